	.target	sm_80

	.elftype	@"ET_EXEC"


//--------------------- .note.nv.tkinfo           --------------------------
	.section	.note.nv.tkinfo,"",@"SHT_NOTE"
	.sectionflags	@"SHF_NOTE_NV_TKINFO"
	.tkinfo
        /*0018*/ 	.word	0x00000002
        /*0030*/ 	.string	""
        /*0030*/ 	.string	"ptxas"
        /*0030*/ 	.string	"Cuda compilation tools, release 13.0, V13.0.88"
        /*0030*/ 	.string	"Build cuda_13.0.r13.0/compiler.36424714_0"
        /*0030*/ 	.string	"-arch sm_80 -m 64 "



//--------------------- .note.nv.cuinfo           --------------------------
	.section	.note.nv.cuinfo,"",@"SHT_NOTE"
	.sectionflags	@"SHF_NOTE_NV_CUINFO"
        /*0018*/ 	.short	0x0002
        /*001a*/ 	.short	0x0050
        /*001c*/ 	.short	0x0082
	.zero		2


//--------------------- .nv.info                  --------------------------
	.section	.nv.info,"",@"SHT_CUDA_INFO"
	.align	4


	//----- nvinfo : EIATTR_REGCOUNT
	.align		4
        /*0000*/ 	.byte	0x04, 0x2f
        /*0002*/ 	.short	(.L_12 - .L_11)
	.align		4
.L_11:
        /*0004*/ 	.word	index@(_ZN5flash24flash_fwd_splitkv_kernelI23Flash_fwd_kernel_traitsILi256ELi64ELi64ELi4ELb0ELb0EN7cutlass10bfloat16_tE19Flash_kernel_traitsILi256ELi64ELi64ELi4ES3_EELb0ELb1ELb1ELb0ELb0ELb1ELb1ELb1EEEvNS_16Flash_fwd_paramsE)
        /*0008*/ 	.word	0x000000ff


	//----- nvinfo : EIATTR_FRAME_SIZE
	.align		4
.L_12:
        /*000c*/ 	.byte	0x04, 0x11
        /*000e*/ 	.short	(.L_14 - .L_13)
	.align		4
.L_13:
        /*0010*/ 	.word	index@($__internal_37_$__cuda_sm70_shflsync_bfly_p)
        /*0014*/ 	.word	0x00000000


	//----- nvinfo : EIATTR_FRAME_SIZE
	.align		4
.L_14:
        /*0018*/ 	.byte	0x04, 0x11
        /*001a*/ 	.short	(.L_16 - .L_15)
	.align		4
.L_15:
        /*001c*/ 	.word	index@($_ZN5flash24flash_fwd_splitkv_kernelI23Flash_fwd_kernel_traitsILi256ELi64ELi64ELi4ELb0ELb0EN7cutlass10bfloat16_tE19Flash_kernel_traitsILi256ELi64ELi64ELi4ES3_EELb0ELb1ELb1ELb0ELb0ELb1ELb1ELb1EEEvNS_16Flash_fwd_paramsE$_ZN5flash30compute_attn_1rowblock_splitkvI23Flash_fwd_kernel_traitsILi256ELi64ELi64ELi4ELb0ELb0EN7cutlass10bfloat16_tE19Flash_kernel_traitsILi256ELi64ELi64ELi4ES3_EELb0ELb1ELb1ELb0ELb0ELb1ELb1ELb1ENS_16Flash_fwd_paramsEEEvRKT8_iiiii)
        /*0020*/ 	.word	0x00000000


	//----- nvinfo : EIATTR_FRAME_SIZE
	.align		4
.L_16:
        /*0024*/ 	.byte	0x04, 0x11
        /*0026*/ 	.short	(.L_18 - .L_17)
	.align		4
.L_17:
        /*0028*/ 	.word	index@(_ZN5flash24flash_fwd_splitkv_kernelI23Flash_fwd_kernel_traitsILi256ELi64ELi64ELi4ELb0ELb0EN7cutlass10bfloat16_tE19Flash_kernel_traitsILi256ELi64ELi64ELi4ES3_EELb0ELb1ELb1ELb0ELb0ELb1ELb1ELb1EEEvNS_16Flash_fwd_paramsE)
        /*002c*/ 	.word	0x00000028


	//----- nvinfo : EIATTR_REGCOUNT
	.align		4
.L_18:
        /*0030*/ 	.byte	0x04, 0x2f
        /*0032*/ 	.short	(.L_20 - .L_19)
	.align		4
.L_19:
        /*0034*/ 	.word	index@(_ZN5flash24flash_fwd_splitkv_kernelI23Flash_fwd_kernel_traitsILi256ELi64ELi64ELi4ELb0ELb0EN7cutlass10bfloat16_tE19Flash_kernel_traitsILi256ELi64ELi64ELi4ES3_EELb0ELb1ELb1ELb0ELb0ELb0ELb1ELb1EEEvNS_16Flash_fwd_paramsE)
        /*0038*/ 	.word	0x000000ff


	//----- nvinfo : EIATTR_FRAME_SIZE
	.align		4
.L_20:
        /*003c*/ 	.byte	0x04, 0x11
        /*003e*/ 	.short	(.L_22 - .L_21)
	.align		4
.L_21:
        /*0040*/ 	.word	index@($__internal_36_$__cuda_sm70_shflsync_bfly_p)
        /*0044*/ 	.word	0x00000000


	//----- nvinfo : EIATTR_FRAME_SIZE
	.align		4
.L_22:
        /*0048*/ 	.byte	0x04, 0x11
        /*004a*/ 	.short	(.L_24 - .L_23)
	.align		4
.L_23:
        /*004c*/ 	.word	index@($_ZN5flash24flash_fwd_splitkv_kernelI23Flash_fwd_kernel_traitsILi256ELi64ELi64ELi4ELb0ELb0EN7cutlass10bfloat16_tE19Flash_kernel_traitsILi256ELi64ELi64ELi4ES3_EELb0ELb1ELb1ELb0ELb0ELb0ELb1ELb1EEEvNS_16Flash_fwd_paramsE$_ZN5flash30compute_attn_1rowblock_splitkvI23Flash_fwd_kernel_traitsILi256ELi64ELi64ELi4ELb0ELb0EN7cutlass10bfloat16_tE19Flash_kernel_traitsILi256ELi64ELi64ELi4ES3_EELb0ELb1ELb1ELb0ELb0ELb0ELb1ELb1ENS_16Flash_fwd_paramsEEEvRKT8_iiiii)
        /*0050*/ 	.word	0x00000000


	//----- nvinfo : EIATTR_FRAME_SIZE
	.align		4
.L_24:
        /*0054*/ 	.byte	0x04, 0x11
        /*0056*/ 	.short	(.L_26 - .L_25)
	.align		4
.L_25:
        /*0058*/ 	.word	index@(_ZN5flash24flash_fwd_splitkv_kernelI23Flash_fwd_kernel_traitsILi256ELi64ELi64ELi4ELb0ELb0EN7cutlass10bfloat16_tE19Flash_kernel_traitsILi256ELi64ELi64ELi4ES3_EELb0ELb1ELb1ELb0ELb0ELb0ELb1ELb1EEEvNS_16Flash_fwd_paramsE)
        /*005c*/ 	.word	0x00000018


	//----- nvinfo : EIATTR_REGCOUNT
	.align		4
.L_26:
        /*0060*/ 	.byte	0x04, 0x2f
        /*0062*/ 	.short	(.L_28 - .L_27)
	.align		4
.L_27:
        /*0064*/ 	.word	index@(_ZN5flash24flash_fwd_splitkv_kernelI23Flash_fwd_kernel_traitsILi256ELi64ELi64ELi4ELb0ELb0EN7cutlass10bfloat16_tE19Flash_kernel_traitsILi256ELi64ELi64ELi4ES3_EELb0ELb1ELb0ELb0ELb1ELb1ELb1ELb1EEEvNS_16Flash_fwd_paramsE)
        /*0068*/ 	.word	0x000000ff


	//----- nvinfo : EIATTR_FRAME_SIZE
	.align		4
.L_28:
        /*006c*/ 	.byte	0x04, 0x11
        /*006e*/ 	.short	(.L_30 - .L_29)
	.align		4
.L_29:
        /*0070*/ 	.word	index@($__internal_35_$__cuda_sm70_shflsync_bfly_p)
        /*0074*/ 	.word	0x00000000


	//----- nvinfo : EIATTR_FRAME_SIZE
	.align		4
.L_30:
        /*0078*/ 	.byte	0x04, 0x11
        /*007a*/ 	.short	(.L_32 - .L_31)
	.align		4
.L_31:
        /*007c*/ 	.word	index@($_ZN5flash24flash_fwd_splitkv_kernelI23Flash_fwd_kernel_traitsILi256ELi64ELi64ELi4ELb0ELb0EN7cutlass10bfloat16_tE19Flash_kernel_traitsILi256ELi64ELi64ELi4ES3_EELb0ELb1ELb0ELb0ELb1ELb1ELb1ELb1EEEvNS_16Flash_fwd_paramsE$_ZN5flash30compute_attn_1rowblock_splitkvI23Flash_fwd_kernel_traitsILi256ELi64ELi64ELi4ELb0ELb0EN7cutlass10bfloat16_tE19Flash_kernel_traitsILi256ELi64ELi64ELi4ES3_EELb0ELb1ELb0ELb0ELb1ELb1ELb1ELb1ENS_16Flash_fwd_paramsEEEvRKT8_iiiii)
        /*0080*/ 	.word	0x00000000


	//----- nvinfo : EIATTR_FRAME_SIZE
	.align		4
.L_32:
        /*0084*/ 	.byte	0x04, 0x11
        /*0086*/ 	.short	(.L_34 - .L_33)
	.align		4
.L_33:
        /*0088*/ 	.word	index@(_ZN5flash24flash_fwd_splitkv_kernelI23Flash_fwd_kernel_traitsILi256ELi64ELi64ELi4ELb0ELb0EN7cutlass10bfloat16_tE19Flash_kernel_traitsILi256ELi64ELi64ELi4ES3_EELb0ELb1ELb0ELb0ELb1ELb1ELb1ELb1EEEvNS_16Flash_fwd_paramsE)
        /*008c*/ 	.word	0x00000018


	//----- nvinfo : EIATTR_REGCOUNT
	.align		4
.L_34:
        /*0090*/ 	.byte	0x04, 0x2f
        /*0092*/ 	.short	(.L_36 - .L_35)
	.align		4
.L_35:
        /*0094*/ 	.word	index@(_ZN5flash24flash_fwd_splitkv_kernelI23Flash_fwd_kernel_traitsILi256ELi64ELi64ELi4ELb0ELb0EN7cutlass10bfloat16_tE19Flash_kernel_traitsILi256ELi64ELi64ELi4ES3_EELb0ELb1ELb0ELb0ELb1ELb0ELb1ELb1EEEvNS_16Flash_fwd_paramsE)
        /*0098*/ 	.word	0x000000ff


	//----- nvinfo : EIATTR_FRAME_SIZE
	.align		4
.L_36:
        /*009c*/ 	.byte	0x04, 0x11
        /*009e*/ 	.short	(.L_38 - .L_37)
	.align		4
.L_37:
        /*00a0*/ 	.word	index@($__internal_34_$__cuda_sm70_shflsync_bfly_p)
        /*00a4*/ 	.word	0x00000000


	//----- nvinfo : EIATTR_FRAME_SIZE
	.align		4
.L_38:
        /*00a8*/ 	.byte	0x04, 0x11
        /*00aa*/ 	.short	(.L_40 - .L_39)
	.align		4
.L_39:
        /*00ac*/ 	.word	index@($_ZN5flash24flash_fwd_splitkv_kernelI23Flash_fwd_kernel_traitsILi256ELi64ELi64ELi4ELb0ELb0EN7cutlass10bfloat16_tE19Flash_kernel_traitsILi256ELi64ELi64ELi4ES3_EELb0ELb1ELb0ELb0ELb1ELb0ELb1ELb1EEEvNS_16Flash_fwd_paramsE$_ZN5flash30compute_attn_1rowblock_splitkvI23Flash_fwd_kernel_traitsILi256ELi64ELi64ELi4ELb0ELb0EN7cutlass10bfloat16_tE19Flash_kernel_traitsILi256ELi64ELi64ELi4ES3_EELb0ELb1ELb0ELb0ELb1ELb0ELb1ELb1ENS_16Flash_fwd_paramsEEEvRKT8_iiiii)
        /*00b0*/ 	.word	0x00000000


	//----- nvinfo : EIATTR_FRAME_SIZE
	.align		4
.L_40:
        /*00b4*/ 	.byte	0x04, 0x11
        /*00b6*/ 	.short	(.L_42 - .L_41)
	.align		4
.L_41:
        /*00b8*/ 	.word	index@(_ZN5flash24flash_fwd_splitkv_kernelI23Flash_fwd_kernel_traitsILi256ELi64ELi64ELi4ELb0ELb0EN7cutlass10bfloat16_tE19Flash_kernel_traitsILi256ELi64ELi64ELi4ES3_EELb0ELb1ELb0ELb0ELb1ELb0ELb1ELb1EEEvNS_16Flash_fwd_paramsE)
        /*00bc*/ 	.word	0x00000008


	//----- nvinfo : EIATTR_REGCOUNT
	.align		4
.L_42:
        /*00c0*/ 	.byte	0x04, 0x2f
        /*00c2*/ 	.short	(.L_44 - .L_43)
	.align		4
.L_43:
        /*00c4*/ 	.word	index@(_ZN5flash24flash_fwd_splitkv_kernelI23Flash_fwd_kernel_traitsILi256ELi64ELi64ELi4ELb0ELb0EN7cutlass10bfloat16_tE19Flash_kernel_traitsILi256ELi64ELi64ELi4ES3_EELb0ELb1ELb1ELb0ELb0ELb1ELb1ELb0EEEvNS_16Flash_fwd_paramsE)
        /*00c8*/ 	.word	0x000000ff


	//----- nvinfo : EIATTR_FRAME_SIZE
	.align		4
.L_44:
        /*00cc*/ 	.byte	0x04, 0x11
        /*00ce*/ 	.short	(.L_46 - .L_45)
	.align		4
.L_45:
        /*00d0*/ 	.word	index@(_ZN5flash24flash_fwd_splitkv_kernelI23Flash_fwd_kernel_traitsILi256ELi64ELi64ELi4ELb0ELb0EN7cutlass10bfloat16_tE19Flash_kernel_traitsILi256ELi64ELi64ELi4ES3_EELb0ELb1ELb1ELb0ELb0ELb1ELb1ELb0EEEvNS_16Flash_fwd_paramsE)
        /*00d4*/ 	.word	0x00000000


	//----- nvinfo : EIATTR_REGCOUNT
	.align		4
.L_46:
        /*00d8*/ 	.byte	0x04, 0x2f
        /*00da*/ 	.short	(.L_48 - .L_47)
	.align		4
.L_47:
        /*00dc*/ 	.word	index@(_ZN5flash24flash_fwd_splitkv_kernelI23Flash_fwd_kernel_traitsILi256ELi64ELi64ELi4ELb0ELb0EN7cutlass10bfloat16_tE19Flash_kernel_traitsILi256ELi64ELi64ELi4ES3_EELb0ELb1ELb1ELb0ELb0ELb0ELb1ELb0EEEvNS_16Flash_fwd_paramsE)
        /*00e0*/ 	.word	0x000000ff


	//----- nvinfo : EIATTR_FRAME_SIZE
	.align		4
.L_48:
        /*00e4*/ 	.byte	0x04, 0x11
        /*00e6*/ 	.short	(.L_50 - .L_49)
	.align		4
.L_49:
        /*00e8*/ 	.word	index@(_ZN5flash24flash_fwd_splitkv_kernelI23Flash_fwd_kernel_traitsILi256ELi64ELi64ELi4ELb0ELb0EN7cutlass10bfloat16_tE19Flash_kernel_traitsILi256ELi64ELi64ELi4ES3_EELb0ELb1ELb1ELb0ELb0ELb0ELb1ELb0EEEvNS_16Flash_fwd_paramsE)
        /*00ec*/ 	.word	0x00000000


	//----- nvinfo : EIATTR_REGCOUNT
	.align		4
.L_50:
        /*00f0*/ 	.byte	0x04, 0x2f
        /*00f2*/ 	.short	(.L_52 - .L_51)
	.align		4
.L_51:
        /*00f4*/ 	.word	index@(_ZN5flash24flash_fwd_splitkv_kernelI23Flash_fwd_kernel_traitsILi256ELi64ELi64ELi4ELb0ELb0EN7cutlass10bfloat16_tE19Flash_kernel_traitsILi256ELi64ELi64ELi4ES3_EELb0ELb1ELb0ELb0ELb1ELb1ELb1ELb0EEEvNS_16Flash_fwd_paramsE)
        /*00f8*/ 	.word	0x000000ff


	//----- nvinfo : EIATTR_FRAME_SIZE
	.align		4
.L_52:
        /*00fc*/ 	.byte	0x04, 0x11
        /*00fe*/ 	.short	(.L_54 - .L_53)
	.align		4
.L_53:
        /*0100*/ 	.word	index@(_ZN5flash24flash_fwd_splitkv_kernelI23Flash_fwd_kernel_traitsILi256ELi64ELi64ELi4ELb0ELb0EN7cutlass10bfloat16_tE19Flash_kernel_traitsILi256ELi64ELi64ELi4ES3_EELb0ELb1ELb0ELb0ELb1ELb1ELb1ELb0EEEvNS_16Flash_fwd_paramsE)
        /*0104*/ 	.word	0x00000000


	//----- nvinfo : EIATTR_REGCOUNT
	.align		4
.L_54:
        /*0108*/ 	.byte	0x04, 0x2f
        /*010a*/ 	.short	(.L_56 - .L_55)
	.align		4
.L_55:
        /*010c*/ 	.word	index@(_ZN5flash24flash_fwd_splitkv_kernelI23Flash_fwd_kernel_traitsILi256ELi64ELi64ELi4ELb0ELb0EN7cutlass10bfloat16_tE19Flash_kernel_traitsILi256ELi64ELi64ELi4ES3_EELb0ELb1ELb0ELb0ELb1ELb0ELb1ELb0EEEvNS_16Flash_fwd_paramsE)
        /*0110*/ 	.word	0x000000ff


	//----- nvinfo : EIATTR_FRAME_SIZE
	.align		4
.L_56:
        /*0114*/ 	.byte	0x04, 0x11
        /*0116*/ 	.short	(.L_58 - .L_57)
	.align		4
.L_57:
        /*0118*/ 	.word	index@(_ZN5flash24flash_fwd_splitkv_kernelI23Flash_fwd_kernel_traitsILi256ELi64ELi64ELi4ELb0ELb0EN7cutlass10bfloat16_tE19Flash_kernel_traitsILi256ELi64ELi64ELi4ES3_EELb0ELb1ELb0ELb0ELb1ELb0ELb1ELb0EEEvNS_16Flash_fwd_paramsE)
        /*011c*/ 	.word	0x00000000


	//----- nvinfo : EIATTR_REGCOUNT
	.align		4
.L_58:
        /*0120*/ 	.byte	0x04, 0x2f
        /*0122*/ 	.short	(.L_60 - .L_59)
	.align		4
.L_59:
        /*0124*/ 	.word	index@(_ZN5flash24flash_fwd_splitkv_kernelI23Flash_fwd_kernel_traitsILi256ELi64ELi64ELi4ELb0ELb0EN7cutlass10bfloat16_tE19Flash_kernel_traitsILi256ELi64ELi64ELi4ES3_EELb0ELb1ELb1ELb0ELb0ELb1ELb0ELb1EEEvNS_16Flash_fwd_paramsE)
        /*0128*/ 	.word	0x000000ff


	//----- nvinfo : EIATTR_FRAME_SIZE
	.align		4
.L_60:
        /*012c*/ 	.byte	0x04, 0x11
        /*012e*/ 	.short	(.L_62 - .L_61)
	.align		4
.L_61:
        /*0130*/ 	.word	index@($__internal_33_$__cuda_sm70_shflsync_bfly_p)
        /*0134*/ 	.word	0x00000000


	//----- nvinfo : EIATTR_FRAME_SIZE
	.align		4
.L_62:
        /*0138*/ 	.byte	0x04, 0x11
        /*013a*/ 	.short	(.L_64 - .L_63)
	.align		4
.L_63:
        /*013c*/ 	.word	index@($_ZN5flash24flash_fwd_splitkv_kernelI23Flash_fwd_kernel_traitsILi256ELi64ELi64ELi4ELb0ELb0EN7cutlass10bfloat16_tE19Flash_kernel_traitsILi256ELi64ELi64ELi4ES3_EELb0ELb1ELb1ELb0ELb0ELb1ELb0ELb1EEEvNS_16Flash_fwd_paramsE$_ZN5flash30compute_attn_1rowblock_splitkvI23Flash_fwd_kernel_traitsILi256ELi64ELi64ELi4ELb0ELb0EN7cutlass10bfloat16_tE19Flash_kernel_traitsILi256ELi64ELi64ELi4ES3_EELb0ELb1ELb1ELb0ELb0ELb1ELb0ELb1ENS_16Flash_fwd_paramsEEEvRKT8_iiiii)
        /*0140*/ 	.word	0x00000000


	//----- nvinfo : EIATTR_FRAME_SIZE
	.align		4
.L_64:
        /*0144*/ 	.byte	0x04, 0x11
        /*0146*/ 	.short	(.L_66 - .L_65)
	.align		4
.L_65:
        /*0148*/ 	.word	index@(_ZN5flash24flash_fwd_splitkv_kernelI23Flash_fwd_kernel_traitsILi256ELi64ELi64ELi4ELb0ELb0EN7cutlass10bfloat16_tE19Flash_kernel_traitsILi256ELi64ELi64ELi4ES3_EELb0ELb1ELb1ELb0ELb0ELb1ELb0ELb1EEEvNS_16Flash_fwd_paramsE)
        /*014c*/ 	.word	0x00000000


	//----- nvinfo : EIATTR_REGCOUNT
	.align		4
.L_66:
        /*0150*/ 	.byte	0x04, 0x2f
        /*0152*/ 	.short	(.L_68 - .L_67)
	.align		4
.L_67:
        /*0154*/ 	.word	index@(_ZN5flash24flash_fwd_splitkv_kernelI23Flash_fwd_kernel_traitsILi256ELi64ELi64ELi4ELb0ELb0EN7cutlass10bfloat16_tE19Flash_kernel_traitsILi256ELi64ELi64ELi4ES3_EELb0ELb1ELb1ELb0ELb0ELb0ELb0ELb1EEEvNS_16Flash_fwd_paramsE)
        /*0158*/ 	.word	0x000000ff


	//----- nvinfo : EIATTR_FRAME_SIZE
	.align		4
.L_68:
        /*015c*/ 	.byte	0x04, 0x11
        /*015e*/ 	.short	(.L_70 - .L_69)
	.align		4
.L_69:
        /*0160*/ 	.word	index@($__internal_32_$__cuda_sm70_shflsync_bfly_p)
        /*0164*/ 	.word	0x00000000


	//----- nvinfo : EIATTR_FRAME_SIZE
	.align		4
.L_70:
        /*0168*/ 	.byte	0x04, 0x11
        /*016a*/ 	.short	(.L_72 - .L_71)
	.align		4
.L_71:
        /*016c*/ 	.word	index@($_ZN5flash24flash_fwd_splitkv_kernelI23Flash_fwd_kernel_traitsILi256ELi64ELi64ELi4ELb0ELb0EN7cutlass10bfloat16_tE19Flash_kernel_traitsILi256ELi64ELi64ELi4ES3_EELb0ELb1ELb1ELb0ELb0ELb0ELb0ELb1EEEvNS_16Flash_fwd_paramsE$_ZN5flash30compute_attn_1rowblock_splitkvI23Flash_fwd_kernel_traitsILi256ELi64ELi64ELi4ELb0ELb0EN7cutlass10bfloat16_tE19Flash_kernel_traitsILi256ELi64ELi64ELi4ES3_EELb0ELb1ELb1ELb0ELb0ELb0ELb0ELb1ENS_16Flash_fwd_paramsEEEvRKT8_iiiii)
        /*0170*/ 	.word	0x00000000


	//----- nvinfo : EIATTR_FRAME_SIZE
	.align		4
.L_72:
        /*0174*/ 	.byte	0x04, 0x11
        /*0176*/ 	.short	(.L_74 - .L_73)
	.align		4
.L_73:
        /*0178*/ 	.word	index@(_ZN5flash24flash_fwd_splitkv_kernelI23Flash_fwd_kernel_traitsILi256ELi64ELi64ELi4ELb0ELb0EN7cutlass10bfloat16_tE19Flash_kernel_traitsILi256ELi64ELi64ELi4ES3_EELb0ELb1ELb1ELb0ELb0ELb0ELb0ELb1EEEvNS_16Flash_fwd_paramsE)
        /*017c*/ 	.word	0x00000008


	//----- nvinfo : EIATTR_REGCOUNT
	.align		4
.L_74:
        /*0180*/ 	.byte	0x04, 0x2f
        /*0182*/ 	.short	(.L_76 - .L_75)
	.align		4
.L_75:
        /*0184*/ 	.word	index@(_ZN5flash24flash_fwd_splitkv_kernelI23Flash_fwd_kernel_traitsILi256ELi64ELi64ELi4ELb0ELb0EN7cutlass10bfloat16_tE19Flash_kernel_traitsILi256ELi64ELi64ELi4ES3_EELb0ELb1ELb0ELb0ELb1ELb1ELb0ELb1EEEvNS_16Flash_fwd_paramsE)
        /*0188*/ 	.word	0x000000ff


	//----- nvinfo : EIATTR_FRAME_SIZE
	.align		4
.L_76:
        /*018c*/ 	.byte	0x04, 0x11
        /*018e*/ 	.short	(.L_78 - .L_77)
	.align		4
.L_77:
        /*0190*/ 	.word	index@($__internal_31_$__cuda_sm70_shflsync_bfly_p)
        /*0194*/ 	.word	0x00000000


	//----- nvinfo : EIATTR_FRAME_SIZE
	.align		4
.L_78:
        /*0198*/ 	.byte	0x04, 0x11
        /*019a*/ 	.short	(.L_80 - .L_79)
	.align		4
.L_79:
        /*019c*/ 	.word	index@($_ZN5flash24flash_fwd_splitkv_kernelI23Flash_fwd_kernel_traitsILi256ELi64ELi64ELi4ELb0ELb0EN7cutlass10bfloat16_tE19Flash_kernel_traitsILi256ELi64ELi64ELi4ES3_EELb0ELb1ELb0ELb0ELb1ELb1ELb0ELb1EEEvNS_16Flash_fwd_paramsE$_ZN5flash30compute_attn_1rowblock_splitkvI23Flash_fwd_kernel_traitsILi256ELi64ELi64ELi4ELb0ELb0EN7cutlass10bfloat16_tE19Flash_kernel_traitsILi256ELi64ELi64ELi4ES3_EELb0ELb1ELb0ELb0ELb1ELb1ELb0ELb1ENS_16Flash_fwd_paramsEEEvRKT8_iiiii)
        /*01a0*/ 	.word	0x00000000


	//----- nvinfo : EIATTR_FRAME_SIZE
	.align		4
.L_80:
        /*01a4*/ 	.byte	0x04, 0x11
        /*01a6*/ 	.short	(.L_82 - .L_81)
	.align		4
.L_81:
        /*01a8*/ 	.word	index@(_ZN5flash24flash_fwd_splitkv_kernelI23Flash_fwd_kernel_traitsILi256ELi64ELi64ELi4ELb0ELb0EN7cutlass10bfloat16_tE19Flash_kernel_traitsILi256ELi64ELi64ELi4ES3_EELb0ELb1ELb0ELb0ELb1ELb1ELb0ELb1EEEvNS_16Flash_fwd_paramsE)
        /*01ac*/ 	.word	0x00000030


	//----- nvinfo : EIATTR_REGCOUNT
	.align		4
.L_82:
        /*01b0*/ 	.byte	0x04, 0x2f
        /*01b2*/ 	.short	(.L_84 - .L_83)
	.align		4
.L_83:
        /*01b4*/ 	.word	index@(_ZN5flash24flash_fwd_splitkv_kernelI23Flash_fwd_kernel_traitsILi256ELi64ELi64ELi4ELb0ELb0EN7cutlass10bfloat16_tE19Flash_kernel_traitsILi256ELi64ELi64ELi4ES3_EELb0ELb1ELb0ELb0ELb1ELb0ELb0ELb1EEEvNS_16Flash_fwd_paramsE)
        /*01b8*/ 	.word	0x000000ff


	//----- nvinfo : EIATTR_FRAME_SIZE
	.align		4
.L_84:
        /*01bc*/ 	.byte	0x04, 0x11
        /*01be*/ 	.short	(.L_86 - .L_85)
	.align		4
.L_85:
        /*01c0*/ 	.word	index@($__internal_30_$__cuda_sm70_shflsync_bfly_p)
        /*01c4*/ 	.word	0x00000000


	//----- nvinfo : EIATTR_FRAME_SIZE
	.align		4
.L_86:
        /*01c8*/ 	.byte	0x04, 0x11
        /*01ca*/ 	.short	(.L_88 - .L_87)
	.align		4
.L_87:
        /*01cc*/ 	.word	index@($_ZN5flash24flash_fwd_splitkv_kernelI23Flash_fwd_kernel_traitsILi256ELi64ELi64ELi4ELb0ELb0EN7cutlass10bfloat16_tE19Flash_kernel_traitsILi256ELi64ELi64ELi4ES3_EELb0ELb1ELb0ELb0ELb1ELb0ELb0ELb1EEEvNS_16Flash_fwd_paramsE$_ZN5flash30compute_attn_1rowblock_splitkvI23Flash_fwd_kernel_traitsILi256ELi64ELi64ELi4ELb0ELb0EN7cutlass10bfloat16_tE19Flash_kernel_traitsILi256ELi64ELi64ELi4ES3_EELb0ELb1ELb0ELb0ELb1ELb0ELb0ELb1ENS_16Flash_fwd_paramsEEEvRKT8_iiiii)
        /*01d0*/ 	.word	0x00000000


	//----- nvinfo : EIATTR_FRAME_SIZE
	.align		4
.L_88:
        /*01d4*/ 	.byte	0x04, 0x11
        /*01d6*/ 	.short	(.L_90 - .L_89)
	.align		4
.L_89:
        /*01d8*/ 	.word	index@(_ZN5flash24flash_fwd_splitkv_kernelI23Flash_fwd_kernel_traitsILi256ELi64ELi64ELi4ELb0ELb0EN7cutlass10bfloat16_tE19Flash_kernel_traitsILi256ELi64ELi64ELi4ES3_EELb0ELb1ELb0ELb0ELb1ELb0ELb0ELb1EEEvNS_16Flash_fwd_paramsE)
        /*01dc*/ 	.word	0x00000010


	//----- nvinfo : EIATTR_REGCOUNT
	.align		4
.L_90:
        /*01e0*/ 	.byte	0x04, 0x2f
        /*01e2*/ 	.short	(.L_92 - .L_91)
	.align		4
.L_91:
        /*01e4*/ 	.word	index@(_ZN5flash24flash_fwd_splitkv_kernelI23Flash_fwd_kernel_traitsILi256ELi64ELi64ELi4ELb0ELb0EN7cutlass10bfloat16_tE19Flash_kernel_traitsILi256ELi64ELi64ELi4ES3_EELb0ELb1ELb1ELb0ELb0ELb1ELb0ELb0EEEvNS_16Flash_fwd_paramsE)
        /*01e8*/ 	.word	0x000000ff


	//----- nvinfo : EIATTR_FRAME_SIZE
	.align		4
.L_92:
        /*01ec*/ 	.byte	0x04, 0x11
        /*01ee*/ 	.short	(.L_94 - .L_93)
	.align		4
.L_93:
        /*01f0*/ 	.word	index@(_ZN5flash24flash_fwd_splitkv_kernelI23Flash_fwd_kernel_traitsILi256ELi64ELi64ELi4ELb0ELb0EN7cutlass10bfloat16_tE19Flash_kernel_traitsILi256ELi64ELi64ELi4ES3_EELb0ELb1ELb1ELb0ELb0ELb1ELb0ELb0EEEvNS_16Flash_fwd_paramsE)
        /*01f4*/ 	.word	0x00000000


	//----- nvinfo : EIATTR_REGCOUNT
	.align		4
.L_94:
        /*01f8*/ 	.byte	0x04, 0x2f
        /*01fa*/ 	.short	(.L_96 - .L_95)
	.align		4
.L_95:
        /*01fc*/ 	.word	index@(_ZN5flash24flash_fwd_splitkv_kernelI23Flash_fwd_kernel_traitsILi256ELi64ELi64ELi4ELb0ELb0EN7cutlass10bfloat16_tE19Flash_kernel_traitsILi256ELi64ELi64ELi4ES3_EELb0ELb1ELb1ELb0ELb0ELb0ELb0ELb0EEEvNS_16Flash_fwd_paramsE)
        /*0200*/ 	.word	0x000000ff


	//----- nvinfo : EIATTR_FRAME_SIZE
	.align		4
.L_96:
        /*0204*/ 	.byte	0x04, 0x11
        /*0206*/ 	.short	(.L_98 - .L_97)
	.align		4
.L_97:
        /*0208*/ 	.word	index@(_ZN5flash24flash_fwd_splitkv_kernelI23Flash_fwd_kernel_traitsILi256ELi64ELi64ELi4ELb0ELb0EN7cutlass10bfloat16_tE19Flash_kernel_traitsILi256ELi64ELi64ELi4ES3_EELb0ELb1ELb1ELb0ELb0ELb0ELb0ELb0EEEvNS_16Flash_fwd_paramsE)
        /*020c*/ 	.word	0x00000000


	//----- nvinfo : EIATTR_REGCOUNT
	.align		4
.L_98:
        /*0210*/ 	.byte	0x04, 0x2f
        /*0212*/ 	.short	(.L_100 - .L_99)
	.align		4
.L_99:
        /*0214*/ 	.word	index@(_ZN5flash24flash_fwd_splitkv_kernelI23Flash_fwd_kernel_traitsILi256ELi64ELi64ELi4ELb0ELb0EN7cutlass10bfloat16_tE19Flash_kernel_traitsILi256ELi64ELi64ELi4ES3_EELb0ELb1ELb0ELb0ELb1ELb1ELb0ELb0EEEvNS_16Flash_fwd_paramsE)
        /*0218*/ 	.word	0x000000ff


	//----- nvinfo : EIATTR_FRAME_SIZE
	.align		4
.L_100:
        /*021c*/ 	.byte	0x04, 0x11
        /*021e*/ 	.short	(.L_102 - .L_101)
	.align		4
.L_101:
        /*0220*/ 	.word	index@(_ZN5flash24flash_fwd_splitkv_kernelI23Flash_fwd_kernel_traitsILi256ELi64ELi64ELi4ELb0ELb0EN7cutlass10bfloat16_tE19Flash_kernel_traitsILi256ELi64ELi64ELi4ES3_EELb0ELb1ELb0ELb0ELb1ELb1ELb0ELb0EEEvNS_16Flash_fwd_paramsE)
        /*0224*/ 	.word	0x00000000


	//----- nvinfo : EIATTR_REGCOUNT
	.align		4
.L_102:
        /*0228*/ 	.byte	0x04, 0x2f
        /*022a*/ 	.short	(.L_104 - .L_103)
	.align		4
.L_103:
        /*022c*/ 	.word	index@(_ZN5flash24flash_fwd_splitkv_kernelI23Flash_fwd_kernel_traitsILi256ELi64ELi64ELi4ELb0ELb0EN7cutlass10bfloat16_tE19Flash_kernel_traitsILi256ELi64ELi64ELi4ES3_EELb0ELb1ELb0ELb0ELb1ELb0ELb0ELb0EEEvNS_16Flash_fwd_paramsE)
        /*0230*/ 	.word	0x000000ff


	//----- nvinfo : EIATTR_FRAME_SIZE
	.align		4
.L_104:
        /*0234*/ 	.byte	0x04, 0x11
        /*0236*/ 	.short	(.L_106 - .L_105)
	.align		4
.L_105:
        /*0238*/ 	.word	index@(_ZN5flash24flash_fwd_splitkv_kernelI23Flash_fwd_kernel_traitsILi256ELi64ELi64ELi4ELb0ELb0EN7cutlass10bfloat16_tE19Flash_kernel_traitsILi256ELi64ELi64ELi4ES3_EELb0ELb1ELb0ELb0ELb1ELb0ELb0ELb0EEEvNS_16Flash_fwd_paramsE)
        /*023c*/ 	.word	0x00000000


	//----- nvinfo : EIATTR_REGCOUNT
	.align		4
.L_106:
        /*0240*/ 	.byte	0x04, 0x2f
        /*0242*/ 	.short	(.L_108 - .L_107)
	.align		4
.L_107:
        /*0244*/ 	.word	index@(_ZN5flash24flash_fwd_splitkv_kernelI23Flash_fwd_kernel_traitsILi256ELi64ELi64ELi4ELb0ELb0EN7cutlass10bfloat16_tE19Flash_kernel_traitsILi256ELi64ELi64ELi4ES3_EELb0ELb0ELb1ELb0ELb0ELb1ELb1ELb1EEEvNS_16Flash_fwd_paramsE)
        /*0248*/ 	.word	0x000000ff


	//----- nvinfo : EIATTR_FRAME_SIZE
	.align		4
.L_108:
        /*024c*/ 	.byte	0x04, 0x11
        /*024e*/ 	.short	(.L_110 - .L_109)
	.align		4
.L_109:
        /*0250*/ 	.word	index@($__internal_29_$__cuda_sm70_shflsync_bfly_p)
        /*0254*/ 	.word	0x00000000


	//----- nvinfo : EIATTR_FRAME_SIZE
	.align		4
.L_110:
        /*0258*/ 	.byte	0x04, 0x11
        /*025a*/ 	.short	(.L_112 - .L_111)
	.align		4
.L_111:
        /*025c*/ 	.word	index@($_ZN5flash24flash_fwd_splitkv_kernelI23Flash_fwd_kernel_traitsILi256ELi64ELi64ELi4ELb0ELb0EN7cutlass10bfloat16_tE19Flash_kernel_traitsILi256ELi64ELi64ELi4ES3_EELb0ELb0ELb1ELb0ELb0ELb1ELb1ELb1EEEvNS_16Flash_fwd_paramsE$_ZN5flash30compute_attn_1rowblock_splitkvI23Flash_fwd_kernel_traitsILi256ELi64ELi64ELi4ELb0ELb0EN7cutlass10bfloat16_tE19Flash_kernel_traitsILi256ELi64ELi64ELi4ES3_EELb0ELb0ELb1ELb0ELb0ELb1ELb1ELb1ENS_16Flash_fwd_paramsEEEvRKT8_iiiii)
        /*0260*/ 	.word	0x00000000


	//----- nvinfo : EIATTR_FRAME_SIZE
	.align		4
.L_112:
        /*0264*/ 	.byte	0x04, 0x11
        /*0266*/ 	.short	(.L_114 - .L_113)
	.align		4
.L_113:
        /*0268*/ 	.word	index@(_ZN5flash24flash_fwd_splitkv_kernelI23Flash_fwd_kernel_traitsILi256ELi64ELi64ELi4ELb0ELb0EN7cutlass10bfloat16_tE19Flash_kernel_traitsILi256ELi64ELi64ELi4ES3_EELb0ELb0ELb1ELb0ELb0ELb1ELb1ELb1EEEvNS_16Flash_fwd_paramsE)
        /*026c*/ 	.word	0x00000058


	//----- nvinfo : EIATTR_REGCOUNT
	.align		4
.L_114:
        /*0270*/ 	.byte	0x04, 0x2f
        /*0272*/ 	.short	(.L_116 - .L_115)
	.align		4
.L_115:
        /*0274*/ 	.word	index@(_ZN5flash24flash_fwd_splitkv_kernelI23Flash_fwd_kernel_traitsILi256ELi64ELi64ELi4ELb0ELb0EN7cutlass10bfloat16_tE19Flash_kernel_traitsILi256ELi64ELi64ELi4ES3_EELb0ELb0ELb1ELb0ELb0ELb0ELb1ELb1EEEvNS_16Flash_fwd_paramsE)
        /*0278*/ 	.word	0x000000fe


	//----- nvinfo : EIATTR_FRAME_SIZE
	.align		4
.L_116:
        /*027c*/ 	.byte	0x04, 0x11
        /*027e*/ 	.short	(.L_118 - .L_117)
	.align		4
.L_117:
        /*0280*/ 	.word	index@($__internal_28_$__cuda_sm70_shflsync_bfly_p)
        /*0284*/ 	.word	0x00000000


	//----- nvinfo : EIATTR_FRAME_SIZE
	.align		4
.L_118:
        /*0288*/ 	.byte	0x04, 0x11
        /*028a*/ 	.short	(.L_120 - .L_119)
	.align		4
.L_119:
        /*028c*/ 	.word	index@($_ZN5flash24flash_fwd_splitkv_kernelI23Flash_fwd_kernel_traitsILi256ELi64ELi64ELi4ELb0ELb0EN7cutlass10bfloat16_tE19Flash_kernel_traitsILi256ELi64ELi64ELi4ES3_EELb0ELb0ELb1ELb0ELb0ELb0ELb1ELb1EEEvNS_16Flash_fwd_paramsE$_ZN5flash30compute_attn_1rowblock_splitkvI23Flash_fwd_kernel_traitsILi256ELi64ELi64ELi4ELb0ELb0EN7cutlass10bfloat16_tE19Flash_kernel_traitsILi256ELi64ELi64ELi4ES3_EELb0ELb0ELb1ELb0ELb0ELb0ELb1ELb1ENS_16Flash_fwd_paramsEEEvRKT8_iiiii)
        /*0290*/ 	.word	0x00000000


	//----- nvinfo : EIATTR_FRAME_SIZE
	.align		4
.L_120:
        /*0294*/ 	.byte	0x04, 0x11
        /*0296*/ 	.short	(.L_122 - .L_121)
	.align		4
.L_121:
        /*0298*/ 	.word	index@(_ZN5flash24flash_fwd_splitkv_kernelI23Flash_fwd_kernel_traitsILi256ELi64ELi64ELi4ELb0ELb0EN7cutlass10bfloat16_tE19Flash_kernel_traitsILi256ELi64ELi64ELi4ES3_EELb0ELb0ELb1ELb0ELb0ELb0ELb1ELb1EEEvNS_16Flash_fwd_paramsE)
        /*029c*/ 	.word	0x00000000


	//----- nvinfo : EIATTR_REGCOUNT
	.align		4
.L_122:
        /*02a0*/ 	.byte	0x04, 0x2f
        /*02a2*/ 	.short	(.L_124 - .L_123)
	.align		4
.L_123:
        /*02a4*/ 	.word	index@(_ZN5flash24flash_fwd_splitkv_kernelI23Flash_fwd_kernel_traitsILi256ELi64ELi64ELi4ELb0ELb0EN7cutlass10bfloat16_tE19Flash_kernel_traitsILi256ELi64ELi64ELi4ES3_EELb0ELb0ELb0ELb0ELb1ELb1ELb1ELb1EEEvNS_16Flash_fwd_paramsE)
        /*02a8*/ 	.word	0x000000ff


	//----- nvinfo : EIATTR_FRAME_SIZE
	.align		4
.L_124:
        /*02ac*/ 	.byte	0x04, 0x11
        /*02ae*/ 	.short	(.L_126 - .L_125)
	.align		4
.L_125:
        /*02b0*/ 	.word	index@($__internal_27_$__cuda_sm70_shflsync_bfly_p)
        /*02b4*/ 	.word	0x00000000


	//----- nvinfo : EIATTR_FRAME_SIZE
	.align		4
.L_126:
        /*02b8*/ 	.byte	0x04, 0x11
        /*02ba*/ 	.short	(.L_128 - .L_127)
	.align		4
.L_127:
        /*02bc*/ 	.word	index@($_ZN5flash24flash_fwd_splitkv_kernelI23Flash_fwd_kernel_traitsILi256ELi64ELi64ELi4ELb0ELb0EN7cutlass10bfloat16_tE19Flash_kernel_traitsILi256ELi64ELi64ELi4ES3_EELb0ELb0ELb0ELb0ELb1ELb1ELb1ELb1EEEvNS_16Flash_fwd_paramsE$_ZN5flash30compute_attn_1rowblock_splitkvI23Flash_fwd_kernel_traitsILi256ELi64ELi64ELi4ELb0ELb0EN7cutlass10bfloat16_tE19Flash_kernel_traitsILi256ELi64ELi64ELi4ES3_EELb0ELb0ELb0ELb0ELb1ELb1ELb1ELb1ENS_16Flash_fwd_paramsEEEvRKT8_iiiii)
        /*02c0*/ 	.word	0x00000000


	//----- nvinfo : EIATTR_FRAME_SIZE
	.align		4
.L_128:
        /*02c4*/ 	.byte	0x04, 0x11
        /*02c6*/ 	.short	(.L_130 - .L_129)
	.align		4
.L_129:
        /*02c8*/ 	.word	index@(_ZN5flash24flash_fwd_splitkv_kernelI23Flash_fwd_kernel_traitsILi256ELi64ELi64ELi4ELb0ELb0EN7cutlass10bfloat16_tE19Flash_kernel_traitsILi256ELi64ELi64ELi4ES3_EELb0ELb0ELb0ELb0ELb1ELb1ELb1ELb1EEEvNS_16Flash_fwd_paramsE)
        /*02cc*/ 	.word	0x00000008


	//----- nvinfo : EIATTR_REGCOUNT
	.align		4
.L_130:
        /*02d0*/ 	.byte	0x04, 0x2f
        /*02d2*/ 	.short	(.L_132 - .L_131)
	.align		4
.L_131:
        /*02d4*/ 	.word	index@(_ZN5flash24flash_fwd_splitkv_kernelI23Flash_fwd_kernel_traitsILi256ELi64ELi64ELi4ELb0ELb0EN7cutlass10bfloat16_tE19Flash_kernel_traitsILi256ELi64ELi64ELi4ES3_EELb0ELb0ELb0ELb0ELb1ELb0ELb1ELb1EEEvNS_16Flash_fwd_paramsE)
        /*02d8*/ 	.word	0x000000ff


	//----- nvinfo : EIATTR_FRAME_SIZE
	.align		4
.L_132:
        /*02dc*/ 	.byte	0x04, 0x11
        /*02de*/ 	.short	(.L_134 - .L_133)
	.align		4
.L_133:
        /*02e0*/ 	.word	index@($__internal_26_$__cuda_sm70_shflsync_bfly_p)
        /*02e4*/ 	.word	0x00000000


	//----- nvinfo : EIATTR_FRAME_SIZE
	.align		4
.L_134:
        /*02e8*/ 	.byte	0x04, 0x11
        /*02ea*/ 	.short	(.L_136 - .L_135)
	.align		4
.L_135:
        /*02ec*/ 	.word	index@($_ZN5flash24flash_fwd_splitkv_kernelI23Flash_fwd_kernel_traitsILi256ELi64ELi64ELi4ELb0ELb0EN7cutlass10bfloat16_tE19Flash_kernel_traitsILi256ELi64ELi64ELi4ES3_EELb0ELb0ELb0ELb0ELb1ELb0ELb1ELb1EEEvNS_16Flash_fwd_paramsE$_ZN5flash30compute_attn_1rowblock_splitkvI23Flash_fwd_kernel_traitsILi256ELi64ELi64ELi4ELb0ELb0EN7cutlass10bfloat16_tE19Flash_kernel_traitsILi256ELi64ELi64ELi4ES3_EELb0ELb0ELb0ELb0ELb1ELb0ELb1ELb1ENS_16Flash_fwd_paramsEEEvRKT8_iiiii)
        /*02f0*/ 	.word	0x00000000


	//----- nvinfo : EIATTR_FRAME_SIZE
	.align		4
.L_136:
        /*02f4*/ 	.byte	0x04, 0x11
        /*02f6*/ 	.short	(.L_138 - .L_137)
	.align		4
.L_137:
        /*02f8*/ 	.word	index@(_ZN5flash24flash_fwd_splitkv_kernelI23Flash_fwd_kernel_traitsILi256ELi64ELi64ELi4ELb0ELb0EN7cutlass10bfloat16_tE19Flash_kernel_traitsILi256ELi64ELi64ELi4ES3_EELb0ELb0ELb0ELb0ELb1ELb0ELb1ELb1EEEvNS_16Flash_fwd_paramsE)
        /*02fc*/ 	.word	0x00000008


	//----- nvinfo : EIATTR_REGCOUNT
	.align		4
.L_138:
        /*0300*/ 	.byte	0x04, 0x2f
        /*0302*/ 	.short	(.L_140 - .L_139)
	.align		4
.L_139:
        /*0304*/ 	.word	index@(_ZN5flash24flash_fwd_splitkv_kernelI23Flash_fwd_kernel_traitsILi256ELi64ELi64ELi4ELb0ELb0EN7cutlass10bfloat16_tE19Flash_kernel_traitsILi256ELi64ELi64ELi4ES3_EELb0ELb0ELb1ELb0ELb0ELb1ELb1ELb0EEEvNS_16Flash_fwd_paramsE)
        /*0308*/ 	.word	0x000000ff


	//----- nvinfo : EIATTR_FRAME_SIZE
	.align		4
.L_140:
        /*030c*/ 	.byte	0x04, 0x11
        /*030e*/ 	.short	(.L_142 - .L_141)
	.align		4
.L_141:
        /*0310*/ 	.word	index@(_ZN5flash24flash_fwd_splitkv_kernelI23Flash_fwd_kernel_traitsILi256ELi64ELi64ELi4ELb0ELb0EN7cutlass10bfloat16_tE19Flash_kernel_traitsILi256ELi64ELi64ELi4ES3_EELb0ELb0ELb1ELb0ELb0ELb1ELb1ELb0EEEvNS_16Flash_fwd_paramsE)
        /*0314*/ 	.word	0x00000000


	//----- nvinfo : EIATTR_REGCOUNT
	.align		4
.L_142:
        /*0318*/ 	.byte	0x04, 0x2f
        /*031a*/ 	.short	(.L_144 - .L_143)
	.align		4
.L_143:
        /*031c*/ 	.word	index@(_ZN5flash24flash_fwd_splitkv_kernelI23Flash_fwd_kernel_traitsILi256ELi64ELi64ELi4ELb0ELb0EN7cutlass10bfloat16_tE19Flash_kernel_traitsILi256ELi64ELi64ELi4ES3_EELb0ELb0ELb1ELb0ELb0ELb0ELb1ELb0EEEvNS_16Flash_fwd_paramsE)
        /*0320*/ 	.word	0x000000fe


	//----- nvinfo : EIATTR_FRAME_SIZE
	.align		4
.L_144:
        /*0324*/ 	.byte	0x04, 0x11
        /*0326*/ 	.short	(.L_146 - .L_145)
	.align		4
.L_145:
        /*0328*/ 	.word	index@(_ZN5flash24flash_fwd_splitkv_kernelI23Flash_fwd_kernel_traitsILi256ELi64ELi64ELi4ELb0ELb0EN7cutlass10bfloat16_tE19Flash_kernel_traitsILi256ELi64ELi64ELi4ES3_EELb0ELb0ELb1ELb0ELb0ELb0ELb1ELb0EEEvNS_16Flash_fwd_paramsE)
        /*032c*/ 	.word	0x00000000


	//----- nvinfo : EIATTR_REGCOUNT
	.align		4
.L_146:
        /*0330*/ 	.byte	0x04, 0x2f
        /*0332*/ 	.short	(.L_148 - .L_147)
	.align		4
.L_147:
        /*0334*/ 	.word	index@(_ZN5flash24flash_fwd_splitkv_kernelI23Flash_fwd_kernel_traitsILi256ELi64ELi64ELi4ELb0ELb0EN7cutlass10bfloat16_tE19Flash_kernel_traitsILi256ELi64ELi64ELi4ES3_EELb0ELb0ELb0ELb0ELb1ELb1ELb1ELb0EEEvNS_16Flash_fwd_paramsE)
        /*0338*/ 	.word	0x000000fd


	//----- nvinfo : EIATTR_FRAME_SIZE
	.align		4
.L_148:
        /*033c*/ 	.byte	0x04, 0x11
        /*033e*/ 	.short	(.L_150 - .L_149)
	.align		4
.L_149:
        /*0340*/ 	.word	index@(_ZN5flash24flash_fwd_splitkv_kernelI23Flash_fwd_kernel_traitsILi256ELi64ELi64ELi4ELb0ELb0EN7cutlass10bfloat16_tE19Flash_kernel_traitsILi256ELi64ELi64ELi4ES3_EELb0ELb0ELb0ELb0ELb1ELb1ELb1ELb0EEEvNS_16Flash_fwd_paramsE)
        /*0344*/ 	.word	0x00000000


	//----- nvinfo : EIATTR_REGCOUNT
	.align		4
.L_150:
        /*0348*/ 	.byte	0x04, 0x2f
        /*034a*/ 	.short	(.L_152 - .L_151)
	.align		4
.L_151:
        /*034c*/ 	.word	index@(_ZN5flash24flash_fwd_splitkv_kernelI23Flash_fwd_kernel_traitsILi256ELi64ELi64ELi4ELb0ELb0EN7cutlass10bfloat16_tE19Flash_kernel_traitsILi256ELi64ELi64ELi4ES3_EELb0ELb0ELb0ELb0ELb1ELb0ELb1ELb0EEEvNS_16Flash_fwd_paramsE)
        /*0350*/ 	.word	0x000000fe


	//----- nvinfo : EIATTR_FRAME_SIZE
	.align		4
.L_152:
        /*0354*/ 	.byte	0x04, 0x11
        /*0356*/ 	.short	(.L_154 - .L_153)
	.align		4
.L_153:
        /*0358*/ 	.word	index@(_ZN5flash24flash_fwd_splitkv_kernelI23Flash_fwd_kernel_traitsILi256ELi64ELi64ELi4ELb0ELb0EN7cutlass10bfloat16_tE19Flash_kernel_traitsILi256ELi64ELi64ELi4ES3_EELb0ELb0ELb0ELb0ELb1ELb0ELb1ELb0EEEvNS_16Flash_fwd_paramsE)
        /*035c*/ 	.word	0x00000000


	//----- nvinfo : EIATTR_REGCOUNT
	.align		4
.L_154:
        /*0360*/ 	.byte	0x04, 0x2f
        /*0362*/ 	.short	(.L_156 - .L_155)
	.align		4
.L_155:
        /*0364*/ 	.word	index@(_ZN5flash24flash_fwd_splitkv_kernelI23Flash_fwd_kernel_traitsILi256ELi64ELi64ELi4ELb0ELb0EN7cutlass10bfloat16_tE19Flash_kernel_traitsILi256ELi64ELi64ELi4ES3_EELb0ELb0ELb1ELb0ELb0ELb1ELb0ELb1EEEvNS_16Flash_fwd_paramsE)
        /*0368*/ 	.word	0x000000ff


	//----- nvinfo : EIATTR_FRAME_SIZE
	.align		4
.L_156:
        /*036c*/ 	.byte	0x04, 0x11
        /*036e*/ 	.short	(.L_158 - .L_157)
	.align		4
.L_157:
        /*0370*/ 	.word	index@($__internal_25_$__cuda_sm70_shflsync_bfly_p)
        /*0374*/ 	.word	0x00000000


	//----- nvinfo : EIATTR_FRAME_SIZE
	.align		4
.L_158:
        /*0378*/ 	.byte	0x04, 0x11
        /*037a*/ 	.short	(.L_160 - .L_159)
	.align		4
.L_159:
        /*037c*/ 	.word	index@($_ZN5flash24flash_fwd_splitkv_kernelI23Flash_fwd_kernel_traitsILi256ELi64ELi64ELi4ELb0ELb0EN7cutlass10bfloat16_tE19Flash_kernel_traitsILi256ELi64ELi64ELi4ES3_EELb0ELb0ELb1ELb0ELb0ELb1ELb0ELb1EEEvNS_16Flash_fwd_paramsE$_ZN5flash30compute_attn_1rowblock_splitkvI23Flash_fwd_kernel_traitsILi256ELi64ELi64ELi4ELb0ELb0EN7cutlass10bfloat16_tE19Flash_kernel_traitsILi256ELi64ELi64ELi4ES3_EELb0ELb0ELb1ELb0ELb0ELb1ELb0ELb1ENS_16Flash_fwd_paramsEEEvRKT8_iiiii)
        /*0380*/ 	.word	0x00000000


	//----- nvinfo : EIATTR_FRAME_SIZE
	.align		4
.L_160:
        /*0384*/ 	.byte	0x04, 0x11
        /*0386*/ 	.short	(.L_162 - .L_161)
	.align		4
.L_161:
        /*0388*/ 	.word	index@(_ZN5flash24flash_fwd_splitkv_kernelI23Flash_fwd_kernel_traitsILi256ELi64ELi64ELi4ELb0ELb0EN7cutlass10bfloat16_tE19Flash_kernel_traitsILi256ELi64ELi64ELi4ES3_EELb0ELb0ELb1ELb0ELb0ELb1ELb0ELb1EEEvNS_16Flash_fwd_paramsE)
        /*038c*/ 	.word	0x00000050


	//----- nvinfo : EIATTR_REGCOUNT
	.align		4
.L_162:
        /*0390*/ 	.byte	0x04, 0x2f
        /*0392*/ 	.short	(.L_164 - .L_163)
	.align		4
.L_163:
        /*0394*/ 	.word	index@(_ZN5flash24flash_fwd_splitkv_kernelI23Flash_fwd_kernel_traitsILi256ELi64ELi64ELi4ELb0ELb0EN7cutlass10bfloat16_tE19Flash_kernel_traitsILi256ELi64ELi64ELi4ES3_EELb0ELb0ELb1ELb0ELb0ELb0ELb0ELb1EEEvNS_16Flash_fwd_paramsE)
        /*0398*/ 	.word	0x000000fe


	//----- nvinfo : EIATTR_FRAME_SIZE
	.align		4
.L_164:
        /*039c*/ 	.byte	0x04, 0x11
        /*039e*/ 	.short	(.L_166 - .L_165)
	.align		4
.L_165:
        /*03a0*/ 	.word	index@($__internal_24_$__cuda_sm70_shflsync_bfly_p)
        /*03a4*/ 	.word	0x00000000


	//----- nvinfo : EIATTR_FRAME_SIZE
	.align		4
.L_166:
        /*03a8*/ 	.byte	0x04, 0x11
        /*03aa*/ 	.short	(.L_168 - .L_167)
	.align		4
.L_167:
        /*03ac*/ 	.word	index@($_ZN5flash24flash_fwd_splitkv_kernelI23Flash_fwd_kernel_traitsILi256ELi64ELi64ELi4ELb0ELb0EN7cutlass10bfloat16_tE19Flash_kernel_traitsILi256ELi64ELi64ELi4ES3_EELb0ELb0ELb1ELb0ELb0ELb0ELb0ELb1EEEvNS_16Flash_fwd_paramsE$_ZN5flash30compute_attn_1rowblock_splitkvI23Flash_fwd_kernel_traitsILi256ELi64ELi64ELi4ELb0ELb0EN7cutlass10bfloat16_tE19Flash_kernel_traitsILi256ELi64ELi64ELi4ES3_EELb0ELb0ELb1ELb0ELb0ELb0ELb0ELb1ENS_16Flash_fwd_paramsEEEvRKT8_iiiii)
        /*03b0*/ 	.word	0x00000000


	//----- nvinfo : EIATTR_FRAME_SIZE
	.align		4
.L_168:
        /*03b4*/ 	.byte	0x04, 0x11
        /*03b6*/ 	.short	(.L_170 - .L_169)
	.align		4
.L_169:
        /*03b8*/ 	.word	index@(_ZN5flash24flash_fwd_splitkv_kernelI23Flash_fwd_kernel_traitsILi256ELi64ELi64ELi4ELb0ELb0EN7cutlass10bfloat16_tE19Flash_kernel_traitsILi256ELi64ELi64ELi4ES3_EELb0ELb0ELb1ELb0ELb0ELb0ELb0ELb1EEEvNS_16Flash_fwd_paramsE)
        /*03bc*/ 	.word	0x00000000


	//----- nvinfo : EIATTR_REGCOUNT
	.align		4
.L_170:
        /*03c0*/ 	.byte	0x04, 0x2f
        /*03c2*/ 	.short	(.L_172 - .L_171)
	.align		4
.L_171:
        /*03c4*/ 	.word	index@(_ZN5flash24flash_fwd_splitkv_kernelI23Flash_fwd_kernel_traitsILi256ELi64ELi64ELi4ELb0ELb0EN7cutlass10bfloat16_tE19Flash_kernel_traitsILi256ELi64ELi64ELi4ES3_EELb0ELb0ELb0ELb0ELb1ELb1ELb0ELb1EEEvNS_16Flash_fwd_paramsE)
        /*03c8*/ 	.word	0x000000ff


	//----- nvinfo : EIATTR_FRAME_SIZE
	.align		4
.L_172:
        /*03cc*/ 	.byte	0x04, 0x11
        /*03ce*/ 	.short	(.L_174 - .L_173)
	.align		4
.L_173:
        /*03d0*/ 	.word	index@($__internal_23_$__cuda_sm70_shflsync_bfly_p)
        /*03d4*/ 	.word	0x00000000


	//----- nvinfo : EIATTR_FRAME_SIZE
	.align		4
.L_174:
        /*03d8*/ 	.byte	0x04, 0x11
        /*03da*/ 	.short	(.L_176 - .L_175)
	.align		4
.L_175:
        /*03dc*/ 	.word	index@($_ZN5flash24flash_fwd_splitkv_kernelI23Flash_fwd_kernel_traitsILi256ELi64ELi64ELi4ELb0ELb0EN7cutlass10bfloat16_tE19Flash_kernel_traitsILi256ELi64ELi64ELi4ES3_EELb0ELb0ELb0ELb0ELb1ELb1ELb0ELb1EEEvNS_16Flash_fwd_paramsE$_ZN5flash30compute_attn_1rowblock_splitkvI23Flash_fwd_kernel_traitsILi256ELi64ELi64ELi4ELb0ELb0EN7cutlass10bfloat16_tE19Flash_kernel_traitsILi256ELi64ELi64ELi4ES3_EELb0ELb0ELb0ELb0ELb1ELb1ELb0ELb1ENS_16Flash_fwd_paramsEEEvRKT8_iiiii)
        /*03e0*/ 	.word	0x00000000


	//----- nvinfo : EIATTR_FRAME_SIZE
	.align		4
.L_176:
        /*03e4*/ 	.byte	0x04, 0x11
        /*03e6*/ 	.short	(.L_178 - .L_177)
	.align		4
.L_177:
        /*03e8*/ 	.word	index@(_ZN5flash24flash_fwd_splitkv_kernelI23Flash_fwd_kernel_traitsILi256ELi64ELi64ELi4ELb0ELb0EN7cutlass10bfloat16_tE19Flash_kernel_traitsILi256ELi64ELi64ELi4ES3_EELb0ELb0ELb0ELb0ELb1ELb1ELb0ELb1EEEvNS_16Flash_fwd_paramsE)
        /*03ec*/ 	.word	0x00000010


	//----- nvinfo : EIATTR_REGCOUNT
	.align		4
.L_178:
        /*03f0*/ 	.byte	0x04, 0x2f
        /*03f2*/ 	.short	(.L_180 - .L_179)
	.align		4
.L_179:
        /*03f4*/ 	.word	index@(_ZN5flash24flash_fwd_splitkv_kernelI23Flash_fwd_kernel_traitsILi256ELi64ELi64ELi4ELb0ELb0EN7cutlass10bfloat16_tE19Flash_kernel_traitsILi256ELi64ELi64ELi4ES3_EELb0ELb0ELb0ELb0ELb1ELb0ELb0ELb1EEEvNS_16Flash_fwd_paramsE)
        /*03f8*/ 	.word	0x000000ff


	//----- nvinfo : EIATTR_FRAME_SIZE
	.align		4
.L_180:
        /*03fc*/ 	.byte	0x04, 0x11
        /*03fe*/ 	.short	(.L_182 - .L_181)
	.align		4
.L_181:
        /*0400*/ 	.word	index@($__internal_22_$__cuda_sm70_shflsync_bfly_p)
        /*0404*/ 	.word	0x00000000


	//----- nvinfo : EIATTR_FRAME_SIZE
	.align		4
.L_182:
        /*0408*/ 	.byte	0x04, 0x11
        /*040a*/ 	.short	(.L_184 - .L_183)
	.align		4
.L_183:
        /*040c*/ 	.word	index@($_ZN5flash24flash_fwd_splitkv_kernelI23Flash_fwd_kernel_traitsILi256ELi64ELi64ELi4ELb0ELb0EN7cutlass10bfloat16_tE19Flash_kernel_traitsILi256ELi64ELi64ELi4ES3_EELb0ELb0ELb0ELb0ELb1ELb0ELb0ELb1EEEvNS_16Flash_fwd_paramsE$_ZN5flash30compute_attn_1rowblock_splitkvI23Flash_fwd_kernel_traitsILi256ELi64ELi64ELi4ELb0ELb0EN7cutlass10bfloat16_tE19Flash_kernel_traitsILi256ELi64ELi64ELi4ES3_EELb0ELb0ELb0ELb0ELb1ELb0ELb0ELb1ENS_16Flash_fwd_paramsEEEvRKT8_iiiii)
        /*0410*/ 	.word	0x00000000


	//----- nvinfo : EIATTR_FRAME_SIZE
	.align		4
.L_184:
        /*0414*/ 	.byte	0x04, 0x11
        /*0416*/ 	.short	(.L_186 - .L_185)
	.align		4
.L_185:
        /*0418*/ 	.word	index@(_ZN5flash24flash_fwd_splitkv_kernelI23Flash_fwd_kernel_traitsILi256ELi64ELi64ELi4ELb0ELb0EN7cutlass10bfloat16_tE19Flash_kernel_traitsILi256ELi64ELi64ELi4ES3_EELb0ELb0ELb0ELb0ELb1ELb0ELb0ELb1EEEvNS_16Flash_fwd_paramsE)
        /*041c*/ 	.word	0x00000008


	//----- nvinfo : EIATTR_REGCOUNT
	.align		4
.L_186:
        /*0420*/ 	.byte	0x04, 0x2f
        /*0422*/ 	.short	(.L_188 - .L_187)
	.align		4
.L_187:
        /*0424*/ 	.word	index@(_ZN5flash24flash_fwd_splitkv_kernelI23Flash_fwd_kernel_traitsILi256ELi64ELi64ELi4ELb0ELb0EN7cutlass10bfloat16_tE19Flash_kernel_traitsILi256ELi64ELi64ELi4ES3_EELb0ELb0ELb1ELb0ELb0ELb1ELb0ELb0EEEvNS_16Flash_fwd_paramsE)
        /*0428*/ 	.word	0x000000fe


	//----- nvinfo : EIATTR_FRAME_SIZE
	.align		4
.L_188:
        /*042c*/ 	.byte	0x04, 0x11
        /*042e*/ 	.short	(.L_190 - .L_189)
	.align		4
.L_189:
        /*0430*/ 	.word	index@(_ZN5flash24flash_fwd_splitkv_kernelI23Flash_fwd_kernel_traitsILi256ELi64ELi64ELi4ELb0ELb0EN7cutlass10bfloat16_tE19Flash_kernel_traitsILi256ELi64ELi64ELi4ES3_EELb0ELb0ELb1ELb0ELb0ELb1ELb0ELb0EEEvNS_16Flash_fwd_paramsE)
        /*0434*/ 	.word	0x00000000


	//----- nvinfo : EIATTR_REGCOUNT
	.align		4
.L_190:
        /*0438*/ 	.byte	0x04, 0x2f
        /*043a*/ 	.short	(.L_192 - .L_191)
	.align		4
.L_191:
        /*043c*/ 	.word	index@(_ZN5flash24flash_fwd_splitkv_kernelI23Flash_fwd_kernel_traitsILi256ELi64ELi64ELi4ELb0ELb0EN7cutlass10bfloat16_tE19Flash_kernel_traitsILi256ELi64ELi64ELi4ES3_EELb0ELb0ELb1ELb0ELb0ELb0ELb0ELb0EEEvNS_16Flash_fwd_paramsE)
        /*0440*/ 	.word	0x000000fe


	//----- nvinfo : EIATTR_FRAME_SIZE
	.align		4
.L_192:
        /*0444*/ 	.byte	0x04, 0x11
        /*0446*/ 	.short	(.L_194 - .L_193)
	.align		4
.L_193:
        /*0448*/ 	.word	index@(_ZN5flash24flash_fwd_splitkv_kernelI23Flash_fwd_kernel_traitsILi256ELi64ELi64ELi4ELb0ELb0EN7cutlass10bfloat16_tE19Flash_kernel_traitsILi256ELi64ELi64ELi4ES3_EELb0ELb0ELb1ELb0ELb0ELb0ELb0ELb0EEEvNS_16Flash_fwd_paramsE)
        /*044c*/ 	.word	0x00000000


	//----- nvinfo : EIATTR_REGCOUNT
	.align		4
.L_194:
        /*0450*/ 	.byte	0x04, 0x2f
        /*0452*/ 	.short	(.L_196 - .L_195)
	.align		4
.L_195:
        /*0454*/ 	.word	index@(_ZN5flash24flash_fwd_splitkv_kernelI23Flash_fwd_kernel_traitsILi256ELi64ELi64ELi4ELb0ELb0EN7cutlass10bfloat16_tE19Flash_kernel_traitsILi256ELi64ELi64ELi4ES3_EELb0ELb0ELb0ELb0ELb1ELb1ELb0ELb0EEEvNS_16Flash_fwd_paramsE)
        /*0458*/ 	.word	0x000000ff


	//----- nvinfo : EIATTR_FRAME_SIZE
	.align		4
.L_196:
        /*045c*/ 	.byte	0x04, 0x11
        /*045e*/ 	.short	(.L_198 - .L_197)
	.align		4
.L_197:
        /*0460*/ 	.word	index@(_ZN5flash24flash_fwd_splitkv_kernelI23Flash_fwd_kernel_traitsILi256ELi64ELi64ELi4ELb0ELb0EN7cutlass10bfloat16_tE19Flash_kernel_traitsILi256ELi64ELi64ELi4ES3_EELb0ELb0ELb0ELb0ELb1ELb1ELb0ELb0EEEvNS_16Flash_fwd_paramsE)
        /*0464*/ 	.word	0x00000000


	//----- nvinfo : EIATTR_REGCOUNT
	.align		4
.L_198:
        /*0468*/ 	.byte	0x04, 0x2f
        /*046a*/ 	.short	(.L_200 - .L_199)
	.align		4
.L_199:
        /*046c*/ 	.word	index@(_ZN5flash24flash_fwd_splitkv_kernelI23Flash_fwd_kernel_traitsILi256ELi64ELi64ELi4ELb0ELb0EN7cutlass10bfloat16_tE19Flash_kernel_traitsILi256ELi64ELi64ELi4ES3_EELb0ELb0ELb0ELb0ELb1ELb0ELb0ELb0EEEvNS_16Flash_fwd_paramsE)
        /*0470*/ 	.word	0x000000fe


	//----- nvinfo : EIATTR_FRAME_SIZE
	.align		4
.L_200:
        /*0474*/ 	.byte	0x04, 0x11
        /*0476*/ 	.short	(.L_202 - .L_201)
	.align		4
.L_201:
        /*0478*/ 	.word	index@(_ZN5flash24flash_fwd_splitkv_kernelI23Flash_fwd_kernel_traitsILi256ELi64ELi64ELi4ELb0ELb0EN7cutlass10bfloat16_tE19Flash_kernel_traitsILi256ELi64ELi64ELi4ES3_EELb0ELb0ELb0ELb0ELb1ELb0ELb0ELb0EEEvNS_16Flash_fwd_paramsE)
        /*047c*/ 	.word	0x00000000


	//----- nvinfo : EIATTR_REGCOUNT
	.align		4
.L_202:
        /*0480*/ 	.byte	0x04, 0x2f
        /*0482*/ 	.short	(.L_204 - .L_203)
	.align		4
.L_203:
        /*0484*/ 	.word	index@(_ZN5flash24flash_fwd_splitkv_kernelI23Flash_fwd_kernel_traitsILi256ELi64ELi64ELi4ELb0ELb0EN7cutlass10bfloat16_tE19Flash_kernel_traitsILi256ELi64ELi64ELi4ES3_EELb0ELb1ELb0ELb0ELb0ELb1ELb1ELb1EEEvNS_16Flash_fwd_paramsE)
        /*0488*/ 	.word	0x000000ff


	//----- nvinfo : EIATTR_FRAME_SIZE
	.align		4
.L_204:
        /*048c*/ 	.byte	0x04, 0x11
        /*048e*/ 	.short	(.L_206 - .L_205)
	.align		4
.L_205:
        /*0490*/ 	.word	index@($__internal_21_$__cuda_sm70_shflsync_bfly_p)
        /*0494*/ 	.word	0x00000000


	//----- nvinfo : EIATTR_FRAME_SIZE
	.align		4
.L_206:
        /*0498*/ 	.byte	0x04, 0x11
        /*049a*/ 	.short	(.L_208 - .L_207)
	.align		4
.L_207:
        /*049c*/ 	.word	index@($_ZN5flash24flash_fwd_splitkv_kernelI23Flash_fwd_kernel_traitsILi256ELi64ELi64ELi4ELb0ELb0EN7cutlass10bfloat16_tE19Flash_kernel_traitsILi256ELi64ELi64ELi4ES3_EELb0ELb1ELb0ELb0ELb0ELb1ELb1ELb1EEEvNS_16Flash_fwd_paramsE$_ZN5flash30compute_attn_1rowblock_splitkvI23Flash_fwd_kernel_traitsILi256ELi64ELi64ELi4ELb0ELb0EN7cutlass10bfloat16_tE19Flash_kernel_traitsILi256ELi64ELi64ELi4ES3_EELb0ELb1ELb0ELb0ELb0ELb1ELb1ELb1ENS_16Flash_fwd_paramsEEEvRKT8_iiiii)
        /*04a0*/ 	.word	0x00000000


	//----- nvinfo : EIATTR_FRAME_SIZE
	.align		4
.L_208:
        /*04a4*/ 	.byte	0x04, 0x11
        /*04a6*/ 	.short	(.L_210 - .L_209)
	.align		4
.L_209:
        /*04a8*/ 	.word	index@(_ZN5flash24flash_fwd_splitkv_kernelI23Flash_fwd_kernel_traitsILi256ELi64ELi64ELi4ELb0ELb0EN7cutlass10bfloat16_tE19Flash_kernel_traitsILi256ELi64ELi64ELi4ES3_EELb0ELb1ELb0ELb0ELb0ELb1ELb1ELb1EEEvNS_16Flash_fwd_paramsE)
        /*04ac*/ 	.word	0x00000010


	//----- nvinfo : EIATTR_REGCOUNT
	.align		4
.L_210:
        /*04b0*/ 	.byte	0x04, 0x2f
        /*04b2*/ 	.short	(.L_212 - .L_211)
	.align		4
.L_211:
        /*04b4*/ 	.word	index@(_ZN5flash24flash_fwd_splitkv_kernelI23Flash_fwd_kernel_traitsILi256ELi64ELi64ELi4ELb0ELb0EN7cutlass10bfloat16_tE19Flash_kernel_traitsILi256ELi64ELi64ELi4ES3_EELb0ELb1ELb0ELb0ELb0ELb0ELb1ELb1EEEvNS_16Flash_fwd_paramsE)
        /*04b8*/ 	.word	0x000000ff


	//----- nvinfo : EIATTR_FRAME_SIZE
	.align		4
.L_212:
        /*04bc*/ 	.byte	0x04, 0x11
        /*04be*/ 	.short	(.L_214 - .L_213)
	.align		4
.L_213:
        /*04c0*/ 	.word	index@($__internal_20_$__cuda_sm70_shflsync_bfly_p)
        /*04c4*/ 	.word	0x00000000


	//----- nvinfo : EIATTR_FRAME_SIZE
	.align		4
.L_214:
        /*04c8*/ 	.byte	0x04, 0x11
        /*04ca*/ 	.short	(.L_216 - .L_215)
	.align		4
.L_215:
        /*04cc*/ 	.word	index@($_ZN5flash24flash_fwd_splitkv_kernelI23Flash_fwd_kernel_traitsILi256ELi64ELi64ELi4ELb0ELb0EN7cutlass10bfloat16_tE19Flash_kernel_traitsILi256ELi64ELi64ELi4ES3_EELb0ELb1ELb0ELb0ELb0ELb0ELb1ELb1EEEvNS_16Flash_fwd_paramsE$_ZN5flash30compute_attn_1rowblock_splitkvI23Flash_fwd_kernel_traitsILi256ELi64ELi64ELi4ELb0ELb0EN7cutlass10bfloat16_tE19Flash_kernel_traitsILi256ELi64ELi64ELi4ES3_EELb0ELb1ELb0ELb0ELb0ELb0ELb1ELb1ENS_16Flash_fwd_paramsEEEvRKT8_iiiii)
        /*04d0*/ 	.word	0x00000000


	//----- nvinfo : EIATTR_FRAME_SIZE
	.align		4
.L_216:
        /*04d4*/ 	.byte	0x04, 0x11
        /*04d6*/ 	.short	(.L_218 - .L_217)
	.align		4
.L_217:
        /*04d8*/ 	.word	index@(_ZN5flash24flash_fwd_splitkv_kernelI23Flash_fwd_kernel_traitsILi256ELi64ELi64ELi4ELb0ELb0EN7cutlass10bfloat16_tE19Flash_kernel_traitsILi256ELi64ELi64ELi4ES3_EELb0ELb1ELb0ELb0ELb0ELb0ELb1ELb1EEEvNS_16Flash_fwd_paramsE)
        /*04dc*/ 	.word	0x00000000


	//----- nvinfo : EIATTR_REGCOUNT
	.align		4
.L_218:
        /*04e0*/ 	.byte	0x04, 0x2f
        /*04e2*/ 	.short	(.L_220 - .L_219)
	.align		4
.L_219:
        /*04e4*/ 	.word	index@(_ZN5flash24flash_fwd_splitkv_kernelI23Flash_fwd_kernel_traitsILi256ELi64ELi64ELi4ELb0ELb0EN7cutlass10bfloat16_tE19Flash_kernel_traitsILi256ELi64ELi64ELi4ES3_EELb0ELb1ELb0ELb0ELb0ELb1ELb1ELb0EEEvNS_16Flash_fwd_paramsE)
        /*04e8*/ 	.word	0x000000fd


	//----- nvinfo : EIATTR_FRAME_SIZE
	.align		4
.L_220:
        /*04ec*/ 	.byte	0x04, 0x11
        /*04ee*/ 	.short	(.L_222 - .L_221)
	.align		4
.L_221:
        /*04f0*/ 	.word	index@(_ZN5flash24flash_fwd_splitkv_kernelI23Flash_fwd_kernel_traitsILi256ELi64ELi64ELi4ELb0ELb0EN7cutlass10bfloat16_tE19Flash_kernel_traitsILi256ELi64ELi64ELi4ES3_EELb0ELb1ELb0ELb0ELb0ELb1ELb1ELb0EEEvNS_16Flash_fwd_paramsE)
        /*04f4*/ 	.word	0x00000000


	//----- nvinfo : EIATTR_REGCOUNT
	.align		4
.L_222:
        /*04f8*/ 	.byte	0x04, 0x2f
        /*04fa*/ 	.short	(.L_224 - .L_223)
	.align		4
.L_223:
        /*04fc*/ 	.word	index@(_ZN5flash24flash_fwd_splitkv_kernelI23Flash_fwd_kernel_traitsILi256ELi64ELi64ELi4ELb0ELb0EN7cutlass10bfloat16_tE19Flash_kernel_traitsILi256ELi64ELi64ELi4ES3_EELb0ELb1ELb0ELb0ELb0ELb0ELb1ELb0EEEvNS_16Flash_fwd_paramsE)
        /*0500*/ 	.word	0x000000fe


	//----- nvinfo : EIATTR_FRAME_SIZE
	.align		4
.L_224:
        /*0504*/ 	.byte	0x04, 0x11
        /*0506*/ 	.short	(.L_226 - .L_225)
	.align		4
.L_225:
        /*0508*/ 	.word	index@(_ZN5flash24flash_fwd_splitkv_kernelI23Flash_fwd_kernel_traitsILi256ELi64ELi64ELi4ELb0ELb0EN7cutlass10bfloat16_tE19Flash_kernel_traitsILi256ELi64ELi64ELi4ES3_EELb0ELb1ELb0ELb0ELb0ELb0ELb1ELb0EEEvNS_16Flash_fwd_paramsE)
        /*050c*/ 	.word	0x00000000


	//----- nvinfo : EIATTR_REGCOUNT
	.align		4
.L_226:
        /*0510*/ 	.byte	0x04, 0x2f
        /*0512*/ 	.short	(.L_228 - .L_227)
	.align		4
.L_227:
        /*0514*/ 	.word	index@(_ZN5flash24flash_fwd_splitkv_kernelI23Flash_fwd_kernel_traitsILi256ELi64ELi64ELi4ELb0ELb0EN7cutlass10bfloat16_tE19Flash_kernel_traitsILi256ELi64ELi64ELi4ES3_EELb0ELb1ELb0ELb0ELb0ELb1ELb0ELb1EEEvNS_16Flash_fwd_paramsE)
        /*0518*/ 	.word	0x000000ff


	//----- nvinfo : EIATTR_FRAME_SIZE
	.align		4
.L_228:
        /*051c*/ 	.byte	0x04, 0x11
        /*051e*/ 	.short	(.L_230 - .L_229)
	.align		4
.L_229:
        /*0520*/ 	.word	index@($__internal_19_$__cuda_sm70_shflsync_bfly_p)
        /*0524*/ 	.word	0x00000000


	//----- nvinfo : EIATTR_FRAME_SIZE
	.align		4
.L_230:
        /*0528*/ 	.byte	0x04, 0x11
        /*052a*/ 	.short	(.L_232 - .L_231)
	.align		4
.L_231:
        /*052c*/ 	.word	index@($_ZN5flash24flash_fwd_splitkv_kernelI23Flash_fwd_kernel_traitsILi256ELi64ELi64ELi4ELb0ELb0EN7cutlass10bfloat16_tE19Flash_kernel_traitsILi256ELi64ELi64ELi4ES3_EELb0ELb1ELb0ELb0ELb0ELb1ELb0ELb1EEEvNS_16Flash_fwd_paramsE$_ZN5flash30compute_attn_1rowblock_splitkvI23Flash_fwd_kernel_traitsILi256ELi64ELi64ELi4ELb0ELb0EN7cutlass10bfloat16_tE19Flash_kernel_traitsILi256ELi64ELi64ELi4ES3_EELb0ELb1ELb0ELb0ELb0ELb1ELb0ELb1ENS_16Flash_fwd_paramsEEEvRKT8_iiiii)
        /*0530*/ 	.word	0x00000000


	//----- nvinfo : EIATTR_FRAME_SIZE
	.align		4
.L_232:
        /*0534*/ 	.byte	0x04, 0x11
        /*0536*/ 	.short	(.L_234 - .L_233)
	.align		4
.L_233:
        /*0538*/ 	.word	index@(_ZN5flash24flash_fwd_splitkv_kernelI23Flash_fwd_kernel_traitsILi256ELi64ELi64ELi4ELb0ELb0EN7cutlass10bfloat16_tE19Flash_kernel_traitsILi256ELi64ELi64ELi4ES3_EELb0ELb1ELb0ELb0ELb0ELb1ELb0ELb1EEEvNS_16Flash_fwd_paramsE)
        /*053c*/ 	.word	0x00000000


	//----- nvinfo : EIATTR_REGCOUNT
	.align		4
.L_234:
        /*0540*/ 	.byte	0x04, 0x2f
        /*0542*/ 	.short	(.L_236 - .L_235)
	.align		4
.L_235:
        /*0544*/ 	.word	index@(_ZN5flash24flash_fwd_splitkv_kernelI23Flash_fwd_kernel_traitsILi256ELi64ELi64ELi4ELb0ELb0EN7cutlass10bfloat16_tE19Flash_kernel_traitsILi256ELi64ELi64ELi4ES3_EELb0ELb1ELb0ELb0ELb0ELb0ELb0ELb1EEEvNS_16Flash_fwd_paramsE)
        /*0548*/ 	.word	0x000000ff


	//----- nvinfo : EIATTR_FRAME_SIZE
	.align		4
.L_236:
        /*054c*/ 	.byte	0x04, 0x11
        /*054e*/ 	.short	(.L_238 - .L_237)
	.align		4
.L_237:
        /*0550*/ 	.word	index@($__internal_18_$__cuda_sm70_shflsync_bfly_p)
        /*0554*/ 	.word	0x00000000


	//----- nvinfo : EIATTR_FRAME_SIZE
	.align		4
.L_238:
        /*0558*/ 	.byte	0x04, 0x11
        /*055a*/ 	.short	(.L_240 - .L_239)
	.align		4
.L_239:
        /*055c*/ 	.word	index@($_ZN5flash24flash_fwd_splitkv_kernelI23Flash_fwd_kernel_traitsILi256ELi64ELi64ELi4ELb0ELb0EN7cutlass10bfloat16_tE19Flash_kernel_traitsILi256ELi64ELi64ELi4ES3_EELb0ELb1ELb0ELb0ELb0ELb0ELb0ELb1EEEvNS_16Flash_fwd_paramsE$_ZN5flash30compute_attn_1rowblock_splitkvI23Flash_fwd_kernel_traitsILi256ELi64ELi64ELi4ELb0ELb0EN7cutlass10bfloat16_tE19Flash_kernel_traitsILi256ELi64ELi64ELi4ES3_EELb0ELb1ELb0ELb0ELb0ELb0ELb0ELb1ENS_16Flash_fwd_paramsEEEvRKT8_iiiii)
        /*0560*/ 	.word	0x00000000


	//----- nvinfo : EIATTR_FRAME_SIZE
	.align		4
.L_240:
        /*0564*/ 	.byte	0x04, 0x11
        /*0566*/ 	.short	(.L_242 - .L_241)
	.align		4
.L_241:
        /*0568*/ 	.word	index@(_ZN5flash24flash_fwd_splitkv_kernelI23Flash_fwd_kernel_traitsILi256ELi64ELi64ELi4ELb0ELb0EN7cutlass10bfloat16_tE19Flash_kernel_traitsILi256ELi64ELi64ELi4ES3_EELb0ELb1ELb0ELb0ELb0ELb0ELb0ELb1EEEvNS_16Flash_fwd_paramsE)
        /*056c*/ 	.word	0x00000000


	//----- nvinfo : EIATTR_REGCOUNT
	.align		4
.L_242:
        /*0570*/ 	.byte	0x04, 0x2f
        /*0572*/ 	.short	(.L_244 - .L_243)
	.align		4
.L_243:
        /*0574*/ 	.word	index@(_ZN5flash24flash_fwd_splitkv_kernelI23Flash_fwd_kernel_traitsILi256ELi64ELi64ELi4ELb0ELb0EN7cutlass10bfloat16_tE19Flash_kernel_traitsILi256ELi64ELi64ELi4ES3_EELb0ELb1ELb0ELb0ELb0ELb1ELb0ELb0EEEvNS_16Flash_fwd_paramsE)
        /*0578*/ 	.word	0x000000ff


	//----- nvinfo : EIATTR_FRAME_SIZE
	.align		4
.L_244:
        /*057c*/ 	.byte	0x04, 0x11
        /*057e*/ 	.short	(.L_246 - .L_245)
	.align		4
.L_245:
        /*0580*/ 	.word	index@(_ZN5flash24flash_fwd_splitkv_kernelI23Flash_fwd_kernel_traitsILi256ELi64ELi64ELi4ELb0ELb0EN7cutlass10bfloat16_tE19Flash_kernel_traitsILi256ELi64ELi64ELi4ES3_EELb0ELb1ELb0ELb0ELb0ELb1ELb0ELb0EEEvNS_16Flash_fwd_paramsE)
        /*0584*/ 	.word	0x00000000


	//----- nvinfo : EIATTR_REGCOUNT
	.align		4
.L_246:
        /*0588*/ 	.byte	0x04, 0x2f
        /*058a*/ 	.short	(.L_248 - .L_247)
	.align		4
.L_247:
        /*058c*/ 	.word	index@(_ZN5flash24flash_fwd_splitkv_kernelI23Flash_fwd_kernel_traitsILi256ELi64ELi64ELi4ELb0ELb0EN7cutlass10bfloat16_tE19Flash_kernel_traitsILi256ELi64ELi64ELi4ES3_EELb0ELb1ELb0ELb0ELb0ELb0ELb0ELb0EEEvNS_16Flash_fwd_paramsE)
        /*0590*/ 	.word	0x000000ff


	//----- nvinfo : EIATTR_FRAME_SIZE
	.align		4
.L_248:
        /*0594*/ 	.byte	0x04, 0x11
        /*0596*/ 	.short	(.L_250 - .L_249)
	.align		4
.L_249:
        /*0598*/ 	.word	index@(_ZN5flash24flash_fwd_splitkv_kernelI23Flash_fwd_kernel_traitsILi256ELi64ELi64ELi4ELb0ELb0EN7cutlass10bfloat16_tE19Flash_kernel_traitsILi256ELi64ELi64ELi4ES3_EELb0ELb1ELb0ELb0ELb0ELb0ELb0ELb0EEEvNS_16Flash_fwd_paramsE)
        /*059c*/ 	.word	0x00000000


	//----- nvinfo : EIATTR_REGCOUNT
	.align		4
.L_250:
        /*05a0*/ 	.byte	0x04, 0x2f
        /*05a2*/ 	.short	(.L_252 - .L_251)
	.align		4
.L_251:
        /*05a4*/ 	.word	index@(_ZN5flash24flash_fwd_splitkv_kernelI23Flash_fwd_kernel_traitsILi256ELi64ELi64ELi4ELb0ELb0EN7cutlass10bfloat16_tE19Flash_kernel_traitsILi256ELi64ELi64ELi4ES3_EELb0ELb0ELb0ELb0ELb0ELb1ELb1ELb1EEEvNS_16Flash_fwd_paramsE)
        /*05a8*/ 	.word	0x000000ff


	//----- nvinfo : EIATTR_FRAME_SIZE
	.align		4
.L_252:
        /*05ac*/ 	.byte	0x04, 0x11
        /*05ae*/ 	.short	(.L_254 - .L_253)
	.align		4
.L_253:
        /*05b0*/ 	.word	index@($__internal_17_$__cuda_sm70_shflsync_bfly_p)
        /*05b4*/ 	.word	0x00000000


	//----- nvinfo : EIATTR_FRAME_SIZE
	.align		4
.L_254:
        /*05b8*/ 	.byte	0x04, 0x11
        /*05ba*/ 	.short	(.L_256 - .L_255)
	.align		4
.L_255:
        /*05bc*/ 	.word	index@($_ZN5flash24flash_fwd_splitkv_kernelI23Flash_fwd_kernel_traitsILi256ELi64ELi64ELi4ELb0ELb0EN7cutlass10bfloat16_tE19Flash_kernel_traitsILi256ELi64ELi64ELi4ES3_EELb0ELb0ELb0ELb0ELb0ELb1ELb1ELb1EEEvNS_16Flash_fwd_paramsE$_ZN5flash30compute_attn_1rowblock_splitkvI23Flash_fwd_kernel_traitsILi256ELi64ELi64ELi4ELb0ELb0EN7cutlass10bfloat16_tE19Flash_kernel_traitsILi256ELi64ELi64ELi4ES3_EELb0ELb0ELb0ELb0ELb0ELb1ELb1ELb1ENS_16Flash_fwd_paramsEEEvRKT8_iiiii)
        /*05c0*/ 	.word	0x00000000


	//----- nvinfo : EIATTR_FRAME_SIZE
	.align		4
.L_256:
        /*05c4*/ 	.byte	0x04, 0x11
        /*05c6*/ 	.short	(.L_258 - .L_257)
	.align		4
.L_257:
        /*05c8*/ 	.word	index@(_ZN5flash24flash_fwd_splitkv_kernelI23Flash_fwd_kernel_traitsILi256ELi64ELi64ELi4ELb0ELb0EN7cutlass10bfloat16_tE19Flash_kernel_traitsILi256ELi64ELi64ELi4ES3_EELb0ELb0ELb0ELb0ELb0ELb1ELb1ELb1EEEvNS_16Flash_fwd_paramsE)
        /*05cc*/ 	.word	0x00000008


	//----- nvinfo : EIATTR_REGCOUNT
	.align		4
.L_258:
        /*05d0*/ 	.byte	0x04, 0x2f
        /*05d2*/ 	.short	(.L_260 - .L_259)
	.align		4
.L_259:
        /*05d4*/ 	.word	index@(_ZN5flash24flash_fwd_splitkv_kernelI23Flash_fwd_kernel_traitsILi256ELi64ELi64ELi4ELb0ELb0EN7cutlass10bfloat16_tE19Flash_kernel_traitsILi256ELi64ELi64ELi4ES3_EELb0ELb0ELb0ELb0ELb0ELb0ELb1ELb1EEEvNS_16Flash_fwd_paramsE)
        /*05d8*/ 	.word	0x000000ff


	//----- nvinfo : EIATTR_FRAME_SIZE
	.align		4
.L_260:
        /*05dc*/ 	.byte	0x04, 0x11
        /*05de*/ 	.short	(.L_262 - .L_261)
	.align		4
.L_261:
        /*05e0*/ 	.word	index@($__internal_16_$__cuda_sm70_shflsync_bfly_p)
        /*05e4*/ 	.word	0x00000000


	//----- nvinfo : EIATTR_FRAME_SIZE
	.align		4
.L_262:
        /*05e8*/ 	.byte	0x04, 0x11
        /*05ea*/ 	.short	(.L_264 - .L_263)
	.align		4
.L_263:
        /*05ec*/ 	.word	index@($_ZN5flash24flash_fwd_splitkv_kernelI23Flash_fwd_kernel_traitsILi256ELi64ELi64ELi4ELb0ELb0EN7cutlass10bfloat16_tE19Flash_kernel_traitsILi256ELi64ELi64ELi4ES3_EELb0ELb0ELb0ELb0ELb0ELb0ELb1ELb1EEEvNS_16Flash_fwd_paramsE$_ZN5flash30compute_attn_1rowblock_splitkvI23Flash_fwd_kernel_traitsILi256ELi64ELi64ELi4ELb0ELb0EN7cutlass10bfloat16_tE19Flash_kernel_traitsILi256ELi64ELi64ELi4ES3_EELb0ELb0ELb0ELb0ELb0ELb0ELb1ELb1ENS_16Flash_fwd_paramsEEEvRKT8_iiiii)
        /*05f0*/ 	.word	0x00000000


	//----- nvinfo : EIATTR_FRAME_SIZE
	.align		4
.L_264:
        /*05f4*/ 	.byte	0x04, 0x11
        /*05f6*/ 	.short	(.L_266 - .L_265)
	.align		4
.L_265:
        /*05f8*/ 	.word	index@(_ZN5flash24flash_fwd_splitkv_kernelI23Flash_fwd_kernel_traitsILi256ELi64ELi64ELi4ELb0ELb0EN7cutlass10bfloat16_tE19Flash_kernel_traitsILi256ELi64ELi64ELi4ES3_EELb0ELb0ELb0ELb0ELb0ELb0ELb1ELb1EEEvNS_16Flash_fwd_paramsE)
        /*05fc*/ 	.word	0x00000008


	//----- nvinfo : EIATTR_REGCOUNT
	.align		4
.L_266:
        /*0600*/ 	.byte	0x04, 0x2f
        /*0602*/ 	.short	(.L_268 - .L_267)
	.align		4
.L_267:
        /*0604*/ 	.word	index@(_ZN5flash24flash_fwd_splitkv_kernelI23Flash_fwd_kernel_traitsILi256ELi64ELi64ELi4ELb0ELb0EN7cutlass10bfloat16_tE19Flash_kernel_traitsILi256ELi64ELi64ELi4ES3_EELb0ELb0ELb0ELb0ELb0ELb1ELb1ELb0EEEvNS_16Flash_fwd_paramsE)
        /*0608*/ 	.word	0x000000ff


	//----- nvinfo : EIATTR_FRAME_SIZE
	.align		4
.L_268:
        /*060c*/ 	.byte	0x04, 0x11
        /*060e*/ 	.short	(.L_270 - .L_269)
	.align		4
.L_269:
        /*0610*/ 	.word	index@(_ZN5flash24flash_fwd_splitkv_kernelI23Flash_fwd_kernel_traitsILi256ELi64ELi64ELi4ELb0ELb0EN7cutlass10bfloat16_tE19Flash_kernel_traitsILi256ELi64ELi64ELi4ES3_EELb0ELb0ELb0ELb0ELb0ELb1ELb1ELb0EEEvNS_16Flash_fwd_paramsE)
        /*0614*/ 	.word	0x00000000


	//----- nvinfo : EIATTR_REGCOUNT
	.align		4
.L_270:
        /*0618*/ 	.byte	0x04, 0x2f
        /*061a*/ 	.short	(.L_272 - .L_271)
	.align		4
.L_271:
        /*061c*/ 	.word	index@(_ZN5flash24flash_fwd_splitkv_kernelI23Flash_fwd_kernel_traitsILi256ELi64ELi64ELi4ELb0ELb0EN7cutlass10bfloat16_tE19Flash_kernel_traitsILi256ELi64ELi64ELi4ES3_EELb0ELb0ELb0ELb0ELb0ELb0ELb1ELb0EEEvNS_16Flash_fwd_paramsE)
        /*0620*/ 	.word	0x000000fe


	//----- nvinfo : EIATTR_FRAME_SIZE
	.align		4
.L_272:
        /*0624*/ 	.byte	0x04, 0x11
        /*0626*/ 	.short	(.L_274 - .L_273)
	.align		4
.L_273:
        /*0628*/ 	.word	index@(_ZN5flash24flash_fwd_splitkv_kernelI23Flash_fwd_kernel_traitsILi256ELi64ELi64ELi4ELb0ELb0EN7cutlass10bfloat16_tE19Flash_kernel_traitsILi256ELi64ELi64ELi4ES3_EELb0ELb0ELb0ELb0ELb0ELb0ELb1ELb0EEEvNS_16Flash_fwd_paramsE)
        /*062c*/ 	.word	0x00000000


	//----- nvinfo : EIATTR_REGCOUNT
	.align		4
.L_274:
        /*0630*/ 	.byte	0x04, 0x2f
        /*0632*/ 	.short	(.L_276 - .L_275)
	.align		4
.L_275:
        /*0634*/ 	.word	index@(_ZN5flash24flash_fwd_splitkv_kernelI23Flash_fwd_kernel_traitsILi256ELi64ELi64ELi4ELb0ELb0EN7cutlass10bfloat16_tE19Flash_kernel_traitsILi256ELi64ELi64ELi4ES3_EELb0ELb0ELb0ELb0ELb0ELb1ELb0ELb1EEEvNS_16Flash_fwd_paramsE)
        /*0638*/ 	.word	0x000000ff


	//----- nvinfo : EIATTR_FRAME_SIZE
	.align		4
.L_276:
        /*063c*/ 	.byte	0x04, 0x11
        /*063e*/ 	.short	(.L_278 - .L_277)
	.align		4
.L_277:
        /*0640*/ 	.word	index@($__internal_15_$__cuda_sm70_shflsync_bfly_p)
        /*0644*/ 	.word	0x00000000


	//----- nvinfo : EIATTR_FRAME_SIZE
	.align		4
.L_278:
        /*0648*/ 	.byte	0x04, 0x11
        /*064a*/ 	.short	(.L_280 - .L_279)
	.align		4
.L_279:
        /*064c*/ 	.word	index@($_ZN5flash24flash_fwd_splitkv_kernelI23Flash_fwd_kernel_traitsILi256ELi64ELi64ELi4ELb0ELb0EN7cutlass10bfloat16_tE19Flash_kernel_traitsILi256ELi64ELi64ELi4ES3_EELb0ELb0ELb0ELb0ELb0ELb1ELb0ELb1EEEvNS_16Flash_fwd_paramsE$_ZN5flash30compute_attn_1rowblock_splitkvI23Flash_fwd_kernel_traitsILi256ELi64ELi64ELi4ELb0ELb0EN7cutlass10bfloat16_tE19Flash_kernel_traitsILi256ELi64ELi64ELi4ES3_EELb0ELb0ELb0ELb0ELb0ELb1ELb0ELb1ENS_16Flash_fwd_paramsEEEvRKT8_iiiii)
        /*0650*/ 	.word	0x00000000


	//----- nvinfo : EIATTR_FRAME_SIZE
	.align		4
.L_280:
        /*0654*/ 	.byte	0x04, 0x11
        /*0656*/ 	.short	(.L_282 - .L_281)
	.align		4
.L_281:
        /*0658*/ 	.word	index@(_ZN5flash24flash_fwd_splitkv_kernelI23Flash_fwd_kernel_traitsILi256ELi64ELi64ELi4ELb0ELb0EN7cutlass10bfloat16_tE19Flash_kernel_traitsILi256ELi64ELi64ELi4ES3_EELb0ELb0ELb0ELb0ELb0ELb1ELb0ELb1EEEvNS_16Flash_fwd_paramsE)
        /*065c*/ 	.word	0x00000008


	//----- nvinfo : EIATTR_REGCOUNT
	.align		4
.L_282:
        /*0660*/ 	.byte	0x04, 0x2f
        /*0662*/ 	.short	(.L_284 - .L_283)
	.align		4
.L_283:
        /*0664*/ 	.word	index@(_ZN5flash24flash_fwd_splitkv_kernelI23Flash_fwd_kernel_traitsILi256ELi64ELi64ELi4ELb0ELb0EN7cutlass10bfloat16_tE19Flash_kernel_traitsILi256ELi64ELi64ELi4ES3_EELb0ELb0ELb0ELb0ELb0ELb0ELb0ELb1EEEvNS_16Flash_fwd_paramsE)
        /*0668*/ 	.word	0x000000ff


	//----- nvinfo : EIATTR_FRAME_SIZE
	.align		4
.L_284:
        /*066c*/ 	.byte	0x04, 0x11
        /*066e*/ 	.short	(.L_286 - .L_285)
	.align		4
.L_285:
        /*0670*/ 	.word	index@($__internal_14_$__cuda_sm70_shflsync_bfly_p)
        /*0674*/ 	.word	0x00000000


	//----- nvinfo : EIATTR_FRAME_SIZE
	.align		4
.L_286:
        /*0678*/ 	.byte	0x04, 0x11
        /*067a*/ 	.short	(.L_288 - .L_287)
	.align		4
.L_287:
        /*067c*/ 	.word	index@($_ZN5flash24flash_fwd_splitkv_kernelI23Flash_fwd_kernel_traitsILi256ELi64ELi64ELi4ELb0ELb0EN7cutlass10bfloat16_tE19Flash_kernel_traitsILi256ELi64ELi64ELi4ES3_EELb0ELb0ELb0ELb0ELb0ELb0ELb0ELb1EEEvNS_16Flash_fwd_paramsE$_ZN5flash30compute_attn_1rowblock_splitkvI23Flash_fwd_kernel_traitsILi256ELi64ELi64ELi4ELb0ELb0EN7cutlass10bfloat16_tE19Flash_kernel_traitsILi256ELi64ELi64ELi4ES3_EELb0ELb0ELb0ELb0ELb0ELb0ELb0ELb1ENS_16Flash_fwd_paramsEEEvRKT8_iiiii)
        /*0680*/ 	.word	0x00000000


	//----- nvinfo : EIATTR_FRAME_SIZE
	.align		4
.L_288:
        /*0684*/ 	.byte	0x04, 0x11
        /*0686*/ 	.short	(.L_290 - .L_289)
	.align		4
.L_289:
        /*0688*/ 	.word	index@(_ZN5flash24flash_fwd_splitkv_kernelI23Flash_fwd_kernel_traitsILi256ELi64ELi64ELi4ELb0ELb0EN7cutlass10bfloat16_tE19Flash_kernel_traitsILi256ELi64ELi64ELi4ES3_EELb0ELb0ELb0ELb0ELb0ELb0ELb0ELb1EEEvNS_16Flash_fwd_paramsE)
        /*068c*/ 	.word	0x00000008


	//----- nvinfo : EIATTR_REGCOUNT
	.align		4
.L_290:
        /*0690*/ 	.byte	0x04, 0x2f
        /*0692*/ 	.short	(.L_292 - .L_291)
	.align		4
.L_291:
        /*0694*/ 	.word	index@(_ZN5flash24flash_fwd_splitkv_kernelI23Flash_fwd_kernel_traitsILi256ELi64ELi64ELi4ELb0ELb0EN7cutlass10bfloat16_tE19Flash_kernel_traitsILi256ELi64ELi64ELi4ES3_EELb0ELb0ELb0ELb0ELb0ELb1ELb0ELb0EEEvNS_16Flash_fwd_paramsE)
        /*0698*/ 	.word	0x000000ff


	//----- nvinfo : EIATTR_FRAME_SIZE
	.align		4
.L_292:
        /*069c*/ 	.byte	0x04, 0x11
        /*069e*/ 	.short	(.L_294 - .L_293)
	.align		4
.L_293:
        /*06a0*/ 	.word	index@(_ZN5flash24flash_fwd_splitkv_kernelI23Flash_fwd_kernel_traitsILi256ELi64ELi64ELi4ELb0ELb0EN7cutlass10bfloat16_tE19Flash_kernel_traitsILi256ELi64ELi64ELi4ES3_EELb0ELb0ELb0ELb0ELb0ELb1ELb0ELb0EEEvNS_16Flash_fwd_paramsE)
        /*06a4*/ 	.word	0x00000008


	//----- nvinfo : EIATTR_REGCOUNT
	.align		4
.L_294:
        /*06a8*/ 	.byte	0x04, 0x2f
        /*06aa*/ 	.short	(.L_296 - .L_295)
	.align		4
.L_295:
        /*06ac*/ 	.word	index@(_ZN5flash24flash_fwd_splitkv_kernelI23Flash_fwd_kernel_traitsILi256ELi64ELi64ELi4ELb0ELb0EN7cutlass10bfloat16_tE19Flash_kernel_traitsILi256ELi64ELi64ELi4ES3_EELb0ELb0ELb0ELb0ELb0ELb0ELb0ELb0EEEvNS_16Flash_fwd_paramsE)
        /*06b0*/ 	.word	0x000000fe


	//----- nvinfo : EIATTR_FRAME_SIZE
	.align		4
.L_296:
        /*06b4*/ 	.byte	0x04, 0x11
        /*06b6*/ 	.short	(.L_298 - .L_297)
	.align		4
.L_297:
        /*06b8*/ 	.word	index@(_ZN5flash24flash_fwd_splitkv_kernelI23Flash_fwd_kernel_traitsILi256ELi64ELi64ELi4ELb0ELb0EN7cutlass10bfloat16_tE19Flash_kernel_traitsILi256ELi64ELi64ELi4ES3_EELb0ELb0ELb0ELb0ELb0ELb0ELb0ELb0EEEvNS_16Flash_fwd_paramsE)
        /*06bc*/ 	.word	0x00000000


	//----- nvinfo : EIATTR_REGCOUNT
	.align		4
.L_298:
        /*06c0*/ 	.byte	0x04, 0x2f
        /*06c2*/ 	.short	(.L_300 - .L_299)
	.align		4
.L_299:
        /*06c4*/ 	.word	index@(_ZN5flash32flash_fwd_splitkv_combine_kernelI23Flash_fwd_kernel_traitsILi256ELi64ELi64ELi4ELb0ELb0EN7cutlass10bfloat16_tE19Flash_kernel_traitsILi256ELi64ELi64ELi4ES3_EELi4ELi1ELb1EEEvNS_16Flash_fwd_paramsE)
        /*06c8*/ 	.word	0x00000038


	//----- nvinfo : EIATTR_FRAME_SIZE
	.align		4
.L_300:
        /*06cc*/ 	.byte	0x04, 0x11
        /*06ce*/ 	.short	(.L_302 - .L_301)
	.align		4
.L_301:
        /*06d0*/ 	.word	index@($__internal_13_$__cuda_sm20_div_s64)
        /*06d4*/ 	.word	0x00000000


	//----- nvinfo : EIATTR_FRAME_SIZE
	.align		4
.L_302:
        /*06d8*/ 	.byte	0x04, 0x11
        /*06da*/ 	.short	(.L_304 - .L_303)
	.align		4
.L_303:
        /*06dc*/ 	.word	index@(_ZN5flash32flash_fwd_splitkv_combine_kernelI23Flash_fwd_kernel_traitsILi256ELi64ELi64ELi4ELb0ELb0EN7cutlass10bfloat16_tE19Flash_kernel_traitsILi256ELi64ELi64ELi4ES3_EELi4ELi1ELb1EEEvNS_16Flash_fwd_paramsE)
        /*06e0*/ 	.word	0x00000000


	//----- nvinfo : EIATTR_REGCOUNT
	.align		4
.L_304:
        /*06e4*/ 	.byte	0x04, 0x2f
        /*06e6*/ 	.short	(.L_306 - .L_305)
	.align		4
.L_305:
        /*06e8*/ 	.word	index@(_ZN5flash32flash_fwd_splitkv_combine_kernelI23Flash_fwd_kernel_traitsILi256ELi64ELi64ELi4ELb0ELb0EN7cutlass10bfloat16_tE19Flash_kernel_traitsILi256ELi64ELi64ELi4ES3_EELi4ELi2ELb1EEEvNS_16Flash_fwd_paramsE)
        /*06ec*/ 	.word	0x00000036


	//----- nvinfo : EIATTR_FRAME_SIZE
	.align		4
.L_306:
        /*06f0*/ 	.byte	0x04, 0x11
        /*06f2*/ 	.short	(.L_308 - .L_307)
	.align		4
.L_307:
        /*06f4*/ 	.word	index@($__internal_12_$__cuda_sm20_div_s64)
        /*06f8*/ 	.word	0x00000000


	//----- nvinfo : EIATTR_FRAME_SIZE
	.align		4
.L_308:
        /*06fc*/ 	.byte	0x04, 0x11
        /*06fe*/ 	.short	(.L_310 - .L_309)
	.align		4
.L_309:
        /*0700*/ 	.word	index@(_ZN5flash32flash_fwd_splitkv_combine_kernelI23Flash_fwd_kernel_traitsILi256ELi64ELi64ELi4ELb0ELb0EN7cutlass10bfloat16_tE19Flash_kernel_traitsILi256ELi64ELi64ELi4ES3_EELi4ELi2ELb1EEEvNS_16Flash_fwd_paramsE)
        /*0704*/ 	.word	0x00000000


	//----- nvinfo : EIATTR_REGCOUNT
	.align		4
.L_310:
        /*0708*/ 	.byte	0x04, 0x2f
        /*070a*/ 	.short	(.L_312 - .L_311)
	.align		4
.L_311:
        /*070c*/ 	.word	index@(_ZN5flash32flash_fwd_splitkv_combine_kernelI23Flash_fwd_kernel_traitsILi256ELi64ELi64ELi4ELb0ELb0EN7cutlass10bfloat16_tE19Flash_kernel_traitsILi256ELi64ELi64ELi4ES3_EELi4ELi3ELb1EEEvNS_16Flash_fwd_paramsE)
        /*0710*/ 	.word	0x00000034


	//----- nvinfo : EIATTR_FRAME_SIZE
	.align		4
.L_312:
        /*0714*/ 	.byte	0x04, 0x11
        /*0716*/ 	.short	(.L_314 - .L_313)
	.align		4
.L_313:
        /*0718*/ 	.word	index@($__internal_11_$__cuda_sm20_div_s64)
        /*071c*/ 	.word	0x00000000


	//----- nvinfo : EIATTR_FRAME_SIZE
	.align		4
.L_314:
        /*0720*/ 	.byte	0x04, 0x11
        /*0722*/ 	.short	(.L_316 - .L_315)
	.align		4
.L_315:
        /*0724*/ 	.word	index@(_ZN5flash32flash_fwd_splitkv_combine_kernelI23Flash_fwd_kernel_traitsILi256ELi64ELi64ELi4ELb0ELb0EN7cutlass10bfloat16_tE19Flash_kernel_traitsILi256ELi64ELi64ELi4ES3_EELi4ELi3ELb1EEEvNS_16Flash_fwd_paramsE)
        /*0728*/ 	.word	0x00000000


	//----- nvinfo : EIATTR_REGCOUNT
	.align		4
.L_316:
        /*072c*/ 	.byte	0x04, 0x2f
        /*072e*/ 	.short	(.L_318 - .L_317)
	.align		4
.L_317:
        /*0730*/ 	.word	index@(_ZN5flash32flash_fwd_splitkv_combine_kernelI23Flash_fwd_kernel_traitsILi256ELi64ELi64ELi4ELb0ELb0EN7cutlass10bfloat16_tE19Flash_kernel_traitsILi256ELi64ELi64ELi4ES3_EELi4ELi4ELb1EEEvNS_16Flash_fwd_paramsE)
        /*0734*/ 	.word	0x00000034


	//----- nvinfo : EIATTR_FRAME_SIZE
	.align		4
.L_318:
        /*0738*/ 	.byte	0x04, 0x11
        /*073a*/ 	.short	(.L_320 - .L_319)
	.align		4
.L_319:
        /*073c*/ 	.word	index@($__internal_10_$__cuda_sm20_div_s64)
        /*0740*/ 	.word	0x00000000


	//----- nvinfo : EIATTR_FRAME_SIZE
	.align		4
.L_320:
        /*0744*/ 	.byte	0x04, 0x11
        /*0746*/ 	.short	(.L_322 - .L_321)
	.align		4
.L_321:
        /*0748*/ 	.word	index@(_ZN5flash32flash_fwd_splitkv_combine_kernelI23Flash_fwd_kernel_traitsILi256ELi64ELi64ELi4ELb0ELb0EN7cutlass10bfloat16_tE19Flash_kernel_traitsILi256ELi64ELi64ELi4ES3_EELi4ELi4ELb1EEEvNS_16Flash_fwd_paramsE)
        /*074c*/ 	.word	0x00000000


	//----- nvinfo : EIATTR_REGCOUNT
	.align		4
.L_322:
        /*0750*/ 	.byte	0x04, 0x2f
        /*0752*/ 	.short	(.L_324 - .L_323)
	.align		4
.L_323:
        /*0754*/ 	.word	index@(_ZN5flash32flash_fwd_splitkv_combine_kernelI23Flash_fwd_kernel_traitsILi256ELi64ELi64ELi4ELb0ELb0EN7cutlass10bfloat16_tE19Flash_kernel_traitsILi256ELi64ELi64ELi4ES3_EELi4ELi5ELb1EEEvNS_16Flash_fwd_paramsE)
        /*0758*/ 	.word	0x00000034


	//----- nvinfo : EIATTR_FRAME_SIZE
	.align		4
.L_324:
        /*075c*/ 	.byte	0x04, 0x11
        /*075e*/ 	.short	(.L_326 - .L_325)
	.align		4
.L_325:
        /*0760*/ 	.word	index@($__internal_9_$__cuda_sm20_div_s64)
        /*0764*/ 	.word	0x00000000


	//----- nvinfo : EIATTR_FRAME_SIZE
	.align		4
.L_326:
        /*0768*/ 	.byte	0x04, 0x11
        /*076a*/ 	.short	(.L_328 - .L_327)
	.align		4
.L_327:
        /*076c*/ 	.word	index@(_ZN5flash32flash_fwd_splitkv_combine_kernelI23Flash_fwd_kernel_traitsILi256ELi64ELi64ELi4ELb0ELb0EN7cutlass10bfloat16_tE19Flash_kernel_traitsILi256ELi64ELi64ELi4ES3_EELi4ELi5ELb1EEEvNS_16Flash_fwd_paramsE)
        /*0770*/ 	.word	0x00000000


	//----- nvinfo : EIATTR_REGCOUNT
	.align		4
.L_328:
        /*0774*/ 	.byte	0x04, 0x2f
        /*0776*/ 	.short	(.L_330 - .L_329)
	.align		4
.L_329:
        /*0778*/ 	.word	index@(_ZN5flash32flash_fwd_splitkv_combine_kernelI23Flash_fwd_kernel_traitsILi256ELi64ELi64ELi4ELb0ELb0EN7cutlass10bfloat16_tE19Flash_kernel_traitsILi256ELi64ELi64ELi4ES3_EELi4ELi6ELb1EEEvNS_16Flash_fwd_paramsE)
        /*077c*/ 	.word	0x0000003c


	//----- nvinfo : EIATTR_FRAME_SIZE
	.align		4
.L_330:
        /*0780*/ 	.byte	0x04, 0x11
        /*0782*/ 	.short	(.L_332 - .L_331)
	.align		4
.L_331:
        /*0784*/ 	.word	index@($__internal_8_$__cuda_sm20_div_s64)
        /*0788*/ 	.word	0x00000000


	//----- nvinfo : EIATTR_FRAME_SIZE
	.align		4
.L_332:
        /*078c*/ 	.byte	0x04, 0x11
        /*078e*/ 	.short	(.L_334 - .L_333)
	.align		4
.L_333:
        /*0790*/ 	.word	index@(_ZN5flash32flash_fwd_splitkv_combine_kernelI23Flash_fwd_kernel_traitsILi256ELi64ELi64ELi4ELb0ELb0EN7cutlass10bfloat16_tE19Flash_kernel_traitsILi256ELi64ELi64ELi4ES3_EELi4ELi6ELb1EEEvNS_16Flash_fwd_paramsE)
        /*0794*/ 	.word	0x00000000


	//----- nvinfo : EIATTR_REGCOUNT
	.align		4
.L_334:
        /*0798*/ 	.byte	0x04, 0x2f
        /*079a*/ 	.short	(.L_336 - .L_335)
	.align		4
.L_335:
        /*079c*/ 	.word	index@(_ZN5flash32flash_fwd_splitkv_combine_kernelI23Flash_fwd_kernel_traitsILi256ELi64ELi64ELi4ELb0ELb0EN7cutlass10bfloat16_tE19Flash_kernel_traitsILi256ELi64ELi64ELi4ES3_EELi4ELi7ELb1EEEvNS_16Flash_fwd_paramsE)
        /*07a0*/ 	.word	0x0000003e


	//----- nvinfo : EIATTR_FRAME_SIZE
	.align		4
.L_336:
        /*07a4*/ 	.byte	0x04, 0x11
        /*07a6*/ 	.short	(.L_338 - .L_337)
	.align		4
.L_337:
        /*07a8*/ 	.word	index@($__internal_7_$__cuda_sm20_div_s64)
        /*07ac*/ 	.word	0x00000000


	//----- nvinfo : EIATTR_FRAME_SIZE
	.align		4
.L_338:
        /*07b0*/ 	.byte	0x04, 0x11
        /*07b2*/ 	.short	(.L_340 - .L_339)
	.align		4
.L_339:
        /*07b4*/ 	.word	index@(_ZN5flash32flash_fwd_splitkv_combine_kernelI23Flash_fwd_kernel_traitsILi256ELi64ELi64ELi4ELb0ELb0EN7cutlass10bfloat16_tE19Flash_kernel_traitsILi256ELi64ELi64ELi4ES3_EELi4ELi7ELb1EEEvNS_16Flash_fwd_paramsE)
        /*07b8*/ 	.word	0x00000000


	//----- nvinfo : EIATTR_REGCOUNT
	.align		4
.L_340:
        /*07bc*/ 	.byte	0x04, 0x2f
        /*07be*/ 	.short	(.L_342 - .L_341)
	.align		4
.L_341:
        /*07c0*/ 	.word	index@(_ZN5flash32flash_fwd_splitkv_combine_kernelI23Flash_fwd_kernel_traitsILi256ELi64ELi64ELi4ELb0ELb0EN7cutlass10bfloat16_tE19Flash_kernel_traitsILi256ELi64ELi64ELi4ES3_EELi4ELi1ELb0EEEvNS_16Flash_fwd_paramsE)
        /*07c4*/ 	.word	0x00000036


	//----- nvinfo : EIATTR_FRAME_SIZE
	.align		4
.L_342:
        /*07c8*/ 	.byte	0x04, 0x11
        /*07ca*/ 	.short	(.L_344 - .L_343)
	.align		4
.L_343:
        /*07cc*/ 	.word	index@($__internal_6_$__cuda_sm20_div_s64)
        /*07d0*/ 	.word	0x00000000


	//----- nvinfo : EIATTR_FRAME_SIZE
	.align		4
.L_344:
        /*07d4*/ 	.byte	0x04, 0x11
        /*07d6*/ 	.short	(.L_346 - .L_345)
	.align		4
.L_345:
        /*07d8*/ 	.word	index@(_ZN5flash32flash_fwd_splitkv_combine_kernelI23Flash_fwd_kernel_traitsILi256ELi64ELi64ELi4ELb0ELb0EN7cutlass10bfloat16_tE19Flash_kernel_traitsILi256ELi64ELi64ELi4ES3_EELi4ELi1ELb0EEEvNS_16Flash_fwd_paramsE)
        /*07dc*/ 	.word	0x00000000


	//----- nvinfo : EIATTR_REGCOUNT
	.align		4
.L_346:
        /*07e0*/ 	.byte	0x04, 0x2f
        /*07e2*/ 	.short	(.L_348 - .L_347)
	.align		4
.L_347:
        /*07e4*/ 	.word	index@(_ZN5flash32flash_fwd_splitkv_combine_kernelI23Flash_fwd_kernel_traitsILi256ELi64ELi64ELi4ELb0ELb0EN7cutlass10bfloat16_tE19Flash_kernel_traitsILi256ELi64ELi64ELi4ES3_EELi4ELi2ELb0EEEvNS_16Flash_fwd_paramsE)
        /*07e8*/ 	.word	0x00000036


	//----- nvinfo : EIATTR_FRAME_SIZE
	.align		4
.L_348:
        /*07ec*/ 	.byte	0x04, 0x11
        /*07ee*/ 	.short	(.L_350 - .L_349)
	.align		4
.L_349:
        /*07f0*/ 	.word	index@($__internal_5_$__cuda_sm20_div_s64)
        /*07f4*/ 	.word	0x00000000


	//----- nvinfo : EIATTR_FRAME_SIZE
	.align		4
.L_350:
        /*07f8*/ 	.byte	0x04, 0x11
        /*07fa*/ 	.short	(.L_352 - .L_351)
	.align		4
.L_351:
        /*07fc*/ 	.word	index@(_ZN5flash32flash_fwd_splitkv_combine_kernelI23Flash_fwd_kernel_traitsILi256ELi64ELi64ELi4ELb0ELb0EN7cutlass10bfloat16_tE19Flash_kernel_traitsILi256ELi64ELi64ELi4ES3_EELi4ELi2ELb0EEEvNS_16Flash_fwd_paramsE)
        /*0800*/ 	.word	0x00000000


	//----- nvinfo : EIATTR_REGCOUNT
	.align		4
.L_352:
        /*0804*/ 	.byte	0x04, 0x2f
        /*0806*/ 	.short	(.L_354 - .L_353)
	.align		4
.L_353:
        /*0808*/ 	.word	index@(_ZN5flash32flash_fwd_splitkv_combine_kernelI23Flash_fwd_kernel_traitsILi256ELi64ELi64ELi4ELb0ELb0EN7cutlass10bfloat16_tE19Flash_kernel_traitsILi256ELi64ELi64ELi4ES3_EELi4ELi3ELb0EEEvNS_16Flash_fwd_paramsE)
        /*080c*/ 	.word	0x00000034


	//----- nvinfo : EIATTR_FRAME_SIZE
	.align		4
.L_354:
        /*0810*/ 	.byte	0x04, 0x11
        /*0812*/ 	.short	(.L_356 - .L_355)
	.align		4
.L_355:
        /*0814*/ 	.word	index@($__internal_4_$__cuda_sm20_div_s64)
        /*0818*/ 	.word	0x00000000


	//----- nvinfo : EIATTR_FRAME_SIZE
	.align		4
.L_356:
        /*081c*/ 	.byte	0x04, 0x11
        /*081e*/ 	.short	(.L_358 - .L_357)
	.align		4
.L_357:
        /*0820*/ 	.word	index@(_ZN5flash32flash_fwd_splitkv_combine_kernelI23Flash_fwd_kernel_traitsILi256ELi64ELi64ELi4ELb0ELb0EN7cutlass10bfloat16_tE19Flash_kernel_traitsILi256ELi64ELi64ELi4ES3_EELi4ELi3ELb0EEEvNS_16Flash_fwd_paramsE)
        /*0824*/ 	.word	0x00000000


	//----- nvinfo : EIATTR_REGCOUNT
	.align		4
.L_358:
        /*0828*/ 	.byte	0x04, 0x2f
        /*082a*/ 	.short	(.L_360 - .L_359)
	.align		4
.L_359:
        /*082c*/ 	.word	index@(_ZN5flash32flash_fwd_splitkv_combine_kernelI23Flash_fwd_kernel_traitsILi256ELi64ELi64ELi4ELb0ELb0EN7cutlass10bfloat16_tE19Flash_kernel_traitsILi256ELi64ELi64ELi4ES3_EELi4ELi4ELb0EEEvNS_16Flash_fwd_paramsE)
        /*0830*/ 	.word	0x00000034


	//----- nvinfo : EIATTR_FRAME_SIZE
	.align		4
.L_360:
        /*0834*/ 	.byte	0x04, 0x11
        /*0836*/ 	.short	(.L_362 - .L_361)
	.align		4
.L_361:
        /*0838*/ 	.word	index@($__internal_3_$__cuda_sm20_div_s64)
        /*083c*/ 	.word	0x00000000


	//----- nvinfo : EIATTR_FRAME_SIZE
	.align		4
.L_362:
        /*0840*/ 	.byte	0x04, 0x11
        /*0842*/ 	.short	(.L_364 - .L_363)
	.align		4
.L_363:
        /*0844*/ 	.word	index@(_ZN5flash32flash_fwd_splitkv_combine_kernelI23Flash_fwd_kernel_traitsILi256ELi64ELi64ELi4ELb0ELb0EN7cutlass10bfloat16_tE19Flash_kernel_traitsILi256ELi64ELi64ELi4ES3_EELi4ELi4ELb0EEEvNS_16Flash_fwd_paramsE)
        /*0848*/ 	.word	0x00000000


	//----- nvinfo : EIATTR_REGCOUNT
	.align		4
.L_364:
        /*084c*/ 	.byte	0x04, 0x2f
        /*084e*/ 	.short	(.L_366 - .L_365)
	.align		4
.L_365:
        /*0850*/ 	.word	index@(_ZN5flash32flash_fwd_splitkv_combine_kernelI23Flash_fwd_kernel_traitsILi256ELi64ELi64ELi4ELb0ELb0EN7cutlass10bfloat16_tE19Flash_kernel_traitsILi256ELi64ELi64ELi4ES3_EELi4ELi5ELb0EEEvNS_16Flash_fwd_paramsE)
        /*0854*/ 	.word	0x00000034


	//----- nvinfo : EIATTR_FRAME_SIZE
	.align		4
.L_366:
        /*0858*/ 	.byte	0x04, 0x11
        /*085a*/ 	.short	(.L_368 - .L_367)
	.align		4
.L_367:
        /*085c*/ 	.word	index@($__internal_2_$__cuda_sm20_div_s64)
        /*0860*/ 	.word	0x00000000


	//----- nvinfo : EIATTR_FRAME_SIZE
	.align		4
.L_368:
        /*0864*/ 	.byte	0x04, 0x11
        /*0866*/ 	.short	(.L_370 - .L_369)
	.align		4
.L_369:
        /*0868*/ 	.word	index@(_ZN5flash32flash_fwd_splitkv_combine_kernelI23Flash_fwd_kernel_traitsILi256ELi64ELi64ELi4ELb0ELb0EN7cutlass10bfloat16_tE19Flash_kernel_traitsILi256ELi64ELi64ELi4ES3_EELi4ELi5ELb0EEEvNS_16Flash_fwd_paramsE)
        /*086c*/ 	.word	0x00000000


	//----- nvinfo : EIATTR_REGCOUNT
	.align		4
.L_370:
        /*0870*/ 	.byte	0x04, 0x2f
        /*0872*/ 	.short	(.L_372 - .L_371)
	.align		4
.L_371:
        /*0874*/ 	.word	index@(_ZN5flash32flash_fwd_splitkv_combine_kernelI23Flash_fwd_kernel_traitsILi256ELi64ELi64ELi4ELb0ELb0EN7cutlass10bfloat16_tE19Flash_kernel_traitsILi256ELi64ELi64ELi4ES3_EELi4ELi6ELb0EEEvNS_16Flash_fwd_paramsE)
        /*0878*/ 	.word	0x0000003c


	//----- nvinfo : EIATTR_FRAME_SIZE
	.align		4
.L_372:
        /*087c*/ 	.byte	0x04, 0x11
        /*087e*/ 	.short	(.L_374 - .L_373)
	.align		4
.L_373:
        /*0880*/ 	.word	index@($__internal_1_$__cuda_sm20_div_s64)
        /*0884*/ 	.word	0x00000000


	//----- nvinfo : EIATTR_FRAME_SIZE
	.align		4
.L_374:
        /*0888*/ 	.byte	0x04, 0x11
        /*088a*/ 	.short	(.L_376 - .L_375)
	.align		4
.L_375:
        /*088c*/ 	.word	index@(_ZN5flash32flash_fwd_splitkv_combine_kernelI23Flash_fwd_kernel_traitsILi256ELi64ELi64ELi4ELb0ELb0EN7cutlass10bfloat16_tE19Flash_kernel_traitsILi256ELi64ELi64ELi4ES3_EELi4ELi6ELb0EEEvNS_16Flash_fwd_paramsE)
        /*0890*/ 	.word	0x00000000


	//----- nvinfo : EIATTR_REGCOUNT
	.align		4
.L_376:
        /*0894*/ 	.byte	0x04, 0x2f
        /*0896*/ 	.short	(.L_378 - .L_377)
	.align		4
.L_377:
        /*0898*/ 	.word	index@(_ZN5flash32flash_fwd_splitkv_combine_kernelI23Flash_fwd_kernel_traitsILi256ELi64ELi64ELi4ELb0ELb0EN7cutlass10bfloat16_tE19Flash_kernel_traitsILi256ELi64ELi64ELi4ES3_EELi4ELi7ELb0EEEvNS_16Flash_fwd_paramsE)
        /*089c*/ 	.word	0x0000003e


	//----- nvinfo : EIATTR_FRAME_SIZE
	.align		4
.L_378:
        /*08a0*/ 	.byte	0x04, 0x11
        /*08a2*/ 	.short	(.L_380 - .L_379)
	.align		4
.L_379:
        /*08a4*/ 	.word	index@($__internal_0_$__cuda_sm20_div_s64)
        /*08a8*/ 	.word	0x00000000


	//----- nvinfo : EIATTR_FRAME_SIZE
	.align		4
.L_380:
        /*08ac*/ 	.byte	0x04, 0x11
        /*08ae*/ 	.short	(.L_382 - .L_381)
	.align		4
.L_381:
        /*08b0*/ 	.word	index@(_ZN5flash32flash_fwd_splitkv_combine_kernelI23Flash_fwd_kernel_traitsILi256ELi64ELi64ELi4ELb0ELb0EN7cutlass10bfloat16_tE19Flash_kernel_traitsILi256ELi64ELi64ELi4ES3_EELi4ELi7ELb0EEEvNS_16Flash_fwd_paramsE)
        /*08b4*/ 	.word	0x00000000


	//----- nvinfo : EIATTR_MIN_STACK_SIZE
	.align		4
.L_382:
        /*08b8*/ 	.byte	0x04, 0x12
        /*08ba*/ 	.short	(.L_384 - .L_383)
	.align		4
.L_383:
        /*08bc*/ 	.word	index@(_ZN5flash32flash_fwd_splitkv_combine_kernelI23Flash_fwd_kernel_traitsILi256ELi64ELi64ELi4ELb0ELb0EN7cutlass10bfloat16_tE19Flash_kernel_traitsILi256ELi64ELi64ELi4ES3_EELi4ELi7ELb0EEEvNS_16Flash_fwd_paramsE)
        /*08c0*/ 	.word	0x00000000


	//----- nvinfo : EIATTR_MIN_STACK_SIZE
	.align		4
.L_384:
        /*08c4*/ 	.byte	0x04, 0x12
        /*08c6*/ 	.short	(.L_386 - .L_385)
	.align		4
.L_385:
        /*08c8*/ 	.word	index@(_ZN5flash32flash_fwd_splitkv_combine_kernelI23Flash_fwd_kernel_traitsILi256ELi64ELi64ELi4ELb0ELb0EN7cutlass10bfloat16_tE19Flash_kernel_traitsILi256ELi64ELi64ELi4ES3_EELi4ELi6ELb0EEEvNS_16Flash_fwd_paramsE)
        /*08cc*/ 	.word	0x00000000


	//----- nvinfo : EIATTR_MIN_STACK_SIZE
	.align		4
.L_386:
        /*08d0*/ 	.byte	0x04, 0x12
        /*08d2*/ 	.short	(.L_388 - .L_387)
	.align		4
.L_387:
        /*08d4*/ 	.word	index@(_ZN5flash32flash_fwd_splitkv_combine_kernelI23Flash_fwd_kernel_traitsILi256ELi64ELi64ELi4ELb0ELb0EN7cutlass10bfloat16_tE19Flash_kernel_traitsILi256ELi64ELi64ELi4ES3_EELi4ELi5ELb0EEEvNS_16Flash_fwd_paramsE)
        /*08d8*/ 	.word	0x00000000


	//----- nvinfo : EIATTR_MIN_STACK_SIZE
	.align		4
.L_388:
        /*08dc*/ 	.byte	0x04, 0x12
        /*08de*/ 	.short	(.L_390 - .L_389)
	.align		4
.L_389:
        /*08e0*/ 	.word	index@(_ZN5flash32flash_fwd_splitkv_combine_kernelI23Flash_fwd_kernel_traitsILi256ELi64ELi64ELi4ELb0ELb0EN7cutlass10bfloat16_tE19Flash_kernel_traitsILi256ELi64ELi64ELi4ES3_EELi4ELi4ELb0EEEvNS_16Flash_fwd_paramsE)
        /*08e4*/ 	.word	0x00000000


	//----- nvinfo : EIATTR_MIN_STACK_SIZE
	.align		4
.L_390:
        /*08e8*/ 	.byte	0x04, 0x12
        /*08ea*/ 	.short	(.L_392 - .L_391)
	.align		4
.L_391:
        /*08ec*/ 	.word	index@(_ZN5flash32flash_fwd_splitkv_combine_kernelI23Flash_fwd_kernel_traitsILi256ELi64ELi64ELi4ELb0ELb0EN7cutlass10bfloat16_tE19Flash_kernel_traitsILi256ELi64ELi64ELi4ES3_EELi4ELi3ELb0EEEvNS_16Flash_fwd_paramsE)
        /*08f0*/ 	.word	0x00000000


	//----- nvinfo : EIATTR_MIN_STACK_SIZE
	.align		4
.L_392:
        /*08f4*/ 	.byte	0x04, 0x12
        /*08f6*/ 	.short	(.L_394 - .L_393)
	.align		4
.L_393:
        /*08f8*/ 	.word	index@(_ZN5flash32flash_fwd_splitkv_combine_kernelI23Flash_fwd_kernel_traitsILi256ELi64ELi64ELi4ELb0ELb0EN7cutlass10bfloat16_tE19Flash_kernel_traitsILi256ELi64ELi64ELi4ES3_EELi4ELi2ELb0EEEvNS_16Flash_fwd_paramsE)
        /*08fc*/ 	.word	0x00000000


	//----- nvinfo : EIATTR_MIN_STACK_SIZE
	.align		4
.L_394:
        /*0900*/ 	.byte	0x04, 0x12
        /*0902*/ 	.short	(.L_396 - .L_395)
	.align		4
.L_395:
        /*0904*/ 	.word	index@(_ZN5flash32flash_fwd_splitkv_combine_kernelI23Flash_fwd_kernel_traitsILi256ELi64ELi64ELi4ELb0ELb0EN7cutlass10bfloat16_tE19Flash_kernel_traitsILi256ELi64ELi64ELi4ES3_EELi4ELi1ELb0EEEvNS_16Flash_fwd_paramsE)
        /*0908*/ 	.word	0x00000000


	//----- nvinfo : EIATTR_MIN_STACK_SIZE
	.align		4
.L_396:
        /*090c*/ 	.byte	0x04, 0x12
        /*090e*/ 	.short	(.L_398 - .L_397)
	.align		4
.L_397:
        /*0910*/ 	.word	index@(_ZN5flash32flash_fwd_splitkv_combine_kernelI23Flash_fwd_kernel_traitsILi256ELi64ELi64ELi4ELb0ELb0EN7cutlass10bfloat16_tE19Flash_kernel_traitsILi256ELi64ELi64ELi4ES3_EELi4ELi7ELb1EEEvNS_16Flash_fwd_paramsE)
        /*0914*/ 	.word	0x00000000


	//----- nvinfo : EIATTR_MIN_STACK_SIZE
	.align		4
.L_398:
        /*0918*/ 	.byte	0x04, 0x12
        /*091a*/ 	.short	(.L_400 - .L_399)
	.align		4
.L_399:
        /*091c*/ 	.word	index@(_ZN5flash32flash_fwd_splitkv_combine_kernelI23Flash_fwd_kernel_traitsILi256ELi64ELi64ELi4ELb0ELb0EN7cutlass10bfloat16_tE19Flash_kernel_traitsILi256ELi64ELi64ELi4ES3_EELi4ELi6ELb1EEEvNS_16Flash_fwd_paramsE)
        /*0920*/ 	.word	0x00000000


	//----- nvinfo : EIATTR_MIN_STACK_SIZE
	.align		4
.L_400:
        /*0924*/ 	.byte	0x04, 0x12
        /*0926*/ 	.short	(.L_402 - .L_401)
	.align		4
.L_401:
        /*0928*/ 	.word	index@(_ZN5flash32flash_fwd_splitkv_combine_kernelI23Flash_fwd_kernel_traitsILi256ELi64ELi64ELi4ELb0ELb0EN7cutlass10bfloat16_tE19Flash_kernel_traitsILi256ELi64ELi64ELi4ES3_EELi4ELi5ELb1EEEvNS_16Flash_fwd_paramsE)
        /*092c*/ 	.word	0x00000000


	//----- nvinfo : EIATTR_MIN_STACK_SIZE
	.align		4
.L_402:
        /*0930*/ 	.byte	0x04, 0x12
        /*0932*/ 	.short	(.L_404 - .L_403)
	.align		4
.L_403:
        /*0934*/ 	.word	index@(_ZN5flash32flash_fwd_splitkv_combine_kernelI23Flash_fwd_kernel_traitsILi256ELi64ELi64ELi4ELb0ELb0EN7cutlass10bfloat16_tE19Flash_kernel_traitsILi256ELi64ELi64ELi4ES3_EELi4ELi4ELb1EEEvNS_16Flash_fwd_paramsE)
        /*0938*/ 	.word	0x00000000


	//----- nvinfo : EIATTR_MIN_STACK_SIZE
	.align		4
.L_404:
        /*093c*/ 	.byte	0x04, 0x12
        /*093e*/ 	.short	(.L_406 - .L_405)
	.align		4
.L_405:
        /*0940*/ 	.word	index@(_ZN5flash32flash_fwd_splitkv_combine_kernelI23Flash_fwd_kernel_traitsILi256ELi64ELi64ELi4ELb0ELb0EN7cutlass10bfloat16_tE19Flash_kernel_traitsILi256ELi64ELi64ELi4ES3_EELi4ELi3ELb1EEEvNS_16Flash_fwd_paramsE)
        /*0944*/ 	.word	0x00000000


	//----- nvinfo : EIATTR_MIN_STACK_SIZE
	.align		4
.L_406:
        /*0948*/ 	.byte	0x04, 0x12
        /*094a*/ 	.short	(.L_408 - .L_407)
	.align		4
.L_407:
        /*094c*/ 	.word	index@(_ZN5flash32flash_fwd_splitkv_combine_kernelI23Flash_fwd_kernel_traitsILi256ELi64ELi64ELi4ELb0ELb0EN7cutlass10bfloat16_tE19Flash_kernel_traitsILi256ELi64ELi64ELi4ES3_EELi4ELi2ELb1EEEvNS_16Flash_fwd_paramsE)
        /*0950*/ 	.word	0x00000000


	//----- nvinfo : EIATTR_MIN_STACK_SIZE
	.align		4
.L_408:
        /*0954*/ 	.byte	0x04, 0x12
        /*0956*/ 	.short	(.L_410 - .L_409)
	.align		4
.L_409:
        /*0958*/ 	.word	index@(_ZN5flash32flash_fwd_splitkv_combine_kernelI23Flash_fwd_kernel_traitsILi256ELi64ELi64ELi4ELb0ELb0EN7cutlass10bfloat16_tE19Flash_kernel_traitsILi256ELi64ELi64ELi4ES3_EELi4ELi1ELb1EEEvNS_16Flash_fwd_paramsE)
        /*095c*/ 	.word	0x00000000


	//----- nvinfo : EIATTR_MIN_STACK_SIZE
	.align		4
.L_410:
        /*0960*/ 	.byte	0x04, 0x12
        /*0962*/ 	.short	(.L_412 - .L_411)
	.align		4
.L_411:
        /*0964*/ 	.word	index@(_ZN5flash24flash_fwd_splitkv_kernelI23Flash_fwd_kernel_traitsILi256ELi64ELi64ELi4ELb0ELb0EN7cutlass10bfloat16_tE19Flash_kernel_traitsILi256ELi64ELi64ELi4ES3_EELb0ELb0ELb0ELb0ELb0ELb0ELb0ELb0EEEvNS_16Flash_fwd_paramsE)
        /*0968*/ 	.word	0x00000000


	//----- nvinfo : EIATTR_MIN_STACK_SIZE
	.align		4
.L_412:
        /*096c*/ 	.byte	0x04, 0x12
        /*096e*/ 	.short	(.L_414 - .L_413)
	.align		4
.L_413:
        /*0970*/ 	.word	index@(_ZN5flash24flash_fwd_splitkv_kernelI23Flash_fwd_kernel_traitsILi256ELi64ELi64ELi4ELb0ELb0EN7cutlass10bfloat16_tE19Flash_kernel_traitsILi256ELi64ELi64ELi4ES3_EELb0ELb0ELb0ELb0ELb0ELb1ELb0ELb0EEEvNS_16Flash_fwd_paramsE)
        /*0974*/ 	.word	0x00000008


	//----- nvinfo : EIATTR_MIN_STACK_SIZE
	.align		4
.L_414:
        /*0978*/ 	.byte	0x04, 0x12
        /*097a*/ 	.short	(.L_416 - .L_415)
	.align		4
.L_415:
        /*097c*/ 	.word	index@(_ZN5flash24flash_fwd_splitkv_kernelI23Flash_fwd_kernel_traitsILi256ELi64ELi64ELi4ELb0ELb0EN7cutlass10bfloat16_tE19Flash_kernel_traitsILi256ELi64ELi64ELi4ES3_EELb0ELb0ELb0ELb0ELb0ELb0ELb0ELb1EEEvNS_16Flash_fwd_paramsE)
        /*0980*/ 	.word	0x00000008


	//----- nvinfo : EIATTR_MIN_STACK_SIZE
	.align		4
.L_416:
        /*0984*/ 	.byte	0x04, 0x12
        /*0986*/ 	.short	(.L_418 - .L_417)
	.align		4
.L_417:
        /*0988*/ 	.word	index@(_ZN5flash24flash_fwd_splitkv_kernelI23Flash_fwd_kernel_traitsILi256ELi64ELi64ELi4ELb0ELb0EN7cutlass10bfloat16_tE19Flash_kernel_traitsILi256ELi64ELi64ELi4ES3_EELb0ELb0ELb0ELb0ELb0ELb1ELb0ELb1EEEvNS_16Flash_fwd_paramsE)
        /*098c*/ 	.word	0x00000008


	//----- nvinfo : EIATTR_MIN_STACK_SIZE
	.align		4
.L_418:
        /*0990*/ 	.byte	0x04, 0x12
        /*0992*/ 	.short	(.L_420 - .L_419)
	.align		4
.L_419:
        /*0994*/ 	.word	index@(_ZN5flash24flash_fwd_splitkv_kernelI23Flash_fwd_kernel_traitsILi256ELi64ELi64ELi4ELb0ELb0EN7cutlass10bfloat16_tE19Flash_kernel_traitsILi256ELi64ELi64ELi4ES3_EELb0ELb0ELb0ELb0ELb0ELb0ELb1ELb0EEEvNS_16Flash_fwd_paramsE)
        /*0998*/ 	.word	0x00000000


	//----- nvinfo : EIATTR_MIN_STACK_SIZE
	.align		4
.L_420:
        /*099c*/ 	.byte	0x04, 0x12
        /*099e*/ 	.short	(.L_422 - .L_421)
	.align		4
.L_421:
        /*09a0*/ 	.word	index@(_ZN5flash24flash_fwd_splitkv_kernelI23Flash_fwd_kernel_traitsILi256ELi64ELi64ELi4ELb0ELb0EN7cutlass10bfloat16_tE19Flash_kernel_traitsILi256ELi64ELi64ELi4ES3_EELb0ELb0ELb0ELb0ELb0ELb1ELb1ELb0EEEvNS_16Flash_fwd_paramsE)
        /*09a4*/ 	.word	0x00000000


	//----- nvinfo : EIATTR_MIN_STACK_SIZE
	.align		4
.L_422:
        /*09a8*/ 	.byte	0x04, 0x12
        /*09aa*/ 	.short	(.L_424 - .L_423)
	.align		4
.L_423:
        /*09ac*/ 	.word	index@(_ZN5flash24flash_fwd_splitkv_kernelI23Flash_fwd_kernel_traitsILi256ELi64ELi64ELi4ELb0ELb0EN7cutlass10bfloat16_tE19Flash_kernel_traitsILi256ELi64ELi64ELi4ES3_EELb0ELb0ELb0ELb0ELb0ELb0ELb1ELb1EEEvNS_16Flash_fwd_paramsE)
        /*09b0*/ 	.word	0x00000008


	//----- nvinfo : EIATTR_MIN_STACK_SIZE
	.align		4
.L_424:
        /*09b4*/ 	.byte	0x04, 0x12
        /*09b6*/ 	.short	(.L_426 - .L_425)
	.align		4
.L_425:
        /*09b8*/ 	.word	index@(_ZN5flash24flash_fwd_splitkv_kernelI23Flash_fwd_kernel_traitsILi256ELi64ELi64ELi4ELb0ELb0EN7cutlass10bfloat16_tE19Flash_kernel_traitsILi256ELi64ELi64ELi4ES3_EELb0ELb0ELb0ELb0ELb0ELb1ELb1ELb1EEEvNS_16Flash_fwd_paramsE)
        /*09bc*/ 	.word	0x00000008


	//----- nvinfo : EIATTR_MIN_STACK_SIZE
	.align		4
.L_426:
        /*09c0*/ 	.byte	0x04, 0x12
        /*09c2*/ 	.short	(.L_428 - .L_427)
	.align		4
.L_427:
        /*09c4*/ 	.word	index@(_ZN5flash24flash_fwd_splitkv_kernelI23Flash_fwd_kernel_traitsILi256ELi64ELi64ELi4ELb0ELb0EN7cutlass10bfloat16_tE19Flash_kernel_traitsILi256ELi64ELi64ELi4ES3_EELb0ELb1ELb0ELb0ELb0ELb0ELb0ELb0EEEvNS_16Flash_fwd_paramsE)
        /*09c8*/ 	.word	0x00000000


	//----- nvinfo : EIATTR_MIN_STACK_SIZE
	.align		4
.L_428:
        /*09cc*/ 	.byte	0x04, 0x12
        /*09ce*/ 	.short	(.L_430 - .L_429)
	.align		4
.L_429:
        /*09d0*/ 	.word	index@(_ZN5flash24flash_fwd_splitkv_kernelI23Flash_fwd_kernel_traitsILi256ELi64ELi64ELi4ELb0ELb0EN7cutlass10bfloat16_tE19Flash_kernel_traitsILi256ELi64ELi64ELi4ES3_EELb0ELb1ELb0ELb0ELb0ELb1ELb0ELb0EEEvNS_16Flash_fwd_paramsE)
        /*09d4*/ 	.word	0x00000000


	//----- nvinfo : EIATTR_MIN_STACK_SIZE
	.align		4
.L_430:
        /*09d8*/ 	.byte	0x04, 0x12
        /*09da*/ 	.short	(.L_432 - .L_431)
	.align		4
.L_431:
        /*09dc*/ 	.word	index@(_ZN5flash24flash_fwd_splitkv_kernelI23Flash_fwd_kernel_traitsILi256ELi64ELi64ELi4ELb0ELb0EN7cutlass10bfloat16_tE19Flash_kernel_traitsILi256ELi64ELi64ELi4ES3_EELb0ELb1ELb0ELb0ELb0ELb0ELb0ELb1EEEvNS_16Flash_fwd_paramsE)
        /*09e0*/ 	.word	0x00000000


	//----- nvinfo : EIATTR_MIN_STACK_SIZE
	.align		4
.L_432:
        /*09e4*/ 	.byte	0x04, 0x12
        /*09e6*/ 	.short	(.L_434 - .L_433)
	.align		4
.L_433:
        /*09e8*/ 	.word	index@(_ZN5flash24flash_fwd_splitkv_kernelI23Flash_fwd_kernel_traitsILi256ELi64ELi64ELi4ELb0ELb0EN7cutlass10bfloat16_tE19Flash_kernel_traitsILi256ELi64ELi64ELi4ES3_EELb0ELb1ELb0ELb0ELb0ELb1ELb0ELb1EEEvNS_16Flash_fwd_paramsE)
        /*09ec*/ 	.word	0x00000000


	//----- nvinfo : EIATTR_MIN_STACK_SIZE
	.align		4
.L_434:
        /*09f0*/ 	.byte	0x04, 0x12
        /*09f2*/ 	.short	(.L_436 - .L_435)
	.align		4
.L_435:
        /*09f4*/ 	.word	index@(_ZN5flash24flash_fwd_splitkv_kernelI23Flash_fwd_kernel_traitsILi256ELi64ELi64ELi4ELb0ELb0EN7cutlass10bfloat16_tE19Flash_kernel_traitsILi256ELi64ELi64ELi4ES3_EELb0ELb1ELb0ELb0ELb0ELb0ELb1ELb0EEEvNS_16Flash_fwd_paramsE)
        /*09f8*/ 	.word	0x00000000


	//----- nvinfo : EIATTR_MIN_STACK_SIZE
	.align		4
.L_436:
        /*09fc*/ 	.byte	0x04, 0x12
        /*09fe*/ 	.short	(.L_438 - .L_437)
	.align		4
.L_437:
        /*0a00*/ 	.word	index@(_ZN5flash24flash_fwd_splitkv_kernelI23Flash_fwd_kernel_traitsILi256ELi64ELi64ELi4ELb0ELb0EN7cutlass10bfloat16_tE19Flash_kernel_traitsILi256ELi64ELi64ELi4ES3_EELb0ELb1ELb0ELb0ELb0ELb1ELb1ELb0EEEvNS_16Flash_fwd_paramsE)
        /*0a04*/ 	.word	0x00000000


	//----- nvinfo : EIATTR_MIN_STACK_SIZE
	.align		4
.L_438:
        /*0a08*/ 	.byte	0x04, 0x12
        /*0a0a*/ 	.short	(.L_440 - .L_439)
	.align		4
.L_439:
        /*0a0c*/ 	.word	index@(_ZN5flash24flash_fwd_splitkv_kernelI23Flash_fwd_kernel_traitsILi256ELi64ELi64ELi4ELb0ELb0EN7cutlass10bfloat16_tE19Flash_kernel_traitsILi256ELi64ELi64ELi4ES3_EELb0ELb1ELb0ELb0ELb0ELb0ELb1ELb1EEEvNS_16Flash_fwd_paramsE)
        /*0a10*/ 	.word	0x00000000


	//----- nvinfo : EIATTR_MIN_STACK_SIZE
	.align		4
.L_440:
        /*0a14*/ 	.byte	0x04, 0x12
        /*0a16*/ 	.short	(.L_442 - .L_441)
	.align		4
.L_441:
        /*0a18*/ 	.word	index@(_ZN5flash24flash_fwd_splitkv_kernelI23Flash_fwd_kernel_traitsILi256ELi64ELi64ELi4ELb0ELb0EN7cutlass10bfloat16_tE19Flash_kernel_traitsILi256ELi64ELi64ELi4ES3_EELb0ELb1ELb0ELb0ELb0ELb1ELb1ELb1EEEvNS_16Flash_fwd_paramsE)
        /*0a1c*/ 	.word	0x00000010


	//----- nvinfo : EIATTR_MIN_STACK_SIZE
	.align		4
.L_442:
        /*0a20*/ 	.byte	0x04, 0x12
        /*0a22*/ 	.short	(.L_444 - .L_443)
	.align		4
.L_443:
        /*0a24*/ 	.word	index@(_ZN5flash24flash_fwd_splitkv_kernelI23Flash_fwd_kernel_traitsILi256ELi64ELi64ELi4ELb0ELb0EN7cutlass10bfloat16_tE19Flash_kernel_traitsILi256ELi64ELi64ELi4ES3_EELb0ELb0ELb0ELb0ELb1ELb0ELb0ELb0EEEvNS_16Flash_fwd_paramsE)
        /*0a28*/ 	.word	0x00000000


	//----- nvinfo : EIATTR_MIN_STACK_SIZE
	.align		4
.L_444:
        /*0a2c*/ 	.byte	0x04, 0x12
        /*0a2e*/ 	.short	(.L_446 - .L_445)
	.align		4
.L_445:
        /*0a30*/ 	.word	index@(_ZN5flash24flash_fwd_splitkv_kernelI23Flash_fwd_kernel_traitsILi256ELi64ELi64ELi4ELb0ELb0EN7cutlass10bfloat16_tE19Flash_kernel_traitsILi256ELi64ELi64ELi4ES3_EELb0ELb0ELb0ELb0ELb1ELb1ELb0ELb0EEEvNS_16Flash_fwd_paramsE)
        /*0a34*/ 	.word	0x00000000


	//----- nvinfo : EIATTR_MIN_STACK_SIZE
	.align		4
.L_446:
        /*0a38*/ 	.byte	0x04, 0x12
        /*0a3a*/ 	.short	(.L_448 - .L_447)
	.align		4
.L_447:
        /*0a3c*/ 	.word	index@(_ZN5flash24flash_fwd_splitkv_kernelI23Flash_fwd_kernel_traitsILi256ELi64ELi64ELi4ELb0ELb0EN7cutlass10bfloat16_tE19Flash_kernel_traitsILi256ELi64ELi64ELi4ES3_EELb0ELb0ELb1ELb0ELb0ELb0ELb0ELb0EEEvNS_16Flash_fwd_paramsE)
        /*0a40*/ 	.word	0x00000000


	//----- nvinfo : EIATTR_MIN_STACK_SIZE
	.align		4
.L_448:
        /*0a44*/ 	.byte	0x04, 0x12
        /*0a46*/ 	.short	(.L_450 - .L_449)
	.align		4
.L_449:
        /*0a48*/ 	.word	index@(_ZN5flash24flash_fwd_splitkv_kernelI23Flash_fwd_kernel_traitsILi256ELi64ELi64ELi4ELb0ELb0EN7cutlass10bfloat16_tE19Flash_kernel_traitsILi256ELi64ELi64ELi4ES3_EELb0ELb0ELb1ELb0ELb0ELb1ELb0ELb0EEEvNS_16Flash_fwd_paramsE)
        /*0a4c*/ 	.word	0x00000000


	//----- nvinfo : EIATTR_MIN_STACK_SIZE
	.align		4
.L_450:
        /*0a50*/ 	.byte	0x04, 0x12
        /*0a52*/ 	.short	(.L_452 - .L_451)
	.align		4
.L_451:
        /*0a54*/ 	.word	index@(_ZN5flash24flash_fwd_splitkv_kernelI23Flash_fwd_kernel_traitsILi256ELi64ELi64ELi4ELb0ELb0EN7cutlass10bfloat16_tE19Flash_kernel_traitsILi256ELi64ELi64ELi4ES3_EELb0ELb0ELb0ELb0ELb1ELb0ELb0ELb1EEEvNS_16Flash_fwd_paramsE)
        /*0a58*/ 	.word	0x00000008


	//----- nvinfo : EIATTR_MIN_STACK_SIZE
	.align		4
.L_452:
        /*0a5c*/ 	.byte	0x04, 0x12
        /*0a5e*/ 	.short	(.L_454 - .L_453)
	.align		4
.L_453:
        /*0a60*/ 	.word	index@(_ZN5flash24flash_fwd_splitkv_kernelI23Flash_fwd_kernel_traitsILi256ELi64ELi64ELi4ELb0ELb0EN7cutlass10bfloat16_tE19Flash_kernel_traitsILi256ELi64ELi64ELi4ES3_EELb0ELb0ELb0ELb0ELb1ELb1ELb0ELb1EEEvNS_16Flash_fwd_paramsE)
        /*0a64*/ 	.word	0x00000010


	//----- nvinfo : EIATTR_MIN_STACK_SIZE
	.align		4
.L_454:
        /*0a68*/ 	.byte	0x04, 0x12
        /*0a6a*/ 	.short	(.L_456 - .L_455)
	.align		4
.L_455:
        /*0a6c*/ 	.word	index@(_ZN5flash24flash_fwd_splitkv_kernelI23Flash_fwd_kernel_traitsILi256ELi64ELi64ELi4ELb0ELb0EN7cutlass10bfloat16_tE19Flash_kernel_traitsILi256ELi64ELi64ELi4ES3_EELb0ELb0ELb1ELb0ELb0ELb0ELb0ELb1EEEvNS_16Flash_fwd_paramsE)
        /*0a70*/ 	.word	0x00000000


	//----- nvinfo : EIATTR_MIN_STACK_SIZE
	.align		4
.L_456:
        /*0a74*/ 	.byte	0x04, 0x12
        /*0a76*/ 	.short	(.L_458 - .L_457)
	.align		4
.L_457:
        /*0a78*/ 	.word	index@(_ZN5flash24flash_fwd_splitkv_kernelI23Flash_fwd_kernel_traitsILi256ELi64ELi64ELi4ELb0ELb0EN7cutlass10bfloat16_tE19Flash_kernel_traitsILi256ELi64ELi64ELi4ES3_EELb0ELb0ELb1ELb0ELb0ELb1ELb0ELb1EEEvNS_16Flash_fwd_paramsE)
        /*0a7c*/ 	.word	0x00000050


	//----- nvinfo : EIATTR_MIN_STACK_SIZE
	.align		4
.L_458:
        /*0a80*/ 	.byte	0x04, 0x12
        /*0a82*/ 	.short	(.L_460 - .L_459)
	.align		4
.L_459:
        /*0a84*/ 	.word	index@(_ZN5flash24flash_fwd_splitkv_kernelI23Flash_fwd_kernel_traitsILi256ELi64ELi64ELi4ELb0ELb0EN7cutlass10bfloat16_tE19Flash_kernel_traitsILi256ELi64ELi64ELi4ES3_EELb0ELb0ELb0ELb0ELb1ELb0ELb1ELb0EEEvNS_16Flash_fwd_paramsE)
        /*0a88*/ 	.word	0x00000000


	//----- nvinfo : EIATTR_MIN_STACK_SIZE
	.align		4
.L_460:
        /*0a8c*/ 	.byte	0x04, 0x12
        /*0a8e*/ 	.short	(.L_462 - .L_461)
	.align		4
.L_461:
        /*0a90*/ 	.word	index@(_ZN5flash24flash_fwd_splitkv_kernelI23Flash_fwd_kernel_traitsILi256ELi64ELi64ELi4ELb0ELb0EN7cutlass10bfloat16_tE19Flash_kernel_traitsILi256ELi64ELi64ELi4ES3_EELb0ELb0ELb0ELb0ELb1ELb1ELb1ELb0EEEvNS_16Flash_fwd_paramsE)
        /*0a94*/ 	.word	0x00000000


	//----- nvinfo : EIATTR_MIN_STACK_SIZE
	.align		4
.L_462:
        /*0a98*/ 	.byte	0x04, 0x12
        /*0a9a*/ 	.short	(.L_464 - .L_463)
	.align		4
.L_463:
        /*0a9c*/ 	.word	index@(_ZN5flash24flash_fwd_splitkv_kernelI23Flash_fwd_kernel_traitsILi256ELi64ELi64ELi4ELb0ELb0EN7cutlass10bfloat16_tE19Flash_kernel_traitsILi256ELi64ELi64ELi4ES3_EELb0ELb0ELb1ELb0ELb0ELb0ELb1ELb0EEEvNS_16Flash_fwd_paramsE)
        /*0aa0*/ 	.word	0x00000000


	//----- nvinfo : EIATTR_MIN_STACK_SIZE
	.align		4
.L_464:
        /*0aa4*/ 	.byte	0x04, 0x12
        /*0aa6*/ 	.short	(.L_466 - .L_465)
	.align		4
.L_465:
        /*0aa8*/ 	.word	index@(_ZN5flash24flash_fwd_splitkv_kernelI23Flash_fwd_kernel_traitsILi256ELi64ELi64ELi4ELb0ELb0EN7cutlass10bfloat16_tE19Flash_kernel_traitsILi256ELi64ELi64ELi4ES3_EELb0ELb0ELb1ELb0ELb0ELb1ELb1ELb0EEEvNS_16Flash_fwd_paramsE)
        /*0aac*/ 	.word	0x00000000


	//----- nvinfo : EIATTR_MIN_STACK_SIZE
	.align		4
.L_466:
        /*0ab0*/ 	.byte	0x04, 0x12
        /*0ab2*/ 	.short	(.L_468 - .L_467)
	.align		4
.L_467:
        /*0ab4*/ 	.word	index@(_ZN5flash24flash_fwd_splitkv_kernelI23Flash_fwd_kernel_traitsILi256ELi64ELi64ELi4ELb0ELb0EN7cutlass10bfloat16_tE19Flash_kernel_traitsILi256ELi64ELi64ELi4ES3_EELb0ELb0ELb0ELb0ELb1ELb0ELb1ELb1EEEvNS_16Flash_fwd_paramsE)
        /*0ab8*/ 	.word	0x00000008


	//----- nvinfo : EIATTR_MIN_STACK_SIZE
	.align		4
.L_468:
        /*0abc*/ 	.byte	0x04, 0x12
        /*0abe*/ 	.short	(.L_470 - .L_469)
	.align		4
.L_469:
        /*0ac0*/ 	.word	index@(_ZN5flash24flash_fwd_splitkv_kernelI23Flash_fwd_kernel_traitsILi256ELi64ELi64ELi4ELb0ELb0EN7cutlass10bfloat16_tE19Flash_kernel_traitsILi256ELi64ELi64ELi4ES3_EELb0ELb0ELb0ELb0ELb1ELb1ELb1ELb1EEEvNS_16Flash_fwd_paramsE)
        /*0ac4*/ 	.word	0x00000008


	//----- nvinfo : EIATTR_MIN_STACK_SIZE
	.align		4
.L_470:
        /*0ac8*/ 	.byte	0x04, 0x12
        /*0aca*/ 	.short	(.L_472 - .L_471)
	.align		4
.L_471:
        /*0acc*/ 	.word	index@(_ZN5flash24flash_fwd_splitkv_kernelI23Flash_fwd_kernel_traitsILi256ELi64ELi64ELi4ELb0ELb0EN7cutlass10bfloat16_tE19Flash_kernel_traitsILi256ELi64ELi64ELi4ES3_EELb0ELb0ELb1ELb0ELb0ELb0ELb1ELb1EEEvNS_16Flash_fwd_paramsE)
        /*0ad0*/ 	.word	0x00000000


	//----- nvinfo : EIATTR_MIN_STACK_SIZE
	.align		4
.L_472:
        /*0ad4*/ 	.byte	0x04, 0x12
        /*0ad6*/ 	.short	(.L_474 - .L_473)
	.align		4
.L_473:
        /*0ad8*/ 	.word	index@(_ZN5flash24flash_fwd_splitkv_kernelI23Flash_fwd_kernel_traitsILi256ELi64ELi64ELi4ELb0ELb0EN7cutlass10bfloat16_tE19Flash_kernel_traitsILi256ELi64ELi64ELi4ES3_EELb0ELb0ELb1ELb0ELb0ELb1ELb1ELb1EEEvNS_16Flash_fwd_paramsE)
        /*0adc*/ 	.word	0x00000058


	//----- nvinfo : EIATTR_MIN_STACK_SIZE
	.align		4
.L_474:
        /*0ae0*/ 	.byte	0x04, 0x12
        /*0ae2*/ 	.short	(.L_476 - .L_475)
	.align		4
.L_475:
        /*0ae4*/ 	.word	index@(_ZN5flash24flash_fwd_splitkv_kernelI23Flash_fwd_kernel_traitsILi256ELi64ELi64ELi4ELb0ELb0EN7cutlass10bfloat16_tE19Flash_kernel_traitsILi256ELi64ELi64ELi4ES3_EELb0ELb1ELb0ELb0ELb1ELb0ELb0ELb0EEEvNS_16Flash_fwd_paramsE)
        /*0ae8*/ 	.word	0x00000000


	//----- nvinfo : EIATTR_MIN_STACK_SIZE
	.align		4
.L_476:
        /*0aec*/ 	.byte	0x04, 0x12
        /*0aee*/ 	.short	(.L_478 - .L_477)
	.align		4
.L_477:
        /*0af0*/ 	.word	index@(_ZN5flash24flash_fwd_splitkv_kernelI23Flash_fwd_kernel_traitsILi256ELi64ELi64ELi4ELb0ELb0EN7cutlass10bfloat16_tE19Flash_kernel_traitsILi256ELi64ELi64ELi4ES3_EELb0ELb1ELb0ELb0ELb1ELb1ELb0ELb0EEEvNS_16Flash_fwd_paramsE)
        /*0af4*/ 	.word	0x00000000


	//----- nvinfo : EIATTR_MIN_STACK_SIZE
	.align		4
.L_478:
        /*0af8*/ 	.byte	0x04, 0x12
        /*0afa*/ 	.short	(.L_480 - .L_479)
	.align		4
.L_479:
        /*0afc*/ 	.word	index@(_ZN5flash24flash_fwd_splitkv_kernelI23Flash_fwd_kernel_traitsILi256ELi64ELi64ELi4ELb0ELb0EN7cutlass10bfloat16_tE19Flash_kernel_traitsILi256ELi64ELi64ELi4ES3_EELb0ELb1ELb1ELb0ELb0ELb0ELb0ELb0EEEvNS_16Flash_fwd_paramsE)
        /*0b00*/ 	.word	0x00000000


	//----- nvinfo : EIATTR_MIN_STACK_SIZE
	.align		4
.L_480:
        /*0b04*/ 	.byte	0x04, 0x12
        /*0b06*/ 	.short	(.L_482 - .L_481)
	.align		4
.L_481:
        /*0b08*/ 	.word	index@(_ZN5flash24flash_fwd_splitkv_kernelI23Flash_fwd_kernel_traitsILi256ELi64ELi64ELi4ELb0ELb0EN7cutlass10bfloat16_tE19Flash_kernel_traitsILi256ELi64ELi64ELi4ES3_EELb0ELb1ELb1ELb0ELb0ELb1ELb0ELb0EEEvNS_16Flash_fwd_paramsE)
        /*0b0c*/ 	.word	0x00000000


	//----- nvinfo : EIATTR_MIN_STACK_SIZE
	.align		4
.L_482:
        /*0b10*/ 	.byte	0x04, 0x12
        /*0b12*/ 	.short	(.L_484 - .L_483)
	.align		4
.L_483:
        /*0b14*/ 	.word	index@(_ZN5flash24flash_fwd_splitkv_kernelI23Flash_fwd_kernel_traitsILi256ELi64ELi64ELi4ELb0ELb0EN7cutlass10bfloat16_tE19Flash_kernel_traitsILi256ELi64ELi64ELi4ES3_EELb0ELb1ELb0ELb0ELb1ELb0ELb0ELb1EEEvNS_16Flash_fwd_paramsE)
        /*0b18*/ 	.word	0x00000010


	//----- nvinfo : EIATTR_MIN_STACK_SIZE
	.align		4
.L_484:
        /*0b1c*/ 	.byte	0x04, 0x12
        /*0b1e*/ 	.short	(.L_486 - .L_485)
	.align		4
.L_485:
        /*0b20*/ 	.word	index@(_ZN5flash24flash_fwd_splitkv_kernelI23Flash_fwd_kernel_traitsILi256ELi64ELi64ELi4ELb0ELb0EN7cutlass10bfloat16_tE19Flash_kernel_traitsILi256ELi64ELi64ELi4ES3_EELb0ELb1ELb0ELb0ELb1ELb1ELb0ELb1EEEvNS_16Flash_fwd_paramsE)
        /*0b24*/ 	.word	0x00000030


	//----- nvinfo : EIATTR_MIN_STACK_SIZE
	.align		4
.L_486:
        /*0b28*/ 	.byte	0x04, 0x12
        /*0b2a*/ 	.short	(.L_488 - .L_487)
	.align		4
.L_487:
        /*0b2c*/ 	.word	index@(_ZN5flash24flash_fwd_splitkv_kernelI23Flash_fwd_kernel_traitsILi256ELi64ELi64ELi4ELb0ELb0EN7cutlass10bfloat16_tE19Flash_kernel_traitsILi256ELi64ELi64ELi4ES3_EELb0ELb1ELb1ELb0ELb0ELb0ELb0ELb1EEEvNS_16Flash_fwd_paramsE)
        /*0b30*/ 	.word	0x00000008


	//----- nvinfo : EIATTR_MIN_STACK_SIZE
	.align		4
.L_488:
        /*0b34*/ 	.byte	0x04, 0x12
        /*0b36*/ 	.short	(.L_490 - .L_489)
	.align		4
.L_489:
        /*0b38*/ 	.word	index@(_ZN5flash24flash_fwd_splitkv_kernelI23Flash_fwd_kernel_traitsILi256ELi64ELi64ELi4ELb0ELb0EN7cutlass10bfloat16_tE19Flash_kernel_traitsILi256ELi64ELi64ELi4ES3_EELb0ELb1ELb1ELb0ELb0ELb1ELb0ELb1EEEvNS_16Flash_fwd_paramsE)
        /*0b3c*/ 	.word	0x00000000


	//----- nvinfo : EIATTR_MIN_STACK_SIZE
	.align		4
.L_490:
        /*0b40*/ 	.byte	0x04, 0x12
        /*0b42*/ 	.short	(.L_492 - .L_491)
	.align		4
.L_491:
        /*0b44*/ 	.word	index@(_ZN5flash24flash_fwd_splitkv_kernelI23Flash_fwd_kernel_traitsILi256ELi64ELi64ELi4ELb0ELb0EN7cutlass10bfloat16_tE19Flash_kernel_traitsILi256ELi64ELi64ELi4ES3_EELb0ELb1ELb0ELb0ELb1ELb0ELb1ELb0EEEvNS_16Flash_fwd_paramsE)
        /*0b48*/ 	.word	0x00000000


	//----- nvinfo : EIATTR_MIN_STACK_SIZE
	.align		4
.L_492:
        /*0b4c*/ 	.byte	0x04, 0x12
        /*0b4e*/ 	.short	(.L_494 - .L_493)
	.align		4
.L_493:
        /*0b50*/ 	.word	index@(_ZN5flash24flash_fwd_splitkv_kernelI23Flash_fwd_kernel_traitsILi256ELi64ELi64ELi4ELb0ELb0EN7cutlass10bfloat16_tE19Flash_kernel_traitsILi256ELi64ELi64ELi4ES3_EELb0ELb1ELb0ELb0ELb1ELb1ELb1ELb0EEEvNS_16Flash_fwd_paramsE)
        /*0b54*/ 	.word	0x00000000


	//----- nvinfo : EIATTR_MIN_STACK_SIZE
	.align		4
.L_494:
        /*0b58*/ 	.byte	0x04, 0x12
        /*0b5a*/ 	.short	(.L_496 - .L_495)
	.align		4
.L_495:
        /*0b5c*/ 	.word	index@(_ZN5flash24flash_fwd_splitkv_kernelI23Flash_fwd_kernel_traitsILi256ELi64ELi64ELi4ELb0ELb0EN7cutlass10bfloat16_tE19Flash_kernel_traitsILi256ELi64ELi64ELi4ES3_EELb0ELb1ELb1ELb0ELb0ELb0ELb1ELb0EEEvNS_16Flash_fwd_paramsE)
        /*0b60*/ 	.word	0x00000000


	//----- nvinfo : EIATTR_MIN_STACK_SIZE
	.align		4
.L_496:
        /*0b64*/ 	.byte	0x04, 0x12
        /*0b66*/ 	.short	(.L_498 - .L_497)
	.align		4
.L_497:
        /*0b68*/ 	.word	index@(_ZN5flash24flash_fwd_splitkv_kernelI23Flash_fwd_kernel_traitsILi256ELi64ELi64ELi4ELb0ELb0EN7cutlass10bfloat16_tE19Flash_kernel_traitsILi256ELi64ELi64ELi4ES3_EELb0ELb1ELb1ELb0ELb0ELb1ELb1ELb0EEEvNS_16Flash_fwd_paramsE)
        /*0b6c*/ 	.word	0x00000000


	//----- nvinfo : EIATTR_MIN_STACK_SIZE
	.align		4
.L_498:
        /*0b70*/ 	.byte	0x04, 0x12
        /*0b72*/ 	.short	(.L_500 - .L_499)
	.align		4
.L_499:
        /*0b74*/ 	.word	index@(_ZN5flash24flash_fwd_splitkv_kernelI23Flash_fwd_kernel_traitsILi256ELi64ELi64ELi4ELb0ELb0EN7cutlass10bfloat16_tE19Flash_kernel_traitsILi256ELi64ELi64ELi4ES3_EELb0ELb1ELb0ELb0ELb1ELb0ELb1ELb1EEEvNS_16Flash_fwd_paramsE)
        /*0b78*/ 	.word	0x00000008


	//----- nvinfo : EIATTR_MIN_STACK_SIZE
	.align		4
.L_500:
        /*0b7c*/ 	.byte	0x04, 0x12
        /*0b7e*/ 	.short	(.L_502 - .L_501)
	.align		4
.L_501:
        /*0b80*/ 	.word	index@(_ZN5flash24flash_fwd_splitkv_kernelI23Flash_fwd_kernel_traitsILi256ELi64ELi64ELi4ELb0ELb0EN7cutlass10bfloat16_tE19Flash_kernel_traitsILi256ELi64ELi64ELi4ES3_EELb0ELb1ELb0ELb0ELb1ELb1ELb1ELb1EEEvNS_16Flash_fwd_paramsE)
        /*0b84*/ 	.word	0x00000018


	//----- nvinfo : EIATTR_MIN_STACK_SIZE
	.align		4
.L_502:
        /*0b88*/ 	.byte	0x04, 0x12
        /*0b8a*/ 	.short	(.L_504 - .L_503)
	.align		4
.L_503:
        /*0b8c*/ 	.word	index@(_ZN5flash24flash_fwd_splitkv_kernelI23Flash_fwd_kernel_traitsILi256ELi64ELi64ELi4ELb0ELb0EN7cutlass10bfloat16_tE19Flash_kernel_traitsILi256ELi64ELi64ELi4ES3_EELb0ELb1ELb1ELb0ELb0ELb0ELb1ELb1EEEvNS_16Flash_fwd_paramsE)
        /*0b90*/ 	.word	0x00000018


	//----- nvinfo : EIATTR_MIN_STACK_SIZE
	.align		4
.L_504:
        /*0b94*/ 	.byte	0x04, 0x12
        /*0b96*/ 	.short	(.L_506 - .L_505)
	.align		4
.L_505:
        /*0b98*/ 	.word	index@(_ZN5flash24flash_fwd_splitkv_kernelI23Flash_fwd_kernel_traitsILi256ELi64ELi64ELi4ELb0ELb0EN7cutlass10bfloat16_tE19Flash_kernel_traitsILi256ELi64ELi64ELi4ES3_EELb0ELb1ELb1ELb0ELb0ELb1ELb1ELb1EEEvNS_16Flash_fwd_paramsE)
        /*0b9c*/ 	.word	0x00000028
.L_506:


//--------------------- .nv.info._ZN5flash32flash_fwd_splitkv_combine_kernelI23Flash_fwd_kernel_traitsILi256ELi64ELi64ELi4ELb0ELb0EN7cutlass10bfloat16_tE19Flash_kernel_traitsILi256ELi64ELi64ELi4ES3_EELi4ELi7ELb0EEEvNS_16Flash_fwd_paramsE --------------------------
	.section	.nv.info._ZN5flash32flash_fwd_splitkv_combine_kernelI23Flash_fwd_kernel_traitsILi256ELi64ELi64ELi4ELb0ELb0EN7cutlass10bfloat16_tE19Flash_kernel_traitsILi256ELi64ELi64ELi4ES3_EELi4ELi7ELb0EEEvNS_16Flash_fwd_paramsE,"",@"SHT_CUDA_INFO"
	.sectionflags	@""
	.align	4


	//----- nvinfo : EIATTR_CUDA_API_VERSION
	.align		4
        /*0000*/ 	.byte	0x04, 0x37
        /*0002*/ 	.short	(.L_508 - .L_507)
.L_507:
        /*0004*/ 	.word	0x00000082


	//----- nvinfo : EIATTR_SW2861232_WAR
	.align		4
.L_508:
        /*0008*/ 	.byte	0x01, 0x35
	.zero		2


	//----- nvinfo : EIATTR_PARAM_CBANK
	.align		4
        /*000c*/ 	.byte	0x04, 0x0a
        /*000e*/ 	.short	(.L_510 - .L_509)
	.align		4
.L_509:
        /*0010*/ 	.word	index@(.nv.constant0._ZN5flash32flash_fwd_splitkv_combine_kernelI23Flash_fwd_kernel_traitsILi256ELi64ELi64ELi4ELb0ELb0EN7cutlass10bfloat16_tE19Flash_kernel_traitsILi256ELi64ELi64ELi4ES3_EELi4ELi7ELb0EEEvNS_16Flash_fwd_paramsE)
        /*0014*/ 	.short	0x0160
        /*0016*/ 	.short	0x01d0


	//----- nvinfo : EIATTR_CBANK_PARAM_SIZE
	.align		4
.L_510:
        /*0018*/ 	.byte	0x03, 0x19
        /*001a*/ 	.short	0x01d0


	//----- nvinfo : EIATTR_KPARAM_INFO
	.align		4
        /*001c*/ 	.byte	0x04, 0x17
        /*001e*/ 	.short	(.L_512 - .L_511)
.L_511:
        /*0020*/ 	.word	0x00000000
        /*0024*/ 	.short	0x0000
        /*0026*/ 	.short	0x0000
        /*0028*/ 	.byte	0x00, 0xf0, 0x41, 0x07


	//----- nvinfo : EIATTR_MAXREG_COUNT
	.align		4
.L_512:
        /*002c*/ 	.byte	0x03, 0x1b
        /*002e*/ 	.short	0x00ff


	//----- nvinfo : EIATTR_NUM_BARRIERS
	.align		4
        /*0030*/ 	.byte	0x02, 0x4c
        /*0032*/ 	.byte	0x01
	.zero		1


	//----- nvinfo : EIATTR_MERCURY_ISA_VERSION
	.align		4
        /*0034*/ 	.byte	0x03, 0x5f
        /*0036*/ 	.short	0x0000


	//----- nvinfo : EIATTR_COOP_GROUP_MASK_REGIDS
	.align		4
        /*0038*/ 	.byte	0x04, 0x29
        /*003a*/ 	.short	(.L_514 - .L_513)


	//   ....[0]....
.L_513:
        /*003c*/ 	.word	0xffffffff


	//   ....[1]....
        /*0040*/ 	.word	0xffffffff


	//   ....[2]....
        /*0044*/ 	.word	0xffffffff


	//   ....[3]....
        /*0048*/ 	.word	0xffffffff


	//   ....[4]....
        /*004c*/ 	.word	0xffffffff


	//   ....[5]....
        /*0050*/ 	.word	0xffffffff


	//   ....[6]....
        /*0054*/ 	.word	0xffffffff


	//   ....[7]....
        /*0058*/ 	.word	0xffffffff


	//   ....[8]....
        /*005c*/ 	.word	0xffffffff


	//   ....[9]....
        /*0060*/ 	.word	0xffffffff


	//----- nvinfo : EIATTR_COOP_GROUP_INSTR_OFFSETS
	.align		4
.L_514:
        /*0064*/ 	.byte	0x04, 0x28
        /*0066*/ 	.short	(.L_516 - .L_515)


	//   ....[0]....
.L_515:
        /*0068*/ 	.word	0x00001ab0


	//   ....[1]....
        /*006c*/ 	.word	0x00001ad0


	//   ....[2]....
        /*0070*/ 	.word	0x00001af0


	//   ....[3]....
        /*0074*/ 	.word	0x00001b10


	//   ....[4]....
        /*0078*/ 	.word	0x00001b30


	//   ....[5]....
        /*007c*/ 	.word	0x00001c90


	//   ....[6]....
        /*0080*/ 	.word	0x00001ce0


	//   ....[7]....
        /*0084*/ 	.word	0x00001da0


	//   ....[8]....
        /*0088*/ 	.word	0x00001e20


	//   ....[9]....
        /*008c*/ 	.word	0x00001ef0


	//----- nvinfo : EIATTR_EXIT_INSTR_OFFSETS
	.align		4
.L_516:
        /*0090*/ 	.byte	0x04, 0x1c
        /*0092*/ 	.short	(.L_518 - .L_517)


	//   ....[0]....
.L_517:
        /*0094*/ 	.word	0x000043a0


	//   ....[1]....
        /*0098*/ 	.word	0x00004860


	//   ....[2]....
        /*009c*/ 	.word	0x000048c0


	//----- nvinfo : EIATTR_CRS_STACK_SIZE
	.align		4
.L_518:
        /*00a0*/ 	.byte	0x04, 0x1e
        /*00a2*/ 	.short	(.L_520 - .L_519)
.L_519:
        /*00a4*/ 	.word	0x00000000
.L_520:


//--------------------- .nv.info._ZN5flash32flash_fwd_splitkv_combine_kernelI23Flash_fwd_kernel_traitsILi256ELi64ELi64ELi4ELb0ELb0EN7cutlass10bfloat16_tE19Flash_kernel_traitsILi256ELi64ELi64ELi4ES3_EELi4ELi6ELb0EEEvNS_16Flash_fwd_paramsE --------------------------
	.section	.nv.info._ZN5flash32flash_fwd_splitkv_combine_kernelI23Flash_fwd_kernel_traitsILi256ELi64ELi64ELi4ELb0ELb0EN7cutlass10bfloat16_tE19Flash_kernel_traitsILi256ELi64ELi64ELi4ES3_EELi4ELi6ELb0EEEvNS_16Flash_fwd_paramsE,"",@"SHT_CUDA_INFO"
	.sectionflags	@""
	.align	4


	//----- nvinfo : EIATTR_CUDA_API_VERSION
	.align		4
        /*0000*/ 	.byte	0x04, 0x37
        /*0002*/ 	.short	(.L_522 - .L_521)
.L_521:
        /*0004*/ 	.word	0x00000082


	//----- nvinfo : EIATTR_SW2861232_WAR
	.align		4
.L_522:
        /*0008*/ 	.byte	0x01, 0x35
	.zero		2


	//----- nvinfo : EIATTR_PARAM_CBANK
	.align		4
        /*000c*/ 	.byte	0x04, 0x0a
        /*000e*/ 	.short	(.L_524 - .L_523)
	.align		4
.L_523:
        /*0010*/ 	.word	index@(.nv.constant0._ZN5flash32flash_fwd_splitkv_combine_kernelI23Flash_fwd_kernel_traitsILi256ELi64ELi64ELi4ELb0ELb0EN7cutlass10bfloat16_tE19Flash_kernel_traitsILi256ELi64ELi64ELi4ES3_EELi4ELi6ELb0EEEvNS_16Flash_fwd_paramsE)
        /*0014*/ 	.short	0x0160
        /*0016*/ 	.short	0x01d0


	//----- nvinfo : EIATTR_CBANK_PARAM_SIZE
	.align		4
.L_524:
        /*0018*/ 	.byte	0x03, 0x19
        /*001a*/ 	.short	0x01d0


	//----- nvinfo : EIATTR_KPARAM_INFO
	.align		4
        /*001c*/ 	.byte	0x04, 0x17
        /*001e*/ 	.short	(.L_526 - .L_525)
.L_525:
        /*0020*/ 	.word	0x00000000
        /*0024*/ 	.short	0x0000
        /*0026*/ 	.short	0x0000
        /*0028*/ 	.byte	0x00, 0xf0, 0x41, 0x07


	//----- nvinfo : EIATTR_MAXREG_COUNT
	.align		4
.L_526:
        /*002c*/ 	.byte	0x03, 0x1b
        /*002e*/ 	.short	0x00ff


	//----- nvinfo : EIATTR_NUM_BARRIERS
	.align		4
        /*0030*/ 	.byte	0x02, 0x4c
        /*0032*/ 	.byte	0x01
	.zero		1


	//----- nvinfo : EIATTR_MERCURY_ISA_VERSION
	.align		4
        /*0034*/ 	.byte	0x03, 0x5f
        /*0036*/ 	.short	0x0000


	//----- nvinfo : EIATTR_COOP_GROUP_MASK_REGIDS
	.align		4
        /*0038*/ 	.byte	0x04, 0x29
        /*003a*/ 	.short	(.L_528 - .L_527)


	//   ....[0]....
.L_527:
        /*003c*/ 	.word	0xffffffff


	//   ....[1]....
        /*0040*/ 	.word	0xffffffff


	//   ....[2]....
        /*0044*/ 	.word	0xffffffff


	//   ....[3]....
        /*0048*/ 	.word	0xffffffff


	//   ....[4]....
        /*004c*/ 	.word	0xffffffff


	//   ....[5]....
        /*0050*/ 	.word	0xffffffff


	//   ....[6]....
        /*0054*/ 	.word	0xffffffff


	//   ....[7]....
        /*0058*/ 	.word	0xffffffff


	//   ....[8]....
        /*005c*/ 	.word	0xffffffff


	//   ....[9]....
        /*0060*/ 	.word	0xffffffff


	//----- nvinfo : EIATTR_COOP_GROUP_INSTR_OFFSETS
	.align		4
.L_528:
        /*0064*/ 	.byte	0x04, 0x28
        /*0066*/ 	.short	(.L_530 - .L_529)


	//   ....[0]....
.L_529:
        /*0068*/ 	.word	0x000016f0


	//   ....[1]....
        /*006c*/ 	.word	0x00001710


	//   ....[2]....
        /*0070*/ 	.word	0x00001730


	//   ....[3]....
        /*0074*/ 	.word	0x00001760


	//   ....[4]....
        /*0078*/ 	.word	0x000017e0


	//   ....[5]....
        /*007c*/ 	.word	0x00001990


	//   ....[6]....
        /*0080*/ 	.word	0x00001a10


	//   ....[7]....
        /*0084*/ 	.word	0x00001ab0


	//   ....[8]....
        /*0088*/ 	.word	0x00001b50


	//   ....[9]....
        /*008c*/ 	.word	0x00001c40


	//----- nvinfo : EIATTR_EXIT_INSTR_OFFSETS
	.align		4
.L_530:
        /*0090*/ 	.byte	0x04, 0x1c
        /*0092*/ 	.short	(.L_532 - .L_531)


	//   ....[0]....
.L_531:
        /*0094*/ 	.word	0x00004030


	//   ....[1]....
        /*0098*/ 	.word	0x000044f0


	//   ....[2]....
        /*009c*/ 	.word	0x00004550


	//----- nvinfo : EIATTR_CRS_STACK_SIZE
	.align		4
.L_532:
        /*00a0*/ 	.byte	0x04, 0x1e
        /*00a2*/ 	.short	(.L_534 - .L_533)
.L_533:
        /*00a4*/ 	.word	0x00000000
.L_534:


//--------------------- .nv.info._ZN5flash32flash_fwd_splitkv_combine_kernelI23Flash_fwd_kernel_traitsILi256ELi64ELi64ELi4ELb0ELb0EN7cutlass10bfloat16_tE19Flash_kernel_traitsILi256ELi64ELi64ELi4ES3_EELi4ELi5ELb0EEEvNS_16Flash_fwd_paramsE --------------------------
	.section	.nv.info._ZN5flash32flash_fwd_splitkv_combine_kernelI23Flash_fwd_kernel_traitsILi256ELi64ELi64ELi4ELb0ELb0EN7cutlass10bfloat16_tE19Flash_kernel_traitsILi256ELi64ELi64ELi4ES3_EELi4ELi5ELb0EEEvNS_16Flash_fwd_paramsE,"",@"SHT_CUDA_INFO"
	.sectionflags	@""
	.align	4


	//----- nvinfo : EIATTR_CUDA_API_VERSION
	.align		4
        /*0000*/ 	.byte	0x04, 0x37
        /*0002*/ 	.short	(.L_536 - .L_535)
.L_535:
        /*0004*/ 	.word	0x00000082


	//----- nvinfo : EIATTR_SW2861232_WAR
	.align		4
.L_536:
        /*0008*/ 	.byte	0x01, 0x35
	.zero		2


	//----- nvinfo : EIATTR_PARAM_CBANK
	.align		4
        /*000c*/ 	.byte	0x04, 0x0a
        /*000e*/ 	.short	(.L_538 - .L_537)
	.align		4
.L_537:
        /*0010*/ 	.word	index@(.nv.constant0._ZN5flash32flash_fwd_splitkv_combine_kernelI23Flash_fwd_kernel_traitsILi256ELi64ELi64ELi4ELb0ELb0EN7cutlass10bfloat16_tE19Flash_kernel_traitsILi256ELi64ELi64ELi4ES3_EELi4ELi5ELb0EEEvNS_16Flash_fwd_paramsE)
        /*0014*/ 	.short	0x0160
        /*0016*/ 	.short	0x01d0


	//----- nvinfo : EIATTR_CBANK_PARAM_SIZE
	.align		4
.L_538:
        /*0018*/ 	.byte	0x03, 0x19
        /*001a*/ 	.short	0x01d0


	//----- nvinfo : EIATTR_KPARAM_INFO
	.align		4
        /*001c*/ 	.byte	0x04, 0x17
        /*001e*/ 	.short	(.L_540 - .L_539)
.L_539:
        /*0020*/ 	.word	0x00000000
        /*0024*/ 	.short	0x0000
        /*0026*/ 	.short	0x0000
        /*0028*/ 	.byte	0x00, 0xf0, 0x41, 0x07


	//----- nvinfo : EIATTR_MAXREG_COUNT
	.align		4
.L_540:
        /*002c*/ 	.byte	0x03, 0x1b
        /*002e*/ 	.short	0x00ff


	//----- nvinfo : EIATTR_NUM_BARRIERS
	.align		4
        /*0030*/ 	.byte	0x02, 0x4c
        /*0032*/ 	.byte	0x01
	.zero		1


	//----- nvinfo : EIATTR_MERCURY_ISA_VERSION
	.align		4
        /*0034*/ 	.byte	0x03, 0x5f
        /*0036*/ 	.short	0x0000


	//----- nvinfo : EIATTR_COOP_GROUP_MASK_REGIDS
	.align		4
        /*0038*/ 	.byte	0x04, 0x29
        /*003a*/ 	.short	(.L_542 - .L_541)


	//   ....[0]....
.L_541:
        /*003c*/ 	.word	0xffffffff


	//   ....[1]....
        /*0040*/ 	.word	0xffffffff


	//   ....[2]....
        /*0044*/ 	.word	0xffffffff


	//   ....[3]....
        /*0048*/ 	.word	0xffffffff


	//   ....[4]....
        /*004c*/ 	.word	0xffffffff


	//   ....[5]....
        /*0050*/ 	.word	0xffffffff


	//   ....[6]....
        /*0054*/ 	.word	0xffffffff


	//   ....[7]....
        /*0058*/ 	.word	0xffffffff


	//   ....[8]....
        /*005c*/ 	.word	0xffffffff


	//   ....[9]....
        /*0060*/ 	.word	0xffffffff


	//----- nvinfo : EIATTR_COOP_GROUP_INSTR_OFFSETS
	.align		4
.L_542:
        /*0064*/ 	.byte	0x04, 0x28
        /*0066*/ 	.short	(.L_544 - .L_543)


	//   ....[0]....
.L_543:
        /*0068*/ 	.word	0x00001c20


	//   ....[1]....
        /*006c*/ 	.word	0x00001c40


	//   ....[2]....
        /*0070*/ 	.word	0x00001c60


	//   ....[3]....
        /*0074*/ 	.word	0x00001c80


	//   ....[4]....
        /*0078*/ 	.word	0x00001ca0


	//   ....[5]....
        /*007c*/ 	.word	0x00001d10


	//   ....[6]....
        /*0080*/ 	.word	0x00001d30


	//   ....[7]....
        /*0084*/ 	.word	0x00001d60


	//   ....[8]....
        /*0088*/ 	.word	0x00001d80


	//   ....[9]....
        /*008c*/ 	.word	0x00001da0


	//----- nvinfo : EIATTR_EXIT_INSTR_OFFSETS
	.align		4
.L_544:
        /*0090*/ 	.byte	0x04, 0x1c
        /*0092*/ 	.short	(.L_546 - .L_545)


	//   ....[0]....
.L_545:
        /*0094*/ 	.word	0x00003f90


	//   ....[1]....
        /*0098*/ 	.word	0x00004450


	//   ....[2]....
        /*009c*/ 	.word	0x000044b0


	//----- nvinfo : EIATTR_CRS_STACK_SIZE
	.align		4
.L_546:
        /*00a0*/ 	.byte	0x04, 0x1e
        /*00a2*/ 	.short	(.L_548 - .L_547)
.L_547:
        /*00a4*/ 	.word	0x00000000
.L_548:


//--------------------- .nv.info._ZN5flash32flash_fwd_splitkv_combine_kernelI23Flash_fwd_kernel_traitsILi256ELi64ELi64ELi4ELb0ELb0EN7cutlass10bfloat16_tE19Flash_kernel_traitsILi256ELi64ELi64ELi4ES3_EELi4ELi4ELb0EEEvNS_16Flash_fwd_paramsE --------------------------
	.section	.nv.info._ZN5flash32flash_fwd_splitkv_combine_kernelI23Flash_fwd_kernel_traitsILi256ELi64ELi64ELi4ELb0ELb0EN7cutlass10bfloat16_tE19Flash_kernel_traitsILi256ELi64ELi64ELi4ES3_EELi4ELi4ELb0EEEvNS_16Flash_fwd_paramsE,"",@"SHT_CUDA_INFO"
	.sectionflags	@""
	.align	4


	//----- nvinfo : EIATTR_CUDA_API_VERSION
	.align		4
        /*0000*/ 	.byte	0x04, 0x37
        /*0002*/ 	.short	(.L_550 - .L_549)
.L_549:
        /*0004*/ 	.word	0x00000082


	//----- nvinfo : EIATTR_SW2861232_WAR
	.align		4
.L_550:
        /*0008*/ 	.byte	0x01, 0x35
	.zero		2


	//----- nvinfo : EIATTR_PARAM_CBANK
	.align		4
        /*000c*/ 	.byte	0x04, 0x0a
        /*000e*/ 	.short	(.L_552 - .L_551)
	.align		4
.L_551:
        /*0010*/ 	.word	index@(.nv.constant0._ZN5flash32flash_fwd_splitkv_combine_kernelI23Flash_fwd_kernel_traitsILi256ELi64ELi64ELi4ELb0ELb0EN7cutlass10bfloat16_tE19Flash_kernel_traitsILi256ELi64ELi64ELi4ES3_EELi4ELi4ELb0EEEvNS_16Flash_fwd_paramsE)
        /*0014*/ 	.short	0x0160
        /*0016*/ 	.short	0x01d0


	//----- nvinfo : EIATTR_CBANK_PARAM_SIZE
	.align		4
.L_552:
        /*0018*/ 	.byte	0x03, 0x19
        /*001a*/ 	.short	0x01d0


	//----- nvinfo : EIATTR_KPARAM_INFO
	.align		4
        /*001c*/ 	.byte	0x04, 0x17
        /*001e*/ 	.short	(.L_554 - .L_553)
.L_553:
        /*0020*/ 	.word	0x00000000
        /*0024*/ 	.short	0x0000
        /*0026*/ 	.short	0x0000
        /*0028*/ 	.byte	0x00, 0xf0, 0x41, 0x07


	//----- nvinfo : EIATTR_MAXREG_COUNT
	.align		4
.L_554:
        /*002c*/ 	.byte	0x03, 0x1b
        /*002e*/ 	.short	0x00ff


	//----- nvinfo : EIATTR_NUM_BARRIERS
	.align		4
        /*0030*/ 	.byte	0x02, 0x4c
        /*0032*/ 	.byte	0x01
	.zero		1


	//----- nvinfo : EIATTR_MERCURY_ISA_VERSION
	.align		4
        /*0034*/ 	.byte	0x03, 0x5f
        /*0036*/ 	.short	0x0000


	//----- nvinfo : EIATTR_COOP_GROUP_MASK_REGIDS
	.align		4
        /*0038*/ 	.byte	0x04, 0x29
        /*003a*/ 	.short	(.L_556 - .L_555)


	//   ....[0]....
.L_555:
        /*003c*/ 	.word	0xffffffff


	//   ....[1]....
        /*0040*/ 	.word	0xffffffff


	//   ....[2]....
        /*0044*/ 	.word	0xffffffff


	//   ....[3]....
        /*0048*/ 	.word	0xffffffff


	//   ....[4]....
        /*004c*/ 	.word	0xffffffff


	//   ....[5]....
        /*0050*/ 	.word	0xffffffff


	//   ....[6]....
        /*0054*/ 	.word	0xffffffff


	//   ....[7]....
        /*0058*/ 	.word	0xffffffff


	//----- nvinfo : EIATTR_COOP_GROUP_INSTR_OFFSETS
	.align		4
.L_556:
        /*005c*/ 	.byte	0x04, 0x28
        /*005e*/ 	.short	(.L_558 - .L_557)


	//   ....[0]....
.L_557:
        /*0060*/ 	.word	0x00001c20


	//   ....[1]....
        /*0064*/ 	.word	0x00001c40


	//   ....[2]....
        /*0068*/ 	.word	0x00001c60


	//   ....[3]....
        /*006c*/ 	.word	0x00001c80


	//   ....[4]....
        /*0070*/ 	.word	0x00001cf0


	//   ....[5]....
        /*0074*/ 	.word	0x00001d20


	//   ....[6]....
        /*0078*/ 	.word	0x00001d40


	//   ....[7]....
        /*007c*/ 	.word	0x00001d60


	//----- nvinfo : EIATTR_EXIT_INSTR_OFFSETS
	.align		4
.L_558:
        /*0080*/ 	.byte	0x04, 0x1c
        /*0082*/ 	.short	(.L_560 - .L_559)


	//   ....[0]....
.L_559:
        /*0084*/ 	.word	0x00003f80


	//   ....[1]....
        /*0088*/ 	.word	0x00004440


	//   ....[2]....
        /*008c*/ 	.word	0x000044a0


	//----- nvinfo : EIATTR_CRS_STACK_SIZE
	.align		4
.L_560:
        /*0090*/ 	.byte	0x04, 0x1e
        /*0092*/ 	.short	(.L_562 - .L_561)
.L_561:
        /*0094*/ 	.word	0x00000000
.L_562:


//--------------------- .nv.info._ZN5flash32flash_fwd_splitkv_combine_kernelI23Flash_fwd_kernel_traitsILi256ELi64ELi64ELi4ELb0ELb0EN7cutlass10bfloat16_tE19Flash_kernel_traitsILi256ELi64ELi64ELi4ES3_EELi4ELi3ELb0EEEvNS_16Flash_fwd_paramsE --------------------------
	.section	.nv.info._ZN5flash32flash_fwd_splitkv_combine_kernelI23Flash_fwd_kernel_traitsILi256ELi64ELi64ELi4ELb0ELb0EN7cutlass10bfloat16_tE19Flash_kernel_traitsILi256ELi64ELi64ELi4ES3_EELi4ELi3ELb0EEEvNS_16Flash_fwd_paramsE,"",@"SHT_CUDA_INFO"
	.sectionflags	@""
	.align	4


	//----- nvinfo : EIATTR_CUDA_API_VERSION
	.align		4
        /*0000*/ 	.byte	0x04, 0x37
        /*0002*/ 	.short	(.L_564 - .L_563)
.L_563:
        /*0004*/ 	.word	0x00000082


	//----- nvinfo : EIATTR_SW2861232_WAR
	.align		4
.L_564:
        /*0008*/ 	.byte	0x01, 0x35
	.zero		2


	//----- nvinfo : EIATTR_PARAM_CBANK
	.align		4
        /*000c*/ 	.byte	0x04, 0x0a
        /*000e*/ 	.short	(.L_566 - .L_565)
	.align		4
.L_565:
        /*0010*/ 	.word	index@(.nv.constant0._ZN5flash32flash_fwd_splitkv_combine_kernelI23Flash_fwd_kernel_traitsILi256ELi64ELi64ELi4ELb0ELb0EN7cutlass10bfloat16_tE19Flash_kernel_traitsILi256ELi64ELi64ELi4ES3_EELi4ELi3ELb0EEEvNS_16Flash_fwd_paramsE)
        /*0014*/ 	.short	0x0160
        /*0016*/ 	.short	0x01d0


	//----- nvinfo : EIATTR_CBANK_PARAM_SIZE
	.align		4
.L_566:
        /*0018*/ 	.byte	0x03, 0x19
        /*001a*/ 	.short	0x01d0


	//----- nvinfo : EIATTR_KPARAM_INFO
	.align		4
        /*001c*/ 	.byte	0x04, 0x17
        /*001e*/ 	.short	(.L_568 - .L_567)
.L_567:
        /*0020*/ 	.word	0x00000000
        /*0024*/ 	.short	0x0000
        /*0026*/ 	.short	0x0000
        /*0028*/ 	.byte	0x00, 0xf0, 0x41, 0x07


	//----- nvinfo : EIATTR_MAXREG_COUNT
	.align		4
.L_568:
        /*002c*/ 	.byte	0x03, 0x1b
        /*002e*/ 	.short	0x00ff


	//----- nvinfo : EIATTR_NUM_BARRIERS
	.align		4
        /*0030*/ 	.byte	0x02, 0x4c
        /*0032*/ 	.byte	0x01
	.zero		1


	//----- nvinfo : EIATTR_MERCURY_ISA_VERSION
	.align		4
        /*0034*/ 	.byte	0x03, 0x5f
        /*0036*/ 	.short	0x0000


	//----- nvinfo : EIATTR_COOP_GROUP_MASK_REGIDS
	.align		4
        /*0038*/ 	.byte	0x04, 0x29
        /*003a*/ 	.short	(.L_570 - .L_569)


	//   ....[0]....
.L_569:
        /*003c*/ 	.word	0xffffffff


	//   ....[1]....
        /*0040*/ 	.word	0xffffffff


	//   ....[2]....
        /*0044*/ 	.word	0xffffffff


	//   ....[3]....
        /*0048*/ 	.word	0xffffffff


	//   ....[4]....
        /*004c*/ 	.word	0xffffffff


	//   ....[5]....
        /*0050*/ 	.word	0xffffffff


	//----- nvinfo : EIATTR_COOP_GROUP_INSTR_OFFSETS
	.align		4
.L_570:
        /*0054*/ 	.byte	0x04, 0x28
        /*0056*/ 	.short	(.L_572 - .L_571)


	//   ....[0]....
.L_571:
        /*0058*/ 	.word	0x00001c20


	//   ....[1]....
        /*005c*/ 	.word	0x00001c40


	//   ....[2]....
        /*0060*/ 	.word	0x00001c70


	//   ....[3]....
        /*0064*/ 	.word	0x00001ce0


	//   ....[4]....
        /*0068*/ 	.word	0x00001d00


	//   ....[5]....
        /*006c*/ 	.word	0x00001d20


	//----- nvinfo : EIATTR_EXIT_INSTR_OFFSETS
	.align		4
.L_572:
        /*0070*/ 	.byte	0x04, 0x1c
        /*0072*/ 	.short	(.L_574 - .L_573)


	//   ....[0]....
.L_573:
        /*0074*/ 	.word	0x00003f40


	//   ....[1]....
        /*0078*/ 	.word	0x00004400


	//   ....[2]....
        /*007c*/ 	.word	0x00004460


	//----- nvinfo : EIATTR_CRS_STACK_SIZE
	.align		4
.L_574:
        /*0080*/ 	.byte	0x04, 0x1e
        /*0082*/ 	.short	(.L_576 - .L_575)
.L_575:
        /*0084*/ 	.word	0x00000000
.L_576:


//--------------------- .nv.info._ZN5flash32flash_fwd_splitkv_combine_kernelI23Flash_fwd_kernel_traitsILi256ELi64ELi64ELi4ELb0ELb0EN7cutlass10bfloat16_tE19Flash_kernel_traitsILi256ELi64ELi64ELi4ES3_EELi4ELi2ELb0EEEvNS_16Flash_fwd_paramsE --------------------------
	.section	.nv.info._ZN5flash32flash_fwd_splitkv_combine_kernelI23Flash_fwd_kernel_traitsILi256ELi64ELi64ELi4ELb0ELb0EN7cutlass10bfloat16_tE19Flash_kernel_traitsILi256ELi64ELi64ELi4ES3_EELi4ELi2ELb0EEEvNS_16Flash_fwd_paramsE,"",@"SHT_CUDA_INFO"
	.sectionflags	@""
	.align	4


	//----- nvinfo : EIATTR_CUDA_API_VERSION
	.align		4
        /*0000*/ 	.byte	0x04, 0x37
        /*0002*/ 	.short	(.L_578 - .L_577)
.L_577:
        /*0004*/ 	.word	0x00000082


	//----- nvinfo : EIATTR_SW2861232_WAR
	.align		4
.L_578:
        /*0008*/ 	.byte	0x01, 0x35
	.zero		2


	//----- nvinfo : EIATTR_PARAM_CBANK
	.align		4
        /*000c*/ 	.byte	0x04, 0x0a
        /*000e*/ 	.short	(.L_580 - .L_579)
	.align		4
.L_579:
        /*0010*/ 	.word	index@(.nv.constant0._ZN5flash32flash_fwd_splitkv_combine_kernelI23Flash_fwd_kernel_traitsILi256ELi64ELi64ELi4ELb0ELb0EN7cutlass10bfloat16_tE19Flash_kernel_traitsILi256ELi64ELi64ELi4ES3_EELi4ELi2ELb0EEEvNS_16Flash_fwd_paramsE)
        /*0014*/ 	.short	0x0160
        /*0016*/ 	.short	0x01d0


	//----- nvinfo : EIATTR_CBANK_PARAM_SIZE
	.align		4
.L_580:
        /*0018*/ 	.byte	0x03, 0x19
        /*001a*/ 	.short	0x01d0


	//----- nvinfo : EIATTR_KPARAM_INFO
	.align		4
        /*001c*/ 	.byte	0x04, 0x17
        /*001e*/ 	.short	(.L_582 - .L_581)
.L_581:
        /*0020*/ 	.word	0x00000000
        /*0024*/ 	.short	0x0000
        /*0026*/ 	.short	0x0000
        /*0028*/ 	.byte	0x00, 0xf0, 0x41, 0x07


	//----- nvinfo : EIATTR_MAXREG_COUNT
	.align		4
.L_582:
        /*002c*/ 	.byte	0x03, 0x1b
        /*002e*/ 	.short	0x00ff


	//----- nvinfo : EIATTR_NUM_BARRIERS
	.align		4
        /*0030*/ 	.byte	0x02, 0x4c
        /*0032*/ 	.byte	0x01
	.zero		1


	//----- nvinfo : EIATTR_MERCURY_ISA_VERSION
	.align		4
        /*0034*/ 	.byte	0x03, 0x5f
        /*0036*/ 	.short	0x0000


	//----- nvinfo : EIATTR_COOP_GROUP_MASK_REGIDS
	.align		4
        /*0038*/ 	.byte	0x04, 0x29
        /*003a*/ 	.short	(.L_584 - .L_583)


	//   ....[0]....
.L_583:
        /*003c*/ 	.word	0xffffffff


	//   ....[1]....
        /*0040*/ 	.word	0xffffffff


	//   ....[2]....
        /*0044*/ 	.word	0xffffffff


	//   ....[3]....
        /*0048*/ 	.word	0xffffffff


	//----- nvinfo : EIATTR_COOP_GROUP_INSTR_OFFSETS
	.align		4
.L_584:
        /*004c*/ 	.byte	0x04, 0x28
        /*004e*/ 	.short	(.L_586 - .L_585)


	//   ....[0]....
.L_585:
        /*0050*/ 	.word	0x00001bf0


	//   ....[1]....
        /*0054*/ 	.word	0x00001c10


	//   ....[2]....
        /*0058*/ 	.word	0x00001c80


	//   ....[3]....
        /*005c*/ 	.word	0x00001ca0


	//----- nvinfo : EIATTR_EXIT_INSTR_OFFSETS
	.align		4
.L_586:
        /*0060*/ 	.byte	0x04, 0x1c
        /*0062*/ 	.short	(.L_588 - .L_587)


	//   ....[0]....
.L_587:
        /*0064*/ 	.word	0x00003e80


	//   ....[1]....
        /*0068*/ 	.word	0x00004340


	//   ....[2]....
        /*006c*/ 	.word	0x000043a0


	//----- nvinfo : EIATTR_CRS_STACK_SIZE
	.align		4
.L_588:
        /*0070*/ 	.byte	0x04, 0x1e
        /*0072*/ 	.short	(.L_590 - .L_589)
.L_589:
        /*0074*/ 	.word	0x00000000
.L_590:


//--------------------- .nv.info._ZN5flash32flash_fwd_splitkv_combine_kernelI23Flash_fwd_kernel_traitsILi256ELi64ELi64ELi4ELb0ELb0EN7cutlass10bfloat16_tE19Flash_kernel_traitsILi256ELi64ELi64ELi4ES3_EELi4ELi1ELb0EEEvNS_16Flash_fwd_paramsE --------------------------
	.section	.nv.info._ZN5flash32flash_fwd_splitkv_combine_kernelI23Flash_fwd_kernel_traitsILi256ELi64ELi64ELi4ELb0ELb0EN7cutlass10bfloat16_tE19Flash_kernel_traitsILi256ELi64ELi64ELi4ES3_EELi4ELi1ELb0EEEvNS_16Flash_fwd_paramsE,"",@"SHT_CUDA_INFO"
	.sectionflags	@""
	.align	4


	//----- nvinfo : EIATTR_CUDA_API_VERSION
	.align		4
        /*0000*/ 	.byte	0x04, 0x37
        /*0002*/ 	.short	(.L_592 - .L_591)
.L_591:
        /*0004*/ 	.word	0x00000082


	//----- nvinfo : EIATTR_SW2861232_WAR
	.align		4
.L_592:
        /*0008*/ 	.byte	0x01, 0x35
	.zero		2


	//----- nvinfo : EIATTR_PARAM_CBANK
	.align		4
        /*000c*/ 	.byte	0x04, 0x0a
        /*000e*/ 	.short	(.L_594 - .L_593)
	.align		4
.L_593:
        /*0010*/ 	.word	index@(.nv.constant0._ZN5flash32flash_fwd_splitkv_combine_kernelI23Flash_fwd_kernel_traitsILi256ELi64ELi64ELi4ELb0ELb0EN7cutlass10bfloat16_tE19Flash_kernel_traitsILi256ELi64ELi64ELi4ES3_EELi4ELi1ELb0EEEvNS_16Flash_fwd_paramsE)
        /*0014*/ 	.short	0x0160
        /*0016*/ 	.short	0x01d0


	//----- nvinfo : EIATTR_CBANK_PARAM_SIZE
	.align		4
.L_594:
        /*0018*/ 	.byte	0x03, 0x19
        /*001a*/ 	.short	0x01d0


	//----- nvinfo : EIATTR_KPARAM_INFO
	.align		4
        /*001c*/ 	.byte	0x04, 0x17
        /*001e*/ 	.short	(.L_596 - .L_595)
.L_595:
        /*0020*/ 	.word	0x00000000
        /*0024*/ 	.short	0x0000
        /*0026*/ 	.short	0x0000
        /*0028*/ 	.byte	0x00, 0xf0, 0x41, 0x07


	//----- nvinfo : EIATTR_MAXREG_COUNT
	.align		4
.L_596:
        /*002c*/ 	.byte	0x03, 0x1b
        /*002e*/ 	.short	0x00ff


	//----- nvinfo : EIATTR_NUM_BARRIERS
	.align		4
        /*0030*/ 	.byte	0x02, 0x4c
        /*0032*/ 	.byte	0x01
	.zero		1


	//----- nvinfo : EIATTR_MERCURY_ISA_VERSION
	.align		4
        /*0034*/ 	.byte	0x03, 0x5f
        /*0036*/ 	.short	0x0000


	//----- nvinfo : EIATTR_COOP_GROUP_MASK_REGIDS
	.align		4
        /*0038*/ 	.byte	0x04, 0x29
        /*003a*/ 	.short	(.L_598 - .L_597)


	//   ....[0]....
.L_597:
        /*003c*/ 	.word	0xffffffff


	//   ....[1]....
        /*0040*/ 	.word	0xffffffff


	//----- nvinfo : EIATTR_COOP_GROUP_INSTR_OFFSETS
	.align		4
.L_598:
        /*0044*/ 	.byte	0x04, 0x28
        /*0046*/ 	.short	(.L_600 - .L_599)


	//   ....[0]....
.L_599:
        /*0048*/ 	.word	0x00001c70


	//   ....[1]....
        /*004c*/ 	.word	0x00001d00


	//----- nvinfo : EIATTR_EXIT_INSTR_OFFSETS
	.align		4
.L_600:
        /*0050*/ 	.byte	0x04, 0x1c
        /*0052*/ 	.short	(.L_602 - .L_601)


	//   ....[0]....
.L_601:
        /*0054*/ 	.word	0x00003ee0


	//   ....[1]....
        /*0058*/ 	.word	0x00004380


	//   ....[2]....
        /*005c*/ 	.word	0x000043e0


	//----- nvinfo : EIATTR_CRS_STACK_SIZE
	.align		4
.L_602:
        /*0060*/ 	.byte	0x04, 0x1e
        /*0062*/ 	.short	(.L_604 - .L_603)
.L_603:
        /*0064*/ 	.word	0x00000000
.L_604:


//--------------------- .nv.info._ZN5flash32flash_fwd_splitkv_combine_kernelI23Flash_fwd_kernel_traitsILi256ELi64ELi64ELi4ELb0ELb0EN7cutlass10bfloat16_tE19Flash_kernel_traitsILi256ELi64ELi64ELi4ES3_EELi4ELi7ELb1EEEvNS_16Flash_fwd_paramsE --------------------------
	.section	.nv.info._ZN5flash32flash_fwd_splitkv_combine_kernelI23Flash_fwd_kernel_traitsILi256ELi64ELi64ELi4ELb0ELb0EN7cutlass10bfloat16_tE19Flash_kernel_traitsILi256ELi64ELi64ELi4ES3_EELi4ELi7ELb1EEEvNS_16Flash_fwd_paramsE,"",@"SHT_CUDA_INFO"
	.sectionflags	@""
	.align	4


	//----- nvinfo : EIATTR_CUDA_API_VERSION
	.align		4
        /*0000*/ 	.byte	0x04, 0x37
        /*0002*/ 	.short	(.L_606 - .L_605)
.L_605:
        /*0004*/ 	.word	0x00000082


	//----- nvinfo : EIATTR_SW2861232_WAR
	.align		4
.L_606:
        /*0008*/ 	.byte	0x01, 0x35
	.zero		2


	//----- nvinfo : EIATTR_PARAM_CBANK
	.align		4
        /*000c*/ 	.byte	0x04, 0x0a
        /*000e*/ 	.short	(.L_608 - .L_607)
	.align		4
.L_607:
        /*0010*/ 	.word	index@(.nv.constant0._ZN5flash32flash_fwd_splitkv_combine_kernelI23Flash_fwd_kernel_traitsILi256ELi64ELi64ELi4ELb0ELb0EN7cutlass10bfloat16_tE19Flash_kernel_traitsILi256ELi64ELi64ELi4ES3_EELi4ELi7ELb1EEEvNS_16Flash_fwd_paramsE)
        /*0014*/ 	.short	0x0160
        /*0016*/ 	.short	0x01d0


	//----- nvinfo : EIATTR_CBANK_PARAM_SIZE
	.align		4
.L_608:
        /*0018*/ 	.byte	0x03, 0x19
        /*001a*/ 	.short	0x01d0


	//----- nvinfo : EIATTR_KPARAM_INFO
	.align		4
        /*001c*/ 	.byte	0x04, 0x17
        /*001e*/ 	.short	(.L_610 - .L_609)
.L_609:
        /*0020*/ 	.word	0x00000000
        /*0024*/ 	.short	0x0000
        /*0026*/ 	.short	0x0000
        /*0028*/ 	.byte	0x00, 0xf0, 0x41, 0x07


	//----- nvinfo : EIATTR_MAXREG_COUNT
	.align		4
.L_610:
        /*002c*/ 	.byte	0x03, 0x1b
        /*002e*/ 	.short	0x00ff


	//----- nvinfo : EIATTR_NUM_BARRIERS
	.align		4
        /*0030*/ 	.byte	0x02, 0x4c
        /*0032*/ 	.byte	0x01
	.zero		1


	//----- nvinfo : EIATTR_MERCURY_ISA_VERSION
	.align		4
        /*0034*/ 	.byte	0x03, 0x5f
        /*0036*/ 	.short	0x0000


	//----- nvinfo : EIATTR_COOP_GROUP_MASK_REGIDS
	.align		4
        /*0038*/ 	.byte	0x04, 0x29
        /*003a*/ 	.short	(.L_612 - .L_611)


	//   ....[0]....
.L_611:
        /*003c*/ 	.word	0xffffffff


	//   ....[1]....
        /*0040*/ 	.word	0xffffffff


	//   ....[2]....
        /*0044*/ 	.word	0xffffffff


	//   ....[3]....
        /*0048*/ 	.word	0xffffffff


	//   ....[4]....
        /*004c*/ 	.word	0xffffffff


	//   ....[5]....
        /*0050*/ 	.word	0xffffffff


	//   ....[6]....
        /*0054*/ 	.word	0xffffffff


	//   ....[7]....
        /*0058*/ 	.word	0xffffffff


	//   ....[8]....
        /*005c*/ 	.word	0xffffffff


	//   ....[9]....
        /*0060*/ 	.word	0xffffffff


	//----- nvinfo : EIATTR_COOP_GROUP_INSTR_OFFSETS
	.align		4
.L_612:
        /*0064*/ 	.byte	0x04, 0x28
        /*0066*/ 	.short	(.L_614 - .L_613)


	//   ....[0]....
.L_613:
        /*0068*/ 	.word	0x00001ab0


	//   ....[1]....
        /*006c*/ 	.word	0x00001ad0


	//   ....[2]....
        /*0070*/ 	.word	0x00001af0


	//   ....[3]....
        /*0074*/ 	.word	0x00001b10


	//   ....[4]....
        /*0078*/ 	.word	0x00001b30


	//   ....[5]....
        /*007c*/ 	.word	0x00001c90


	//   ....[6]....
        /*0080*/ 	.word	0x00001ce0


	//   ....[7]....
        /*0084*/ 	.word	0x00001da0


	//   ....[8]....
        /*0088*/ 	.word	0x00001e20


	//   ....[9]....
        /*008c*/ 	.word	0x00001ef0


	//----- nvinfo : EIATTR_EXIT_INSTR_OFFSETS
	.align		4
.L_614:
        /*0090*/ 	.byte	0x04, 0x1c
        /*0092*/ 	.short	(.L_616 - .L_615)


	//   ....[0]....
.L_615:
        /*0094*/ 	.word	0x00004910


	//   ....[1]....
        /*0098*/ 	.word	0x00004e10


	//----- nvinfo : EIATTR_CRS_STACK_SIZE
	.align		4
.L_616:
        /*009c*/ 	.byte	0x04, 0x1e
        /*009e*/ 	.short	(.L_618 - .L_617)
.L_617:
        /*00a0*/ 	.word	0x00000000
.L_618:


//--------------------- .nv.info._ZN5flash32flash_fwd_splitkv_combine_kernelI23Flash_fwd_kernel_traitsILi256ELi64ELi64ELi4ELb0ELb0EN7cutlass10bfloat16_tE19Flash_kernel_traitsILi256ELi64ELi64ELi4ES3_EELi4ELi6ELb1EEEvNS_16Flash_fwd_paramsE --------------------------
	.section	.nv.info._ZN5flash32flash_fwd_splitkv_combine_kernelI23Flash_fwd_kernel_traitsILi256ELi64ELi64ELi4ELb0ELb0EN7cutlass10bfloat16_tE19Flash_kernel_traitsILi256ELi64ELi64ELi4ES3_EELi4ELi6ELb1EEEvNS_16Flash_fwd_paramsE,"",@"SHT_CUDA_INFO"
	.sectionflags	@""
	.align	4


	//----- nvinfo : EIATTR_CUDA_API_VERSION
	.align		4
        /*0000*/ 	.byte	0x04, 0x37
        /*0002*/ 	.short	(.L_620 - .L_619)
.L_619:
        /*0004*/ 	.word	0x00000082


	//----- nvinfo : EIATTR_SW2861232_WAR
	.align		4
.L_620:
        /*0008*/ 	.byte	0x01, 0x35
	.zero		2


	//----- nvinfo : EIATTR_PARAM_CBANK
	.align		4
        /*000c*/ 	.byte	0x04, 0x0a
        /*000e*/ 	.short	(.L_622 - .L_621)
	.align		4
.L_621:
        /*0010*/ 	.word	index@(.nv.constant0._ZN5flash32flash_fwd_splitkv_combine_kernelI23Flash_fwd_kernel_traitsILi256ELi64ELi64ELi4ELb0ELb0EN7cutlass10bfloat16_tE19Flash_kernel_traitsILi256ELi64ELi64ELi4ES3_EELi4ELi6ELb1EEEvNS_16Flash_fwd_paramsE)
        /*0014*/ 	.short	0x0160
        /*0016*/ 	.short	0x01d0


	//----- nvinfo : EIATTR_CBANK_PARAM_SIZE
	.align		4
.L_622:
        /*0018*/ 	.byte	0x03, 0x19
        /*001a*/ 	.short	0x01d0


	//----- nvinfo : EIATTR_KPARAM_INFO
	.align		4
        /*001c*/ 	.byte	0x04, 0x17
        /*001e*/ 	.short	(.L_624 - .L_623)
.L_623:
        /*0020*/ 	.word	0x00000000
        /*0024*/ 	.short	0x0000
        /*0026*/ 	.short	0x0000
        /*0028*/ 	.byte	0x00, 0xf0, 0x41, 0x07


	//----- nvinfo : EIATTR_MAXREG_COUNT
	.align		4
.L_624:
        /*002c*/ 	.byte	0x03, 0x1b
        /*002e*/ 	.short	0x00ff


	//----- nvinfo : EIATTR_NUM_BARRIERS
	.align		4
        /*0030*/ 	.byte	0x02, 0x4c
        /*0032*/ 	.byte	0x01
	.zero		1


	//----- nvinfo : EIATTR_MERCURY_ISA_VERSION
	.align		4
        /*0034*/ 	.byte	0x03, 0x5f
        /*0036*/ 	.short	0x0000


	//----- nvinfo : EIATTR_COOP_GROUP_MASK_REGIDS
	.align		4
        /*0038*/ 	.byte	0x04, 0x29
        /*003a*/ 	.short	(.L_626 - .L_625)


	//   ....[0]....
.L_625:
        /*003c*/ 	.word	0xffffffff


	//   ....[1]....
        /*0040*/ 	.word	0xffffffff


	//   ....[2]....
        /*0044*/ 	.word	0xffffffff


	//   ....[3]....
        /*0048*/ 	.word	0xffffffff


	//   ....[4]....
        /*004c*/ 	.word	0xffffffff


	//   ....[5]....
        /*0050*/ 	.word	0xffffffff


	//   ....[6]....
        /*0054*/ 	.word	0xffffffff


	//   ....[7]....
        /*0058*/ 	.word	0xffffffff


	//   ....[8]....
        /*005c*/ 	.word	0xffffffff


	//   ....[9]....
        /*0060*/ 	.word	0xffffffff


	//----- nvinfo : EIATTR_COOP_GROUP_INSTR_OFFSETS
	.align		4
.L_626:
        /*0064*/ 	.byte	0x04, 0x28
        /*0066*/ 	.short	(.L_628 - .L_627)


	//   ....[0]....
.L_627:
        /*0068*/ 	.word	0x000016f0


	//   ....[1]....
        /*006c*/ 	.word	0x00001710


	//   ....[2]....
        /*0070*/ 	.word	0x00001730


	//   ....[3]....
        /*0074*/ 	.word	0x00001760


	//   ....[4]....
        /*0078*/ 	.word	0x000017e0


	//   ....[5]....
        /*007c*/ 	.word	0x00001990


	//   ....[6]....
        /*0080*/ 	.word	0x00001a10


	//   ....[7]....
        /*0084*/ 	.word	0x00001ab0


	//   ....[8]....
        /*0088*/ 	.word	0x00001b50


	//   ....[9]....
        /*008c*/ 	.word	0x00001c40


	//----- nvinfo : EIATTR_EXIT_INSTR_OFFSETS
	.align		4
.L_628:
        /*0090*/ 	.byte	0x04, 0x1c
        /*0092*/ 	.short	(.L_630 - .L_629)


	//   ....[0]....
.L_629:
        /*0094*/ 	.word	0x000045a0


	//   ....[1]....
        /*0098*/ 	.word	0x00004aa0


	//----- nvinfo : EIATTR_CRS_STACK_SIZE
	.align		4
.L_630:
        /*009c*/ 	.byte	0x04, 0x1e
        /*009e*/ 	.short	(.L_632 - .L_631)
.L_631:
        /*00a0*/ 	.word	0x00000000
.L_632:


//--------------------- .nv.info._ZN5flash32flash_fwd_splitkv_combine_kernelI23Flash_fwd_kernel_traitsILi256ELi64ELi64ELi4ELb0ELb0EN7cutlass10bfloat16_tE19Flash_kernel_traitsILi256ELi64ELi64ELi4ES3_EELi4ELi5ELb1EEEvNS_16Flash_fwd_paramsE --------------------------
	.section	.nv.info._ZN5flash32flash_fwd_splitkv_combine_kernelI23Flash_fwd_kernel_traitsILi256ELi64ELi64ELi4ELb0ELb0EN7cutlass10bfloat16_tE19Flash_kernel_traitsILi256ELi64ELi64ELi4ES3_EELi4ELi5ELb1EEEvNS_16Flash_fwd_paramsE,"",@"SHT_CUDA_INFO"
	.sectionflags	@""
	.align	4


	//----- nvinfo : EIATTR_CUDA_API_VERSION
	.align		4
        /*0000*/ 	.byte	0x04, 0x37
        /*0002*/ 	.short	(.L_634 - .L_633)
.L_633:
        /*0004*/ 	.word	0x00000082


	//----- nvinfo : EIATTR_SW2861232_WAR
	.align		4
.L_634:
        /*0008*/ 	.byte	0x01, 0x35
	.zero		2


	//----- nvinfo : EIATTR_PARAM_CBANK
	.align		4
        /*000c*/ 	.byte	0x04, 0x0a
        /*000e*/ 	.short	(.L_636 - .L_635)
	.align		4
.L_635:
        /*0010*/ 	.word	index@(.nv.constant0._ZN5flash32flash_fwd_splitkv_combine_kernelI23Flash_fwd_kernel_traitsILi256ELi64ELi64ELi4ELb0ELb0EN7cutlass10bfloat16_tE19Flash_kernel_traitsILi256ELi64ELi64ELi4ES3_EELi4ELi5ELb1EEEvNS_16Flash_fwd_paramsE)
        /*0014*/ 	.short	0x0160
        /*0016*/ 	.short	0x01d0


	//----- nvinfo : EIATTR_CBANK_PARAM_SIZE
	.align		4
.L_636:
        /*0018*/ 	.byte	0x03, 0x19
        /*001a*/ 	.short	0x01d0


	//----- nvinfo : EIATTR_KPARAM_INFO
	.align		4
        /*001c*/ 	.byte	0x04, 0x17
        /*001e*/ 	.short	(.L_638 - .L_637)
.L_637:
        /*0020*/ 	.word	0x00000000
        /*0024*/ 	.short	0x0000
        /*0026*/ 	.short	0x0000
        /*0028*/ 	.byte	0x00, 0xf0, 0x41, 0x07


	//----- nvinfo : EIATTR_MAXREG_COUNT
	.align		4
.L_638:
        /*002c*/ 	.byte	0x03, 0x1b
        /*002e*/ 	.short	0x00ff


	//----- nvinfo : EIATTR_NUM_BARRIERS
	.align		4
        /*0030*/ 	.byte	0x02, 0x4c
        /*0032*/ 	.byte	0x01
	.zero		1


	//----- nvinfo : EIATTR_MERCURY_ISA_VERSION
	.align		4
        /*0034*/ 	.byte	0x03, 0x5f
        /*0036*/ 	.short	0x0000


	//----- nvinfo : EIATTR_COOP_GROUP_MASK_REGIDS
	.align		4
        /*0038*/ 	.byte	0x04, 0x29
        /*003a*/ 	.short	(.L_640 - .L_639)


	//   ....[0]....
.L_639:
        /*003c*/ 	.word	0xffffffff


	//   ....[1]....
        /*0040*/ 	.word	0xffffffff


	//   ....[2]....
        /*0044*/ 	.word	0xffffffff


	//   ....[3]....
        /*0048*/ 	.word	0xffffffff


	//   ....[4]....
        /*004c*/ 	.word	0xffffffff


	//   ....[5]....
        /*0050*/ 	.word	0xffffffff


	//   ....[6]....
        /*0054*/ 	.word	0xffffffff


	//   ....[7]....
        /*0058*/ 	.word	0xffffffff


	//   ....[8]....
        /*005c*/ 	.word	0xffffffff


	//   ....[9]....
        /*0060*/ 	.word	0xffffffff


	//----- nvinfo : EIATTR_COOP_GROUP_INSTR_OFFSETS
	.align		4
.L_640:
        /*0064*/ 	.byte	0x04, 0x28
        /*0066*/ 	.short	(.L_642 - .L_641)


	//   ....[0]....
.L_641:
        /*0068*/ 	.word	0x00001c20


	//   ....[1]....
        /*006c*/ 	.word	0x00001c40


	//   ....[2]....
        /*0070*/ 	.word	0x00001c60


	//   ....[3]....
        /*0074*/ 	.word	0x00001c80


	//   ....[4]....
        /*0078*/ 	.word	0x00001ca0


	//   ....[5]....
        /*007c*/ 	.word	0x00001d10


	//   ....[6]....
        /*0080*/ 	.word	0x00001d30


	//   ....[7]....
        /*0084*/ 	.word	0x00001d60


	//   ....[8]....
        /*0088*/ 	.word	0x00001d80


	//   ....[9]....
        /*008c*/ 	.word	0x00001da0


	//----- nvinfo : EIATTR_EXIT_INSTR_OFFSETS
	.align		4
.L_642:
        /*0090*/ 	.byte	0x04, 0x1c
        /*0092*/ 	.short	(.L_644 - .L_643)


	//   ....[0]....
.L_643:
        /*0094*/ 	.word	0x00004530


	//   ....[1]....
        /*0098*/ 	.word	0x00004a30


	//----- nvinfo : EIATTR_CRS_STACK_SIZE
	.align		4
.L_644:
        /*009c*/ 	.byte	0x04, 0x1e
        /*009e*/ 	.short	(.L_646 - .L_645)
.L_645:
        /*00a0*/ 	.word	0x00000000
.L_646:


//--------------------- .nv.info._ZN5flash32flash_fwd_splitkv_combine_kernelI23Flash_fwd_kernel_traitsILi256ELi64ELi64ELi4ELb0ELb0EN7cutlass10bfloat16_tE19Flash_kernel_traitsILi256ELi64ELi64ELi4ES3_EELi4ELi4ELb1EEEvNS_16Flash_fwd_paramsE --------------------------
	.section	.nv.info._ZN5flash32flash_fwd_splitkv_combine_kernelI23Flash_fwd_kernel_traitsILi256ELi64ELi64ELi4ELb0ELb0EN7cutlass10bfloat16_tE19Flash_kernel_traitsILi256ELi64ELi64ELi4ES3_EELi4ELi4ELb1EEEvNS_16Flash_fwd_paramsE,"",@"SHT_CUDA_INFO"
	.sectionflags	@""
	.align	4


	//----- nvinfo : EIATTR_CUDA_API_VERSION
	.align		4
        /*0000*/ 	.byte	0x04, 0x37
        /*0002*/ 	.short	(.L_648 - .L_647)
.L_647:
        /*0004*/ 	.word	0x00000082


	//----- nvinfo : EIATTR_SW2861232_WAR
	.align		4
.L_648:
        /*0008*/ 	.byte	0x01, 0x35
	.zero		2


	//----- nvinfo : EIATTR_PARAM_CBANK
	.align		4
        /*000c*/ 	.byte	0x04, 0x0a
        /*000e*/ 	.short	(.L_650 - .L_649)
	.align		4
.L_649:
        /*0010*/ 	.word	index@(.nv.constant0._ZN5flash32flash_fwd_splitkv_combine_kernelI23Flash_fwd_kernel_traitsILi256ELi64ELi64ELi4ELb0ELb0EN7cutlass10bfloat16_tE19Flash_kernel_traitsILi256ELi64ELi64ELi4ES3_EELi4ELi4ELb1EEEvNS_16Flash_fwd_paramsE)
        /*0014*/ 	.short	0x0160
        /*0016*/ 	.short	0x01d0


	//----- nvinfo : EIATTR_CBANK_PARAM_SIZE
	.align		4
.L_650:
        /*0018*/ 	.byte	0x03, 0x19
        /*001a*/ 	.short	0x01d0


	//----- nvinfo : EIATTR_KPARAM_INFO
	.align		4
        /*001c*/ 	.byte	0x04, 0x17
        /*001e*/ 	.short	(.L_652 - .L_651)
.L_651:
        /*0020*/ 	.word	0x00000000
        /*0024*/ 	.short	0x0000
        /*0026*/ 	.short	0x0000
        /*0028*/ 	.byte	0x00, 0xf0, 0x41, 0x07


	//----- nvinfo : EIATTR_MAXREG_COUNT
	.align		4
.L_652:
        /*002c*/ 	.byte	0x03, 0x1b
        /*002e*/ 	.short	0x00ff


	//----- nvinfo : EIATTR_NUM_BARRIERS
	.align		4
        /*0030*/ 	.byte	0x02, 0x4c
        /*0032*/ 	.byte	0x01
	.zero		1


	//----- nvinfo : EIATTR_MERCURY_ISA_VERSION
	.align		4
        /*0034*/ 	.byte	0x03, 0x5f
        /*0036*/ 	.short	0x0000


	//----- nvinfo : EIATTR_COOP_GROUP_MASK_REGIDS
	.align		4
        /*0038*/ 	.byte	0x04, 0x29
        /*003a*/ 	.short	(.L_654 - .L_653)


	//   ....[0]....
.L_653:
        /*003c*/ 	.word	0xffffffff


	//   ....[1]....
        /*0040*/ 	.word	0xffffffff


	//   ....[2]....
        /*0044*/ 	.word	0xffffffff


	//   ....[3]....
        /*0048*/ 	.word	0xffffffff


	//   ....[4]....
        /*004c*/ 	.word	0xffffffff


	//   ....[5]....
        /*0050*/ 	.word	0xffffffff


	//   ....[6]....
        /*0054*/ 	.word	0xffffffff


	//   ....[7]....
        /*0058*/ 	.word	0xffffffff


	//----- nvinfo : EIATTR_COOP_GROUP_INSTR_OFFSETS
	.align		4
.L_654:
        /*005c*/ 	.byte	0x04, 0x28
        /*005e*/ 	.short	(.L_656 - .L_655)


	//   ....[0]....
.L_655:
        /*0060*/ 	.word	0x00001c20


	//   ....[1]....
        /*0064*/ 	.word	0x00001c40


	//   ....[2]....
        /*0068*/ 	.word	0x00001c60


	//   ....[3]....
        /*006c*/ 	.word	0x00001c80


	//   ....[4]....
        /*0070*/ 	.word	0x00001cf0


	//   ....[5]....
        /*0074*/ 	.word	0x00001d20


	//   ....[6]....
        /*0078*/ 	.word	0x00001d40


	//   ....[7]....
        /*007c*/ 	.word	0x00001d60


	//----- nvinfo : EIATTR_EXIT_INSTR_OFFSETS
	.align		4
.L_656:
        /*0080*/ 	.byte	0x04, 0x1c
        /*0082*/ 	.short	(.L_658 - .L_657)


	//   ....[0]....
.L_657:
        /*0084*/ 	.word	0x00004500


	//   ....[1]....
        /*0088*/ 	.word	0x00004a00


	//----- nvinfo : EIATTR_CRS_STACK_SIZE
	.align		4
.L_658:
        /*008c*/ 	.byte	0x04, 0x1e
        /*008e*/ 	.short	(.L_660 - .L_659)
.L_659:
        /*0090*/ 	.word	0x00000000
.L_660:


//--------------------- .nv.info._ZN5flash32flash_fwd_splitkv_combine_kernelI23Flash_fwd_kernel_traitsILi256ELi64ELi64ELi4ELb0ELb0EN7cutlass10bfloat16_tE19Flash_kernel_traitsILi256ELi64ELi64ELi4ES3_EELi4ELi3ELb1EEEvNS_16Flash_fwd_paramsE --------------------------
	.section	.nv.info._ZN5flash32flash_fwd_splitkv_combine_kernelI23Flash_fwd_kernel_traitsILi256ELi64ELi64ELi4ELb0ELb0EN7cutlass10bfloat16_tE19Flash_kernel_traitsILi256ELi64ELi64ELi4ES3_EELi4ELi3ELb1EEEvNS_16Flash_fwd_paramsE,"",@"SHT_CUDA_INFO"
	.sectionflags	@""
	.align	4


	//----- nvinfo : EIATTR_CUDA_API_VERSION
	.align		4
        /*0000*/ 	.byte	0x04, 0x37
        /*0002*/ 	.short	(.L_662 - .L_661)
.L_661:
        /*0004*/ 	.word	0x00000082


	//----- nvinfo : EIATTR_SW2861232_WAR
	.align		4
.L_662:
        /*0008*/ 	.byte	0x01, 0x35
	.zero		2


	//----- nvinfo : EIATTR_PARAM_CBANK
	.align		4
        /*000c*/ 	.byte	0x04, 0x0a
        /*000e*/ 	.short	(.L_664 - .L_663)
	.align		4
.L_663:
        /*0010*/ 	.word	index@(.nv.constant0._ZN5flash32flash_fwd_splitkv_combine_kernelI23Flash_fwd_kernel_traitsILi256ELi64ELi64ELi4ELb0ELb0EN7cutlass10bfloat16_tE19Flash_kernel_traitsILi256ELi64ELi64ELi4ES3_EELi4ELi3ELb1EEEvNS_16Flash_fwd_paramsE)
        /*0014*/ 	.short	0x0160
        /*0016*/ 	.short	0x01d0


	//----- nvinfo : EIATTR_CBANK_PARAM_SIZE
	.align		4
.L_664:
        /*0018*/ 	.byte	0x03, 0x19
        /*001a*/ 	.short	0x01d0


	//----- nvinfo : EIATTR_KPARAM_INFO
	.align		4
        /*001c*/ 	.byte	0x04, 0x17
        /*001e*/ 	.short	(.L_666 - .L_665)
.L_665:
        /*0020*/ 	.word	0x00000000
        /*0024*/ 	.short	0x0000
        /*0026*/ 	.short	0x0000
        /*0028*/ 	.byte	0x00, 0xf0, 0x41, 0x07


	//----- nvinfo : EIATTR_MAXREG_COUNT
	.align		4
.L_666:
        /*002c*/ 	.byte	0x03, 0x1b
        /*002e*/ 	.short	0x00ff


	//----- nvinfo : EIATTR_NUM_BARRIERS
	.align		4
        /*0030*/ 	.byte	0x02, 0x4c
        /*0032*/ 	.byte	0x01
	.zero		1


	//----- nvinfo : EIATTR_MERCURY_ISA_VERSION
	.align		4
        /*0034*/ 	.byte	0x03, 0x5f
        /*0036*/ 	.short	0x0000


	//----- nvinfo : EIATTR_COOP_GROUP_MASK_REGIDS
	.align		4
        /*0038*/ 	.byte	0x04, 0x29
        /*003a*/ 	.short	(.L_668 - .L_667)


	//   ....[0]....
.L_667:
        /*003c*/ 	.word	0xffffffff


	//   ....[1]....
        /*0040*/ 	.word	0xffffffff


	//   ....[2]....
        /*0044*/ 	.word	0xffffffff


	//   ....[3]....
        /*0048*/ 	.word	0xffffffff


	//   ....[4]....
        /*004c*/ 	.word	0xffffffff


	//   ....[5]....
        /*0050*/ 	.word	0xffffffff


	//----- nvinfo : EIATTR_COOP_GROUP_INSTR_OFFSETS
	.align		4
.L_668:
        /*0054*/ 	.byte	0x04, 0x28
        /*0056*/ 	.short	(.L_670 - .L_669)


	//   ....[0]....
.L_669:
        /*0058*/ 	.word	0x00001c20


	//   ....[1]....
        /*005c*/ 	.word	0x00001c40


	//   ....[2]....
        /*0060*/ 	.word	0x00001c70


	//   ....[3]....
        /*0064*/ 	.word	0x00001ce0


	//   ....[4]....
        /*0068*/ 	.word	0x00001d00


	//   ....[5]....
        /*006c*/ 	.word	0x00001d20


	//----- nvinfo : EIATTR_EXIT_INSTR_OFFSETS
	.align		4
.L_670:
        /*0070*/ 	.byte	0x04, 0x1c
        /*0072*/ 	.short	(.L_672 - .L_671)


	//   ....[0]....
.L_671:
        /*0074*/ 	.word	0x000044c0


	//   ....[1]....
        /*0078*/ 	.word	0x000049c0


	//----- nvinfo : EIATTR_CRS_STACK_SIZE
	.align		4
.L_672:
        /*007c*/ 	.byte	0x04, 0x1e
        /*007e*/ 	.short	(.L_674 - .L_673)
.L_673:
        /*0080*/ 	.word	0x00000000
.L_674:


//--------------------- .nv.info._ZN5flash32flash_fwd_splitkv_combine_kernelI23Flash_fwd_kernel_traitsILi256ELi64ELi64ELi4ELb0ELb0EN7cutlass10bfloat16_tE19Flash_kernel_traitsILi256ELi64ELi64ELi4ES3_EELi4ELi2ELb1EEEvNS_16Flash_fwd_paramsE --------------------------
	.section	.nv.info._ZN5flash32flash_fwd_splitkv_combine_kernelI23Flash_fwd_kernel_traitsILi256ELi64ELi64ELi4ELb0ELb0EN7cutlass10bfloat16_tE19Flash_kernel_traitsILi256ELi64ELi64ELi4ES3_EELi4ELi2ELb1EEEvNS_16Flash_fwd_paramsE,"",@"SHT_CUDA_INFO"
	.sectionflags	@""
	.align	4


	//----- nvinfo : EIATTR_CUDA_API_VERSION
	.align		4
        /*0000*/ 	.byte	0x04, 0x37
        /*0002*/ 	.short	(.L_676 - .L_675)
.L_675:
        /*0004*/ 	.word	0x00000082


	//----- nvinfo : EIATTR_SW2861232_WAR
	.align		4
.L_676:
        /*0008*/ 	.byte	0x01, 0x35
	.zero		2


	//----- nvinfo : EIATTR_PARAM_CBANK
	.align		4
        /*000c*/ 	.byte	0x04, 0x0a
        /*000e*/ 	.short	(.L_678 - .L_677)
	.align		4
.L_677:
        /*0010*/ 	.word	index@(.nv.constant0._ZN5flash32flash_fwd_splitkv_combine_kernelI23Flash_fwd_kernel_traitsILi256ELi64ELi64ELi4ELb0ELb0EN7cutlass10bfloat16_tE19Flash_kernel_traitsILi256ELi64ELi64ELi4ES3_EELi4ELi2ELb1EEEvNS_16Flash_fwd_paramsE)
        /*0014*/ 	.short	0x0160
        /*0016*/ 	.short	0x01d0


	//----- nvinfo : EIATTR_CBANK_PARAM_SIZE
	.align		4
.L_678:
        /*0018*/ 	.byte	0x03, 0x19
        /*001a*/ 	.short	0x01d0


	//----- nvinfo : EIATTR_KPARAM_INFO
	.align		4
        /*001c*/ 	.byte	0x04, 0x17
        /*001e*/ 	.short	(.L_680 - .L_679)
.L_679:
        /*0020*/ 	.word	0x00000000
        /*0024*/ 	.short	0x0000
        /*0026*/ 	.short	0x0000
        /*0028*/ 	.byte	0x00, 0xf0, 0x41, 0x07


	//----- nvinfo : EIATTR_MAXREG_COUNT
	.align		4
.L_680:
        /*002c*/ 	.byte	0x03, 0x1b
        /*002e*/ 	.short	0x00ff


	//----- nvinfo : EIATTR_NUM_BARRIERS
	.align		4
        /*0030*/ 	.byte	0x02, 0x4c
        /*0032*/ 	.byte	0x01
	.zero		1


	//----- nvinfo : EIATTR_MERCURY_ISA_VERSION
	.align		4
        /*0034*/ 	.byte	0x03, 0x5f
        /*0036*/ 	.short	0x0000


	//----- nvinfo : EIATTR_COOP_GROUP_MASK_REGIDS
	.align		4
        /*0038*/ 	.byte	0x04, 0x29
        /*003a*/ 	.short	(.L_682 - .L_681)


	//   ....[0]....
.L_681:
        /*003c*/ 	.word	0xffffffff


	//   ....[1]....
        /*0040*/ 	.word	0xffffffff


	//   ....[2]....
        /*0044*/ 	.word	0xffffffff


	//   ....[3]....
        /*0048*/ 	.word	0xffffffff


	//----- nvinfo : EIATTR_COOP_GROUP_INSTR_OFFSETS
	.align		4
.L_682:
        /*004c*/ 	.byte	0x04, 0x28
        /*004e*/ 	.short	(.L_684 - .L_683)


	//   ....[0]....
.L_683:
        /*0050*/ 	.word	0x00001bf0


	//   ....[1]....
        /*0054*/ 	.word	0x00001c10


	//   ....[2]....
        /*0058*/ 	.word	0x00001c80


	//   ....[3]....
        /*005c*/ 	.word	0x00001ca0


	//----- nvinfo : EIATTR_EXIT_INSTR_OFFSETS
	.align		4
.L_684:
        /*0060*/ 	.byte	0x04, 0x1c
        /*0062*/ 	.short	(.L_686 - .L_685)


	//   ....[0]....
.L_685:
        /*0064*/ 	.word	0x00004400


	//   ....[1]....
        /*0068*/ 	.word	0x00004900


	//----- nvinfo : EIATTR_CRS_STACK_SIZE
	.align		4
.L_686:
        /*006c*/ 	.byte	0x04, 0x1e
        /*006e*/ 	.short	(.L_688 - .L_687)
.L_687:
        /*0070*/ 	.word	0x00000000
.L_688:


//--------------------- .nv.info._ZN5flash32flash_fwd_splitkv_combine_kernelI23Flash_fwd_kernel_traitsILi256ELi64ELi64ELi4ELb0ELb0EN7cutlass10bfloat16_tE19Flash_kernel_traitsILi256ELi64ELi64ELi4ES3_EELi4ELi1ELb1EEEvNS_16Flash_fwd_paramsE --------------------------
	.section	.nv.info._ZN5flash32flash_fwd_splitkv_combine_kernelI23Flash_fwd_kernel_traitsILi256ELi64ELi64ELi4ELb0ELb0EN7cutlass10bfloat16_tE19Flash_kernel_traitsILi256ELi64ELi64ELi4ES3_EELi4ELi1ELb1EEEvNS_16Flash_fwd_paramsE,"",@"SHT_CUDA_INFO"
	.sectionflags	@""
	.align	4


	//----- nvinfo : EIATTR_CUDA_API_VERSION
	.align		4
        /*0000*/ 	.byte	0x04, 0x37
        /*0002*/ 	.short	(.L_690 - .L_689)
.L_689:
        /*0004*/ 	.word	0x00000082


	//----- nvinfo : EIATTR_SW2861232_WAR
	.align		4
.L_690:
        /*0008*/ 	.byte	0x01, 0x35
	.zero		2


	//----- nvinfo : EIATTR_PARAM_CBANK
	.align		4
        /*000c*/ 	.byte	0x04, 0x0a
        /*000e*/ 	.short	(.L_692 - .L_691)
	.align		4
.L_691:
        /*0010*/ 	.word	index@(.nv.constant0._ZN5flash32flash_fwd_splitkv_combine_kernelI23Flash_fwd_kernel_traitsILi256ELi64ELi64ELi4ELb0ELb0EN7cutlass10bfloat16_tE19Flash_kernel_traitsILi256ELi64ELi64ELi4ES3_EELi4ELi1ELb1EEEvNS_16Flash_fwd_paramsE)
        /*0014*/ 	.short	0x0160
        /*0016*/ 	.short	0x01d0


	//----- nvinfo : EIATTR_CBANK_PARAM_SIZE
	.align		4
.L_692:
        /*0018*/ 	.byte	0x03, 0x19
        /*001a*/ 	.short	0x01d0


	//----- nvinfo : EIATTR_KPARAM_INFO
	.align		4
        /*001c*/ 	.byte	0x04, 0x17
        /*001e*/ 	.short	(.L_694 - .L_693)
.L_693:
        /*0020*/ 	.word	0x00000000
        /*0024*/ 	.short	0x0000
        /*0026*/ 	.short	0x0000
        /*0028*/ 	.byte	0x00, 0xf0, 0x41, 0x07


	//----- nvinfo : EIATTR_MAXREG_COUNT
	.align		4
.L_694:
        /*002c*/ 	.byte	0x03, 0x1b
        /*002e*/ 	.short	0x00ff


	//----- nvinfo : EIATTR_NUM_BARRIERS
	.align		4
        /*0030*/ 	.byte	0x02, 0x4c
        /*0032*/ 	.byte	0x01
	.zero		1


	//----- nvinfo : EIATTR_MERCURY_ISA_VERSION
	.align		4
        /*0034*/ 	.byte	0x03, 0x5f
        /*0036*/ 	.short	0x0000


	//----- nvinfo : EIATTR_COOP_GROUP_MASK_REGIDS
	.align		4
        /*0038*/ 	.byte	0x04, 0x29
        /*003a*/ 	.short	(.L_696 - .L_695)


	//   ....[0]....
.L_695:
        /*003c*/ 	.word	0xffffffff


	//   ....[1]....
        /*0040*/ 	.word	0xffffffff


	//----- nvinfo : EIATTR_COOP_GROUP_INSTR_OFFSETS
	.align		4
.L_696:
        /*0044*/ 	.byte	0x04, 0x28
        /*0046*/ 	.short	(.L_698 - .L_697)


	//   ....[0]....
.L_697:
        /*0048*/ 	.word	0x00001ca0


	//   ....[1]....
        /*004c*/ 	.word	0x00001d10


	//----- nvinfo : EIATTR_EXIT_INSTR_OFFSETS
	.align		4
.L_698:
        /*0050*/ 	.byte	0x04, 0x1c
        /*0052*/ 	.short	(.L_700 - .L_699)


	//   ....[0]....
.L_699:
        /*0054*/ 	.word	0x00004470


	//   ....[1]....
        /*0058*/ 	.word	0x00004950


	//----- nvinfo : EIATTR_CRS_STACK_SIZE
	.align		4
.L_700:
        /*005c*/ 	.byte	0x04, 0x1e
        /*005e*/ 	.short	(.L_702 - .L_701)
.L_701:
        /*0060*/ 	.word	0x00000000
.L_702:


//--------------------- .nv.info._ZN5flash24flash_fwd_splitkv_kernelI23Flash_fwd_kernel_traitsILi256ELi64ELi64ELi4ELb0ELb0EN7cutlass10bfloat16_tE19Flash_kernel_traitsILi256ELi64ELi64ELi4ES3_EELb0ELb0ELb0ELb0ELb0ELb0ELb0ELb0EEEvNS_16Flash_fwd_paramsE --------------------------
	.section	.nv.info._ZN5flash24flash_fwd_splitkv_kernelI23Flash_fwd_kernel_traitsILi256ELi64ELi64ELi4ELb0ELb0EN7cutlass10bfloat16_tE19Flash_kernel_traitsILi256ELi64ELi64ELi4ES3_EELb0ELb0ELb0ELb0ELb0ELb0ELb0ELb0EEEvNS_16Flash_fwd_paramsE,"",@"SHT_CUDA_INFO"
	.sectionflags	@""
	.align	4


	//----- nvinfo : EIATTR_CUDA_API_VERSION
	.align		4
        /*0000*/ 	.byte	0x04, 0x37
        /*0002*/ 	.short	(.L_704 - .L_703)
.L_703:
        /*0004*/ 	.word	0x00000082


	//----- nvinfo : EIATTR_SW2861232_WAR
	.align		4
.L_704:
        /*0008*/ 	.byte	0x01, 0x35
	.zero		2


	//----- nvinfo : EIATTR_PARAM_CBANK
	.align		4
        /*000c*/ 	.byte	0x04, 0x0a
        /*000e*/ 	.short	(.L_706 - .L_705)
	.align		4
.L_705:
        /*0010*/ 	.word	index@(.nv.constant0._ZN5flash24flash_fwd_splitkv_kernelI23Flash_fwd_kernel_traitsILi256ELi64ELi64ELi4ELb0ELb0EN7cutlass10bfloat16_tE19Flash_kernel_traitsILi256ELi64ELi64ELi4ES3_EELb0ELb0ELb0ELb0ELb0ELb0ELb0ELb0EEEvNS_16Flash_fwd_paramsE)
        /*0014*/ 	.short	0x0160
        /*0016*/ 	.short	0x01d0


	//----- nvinfo : EIATTR_CBANK_PARAM_SIZE
	.align		4
.L_706:
        /*0018*/ 	.byte	0x03, 0x19
        /*001a*/ 	.short	0x01d0


	//----- nvinfo : EIATTR_KPARAM_INFO
	.align		4
        /*001c*/ 	.byte	0x04, 0x17
        /*001e*/ 	.short	(.L_708 - .L_707)
.L_707:
        /*0020*/ 	.word	0x00000000
        /*0024*/ 	.short	0x0000
        /*0026*/ 	.short	0x0000
        /*0028*/ 	.byte	0x00, 0xf0, 0x41, 0x07


	//----- nvinfo : EIATTR_MAXREG_COUNT
	.align		4
.L_708:
        /*002c*/ 	.byte	0x03, 0x1b
        /*002e*/ 	.short	0x00ff


	//----- nvinfo : EIATTR_NUM_BARRIERS
	.align		4
        /*0030*/ 	.byte	0x02, 0x4c
        /*0032*/ 	.byte	0x01
	.zero		1


	//----- nvinfo : EIATTR_MERCURY_ISA_VERSION
	.align		4
        /*0034*/ 	.byte	0x03, 0x5f
        /*0036*/ 	.short	0x0000


	//----- nvinfo : EIATTR_COOP_GROUP_MASK_REGIDS
	.align		4
        /*0038*/ 	.byte	0x04, 0x29
        /*003a*/ 	.short	(.L_710 - .L_709)


	//   ....[0]....
.L_709:
        /*003c*/ 	.word	0xffffffff


	//   ....[1]....
        /*0040*/ 	.word	0xffffffff


	//   ....[2]....
        /*0044*/ 	.word	0xffffffff


	//   ....[3]....
        /*0048*/ 	.word	0xffffffff


	//   ....[4]....
        /*004c*/ 	.word	0xffffffff


	//   ....[5]....
        /*0050*/ 	.word	0xffffffff


	//   ....[6]....
        /*0054*/ 	.word	0xffffffff


	//   ....[7]....
        /*0058*/ 	.word	0xffffffff


	//   ....[8]....
        /*005c*/ 	.word	0xffffffff


	//   ....[9]....
        /*0060*/ 	.word	0xffffffff


	//   ....[10]....
        /*0064*/ 	.word	0xffffffff


	//   ....[11]....
        /*0068*/ 	.word	0xffffffff


	//----- nvinfo : EIATTR_COOP_GROUP_INSTR_OFFSETS
	.align		4
.L_710:
        /*006c*/ 	.byte	0x04, 0x28
        /*006e*/ 	.short	(.L_712 - .L_711)


	//   ....[0]....
.L_711:
        /*0070*/ 	.word	0x000066e0


	//   ....[1]....
        /*0074*/ 	.word	0x00006700


	//   ....[2]....
        /*0078*/ 	.word	0x000067a0


	//   ....[3]....
        /*007c*/ 	.word	0x000067b0


	//   ....[4]....
        /*0080*/ 	.word	0x0000a5e0


	//   ....[5]....
        /*0084*/ 	.word	0x0000a600


	//   ....[6]....
        /*0088*/ 	.word	0x0000a630


	//   ....[7]....
        /*008c*/ 	.word	0x0000a640


	//   ....[8]....
        /*0090*/ 	.word	0x0000c220


	//   ....[9]....
        /*0094*/ 	.word	0x0000c260


	//   ....[10]....
        /*0098*/ 	.word	0x0000c320


	//   ....[11]....
        /*009c*/ 	.word	0x0000c350


	//----- nvinfo : EIATTR_EXIT_INSTR_OFFSETS
	.align		4
.L_712:
        /*00a0*/ 	.byte	0x04, 0x1c
        /*00a2*/ 	.short	(.L_714 - .L_713)


	//   ....[0]....
.L_713:
        /*00a4*/ 	.word	0x000004d0


	//   ....[1]....
        /*00a8*/ 	.word	0x00000ed0


	//   ....[2]....
        /*00ac*/ 	.word	0x00000f00


	//   ....[3]....
        /*00b0*/ 	.word	0x0000df80


	//   ....[4]....
        /*00b4*/ 	.word	0x0000e090


	//   ....[5]....
        /*00b8*/ 	.word	0x0000e0b0


	//----- nvinfo : EIATTR_CTAIDZ_USED
	.align		4
.L_714:
        /*00bc*/ 	.byte	0x01, 0x04
	.zero		2


	//----- nvinfo : EIATTR_CRS_STACK_SIZE
	.align		4
        /*00c0*/ 	.byte	0x04, 0x1e
        /*00c2*/ 	.short	(.L_716 - .L_715)
.L_715:
        /*00c4*/ 	.word	0x00000000
.L_716:


//--------------------- .nv.info._ZN5flash24flash_fwd_splitkv_kernelI23Flash_fwd_kernel_traitsILi256ELi64ELi64ELi4ELb0ELb0EN7cutlass10bfloat16_tE19Flash_kernel_traitsILi256ELi64ELi64ELi4ES3_EELb0ELb0ELb0ELb0ELb0ELb1ELb0ELb0EEEvNS_16Flash_fwd_paramsE --------------------------
	.section	.nv.info._ZN5flash24flash_fwd_splitkv_kernelI23Flash_fwd_kernel_traitsILi256ELi64ELi64ELi4ELb0ELb0EN7cutlass10bfloat16_tE19Flash_kernel_traitsILi256ELi64ELi64ELi4ES3_EELb0ELb0ELb0ELb0ELb0ELb1ELb0ELb0EEEvNS_16Flash_fwd_paramsE,"",@"SHT_CUDA_INFO"
	.sectionflags	@""
	.align	4


	//----- nvinfo : EIATTR_CUDA_API_VERSION
	.align		4
        /*0000*/ 	.byte	0x04, 0x37
        /*0002*/ 	.short	(.L_718 - .L_717)
.L_717:
        /*0004*/ 	.word	0x00000082


	//----- nvinfo : EIATTR_SW2861232_WAR
	.align		4
.L_718:
        /*0008*/ 	.byte	0x01, 0x35
	.zero		2


	//----- nvinfo : EIATTR_PARAM_CBANK
	.align		4
        /*000c*/ 	.byte	0x04, 0x0a
        /*000e*/ 	.short	(.L_720 - .L_719)
	.align		4
.L_719:
        /*0010*/ 	.word	index@(.nv.constant0._ZN5flash24flash_fwd_splitkv_kernelI23Flash_fwd_kernel_traitsILi256ELi64ELi64ELi4ELb0ELb0EN7cutlass10bfloat16_tE19Flash_kernel_traitsILi256ELi64ELi64ELi4ES3_EELb0ELb0ELb0ELb0ELb0ELb1ELb0ELb0EEEvNS_16Flash_fwd_paramsE)
        /*0014*/ 	.short	0x0160
        /*0016*/ 	.short	0x01d0


	//----- nvinfo : EIATTR_CBANK_PARAM_SIZE
	.align		4
.L_720:
        /*0018*/ 	.byte	0x03, 0x19
        /*001a*/ 	.short	0x01d0


	//----- nvinfo : EIATTR_KPARAM_INFO
	.align		4
        /*001c*/ 	.byte	0x04, 0x17
        /*001e*/ 	.short	(.L_722 - .L_721)
.L_721:
        /*0020*/ 	.word	0x00000000
        /*0024*/ 	.short	0x0000
        /*0026*/ 	.short	0x0000
        /*0028*/ 	.byte	0x00, 0xf0, 0x41, 0x07


	//----- nvinfo : EIATTR_MAXREG_COUNT
	.align		4
.L_722:
        /*002c*/ 	.byte	0x03, 0x1b
        /*002e*/ 	.short	0x00ff


	//----- nvinfo : EIATTR_NUM_BARRIERS
	.align		4
        /*0030*/ 	.byte	0x02, 0x4c
        /*0032*/ 	.byte	0x01
	.zero		1


	//----- nvinfo : EIATTR_ANNOTATIONS
	.align		4
        /*0034*/ 	.byte	0x04, 0x55
        /*0036*/ 	.short	(.L_724 - .L_723)


	//   ....[0]....
.L_723:
        /*0038*/ 	.word	0x00000001
        /*003c*/ 	.byte	0xb0, 0x7c, 0x00, 0x00, 0x01, 0x00, 0x00, 0x00, 0xd0, 0x7c, 0x00, 0x00, 0x01, 0x00, 0x00, 0x00
        /*004c*/ 	.byte	0xb0, 0xac, 0x00, 0x00, 0x01, 0x00, 0x00, 0x00, 0xc0, 0xae, 0x00, 0x00, 0x01, 0x00, 0x00, 0x00
        /*005c*/ 	.byte	0xa0, 0xc6, 0x00, 0x00, 0x01, 0x00, 0x00, 0x00, 0x20, 0xc7, 0x00, 0x00, 0x01, 0x00, 0x00, 0x00
        /*006c*/ 	.byte	0x90, 0xca, 0x00, 0x00, 0x01, 0x00, 0x00, 0x00, 0xd0, 0xca, 0x00, 0x00


	//----- nvinfo : EIATTR_MERCURY_ISA_VERSION
	.align		4
.L_724:
        /*0078*/ 	.byte	0x03, 0x5f
        /*007a*/ 	.short	0x0000


	//----- nvinfo : EIATTR_COOP_GROUP_MASK_REGIDS
	.align		4
        /*007c*/ 	.byte	0x04, 0x29
        /*007e*/ 	.short	(.L_726 - .L_725)


	//   ....[0]....
.L_725:
        /*0080*/ 	.word	0xffffffff


	//   ....[1]....
        /*0084*/ 	.word	0xffffffff


	//   ....[2]....
        /*0088*/ 	.word	0xffffffff


	//   ....[3]....
        /*008c*/ 	.word	0xffffffff


	//   ....[4]....
        /*0090*/ 	.word	0xffffffff


	//   ....[5]....
        /*0094*/ 	.word	0xffffffff


	//   ....[6]....
        /*0098*/ 	.word	0xffffffff


	//   ....[7]....
        /*009c*/ 	.word	0xffffffff


	//   ....[8]....
        /*00a0*/ 	.word	0xffffffff


	//   ....[9]....
        /*00a4*/ 	.word	0xffffffff


	//   ....[10]....
        /*00a8*/ 	.word	0xffffffff


	//   ....[11]....
        /*00ac*/ 	.word	0xffffffff


	//----- nvinfo : EIATTR_COOP_GROUP_INSTR_OFFSETS
	.align		4
.L_726:
        /*00b0*/ 	.byte	0x04, 0x28
        /*00b2*/ 	.short	(.L_728 - .L_727)


	//   ....[0]....
.L_727:
        /*00b4*/ 	.word	0x00006af0


	//   ....[1]....
        /*00b8*/ 	.word	0x00006b10


	//   ....[2]....
        /*00bc*/ 	.word	0x00006bb0


	//   ....[3]....
        /*00c0*/ 	.word	0x00006bc0


	//   ....[4]....
        /*00c4*/ 	.word	0x0000ae00


	//   ....[5]....
        /*00c8*/ 	.word	0x0000ae20


	//   ....[6]....
        /*00cc*/ 	.word	0x0000ae40


	//   ....[7]....
        /*00d0*/ 	.word	0x0000ae60


	//   ....[8]....
        /*00d4*/ 	.word	0x0000cc60


	//   ....[9]....
        /*00d8*/ 	.word	0x0000cc70


	//   ....[10]....
        /*00dc*/ 	.word	0x0000cca0


	//   ....[11]....
        /*00e0*/ 	.word	0x0000ccc0


	//----- nvinfo : EIATTR_EXIT_INSTR_OFFSETS
	.align		4
.L_728:
        /*00e4*/ 	.byte	0x04, 0x1c
        /*00e6*/ 	.short	(.L_730 - .L_729)


	//   ....[0]....
.L_729:
        /*00e8*/ 	.word	0x000004e0


	//   ....[1]....
        /*00ec*/ 	.word	0x00000ee0


	//   ....[2]....
        /*00f0*/ 	.word	0x00000f10


	//   ....[3]....
        /*00f4*/ 	.word	0x0000e810


	//   ....[4]....
        /*00f8*/ 	.word	0x0000e920


	//   ....[5]....
        /*00fc*/ 	.word	0x0000e940


	//----- nvinfo : EIATTR_CTAIDZ_USED
	.align		4
.L_730:
        /*0100*/ 	.byte	0x01, 0x04
	.zero		2


	//----- nvinfo : EIATTR_CRS_STACK_SIZE
	.align		4
        /*0104*/ 	.byte	0x04, 0x1e
        /*0106*/ 	.short	(.L_732 - .L_731)
.L_731:
        /*0108*/ 	.word	0x00000000
.L_732:


//--------------------- .nv.info._ZN5flash24flash_fwd_splitkv_kernelI23Flash_fwd_kernel_traitsILi256ELi64ELi64ELi4ELb0ELb0EN7cutlass10bfloat16_tE19Flash_kernel_traitsILi256ELi64ELi64ELi4ES3_EELb0ELb0ELb0ELb0ELb0ELb0ELb0ELb1EEEvNS_16Flash_fwd_paramsE --------------------------
	.section	.nv.info._ZN5flash24flash_fwd_splitkv_kernelI23Flash_fwd_kernel_traitsILi256ELi64ELi64ELi4ELb0ELb0EN7cutlass10bfloat16_tE19Flash_kernel_traitsILi256ELi64ELi64ELi4ES3_EELb0ELb0ELb0ELb0ELb0ELb0ELb0ELb1EEEvNS_16Flash_fwd_paramsE,"",@"SHT_CUDA_INFO"
	.sectionflags	@""
	.align	4


	//----- nvinfo : EIATTR_CUDA_API_VERSION
	.align		4
        /*0000*/ 	.byte	0x04, 0x37
        /*0002*/ 	.short	(.L_734 - .L_733)
.L_733:
        /*0004*/ 	.word	0x00000082


	//----- nvinfo : EIATTR_SW2861232_WAR
	.align		4
.L_734:
        /*0008*/ 	.byte	0x01, 0x35
	.zero		2


	//----- nvinfo : EIATTR_PARAM_CBANK
	.align		4
        /*000c*/ 	.byte	0x04, 0x0a
        /*000e*/ 	.short	(.L_736 - .L_735)
	.align		4
.L_735:
        /*0010*/ 	.word	index@(.nv.constant0._ZN5flash24flash_fwd_splitkv_kernelI23Flash_fwd_kernel_traitsILi256ELi64ELi64ELi4ELb0ELb0EN7cutlass10bfloat16_tE19Flash_kernel_traitsILi256ELi64ELi64ELi4ES3_EELb0ELb0ELb0ELb0ELb0ELb0ELb0ELb1EEEvNS_16Flash_fwd_paramsE)
        /*0014*/ 	.short	0x0160
        /*0016*/ 	.short	0x01d0


	//----- nvinfo : EIATTR_CBANK_PARAM_SIZE
	.align		4
.L_736:
        /*0018*/ 	.byte	0x03, 0x19
        /*001a*/ 	.short	0x01d0


	//----- nvinfo : EIATTR_KPARAM_INFO
	.align		4
        /*001c*/ 	.byte	0x04, 0x17
        /*001e*/ 	.short	(.L_738 - .L_737)
.L_737:
        /*0020*/ 	.word	0x00000000
        /*0024*/ 	.short	0x0000
        /*0026*/ 	.short	0x0000
        /*0028*/ 	.byte	0x00, 0xf0, 0x41, 0x07


	//----- nvinfo : EIATTR_MAXREG_COUNT
	.align		4
.L_738:
        /*002c*/ 	.byte	0x03, 0x1b
        /*002e*/ 	.short	0x00ff


	//----- nvinfo : EIATTR_NUM_BARRIERS
	.align		4
        /*0030*/ 	.byte	0x02, 0x4c
        /*0032*/ 	.byte	0x01
	.zero		1


	//----- nvinfo : EIATTR_ANNOTATIONS
	.align		4
        /*0034*/ 	.byte	0x04, 0x55
        /*0036*/ 	.short	(.L_740 - .L_739)


	//   ....[0]....
.L_739:
        /*0038*/ 	.word	0x00000001
        /*003c*/ 	.byte	0x40, 0xc4, 0x01, 0x00, 0x01, 0x00, 0x00, 0x00, 0x70, 0xd9, 0x01, 0x00


	//----- nvinfo : EIATTR_MERCURY_ISA_VERSION
	.align		4
.L_740:
        /*0048*/ 	.byte	0x03, 0x5f
        /*004a*/ 	.short	0x0000


	//----- nvinfo : EIATTR_COOP_GROUP_MASK_REGIDS
	.align		4
        /*004c*/ 	.byte	0x04, 0x29
        /*004e*/ 	.short	(.L_742 - .L_741)


	//   ....[0]....
.L_741:
        /*0050*/ 	.word	0xffffffff


	//   ....[1]....
        /*0054*/ 	.word	0xffffffff


	//   ....[2]....
        /*0058*/ 	.word	0xffffffff


	//   ....[3]....
        /*005c*/ 	.word	0xffffffff


	//   ....[4]....
        /*0060*/ 	.word	0xffffffff


	//   ....[5]....
        /*0064*/ 	.word	0xffffffff


	//   ....[6]....
        /*0068*/ 	.word	0xffffffff


	//   ....[7]....
        /*006c*/ 	.word	0xffffffff


	//   ....[8]....
        /*0070*/ 	.word	0xffffffff


	//   ....[9]....
        /*0074*/ 	.word	0xffffffff


	//   ....[10]....
        /*0078*/ 	.word	0xffffffff


	//   ....[11]....
        /*007c*/ 	.word	0xffffffff


	//   ....[12]....
        /*0080*/ 	.word	0xffffffff


	//   ....[13]....
        /*0084*/ 	.word	0xffffffff


	//   ....[14]....
        /*0088*/ 	.word	0xffffffff


	//   ....[15]....
        /*008c*/ 	.word	0xffffffff


	//----- nvinfo : EIATTR_COOP_GROUP_INSTR_OFFSETS
	.align		4
.L_742:
        /*0090*/ 	.byte	0x04, 0x28
        /*0092*/ 	.short	(.L_744 - .L_743)


	//   ....[0]....
.L_743:
        /*0094*/ 	.word	0x0001abd0


	//   ....[1]....
        /*0098*/ 	.word	0x0001ac40


	//   ....[2]....
        /*009c*/ 	.word	0x0001ac70


	//   ....[3]....
        /*00a0*/ 	.word	0x0001ac90


	//   ....[4]....
        /*00a4*/ 	.word	0x0001e7d0


	//   ....[5]....
        /*00a8*/ 	.word	0x0001e7f0


	//   ....[6]....
        /*00ac*/ 	.word	0x0001e810


	//   ....[7]....
        /*00b0*/ 	.word	0x0001e830


	//   ....[8]....
        /*00b4*/ 	.word	0x000204f0


	//   ....[9]....
        /*00b8*/ 	.word	0x00020520


	//   ....[10]....
        /*00bc*/ 	.word	0x00020530


	//   ....[11]....
        /*00c0*/ 	.word	0x00020560


	//   ....[12]....
        /*00c4*/ 	.word	0x00022580


	//   ....[13]....
        /*00c8*/ 	.word	0x000225c0


	//   ....[14]....
        /*00cc*/ 	.word	0x00022610


	//   ....[15]....
        /*00d0*/ 	.word	0x00022660


	//----- nvinfo : EIATTR_EXIT_INSTR_OFFSETS
	.align		4
.L_744:
        /*00d4*/ 	.byte	0x04, 0x1c
        /*00d6*/ 	.short	(.L_746 - .L_745)


	//   ....[0]....
.L_745:
        /*00d8*/ 	.word	0x000000c0


	//----- nvinfo : EIATTR_CTAIDZ_USED
	.align		4
.L_746:
        /*00dc*/ 	.byte	0x01, 0x04
	.zero		2


	//----- nvinfo : EIATTR_CRS_STACK_SIZE
	.align		4
        /*00e0*/ 	.byte	0x04, 0x1e
        /*00e2*/ 	.short	(.L_748 - .L_747)
.L_747:
        /*00e4*/ 	.word	0x00000000
.L_748:


//--------------------- .nv.info._ZN5flash24flash_fwd_splitkv_kernelI23Flash_fwd_kernel_traitsILi256ELi64ELi64ELi4ELb0ELb0EN7cutlass10bfloat16_tE19Flash_kernel_traitsILi256ELi64ELi64ELi4ES3_EELb0ELb0ELb0ELb0ELb0ELb1ELb0ELb1EEEvNS_16Flash_fwd_paramsE --------------------------
	.section	.nv.info._ZN5flash24flash_fwd_splitkv_kernelI23Flash_fwd_kernel_traitsILi256ELi64ELi64ELi4ELb0ELb0EN7cutlass10bfloat16_tE19Flash_kernel_traitsILi256ELi64ELi64ELi4ES3_EELb0ELb0ELb0ELb0ELb0ELb1ELb0ELb1EEEvNS_16Flash_fwd_paramsE,"",@"SHT_CUDA_INFO"
	.sectionflags	@""
	.align	4


	//----- nvinfo : EIATTR_CUDA_API_VERSION
	.align		4
        /*0000*/ 	.byte	0x04, 0x37
        /*0002*/ 	.short	(.L_750 - .L_749)
.L_749:
        /*0004*/ 	.word	0x00000082


	//----- nvinfo : EIATTR_SW2861232_WAR
	.align		4
.L_750:
        /*0008*/ 	.byte	0x01, 0x35
	.zero		2


	//----- nvinfo : EIATTR_PARAM_CBANK
	.align		4
        /*000c*/ 	.byte	0x04, 0x0a
        /*000e*/ 	.short	(.L_752 - .L_751)
	.align		4
.L_751:
        /*0010*/ 	.word	index@(.nv.constant0._ZN5flash24flash_fwd_splitkv_kernelI23Flash_fwd_kernel_traitsILi256ELi64ELi64ELi4ELb0ELb0EN7cutlass10bfloat16_tE19Flash_kernel_traitsILi256ELi64ELi64ELi4ES3_EELb0ELb0ELb0ELb0ELb0ELb1ELb0ELb1EEEvNS_16Flash_fwd_paramsE)
        /*0014*/ 	.short	0x0160
        /*0016*/ 	.short	0x01d0


	//----- nvinfo : EIATTR_CBANK_PARAM_SIZE
	.align		4
.L_752:
        /*0018*/ 	.byte	0x03, 0x19
        /*001a*/ 	.short	0x01d0


	//----- nvinfo : EIATTR_KPARAM_INFO
	.align		4
        /*001c*/ 	.byte	0x04, 0x17
        /*001e*/ 	.short	(.L_754 - .L_753)
.L_753:
        /*0020*/ 	.word	0x00000000
        /*0024*/ 	.short	0x0000
        /*0026*/ 	.short	0x0000
        /*0028*/ 	.byte	0x00, 0xf0, 0x41, 0x07


	//----- nvinfo : EIATTR_MAXREG_COUNT
	.align		4
.L_754:
        /*002c*/ 	.byte	0x03, 0x1b
        /*002e*/ 	.short	0x00ff


	//----- nvinfo : EIATTR_NUM_BARRIERS
	.align		4
        /*0030*/ 	.byte	0x02, 0x4c
        /*0032*/ 	.byte	0x01
	.zero		1


	//----- nvinfo : EIATTR_ANNOTATIONS
	.align		4
        /*0034*/ 	.byte	0x04, 0x55
        /*0036*/ 	.short	(.L_756 - .L_755)


	//   ....[0]....
.L_755:
        /*0038*/ 	.word	0x00000001
        /*003c*/ 	.byte	0x00, 0xc1, 0x01, 0x00, 0x01, 0x00, 0x00, 0x00, 0xa0, 0x0b, 0x02, 0x00, 0x01, 0x00, 0x00, 0x00
        /*004c*/ 	.byte	0x00, 0x0f, 0x02, 0x00, 0x01, 0x00, 0x00, 0x00, 0xc0, 0x0f, 0x02, 0x00, 0x01, 0x00, 0x00, 0x00
        /*005c*/ 	.byte	0xe0, 0x0f, 0x02, 0x00, 0x01, 0x00, 0x00, 0x00, 0x50, 0x30, 0x02, 0x00


	//----- nvinfo : EIATTR_MERCURY_ISA_VERSION
	.align		4
.L_756:
        /*0068*/ 	.byte	0x03, 0x5f
        /*006a*/ 	.short	0x0000


	//----- nvinfo : EIATTR_COOP_GROUP_MASK_REGIDS
	.align		4
        /*006c*/ 	.byte	0x04, 0x29
        /*006e*/ 	.short	(.L_758 - .L_757)


	//   ....[0]....
.L_757:
        /*0070*/ 	.word	0xffffffff


	//   ....[1]....
        /*0074*/ 	.word	0xffffffff


	//   ....[2]....
        /*0078*/ 	.word	0xffffffff


	//   ....[3]....
        /*007c*/ 	.word	0xffffffff


	//   ....[4]....
        /*0080*/ 	.word	0xffffffff


	//   ....[5]....
        /*0084*/ 	.word	0xffffffff


	//   ....[6]....
        /*0088*/ 	.word	0xffffffff


	//   ....[7]....
        /*008c*/ 	.word	0xffffffff


	//   ....[8]....
        /*0090*/ 	.word	0xffffffff


	//   ....[9]....
        /*0094*/ 	.word	0xffffffff


	//   ....[10]....
        /*0098*/ 	.word	0xffffffff


	//   ....[11]....
        /*009c*/ 	.word	0xffffffff


	//   ....[12]....
        /*00a0*/ 	.word	0xffffffff


	//   ....[13]....
        /*00a4*/ 	.word	0xffffffff


	//   ....[14]....
        /*00a8*/ 	.word	0xffffffff


	//   ....[15]....
        /*00ac*/ 	.word	0xffffffff


	//----- nvinfo : EIATTR_COOP_GROUP_INSTR_OFFSETS
	.align		4
.L_758:
        /*00b0*/ 	.byte	0x04, 0x28
        /*00b2*/ 	.short	(.L_760 - .L_759)


	//   ....[0]....
.L_759:
        /*00b4*/ 	.word	0x0001b070


	//   ....[1]....
        /*00b8*/ 	.word	0x0001b0e0


	//   ....[2]....
        /*00bc*/ 	.word	0x0001b100


	//   ....[3]....
        /*00c0*/ 	.word	0x0001b120


	//   ....[4]....
        /*00c4*/ 	.word	0x0001f0a0


	//   ....[5]....
        /*00c8*/ 	.word	0x0001f0c0


	//   ....[6]....
        /*00cc*/ 	.word	0x0001f0e0


	//   ....[7]....
        /*00d0*/ 	.word	0x0001f100


	//   ....[8]....
        /*00d4*/ 	.word	0x00020fd0


	//   ....[9]....
        /*00d8*/ 	.word	0x00021010


	//   ....[10]....
        /*00dc*/ 	.word	0x00021020


	//   ....[11]....
        /*00e0*/ 	.word	0x00021050


	//   ....[12]....
        /*00e4*/ 	.word	0x00023080


	//   ....[13]....
        /*00e8*/ 	.word	0x000230c0


	//   ....[14]....
        /*00ec*/ 	.word	0x00023110


	//   ....[15]....
        /*00f0*/ 	.word	0x00023160


	//----- nvinfo : EIATTR_EXIT_INSTR_OFFSETS
	.align		4
.L_760:
        /*00f4*/ 	.byte	0x04, 0x1c
        /*00f6*/ 	.short	(.L_762 - .L_761)


	//   ....[0]....
.L_761:
        /*00f8*/ 	.word	0x000000c0


	//----- nvinfo : EIATTR_CTAIDZ_USED
	.align		4
.L_762:
        /*00fc*/ 	.byte	0x01, 0x04
	.zero		2


	//----- nvinfo : EIATTR_CRS_STACK_SIZE
	.align		4
        /*0100*/ 	.byte	0x04, 0x1e
        /*0102*/ 	.short	(.L_764 - .L_763)
.L_763:
        /*0104*/ 	.word	0x00000000
.L_764:


//--------------------- .nv.info._ZN5flash24flash_fwd_splitkv_kernelI23Flash_fwd_kernel_traitsILi256ELi64ELi64ELi4ELb0ELb0EN7cutlass10bfloat16_tE19Flash_kernel_traitsILi256ELi64ELi64ELi4ES3_EELb0ELb0ELb0ELb0ELb0ELb0ELb1ELb0EEEvNS_16Flash_fwd_paramsE --------------------------
	.section	.nv.info._ZN5flash24flash_fwd_splitkv_kernelI23Flash_fwd_kernel_traitsILi256ELi64ELi64ELi4ELb0ELb0EN7cutlass10bfloat16_tE19Flash_kernel_traitsILi256ELi64ELi64ELi4ES3_EELb0ELb0ELb0ELb0ELb0ELb0ELb1ELb0EEEvNS_16Flash_fwd_paramsE,"",@"SHT_CUDA_INFO"
	.sectionflags	@""
	.align	4


	//----- nvinfo : EIATTR_CUDA_API_VERSION
	.align		4
        /*0000*/ 	.byte	0x04, 0x37
        /*0002*/ 	.short	(.L_766 - .L_765)
.L_765:
        /*0004*/ 	.word	0x00000082


	//----- nvinfo : EIATTR_SW2861232_WAR
	.align		4
.L_766:
        /*0008*/ 	.byte	0x01, 0x35
	.zero		2


	//----- nvinfo : EIATTR_PARAM_CBANK
	.align		4
        /*000c*/ 	.byte	0x04, 0x0a
        /*000e*/ 	.short	(.L_768 - .L_767)
	.align		4
.L_767:
        /*0010*/ 	.word	index@(.nv.constant0._ZN5flash24flash_fwd_splitkv_kernelI23Flash_fwd_kernel_traitsILi256ELi64ELi64ELi4ELb0ELb0EN7cutlass10bfloat16_tE19Flash_kernel_traitsILi256ELi64ELi64ELi4ES3_EELb0ELb0ELb0ELb0ELb0ELb0ELb1ELb0EEEvNS_16Flash_fwd_paramsE)
        /*0014*/ 	.short	0x0160
        /*0016*/ 	.short	0x01d0


	//----- nvinfo : EIATTR_CBANK_PARAM_SIZE
	.align		4
.L_768:
        /*0018*/ 	.byte	0x03, 0x19
        /*001a*/ 	.short	0x01d0


	//----- nvinfo : EIATTR_KPARAM_INFO
	.align		4
        /*001c*/ 	.byte	0x04, 0x17
        /*001e*/ 	.short	(.L_770 - .L_769)
.L_769:
        /*0020*/ 	.word	0x00000000
        /*0024*/ 	.short	0x0000
        /*0026*/ 	.short	0x0000
        /*0028*/ 	.byte	0x00, 0xf0, 0x41, 0x07


	//----- nvinfo : EIATTR_MAXREG_COUNT
	.align		4
.L_770:
        /*002c*/ 	.byte	0x03, 0x1b
        /*002e*/ 	.short	0x00ff


	//----- nvinfo : EIATTR_NUM_BARRIERS
	.align		4
        /*0030*/ 	.byte	0x02, 0x4c
        /*0032*/ 	.byte	0x01
	.zero		1


	//----- nvinfo : EIATTR_MERCURY_ISA_VERSION
	.align		4
        /*0034*/ 	.byte	0x03, 0x5f
        /*0036*/ 	.short	0x0000


	//----- nvinfo : EIATTR_COOP_GROUP_MASK_REGIDS
	.align		4
        /*0038*/ 	.byte	0x04, 0x29
        /*003a*/ 	.short	(.L_772 - .L_771)


	//   ....[0]....
.L_771:
        /*003c*/ 	.word	0xffffffff


	//   ....[1]....
        /*0040*/ 	.word	0xffffffff


	//   ....[2]....
        /*0044*/ 	.word	0xffffffff


	//   ....[3]....
        /*0048*/ 	.word	0xffffffff


	//   ....[4]....
        /*004c*/ 	.word	0xffffffff


	//   ....[5]....
        /*0050*/ 	.word	0xffffffff


	//   ....[6]....
        /*0054*/ 	.word	0xffffffff


	//   ....[7]....
        /*0058*/ 	.word	0xffffffff


	//   ....[8]....
        /*005c*/ 	.word	0xffffffff


	//   ....[9]....
        /*0060*/ 	.word	0xffffffff


	//   ....[10]....
        /*0064*/ 	.word	0xffffffff


	//   ....[11]....
        /*0068*/ 	.word	0xffffffff


	//----- nvinfo : EIATTR_COOP_GROUP_INSTR_OFFSETS
	.align		4
.L_772:
        /*006c*/ 	.byte	0x04, 0x28
        /*006e*/ 	.short	(.L_774 - .L_773)


	//   ....[0]....
.L_773:
        /*0070*/ 	.word	0x00006a90


	//   ....[1]....
        /*0074*/ 	.word	0x00006ab0


	//   ....[2]....
        /*0078*/ 	.word	0x00006b50


	//   ....[3]....
        /*007c*/ 	.word	0x00006b60


	//   ....[4]....
        /*0080*/ 	.word	0x0000a9d0


	//   ....[5]....
        /*0084*/ 	.word	0x0000a9f0


	//   ....[6]....
        /*0088*/ 	.word	0x0000aa20


	//   ....[7]....
        /*008c*/ 	.word	0x0000aa30


	//   ....[8]....
        /*0090*/ 	.word	0x0000c600


	//   ....[9]....
        /*0094*/ 	.word	0x0000c640


	//   ....[10]....
        /*0098*/ 	.word	0x0000c700


	//   ....[11]....
        /*009c*/ 	.word	0x0000c720


	//----- nvinfo : EIATTR_EXIT_INSTR_OFFSETS
	.align		4
.L_774:
        /*00a0*/ 	.byte	0x04, 0x1c
        /*00a2*/ 	.short	(.L_776 - .L_775)


	//   ....[0]....
.L_775:
        /*00a4*/ 	.word	0x00000630


	//   ....[1]....
        /*00a8*/ 	.word	0x000012c0


	//   ....[2]....
        /*00ac*/ 	.word	0x000012f0


	//   ....[3]....
        /*00b0*/ 	.word	0x0000e240


	//   ....[4]....
        /*00b4*/ 	.word	0x0000e2e0


	//   ....[5]....
        /*00b8*/ 	.word	0x0000e300


	//----- nvinfo : EIATTR_CTAIDZ_USED
	.align		4
.L_776:
        /*00bc*/ 	.byte	0x01, 0x04
	.zero		2


	//----- nvinfo : EIATTR_CRS_STACK_SIZE
	.align		4
        /*00c0*/ 	.byte	0x04, 0x1e
        /*00c2*/ 	.short	(.L_778 - .L_777)
.L_777:
        /*00c4*/ 	.word	0x00000000
.L_778:


//--------------------- .nv.info._ZN5flash24flash_fwd_splitkv_kernelI23Flash_fwd_kernel_traitsILi256ELi64ELi64ELi4ELb0ELb0EN7cutlass10bfloat16_tE19Flash_kernel_traitsILi256ELi64ELi64ELi4ES3_EELb0ELb0ELb0ELb0ELb0ELb1ELb1ELb0EEEvNS_16Flash_fwd_paramsE --------------------------
	.section	.nv.info._ZN5flash24flash_fwd_splitkv_kernelI23Flash_fwd_kernel_traitsILi256ELi64ELi64ELi4ELb0ELb0EN7cutlass10bfloat16_tE19Flash_kernel_traitsILi256ELi64ELi64ELi4ES3_EELb0ELb0ELb0ELb0ELb0ELb1ELb1ELb0EEEvNS_16Flash_fwd_paramsE,"",@"SHT_CUDA_INFO"
	.sectionflags	@""
	.align	4


	//----- nvinfo : EIATTR_CUDA_API_VERSION
	.align		4
        /*0000*/ 	.byte	0x04, 0x37
        /*0002*/ 	.short	(.L_780 - .L_779)
.L_779:
        /*0004*/ 	.word	0x00000082


	//----- nvinfo : EIATTR_SW2861232_WAR
	.align		4
.L_780:
        /*0008*/ 	.byte	0x01, 0x35
	.zero		2


	//----- nvinfo : EIATTR_PARAM_CBANK
	.align		4
        /*000c*/ 	.byte	0x04, 0x0a
        /*000e*/ 	.short	(.L_782 - .L_781)
	.align		4
.L_781:
        /*0010*/ 	.word	index@(.nv.constant0._ZN5flash24flash_fwd_splitkv_kernelI23Flash_fwd_kernel_traitsILi256ELi64ELi64ELi4ELb0ELb0EN7cutlass10bfloat16_tE19Flash_kernel_traitsILi256ELi64ELi64ELi4ES3_EELb0ELb0ELb0ELb0ELb0ELb1ELb1ELb0EEEvNS_16Flash_fwd_paramsE)
        /*0014*/ 	.short	0x0160
        /*0016*/ 	.short	0x01d0


	//----- nvinfo : EIATTR_CBANK_PARAM_SIZE
	.align		4
.L_782:
        /*0018*/ 	.byte	0x03, 0x19
        /*001a*/ 	.short	0x01d0


	//----- nvinfo : EIATTR_KPARAM_INFO
	.align		4
        /*001c*/ 	.byte	0x04, 0x17
        /*001e*/ 	.short	(.L_784 - .L_783)
.L_783:
        /*0020*/ 	.word	0x00000000
        /*0024*/ 	.short	0x0000
        /*0026*/ 	.short	0x0000
        /*0028*/ 	.byte	0x00, 0xf0, 0x41, 0x07


	//----- nvinfo : EIATTR_MAXREG_COUNT
	.align		4
.L_784:
        /*002c*/ 	.byte	0x03, 0x1b
        /*002e*/ 	.short	0x00ff


	//----- nvinfo : EIATTR_NUM_BARRIERS
	.align		4
        /*0030*/ 	.byte	0x02, 0x4c
        /*0032*/ 	.byte	0x01
	.zero		1


	//----- nvinfo : EIATTR_MERCURY_ISA_VERSION
	.align		4
        /*0034*/ 	.byte	0x03, 0x5f
        /*0036*/ 	.short	0x0000


	//----- nvinfo : EIATTR_COOP_GROUP_MASK_REGIDS
	.align		4
        /*0038*/ 	.byte	0x04, 0x29
        /*003a*/ 	.short	(.L_786 - .L_785)


	//   ....[0]....
.L_785:
        /*003c*/ 	.word	0xffffffff


	//   ....[1]....
        /*0040*/ 	.word	0xffffffff


	//   ....[2]....
        /*0044*/ 	.word	0xffffffff


	//   ....[3]....
        /*0048*/ 	.word	0xffffffff


	//   ....[4]....
        /*004c*/ 	.word	0xffffffff


	//   ....[5]....
        /*0050*/ 	.word	0xffffffff


	//   ....[6]....
        /*0054*/ 	.word	0xffffffff


	//   ....[7]....
        /*0058*/ 	.word	0xffffffff


	//   ....[8]....
        /*005c*/ 	.word	0xffffffff


	//   ....[9]....
        /*0060*/ 	.word	0xffffffff


	//   ....[10]....
        /*0064*/ 	.word	0xffffffff


	//   ....[11]....
        /*0068*/ 	.word	0xffffffff


	//----- nvinfo : EIATTR_COOP_GROUP_INSTR_OFFSETS
	.align		4
.L_786:
        /*006c*/ 	.byte	0x04, 0x28
        /*006e*/ 	.short	(.L_788 - .L_787)


	//   ....[0]....
.L_787:
        /*0070*/ 	.word	0x00006f10


	//   ....[1]....
        /*0074*/ 	.word	0x00006f30


	//   ....[2]....
        /*0078*/ 	.word	0x00006fd0


	//   ....[3]....
        /*007c*/ 	.word	0x00006fe0


	//   ....[4]....
        /*0080*/ 	.word	0x0000b250


	//   ....[5]....
        /*0084*/ 	.word	0x0000b260


	//   ....[6]....
        /*0088*/ 	.word	0x0000b290


	//   ....[7]....
        /*008c*/ 	.word	0x0000b2a0


	//   ....[8]....
        /*0090*/ 	.word	0x0000ce80


	//   ....[9]....
        /*0094*/ 	.word	0x0000cec0


	//   ....[10]....
        /*0098*/ 	.word	0x0000cf80


	//   ....[11]....
        /*009c*/ 	.word	0x0000cfa0


	//----- nvinfo : EIATTR_EXIT_INSTR_OFFSETS
	.align		4
.L_788:
        /*00a0*/ 	.byte	0x04, 0x1c
        /*00a2*/ 	.short	(.L_790 - .L_789)


	//   ....[0]....
.L_789:
        /*00a4*/ 	.word	0x00000630


	//   ....[1]....
        /*00a8*/ 	.word	0x000012c0


	//   ....[2]....
        /*00ac*/ 	.word	0x000012f0


	//   ....[3]....
        /*00b0*/ 	.word	0x0000eac0


	//   ....[4]....
        /*00b4*/ 	.word	0x0000eb60


	//   ....[5]....
        /*00b8*/ 	.word	0x0000eb80


	//----- nvinfo : EIATTR_CTAIDZ_USED
	.align		4
.L_790:
        /*00bc*/ 	.byte	0x01, 0x04
	.zero		2


	//----- nvinfo : EIATTR_CRS_STACK_SIZE
	.align		4
        /*00c0*/ 	.byte	0x04, 0x1e
        /*00c2*/ 	.short	(.L_792 - .L_791)
.L_791:
        /*00c4*/ 	.word	0x00000000
.L_792:


//--------------------- .nv.info._ZN5flash24flash_fwd_splitkv_kernelI23Flash_fwd_kernel_traitsILi256ELi64ELi64ELi4ELb0ELb0EN7cutlass10bfloat16_tE19Flash_kernel_traitsILi256ELi64ELi64ELi4ES3_EELb0ELb0ELb0ELb0ELb0ELb0ELb1ELb1EEEvNS_16Flash_fwd_paramsE --------------------------
	.section	.nv.info._ZN5flash24flash_fwd_splitkv_kernelI23Flash_fwd_kernel_traitsILi256ELi64ELi64ELi4ELb0ELb0EN7cutlass10bfloat16_tE19Flash_kernel_traitsILi256ELi64ELi64ELi4ES3_EELb0ELb0ELb0ELb0ELb0ELb0ELb1ELb1EEEvNS_16Flash_fwd_paramsE,"",@"SHT_CUDA_INFO"
	.sectionflags	@""
	.align	4


	//----- nvinfo : EIATTR_CUDA_API_VERSION
	.align		4
        /*0000*/ 	.byte	0x04, 0x37
        /*0002*/ 	.short	(.L_794 - .L_793)
.L_793:
        /*0004*/ 	.word	0x00000082


	//----- nvinfo : EIATTR_SW2861232_WAR
	.align		4
.L_794:
        /*0008*/ 	.byte	0x01, 0x35
	.zero		2


	//----- nvinfo : EIATTR_PARAM_CBANK
	.align		4
        /*000c*/ 	.byte	0x04, 0x0a
        /*000e*/ 	.short	(.L_796 - .L_795)
	.align		4
.L_795:
        /*0010*/ 	.word	index@(.nv.constant0._ZN5flash24flash_fwd_splitkv_kernelI23Flash_fwd_kernel_traitsILi256ELi64ELi64ELi4ELb0ELb0EN7cutlass10bfloat16_tE19Flash_kernel_traitsILi256ELi64ELi64ELi4ES3_EELb0ELb0ELb0ELb0ELb0ELb0ELb1ELb1EEEvNS_16Flash_fwd_paramsE)
        /*0014*/ 	.short	0x0160
        /*0016*/ 	.short	0x01d0


	//----- nvinfo : EIATTR_CBANK_PARAM_SIZE
	.align		4
.L_796:
        /*0018*/ 	.byte	0x03, 0x19
        /*001a*/ 	.short	0x01d0


	//----- nvinfo : EIATTR_KPARAM_INFO
	.align		4
        /*001c*/ 	.byte	0x04, 0x17
        /*001e*/ 	.short	(.L_798 - .L_797)
.L_797:
        /*0020*/ 	.word	0x00000000
        /*0024*/ 	.short	0x0000
        /*0026*/ 	.short	0x0000
        /*0028*/ 	.byte	0x00, 0xf0, 0x41, 0x07


	//----- nvinfo : EIATTR_MAXREG_COUNT
	.align		4
.L_798:
        /*002c*/ 	.byte	0x03, 0x1b
        /*002e*/ 	.short	0x00ff


	//----- nvinfo : EIATTR_NUM_BARRIERS
	.align		4
        /*0030*/ 	.byte	0x02, 0x4c
        /*0032*/ 	.byte	0x01
	.zero		1


	//----- nvinfo : EIATTR_ANNOTATIONS
	.align		4
        /*0034*/ 	.byte	0x04, 0x55
        /*0036*/ 	.short	(.L_800 - .L_799)


	//   ....[0]....
.L_799:
        /*0038*/ 	.word	0x00000001
        /*003c*/ 	.byte	0x90, 0xc8, 0x01, 0x00, 0x01, 0x00, 0x00, 0x00, 0xc0, 0xdd, 0x01, 0x00


	//----- nvinfo : EIATTR_MERCURY_ISA_VERSION
	.align		4
.L_800:
        /*0048*/ 	.byte	0x03, 0x5f
        /*004a*/ 	.short	0x0000


	//----- nvinfo : EIATTR_COOP_GROUP_MASK_REGIDS
	.align		4
        /*004c*/ 	.byte	0x04, 0x29
        /*004e*/ 	.short	(.L_802 - .L_801)


	//   ....[0]....
.L_801:
        /*0050*/ 	.word	0xffffffff


	//   ....[1]....
        /*0054*/ 	.word	0xffffffff


	//   ....[2]....
        /*0058*/ 	.word	0xffffffff


	//   ....[3]....
        /*005c*/ 	.word	0xffffffff


	//   ....[4]....
        /*0060*/ 	.word	0xffffffff


	//   ....[5]....
        /*0064*/ 	.word	0xffffffff


	//   ....[6]....
        /*0068*/ 	.word	0xffffffff


	//   ....[7]....
        /*006c*/ 	.word	0xffffffff


	//   ....[8]....
        /*0070*/ 	.word	0xffffffff


	//   ....[9]....
        /*0074*/ 	.word	0xffffffff


	//   ....[10]....
        /*0078*/ 	.word	0xffffffff


	//   ....[11]....
        /*007c*/ 	.word	0xffffffff


	//   ....[12]....
        /*0080*/ 	.word	0xffffffff


	//   ....[13]....
        /*0084*/ 	.word	0xffffffff


	//   ....[14]....
        /*0088*/ 	.word	0xffffffff


	//   ....[15]....
        /*008c*/ 	.word	0xffffffff


	//----- nvinfo : EIATTR_COOP_GROUP_INSTR_OFFSETS
	.align		4
.L_802:
        /*0090*/ 	.byte	0x04, 0x28
        /*0092*/ 	.short	(.L_804 - .L_803)


	//   ....[0]....
.L_803:
        /*0094*/ 	.word	0x0001b020


	//   ....[1]....
        /*0098*/ 	.word	0x0001b090


	//   ....[2]....
        /*009c*/ 	.word	0x0001b0b0


	//   ....[3]....
        /*00a0*/ 	.word	0x0001b0d0


	//   ....[4]....
        /*00a4*/ 	.word	0x0001ec20


	//   ....[5]....
        /*00a8*/ 	.word	0x0001ec40


	//   ....[6]....
        /*00ac*/ 	.word	0x0001ec60


	//   ....[7]....
        /*00b0*/ 	.word	0x0001ec80


	//   ....[8]....
        /*00b4*/ 	.word	0x00020940


	//   ....[9]....
        /*00b8*/ 	.word	0x00020970


	//   ....[10]....
        /*00bc*/ 	.word	0x00020980


	//   ....[11]....
        /*00c0*/ 	.word	0x000209b0


	//   ....[12]....
        /*00c4*/ 	.word	0x00022750


	//   ....[13]....
        /*00c8*/ 	.word	0x00022790


	//   ....[14]....
        /*00cc*/ 	.word	0x000227e0


	//   ....[15]....
        /*00d0*/ 	.word	0x00022830


	//----- nvinfo : EIATTR_EXIT_INSTR_OFFSETS
	.align		4
.L_804:
        /*00d4*/ 	.byte	0x04, 0x1c
        /*00d6*/ 	.short	(.L_806 - .L_805)


	//   ....[0]....
.L_805:
        /*00d8*/ 	.word	0x00000200


	//----- nvinfo : EIATTR_CTAIDZ_USED
	.align		4
.L_806:
        /*00dc*/ 	.byte	0x01, 0x04
	.zero		2


	//----- nvinfo : EIATTR_CRS_STACK_SIZE
	.align		4
        /*00e0*/ 	.byte	0x04, 0x1e
        /*00e2*/ 	.short	(.L_808 - .L_807)
.L_807:
        /*00e4*/ 	.word	0x00000000
.L_808:


//--------------------- .nv.info._ZN5flash24flash_fwd_splitkv_kernelI23Flash_fwd_kernel_traitsILi256ELi64ELi64ELi4ELb0ELb0EN7cutlass10bfloat16_tE19Flash_kernel_traitsILi256ELi64ELi64ELi4ES3_EELb0ELb0ELb0ELb0ELb0ELb1ELb1ELb1EEEvNS_16Flash_fwd_paramsE --------------------------
	.section	.nv.info._ZN5flash24flash_fwd_splitkv_kernelI23Flash_fwd_kernel_traitsILi256ELi64ELi64ELi4ELb0ELb0EN7cutlass10bfloat16_tE19Flash_kernel_traitsILi256ELi64ELi64ELi4ES3_EELb0ELb0ELb0ELb0ELb0ELb1ELb1ELb1EEEvNS_16Flash_fwd_paramsE,"",@"SHT_CUDA_INFO"
	.sectionflags	@""
	.align	4


	//----- nvinfo : EIATTR_CUDA_API_VERSION
	.align		4
        /*0000*/ 	.byte	0x04, 0x37
        /*0002*/ 	.short	(.L_810 - .L_809)
.L_809:
        /*0004*/ 	.word	0x00000082


	//----- nvinfo : EIATTR_SW2861232_WAR
	.align		4
.L_810:
        /*0008*/ 	.byte	0x01, 0x35
	.zero		2


	//----- nvinfo : EIATTR_PARAM_CBANK
	.align		4
        /*000c*/ 	.byte	0x04, 0x0a
        /*000e*/ 	.short	(.L_812 - .L_811)
	.align		4
.L_811:
        /*0010*/ 	.word	index@(.nv.constant0._ZN5flash24flash_fwd_splitkv_kernelI23Flash_fwd_kernel_traitsILi256ELi64ELi64ELi4ELb0ELb0EN7cutlass10bfloat16_tE19Flash_kernel_traitsILi256ELi64ELi64ELi4ES3_EELb0ELb0ELb0ELb0ELb0ELb1ELb1ELb1EEEvNS_16Flash_fwd_paramsE)
        /*0014*/ 	.short	0x0160
        /*0016*/ 	.short	0x01d0


	//----- nvinfo : EIATTR_CBANK_PARAM_SIZE
	.align		4
.L_812:
        /*0018*/ 	.byte	0x03, 0x19
        /*001a*/ 	.short	0x01d0


	//----- nvinfo : EIATTR_KPARAM_INFO
	.align		4
        /*001c*/ 	.byte	0x04, 0x17
        /*001e*/ 	.short	(.L_814 - .L_813)
.L_813:
        /*0020*/ 	.word	0x00000000
        /*0024*/ 	.short	0x0000
        /*0026*/ 	.short	0x0000
        /*0028*/ 	.byte	0x00, 0xf0, 0x41, 0x07


	//----- nvinfo : EIATTR_MAXREG_COUNT
	.align		4
.L_814:
        /*002c*/ 	.byte	0x03, 0x1b
        /*002e*/ 	.short	0x00ff


	//----- nvinfo : EIATTR_NUM_BARRIERS
	.align		4
        /*0030*/ 	.byte	0x02, 0x4c
        /*0032*/ 	.byte	0x01
	.zero		1


	//----- nvinfo : EIATTR_ANNOTATIONS
	.align		4
        /*0034*/ 	.byte	0x04, 0x55
        /*0036*/ 	.short	(.L_816 - .L_815)


	//   ....[0]....
.L_815:
        /*0038*/ 	.word	0x00000001
        /*003c*/ 	.byte	0x80, 0xc4, 0x01, 0x00, 0x01, 0x00, 0x00, 0x00, 0x70, 0x0f, 0x02, 0x00, 0x01, 0x00, 0x00, 0x00
        /*004c*/ 	.byte	0xc0, 0x12, 0x02, 0x00, 0x01, 0x00, 0x00, 0x00, 0x80, 0x13, 0x02, 0x00, 0x01, 0x00, 0x00, 0x00
        /*005c*/ 	.byte	0xa0, 0x13, 0x02, 0x00, 0x01, 0x00, 0x00, 0x00, 0x90, 0x31, 0x02, 0x00


	//----- nvinfo : EIATTR_MERCURY_ISA_VERSION
	.align		4
.L_816:
        /*0068*/ 	.byte	0x03, 0x5f
        /*006a*/ 	.short	0x0000


	//----- nvinfo : EIATTR_COOP_GROUP_MASK_REGIDS
	.align		4
        /*006c*/ 	.byte	0x04, 0x29
        /*006e*/ 	.short	(.L_818 - .L_817)


	//   ....[0]....
.L_817:
        /*0070*/ 	.word	0xffffffff


	//   ....[1]....
        /*0074*/ 	.word	0xffffffff


	//   ....[2]....
        /*0078*/ 	.word	0xffffffff


	//   ....[3]....
        /*007c*/ 	.word	0xffffffff


	//   ....[4]....
        /*0080*/ 	.word	0xffffffff


	//   ....[5]....
        /*0084*/ 	.word	0xffffffff


	//   ....[6]....
        /*0088*/ 	.word	0xffffffff


	//   ....[7]....
        /*008c*/ 	.word	0xffffffff


	//   ....[8]....
        /*0090*/ 	.word	0xffffffff


	//   ....[9]....
        /*0094*/ 	.word	0xffffffff


	//   ....[10]....
        /*0098*/ 	.word	0xffffffff


	//   ....[11]....
        /*009c*/ 	.word	0xffffffff


	//   ....[12]....
        /*00a0*/ 	.word	0xffffffff


	//   ....[13]....
        /*00a4*/ 	.word	0xffffffff


	//   ....[14]....
        /*00a8*/ 	.word	0xffffffff


	//   ....[15]....
        /*00ac*/ 	.word	0xffffffff


	//----- nvinfo : EIATTR_COOP_GROUP_INSTR_OFFSETS
	.align		4
.L_818:
        /*00b0*/ 	.byte	0x04, 0x28
        /*00b2*/ 	.short	(.L_820 - .L_819)


	//   ....[0]....
.L_819:
        /*00b4*/ 	.word	0x0001b3e0


	//   ....[1]....
        /*00b8*/ 	.word	0x0001b450


	//   ....[2]....
        /*00bc*/ 	.word	0x0001b480


	//   ....[3]....
        /*00c0*/ 	.word	0x0001b4a0


	//   ....[4]....
        /*00c4*/ 	.word	0x0001f420


	//   ....[5]....
        /*00c8*/ 	.word	0x0001f440


	//   ....[6]....
        /*00cc*/ 	.word	0x0001f460


	//   ....[7]....
        /*00d0*/ 	.word	0x0001f480


	//   ....[8]....
        /*00d4*/ 	.word	0x00021390


	//   ....[9]....
        /*00d8*/ 	.word	0x000213d0


	//   ....[10]....
        /*00dc*/ 	.word	0x000213e0


	//   ....[11]....
        /*00e0*/ 	.word	0x00021410


	//   ....[12]....
        /*00e4*/ 	.word	0x000231c0


	//   ....[13]....
        /*00e8*/ 	.word	0x00023210


	//   ....[14]....
        /*00ec*/ 	.word	0x00023260


	//   ....[15]....
        /*00f0*/ 	.word	0x000232a0


	//----- nvinfo : EIATTR_EXIT_INSTR_OFFSETS
	.align		4
.L_820:
        /*00f4*/ 	.byte	0x04, 0x1c
        /*00f6*/ 	.short	(.L_822 - .L_821)


	//   ....[0]....
.L_821:
        /*00f8*/ 	.word	0x00000200


	//----- nvinfo : EIATTR_CTAIDZ_USED
	.align		4
.L_822:
        /*00fc*/ 	.byte	0x01, 0x04
	.zero		2


	//----- nvinfo : EIATTR_CRS_STACK_SIZE
	.align		4
        /*0100*/ 	.byte	0x04, 0x1e
        /*0102*/ 	.short	(.L_824 - .L_823)
.L_823:
        /*0104*/ 	.word	0x00000000
.L_824:


//--------------------- .nv.info._ZN5flash24flash_fwd_splitkv_kernelI23Flash_fwd_kernel_traitsILi256ELi64ELi64ELi4ELb0ELb0EN7cutlass10bfloat16_tE19Flash_kernel_traitsILi256ELi64ELi64ELi4ES3_EELb0ELb1ELb0ELb0ELb0ELb0ELb0ELb0EEEvNS_16Flash_fwd_paramsE --------------------------
	.section	.nv.info._ZN5flash24flash_fwd_splitkv_kernelI23Flash_fwd_kernel_traitsILi256ELi64ELi64ELi4ELb0ELb0EN7cutlass10bfloat16_tE19Flash_kernel_traitsILi256ELi64ELi64ELi4ES3_EELb0ELb1ELb0ELb0ELb0ELb0ELb0ELb0EEEvNS_16Flash_fwd_paramsE,"",@"SHT_CUDA_INFO"
	.sectionflags	@""
	.align	4


	//----- nvinfo : EIATTR_CUDA_API_VERSION
	.align		4
        /*0000*/ 	.byte	0x04, 0x37
        /*0002*/ 	.short	(.L_826 - .L_825)
.L_825:
        /*0004*/ 	.word	0x00000082


	//----- nvinfo : EIATTR_SW2861232_WAR
	.align		4
.L_826:
        /*0008*/ 	.byte	0x01, 0x35
	.zero		2


	//----- nvinfo : EIATTR_PARAM_CBANK
	.align		4
        /*000c*/ 	.byte	0x04, 0x0a
        /*000e*/ 	.short	(.L_828 - .L_827)
	.align		4
.L_827:
        /*0010*/ 	.word	index@(.nv.constant0._ZN5flash24flash_fwd_splitkv_kernelI23Flash_fwd_kernel_traitsILi256ELi64ELi64ELi4ELb0ELb0EN7cutlass10bfloat16_tE19Flash_kernel_traitsILi256ELi64ELi64ELi4ES3_EELb0ELb1ELb0ELb0ELb0ELb0ELb0ELb0EEEvNS_16Flash_fwd_paramsE)
        /*0014*/ 	.short	0x0160
        /*0016*/ 	.short	0x01d0


	//----- nvinfo : EIATTR_CBANK_PARAM_SIZE
	.align		4
.L_828:
        /*0018*/ 	.byte	0x03, 0x19
        /*001a*/ 	.short	0x01d0


	//----- nvinfo : EIATTR_KPARAM_INFO
	.align		4
        /*001c*/ 	.byte	0x04, 0x17
        /*001e*/ 	.short	(.L_830 - .L_829)
.L_829:
        /*0020*/ 	.word	0x00000000
        /*0024*/ 	.short	0x0000
        /*0026*/ 	.short	0x0000
        /*0028*/ 	.byte	0x00, 0xf0, 0x41, 0x07


	//----- nvinfo : EIATTR_MAXREG_COUNT
	.align		4
.L_830:
        /*002c*/ 	.byte	0x03, 0x1b
        /*002e*/ 	.short	0x00ff


	//----- nvinfo : EIATTR_NUM_BARRIERS
	.align		4
        /*0030*/ 	.byte	0x02, 0x4c
        /*0032*/ 	.byte	0x01
	.zero		1


	//----- nvinfo : EIATTR_MERCURY_ISA_VERSION
	.align		4
        /*0034*/ 	.byte	0x03, 0x5f
        /*0036*/ 	.short	0x0000


	//----- nvinfo : EIATTR_INT_WARP_WIDE_INSTR_OFFSETS
	.align		4
        /*0038*/ 	.byte	0x04, 0x31
        /*003a*/ 	.short	(.L_832 - .L_831)


	//   ....[0]....
.L_831:
        /*003c*/ 	.word	0x0000aa50


	//----- nvinfo : EIATTR_COOP_GROUP_MASK_REGIDS
	.align		4
.L_832:
        /*0040*/ 	.byte	0x04, 0x29
        /*0042*/ 	.short	(.L_834 - .L_833)


	//   ....[0]....
.L_833:
        /*0044*/ 	.word	0xffffffff


	//   ....[1]....
        /*0048*/ 	.word	0xffffffff


	//   ....[2]....
        /*004c*/ 	.word	0xffffffff


	//   ....[3]....
        /*0050*/ 	.word	0xffffffff


	//   ....[4]....
        /*0054*/ 	.word	0xffffffff


	//   ....[5]....
        /*0058*/ 	.word	0xffffffff


	//   ....[6]....
        /*005c*/ 	.word	0xffffffff


	//   ....[7]....
        /*0060*/ 	.word	0xffffffff


	//   ....[8]....
        /*0064*/ 	.word	0xffffffff


	//   ....[9]....
        /*0068*/ 	.word	0xffffffff


	//   ....[10]....
        /*006c*/ 	.word	0xffffffff


	//   ....[11]....
        /*0070*/ 	.word	0xffffffff


	//   ....[12]....
        /*0074*/ 	.word	0xffffffff


	//   ....[13]....
        /*0078*/ 	.word	0xffffffff


	//   ....[14]....
        /*007c*/ 	.word	0xffffffff


	//   ....[15]....
        /*0080*/ 	.word	0xffffffff


	//----- nvinfo : EIATTR_COOP_GROUP_INSTR_OFFSETS
	.align		4
.L_834:
        /*0084*/ 	.byte	0x04, 0x28
        /*0086*/ 	.short	(.L_836 - .L_835)


	//   ....[0]....
.L_835:
        /*0088*/ 	.word	0x00006eb0


	//   ....[1]....
        /*008c*/ 	.word	0x00006f50


	//   ....[2]....
        /*0090*/ 	.word	0x00006f70


	//   ....[3]....
        /*0094*/ 	.word	0x00006f90


	//   ....[4]....
        /*0098*/ 	.word	0x0000b600


	//   ....[5]....
        /*009c*/ 	.word	0x0000b610


	//   ....[6]....
        /*00a0*/ 	.word	0x0000b640


	//   ....[7]....
        /*00a4*/ 	.word	0x0000b650


	//   ....[8]....
        /*00a8*/ 	.word	0x000103f0


	//   ....[9]....
        /*00ac*/ 	.word	0x00010410


	//   ....[10]....
        /*00b0*/ 	.word	0x00010440


	//   ....[11]....
        /*00b4*/ 	.word	0x00010450


	//   ....[12]....
        /*00b8*/ 	.word	0x000120c0


	//   ....[13]....
        /*00bc*/ 	.word	0x00012100


	//   ....[14]....
        /*00c0*/ 	.word	0x000121d0


	//   ....[15]....
        /*00c4*/ 	.word	0x00012200


	//----- nvinfo : EIATTR_EXIT_INSTR_OFFSETS
	.align		4
.L_836:
        /*00c8*/ 	.byte	0x04, 0x1c
        /*00ca*/ 	.short	(.L_838 - .L_837)


	//   ....[0]....
.L_837:
        /*00cc*/ 	.word	0x000004c0


	//   ....[1]....
        /*00d0*/ 	.word	0x00000fe0


	//   ....[2]....
        /*00d4*/ 	.word	0x00001010


	//   ....[3]....
        /*00d8*/ 	.word	0x00013e50


	//   ....[4]....
        /*00dc*/ 	.word	0x00013f70


	//   ....[5]....
        /*00e0*/ 	.word	0x00013f90


	//----- nvinfo : EIATTR_CTAIDZ_USED
	.align		4
.L_838:
        /*00e4*/ 	.byte	0x01, 0x04
	.zero		2


	//----- nvinfo : EIATTR_CRS_STACK_SIZE
	.align		4
        /*00e8*/ 	.byte	0x04, 0x1e
        /*00ea*/ 	.short	(.L_840 - .L_839)
.L_839:
        /*00ec*/ 	.word	0x00000000
.L_840:


//--------------------- .nv.info._ZN5flash24flash_fwd_splitkv_kernelI23Flash_fwd_kernel_traitsILi256ELi64ELi64ELi4ELb0ELb0EN7cutlass10bfloat16_tE19Flash_kernel_traitsILi256ELi64ELi64ELi4ES3_EELb0ELb1ELb0ELb0ELb0ELb1ELb0ELb0EEEvNS_16Flash_fwd_paramsE --------------------------
	.section	.nv.info._ZN5flash24flash_fwd_splitkv_kernelI23Flash_fwd_kernel_traitsILi256ELi64ELi64ELi4ELb0ELb0EN7cutlass10bfloat16_tE19Flash_kernel_traitsILi256ELi64ELi64ELi4ES3_EELb0ELb1ELb0ELb0ELb0ELb1ELb0ELb0EEEvNS_16Flash_fwd_paramsE,"",@"SHT_CUDA_INFO"
	.sectionflags	@""
	.align	4


	//----- nvinfo : EIATTR_CUDA_API_VERSION
	.align		4
        /*0000*/ 	.byte	0x04, 0x37
        /*0002*/ 	.short	(.L_842 - .L_841)
.L_841:
        /*0004*/ 	.word	0x00000082


	//----- nvinfo : EIATTR_SW2861232_WAR
	.align		4
.L_842:
        /*0008*/ 	.byte	0x01, 0x35
	.zero		2


	//----- nvinfo : EIATTR_PARAM_CBANK
	.align		4
        /*000c*/ 	.byte	0x04, 0x0a
        /*000e*/ 	.short	(.L_844 - .L_843)
	.align		4
.L_843:
        /*0010*/ 	.word	index@(.nv.constant0._ZN5flash24flash_fwd_splitkv_kernelI23Flash_fwd_kernel_traitsILi256ELi64ELi64ELi4ELb0ELb0EN7cutlass10bfloat16_tE19Flash_kernel_traitsILi256ELi64ELi64ELi4ES3_EELb0ELb1ELb0ELb0ELb0ELb1ELb0ELb0EEEvNS_16Flash_fwd_paramsE)
        /*0014*/ 	.short	0x0160
        /*0016*/ 	.short	0x01d0


	//----- nvinfo : EIATTR_CBANK_PARAM_SIZE
	.align		4
.L_844:
        /*0018*/ 	.byte	0x03, 0x19
        /*001a*/ 	.short	0x01d0


	//----- nvinfo : EIATTR_KPARAM_INFO
	.align		4
        /*001c*/ 	.byte	0x04, 0x17
        /*001e*/ 	.short	(.L_846 - .L_845)
.L_845:
        /*0020*/ 	.word	0x00000000
        /*0024*/ 	.short	0x0000
        /*0026*/ 	.short	0x0000
        /*0028*/ 	.byte	0x00, 0xf0, 0x41, 0x07


	//----- nvinfo : EIATTR_MAXREG_COUNT
	.align		4
.L_846:
        /*002c*/ 	.byte	0x03, 0x1b
        /*002e*/ 	.short	0x00ff


	//----- nvinfo : EIATTR_NUM_BARRIERS
	.align		4
        /*0030*/ 	.byte	0x02, 0x4c
        /*0032*/ 	.byte	0x01
	.zero		1


	//----- nvinfo : EIATTR_MERCURY_ISA_VERSION
	.align		4
        /*0034*/ 	.byte	0x03, 0x5f
        /*0036*/ 	.short	0x0000


	//----- nvinfo : EIATTR_INT_WARP_WIDE_INSTR_OFFSETS
	.align		4
        /*0038*/ 	.byte	0x04, 0x31
        /*003a*/ 	.short	(.L_848 - .L_847)


	//   ....[0]....
.L_847:
        /*003c*/ 	.word	0x0000b250


	//----- nvinfo : EIATTR_COOP_GROUP_MASK_REGIDS
	.align		4
.L_848:
        /*0040*/ 	.byte	0x04, 0x29
        /*0042*/ 	.short	(.L_850 - .L_849)


	//   ....[0]....
.L_849:
        /*0044*/ 	.word	0xffffffff


	//   ....[1]....
        /*0048*/ 	.word	0xffffffff


	//   ....[2]....
        /*004c*/ 	.word	0xffffffff


	//   ....[3]....
        /*0050*/ 	.word	0xffffffff


	//   ....[4]....
        /*0054*/ 	.word	0xffffffff


	//   ....[5]....
        /*0058*/ 	.word	0xffffffff


	//   ....[6]....
        /*005c*/ 	.word	0xffffffff


	//   ....[7]....
        /*0060*/ 	.word	0xffffffff


	//   ....[8]....
        /*0064*/ 	.word	0xffffffff


	//   ....[9]....
        /*0068*/ 	.word	0xffffffff


	//   ....[10]....
        /*006c*/ 	.word	0xffffffff


	//   ....[11]....
        /*0070*/ 	.word	0xffffffff


	//   ....[12]....
        /*0074*/ 	.word	0xffffffff


	//   ....[13]....
        /*0078*/ 	.word	0xffffffff


	//   ....[14]....
        /*007c*/ 	.word	0xffffffff


	//   ....[15]....
        /*0080*/ 	.word	0xffffffff


	//----- nvinfo : EIATTR_COOP_GROUP_INSTR_OFFSETS
	.align		4
.L_850:
        /*0084*/ 	.byte	0x04, 0x28
        /*0086*/ 	.short	(.L_852 - .L_851)


	//   ....[0]....
.L_851:
        /*0088*/ 	.word	0x000072c0


	//   ....[1]....
        /*008c*/ 	.word	0x00007350


	//   ....[2]....
        /*0090*/ 	.word	0x00007370


	//   ....[3]....
        /*0094*/ 	.word	0x00007390


	//   ....[4]....
        /*0098*/ 	.word	0x0000bde0


	//   ....[5]....
        /*009c*/ 	.word	0x0000bdf0


	//   ....[6]....
        /*00a0*/ 	.word	0x0000be20


	//   ....[7]....
        /*00a4*/ 	.word	0x0000be30


	//   ....[8]....
        /*00a8*/ 	.word	0x00011050


	//   ....[9]....
        /*00ac*/ 	.word	0x00011180


	//   ....[10]....
        /*00b0*/ 	.word	0x00011190


	//   ....[11]....
        /*00b4*/ 	.word	0x00011200


	//   ....[12]....
        /*00b8*/ 	.word	0x00012e20


	//   ....[13]....
        /*00bc*/ 	.word	0x00012e60


	//   ....[14]....
        /*00c0*/ 	.word	0x00012f30


	//   ....[15]....
        /*00c4*/ 	.word	0x00012f60


	//----- nvinfo : EIATTR_EXIT_INSTR_OFFSETS
	.align		4
.L_852:
        /*00c8*/ 	.byte	0x04, 0x1c
        /*00ca*/ 	.short	(.L_854 - .L_853)


	//   ....[0]....
.L_853:
        /*00cc*/ 	.word	0x000004c0


	//   ....[1]....
        /*00d0*/ 	.word	0x00000fe0


	//   ....[2]....
        /*00d4*/ 	.word	0x00001010


	//   ....[3]....
        /*00d8*/ 	.word	0x00014bb0


	//   ....[4]....
        /*00dc*/ 	.word	0x00014cd0


	//   ....[5]....
        /*00e0*/ 	.word	0x00014cf0


	//----- nvinfo : EIATTR_CTAIDZ_USED
	.align		4
.L_854:
        /*00e4*/ 	.byte	0x01, 0x04
	.zero		2


	//----- nvinfo : EIATTR_CRS_STACK_SIZE
	.align		4
        /*00e8*/ 	.byte	0x04, 0x1e
        /*00ea*/ 	.short	(.L_856 - .L_855)
.L_855:
        /*00ec*/ 	.word	0x00000000
.L_856:


//--------------------- .nv.info._ZN5flash24flash_fwd_splitkv_kernelI23Flash_fwd_kernel_traitsILi256ELi64ELi64ELi4ELb0ELb0EN7cutlass10bfloat16_tE19Flash_kernel_traitsILi256ELi64ELi64ELi4ES3_EELb0ELb1ELb0ELb0ELb0ELb0ELb0ELb1EEEvNS_16Flash_fwd_paramsE --------------------------
	.section	.nv.info._ZN5flash24flash_fwd_splitkv_kernelI23Flash_fwd_kernel_traitsILi256ELi64ELi64ELi4ELb0ELb0EN7cutlass10bfloat16_tE19Flash_kernel_traitsILi256ELi64ELi64ELi4ES3_EELb0ELb1ELb0ELb0ELb0ELb0ELb0ELb1EEEvNS_16Flash_fwd_paramsE,"",@"SHT_CUDA_INFO"
	.sectionflags	@""
	.align	4


	//----- nvinfo : EIATTR_CUDA_API_VERSION
	.align		4
        /*0000*/ 	.byte	0x04, 0x37
        /*0002*/ 	.short	(.L_858 - .L_857)
.L_857:
        /*0004*/ 	.word	0x00000082


	//----- nvinfo : EIATTR_SW2861232_WAR
	.align		4
.L_858:
        /*0008*/ 	.byte	0x01, 0x35
	.zero		2


	//----- nvinfo : EIATTR_PARAM_CBANK
	.align		4
        /*000c*/ 	.byte	0x04, 0x0a
        /*000e*/ 	.short	(.L_860 - .L_859)
	.align		4
.L_859:
        /*0010*/ 	.word	index@(.nv.constant0._ZN5flash24flash_fwd_splitkv_kernelI23Flash_fwd_kernel_traitsILi256ELi64ELi64ELi4ELb0ELb0EN7cutlass10bfloat16_tE19Flash_kernel_traitsILi256ELi64ELi64ELi4ES3_EELb0ELb1ELb0ELb0ELb0ELb0ELb0ELb1EEEvNS_16Flash_fwd_paramsE)
        /*0014*/ 	.short	0x0160
        /*0016*/ 	.short	0x01d0


	//----- nvinfo : EIATTR_CBANK_PARAM_SIZE
	.align		4
.L_860:
        /*0018*/ 	.byte	0x03, 0x19
        /*001a*/ 	.short	0x01d0


	//----- nvinfo : EIATTR_KPARAM_INFO
	.align		4
        /*001c*/ 	.byte	0x04, 0x17
        /*001e*/ 	.short	(.L_862 - .L_861)
.L_861:
        /*0020*/ 	.word	0x00000000
        /*0024*/ 	.short	0x0000
        /*0026*/ 	.short	0x0000
        /*0028*/ 	.byte	0x00, 0xf0, 0x41, 0x07


	//----- nvinfo : EIATTR_MAXREG_COUNT
	.align		4
.L_862:
        /*002c*/ 	.byte	0x03, 0x1b
        /*002e*/ 	.short	0x00ff


	//----- nvinfo : EIATTR_NUM_BARRIERS
	.align		4
        /*0030*/ 	.byte	0x02, 0x4c
        /*0032*/ 	.byte	0x01
	.zero		1


	//----- nvinfo : EIATTR_MERCURY_ISA_VERSION
	.align		4
        /*0034*/ 	.byte	0x03, 0x5f
        /*0036*/ 	.short	0x0000


	//----- nvinfo : EIATTR_COOP_GROUP_MASK_REGIDS
	.align		4
        /*0038*/ 	.byte	0x04, 0x29
        /*003a*/ 	.short	(.L_864 - .L_863)


	//   ....[0]....
.L_863:
        /*003c*/ 	.word	0xffffffff


	//   ....[1]....
        /*0040*/ 	.word	0xffffffff


	//   ....[2]....
        /*0044*/ 	.word	0xffffffff


	//   ....[3]....
        /*0048*/ 	.word	0xffffffff


	//   ....[4]....
        /*004c*/ 	.word	0xffffffff


	//   ....[5]....
        /*0050*/ 	.word	0xffffffff


	//   ....[6]....
        /*0054*/ 	.word	0xffffffff


	//   ....[7]....
        /*0058*/ 	.word	0xffffffff


	//   ....[8]....
        /*005c*/ 	.word	0xffffffff


	//   ....[9]....
        /*0060*/ 	.word	0xffffffff


	//   ....[10]....
        /*0064*/ 	.word	0xffffffff


	//   ....[11]....
        /*0068*/ 	.word	0xffffffff


	//   ....[12]....
        /*006c*/ 	.word	0xffffffff


	//   ....[13]....
        /*0070*/ 	.word	0xffffffff


	//   ....[14]....
        /*0074*/ 	.word	0xffffffff


	//   ....[15]....
        /*0078*/ 	.word	0xffffffff


	//   ....[16]....
        /*007c*/ 	.word	0xffffffff


	//   ....[17]....
        /*0080*/ 	.word	0xffffffff


	//   ....[18]....
        /*0084*/ 	.word	0xffffffff


	//   ....[19]....
        /*0088*/ 	.word	0xffffffff


	//----- nvinfo : EIATTR_COOP_GROUP_INSTR_OFFSETS
	.align		4
.L_864:
        /*008c*/ 	.byte	0x04, 0x28
        /*008e*/ 	.short	(.L_866 - .L_865)


	//   ....[0]....
.L_865:
        /*0090*/ 	.word	0x0001c100


	//   ....[1]....
        /*0094*/ 	.word	0x0001c120


	//   ....[2]....
        /*0098*/ 	.word	0x0001c140


	//   ....[3]....
        /*009c*/ 	.word	0x0001c160


	//   ....[4]....
        /*00a0*/ 	.word	0x00020350


	//   ....[5]....
        /*00a4*/ 	.word	0x00020360


	//   ....[6]....
        /*00a8*/ 	.word	0x00020390


	//   ....[7]....
        /*00ac*/ 	.word	0x000203a0


	//   ....[8]....
        /*00b0*/ 	.word	0x00024f80


	//   ....[9]....
        /*00b4*/ 	.word	0x00024fa0


	//   ....[10]....
        /*00b8*/ 	.word	0x00024fc0


	//   ....[11]....
        /*00bc*/ 	.word	0x00024fe0


	//   ....[12]....
        /*00c0*/ 	.word	0x00027080


	//   ....[13]....
        /*00c4*/ 	.word	0x000270b0


	//   ....[14]....
        /*00c8*/ 	.word	0x000270c0


	//   ....[15]....
        /*00cc*/ 	.word	0x000270f0


	//   ....[16]....
        /*00d0*/ 	.word	0x00029180


	//   ....[17]....
        /*00d4*/ 	.word	0x000291d0


	//   ....[18]....
        /*00d8*/ 	.word	0x00029220


	//   ....[19]....
        /*00dc*/ 	.word	0x00029270


	//----- nvinfo : EIATTR_EXIT_INSTR_OFFSETS
	.align		4
.L_866:
        /*00e0*/ 	.byte	0x04, 0x1c
        /*00e2*/ 	.short	(.L_868 - .L_867)


	//   ....[0]....
.L_867:
        /*00e4*/ 	.word	0x000000b0


	//----- nvinfo : EIATTR_CTAIDZ_USED
	.align		4
.L_868:
        /*00e8*/ 	.byte	0x01, 0x04
	.zero		2


	//----- nvinfo : EIATTR_CRS_STACK_SIZE
	.align		4
        /*00ec*/ 	.byte	0x04, 0x1e
        /*00ee*/ 	.short	(.L_870 - .L_869)
.L_869:
        /*00f0*/ 	.word	0x00000000
.L_870:


//--------------------- .nv.info._ZN5flash24flash_fwd_splitkv_kernelI23Flash_fwd_kernel_traitsILi256ELi64ELi64ELi4ELb0ELb0EN7cutlass10bfloat16_tE19Flash_kernel_traitsILi256ELi64ELi64ELi4ES3_EELb0ELb1ELb0ELb0ELb0ELb1ELb0ELb1EEEvNS_16Flash_fwd_paramsE --------------------------
	.section	.nv.info._ZN5flash24flash_fwd_splitkv_kernelI23Flash_fwd_kernel_traitsILi256ELi64ELi64ELi4ELb0ELb0EN7cutlass10bfloat16_tE19Flash_kernel_traitsILi256ELi64ELi64ELi4ES3_EELb0ELb1ELb0ELb0ELb0ELb1ELb0ELb1EEEvNS_16Flash_fwd_paramsE,"",@"SHT_CUDA_INFO"
	.sectionflags	@""
	.align	4


	//----- nvinfo : EIATTR_CUDA_API_VERSION
	.align		4
        /*0000*/ 	.byte	0x04, 0x37
        /*0002*/ 	.short	(.L_872 - .L_871)
.L_871:
        /*0004*/ 	.word	0x00000082


	//----- nvinfo : EIATTR_SW2861232_WAR
	.align		4
.L_872:
        /*0008*/ 	.byte	0x01, 0x35
	.zero		2


	//----- nvinfo : EIATTR_PARAM_CBANK
	.align		4
        /*000c*/ 	.byte	0x04, 0x0a
        /*000e*/ 	.short	(.L_874 - .L_873)
	.align		4
.L_873:
        /*0010*/ 	.word	index@(.nv.constant0._ZN5flash24flash_fwd_splitkv_kernelI23Flash_fwd_kernel_traitsILi256ELi64ELi64ELi4ELb0ELb0EN7cutlass10bfloat16_tE19Flash_kernel_traitsILi256ELi64ELi64ELi4ES3_EELb0ELb1ELb0ELb0ELb0ELb1ELb0ELb1EEEvNS_16Flash_fwd_paramsE)
        /*0014*/ 	.short	0x0160
        /*0016*/ 	.short	0x01d0


	//----- nvinfo : EIATTR_CBANK_PARAM_SIZE
	.align		4
.L_874:
        /*0018*/ 	.byte	0x03, 0x19
        /*001a*/ 	.short	0x01d0


	//----- nvinfo : EIATTR_KPARAM_INFO
	.align		4
        /*001c*/ 	.byte	0x04, 0x17
        /*001e*/ 	.short	(.L_876 - .L_875)
.L_875:
        /*0020*/ 	.word	0x00000000
        /*0024*/ 	.short	0x0000
        /*0026*/ 	.short	0x0000
        /*0028*/ 	.byte	0x00, 0xf0, 0x41, 0x07


	//----- nvinfo : EIATTR_MAXREG_COUNT
	.align		4
.L_876:
        /*002c*/ 	.byte	0x03, 0x1b
        /*002e*/ 	.short	0x00ff


	//----- nvinfo : EIATTR_NUM_BARRIERS
	.align		4
        /*0030*/ 	.byte	0x02, 0x4c
        /*0032*/ 	.byte	0x01
	.zero		1


	//----- nvinfo : EIATTR_MERCURY_ISA_VERSION
	.align		4
        /*0034*/ 	.byte	0x03, 0x5f
        /*0036*/ 	.short	0x0000


	//----- nvinfo : EIATTR_COOP_GROUP_MASK_REGIDS
	.align		4
        /*0038*/ 	.byte	0x04, 0x29
        /*003a*/ 	.short	(.L_878 - .L_877)


	//   ....[0]....
.L_877:
        /*003c*/ 	.word	0xffffffff


	//   ....[1]....
        /*0040*/ 	.word	0xffffffff


	//   ....[2]....
        /*0044*/ 	.word	0xffffffff


	//   ....[3]....
        /*0048*/ 	.word	0xffffffff


	//   ....[4]....
        /*004c*/ 	.word	0xffffffff


	//   ....[5]....
        /*0050*/ 	.word	0xffffffff


	//   ....[6]....
        /*0054*/ 	.word	0xffffffff


	//   ....[7]....
        /*0058*/ 	.word	0xffffffff


	//   ....[8]....
        /*005c*/ 	.word	0xffffffff


	//   ....[9]....
        /*0060*/ 	.word	0xffffffff


	//   ....[10]....
        /*0064*/ 	.word	0xffffffff


	//   ....[11]....
        /*0068*/ 	.word	0xffffffff


	//   ....[12]....
        /*006c*/ 	.word	0xffffffff


	//   ....[13]....
        /*0070*/ 	.word	0xffffffff


	//   ....[14]....
        /*0074*/ 	.word	0xffffffff


	//   ....[15]....
        /*0078*/ 	.word	0xffffffff


	//   ....[16]....
        /*007c*/ 	.word	0xffffffff


	//   ....[17]....
        /*0080*/ 	.word	0xffffffff


	//   ....[18]....
        /*0084*/ 	.word	0xffffffff


	//   ....[19]....
        /*0088*/ 	.word	0xffffffff


	//----- nvinfo : EIATTR_COOP_GROUP_INSTR_OFFSETS
	.align		4
.L_878:
        /*008c*/ 	.byte	0x04, 0x28
        /*008e*/ 	.short	(.L_880 - .L_879)


	//   ....[0]....
.L_879:
        /*0090*/ 	.word	0x0001c4f0


	//   ....[1]....
        /*0094*/ 	.word	0x0001c510


	//   ....[2]....
        /*0098*/ 	.word	0x0001c530


	//   ....[3]....
        /*009c*/ 	.word	0x0001c550


	//   ....[4]....
        /*00a0*/ 	.word	0x00020b60


	//   ....[5]....
        /*00a4*/ 	.word	0x00020b70


	//   ....[6]....
        /*00a8*/ 	.word	0x00020ba0


	//   ....[7]....
        /*00ac*/ 	.word	0x00020bb0


	//   ....[8]....
        /*00b0*/ 	.word	0x00025a50


	//   ....[9]....
        /*00b4*/ 	.word	0x00025b90


	//   ....[10]....
        /*00b8*/ 	.word	0x00025ba0


	//   ....[11]....
        /*00bc*/ 	.word	0x00025c00


	//   ....[12]....
        /*00c0*/ 	.word	0x00027c70


	//   ....[13]....
        /*00c4*/ 	.word	0x00027ca0


	//   ....[14]....
        /*00c8*/ 	.word	0x00027cb0


	//   ....[15]....
        /*00cc*/ 	.word	0x00027ce0


	//   ....[16]....
        /*00d0*/ 	.word	0x00029d70


	//   ....[17]....
        /*00d4*/ 	.word	0x00029dc0


	//   ....[18]....
        /*00d8*/ 	.word	0x00029e10


	//   ....[19]....
        /*00dc*/ 	.word	0x00029e60


	//----- nvinfo : EIATTR_EXIT_INSTR_OFFSETS
	.align		4
.L_880:
        /*00e0*/ 	.byte	0x04, 0x1c
        /*00e2*/ 	.short	(.L_882 - .L_881)


	//   ....[0]....
.L_881:
        /*00e4*/ 	.word	0x000000b0


	//----- nvinfo : EIATTR_CTAIDZ_USED
	.align		4
.L_882:
        /*00e8*/ 	.byte	0x01, 0x04
	.zero		2


	//----- nvinfo : EIATTR_CRS_STACK_SIZE
	.align		4
        /*00ec*/ 	.byte	0x04, 0x1e
        /*00ee*/ 	.short	(.L_884 - .L_883)
.L_883:
        /*00f0*/ 	.word	0x00000000
.L_884:


//--------------------- .nv.info._ZN5flash24flash_fwd_splitkv_kernelI23Flash_fwd_kernel_traitsILi256ELi64ELi64ELi4ELb0ELb0EN7cutlass10bfloat16_tE19Flash_kernel_traitsILi256ELi64ELi64ELi4ES3_EELb0ELb1ELb0ELb0ELb0ELb0ELb1ELb0EEEvNS_16Flash_fwd_paramsE --------------------------
	.section	.nv.info._ZN5flash24flash_fwd_splitkv_kernelI23Flash_fwd_kernel_traitsILi256ELi64ELi64ELi4ELb0ELb0EN7cutlass10bfloat16_tE19Flash_kernel_traitsILi256ELi64ELi64ELi4ES3_EELb0ELb1ELb0ELb0ELb0ELb0ELb1ELb0EEEvNS_16Flash_fwd_paramsE,"",@"SHT_CUDA_INFO"
	.sectionflags	@""
	.align	4


	//----- nvinfo : EIATTR_CUDA_API_VERSION
	.align		4
        /*0000*/ 	.byte	0x04, 0x37
        /*0002*/ 	.short	(.L_886 - .L_885)
.L_885:
        /*0004*/ 	.word	0x00000082


	//----- nvinfo : EIATTR_SW2861232_WAR
	.align		4
.L_886:
        /*0008*/ 	.byte	0x01, 0x35
	.zero		2


	//----- nvinfo : EIATTR_PARAM_CBANK
	.align		4
        /*000c*/ 	.byte	0x04, 0x0a
        /*000e*/ 	.short	(.L_888 - .L_887)
	.align		4
.L_887:
        /*0010*/ 	.word	index@(.nv.constant0._ZN5flash24flash_fwd_splitkv_kernelI23Flash_fwd_kernel_traitsILi256ELi64ELi64ELi4ELb0ELb0EN7cutlass10bfloat16_tE19Flash_kernel_traitsILi256ELi64ELi64ELi4ES3_EELb0ELb1ELb0ELb0ELb0ELb0ELb1ELb0EEEvNS_16Flash_fwd_paramsE)
        /*0014*/ 	.short	0x0160
        /*0016*/ 	.short	0x01d0


	//----- nvinfo : EIATTR_CBANK_PARAM_SIZE
	.align		4
.L_888:
        /*0018*/ 	.byte	0x03, 0x19
        /*001a*/ 	.short	0x01d0


	//----- nvinfo : EIATTR_KPARAM_INFO
	.align		4
        /*001c*/ 	.byte	0x04, 0x17
        /*001e*/ 	.short	(.L_890 - .L_889)
.L_889:
        /*0020*/ 	.word	0x00000000
        /*0024*/ 	.short	0x0000
        /*0026*/ 	.short	0x0000
        /*0028*/ 	.byte	0x00, 0xf0, 0x41, 0x07


	//----- nvinfo : EIATTR_MAXREG_COUNT
	.align		4
.L_890:
        /*002c*/ 	.byte	0x03, 0x1b
        /*002e*/ 	.short	0x00ff


	//----- nvinfo : EIATTR_NUM_BARRIERS
	.align		4
        /*0030*/ 	.byte	0x02, 0x4c
        /*0032*/ 	.byte	0x01
	.zero		1


	//----- nvinfo : EIATTR_MERCURY_ISA_VERSION
	.align		4
        /*0034*/ 	.byte	0x03, 0x5f
        /*0036*/ 	.short	0x0000


	//----- nvinfo : EIATTR_INT_WARP_WIDE_INSTR_OFFSETS
	.align		4
        /*0038*/ 	.byte	0x04, 0x31
        /*003a*/ 	.short	(.L_892 - .L_891)


	//   ....[0]....
.L_891:
        /*003c*/ 	.word	0x0000acf0


	//----- nvinfo : EIATTR_COOP_GROUP_MASK_REGIDS
	.align		4
.L_892:
        /*0040*/ 	.byte	0x04, 0x29
        /*0042*/ 	.short	(.L_894 - .L_893)


	//   ....[0]....
.L_893:
        /*0044*/ 	.word	0xffffffff


	//   ....[1]....
        /*0048*/ 	.word	0xffffffff


	//   ....[2]....
        /*004c*/ 	.word	0xffffffff


	//   ....[3]....
        /*0050*/ 	.word	0xffffffff


	//   ....[4]....
        /*0054*/ 	.word	0xffffffff


	//   ....[5]....
        /*0058*/ 	.word	0xffffffff


	//   ....[6]....
        /*005c*/ 	.word	0xffffffff


	//   ....[7]....
        /*0060*/ 	.word	0xffffffff


	//   ....[8]....
        /*0064*/ 	.word	0xffffffff


	//   ....[9]....
        /*0068*/ 	.word	0xffffffff


	//   ....[10]....
        /*006c*/ 	.word	0xffffffff


	//   ....[11]....
        /*0070*/ 	.word	0xffffffff


	//   ....[12]....
        /*0074*/ 	.word	0xffffffff


	//   ....[13]....
        /*0078*/ 	.word	0xffffffff


	//   ....[14]....
        /*007c*/ 	.word	0xffffffff


	//   ....[15]....
        /*0080*/ 	.word	0xffffffff


	//----- nvinfo : EIATTR_COOP_GROUP_INSTR_OFFSETS
	.align		4
.L_894:
        /*0084*/ 	.byte	0x04, 0x28
        /*0086*/ 	.short	(.L_896 - .L_895)


	//   ....[0]....
.L_895:
        /*0088*/ 	.word	0x000071a0


	//   ....[1]....
        /*008c*/ 	.word	0x000071d0


	//   ....[2]....
        /*0090*/ 	.word	0x000071f0


	//   ....[3]....
        /*0094*/ 	.word	0x00007210


	//   ....[4]....
        /*0098*/ 	.word	0x0000b8f0


	//   ....[5]....
        /*009c*/ 	.word	0x0000b900


	//   ....[6]....
        /*00a0*/ 	.word	0x0000b930


	//   ....[7]....
        /*00a4*/ 	.word	0x0000b940


	//   ....[8]....
        /*00a8*/ 	.word	0x00010760


	//   ....[9]....
        /*00ac*/ 	.word	0x00010780


	//   ....[10]....
        /*00b0*/ 	.word	0x000107b0


	//   ....[11]....
        /*00b4*/ 	.word	0x000107c0


	//   ....[12]....
        /*00b8*/ 	.word	0x000123e0


	//   ....[13]....
        /*00bc*/ 	.word	0x00012420


	//   ....[14]....
        /*00c0*/ 	.word	0x000124e0


	//   ....[15]....
        /*00c4*/ 	.word	0x000124f0


	//----- nvinfo : EIATTR_EXIT_INSTR_OFFSETS
	.align		4
.L_896:
        /*00c8*/ 	.byte	0x04, 0x1c
        /*00ca*/ 	.short	(.L_898 - .L_897)


	//   ....[0]....
.L_897:
        /*00cc*/ 	.word	0x00000620


	//   ....[1]....
        /*00d0*/ 	.word	0x000013e0


	//   ....[2]....
        /*00d4*/ 	.word	0x00001410


	//   ....[3]....
        /*00d8*/ 	.word	0x00014050


	//   ....[4]....
        /*00dc*/ 	.word	0x000140f0


	//   ....[5]....
        /*00e0*/ 	.word	0x00014110


	//----- nvinfo : EIATTR_CTAIDZ_USED
	.align		4
.L_898:
        /*00e4*/ 	.byte	0x01, 0x04
	.zero		2


	//----- nvinfo : EIATTR_CRS_STACK_SIZE
	.align		4
        /*00e8*/ 	.byte	0x04, 0x1e
        /*00ea*/ 	.short	(.L_900 - .L_899)
.L_899:
        /*00ec*/ 	.word	0x00000000
.L_900:


//--------------------- .nv.info._ZN5flash24flash_fwd_splitkv_kernelI23Flash_fwd_kernel_traitsILi256ELi64ELi64ELi4ELb0ELb0EN7cutlass10bfloat16_tE19Flash_kernel_traitsILi256ELi64ELi64ELi4ES3_EELb0ELb1ELb0ELb0ELb0ELb1ELb1ELb0EEEvNS_16Flash_fwd_paramsE --------------------------
	.section	.nv.info._ZN5flash24flash_fwd_splitkv_kernelI23Flash_fwd_kernel_traitsILi256ELi64ELi64ELi4ELb0ELb0EN7cutlass10bfloat16_tE19Flash_kernel_traitsILi256ELi64ELi64ELi4ES3_EELb0ELb1ELb0ELb0ELb0ELb1ELb1ELb0EEEvNS_16Flash_fwd_paramsE,"",@"SHT_CUDA_INFO"
	.sectionflags	@""
	.align	4


	//----- nvinfo : EIATTR_CUDA_API_VERSION
	.align		4
        /*0000*/ 	.byte	0x04, 0x37
        /*0002*/ 	.short	(.L_902 - .L_901)
.L_901:
        /*0004*/ 	.word	0x00000082


	//----- nvinfo : EIATTR_SW2861232_WAR
	.align		4
.L_902:
        /*0008*/ 	.byte	0x01, 0x35
	.zero		2


	//----- nvinfo : EIATTR_PARAM_CBANK
	.align		4
        /*000c*/ 	.byte	0x04, 0x0a
        /*000e*/ 	.short	(.L_904 - .L_903)
	.align		4
.L_903:
        /*0010*/ 	.word	index@(.nv.constant0._ZN5flash24flash_fwd_splitkv_kernelI23Flash_fwd_kernel_traitsILi256ELi64ELi64ELi4ELb0ELb0EN7cutlass10bfloat16_tE19Flash_kernel_traitsILi256ELi64ELi64ELi4ES3_EELb0ELb1ELb0ELb0ELb0ELb1ELb1ELb0EEEvNS_16Flash_fwd_paramsE)
        /*0014*/ 	.short	0x0160
        /*0016*/ 	.short	0x01d0


	//----- nvinfo : EIATTR_CBANK_PARAM_SIZE
	.align		4
.L_904:
        /*0018*/ 	.byte	0x03, 0x19
        /*001a*/ 	.short	0x01d0


	//----- nvinfo : EIATTR_KPARAM_INFO
	.align		4
        /*001c*/ 	.byte	0x04, 0x17
        /*001e*/ 	.short	(.L_906 - .L_905)
.L_905:
        /*0020*/ 	.word	0x00000000
        /*0024*/ 	.short	0x0000
        /*0026*/ 	.short	0x0000
        /*0028*/ 	.byte	0x00, 0xf0, 0x41, 0x07


	//----- nvinfo : EIATTR_MAXREG_COUNT
	.align		4
.L_906:
        /*002c*/ 	.byte	0x03, 0x1b
        /*002e*/ 	.short	0x00ff


	//----- nvinfo : EIATTR_NUM_BARRIERS
	.align		4
        /*0030*/ 	.byte	0x02, 0x4c
        /*0032*/ 	.byte	0x01
	.zero		1


	//----- nvinfo : EIATTR_MERCURY_ISA_VERSION
	.align		4
        /*0034*/ 	.byte	0x03, 0x5f
        /*0036*/ 	.short	0x0000


	//----- nvinfo : EIATTR_INT_WARP_WIDE_INSTR_OFFSETS
	.align		4
        /*0038*/ 	.byte	0x04, 0x31
        /*003a*/ 	.short	(.L_908 - .L_907)


	//   ....[0]....
.L_907:
        /*003c*/ 	.word	0x0000b5f0


	//----- nvinfo : EIATTR_COOP_GROUP_MASK_REGIDS
	.align		4
.L_908:
        /*0040*/ 	.byte	0x04, 0x29
        /*0042*/ 	.short	(.L_910 - .L_909)


	//   ....[0]....
.L_909:
        /*0044*/ 	.word	0xffffffff


	//   ....[1]....
        /*0048*/ 	.word	0xffffffff


	//   ....[2]....
        /*004c*/ 	.word	0xffffffff


	//   ....[3]....
        /*0050*/ 	.word	0xffffffff


	//   ....[4]....
        /*0054*/ 	.word	0xffffffff


	//   ....[5]....
        /*0058*/ 	.word	0xffffffff


	//   ....[6]....
        /*005c*/ 	.word	0xffffffff


	//   ....[7]....
        /*0060*/ 	.word	0xffffffff


	//   ....[8]....
        /*0064*/ 	.word	0xffffffff


	//   ....[9]....
        /*0068*/ 	.word	0xffffffff


	//   ....[10]....
        /*006c*/ 	.word	0xffffffff


	//   ....[11]....
        /*0070*/ 	.word	0xffffffff


	//   ....[12]....
        /*0074*/ 	.word	0xffffffff


	//   ....[13]....
        /*0078*/ 	.word	0xffffffff


	//   ....[14]....
        /*007c*/ 	.word	0xffffffff


	//   ....[15]....
        /*0080*/ 	.word	0xffffffff


	//----- nvinfo : EIATTR_COOP_GROUP_INSTR_OFFSETS
	.align		4
.L_910:
        /*0084*/ 	.byte	0x04, 0x28
        /*0086*/ 	.short	(.L_912 - .L_911)


	//   ....[0]....
.L_911:
        /*0088*/ 	.word	0x00007680


	//   ....[1]....
        /*008c*/ 	.word	0x00007710


	//   ....[2]....
        /*0090*/ 	.word	0x00007730


	//   ....[3]....
        /*0094*/ 	.word	0x00007750


	//   ....[4]....
        /*0098*/ 	.word	0x0000c1e0


	//   ....[5]....
        /*009c*/ 	.word	0x0000c1f0


	//   ....[6]....
        /*00a0*/ 	.word	0x0000c220


	//   ....[7]....
        /*00a4*/ 	.word	0x0000c230


	//   ....[8]....
        /*00a8*/ 	.word	0x00011340


	//   ....[9]....
        /*00ac*/ 	.word	0x00011480


	//   ....[10]....
        /*00b0*/ 	.word	0x00011490


	//   ....[11]....
        /*00b4*/ 	.word	0x000114b0


	//   ....[12]....
        /*00b8*/ 	.word	0x000130d0


	//   ....[13]....
        /*00bc*/ 	.word	0x00013110


	//   ....[14]....
        /*00c0*/ 	.word	0x000131d0


	//   ....[15]....
        /*00c4*/ 	.word	0x000131e0


	//----- nvinfo : EIATTR_EXIT_INSTR_OFFSETS
	.align		4
.L_912:
        /*00c8*/ 	.byte	0x04, 0x1c
        /*00ca*/ 	.short	(.L_914 - .L_913)


	//   ....[0]....
.L_913:
        /*00cc*/ 	.word	0x00000620


	//   ....[1]....
        /*00d0*/ 	.word	0x000013e0


	//   ....[2]....
        /*00d4*/ 	.word	0x00001410


	//   ....[3]....
        /*00d8*/ 	.word	0x00014d40


	//   ....[4]....
        /*00dc*/ 	.word	0x00014de0


	//   ....[5]....
        /*00e0*/ 	.word	0x00014e00


	//----- nvinfo : EIATTR_CTAIDZ_USED
	.align		4
.L_914:
        /*00e4*/ 	.byte	0x01, 0x04
	.zero		2


	//----- nvinfo : EIATTR_CRS_STACK_SIZE
	.align		4
        /*00e8*/ 	.byte	0x04, 0x1e
        /*00ea*/ 	.short	(.L_916 - .L_915)
.L_915:
        /*00ec*/ 	.word	0x00000000
.L_916:


//--------------------- .nv.info._ZN5flash24flash_fwd_splitkv_kernelI23Flash_fwd_kernel_traitsILi256ELi64ELi64ELi4ELb0ELb0EN7cutlass10bfloat16_tE19Flash_kernel_traitsILi256ELi64ELi64ELi4ES3_EELb0ELb1ELb0ELb0ELb0ELb0ELb1ELb1EEEvNS_16Flash_fwd_paramsE --------------------------
	.section	.nv.info._ZN5flash24flash_fwd_splitkv_kernelI23Flash_fwd_kernel_traitsILi256ELi64ELi64ELi4ELb0ELb0EN7cutlass10bfloat16_tE19Flash_kernel_traitsILi256ELi64ELi64ELi4ES3_EELb0ELb1ELb0ELb0ELb0ELb0ELb1ELb1EEEvNS_16Flash_fwd_paramsE,"",@"SHT_CUDA_INFO"
	.sectionflags	@""
	.align	4


	//----- nvinfo : EIATTR_CUDA_API_VERSION
	.align		4
        /*0000*/ 	.byte	0x04, 0x37
        /*0002*/ 	.short	(.L_918 - .L_917)
.L_917:
        /*0004*/ 	.word	0x00000082


	//----- nvinfo : EIATTR_SW2861232_WAR
	.align		4
.L_918:
        /*0008*/ 	.byte	0x01, 0x35
	.zero		2


	//----- nvinfo : EIATTR_PARAM_CBANK
	.align		4
        /*000c*/ 	.byte	0x04, 0x0a
        /*000e*/ 	.short	(.L_920 - .L_919)
	.align		4
.L_919:
        /*0010*/ 	.word	index@(.nv.constant0._ZN5flash24flash_fwd_splitkv_kernelI23Flash_fwd_kernel_traitsILi256ELi64ELi64ELi4ELb0ELb0EN7cutlass10bfloat16_tE19Flash_kernel_traitsILi256ELi64ELi64ELi4ES3_EELb0ELb1ELb0ELb0ELb0ELb0ELb1ELb1EEEvNS_16Flash_fwd_paramsE)
        /*0014*/ 	.short	0x0160
        /*0016*/ 	.short	0x01d0


	//----- nvinfo : EIATTR_CBANK_PARAM_SIZE
	.align		4
.L_920:
        /*0018*/ 	.byte	0x03, 0x19
        /*001a*/ 	.short	0x01d0


	//----- nvinfo : EIATTR_KPARAM_INFO
	.align		4
        /*001c*/ 	.byte	0x04, 0x17
        /*001e*/ 	.short	(.L_922 - .L_921)
.L_921:
        /*0020*/ 	.word	0x00000000
        /*0024*/ 	.short	0x0000
        /*0026*/ 	.short	0x0000
        /*0028*/ 	.byte	0x00, 0xf0, 0x41, 0x07


	//----- nvinfo : EIATTR_MAXREG_COUNT
	.align		4
.L_922:
        /*002c*/ 	.byte	0x03, 0x1b
        /*002e*/ 	.short	0x00ff


	//----- nvinfo : EIATTR_NUM_BARRIERS
	.align		4
        /*0030*/ 	.byte	0x02, 0x4c
        /*0032*/ 	.byte	0x01
	.zero		1


	//----- nvinfo : EIATTR_MERCURY_ISA_VERSION
	.align		4
        /*0034*/ 	.byte	0x03, 0x5f
        /*0036*/ 	.short	0x0000


	//----- nvinfo : EIATTR_COOP_GROUP_MASK_REGIDS
	.align		4
        /*0038*/ 	.byte	0x04, 0x29
        /*003a*/ 	.short	(.L_924 - .L_923)


	//   ....[0]....
.L_923:
        /*003c*/ 	.word	0xffffffff


	//   ....[1]....
        /*0040*/ 	.word	0xffffffff


	//   ....[2]....
        /*0044*/ 	.word	0xffffffff


	//   ....[3]....
        /*0048*/ 	.word	0xffffffff


	//   ....[4]....
        /*004c*/ 	.word	0xffffffff


	//   ....[5]....
        /*0050*/ 	.word	0xffffffff


	//   ....[6]....
        /*0054*/ 	.word	0xffffffff


	//   ....[7]....
        /*0058*/ 	.word	0xffffffff


	//   ....[8]....
        /*005c*/ 	.word	0xffffffff


	//   ....[9]....
        /*0060*/ 	.word	0xffffffff


	//   ....[10]....
        /*0064*/ 	.word	0xffffffff


	//   ....[11]....
        /*0068*/ 	.word	0xffffffff


	//   ....[12]....
        /*006c*/ 	.word	0xffffffff


	//   ....[13]....
        /*0070*/ 	.word	0xffffffff


	//   ....[14]....
        /*0074*/ 	.word	0xffffffff


	//   ....[15]....
        /*0078*/ 	.word	0xffffffff


	//   ....[16]....
        /*007c*/ 	.word	0xffffffff


	//   ....[17]....
        /*0080*/ 	.word	0xffffffff


	//   ....[18]....
        /*0084*/ 	.word	0xffffffff


	//   ....[19]....
        /*0088*/ 	.word	0xffffffff


	//----- nvinfo : EIATTR_COOP_GROUP_INSTR_OFFSETS
	.align		4
.L_924:
        /*008c*/ 	.byte	0x04, 0x28
        /*008e*/ 	.short	(.L_926 - .L_925)


	//   ....[0]....
.L_925:
        /*0090*/ 	.word	0x0001c4f0


	//   ....[1]....
        /*0094*/ 	.word	0x0001c510


	//   ....[2]....
        /*0098*/ 	.word	0x0001c530


	//   ....[3]....
        /*009c*/ 	.word	0x0001c550


	//   ....[4]....
        /*00a0*/ 	.word	0x00020720


	//   ....[5]....
        /*00a4*/ 	.word	0x00020730


	//   ....[6]....
        /*00a8*/ 	.word	0x00020760


	//   ....[7]....
        /*00ac*/ 	.word	0x00020770


	//   ....[8]....
        /*00b0*/ 	.word	0x00025640


	//   ....[9]....
        /*00b4*/ 	.word	0x00025660


	//   ....[10]....
        /*00b8*/ 	.word	0x00025680


	//   ....[11]....
        /*00bc*/ 	.word	0x000256a0


	//   ....[12]....
        /*00c0*/ 	.word	0x00027660


	//   ....[13]....
        /*00c4*/ 	.word	0x00027690


	//   ....[14]....
        /*00c8*/ 	.word	0x000276a0


	//   ....[15]....
        /*00cc*/ 	.word	0x000276d0


	//   ....[16]....
        /*00d0*/ 	.word	0x000294e0


	//   ....[17]....
        /*00d4*/ 	.word	0x00029540


	//   ....[18]....
        /*00d8*/ 	.word	0x00029590


	//   ....[19]....
        /*00dc*/ 	.word	0x000295e0


	//----- nvinfo : EIATTR_EXIT_INSTR_OFFSETS
	.align		4
.L_926:
        /*00e0*/ 	.byte	0x04, 0x1c
        /*00e2*/ 	.short	(.L_928 - .L_927)


	//   ....[0]....
.L_927:
        /*00e4*/ 	.word	0x000001f0


	//----- nvinfo : EIATTR_CTAIDZ_USED
	.align		4
.L_928:
        /*00e8*/ 	.byte	0x01, 0x04
	.zero		2


	//----- nvinfo : EIATTR_CRS_STACK_SIZE
	.align		4
        /*00ec*/ 	.byte	0x04, 0x1e
        /*00ee*/ 	.short	(.L_930 - .L_929)
.L_929:
        /*00f0*/ 	.word	0x00000000
.L_930:


//--------------------- .nv.info._ZN5flash24flash_fwd_splitkv_kernelI23Flash_fwd_kernel_traitsILi256ELi64ELi64ELi4ELb0ELb0EN7cutlass10bfloat16_tE19Flash_kernel_traitsILi256ELi64ELi64ELi4ES3_EELb0ELb1ELb0ELb0ELb0ELb1ELb1ELb1EEEvNS_16Flash_fwd_paramsE --------------------------
	.section	.nv.info._ZN5flash24flash_fwd_splitkv_kernelI23Flash_fwd_kernel_traitsILi256ELi64ELi64ELi4ELb0ELb0EN7cutlass10bfloat16_tE19Flash_kernel_traitsILi256ELi64ELi64ELi4ES3_EELb0ELb1ELb0ELb0ELb0ELb1ELb1ELb1EEEvNS_16Flash_fwd_paramsE,"",@"SHT_CUDA_INFO"
	.sectionflags	@""
	.align	4


	//----- nvinfo : EIATTR_CUDA_API_VERSION
	.align		4
        /*0000*/ 	.byte	0x04, 0x37
        /*0002*/ 	.short	(.L_932 - .L_931)
.L_931:
        /*0004*/ 	.word	0x00000082


	//----- nvinfo : EIATTR_SW2861232_WAR
	.align		4
.L_932:
        /*0008*/ 	.byte	0x01, 0x35
	.zero		2


	//----- nvinfo : EIATTR_PARAM_CBANK
	.align		4
        /*000c*/ 	.byte	0x04, 0x0a
        /*000e*/ 	.short	(.L_934 - .L_933)
	.align		4
.L_933:
        /*0010*/ 	.word	index@(.nv.constant0._ZN5flash24flash_fwd_splitkv_kernelI23Flash_fwd_kernel_traitsILi256ELi64ELi64ELi4ELb0ELb0EN7cutlass10bfloat16_tE19Flash_kernel_traitsILi256ELi64ELi64ELi4ES3_EELb0ELb1ELb0ELb0ELb0ELb1ELb1ELb1EEEvNS_16Flash_fwd_paramsE)
        /*0014*/ 	.short	0x0160
        /*0016*/ 	.short	0x01d0


	//----- nvinfo : EIATTR_CBANK_PARAM_SIZE
	.align		4
.L_934:
        /*0018*/ 	.byte	0x03, 0x19
        /*001a*/ 	.short	0x01d0


	//----- nvinfo : EIATTR_KPARAM_INFO
	.align		4
        /*001c*/ 	.byte	0x04, 0x17
        /*001e*/ 	.short	(.L_936 - .L_935)
.L_935:
        /*0020*/ 	.word	0x00000000
        /*0024*/ 	.short	0x0000
        /*0026*/ 	.short	0x0000
        /*0028*/ 	.byte	0x00, 0xf0, 0x41, 0x07


	//----- nvinfo : EIATTR_MAXREG_COUNT
	.align		4
.L_936:
        /*002c*/ 	.byte	0x03, 0x1b
        /*002e*/ 	.short	0x00ff


	//----- nvinfo : EIATTR_NUM_BARRIERS
	.align		4
        /*0030*/ 	.byte	0x02, 0x4c
        /*0032*/ 	.byte	0x01
	.zero		1


	//----- nvinfo : EIATTR_ANNOTATIONS
	.align		4
        /*0034*/ 	.byte	0x04, 0x55
        /*0036*/ 	.short	(.L_938 - .L_937)


	//   ....[0]....
.L_937:
        /*0038*/ 	.word	0x00000001
        /*003c*/ 	.byte	0xc0, 0xd4, 0x01, 0x00, 0x01, 0x00, 0x00, 0x00, 0xf0, 0xd4, 0x01, 0x00, 0x01, 0x00, 0x00, 0x00
        /*004c*/ 	.byte	0xb0, 0xe6, 0x01, 0x00, 0x01, 0x00, 0x00, 0x00, 0xd0, 0xe6, 0x01, 0x00


	//----- nvinfo : EIATTR_MERCURY_ISA_VERSION
	.align		4
.L_938:
        /*0058*/ 	.byte	0x03, 0x5f
        /*005a*/ 	.short	0x0000


	//----- nvinfo : EIATTR_COOP_GROUP_MASK_REGIDS
	.align		4
        /*005c*/ 	.byte	0x04, 0x29
        /*005e*/ 	.short	(.L_940 - .L_939)


	//   ....[0]....
.L_939:
        /*0060*/ 	.word	0xffffffff


	//   ....[1]....
        /*0064*/ 	.word	0xffffffff


	//   ....[2]....
        /*0068*/ 	.word	0xffffffff


	//   ....[3]....
        /*006c*/ 	.word	0xffffffff


	//   ....[4]....
        /*0070*/ 	.word	0xffffffff


	//   ....[5]....
        /*0074*/ 	.word	0xffffffff


	//   ....[6]....
        /*0078*/ 	.word	0xffffffff


	//   ....[7]....
        /*007c*/ 	.word	0xffffffff


	//   ....[8]....
        /*0080*/ 	.word	0xffffffff


	//   ....[9]....
        /*0084*/ 	.word	0xffffffff


	//   ....[10]....
        /*0088*/ 	.word	0xffffffff


	//   ....[11]....
        /*008c*/ 	.word	0xffffffff


	//   ....[12]....
        /*0090*/ 	.word	0xffffffff


	//   ....[13]....
        /*0094*/ 	.word	0xffffffff


	//   ....[14]....
        /*0098*/ 	.word	0xffffffff


	//   ....[15]....
        /*009c*/ 	.word	0xffffffff


	//   ....[16]....
        /*00a0*/ 	.word	0xffffffff


	//   ....[17]....
        /*00a4*/ 	.word	0xffffffff


	//   ....[18]....
        /*00a8*/ 	.word	0xffffffff


	//   ....[19]....
        /*00ac*/ 	.word	0xffffffff


	//----- nvinfo : EIATTR_COOP_GROUP_INSTR_OFFSETS
	.align		4
.L_940:
        /*00b0*/ 	.byte	0x04, 0x28
        /*00b2*/ 	.short	(.L_942 - .L_941)


	//   ....[0]....
.L_941:
        /*00b4*/ 	.word	0x0001bd10


	//   ....[1]....
        /*00b8*/ 	.word	0x0001bd30


	//   ....[2]....
        /*00bc*/ 	.word	0x0001bd50


	//   ....[3]....
        /*00c0*/ 	.word	0x0001bd80


	//   ....[4]....
        /*00c4*/ 	.word	0x000203d0


	//   ....[5]....
        /*00c8*/ 	.word	0x00020410


	//   ....[6]....
        /*00cc*/ 	.word	0x00020430


	//   ....[7]....
        /*00d0*/ 	.word	0x00020450


	//   ....[8]....
        /*00d4*/ 	.word	0x000255a0


	//   ....[9]....
        /*00d8*/ 	.word	0x000255b0


	//   ....[10]....
        /*00dc*/ 	.word	0x000255d0


	//   ....[11]....
        /*00e0*/ 	.word	0x000255f0


	//   ....[12]....
        /*00e4*/ 	.word	0x000275b0


	//   ....[13]....
        /*00e8*/ 	.word	0x000275e0


	//   ....[14]....
        /*00ec*/ 	.word	0x000275f0


	//   ....[15]....
        /*00f0*/ 	.word	0x00027620


	//   ....[16]....
        /*00f4*/ 	.word	0x00029400


	//   ....[17]....
        /*00f8*/ 	.word	0x00029450


	//   ....[18]....
        /*00fc*/ 	.word	0x000294a0


	//   ....[19]....
        /*0100*/ 	.word	0x000294e0


	//----- nvinfo : EIATTR_EXIT_INSTR_OFFSETS
	.align		4
.L_942:
        /*0104*/ 	.byte	0x04, 0x1c
        /*0106*/ 	.short	(.L_944 - .L_943)


	//   ....[0]....
.L_943:
        /*0108*/ 	.word	0x00000200


	//----- nvinfo : EIATTR_CTAIDZ_USED
	.align		4
.L_944:
        /*010c*/ 	.byte	0x01, 0x04
	.zero		2


	//----- nvinfo : EIATTR_CRS_STACK_SIZE
	.align		4
        /*0110*/ 	.byte	0x04, 0x1e
        /*0112*/ 	.short	(.L_946 - .L_945)
.L_945:
        /*0114*/ 	.word	0x00000000
.L_946:


//--------------------- .nv.info._ZN5flash24flash_fwd_splitkv_kernelI23Flash_fwd_kernel_traitsILi256ELi64ELi64ELi4ELb0ELb0EN7cutlass10bfloat16_tE19Flash_kernel_traitsILi256ELi64ELi64ELi4ES3_EELb0ELb0ELb0ELb0ELb1ELb0ELb0ELb0EEEvNS_16Flash_fwd_paramsE --------------------------
	.section	.nv.info._ZN5flash24flash_fwd_splitkv_kernelI23Flash_fwd_kernel_traitsILi256ELi64ELi64ELi4ELb0ELb0EN7cutlass10bfloat16_tE19Flash_kernel_traitsILi256ELi64ELi64ELi4ES3_EELb0ELb0ELb0ELb0ELb1ELb0ELb0ELb0EEEvNS_16Flash_fwd_paramsE,"",@"SHT_CUDA_INFO"
	.sectionflags	@""
	.align	4


	//----- nvinfo : EIATTR_CUDA_API_VERSION
	.align		4
        /*0000*/ 	.byte	0x04, 0x37
        /*0002*/ 	.short	(.L_948 - .L_947)
.L_947:
        /*0004*/ 	.word	0x00000082


	//----- nvinfo : EIATTR_SW2861232_WAR
	.align		4
.L_948:
        /*0008*/ 	.byte	0x01, 0x35
	.zero		2


	//----- nvinfo : EIATTR_PARAM_CBANK
	.align		4
        /*000c*/ 	.byte	0x04, 0x0a
        /*000e*/ 	.short	(.L_950 - .L_949)
	.align		4
.L_949:
        /*0010*/ 	.word	index@(.nv.constant0._ZN5flash24flash_fwd_splitkv_kernelI23Flash_fwd_kernel_traitsILi256ELi64ELi64ELi4ELb0ELb0EN7cutlass10bfloat16_tE19Flash_kernel_traitsILi256ELi64ELi64ELi4ES3_EELb0ELb0ELb0ELb0ELb1ELb0ELb0ELb0EEEvNS_16Flash_fwd_paramsE)
        /*0014*/ 	.short	0x0160
        /*0016*/ 	.short	0x01d0


	//----- nvinfo : EIATTR_CBANK_PARAM_SIZE
	.align		4
.L_950:
        /*0018*/ 	.byte	0x03, 0x19
        /*001a*/ 	.short	0x01d0


	//----- nvinfo : EIATTR_KPARAM_INFO
	.align		4
        /*001c*/ 	.byte	0x04, 0x17
        /*001e*/ 	.short	(.L_952 - .L_951)
.L_951:
        /*0020*/ 	.word	0x00000000
        /*0024*/ 	.short	0x0000
        /*0026*/ 	.short	0x0000
        /*0028*/ 	.byte	0x00, 0xf0, 0x41, 0x07


	//----- nvinfo : EIATTR_MAXREG_COUNT
	.align		4
.L_952:
        /*002c*/ 	.byte	0x03, 0x1b
        /*002e*/ 	.short	0x00ff


	//----- nvinfo : EIATTR_NUM_BARRIERS
	.align		4
        /*0030*/ 	.byte	0x02, 0x4c
        /*0032*/ 	.byte	0x01
	.zero		1


	//----- nvinfo : EIATTR_MERCURY_ISA_VERSION
	.align		4
        /*0034*/ 	.byte	0x03, 0x5f
        /*0036*/ 	.short	0x0000


	//----- nvinfo : EIATTR_COOP_GROUP_MASK_REGIDS
	.align		4
        /*0038*/ 	.byte	0x04, 0x29
        /*003a*/ 	.short	(.L_954 - .L_953)


	//   ....[0]....
.L_953:
        /*003c*/ 	.word	0xffffffff


	//   ....[1]....
        /*0040*/ 	.word	0xffffffff


	//   ....[2]....
        /*0044*/ 	.word	0xffffffff


	//   ....[3]....
        /*0048*/ 	.word	0xffffffff


	//   ....[4]....
        /*004c*/ 	.word	0xffffffff


	//   ....[5]....
        /*0050*/ 	.word	0xffffffff


	//   ....[6]....
        /*0054*/ 	.word	0xffffffff


	//   ....[7]....
        /*0058*/ 	.word	0xffffffff


	//   ....[8]....
        /*005c*/ 	.word	0xffffffff


	//   ....[9]....
        /*0060*/ 	.word	0xffffffff


	//   ....[10]....
        /*0064*/ 	.word	0xffffffff


	//   ....[11]....
        /*0068*/ 	.word	0xffffffff


	//----- nvinfo : EIATTR_COOP_GROUP_INSTR_OFFSETS
	.align		4
.L_954:
        /*006c*/ 	.byte	0x04, 0x28
        /*006e*/ 	.short	(.L_956 - .L_955)


	//   ....[0]....
.L_955:
        /*0070*/ 	.word	0x000040a0


	//   ....[1]....
        /*0074*/ 	.word	0x000040c0


	//   ....[2]....
        /*0078*/ 	.word	0x00004160


	//   ....[3]....
        /*007c*/ 	.word	0x00004170


	//   ....[4]....
        /*0080*/ 	.word	0x000070c0


	//   ....[5]....
        /*0084*/ 	.word	0x000070e0


	//   ....[6]....
        /*0088*/ 	.word	0x00007110


	//   ....[7]....
        /*008c*/ 	.word	0x00007120


	//   ....[8]....
        /*0090*/ 	.word	0x00008d10


	//   ....[9]....
        /*0094*/ 	.word	0x00008d50


	//   ....[10]....
        /*0098*/ 	.word	0x00008d80


	//   ....[11]....
        /*009c*/ 	.word	0x00008d90


	//----- nvinfo : EIATTR_EXIT_INSTR_OFFSETS
	.align		4
.L_956:
        /*00a0*/ 	.byte	0x04, 0x1c
        /*00a2*/ 	.short	(.L_958 - .L_957)


	//   ....[0]....
.L_957:
        /*00a4*/ 	.word	0x000002e0


	//   ....[1]....
        /*00a8*/ 	.word	0x00000b00


	//   ....[2]....
        /*00ac*/ 	.word	0x00000b30


	//   ....[3]....
        /*00b0*/ 	.word	0x0000a920


	//   ....[4]....
        /*00b4*/ 	.word	0x0000aa10


	//----- nvinfo : EIATTR_CTAIDZ_USED
	.align		4
.L_958:
        /*00b8*/ 	.byte	0x01, 0x04
	.zero		2


	//----- nvinfo : EIATTR_CRS_STACK_SIZE
	.align		4
        /*00bc*/ 	.byte	0x04, 0x1e
        /*00be*/ 	.short	(.L_960 - .L_959)
.L_959:
        /*00c0*/ 	.word	0x00000000
.L_960:


//--------------------- .nv.info._ZN5flash24flash_fwd_splitkv_kernelI23Flash_fwd_kernel_traitsILi256ELi64ELi64ELi4ELb0ELb0EN7cutlass10bfloat16_tE19Flash_kernel_traitsILi256ELi64ELi64ELi4ES3_EELb0ELb0ELb0ELb0ELb1ELb1ELb0ELb0EEEvNS_16Flash_fwd_paramsE --------------------------
	.section	.nv.info._ZN5flash24flash_fwd_splitkv_kernelI23Flash_fwd_kernel_traitsILi256ELi64ELi64ELi4ELb0ELb0EN7cutlass10bfloat16_tE19Flash_kernel_traitsILi256ELi64ELi64ELi4ES3_EELb0ELb0ELb0ELb0ELb1ELb1ELb0ELb0EEEvNS_16Flash_fwd_paramsE,"",@"SHT_CUDA_INFO"
	.sectionflags	@""
	.align	4


	//----- nvinfo : EIATTR_CUDA_API_VERSION
	.align		4
        /*0000*/ 	.byte	0x04, 0x37
        /*0002*/ 	.short	(.L_962 - .L_961)
.L_961:
        /*0004*/ 	.word	0x00000082


	//----- nvinfo : EIATTR_SW2861232_WAR
	.align		4
.L_962:
        /*0008*/ 	.byte	0x01, 0x35
	.zero		2


	//----- nvinfo : EIATTR_PARAM_CBANK
	.align		4
        /*000c*/ 	.byte	0x04, 0x0a
        /*000e*/ 	.short	(.L_964 - .L_963)
	.align		4
.L_963:
        /*0010*/ 	.word	index@(.nv.constant0._ZN5flash24flash_fwd_splitkv_kernelI23Flash_fwd_kernel_traitsILi256ELi64ELi64ELi4ELb0ELb0EN7cutlass10bfloat16_tE19Flash_kernel_traitsILi256ELi64ELi64ELi4ES3_EELb0ELb0ELb0ELb0ELb1ELb1ELb0ELb0EEEvNS_16Flash_fwd_paramsE)
        /*0014*/ 	.short	0x0160
        /*0016*/ 	.short	0x01d0


	//----- nvinfo : EIATTR_CBANK_PARAM_SIZE
	.align		4
.L_964:
        /*0018*/ 	.byte	0x03, 0x19
        /*001a*/ 	.short	0x01d0


	//----- nvinfo : EIATTR_KPARAM_INFO
	.align		4
        /*001c*/ 	.byte	0x04, 0x17
        /*001e*/ 	.short	(.L_966 - .L_965)
.L_965:
        /*0020*/ 	.word	0x00000000
        /*0024*/ 	.short	0x0000
        /*0026*/ 	.short	0x0000
        /*0028*/ 	.byte	0x00, 0xf0, 0x41, 0x07


	//----- nvinfo : EIATTR_MAXREG_COUNT
	.align		4
.L_966:
        /*002c*/ 	.byte	0x03, 0x1b
        /*002e*/ 	.short	0x00ff


	//----- nvinfo : EIATTR_NUM_BARRIERS
	.align		4
        /*0030*/ 	.byte	0x02, 0x4c
        /*0032*/ 	.byte	0x01
	.zero		1


	//----- nvinfo : EIATTR_MERCURY_ISA_VERSION
	.align		4
        /*0034*/ 	.byte	0x03, 0x5f
        /*0036*/ 	.short	0x0000


	//----- nvinfo : EIATTR_COOP_GROUP_MASK_REGIDS
	.align		4
        /*0038*/ 	.byte	0x04, 0x29
        /*003a*/ 	.short	(.L_968 - .L_967)


	//   ....[0]....
.L_967:
        /*003c*/ 	.word	0xffffffff


	//   ....[1]....
        /*0040*/ 	.word	0xffffffff


	//   ....[2]....
        /*0044*/ 	.word	0xffffffff


	//   ....[3]....
        /*0048*/ 	.word	0xffffffff


	//   ....[4]....
        /*004c*/ 	.word	0xffffffff


	//   ....[5]....
        /*0050*/ 	.word	0xffffffff


	//   ....[6]....
        /*0054*/ 	.word	0xffffffff


	//   ....[7]....
        /*0058*/ 	.word	0xffffffff


	//   ....[8]....
        /*005c*/ 	.word	0xffffffff


	//   ....[9]....
        /*0060*/ 	.word	0xffffffff


	//   ....[10]....
        /*0064*/ 	.word	0xffffffff


	//   ....[11]....
        /*0068*/ 	.word	0xffffffff


	//----- nvinfo : EIATTR_COOP_GROUP_INSTR_OFFSETS
	.align		4
.L_968:
        /*006c*/ 	.byte	0x04, 0x28
        /*006e*/ 	.short	(.L_970 - .L_969)


	//   ....[0]....
.L_969:
        /*0070*/ 	.word	0x00004510


	//   ....[1]....
        /*0074*/ 	.word	0x00004530


	//   ....[2]....
        /*0078*/ 	.word	0x000045d0


	//   ....[3]....
        /*007c*/ 	.word	0x000045e0


	//   ....[4]....
        /*0080*/ 	.word	0x00007930


	//   ....[5]....
        /*0084*/ 	.word	0x00007940


	//   ....[6]....
        /*0088*/ 	.word	0x00007970


	//   ....[7]....
        /*008c*/ 	.word	0x00007980


	//   ....[8]....
        /*0090*/ 	.word	0x000095a0


	//   ....[9]....
        /*0094*/ 	.word	0x000095e0


	//   ....[10]....
        /*0098*/ 	.word	0x00009630


	//   ....[11]....
        /*009c*/ 	.word	0x00009650


	//----- nvinfo : EIATTR_EXIT_INSTR_OFFSETS
	.align		4
.L_970:
        /*00a0*/ 	.byte	0x04, 0x1c
        /*00a2*/ 	.short	(.L_972 - .L_971)


	//   ....[0]....
.L_971:
        /*00a4*/ 	.word	0x000002e0


	//   ....[1]....
        /*00a8*/ 	.word	0x00000b10


	//   ....[2]....
        /*00ac*/ 	.word	0x00000b40


	//   ....[3]....
        /*00b0*/ 	.word	0x0000b1c0


	//   ....[4]....
        /*00b4*/ 	.word	0x0000b2b0


	//----- nvinfo : EIATTR_CTAIDZ_USED
	.align		4
.L_972:
        /*00b8*/ 	.byte	0x01, 0x04
	.zero		2


	//----- nvinfo : EIATTR_CRS_STACK_SIZE
	.align		4
        /*00bc*/ 	.byte	0x04, 0x1e
        /*00be*/ 	.short	(.L_974 - .L_973)
.L_973:
        /*00c0*/ 	.word	0x00000000
.L_974:


//--------------------- .nv.info._ZN5flash24flash_fwd_splitkv_kernelI23Flash_fwd_kernel_traitsILi256ELi64ELi64ELi4ELb0ELb0EN7cutlass10bfloat16_tE19Flash_kernel_traitsILi256ELi64ELi64ELi4ES3_EELb0ELb0ELb1ELb0ELb0ELb0ELb0ELb0EEEvNS_16Flash_fwd_paramsE --------------------------
	.section	.nv.info._ZN5flash24flash_fwd_splitkv_kernelI23Flash_fwd_kernel_traitsILi256ELi64ELi64ELi4ELb0ELb0EN7cutlass10bfloat16_tE19Flash_kernel_traitsILi256ELi64ELi64ELi4ES3_EELb0ELb0ELb1ELb0ELb0ELb0ELb0ELb0EEEvNS_16Flash_fwd_paramsE,"",@"SHT_CUDA_INFO"
	.sectionflags	@""
	.align	4


	//----- nvinfo : EIATTR_CUDA_API_VERSION
	.align		4
        /*0000*/ 	.byte	0x04, 0x37
        /*0002*/ 	.short	(.L_976 - .L_975)
.L_975:
        /*0004*/ 	.word	0x00000082


	//----- nvinfo : EIATTR_SW2861232_WAR
	.align		4
.L_976:
        /*0008*/ 	.byte	0x01, 0x35
	.zero		2


	//----- nvinfo : EIATTR_PARAM_CBANK
	.align		4
        /*000c*/ 	.byte	0x04, 0x0a
        /*000e*/ 	.short	(.L_978 - .L_977)
	.align		4
.L_977:
        /*0010*/ 	.word	index@(.nv.constant0._ZN5flash24flash_fwd_splitkv_kernelI23Flash_fwd_kernel_traitsILi256ELi64ELi64ELi4ELb0ELb0EN7cutlass10bfloat16_tE19Flash_kernel_traitsILi256ELi64ELi64ELi4ES3_EELb0ELb0ELb1ELb0ELb0ELb0ELb0ELb0EEEvNS_16Flash_fwd_paramsE)
        /*0014*/ 	.short	0x0160
        /*0016*/ 	.short	0x01d0


	//----- nvinfo : EIATTR_CBANK_PARAM_SIZE
	.align		4
.L_978:
        /*0018*/ 	.byte	0x03, 0x19
        /*001a*/ 	.short	0x01d0


	//----- nvinfo : EIATTR_KPARAM_INFO
	.align		4
        /*001c*/ 	.byte	0x04, 0x17
        /*001e*/ 	.short	(.L_980 - .L_979)
.L_979:
        /*0020*/ 	.word	0x00000000
        /*0024*/ 	.short	0x0000
        /*0026*/ 	.short	0x0000
        /*0028*/ 	.byte	0x00, 0xf0, 0x41, 0x07


	//----- nvinfo : EIATTR_MAXREG_COUNT
	.align		4
.L_980:
        /*002c*/ 	.byte	0x03, 0x1b
        /*002e*/ 	.short	0x00ff


	//----- nvinfo : EIATTR_NUM_BARRIERS
	.align		4
        /*0030*/ 	.byte	0x02, 0x4c
        /*0032*/ 	.byte	0x01
	.zero		1


	//----- nvinfo : EIATTR_MERCURY_ISA_VERSION
	.align		4
        /*0034*/ 	.byte	0x03, 0x5f
        /*0036*/ 	.short	0x0000


	//----- nvinfo : EIATTR_COOP_GROUP_MASK_REGIDS
	.align		4
        /*0038*/ 	.byte	0x04, 0x29
        /*003a*/ 	.short	(.L_982 - .L_981)


	//   ....[0]....
.L_981:
        /*003c*/ 	.word	0xffffffff


	//   ....[1]....
        /*0040*/ 	.word	0xffffffff


	//   ....[2]....
        /*0044*/ 	.word	0xffffffff


	//   ....[3]....
        /*0048*/ 	.word	0xffffffff


	//   ....[4]....
        /*004c*/ 	.word	0xffffffff


	//   ....[5]....
        /*0050*/ 	.word	0xffffffff


	//   ....[6]....
        /*0054*/ 	.word	0xffffffff


	//   ....[7]....
        /*0058*/ 	.word	0xffffffff


	//   ....[8]....
        /*005c*/ 	.word	0xffffffff


	//   ....[9]....
        /*0060*/ 	.word	0xffffffff


	//   ....[10]....
        /*0064*/ 	.word	0xffffffff


	//   ....[11]....
        /*0068*/ 	.word	0xffffffff


	//----- nvinfo : EIATTR_COOP_GROUP_INSTR_OFFSETS
	.align		4
.L_982:
        /*006c*/ 	.byte	0x04, 0x28
        /*006e*/ 	.short	(.L_984 - .L_983)


	//   ....[0]....
.L_983:
        /*0070*/ 	.word	0x000070b0


	//   ....[1]....
        /*0074*/ 	.word	0x000070d0


	//   ....[2]....
        /*0078*/ 	.word	0x00007170


	//   ....[3]....
        /*007c*/ 	.word	0x00007180


	//   ....[4]....
        /*0080*/ 	.word	0x0000b640


	//   ....[5]....
        /*0084*/ 	.word	0x0000b650


	//   ....[6]....
        /*0088*/ 	.word	0x0000b680


	//   ....[7]....
        /*008c*/ 	.word	0x0000b6a0


	//   ....[8]....
        /*0090*/ 	.word	0x0000d290


	//   ....[9]....
        /*0094*/ 	.word	0x0000d2d0


	//   ....[10]....
        /*0098*/ 	.word	0x0000d300


	//   ....[11]....
        /*009c*/ 	.word	0x0000d310


	//----- nvinfo : EIATTR_EXIT_INSTR_OFFSETS
	.align		4
.L_984:
        /*00a0*/ 	.byte	0x04, 0x1c
        /*00a2*/ 	.short	(.L_986 - .L_985)


	//   ....[0]....
.L_985:
        /*00a4*/ 	.word	0x000004d0


	//   ....[1]....
        /*00a8*/ 	.word	0x00000ed0


	//   ....[2]....
        /*00ac*/ 	.word	0x00000f00


	//   ....[3]....
        /*00b0*/ 	.word	0x0000f060


	//   ....[4]....
        /*00b4*/ 	.word	0x0000f170


	//   ....[5]....
        /*00b8*/ 	.word	0x0000f190


	//----- nvinfo : EIATTR_CTAIDZ_USED
	.align		4
.L_986:
        /*00bc*/ 	.byte	0x01, 0x04
	.zero		2


	//----- nvinfo : EIATTR_CRS_STACK_SIZE
	.align		4
        /*00c0*/ 	.byte	0x04, 0x1e
        /*00c2*/ 	.short	(.L_988 - .L_987)
.L_987:
        /*00c4*/ 	.word	0x00000000
.L_988:


//--------------------- .nv.info._ZN5flash24flash_fwd_splitkv_kernelI23Flash_fwd_kernel_traitsILi256ELi64ELi64ELi4ELb0ELb0EN7cutlass10bfloat16_tE19Flash_kernel_traitsILi256ELi64ELi64ELi4ES3_EELb0ELb0ELb1ELb0ELb0ELb1ELb0ELb0EEEvNS_16Flash_fwd_paramsE --------------------------
	.section	.nv.info._ZN5flash24flash_fwd_splitkv_kernelI23Flash_fwd_kernel_traitsILi256ELi64ELi64ELi4ELb0ELb0EN7cutlass10bfloat16_tE19Flash_kernel_traitsILi256ELi64ELi64ELi4ES3_EELb0ELb0ELb1ELb0ELb0ELb1ELb0ELb0EEEvNS_16Flash_fwd_paramsE,"",@"SHT_CUDA_INFO"
	.sectionflags	@""
	.align	4


	//----- nvinfo : EIATTR_CUDA_API_VERSION
	.align		4
        /*0000*/ 	.byte	0x04, 0x37
        /*0002*/ 	.short	(.L_990 - .L_989)
.L_989:
        /*0004*/ 	.word	0x00000082


	//----- nvinfo : EIATTR_SW2861232_WAR
	.align		4
.L_990:
        /*0008*/ 	.byte	0x01, 0x35
	.zero		2


	//----- nvinfo : EIATTR_PARAM_CBANK
	.align		4
        /*000c*/ 	.byte	0x04, 0x0a
        /*000e*/ 	.short	(.L_992 - .L_991)
	.align		4
.L_991:
        /*0010*/ 	.word	index@(.nv.constant0._ZN5flash24flash_fwd_splitkv_kernelI23Flash_fwd_kernel_traitsILi256ELi64ELi64ELi4ELb0ELb0EN7cutlass10bfloat16_tE19Flash_kernel_traitsILi256ELi64ELi64ELi4ES3_EELb0ELb0ELb1ELb0ELb0ELb1ELb0ELb0EEEvNS_16Flash_fwd_paramsE)
        /*0014*/ 	.short	0x0160
        /*0016*/ 	.short	0x01d0


	//----- nvinfo : EIATTR_CBANK_PARAM_SIZE
	.align		4
.L_992:
        /*0018*/ 	.byte	0x03, 0x19
        /*001a*/ 	.short	0x01d0


	//----- nvinfo : EIATTR_KPARAM_INFO
	.align		4
        /*001c*/ 	.byte	0x04, 0x17
        /*001e*/ 	.short	(.L_994 - .L_993)
.L_993:
        /*0020*/ 	.word	0x00000000
        /*0024*/ 	.short	0x0000
        /*0026*/ 	.short	0x0000
        /*0028*/ 	.byte	0x00, 0xf0, 0x41, 0x07


	//----- nvinfo : EIATTR_MAXREG_COUNT
	.align		4
.L_994:
        /*002c*/ 	.byte	0x03, 0x1b
        /*002e*/ 	.short	0x00ff


	//----- nvinfo : EIATTR_NUM_BARRIERS
	.align		4
        /*0030*/ 	.byte	0x02, 0x4c
        /*0032*/ 	.byte	0x01
	.zero		1


	//----- nvinfo : EIATTR_MERCURY_ISA_VERSION
	.align		4
        /*0034*/ 	.byte	0x03, 0x5f
        /*0036*/ 	.short	0x0000


	//----- nvinfo : EIATTR_COOP_GROUP_MASK_REGIDS
	.align		4
        /*0038*/ 	.byte	0x04, 0x29
        /*003a*/ 	.short	(.L_996 - .L_995)


	//   ....[0]....
.L_995:
        /*003c*/ 	.word	0xffffffff


	//   ....[1]....
        /*0040*/ 	.word	0xffffffff


	//   ....[2]....
        /*0044*/ 	.word	0xffffffff


	//   ....[3]....
        /*0048*/ 	.word	0xffffffff


	//   ....[4]....
        /*004c*/ 	.word	0xffffffff


	//   ....[5]....
        /*0050*/ 	.word	0xffffffff


	//   ....[6]....
        /*0054*/ 	.word	0xffffffff


	//   ....[7]....
        /*0058*/ 	.word	0xffffffff


	//   ....[8]....
        /*005c*/ 	.word	0xffffffff


	//   ....[9]....
        /*0060*/ 	.word	0xffffffff


	//   ....[10]....
        /*0064*/ 	.word	0xffffffff


	//   ....[11]....
        /*0068*/ 	.word	0xffffffff


	//----- nvinfo : EIATTR_COOP_GROUP_INSTR_OFFSETS
	.align		4
.L_996:
        /*006c*/ 	.byte	0x04, 0x28
        /*006e*/ 	.short	(.L_998 - .L_997)


	//   ....[0]....
.L_997:
        /*0070*/ 	.word	0x00007680


	//   ....[1]....
        /*0074*/ 	.word	0x000076a0


	//   ....[2]....
        /*0078*/ 	.word	0x00007740


	//   ....[3]....
        /*007c*/ 	.word	0x00007750


	//   ....[4]....
        /*0080*/ 	.word	0x0000c200


	//   ....[5]....
        /*0084*/ 	.word	0x0000c220


	//   ....[6]....
        /*0088*/ 	.word	0x0000c250


	//   ....[7]....
        /*008c*/ 	.word	0x0000c270


	//   ....[8]....
        /*0090*/ 	.word	0x0000de80


	//   ....[9]....
        /*0094*/ 	.word	0x0000dec0


	//   ....[10]....
        /*0098*/ 	.word	0x0000df00


	//   ....[11]....
        /*009c*/ 	.word	0x0000df20


	//----- nvinfo : EIATTR_EXIT_INSTR_OFFSETS
	.align		4
.L_998:
        /*00a0*/ 	.byte	0x04, 0x1c
        /*00a2*/ 	.short	(.L_1000 - .L_999)


	//   ....[0]....
.L_999:
        /*00a4*/ 	.word	0x000004d0


	//   ....[1]....
        /*00a8*/ 	.word	0x00000ed0


	//   ....[2]....
        /*00ac*/ 	.word	0x00000f00


	//   ....[3]....
        /*00b0*/ 	.word	0x0000fc50


	//   ....[4]....
        /*00b4*/ 	.word	0x0000fd70


	//   ....[5]....
        /*00b8*/ 	.word	0x0000fd90


	//----- nvinfo : EIATTR_CTAIDZ_USED
	.align		4
.L_1000:
        /*00bc*/ 	.byte	0x01, 0x04
	.zero		2


	//----- nvinfo : EIATTR_CRS_STACK_SIZE
	.align		4
        /*00c0*/ 	.byte	0x04, 0x1e
        /*00c2*/ 	.short	(.L_1002 - .L_1001)
.L_1001:
        /*00c4*/ 	.word	0x00000000
.L_1002:


//--------------------- .nv.info._ZN5flash24flash_fwd_splitkv_kernelI23Flash_fwd_kernel_traitsILi256ELi64ELi64ELi4ELb0ELb0EN7cutlass10bfloat16_tE19Flash_kernel_traitsILi256ELi64ELi64ELi4ES3_EELb0ELb0ELb0ELb0ELb1ELb0ELb0ELb1EEEvNS_16Flash_fwd_paramsE --------------------------
	.section	.nv.info._ZN5flash24flash_fwd_splitkv_kernelI23Flash_fwd_kernel_traitsILi256ELi64ELi64ELi4ELb0ELb0EN7cutlass10bfloat16_tE19Flash_kernel_traitsILi256ELi64ELi64ELi4ES3_EELb0ELb0ELb0ELb0ELb1ELb0ELb0ELb1EEEvNS_16Flash_fwd_paramsE,"",@"SHT_CUDA_INFO"
	.sectionflags	@""
	.align	4


	//----- nvinfo : EIATTR_CUDA_API_VERSION
	.align		4
        /*0000*/ 	.byte	0x04, 0x37
        /*0002*/ 	.short	(.L_1004 - .L_1003)
.L_1003:
        /*0004*/ 	.word	0x00000082


	//----- nvinfo : EIATTR_SW2861232_WAR
	.align		4
.L_1004:
        /*0008*/ 	.byte	0x01, 0x35
	.zero		2


	//----- nvinfo : EIATTR_PARAM_CBANK
	.align		4
        /*000c*/ 	.byte	0x04, 0x0a
        /*000e*/ 	.short	(.L_1006 - .L_1005)
	.align		4
.L_1005:
        /*0010*/ 	.word	index@(.nv.constant0._ZN5flash24flash_fwd_splitkv_kernelI23Flash_fwd_kernel_traitsILi256ELi64ELi64ELi4ELb0ELb0EN7cutlass10bfloat16_tE19Flash_kernel_traitsILi256ELi64ELi64ELi4ES3_EELb0ELb0ELb0ELb0ELb1ELb0ELb0ELb1EEEvNS_16Flash_fwd_paramsE)
        /*0014*/ 	.short	0x0160
        /*0016*/ 	.short	0x01d0


	//----- nvinfo : EIATTR_CBANK_PARAM_SIZE
	.align		4
.L_1006:
        /*0018*/ 	.byte	0x03, 0x19
        /*001a*/ 	.short	0x01d0


	//----- nvinfo : EIATTR_KPARAM_INFO
	.align		4
        /*001c*/ 	.byte	0x04, 0x17
        /*001e*/ 	.short	(.L_1008 - .L_1007)
.L_1007:
        /*0020*/ 	.word	0x00000000
        /*0024*/ 	.short	0x0000
        /*0026*/ 	.short	0x0000
        /*0028*/ 	.byte	0x00, 0xf0, 0x41, 0x07


	//----- nvinfo : EIATTR_MAXREG_COUNT
	.align		4
.L_1008:
        /*002c*/ 	.byte	0x03, 0x1b
        /*002e*/ 	.short	0x00ff


	//----- nvinfo : EIATTR_NUM_BARRIERS
	.align		4
        /*0030*/ 	.byte	0x02, 0x4c
        /*0032*/ 	.byte	0x01
	.zero		1


	//----- nvinfo : EIATTR_ANNOTATIONS
	.align		4
        /*0034*/ 	.byte	0x04, 0x55
        /*0036*/ 	.short	(.L_1010 - .L_1009)


	//   ....[0]....
.L_1009:
        /*0038*/ 	.word	0x00000001
        /*003c*/ 	.byte	0x90, 0x83, 0x01, 0x00, 0x01, 0x00, 0x00, 0x00, 0x20, 0xa2, 0x01, 0x00, 0x01, 0x00, 0x00, 0x00
        /*004c*/ 	.byte	0x00, 0xbe, 0x01, 0x00, 0x01, 0x00, 0x00, 0x00, 0xc0, 0xc0, 0x01, 0x00, 0x01, 0x00, 0x00, 0x00
        /*005c*/ 	.byte	0xe0, 0xc0, 0x01, 0x00, 0x01, 0x00, 0x00, 0x00, 0xa0, 0xdf, 0x01, 0x00


	//----- nvinfo : EIATTR_MERCURY_ISA_VERSION
	.align		4
.L_1010:
        /*0068*/ 	.byte	0x03, 0x5f
        /*006a*/ 	.short	0x0000


	//----- nvinfo : EIATTR_COOP_GROUP_MASK_REGIDS
	.align		4
        /*006c*/ 	.byte	0x04, 0x29
        /*006e*/ 	.short	(.L_1012 - .L_1011)


	//   ....[0]....
.L_1011:
        /*0070*/ 	.word	0xffffffff


	//   ....[1]....
        /*0074*/ 	.word	0xffffffff


	//   ....[2]....
        /*0078*/ 	.word	0xffffffff


	//   ....[3]....
        /*007c*/ 	.word	0xffffffff


	//   ....[4]....
        /*0080*/ 	.word	0xffffffff


	//   ....[5]....
        /*0084*/ 	.word	0xffffffff


	//   ....[6]....
        /*0088*/ 	.word	0xffffffff


	//   ....[7]....
        /*008c*/ 	.word	0xffffffff


	//   ....[8]....
        /*0090*/ 	.word	0xffffffff


	//   ....[9]....
        /*0094*/ 	.word	0xffffffff


	//   ....[10]....
        /*0098*/ 	.word	0xffffffff


	//   ....[11]....
        /*009c*/ 	.word	0xffffffff


	//   ....[12]....
        /*00a0*/ 	.word	0xffffffff


	//   ....[13]....
        /*00a4*/ 	.word	0xffffffff


	//   ....[14]....
        /*00a8*/ 	.word	0xffffffff


	//   ....[15]....
        /*00ac*/ 	.word	0xffffffff


	//----- nvinfo : EIATTR_COOP_GROUP_INSTR_OFFSETS
	.align		4
.L_1012:
        /*00b0*/ 	.byte	0x04, 0x28
        /*00b2*/ 	.short	(.L_1014 - .L_1013)


	//   ....[0]....
.L_1013:
        /*00b4*/ 	.word	0x000172b0


	//   ....[1]....
        /*00b8*/ 	.word	0x00017340


	//   ....[2]....
        /*00bc*/ 	.word	0x00017370


	//   ....[3]....
        /*00c0*/ 	.word	0x000173c0


	//   ....[4]....
        /*00c4*/ 	.word	0x0001a3a0


	//   ....[5]....
        /*00c8*/ 	.word	0x0001a3c0


	//   ....[6]....
        /*00cc*/ 	.word	0x0001a3e0


	//   ....[7]....
        /*00d0*/ 	.word	0x0001a400


	//   ....[8]....
        /*00d4*/ 	.word	0x0001c0d0


	//   ....[9]....
        /*00d8*/ 	.word	0x0001c110


	//   ....[10]....
        /*00dc*/ 	.word	0x0001c120


	//   ....[11]....
        /*00e0*/ 	.word	0x0001c150


	//   ....[12]....
        /*00e4*/ 	.word	0x0001dfd0


	//   ....[13]....
        /*00e8*/ 	.word	0x0001e010


	//   ....[14]....
        /*00ec*/ 	.word	0x0001e060


	//   ....[15]....
        /*00f0*/ 	.word	0x0001e0b0


	//----- nvinfo : EIATTR_EXIT_INSTR_OFFSETS
	.align		4
.L_1014:
        /*00f4*/ 	.byte	0x04, 0x1c
        /*00f6*/ 	.short	(.L_1016 - .L_1015)


	//   ....[0]....
.L_1015:
        /*00f8*/ 	.word	0x000000c0


	//----- nvinfo : EIATTR_CTAIDZ_USED
	.align		4
.L_1016:
        /*00fc*/ 	.byte	0x01, 0x04
	.zero		2


	//----- nvinfo : EIATTR_CRS_STACK_SIZE
	.align		4
        /*0100*/ 	.byte	0x04, 0x1e
        /*0102*/ 	.short	(.L_1018 - .L_1017)
.L_1017:
        /*0104*/ 	.word	0x00000000
.L_1018:


//--------------------- .nv.info._ZN5flash24flash_fwd_splitkv_kernelI23Flash_fwd_kernel_traitsILi256ELi64ELi64ELi4ELb0ELb0EN7cutlass10bfloat16_tE19Flash_kernel_traitsILi256ELi64ELi64ELi4ES3_EELb0ELb0ELb0ELb0ELb1ELb1ELb0ELb1EEEvNS_16Flash_fwd_paramsE --------------------------
	.section	.nv.info._ZN5flash24flash_fwd_splitkv_kernelI23Flash_fwd_kernel_traitsILi256ELi64ELi64ELi4ELb0ELb0EN7cutlass10bfloat16_tE19Flash_kernel_traitsILi256ELi64ELi64ELi4ES3_EELb0ELb0ELb0ELb0ELb1ELb1ELb0ELb1EEEvNS_16Flash_fwd_paramsE,"",@"SHT_CUDA_INFO"
	.sectionflags	@""
	.align	4


	//----- nvinfo : EIATTR_CUDA_API_VERSION
	.align		4
        /*0000*/ 	.byte	0x04, 0x37
        /*0002*/ 	.short	(.L_1020 - .L_1019)
.L_1019:
        /*0004*/ 	.word	0x00000082


	//----- nvinfo : EIATTR_SW2861232_WAR
	.align		4
.L_1020:
        /*0008*/ 	.byte	0x01, 0x35
	.zero		2


	//----- nvinfo : EIATTR_PARAM_CBANK
	.align		4
        /*000c*/ 	.byte	0x04, 0x0a
        /*000e*/ 	.short	(.L_1022 - .L_1021)
	.align		4
.L_1021:
        /*0010*/ 	.word	index@(.nv.constant0._ZN5flash24flash_fwd_splitkv_kernelI23Flash_fwd_kernel_traitsILi256ELi64ELi64ELi4ELb0ELb0EN7cutlass10bfloat16_tE19Flash_kernel_traitsILi256ELi64ELi64ELi4ES3_EELb0ELb0ELb0ELb0ELb1ELb1ELb0ELb1EEEvNS_16Flash_fwd_paramsE)
        /*0014*/ 	.short	0x0160
        /*0016*/ 	.short	0x01d0


	//----- nvinfo : EIATTR_CBANK_PARAM_SIZE
	.align		4
.L_1022:
        /*0018*/ 	.byte	0x03, 0x19
        /*001a*/ 	.short	0x01d0


	//----- nvinfo : EIATTR_KPARAM_INFO
	.align		4
        /*001c*/ 	.byte	0x04, 0x17
        /*001e*/ 	.short	(.L_1024 - .L_1023)
.L_1023:
        /*0020*/ 	.word	0x00000000
        /*0024*/ 	.short	0x0000
        /*0026*/ 	.short	0x0000
        /*0028*/ 	.byte	0x00, 0xf0, 0x41, 0x07


	//----- nvinfo : EIATTR_MAXREG_COUNT
	.align		4
.L_1024:
        /*002c*/ 	.byte	0x03, 0x1b
        /*002e*/ 	.short	0x00ff


	//----- nvinfo : EIATTR_NUM_BARRIERS
	.align		4
        /*0030*/ 	.byte	0x02, 0x4c
        /*0032*/ 	.byte	0x01
	.zero		1


	//----- nvinfo : EIATTR_ANNOTATIONS
	.align		4
        /*0034*/ 	.byte	0x04, 0x55
        /*0036*/ 	.short	(.L_1026 - .L_1025)


	//   ....[0]....
.L_1025:
        /*0038*/ 	.word	0x00000001
        /*003c*/ 	.byte	0xd0, 0x87, 0x01, 0x00, 0x01, 0x00, 0x00, 0x00, 0xc0, 0x8a, 0x01, 0x00, 0x01, 0x00, 0x00, 0x00
        /*004c*/ 	.byte	0xf0, 0x8a, 0x01, 0x00, 0x01, 0x00, 0x00, 0x00, 0x00, 0x8b, 0x01, 0x00, 0x01, 0x00, 0x00, 0x00
        /*005c*/ 	.byte	0xe0, 0xa7, 0x01, 0x00, 0x01, 0x00, 0x00, 0x00, 0x00, 0xc7, 0x01, 0x00, 0x01, 0x00, 0x00, 0x00
        /*006c*/ 	.byte	0x50, 0xca, 0x01, 0x00, 0x01, 0x00, 0x00, 0x00, 0x60, 0xca, 0x01, 0x00, 0x01, 0x00, 0x00, 0x00
        /*007c*/ 	.byte	0x30, 0xcb, 0x01, 0x00, 0x01, 0x00, 0x00, 0x00, 0x50, 0xcb, 0x01, 0x00, 0x01, 0x00, 0x00, 0x00
        /*008c*/ 	.byte	0x10, 0xea, 0x01, 0x00


	//----- nvinfo : EIATTR_MERCURY_ISA_VERSION
	.align		4
.L_1026:
        /*0090*/ 	.byte	0x03, 0x5f
        /*0092*/ 	.short	0x0000


	//----- nvinfo : EIATTR_COOP_GROUP_MASK_REGIDS
	.align		4
        /*0094*/ 	.byte	0x04, 0x29
        /*0096*/ 	.short	(.L_1028 - .L_1027)


	//   ....[0]....
.L_1027:
        /*0098*/ 	.word	0xffffffff


	//   ....[1]....
        /*009c*/ 	.word	0xffffffff


	//   ....[2]....
        /*00a0*/ 	.word	0xffffffff


	//   ....[3]....
        /*00a4*/ 	.word	0xffffffff


	//   ....[4]....
        /*00a8*/ 	.word	0xffffffff


	//   ....[5]....
        /*00ac*/ 	.word	0xffffffff


	//   ....[6]....
        /*00b0*/ 	.word	0xffffffff


	//   ....[7]....
        /*00b4*/ 	.word	0xffffffff


	//   ....[8]....
        /*00b8*/ 	.word	0xffffffff


	//   ....[9]....
        /*00bc*/ 	.word	0xffffffff


	//   ....[10]....
        /*00c0*/ 	.word	0xffffffff


	//   ....[11]....
        /*00c4*/ 	.word	0xffffffff


	//   ....[12]....
        /*00c8*/ 	.word	0xffffffff


	//   ....[13]....
        /*00cc*/ 	.word	0xffffffff


	//   ....[14]....
        /*00d0*/ 	.word	0xffffffff


	//   ....[15]....
        /*00d4*/ 	.word	0xffffffff


	//----- nvinfo : EIATTR_COOP_GROUP_INSTR_OFFSETS
	.align		4
.L_1028:
        /*00d8*/ 	.byte	0x04, 0x28
        /*00da*/ 	.short	(.L_1030 - .L_1029)


	//   ....[0]....
.L_1029:
        /*00dc*/ 	.word	0x00017720


	//   ....[1]....
        /*00e0*/ 	.word	0x00017790


	//   ....[2]....
        /*00e4*/ 	.word	0x000177b0


	//   ....[3]....
        /*00e8*/ 	.word	0x000177d0


	//   ....[4]....
        /*00ec*/ 	.word	0x0001ac20


	//   ....[5]....
        /*00f0*/ 	.word	0x0001ac40


	//   ....[6]....
        /*00f4*/ 	.word	0x0001ac60


	//   ....[7]....
        /*00f8*/ 	.word	0x0001ac80


	//   ....[8]....
        /*00fc*/ 	.word	0x0001cb40


	//   ....[9]....
        /*0100*/ 	.word	0x0001cb80


	//   ....[10]....
        /*0104*/ 	.word	0x0001cb90


	//   ....[11]....
        /*0108*/ 	.word	0x0001cbc0


	//   ....[12]....
        /*010c*/ 	.word	0x0001ea40


	//   ....[13]....
        /*0110*/ 	.word	0x0001ea80


	//   ....[14]....
        /*0114*/ 	.word	0x0001ead0


	//   ....[15]....
        /*0118*/ 	.word	0x0001eb20


	//----- nvinfo : EIATTR_EXIT_INSTR_OFFSETS
	.align		4
.L_1030:
        /*011c*/ 	.byte	0x04, 0x1c
        /*011e*/ 	.short	(.L_1032 - .L_1031)


	//   ....[0]....
.L_1031:
        /*0120*/ 	.word	0x000000c0


	//----- nvinfo : EIATTR_CTAIDZ_USED
	.align		4
.L_1032:
        /*0124*/ 	.byte	0x01, 0x04
	.zero		2


	//----- nvinfo : EIATTR_CRS_STACK_SIZE
	.align		4
        /*0128*/ 	.byte	0x04, 0x1e
        /*012a*/ 	.short	(.L_1034 - .L_1033)
.L_1033:
        /*012c*/ 	.word	0x00000000
.L_1034:


//--------------------- .nv.info._ZN5flash24flash_fwd_splitkv_kernelI23Flash_fwd_kernel_traitsILi256ELi64ELi64ELi4ELb0ELb0EN7cutlass10bfloat16_tE19Flash_kernel_traitsILi256ELi64ELi64ELi4ES3_EELb0ELb0ELb1ELb0ELb0ELb0ELb0ELb1EEEvNS_16Flash_fwd_paramsE --------------------------
	.section	.nv.info._ZN5flash24flash_fwd_splitkv_kernelI23Flash_fwd_kernel_traitsILi256ELi64ELi64ELi4ELb0ELb0EN7cutlass10bfloat16_tE19Flash_kernel_traitsILi256ELi64ELi64ELi4ES3_EELb0ELb0ELb1ELb0ELb0ELb0ELb0ELb1EEEvNS_16Flash_fwd_paramsE,"",@"SHT_CUDA_INFO"
	.sectionflags	@""
	.align	4


	//----- nvinfo : EIATTR_CUDA_API_VERSION
	.align		4
        /*0000*/ 	.byte	0x04, 0x37
        /*0002*/ 	.short	(.L_1036 - .L_1035)
.L_1035:
        /*0004*/ 	.word	0x00000082


	//----- nvinfo : EIATTR_SW2861232_WAR
	.align		4
.L_1036:
        /*0008*/ 	.byte	0x01, 0x35
	.zero		2


	//----- nvinfo : EIATTR_PARAM_CBANK
	.align		4
        /*000c*/ 	.byte	0x04, 0x0a
        /*000e*/ 	.short	(.L_1038 - .L_1037)
	.align		4
.L_1037:
        /*0010*/ 	.word	index@(.nv.constant0._ZN5flash24flash_fwd_splitkv_kernelI23Flash_fwd_kernel_traitsILi256ELi64ELi64ELi4ELb0ELb0EN7cutlass10bfloat16_tE19Flash_kernel_traitsILi256ELi64ELi64ELi4ES3_EELb0ELb0ELb1ELb0ELb0ELb0ELb0ELb1EEEvNS_16Flash_fwd_paramsE)
        /*0014*/ 	.short	0x0160
        /*0016*/ 	.short	0x01d0


	//----- nvinfo : EIATTR_CBANK_PARAM_SIZE
	.align		4
.L_1038:
        /*0018*/ 	.byte	0x03, 0x19
        /*001a*/ 	.short	0x01d0


	//----- nvinfo : EIATTR_KPARAM_INFO
	.align		4
        /*001c*/ 	.byte	0x04, 0x17
        /*001e*/ 	.short	(.L_1040 - .L_1039)
.L_1039:
        /*0020*/ 	.word	0x00000000
        /*0024*/ 	.short	0x0000
        /*0026*/ 	.short	0x0000
        /*0028*/ 	.byte	0x00, 0xf0, 0x41, 0x07


	//----- nvinfo : EIATTR_MAXREG_COUNT
	.align		4
.L_1040:
        /*002c*/ 	.byte	0x03, 0x1b
        /*002e*/ 	.short	0x00ff


	//----- nvinfo : EIATTR_NUM_BARRIERS
	.align		4
        /*0030*/ 	.byte	0x02, 0x4c
        /*0032*/ 	.byte	0x01
	.zero		1


	//----- nvinfo : EIATTR_MERCURY_ISA_VERSION
	.align		4
        /*0034*/ 	.byte	0x03, 0x5f
        /*0036*/ 	.short	0x0000


	//----- nvinfo : EIATTR_COOP_GROUP_MASK_REGIDS
	.align		4
        /*0038*/ 	.byte	0x04, 0x29
        /*003a*/ 	.short	(.L_1042 - .L_1041)


	//   ....[0]....
.L_1041:
        /*003c*/ 	.word	0xffffffff


	//   ....[1]....
        /*0040*/ 	.word	0xffffffff


	//   ....[2]....
        /*0044*/ 	.word	0xffffffff


	//   ....[3]....
        /*0048*/ 	.word	0xffffffff


	//   ....[4]....
        /*004c*/ 	.word	0xffffffff


	//   ....[5]....
        /*0050*/ 	.word	0xffffffff


	//   ....[6]....
        /*0054*/ 	.word	0xffffffff


	//   ....[7]....
        /*0058*/ 	.word	0xffffffff


	//   ....[8]....
        /*005c*/ 	.word	0xffffffff


	//   ....[9]....
        /*0060*/ 	.word	0xffffffff


	//   ....[10]....
        /*0064*/ 	.word	0xffffffff


	//   ....[11]....
        /*0068*/ 	.word	0xffffffff


	//   ....[12]....
        /*006c*/ 	.word	0xffffffff


	//   ....[13]....
        /*0070*/ 	.word	0xffffffff


	//   ....[14]....
        /*0074*/ 	.word	0xffffffff


	//   ....[15]....
        /*0078*/ 	.word	0xffffffff


	//----- nvinfo : EIATTR_COOP_GROUP_INSTR_OFFSETS
	.align		4
.L_1042:
        /*007c*/ 	.byte	0x04, 0x28
        /*007e*/ 	.short	(.L_1044 - .L_1043)


	//   ....[0]....
.L_1043:
        /*0080*/ 	.word	0x0001c230


	//   ....[1]....
        /*0084*/ 	.word	0x0001c2b0


	//   ....[2]....
        /*0088*/ 	.word	0x0001c2d0


	//   ....[3]....
        /*008c*/ 	.word	0x0001c2f0


	//   ....[4]....
        /*0090*/ 	.word	0x00020450


	//   ....[5]....
        /*0094*/ 	.word	0x00020470


	//   ....[6]....
        /*0098*/ 	.word	0x000204c0


	//   ....[7]....
        /*009c*/ 	.word	0x000204d0


	//   ....[8]....
        /*00a0*/ 	.word	0x00022190


	//   ....[9]....
        /*00a4*/ 	.word	0x000221c0


	//   ....[10]....
        /*00a8*/ 	.word	0x000221d0


	//   ....[11]....
        /*00ac*/ 	.word	0x00022200


	//   ....[12]....
        /*00b0*/ 	.word	0x000242a0


	//   ....[13]....
        /*00b4*/ 	.word	0x000242f0


	//   ....[14]....
        /*00b8*/ 	.word	0x00024340


	//   ....[15]....
        /*00bc*/ 	.word	0x00024390


	//----- nvinfo : EIATTR_EXIT_INSTR_OFFSETS
	.align		4
.L_1044:
        /*00c0*/ 	.byte	0x04, 0x1c
        /*00c2*/ 	.short	(.L_1046 - .L_1045)


	//   ....[0]....
.L_1045:
        /*00c4*/ 	.word	0x000000b0


	//----- nvinfo : EIATTR_CTAIDZ_USED
	.align		4
.L_1046:
        /*00c8*/ 	.byte	0x01, 0x04
	.zero		2


	//----- nvinfo : EIATTR_CRS_STACK_SIZE
	.align		4
        /*00cc*/ 	.byte	0x04, 0x1e
        /*00ce*/ 	.short	(.L_1048 - .L_1047)
.L_1047:
        /*00d0*/ 	.word	0x00000000
.L_1048:


//--------------------- .nv.info._ZN5flash24flash_fwd_splitkv_kernelI23Flash_fwd_kernel_traitsILi256ELi64ELi64ELi4ELb0ELb0EN7cutlass10bfloat16_tE19Flash_kernel_traitsILi256ELi64ELi64ELi4ES3_EELb0ELb0ELb1ELb0ELb0ELb1ELb0ELb1EEEvNS_16Flash_fwd_paramsE --------------------------
	.section	.nv.info._ZN5flash24flash_fwd_splitkv_kernelI23Flash_fwd_kernel_traitsILi256ELi64ELi64ELi4ELb0ELb0EN7cutlass10bfloat16_tE19Flash_kernel_traitsILi256ELi64ELi64ELi4ES3_EELb0ELb0ELb1ELb0ELb0ELb1ELb0ELb1EEEvNS_16Flash_fwd_paramsE,"",@"SHT_CUDA_INFO"
	.sectionflags	@""
	.align	4


	//----- nvinfo : EIATTR_CUDA_API_VERSION
	.align		4
        /*0000*/ 	.byte	0x04, 0x37
        /*0002*/ 	.short	(.L_1050 - .L_1049)
.L_1049:
        /*0004*/ 	.word	0x00000082


	//----- nvinfo : EIATTR_SW2861232_WAR
	.align		4
.L_1050:
        /*0008*/ 	.byte	0x01, 0x35
	.zero		2


	//----- nvinfo : EIATTR_PARAM_CBANK
	.align		4
        /*000c*/ 	.byte	0x04, 0x0a
        /*000e*/ 	.short	(.L_1052 - .L_1051)
	.align		4
.L_1051:
        /*0010*/ 	.word	index@(.nv.constant0._ZN5flash24flash_fwd_splitkv_kernelI23Flash_fwd_kernel_traitsILi256ELi64ELi64ELi4ELb0ELb0EN7cutlass10bfloat16_tE19Flash_kernel_traitsILi256ELi64ELi64ELi4ES3_EELb0ELb0ELb1ELb0ELb0ELb1ELb0ELb1EEEvNS_16Flash_fwd_paramsE)
        /*0014*/ 	.short	0x0160
        /*0016*/ 	.short	0x01d0


	//----- nvinfo : EIATTR_CBANK_PARAM_SIZE
	.align		4
.L_1052:
        /*0018*/ 	.byte	0x03, 0x19
        /*001a*/ 	.short	0x01d0


	//----- nvinfo : EIATTR_KPARAM_INFO
	.align		4
        /*001c*/ 	.byte	0x04, 0x17
        /*001e*/ 	.short	(.L_1054 - .L_1053)
.L_1053:
        /*0020*/ 	.word	0x00000000
        /*0024*/ 	.short	0x0000
        /*0026*/ 	.short	0x0000
        /*0028*/ 	.byte	0x00, 0xf0, 0x41, 0x07


	//----- nvinfo : EIATTR_MAXREG_COUNT
	.align		4
.L_1054:
        /*002c*/ 	.byte	0x03, 0x1b
        /*002e*/ 	.short	0x00ff


	//----- nvinfo : EIATTR_NUM_BARRIERS
	.align		4
        /*0030*/ 	.byte	0x02, 0x4c
        /*0032*/ 	.byte	0x01
	.zero		1


	//----- nvinfo : EIATTR_ANNOTATIONS
	.align		4
        /*0034*/ 	.byte	0x04, 0x55
        /*0036*/ 	.short	(.L_1056 - .L_1055)


	//   ....[0]....
.L_1055:
        /*0038*/ 	.word	0x00000001
        /*003c*/ 	.byte	0xa0, 0x01, 0x00, 0x00, 0x01, 0x00, 0x00, 0x00, 0xb0, 0x02, 0x00, 0x00, 0x01, 0x00, 0x00, 0x00
        /* <DEDUP_REMOVED lines=21> */
        /*019c*/ 	.byte	0x80, 0x52, 0x02, 0x00, 0x01, 0x00, 0x00, 0x00, 0x10, 0x53, 0x02, 0x00


	//----- nvinfo : EIATTR_MERCURY_ISA_VERSION
	.align		4
.L_1056:
        /*01a8*/ 	.byte	0x03, 0x5f
        /*01aa*/ 	.short	0x0000


	//----- nvinfo : EIATTR_COOP_GROUP_MASK_REGIDS
	.align		4
        /*01ac*/ 	.byte	0x04, 0x29
        /*01ae*/ 	.short	(.L_1058 - .L_1057)


	//   ....[0]....
.L_1057:
        /*01b0*/ 	.word	0xffffffff


	//   ....[1]....
        /*01b4*/ 	.word	0xffffffff


	//   ....[2]....
        /*01b8*/ 	.word	0xffffffff


	//   ....[3]....
        /*01bc*/ 	.word	0xffffffff


	//   ....[4]....
        /*01c0*/ 	.word	0xffffffff


	//   ....[5]....
        /*01c4*/ 	.word	0xffffffff


	//   ....[6]....
        /*01c8*/ 	.word	0xffffffff


	//   ....[7]....
        /*01cc*/ 	.word	0xffffffff


	//   ....[8]....
        /*01d0*/ 	.word	0xffffffff


	//   ....[9]....
        /*01d4*/ 	.word	0xffffffff


	//   ....[10]....
        /*01d8*/ 	.word	0xffffffff


	//   ....[11]....
        /*01dc*/ 	.word	0xffffffff


	//   ....[12]....
        /*01e0*/ 	.word	0xffffffff


	//   ....[13]....
        /*01e4*/ 	.word	0xffffffff


	//   ....[14]....
        /*01e8*/ 	.word	0xffffffff


	//   ....[15]....
        /*01ec*/ 	.word	0xffffffff


	//----- nvinfo : EIATTR_COOP_GROUP_INSTR_OFFSETS
	.align		4
.L_1058:
        /*01f0*/ 	.byte	0x04, 0x28
        /*01f2*/ 	.short	(.L_1060 - .L_1059)


	//   ....[0]....
.L_1059:
        /*01f4*/ 	.word	0x0001c390


	//   ....[1]....
        /*01f8*/ 	.word	0x0001c3d0


	//   ....[2]....
        /*01fc*/ 	.word	0x0001c3f0


	//   ....[3]....
        /*0200*/ 	.word	0x0001c410


	//   ....[4]....
        /*0204*/ 	.word	0x00021fb0


	//   ....[5]....
        /*0208*/ 	.word	0x00022040


	//   ....[6]....
        /*020c*/ 	.word	0x00022060


	//   ....[7]....
        /*0210*/ 	.word	0x000220c0


	//   ....[8]....
        /*0214*/ 	.word	0x00023d50


	//   ....[9]....
        /*0218*/ 	.word	0x00023d80


	//   ....[10]....
        /*021c*/ 	.word	0x00023d90


	//   ....[11]....
        /*0220*/ 	.word	0x00023dc0


	//   ....[12]....
        /*0224*/ 	.word	0x00025ed0


	//   ....[13]....
        /*0228*/ 	.word	0x00025f20


	//   ....[14]....
        /*022c*/ 	.word	0x00025f70


	//   ....[15]....
        /*0230*/ 	.word	0x00025fc0


	//----- nvinfo : EIATTR_EXIT_INSTR_OFFSETS
	.align		4
.L_1060:
        /*0234*/ 	.byte	0x04, 0x1c
        /*0236*/ 	.short	(.L_1062 - .L_1061)


	//   ....[0]....
.L_1061:
        /*0238*/ 	.word	0x00000080


	//----- nvinfo : EIATTR_CTAIDZ_USED
	.align		4
.L_1062:
        /*023c*/ 	.byte	0x01, 0x04
	.zero		2


	//----- nvinfo : EIATTR_CRS_STACK_SIZE
	.align		4
        /*0240*/ 	.byte	0x04, 0x1e
        /*0242*/ 	.short	(.L_1064 - .L_1063)
.L_1063:
        /*0244*/ 	.word	0x00000000
.L_1064:


//--------------------- .nv.info._ZN5flash24flash_fwd_splitkv_kernelI23Flash_fwd_kernel_traitsILi256ELi64ELi64ELi4ELb0ELb0EN7cutlass10bfloat16_tE19Flash_kernel_traitsILi256ELi64ELi64ELi4ES3_EELb0ELb0ELb0ELb0ELb1ELb0ELb1ELb0EEEvNS_16Flash_fwd_paramsE --------------------------
	.section	.nv.info._ZN5flash24flash_fwd_splitkv_kernelI23Flash_fwd_kernel_traitsILi256ELi64ELi64ELi4ELb0ELb0EN7cutlass10bfloat16_tE19Flash_kernel_traitsILi256ELi64ELi64ELi4ES3_EELb0ELb0ELb0ELb0ELb1ELb0ELb1ELb0EEEvNS_16Flash_fwd_paramsE,"",@"SHT_CUDA_INFO"
	.sectionflags	@""
	.align	4


	//----- nvinfo : EIATTR_CUDA_API_VERSION
	.align		4
        /*0000*/ 	.byte	0x04, 0x37
        /*0002*/ 	.short	(.L_1066 - .L_1065)
.L_1065:
        /*0004*/ 	.word	0x00000082


	//----- nvinfo : EIATTR_SW2861232_WAR
	.align		4
.L_1066:
        /*0008*/ 	.byte	0x01, 0x35
	.zero		2


	//----- nvinfo : EIATTR_PARAM_CBANK
	.align		4
        /*000c*/ 	.byte	0x04, 0x0a
        /*000e*/ 	.short	(.L_1068 - .L_1067)
	.align		4
.L_1067:
        /*0010*/ 	.word	index@(.nv.constant0._ZN5flash24flash_fwd_splitkv_kernelI23Flash_fwd_kernel_traitsILi256ELi64ELi64ELi4ELb0ELb0EN7cutlass10bfloat16_tE19Flash_kernel_traitsILi256ELi64ELi64ELi4ES3_EELb0ELb0ELb0ELb0ELb1ELb0ELb1ELb0EEEvNS_16Flash_fwd_paramsE)
        /*0014*/ 	.short	0x0160
        /*0016*/ 	.short	0x01d0


	//----- nvinfo : EIATTR_CBANK_PARAM_SIZE
	.align		4
.L_1068:
        /*0018*/ 	.byte	0x03, 0x19
        /*001a*/ 	.short	0x01d0


	//----- nvinfo : EIATTR_KPARAM_INFO
	.align		4
        /*001c*/ 	.byte	0x04, 0x17
        /*001e*/ 	.short	(.L_1070 - .L_1069)
.L_1069:
        /*0020*/ 	.word	0x00000000
        /*0024*/ 	.short	0x0000
        /*0026*/ 	.short	0x0000
        /*0028*/ 	.byte	0x00, 0xf0, 0x41, 0x07


	//----- nvinfo : EIATTR_MAXREG_COUNT
	.align		4
.L_1070:
        /*002c*/ 	.byte	0x03, 0x1b
        /*002e*/ 	.short	0x00ff


	//----- nvinfo : EIATTR_NUM_BARRIERS
	.align		4
        /*0030*/ 	.byte	0x02, 0x4c
        /*0032*/ 	.byte	0x01
	.zero		1


	//----- nvinfo : EIATTR_MERCURY_ISA_VERSION
	.align		4
        /*0034*/ 	.byte	0x03, 0x5f
        /*0036*/ 	.short	0x0000


	//----- nvinfo : EIATTR_COOP_GROUP_MASK_REGIDS
	.align		4
        /*0038*/ 	.byte	0x04, 0x29
        /*003a*/ 	.short	(.L_1072 - .L_1071)


	//   ....[0]....
.L_1071:
        /*003c*/ 	.word	0xffffffff


	//   ....[1]....
        /*0040*/ 	.word	0xffffffff


	//   ....[2]....
        /*0044*/ 	.word	0xffffffff


	//   ....[3]....
        /*0048*/ 	.word	0xffffffff


	//   ....[4]....
        /*004c*/ 	.word	0xffffffff


	//   ....[5]....
        /*0050*/ 	.word	0xffffffff


	//   ....[6]....
        /*0054*/ 	.word	0xffffffff


	//   ....[7]....
        /*0058*/ 	.word	0xffffffff


	//   ....[8]....
        /*005c*/ 	.word	0xffffffff


	//   ....[9]....
        /*0060*/ 	.word	0xffffffff


	//   ....[10]....
        /*0064*/ 	.word	0xffffffff


	//   ....[11]....
        /*0068*/ 	.word	0xffffffff


	//----- nvinfo : EIATTR_COOP_GROUP_INSTR_OFFSETS
	.align		4
.L_1072:
        /*006c*/ 	.byte	0x04, 0x28
        /*006e*/ 	.short	(.L_1074 - .L_1073)


	//   ....[0]....
.L_1073:
        /*0070*/ 	.word	0x000041d0


	//   ....[1]....
        /*0074*/ 	.word	0x000041f0


	//   ....[2]....
        /*0078*/ 	.word	0x00004290


	//   ....[3]....
        /*007c*/ 	.word	0x000042a0


	//   ....[4]....
        /*0080*/ 	.word	0x00007200


	//   ....[5]....
        /*0084*/ 	.word	0x00007220


	//   ....[6]....
        /*0088*/ 	.word	0x00007250


	//   ....[7]....
        /*008c*/ 	.word	0x00007260


	//   ....[8]....
        /*0090*/ 	.word	0x00008e50


	//   ....[9]....
        /*0094*/ 	.word	0x00008e80


	//   ....[10]....
        /*0098*/ 	.word	0x00008ee0


	//   ....[11]....
        /*009c*/ 	.word	0x00008ef0


	//----- nvinfo : EIATTR_EXIT_INSTR_OFFSETS
	.align		4
.L_1074:
        /*00a0*/ 	.byte	0x04, 0x1c
        /*00a2*/ 	.short	(.L_1076 - .L_1075)


	//   ....[0]....
.L_1075:
        /*00a4*/ 	.word	0x00000420


	//   ....[1]....
        /*00a8*/ 	.word	0x00000c50


	//   ....[2]....
        /*00ac*/ 	.word	0x00000c80


	//   ....[3]....
        /*00b0*/ 	.word	0x0000a630


	//   ....[4]....
        /*00b4*/ 	.word	0x0000a680


	//----- nvinfo : EIATTR_CTAIDZ_USED
	.align		4
.L_1076:
        /*00b8*/ 	.byte	0x01, 0x04
	.zero		2


	//----- nvinfo : EIATTR_CRS_STACK_SIZE
	.align		4
        /*00bc*/ 	.byte	0x04, 0x1e
        /*00be*/ 	.short	(.L_1078 - .L_1077)
.L_1077:
        /*00c0*/ 	.word	0x00000000
.L_1078:


//--------------------- .nv.info._ZN5flash24flash_fwd_splitkv_kernelI23Flash_fwd_kernel_traitsILi256ELi64ELi64ELi4ELb0ELb0EN7cutlass10bfloat16_tE19Flash_kernel_traitsILi256ELi64ELi64ELi4ES3_EELb0ELb0ELb0ELb0ELb1ELb1ELb1ELb0EEEvNS_16Flash_fwd_paramsE --------------------------
	.section	.nv.info._ZN5flash24flash_fwd_splitkv_kernelI23Flash_fwd_kernel_traitsILi256ELi64ELi64ELi4ELb0ELb0EN7cutlass10bfloat16_tE19Flash_kernel_traitsILi256ELi64ELi64ELi4ES3_EELb0ELb0ELb0ELb0ELb1ELb1ELb1ELb0EEEvNS_16Flash_fwd_paramsE,"",@"SHT_CUDA_INFO"
	.sectionflags	@""
	.align	4


	//----- nvinfo : EIATTR_CUDA_API_VERSION
	.align		4
        /*0000*/ 	.byte	0x04, 0x37
        /*0002*/ 	.short	(.L_1080 - .L_1079)
.L_1079:
        /*0004*/ 	.word	0x00000082


	//----- nvinfo : EIATTR_SW2861232_WAR
	.align		4
.L_1080:
        /*0008*/ 	.byte	0x01, 0x35
	.zero		2


	//----- nvinfo : EIATTR_PARAM_CBANK
	.align		4
        /*000c*/ 	.byte	0x04, 0x0a
        /*000e*/ 	.short	(.L_1082 - .L_1081)
	.align		4
.L_1081:
        /*0010*/ 	.word	index@(.nv.constant0._ZN5flash24flash_fwd_splitkv_kernelI23Flash_fwd_kernel_traitsILi256ELi64ELi64ELi4ELb0ELb0EN7cutlass10bfloat16_tE19Flash_kernel_traitsILi256ELi64ELi64ELi4ES3_EELb0ELb0ELb0ELb0ELb1ELb1ELb1ELb0EEEvNS_16Flash_fwd_paramsE)
        /*0014*/ 	.short	0x0160
        /*0016*/ 	.short	0x01d0


	//----- nvinfo : EIATTR_CBANK_PARAM_SIZE
	.align		4
.L_1082:
        /*0018*/ 	.byte	0x03, 0x19
        /*001a*/ 	.short	0x01d0


	//----- nvinfo : EIATTR_KPARAM_INFO
	.align		4
        /*001c*/ 	.byte	0x04, 0x17
        /*001e*/ 	.short	(.L_1084 - .L_1083)
.L_1083:
        /*0020*/ 	.word	0x00000000
        /*0024*/ 	.short	0x0000
        /*0026*/ 	.short	0x0000
        /*0028*/ 	.byte	0x00, 0xf0, 0x41, 0x07


	//----- nvinfo : EIATTR_MAXREG_COUNT
	.align		4
.L_1084:
        /*002c*/ 	.byte	0x03, 0x1b
        /*002e*/ 	.short	0x00ff


	//----- nvinfo : EIATTR_NUM_BARRIERS
	.align		4
        /*0030*/ 	.byte	0x02, 0x4c
        /*0032*/ 	.byte	0x01
	.zero		1


	//----- nvinfo : EIATTR_MERCURY_ISA_VERSION
	.align		4
        /*0034*/ 	.byte	0x03, 0x5f
        /*0036*/ 	.short	0x0000


	//----- nvinfo : EIATTR_COOP_GROUP_MASK_REGIDS
	.align		4
        /*0038*/ 	.byte	0x04, 0x29
        /*003a*/ 	.short	(.L_1086 - .L_1085)


	//   ....[0]....
.L_1085:
        /*003c*/ 	.word	0xffffffff


	//   ....[1]....
        /*0040*/ 	.word	0xffffffff


	//   ....[2]....
        /*0044*/ 	.word	0xffffffff


	//   ....[3]....
        /*0048*/ 	.word	0xffffffff


	//   ....[4]....
        /*004c*/ 	.word	0xffffffff


	//   ....[5]....
        /*0050*/ 	.word	0xffffffff


	//   ....[6]....
        /*0054*/ 	.word	0xffffffff


	//   ....[7]....
        /*0058*/ 	.word	0xffffffff


	//   ....[8]....
        /*005c*/ 	.word	0xffffffff


	//   ....[9]....
        /*0060*/ 	.word	0xffffffff


	//   ....[10]....
        /*0064*/ 	.word	0xffffffff


	//   ....[11]....
        /*0068*/ 	.word	0xffffffff


	//----- nvinfo : EIATTR_COOP_GROUP_INSTR_OFFSETS
	.align		4
.L_1086:
        /*006c*/ 	.byte	0x04, 0x28
        /*006e*/ 	.short	(.L_1088 - .L_1087)


	//   ....[0]....
.L_1087:
        /*0070*/ 	.word	0x00004680


	//   ....[1]....
        /*0074*/ 	.word	0x000046a0


	//   ....[2]....
        /*0078*/ 	.word	0x00004740


	//   ....[3]....
        /*007c*/ 	.word	0x00004750


	//   ....[4]....
        /*0080*/ 	.word	0x00007a90


	//   ....[5]....
        /*0084*/ 	.word	0x00007aa0


	//   ....[6]....
        /*0088*/ 	.word	0x00007ad0


	//   ....[7]....
        /*008c*/ 	.word	0x00007ae0


	//   ....[8]....
        /*0090*/ 	.word	0x00009700


	//   ....[9]....
        /*0094*/ 	.word	0x00009740


	//   ....[10]....
        /*0098*/ 	.word	0x000097a0


	//   ....[11]....
        /*009c*/ 	.word	0x000097c0


	//----- nvinfo : EIATTR_EXIT_INSTR_OFFSETS
	.align		4
.L_1088:
        /*00a0*/ 	.byte	0x04, 0x1c
        /*00a2*/ 	.short	(.L_1090 - .L_1089)


	//   ....[0]....
.L_1089:
        /*00a4*/ 	.word	0x00000410


	//   ....[1]....
        /*00a8*/ 	.word	0x00000c50


	//   ....[2]....
        /*00ac*/ 	.word	0x00000c80


	//   ....[3]....
        /*00b0*/ 	.word	0x0000aee0


	//   ....[4]....
        /*00b4*/ 	.word	0x0000af30


	//----- nvinfo : EIATTR_CTAIDZ_USED
	.align		4
.L_1090:
        /*00b8*/ 	.byte	0x01, 0x04
	.zero		2


	//----- nvinfo : EIATTR_CRS_STACK_SIZE
	.align		4
        /*00bc*/ 	.byte	0x04, 0x1e
        /*00be*/ 	.short	(.L_1092 - .L_1091)
.L_1091:
        /*00c0*/ 	.word	0x00000000
.L_1092:


//--------------------- .nv.info._ZN5flash24flash_fwd_splitkv_kernelI23Flash_fwd_kernel_traitsILi256ELi64ELi64ELi4ELb0ELb0EN7cutlass10bfloat16_tE19Flash_kernel_traitsILi256ELi64ELi64ELi4ES3_EELb0ELb0ELb1ELb0ELb0ELb0ELb1ELb0EEEvNS_16Flash_fwd_paramsE --------------------------
	.section	.nv.info._ZN5flash24flash_fwd_splitkv_kernelI23Flash_fwd_kernel_traitsILi256ELi64ELi64ELi4ELb0ELb0EN7cutlass10bfloat16_tE19Flash_kernel_traitsILi256ELi64ELi64ELi4ES3_EELb0ELb0ELb1ELb0ELb0ELb0ELb1ELb0EEEvNS_16Flash_fwd_paramsE,"",@"SHT_CUDA_INFO"
	.sectionflags	@""
	.align	4


	//----- nvinfo : EIATTR_CUDA_API_VERSION
	.align		4
        /*0000*/ 	.byte	0x04, 0x37
        /*0002*/ 	.short	(.L_1094 - .L_1093)
.L_1093:
        /*0004*/ 	.word	0x00000082


	//----- nvinfo : EIATTR_SW2861232_WAR
	.align		4
.L_1094:
        /*0008*/ 	.byte	0x01, 0x35
	.zero		2


	//----- nvinfo : EIATTR_PARAM_CBANK
	.align		4
        /*000c*/ 	.byte	0x04, 0x0a
        /*000e*/ 	.short	(.L_1096 - .L_1095)
	.align		4
.L_1095:
        /*0010*/ 	.word	index@(.nv.constant0._ZN5flash24flash_fwd_splitkv_kernelI23Flash_fwd_kernel_traitsILi256ELi64ELi64ELi4ELb0ELb0EN7cutlass10bfloat16_tE19Flash_kernel_traitsILi256ELi64ELi64ELi4ES3_EELb0ELb0ELb1ELb0ELb0ELb0ELb1ELb0EEEvNS_16Flash_fwd_paramsE)
        /*0014*/ 	.short	0x0160
        /*0016*/ 	.short	0x01d0


	//----- nvinfo : EIATTR_CBANK_PARAM_SIZE
	.align		4
.L_1096:
        /*0018*/ 	.byte	0x03, 0x19
        /*001a*/ 	.short	0x01d0


	//----- nvinfo : EIATTR_KPARAM_INFO
	.align		4
        /*001c*/ 	.byte	0x04, 0x17
        /*001e*/ 	.short	(.L_1098 - .L_1097)
.L_1097:
        /*0020*/ 	.word	0x00000000
        /*0024*/ 	.short	0x0000
        /*0026*/ 	.short	0x0000
        /*0028*/ 	.byte	0x00, 0xf0, 0x41, 0x07


	//----- nvinfo : EIATTR_MAXREG_COUNT
	.align		4
.L_1098:
        /*002c*/ 	.byte	0x03, 0x1b
        /*002e*/ 	.short	0x00ff


	//----- nvinfo : EIATTR_NUM_BARRIERS
	.align		4
        /*0030*/ 	.byte	0x02, 0x4c
        /*0032*/ 	.byte	0x01
	.zero		1


	//----- nvinfo : EIATTR_MERCURY_ISA_VERSION
	.align		4
        /*0034*/ 	.byte	0x03, 0x5f
        /*0036*/ 	.short	0x0000


	//----- nvinfo : EIATTR_COOP_GROUP_MASK_REGIDS
	.align		4
        /*0038*/ 	.byte	0x04, 0x29
        /*003a*/ 	.short	(.L_1100 - .L_1099)


	//   ....[0]....
.L_1099:
        /*003c*/ 	.word	0xffffffff


	//   ....[1]....
        /*0040*/ 	.word	0xffffffff


	//   ....[2]....
        /*0044*/ 	.word	0xffffffff


	//   ....[3]....
        /*0048*/ 	.word	0xffffffff


	//   ....[4]....
        /*004c*/ 	.word	0xffffffff


	//   ....[5]....
        /*0050*/ 	.word	0xffffffff


	//   ....[6]....
        /*0054*/ 	.word	0xffffffff


	//   ....[7]....
        /*0058*/ 	.word	0xffffffff


	//   ....[8]....
        /*005c*/ 	.word	0xffffffff


	//   ....[9]....
        /*0060*/ 	.word	0xffffffff


	//   ....[10]....
        /*0064*/ 	.word	0xffffffff


	//   ....[11]....
        /*0068*/ 	.word	0xffffffff


	//----- nvinfo : EIATTR_COOP_GROUP_INSTR_OFFSETS
	.align		4
.L_1100:
        /*006c*/ 	.byte	0x04, 0x28
        /*006e*/ 	.short	(.L_1102 - .L_1101)


	//   ....[0]....
.L_1101:
        /*0070*/ 	.word	0x000074d0


	//   ....[1]....
        /*0074*/ 	.word	0x000074f0


	//   ....[2]....
        /*0078*/ 	.word	0x00007590


	//   ....[3]....
        /*007c*/ 	.word	0x000075a0


	//   ....[4]....
        /*0080*/ 	.word	0x0000baa0


	//   ....[5]....
        /*0084*/ 	.word	0x0000bab0


	//   ....[6]....
        /*0088*/ 	.word	0x0000bae0


	//   ....[7]....
        /*008c*/ 	.word	0x0000bb00


	//   ....[8]....
        /*0090*/ 	.word	0x0000d6e0


	//   ....[9]....
        /*0094*/ 	.word	0x0000d720


	//   ....[10]....
        /*0098*/ 	.word	0x0000d7e0


	//   ....[11]....
        /*009c*/ 	.word	0x0000d7f0


	//----- nvinfo : EIATTR_EXIT_INSTR_OFFSETS
	.align		4
.L_1102:
        /*00a0*/ 	.byte	0x04, 0x1c
        /*00a2*/ 	.short	(.L_1104 - .L_1103)


	//   ....[0]....
.L_1103:
        /*00a4*/ 	.word	0x00000630


	//   ....[1]....
        /*00a8*/ 	.word	0x000012c0


	//   ....[2]....
        /*00ac*/ 	.word	0x000012f0


	//   ....[3]....
        /*00b0*/ 	.word	0x0000f350


	//   ....[4]....
        /*00b4*/ 	.word	0x0000f3f0


	//   ....[5]....
        /*00b8*/ 	.word	0x0000f410


	//----- nvinfo : EIATTR_CTAIDZ_USED
	.align		4
.L_1104:
        /*00bc*/ 	.byte	0x01, 0x04
	.zero		2


	//----- nvinfo : EIATTR_CRS_STACK_SIZE
	.align		4
        /*00c0*/ 	.byte	0x04, 0x1e
        /*00c2*/ 	.short	(.L_1106 - .L_1105)
.L_1105:
        /*00c4*/ 	.word	0x00000000
.L_1106:


//--------------------- .nv.info._ZN5flash24flash_fwd_splitkv_kernelI23Flash_fwd_kernel_traitsILi256ELi64ELi64ELi4ELb0ELb0EN7cutlass10bfloat16_tE19Flash_kernel_traitsILi256ELi64ELi64ELi4ES3_EELb0ELb0ELb1ELb0ELb0ELb1ELb1ELb0EEEvNS_16Flash_fwd_paramsE --------------------------
	.section	.nv.info._ZN5flash24flash_fwd_splitkv_kernelI23Flash_fwd_kernel_traitsILi256ELi64ELi64ELi4ELb0ELb0EN7cutlass10bfloat16_tE19Flash_kernel_traitsILi256ELi64ELi64ELi4ES3_EELb0ELb0ELb1ELb0ELb0ELb1ELb1ELb0EEEvNS_16Flash_fwd_paramsE,"",@"SHT_CUDA_INFO"
	.sectionflags	@""
	.align	4


	//----- nvinfo : EIATTR_CUDA_API_VERSION
	.align		4
        /*0000*/ 	.byte	0x04, 0x37
        /*0002*/ 	.short	(.L_1108 - .L_1107)
.L_1107:
        /*0004*/ 	.word	0x00000082


	//----- nvinfo : EIATTR_SW2861232_WAR
	.align		4
.L_1108:
        /*0008*/ 	.byte	0x01, 0x35
	.zero		2


	//----- nvinfo : EIATTR_PARAM_CBANK
	.align		4
        /*000c*/ 	.byte	0x04, 0x0a
        /*000e*/ 	.short	(.L_1110 - .L_1109)
	.align		4
.L_1109:
        /*0010*/ 	.word	index@(.nv.constant0._ZN5flash24flash_fwd_splitkv_kernelI23Flash_fwd_kernel_traitsILi256ELi64ELi64ELi4ELb0ELb0EN7cutlass10bfloat16_tE19Flash_kernel_traitsILi256ELi64ELi64ELi4ES3_EELb0ELb0ELb1ELb0ELb0ELb1ELb1ELb0EEEvNS_16Flash_fwd_paramsE)
        /*0014*/ 	.short	0x0160
        /*0016*/ 	.short	0x01d0


	//----- nvinfo : EIATTR_CBANK_PARAM_SIZE
	.align		4
.L_1110:
        /*0018*/ 	.byte	0x03, 0x19
        /*001a*/ 	.short	0x01d0


	//----- nvinfo : EIATTR_KPARAM_INFO
	.align		4
        /*001c*/ 	.byte	0x04, 0x17
        /*001e*/ 	.short	(.L_1112 - .L_1111)
.L_1111:
        /*0020*/ 	.word	0x00000000
        /*0024*/ 	.short	0x0000
        /*0026*/ 	.short	0x0000
        /*0028*/ 	.byte	0x00, 0xf0, 0x41, 0x07


	//----- nvinfo : EIATTR_MAXREG_COUNT
	.align		4
.L_1112:
        /*002c*/ 	.byte	0x03, 0x1b
        /*002e*/ 	.short	0x00ff


	//----- nvinfo : EIATTR_NUM_BARRIERS
	.align		4
        /*0030*/ 	.byte	0x02, 0x4c
        /*0032*/ 	.byte	0x01
	.zero		1


	//----- nvinfo : EIATTR_MERCURY_ISA_VERSION
	.align		4
        /*0034*/ 	.byte	0x03, 0x5f
        /*0036*/ 	.short	0x0000


	//----- nvinfo : EIATTR_COOP_GROUP_MASK_REGIDS
	.align		4
        /*0038*/ 	.byte	0x04, 0x29
        /*003a*/ 	.short	(.L_1114 - .L_1113)


	//   ....[0]....
.L_1113:
        /*003c*/ 	.word	0xffffffff


	//   ....[1]....
        /*0040*/ 	.word	0xffffffff


	//   ....[2]....
        /*0044*/ 	.word	0xffffffff


	//   ....[3]....
        /*0048*/ 	.word	0xffffffff


	//   ....[4]....
        /*004c*/ 	.word	0xffffffff


	//   ....[5]....
        /*0050*/ 	.word	0xffffffff


	//   ....[6]....
        /*0054*/ 	.word	0xffffffff


	//   ....[7]....
        /*0058*/ 	.word	0xffffffff


	//   ....[8]....
        /*005c*/ 	.word	0xffffffff


	//   ....[9]....
        /*0060*/ 	.word	0xffffffff


	//   ....[10]....
        /*0064*/ 	.word	0xffffffff


	//   ....[11]....
        /*0068*/ 	.word	0xffffffff


	//----- nvinfo : EIATTR_COOP_GROUP_INSTR_OFFSETS
	.align		4
.L_1114:
        /*006c*/ 	.byte	0x04, 0x28
        /*006e*/ 	.short	(.L_1116 - .L_1115)


	//   ....[0]....
.L_1115:
        /*0070*/ 	.word	0x00007a10


	//   ....[1]....
        /*0074*/ 	.word	0x00007a30


	//   ....[2]....
        /*0078*/ 	.word	0x00007ad0


	//   ....[3]....
        /*007c*/ 	.word	0x00007ae0


	//   ....[4]....
        /*0080*/ 	.word	0x0000c3c0


	//   ....[5]....
        /*0084*/ 	.word	0x0000c3d0


	//   ....[6]....
        /*0088*/ 	.word	0x0000c3f0


	//   ....[7]....
        /*008c*/ 	.word	0x0000c410


	//   ....[8]....
        /*0090*/ 	.word	0x0000e020


	//   ....[9]....
        /*0094*/ 	.word	0x0000e060


	//   ....[10]....
        /*0098*/ 	.word	0x0000e120


	//   ....[11]....
        /*009c*/ 	.word	0x0000e130


	//----- nvinfo : EIATTR_EXIT_INSTR_OFFSETS
	.align		4
.L_1116:
        /*00a0*/ 	.byte	0x04, 0x1c
        /*00a2*/ 	.short	(.L_1118 - .L_1117)


	//   ....[0]....
.L_1117:
        /*00a4*/ 	.word	0x00000630


	//   ....[1]....
        /*00a8*/ 	.word	0x000012c0


	//   ....[2]....
        /*00ac*/ 	.word	0x000012f0


	//   ....[3]....
        /*00b0*/ 	.word	0x0000fc90


	//   ....[4]....
        /*00b4*/ 	.word	0x0000fd30


	//   ....[5]....
        /*00b8*/ 	.word	0x0000fd50


	//----- nvinfo : EIATTR_CTAIDZ_USED
	.align		4
.L_1118:
        /*00bc*/ 	.byte	0x01, 0x04
	.zero		2


	//----- nvinfo : EIATTR_CRS_STACK_SIZE
	.align		4
        /*00c0*/ 	.byte	0x04, 0x1e
        /*00c2*/ 	.short	(.L_1120 - .L_1119)
.L_1119:
        /*00c4*/ 	.word	0x00000000
.L_1120:


//--------------------- .nv.info._ZN5flash24flash_fwd_splitkv_kernelI23Flash_fwd_kernel_traitsILi256ELi64ELi64ELi4ELb0ELb0EN7cutlass10bfloat16_tE19Flash_kernel_traitsILi256ELi64ELi64ELi4ES3_EELb0ELb0ELb0ELb0ELb1ELb0ELb1ELb1EEEvNS_16Flash_fwd_paramsE --------------------------
	.section	.nv.info._ZN5flash24flash_fwd_splitkv_kernelI23Flash_fwd_kernel_traitsILi256ELi64ELi64ELi4ELb0ELb0EN7cutlass10bfloat16_tE19Flash_kernel_traitsILi256ELi64ELi64ELi4ES3_EELb0ELb0ELb0ELb0ELb1ELb0ELb1ELb1EEEvNS_16Flash_fwd_paramsE,"",@"SHT_CUDA_INFO"
	.sectionflags	@""
	.align	4


	//----- nvinfo : EIATTR_CUDA_API_VERSION
	.align		4
        /*0000*/ 	.byte	0x04, 0x37
        /*0002*/ 	.short	(.L_1122 - .L_1121)
.L_1121:
        /*0004*/ 	.word	0x00000082


	//----- nvinfo : EIATTR_SW2861232_WAR
	.align		4
.L_1122:
        /*0008*/ 	.byte	0x01, 0x35
	.zero		2


	//----- nvinfo : EIATTR_PARAM_CBANK
	.align		4
        /*000c*/ 	.byte	0x04, 0x0a
        /*000e*/ 	.short	(.L_1124 - .L_1123)
	.align		4
.L_1123:
        /*0010*/ 	.word	index@(.nv.constant0._ZN5flash24flash_fwd_splitkv_kernelI23Flash_fwd_kernel_traitsILi256ELi64ELi64ELi4ELb0ELb0EN7cutlass10bfloat16_tE19Flash_kernel_traitsILi256ELi64ELi64ELi4ES3_EELb0ELb0ELb0ELb0ELb1ELb0ELb1ELb1EEEvNS_16Flash_fwd_paramsE)
        /*0014*/ 	.short	0x0160
        /*0016*/ 	.short	0x01d0


	//----- nvinfo : EIATTR_CBANK_PARAM_SIZE
	.align		4
.L_1124:
        /*0018*/ 	.byte	0x03, 0x19
        /*001a*/ 	.short	0x01d0


	//----- nvinfo : EIATTR_KPARAM_INFO
	.align		4
        /*001c*/ 	.byte	0x04, 0x17
        /*001e*/ 	.short	(.L_1126 - .L_1125)
.L_1125:
        /*0020*/ 	.word	0x00000000
        /*0024*/ 	.short	0x0000
        /*0026*/ 	.short	0x0000
        /*0028*/ 	.byte	0x00, 0xf0, 0x41, 0x07


	//----- nvinfo : EIATTR_MAXREG_COUNT
	.align		4
.L_1126:
        /*002c*/ 	.byte	0x03, 0x1b
        /*002e*/ 	.short	0x00ff


	//----- nvinfo : EIATTR_NUM_BARRIERS
	.align		4
        /*0030*/ 	.byte	0x02, 0x4c
        /*0032*/ 	.byte	0x01
	.zero		1


	//----- nvinfo : EIATTR_ANNOTATIONS
	.align		4
        /*0034*/ 	.byte	0x04, 0x55
        /*0036*/ 	.short	(.L_1128 - .L_1127)


	//   ....[0]....
.L_1127:
        /*0038*/ 	.word	0x00000001
        /*003c*/ 	.byte	0x90, 0x84, 0x01, 0x00, 0x01, 0x00, 0x00, 0x00, 0x80, 0x87, 0x01, 0x00, 0x01, 0x00, 0x00, 0x00
        /*004c*/ 	.byte	0x80, 0x88, 0x01, 0x00, 0x01, 0x00, 0x00, 0x00, 0x40, 0x9b, 0x01, 0x00, 0x01, 0x00, 0x00, 0x00
        /*005c*/ 	.byte	0x60, 0xa3, 0x01, 0x00, 0x01, 0x00, 0x00, 0x00, 0x20, 0xbf, 0x01, 0x00, 0x01, 0x00, 0x00, 0x00
        /*006c*/ 	.byte	0x30, 0xbf, 0x01, 0x00, 0x01, 0x00, 0x00, 0x00, 0x00, 0xc2, 0x01, 0x00, 0x01, 0x00, 0x00, 0x00
        /*007c*/ 	.byte	0x20, 0xc2, 0x01, 0x00, 0x01, 0x00, 0x00, 0x00, 0xf0, 0xda, 0x01, 0x00


	//----- nvinfo : EIATTR_MERCURY_ISA_VERSION
	.align		4
.L_1128:
        /*0088*/ 	.byte	0x03, 0x5f
        /*008a*/ 	.short	0x0000


	//----- nvinfo : EIATTR_COOP_GROUP_MASK_REGIDS
	.align		4
        /*008c*/ 	.byte	0x04, 0x29
        /*008e*/ 	.short	(.L_1130 - .L_1129)


	//   ....[0]....
.L_1129:
        /*0090*/ 	.word	0xffffffff


	//   ....[1]....
        /*0094*/ 	.word	0xffffffff


	//   ....[2]....
        /*0098*/ 	.word	0xffffffff


	//   ....[3]....
        /*009c*/ 	.word	0xffffffff


	//   ....[4]....
        /*00a0*/ 	.word	0xffffffff


	//   ....[5]....
        /*00a4*/ 	.word	0xffffffff


	//   ....[6]....
        /*00a8*/ 	.word	0xffffffff


	//   ....[7]....
        /*00ac*/ 	.word	0xffffffff


	//   ....[8]....
        /*00b0*/ 	.word	0xffffffff


	//   ....[9]....
        /*00b4*/ 	.word	0xffffffff


	//   ....[10]....
        /*00b8*/ 	.word	0xffffffff


	//   ....[11]....
        /*00bc*/ 	.word	0xffffffff


	//   ....[12]....
        /*00c0*/ 	.word	0xffffffff


	//   ....[13]....
        /*00c4*/ 	.word	0xffffffff


	//   ....[14]....
        /*00c8*/ 	.word	0xffffffff


	//   ....[15]....
        /*00cc*/ 	.word	0xffffffff


	//----- nvinfo : EIATTR_COOP_GROUP_INSTR_OFFSETS
	.align		4
.L_1130:
        /*00d0*/ 	.byte	0x04, 0x28
        /*00d2*/ 	.short	(.L_1132 - .L_1131)


	//   ....[0]....
.L_1131:
        /*00d4*/ 	.word	0x000173b0


	//   ....[1]....
        /*00d8*/ 	.word	0x00017440


	//   ....[2]....
        /*00dc*/ 	.word	0x00017470


	//   ....[3]....
        /*00e0*/ 	.word	0x000174b0


	//   ....[4]....
        /*00e4*/ 	.word	0x0001a4e0


	//   ....[5]....
        /*00e8*/ 	.word	0x0001a500


	//   ....[6]....
        /*00ec*/ 	.word	0x0001a520


	//   ....[7]....
        /*00f0*/ 	.word	0x0001a540


	//   ....[8]....
        /*00f4*/ 	.word	0x0001c210


	//   ....[9]....
        /*00f8*/ 	.word	0x0001c250


	//   ....[10]....
        /*00fc*/ 	.word	0x0001c260


	//   ....[11]....
        /*0100*/ 	.word	0x0001c290


	//   ....[12]....
        /*0104*/ 	.word	0x0001db20


	//   ....[13]....
        /*0108*/ 	.word	0x0001db70


	//   ....[14]....
        /*010c*/ 	.word	0x0001dbc0


	//   ....[15]....
        /*0110*/ 	.word	0x0001dc00


	//----- nvinfo : EIATTR_EXIT_INSTR_OFFSETS
	.align		4
.L_1132:
        /*0114*/ 	.byte	0x04, 0x1c
        /*0116*/ 	.short	(.L_1134 - .L_1133)


	//   ....[0]....
.L_1133:
        /*0118*/ 	.word	0x00000200


	//----- nvinfo : EIATTR_CTAIDZ_USED
	.align		4
.L_1134:
        /*011c*/ 	.byte	0x01, 0x04
	.zero		2


	//----- nvinfo : EIATTR_CRS_STACK_SIZE
	.align		4
        /*0120*/ 	.byte	0x04, 0x1e
        /*0122*/ 	.short	(.L_1136 - .L_1135)
.L_1135:
        /*0124*/ 	.word	0x00000000
.L_1136:


//--------------------- .nv.info._ZN5flash24flash_fwd_splitkv_kernelI23Flash_fwd_kernel_traitsILi256ELi64ELi64ELi4ELb0ELb0EN7cutlass10bfloat16_tE19Flash_kernel_traitsILi256ELi64ELi64ELi4ES3_EELb0ELb0ELb0ELb0ELb1ELb1ELb1ELb1EEEvNS_16Flash_fwd_paramsE --------------------------
	.section	.nv.info._ZN5flash24flash_fwd_splitkv_kernelI23Flash_fwd_kernel_traitsILi256ELi64ELi64ELi4ELb0ELb0EN7cutlass10bfloat16_tE19Flash_kernel_traitsILi256ELi64ELi64ELi4ES3_EELb0ELb0ELb0ELb0ELb1ELb1ELb1ELb1EEEvNS_16Flash_fwd_paramsE,"",@"SHT_CUDA_INFO"
	.sectionflags	@""
	.align	4


	//----- nvinfo : EIATTR_CUDA_API_VERSION
	.align		4
        /*0000*/ 	.byte	0x04, 0x37
        /*0002*/ 	.short	(.L_1138 - .L_1137)
.L_1137:
        /*0004*/ 	.word	0x00000082


	//----- nvinfo : EIATTR_SW2861232_WAR
	.align		4
.L_1138:
        /*0008*/ 	.byte	0x01, 0x35
	.zero		2


	//----- nvinfo : EIATTR_PARAM_CBANK
	.align		4
        /*000c*/ 	.byte	0x04, 0x0a
        /*000e*/ 	.short	(.L_1140 - .L_1139)
	.align		4
.L_1139:
        /*0010*/ 	.word	index@(.nv.constant0._ZN5flash24flash_fwd_splitkv_kernelI23Flash_fwd_kernel_traitsILi256ELi64ELi64ELi4ELb0ELb0EN7cutlass10bfloat16_tE19Flash_kernel_traitsILi256ELi64ELi64ELi4ES3_EELb0ELb0ELb0ELb0ELb1ELb1ELb1ELb1EEEvNS_16Flash_fwd_paramsE)
        /*0014*/ 	.short	0x0160
        /*0016*/ 	.short	0x01d0


	//----- nvinfo : EIATTR_CBANK_PARAM_SIZE
	.align		4
.L_1140:
        /*0018*/ 	.byte	0x03, 0x19
        /*001a*/ 	.short	0x01d0


	//----- nvinfo : EIATTR_KPARAM_INFO
	.align		4
        /*001c*/ 	.byte	0x04, 0x17
        /*001e*/ 	.short	(.L_1142 - .L_1141)
.L_1141:
        /*0020*/ 	.word	0x00000000
        /*0024*/ 	.short	0x0000
        /*0026*/ 	.short	0x0000
        /*0028*/ 	.byte	0x00, 0xf0, 0x41, 0x07


	//----- nvinfo : EIATTR_MAXREG_COUNT
	.align		4
.L_1142:
        /*002c*/ 	.byte	0x03, 0x1b
        /*002e*/ 	.short	0x00ff


	//----- nvinfo : EIATTR_NUM_BARRIERS
	.align		4
        /*0030*/ 	.byte	0x02, 0x4c
        /*0032*/ 	.byte	0x01
	.zero		1


	//----- nvinfo : EIATTR_ANNOTATIONS
	.align		4
        /*0034*/ 	.byte	0x04, 0x55
        /*0036*/ 	.short	(.L_1144 - .L_1143)


	//   ....[0]....
.L_1143:
        /*0038*/ 	.word	0x00000001
        /*003c*/ 	.byte	0x80, 0x88, 0x01, 0x00, 0x01, 0x00, 0x00, 0x00, 0x70, 0x8b, 0x01, 0x00, 0x01, 0x00, 0x00, 0x00
        /*004c*/ 	.byte	0xa0, 0x8b, 0x01, 0x00, 0x01, 0x00, 0x00, 0x00, 0x00, 0xc8, 0x01, 0x00, 0x01, 0x00, 0x00, 0x00
        /*005c*/ 	.byte	0x00, 0xcb, 0x01, 0x00, 0x01, 0x00, 0x00, 0x00, 0x10, 0xcb, 0x01, 0x00, 0x01, 0x00, 0x00, 0x00
        /*006c*/ 	.byte	0xe0, 0xcb, 0x01, 0x00, 0x01, 0x00, 0x00, 0x00, 0x00, 0xcc, 0x01, 0x00, 0x01, 0x00, 0x00, 0x00
        /*007c*/ 	.byte	0xd0, 0xe4, 0x01, 0x00


	//----- nvinfo : EIATTR_MERCURY_ISA_VERSION
	.align		4
.L_1144:
        /*0080*/ 	.byte	0x03, 0x5f
        /*0082*/ 	.short	0x0000


	//----- nvinfo : EIATTR_COOP_GROUP_MASK_REGIDS
	.align		4
        /*0084*/ 	.byte	0x04, 0x29
        /*0086*/ 	.short	(.L_1146 - .L_1145)


	//   ....[0]....
.L_1145:
        /*0088*/ 	.word	0xffffffff


	//   ....[1]....
        /*008c*/ 	.word	0xffffffff


	//   ....[2]....
        /*0090*/ 	.word	0xffffffff


	//   ....[3]....
        /*0094*/ 	.word	0xffffffff


	//   ....[4]....
        /*0098*/ 	.word	0xffffffff


	//   ....[5]....
        /*009c*/ 	.word	0xffffffff


	//   ....[6]....
        /*00a0*/ 	.word	0xffffffff


	//   ....[7]....
        /*00a4*/ 	.word	0xffffffff


	//   ....[8]....
        /*00a8*/ 	.word	0xffffffff


	//   ....[9]....
        /*00ac*/ 	.word	0xffffffff


	//   ....[10]....
        /*00b0*/ 	.word	0xffffffff


	//   ....[11]....
        /*00b4*/ 	.word	0xffffffff


	//   ....[12]....
        /*00b8*/ 	.word	0xffffffff


	//   ....[13]....
        /*00bc*/ 	.word	0xffffffff


	//   ....[14]....
        /*00c0*/ 	.word	0xffffffff


	//   ....[15]....
        /*00c4*/ 	.word	0xffffffff


	//----- nvinfo : EIATTR_COOP_GROUP_INSTR_OFFSETS
	.align		4
.L_1146:
        /*00c8*/ 	.byte	0x04, 0x28
        /*00ca*/ 	.short	(.L_1148 - .L_1147)


	//   ....[0]....
.L_1147:
        /*00cc*/ 	.word	0x00017790


	//   ....[1]....
        /*00d0*/ 	.word	0x00017820


	//   ....[2]....
        /*00d4*/ 	.word	0x00017850


	//   ....[3]....
        /*00d8*/ 	.word	0x000178a0


	//   ....[4]....
        /*00dc*/ 	.word	0x0001aca0


	//   ....[5]....
        /*00e0*/ 	.word	0x0001acc0


	//   ....[6]....
        /*00e4*/ 	.word	0x0001ace0


	//   ....[7]....
        /*00e8*/ 	.word	0x0001ad00


	//   ....[8]....
        /*00ec*/ 	.word	0x0001cbf0


	//   ....[9]....
        /*00f0*/ 	.word	0x0001cc30


	//   ....[10]....
        /*00f4*/ 	.word	0x0001cc40


	//   ....[11]....
        /*00f8*/ 	.word	0x0001cc70


	//   ....[12]....
        /*00fc*/ 	.word	0x0001e500


	//   ....[13]....
        /*0100*/ 	.word	0x0001e550


	//   ....[14]....
        /*0104*/ 	.word	0x0001e5a0


	//   ....[15]....
        /*0108*/ 	.word	0x0001e5e0


	//----- nvinfo : EIATTR_EXIT_INSTR_OFFSETS
	.align		4
.L_1148:
        /*010c*/ 	.byte	0x04, 0x1c
        /*010e*/ 	.short	(.L_1150 - .L_1149)


	//   ....[0]....
.L_1149:
        /*0110*/ 	.word	0x00000200


	//----- nvinfo : EIATTR_CTAIDZ_USED
	.align		4
.L_1150:
        /*0114*/ 	.byte	0x01, 0x04
	.zero		2


	//----- nvinfo : EIATTR_CRS_STACK_SIZE
	.align		4
        /*0118*/ 	.byte	0x04, 0x1e
        /*011a*/ 	.short	(.L_1152 - .L_1151)
.L_1151:
        /*011c*/ 	.word	0x00000000
.L_1152:


//--------------------- .nv.info._ZN5flash24flash_fwd_splitkv_kernelI23Flash_fwd_kernel_traitsILi256ELi64ELi64ELi4ELb0ELb0EN7cutlass10bfloat16_tE19Flash_kernel_traitsILi256ELi64ELi64ELi4ES3_EELb0ELb0ELb1ELb0ELb0ELb0ELb1ELb1EEEvNS_16Flash_fwd_paramsE --------------------------
	.section	.nv.info._ZN5flash24flash_fwd_splitkv_kernelI23Flash_fwd_kernel_traitsILi256ELi64ELi64ELi4ELb0ELb0EN7cutlass10bfloat16_tE19Flash_kernel_traitsILi256ELi64ELi64ELi4ES3_EELb0ELb0ELb1ELb0ELb0ELb0ELb1ELb1EEEvNS_16Flash_fwd_paramsE,"",@"SHT_CUDA_INFO"
	.sectionflags	@""
	.align	4


	//----- nvinfo : EIATTR_CUDA_API_VERSION
	.align		4
        /*0000*/ 	.byte	0x04, 0x37
        /*0002*/ 	.short	(.L_1154 - .L_1153)
.L_1153:
        /*0004*/ 	.word	0x00000082


	//----- nvinfo : EIATTR_SW2861232_WAR
	.align		4
.L_1154:
        /*0008*/ 	.byte	0x01, 0x35
	.zero		2


	//----- nvinfo : EIATTR_PARAM_CBANK
	.align		4
        /*000c*/ 	.byte	0x04, 0x0a
        /*000e*/ 	.short	(.L_1156 - .L_1155)
	.align		4
.L_1155:
        /*0010*/ 	.word	index@(.nv.constant0._ZN5flash24flash_fwd_splitkv_kernelI23Flash_fwd_kernel_traitsILi256ELi64ELi64ELi4ELb0ELb0EN7cutlass10bfloat16_tE19Flash_kernel_traitsILi256ELi64ELi64ELi4ES3_EELb0ELb0ELb1ELb0ELb0ELb0ELb1ELb1EEEvNS_16Flash_fwd_paramsE)
        /*0014*/ 	.short	0x0160
        /*0016*/ 	.short	0x01d0


	//----- nvinfo : EIATTR_CBANK_PARAM_SIZE
	.align		4
.L_1156:
        /*0018*/ 	.byte	0x03, 0x19
        /*001a*/ 	.short	0x01d0


	//----- nvinfo : EIATTR_KPARAM_INFO
	.align		4
        /*001c*/ 	.byte	0x04, 0x17
        /*001e*/ 	.short	(.L_1158 - .L_1157)
.L_1157:
        /*0020*/ 	.word	0x00000000
        /*0024*/ 	.short	0x0000
        /*0026*/ 	.short	0x0000
        /*0028*/ 	.byte	0x00, 0xf0, 0x41, 0x07


	//----- nvinfo : EIATTR_MAXREG_COUNT
	.align		4
.L_1158:
        /*002c*/ 	.byte	0x03, 0x1b
        /*002e*/ 	.short	0x00ff


	//----- nvinfo : EIATTR_NUM_BARRIERS
	.align		4
        /*0030*/ 	.byte	0x02, 0x4c
        /*0032*/ 	.byte	0x01
	.zero		1


	//----- nvinfo : EIATTR_MERCURY_ISA_VERSION
	.align		4
        /*0034*/ 	.byte	0x03, 0x5f
        /*0036*/ 	.short	0x0000


	//----- nvinfo : EIATTR_COOP_GROUP_MASK_REGIDS
	.align		4
        /*0038*/ 	.byte	0x04, 0x29
        /*003a*/ 	.short	(.L_1160 - .L_1159)


	//   ....[0]....
.L_1159:
        /*003c*/ 	.word	0xffffffff


	//   ....[1]....
        /*0040*/ 	.word	0xffffffff


	//   ....[2]....
        /*0044*/ 	.word	0xffffffff


	//   ....[3]....
        /*0048*/ 	.word	0xffffffff


	//   ....[4]....
        /*004c*/ 	.word	0xffffffff


	//   ....[5]....
        /*0050*/ 	.word	0xffffffff


	//   ....[6]....
        /*0054*/ 	.word	0xffffffff


	//   ....[7]....
        /*0058*/ 	.word	0xffffffff


	//   ....[8]....
        /*005c*/ 	.word	0xffffffff


	//   ....[9]....
        /*0060*/ 	.word	0xffffffff


	//   ....[10]....
        /*0064*/ 	.word	0xffffffff


	//   ....[11]....
        /*0068*/ 	.word	0xffffffff


	//   ....[12]....
        /*006c*/ 	.word	0xffffffff


	//   ....[13]....
        /*0070*/ 	.word	0xffffffff


	//   ....[14]....
        /*0074*/ 	.word	0xffffffff


	//   ....[15]....
        /*0078*/ 	.word	0xffffffff


	//----- nvinfo : EIATTR_COOP_GROUP_INSTR_OFFSETS
	.align		4
.L_1160:
        /*007c*/ 	.byte	0x04, 0x28
        /*007e*/ 	.short	(.L_1162 - .L_1161)


	//   ....[0]....
.L_1161:
        /*0080*/ 	.word	0x0001c4f0


	//   ....[1]....
        /*0084*/ 	.word	0x0001c510


	//   ....[2]....
        /*0088*/ 	.word	0x0001c5b0


	//   ....[3]....
        /*008c*/ 	.word	0x0001c5c0


	//   ....[4]....
        /*0090*/ 	.word	0x000207d0


	//   ....[5]....
        /*0094*/ 	.word	0x000207f0


	//   ....[6]....
        /*0098*/ 	.word	0x00020840


	//   ....[7]....
        /*009c*/ 	.word	0x00020850


	//   ....[8]....
        /*00a0*/ 	.word	0x00022510


	//   ....[9]....
        /*00a4*/ 	.word	0x00022540


	//   ....[10]....
        /*00a8*/ 	.word	0x00022550


	//   ....[11]....
        /*00ac*/ 	.word	0x00022580


	//   ....[12]....
        /*00b0*/ 	.word	0x00024390


	//   ....[13]....
        /*00b4*/ 	.word	0x000243f0


	//   ....[14]....
        /*00b8*/ 	.word	0x00024440


	//   ....[15]....
        /*00bc*/ 	.word	0x00024490


	//----- nvinfo : EIATTR_EXIT_INSTR_OFFSETS
	.align		4
.L_1162:
        /*00c0*/ 	.byte	0x04, 0x1c
        /*00c2*/ 	.short	(.L_1164 - .L_1163)


	//   ....[0]....
.L_1163:
        /*00c4*/ 	.word	0x000001f0


	//----- nvinfo : EIATTR_CTAIDZ_USED
	.align		4
.L_1164:
        /*00c8*/ 	.byte	0x01, 0x04
	.zero		2


	//----- nvinfo : EIATTR_CRS_STACK_SIZE
	.align		4
        /*00cc*/ 	.byte	0x04, 0x1e
        /*00ce*/ 	.short	(.L_1166 - .L_1165)
.L_1165:
        /*00d0*/ 	.word	0x00000000
.L_1166:


//--------------------- .nv.info._ZN5flash24flash_fwd_splitkv_kernelI23Flash_fwd_kernel_traitsILi256ELi64ELi64ELi4ELb0ELb0EN7cutlass10bfloat16_tE19Flash_kernel_traitsILi256ELi64ELi64ELi4ES3_EELb0ELb0ELb1ELb0ELb0ELb1ELb1ELb1EEEvNS_16Flash_fwd_paramsE --------------------------
	.section	.nv.info._ZN5flash24flash_fwd_splitkv_kernelI23Flash_fwd_kernel_traitsILi256ELi64ELi64ELi4ELb0ELb0EN7cutlass10bfloat16_tE19Flash_kernel_traitsILi256ELi64ELi64ELi4ES3_EELb0ELb0ELb1ELb0ELb0ELb1ELb1ELb1EEEvNS_16Flash_fwd_paramsE,"",@"SHT_CUDA_INFO"
	.sectionflags	@""
	.align	4


	//----- nvinfo : EIATTR_CUDA_API_VERSION
	.align		4
        /*0000*/ 	.byte	0x04, 0x37
        /*0002*/ 	.short	(.L_1168 - .L_1167)
.L_1167:
        /*0004*/ 	.word	0x00000082


	//----- nvinfo : EIATTR_SW2861232_WAR
	.align		4
.L_1168:
        /*0008*/ 	.byte	0x01, 0x35
	.zero		2


	//----- nvinfo : EIATTR_PARAM_CBANK
	.align		4
        /*000c*/ 	.byte	0x04, 0x0a
        /*000e*/ 	.short	(.L_1170 - .L_1169)
	.align		4
.L_1169:
        /*0010*/ 	.word	index@(.nv.constant0._ZN5flash24flash_fwd_splitkv_kernelI23Flash_fwd_kernel_traitsILi256ELi64ELi64ELi4ELb0ELb0EN7cutlass10bfloat16_tE19Flash_kernel_traitsILi256ELi64ELi64ELi4ES3_EELb0ELb0ELb1ELb0ELb0ELb1ELb1ELb1EEEvNS_16Flash_fwd_paramsE)
        /*0014*/ 	.short	0x0160
        /*0016*/ 	.short	0x01d0


	//----- nvinfo : EIATTR_CBANK_PARAM_SIZE
	.align		4
.L_1170:
        /*0018*/ 	.byte	0x03, 0x19
        /*001a*/ 	.short	0x01d0


	//----- nvinfo : EIATTR_KPARAM_INFO
	.align		4
        /*001c*/ 	.byte	0x04, 0x17
        /*001e*/ 	.short	(.L_1172 - .L_1171)
.L_1171:
        /*0020*/ 	.word	0x00000000
        /*0024*/ 	.short	0x0000
        /*0026*/ 	.short	0x0000
        /*0028*/ 	.byte	0x00, 0xf0, 0x41, 0x07


	//----- nvinfo : EIATTR_MAXREG_COUNT
	.align		4
.L_1172:
        /*002c*/ 	.byte	0x03, 0x1b
        /*002e*/ 	.short	0x00ff


	//----- nvinfo : EIATTR_NUM_BARRIERS
	.align		4
        /*0030*/ 	.byte	0x02, 0x4c
        /*0032*/ 	.byte	0x01
	.zero		1


	//----- nvinfo : EIATTR_ANNOTATIONS
	.align		4
        /*0034*/ 	.byte	0x04, 0x55
        /*0036*/ 	.short	(.L_1174 - .L_1173)


	//   ....[0]....
.L_1173:
        /* <DEDUP_REMOVED lines=28> */
        /*01ec*/ 	.byte	0x80, 0x42, 0x02, 0x00


	//----- nvinfo : EIATTR_MERCURY_ISA_VERSION
	.align		4
.L_1174:
        /*01f0*/ 	.byte	0x03, 0x5f
        /*01f2*/ 	.short	0x0000


	//----- nvinfo : EIATTR_COOP_GROUP_MASK_REGIDS
	.align		4
        /*01f4*/ 	.byte	0x04, 0x29
        /*01f6*/ 	.short	(.L_1176 - .L_1175)


	//   ....[0]....
.L_1175:
        /*01f8*/ 	.word	0xffffffff


	//   ....[1]....
        /*01fc*/ 	.word	0xffffffff


	//   ....[2]....
        /*0200*/ 	.word	0xffffffff


	//   ....[3]....
        /*0204*/ 	.word	0xffffffff


	//   ....[4]....
        /*0208*/ 	.word	0xffffffff


	//   ....[5]....
        /*020c*/ 	.word	0xffffffff


	//   ....[6]....
        /*0210*/ 	.word	0xffffffff


	//   ....[7]....
        /*0214*/ 	.word	0xffffffff


	//   ....[8]....
        /*0218*/ 	.word	0xffffffff


	//   ....[9]....
        /*021c*/ 	.word	0xffffffff


	//   ....[10]....
        /*0220*/ 	.word	0xffffffff


	//   ....[11]....
        /*0224*/ 	.word	0xffffffff


	//   ....[12]....
        /*0228*/ 	.word	0xffffffff


	//   ....[13]....
        /*022c*/ 	.word	0xffffffff


	//   ....[14]....
        /*0230*/ 	.word	0xffffffff


	//   ....[15]....
        /*0234*/ 	.word	0xffffffff


	//----- nvinfo : EIATTR_COOP_GROUP_INSTR_OFFSETS
	.align		4
.L_1176:
        /*0238*/ 	.byte	0x04, 0x28
        /*023a*/ 	.short	(.L_1178 - .L_1177)


	//   ....[0]....
.L_1177:
        /*023c*/ 	.word	0x0001c770


	//   ....[1]....
        /*0240*/ 	.word	0x0001c7b0


	//   ....[2]....
        /*0244*/ 	.word	0x0001c7d0


	//   ....[3]....
        /*0248*/ 	.word	0x0001c7f0


	//   ....[4]....
        /*024c*/ 	.word	0x00022330


	//   ....[5]....
        /*0250*/ 	.word	0x000223c0


	//   ....[6]....
        /*0254*/ 	.word	0x000223e0


	//   ....[7]....
        /*0258*/ 	.word	0x00022440


	//   ....[8]....
        /*025c*/ 	.word	0x000240f0


	//   ....[9]....
        /*0260*/ 	.word	0x00024120


	//   ....[10]....
        /*0264*/ 	.word	0x00024130


	//   ....[11]....
        /*0268*/ 	.word	0x00024160


	//   ....[12]....
        /*026c*/ 	.word	0x00025fd0


	//   ....[13]....
        /*0270*/ 	.word	0x00026020


	//   ....[14]....
        /*0274*/ 	.word	0x00026070


	//   ....[15]....
        /*0278*/ 	.word	0x000260c0


	//----- nvinfo : EIATTR_EXIT_INSTR_OFFSETS
	.align		4
.L_1178:
        /*027c*/ 	.byte	0x04, 0x1c
        /*027e*/ 	.short	(.L_1180 - .L_1179)


	//   ....[0]....
.L_1179:
        /*0280*/ 	.word	0x00000200


	//----- nvinfo : EIATTR_CTAIDZ_USED
	.align		4
.L_1180:
        /*0284*/ 	.byte	0x01, 0x04
	.zero		2


	//----- nvinfo : EIATTR_CRS_STACK_SIZE
	.align		4
        /*0288*/ 	.byte	0x04, 0x1e
        /*028a*/ 	.short	(.L_1182 - .L_1181)
.L_1181:
        /*028c*/ 	.word	0x00000000
.L_1182:


//--------------------- .nv.info._ZN5flash24flash_fwd_splitkv_kernelI23Flash_fwd_kernel_traitsILi256ELi64ELi64ELi4ELb0ELb0EN7cutlass10bfloat16_tE19Flash_kernel_traitsILi256ELi64ELi64ELi4ES3_EELb0ELb1ELb0ELb0ELb1ELb0ELb0ELb0EEEvNS_16Flash_fwd_paramsE --------------------------
	.section	.nv.info._ZN5flash24flash_fwd_splitkv_kernelI23Flash_fwd_kernel_traitsILi256ELi64ELi64ELi4ELb0ELb0EN7cutlass10bfloat16_tE19Flash_kernel_traitsILi256ELi64ELi64ELi4ES3_EELb0ELb1ELb0ELb0ELb1ELb0ELb0ELb0EEEvNS_16Flash_fwd_paramsE,"",@"SHT_CUDA_INFO"
	.sectionflags	@""
	.align	4


	//----- nvinfo : EIATTR_CUDA_API_VERSION
	.align		4
        /*0000*/ 	.byte	0x04, 0x37
        /*0002*/ 	.short	(.L_1184 - .L_1183)
.L_1183:
        /*0004*/ 	.word	0x00000082


	//----- nvinfo : EIATTR_SW2861232_WAR
	.align		4
.L_1184:
        /*0008*/ 	.byte	0x01, 0x35
	.zero		2


	//----- nvinfo : EIATTR_PARAM_CBANK
	.align		4
        /*000c*/ 	.byte	0x04, 0x0a
        /*000e*/ 	.short	(.L_1186 - .L_1185)
	.align		4
.L_1185:
        /*0010*/ 	.word	index@(.nv.constant0._ZN5flash24flash_fwd_splitkv_kernelI23Flash_fwd_kernel_traitsILi256ELi64ELi64ELi4ELb0ELb0EN7cutlass10bfloat16_tE19Flash_kernel_traitsILi256ELi64ELi64ELi4ES3_EELb0ELb1ELb0ELb0ELb1ELb0ELb0ELb0EEEvNS_16Flash_fwd_paramsE)
        /*0014*/ 	.short	0x0160
        /*0016*/ 	.short	0x01d0


	//----- nvinfo : EIATTR_CBANK_PARAM_SIZE
	.align		4
.L_1186:
        /*0018*/ 	.byte	0x03, 0x19
        /*001a*/ 	.short	0x01d0


	//----- nvinfo : EIATTR_KPARAM_INFO
	.align		4
        /*001c*/ 	.byte	0x04, 0x17
        /*001e*/ 	.short	(.L_1188 - .L_1187)
.L_1187:
        /*0020*/ 	.word	0x00000000
        /*0024*/ 	.short	0x0000
        /*0026*/ 	.short	0x0000
        /*0028*/ 	.byte	0x00, 0xf0, 0x41, 0x07


	//----- nvinfo : EIATTR_MAXREG_COUNT
	.align		4
.L_1188:
        /*002c*/ 	.byte	0x03, 0x1b
        /*002e*/ 	.short	0x00ff


	//----- nvinfo : EIATTR_NUM_BARRIERS
	.align		4
        /*0030*/ 	.byte	0x02, 0x4c
        /*0032*/ 	.byte	0x01
	.zero		1


	//----- nvinfo : EIATTR_MERCURY_ISA_VERSION
	.align		4
        /*0034*/ 	.byte	0x03, 0x5f
        /*0036*/ 	.short	0x0000


	//----- nvinfo : EIATTR_COOP_GROUP_MASK_REGIDS
	.align		4
        /*0038*/ 	.byte	0x04, 0x29
        /*003a*/ 	.short	(.L_1190 - .L_1189)


	//   ....[0]....
.L_1189:
        /*003c*/ 	.word	0xffffffff


	//   ....[1]....
        /*0040*/ 	.word	0xffffffff


	//   ....[2]....
        /*0044*/ 	.word	0xffffffff


	//   ....[3]....
        /*0048*/ 	.word	0xffffffff


	//   ....[4]....
        /*004c*/ 	.word	0xffffffff


	//   ....[5]....
        /*0050*/ 	.word	0xffffffff


	//   ....[6]....
        /*0054*/ 	.word	0xffffffff


	//   ....[7]....
        /*0058*/ 	.word	0xffffffff


	//   ....[8]....
        /*005c*/ 	.word	0xffffffff


	//   ....[9]....
        /*0060*/ 	.word	0xffffffff


	//   ....[10]....
        /*0064*/ 	.word	0xffffffff


	//   ....[11]....
        /*0068*/ 	.word	0xffffffff


	//   ....[12]....
        /*006c*/ 	.word	0xffffffff


	//   ....[13]....
        /*0070*/ 	.word	0xffffffff


	//   ....[14]....
        /*0074*/ 	.word	0xffffffff


	//   ....[15]....
        /*0078*/ 	.word	0xffffffff


	//----- nvinfo : EIATTR_COOP_GROUP_INSTR_OFFSETS
	.align		4
.L_1190:
        /*007c*/ 	.byte	0x04, 0x28
        /*007e*/ 	.short	(.L_1192 - .L_1191)


	//   ....[0]....
.L_1191:
        /*0080*/ 	.word	0x00004c70


	//   ....[1]....
        /*0084*/ 	.word	0x00004ca0


	//   ....[2]....
        /*0088*/ 	.word	0x00004d40


	//   ....[3]....
        /*008c*/ 	.word	0x00004d50


	//   ....[4]....
        /*0090*/ 	.word	0x00008510


	//   ....[5]....
        /*0094*/ 	.word	0x00008520


	//   ....[6]....
        /*0098*/ 	.word	0x00008550


	//   ....[7]....
        /*009c*/ 	.word	0x00008560


	//   ....[8]....
        /*00a0*/ 	.word	0x0000c430


	//   ....[9]....
        /*00a4*/ 	.word	0x0000c480


	//   ....[10]....
        /*00a8*/ 	.word	0x0000c4a0


	//   ....[11]....
        /*00ac*/ 	.word	0x0000c4c0


	//   ....[12]....
        /*00b0*/ 	.word	0x0000e0f0


	//   ....[13]....
        /*00b4*/ 	.word	0x0000e130


	//   ....[14]....
        /*00b8*/ 	.word	0x0000e220


	//   ....[15]....
        /*00bc*/ 	.word	0x0000e250


	//----- nvinfo : EIATTR_EXIT_INSTR_OFFSETS
	.align		4
.L_1192:
        /*00c0*/ 	.byte	0x04, 0x1c
        /*00c2*/ 	.short	(.L_1194 - .L_1193)


	//   ....[0]....
.L_1193:
        /*00c4*/ 	.word	0x00000460


	//   ....[1]....
        /*00c8*/ 	.word	0x00000e40


	//   ....[2]....
        /*00cc*/ 	.word	0x00000e70


	//   ....[3]....
        /*00d0*/ 	.word	0x0000fdc0


	//   ....[4]....
        /*00d4*/ 	.word	0x0000fea0


	//----- nvinfo : EIATTR_CTAIDZ_USED
	.align		4
.L_1194:
        /*00d8*/ 	.byte	0x01, 0x04
	.zero		2


	//----- nvinfo : EIATTR_CRS_STACK_SIZE
	.align		4
        /*00dc*/ 	.byte	0x04, 0x1e
        /*00de*/ 	.short	(.L_1196 - .L_1195)
.L_1195:
        /*00e0*/ 	.word	0x00000000
.L_1196:


//--------------------- .nv.info._ZN5flash24flash_fwd_splitkv_kernelI23Flash_fwd_kernel_traitsILi256ELi64ELi64ELi4ELb0ELb0EN7cutlass10bfloat16_tE19Flash_kernel_traitsILi256ELi64ELi64ELi4ES3_EELb0ELb1ELb0ELb0ELb1ELb1ELb0ELb0EEEvNS_16Flash_fwd_paramsE --------------------------
	.section	.nv.info._ZN5flash24flash_fwd_splitkv_kernelI23Flash_fwd_kernel_traitsILi256ELi64ELi64ELi4ELb0ELb0EN7cutlass10bfloat16_tE19Flash_kernel_traitsILi256ELi64ELi64ELi4ES3_EELb0ELb1ELb0ELb0ELb1ELb1ELb0ELb0EEEvNS_16Flash_fwd_paramsE,"",@"SHT_CUDA_INFO"
	.sectionflags	@""
	.align	4


	//----- nvinfo : EIATTR_CUDA_API_VERSION
	.align		4
        /*0000*/ 	.byte	0x04, 0x37
        /*0002*/ 	.short	(.L_1198 - .L_1197)
.L_1197:
        /*0004*/ 	.word	0x00000082


	//----- nvinfo : EIATTR_SW2861232_WAR
	.align		4
.L_1198:
        /*0008*/ 	.byte	0x01, 0x35
	.zero		2


	//----- nvinfo : EIATTR_PARAM_CBANK
	.align		4
        /*000c*/ 	.byte	0x04, 0x0a
        /*000e*/ 	.short	(.L_1200 - .L_1199)
	.align		4
.L_1199:
        /*0010*/ 	.word	index@(.nv.constant0._ZN5flash24flash_fwd_splitkv_kernelI23Flash_fwd_kernel_traitsILi256ELi64ELi64ELi4ELb0ELb0EN7cutlass10bfloat16_tE19Flash_kernel_traitsILi256ELi64ELi64ELi4ES3_EELb0ELb1ELb0ELb0ELb1ELb1ELb0ELb0EEEvNS_16Flash_fwd_paramsE)
        /*0014*/ 	.short	0x0160
        /*0016*/ 	.short	0x01d0


	//----- nvinfo : EIATTR_CBANK_PARAM_SIZE
	.align		4
.L_1200:
        /*0018*/ 	.byte	0x03, 0x19
        /*001a*/ 	.short	0x01d0


	//----- nvinfo : EIATTR_KPARAM_INFO
	.align		4
        /*001c*/ 	.byte	0x04, 0x17
        /*001e*/ 	.short	(.L_1202 - .L_1201)
.L_1201:
        /*0020*/ 	.word	0x00000000
        /*0024*/ 	.short	0x0000
        /*0026*/ 	.short	0x0000
        /*0028*/ 	.byte	0x00, 0xf0, 0x41, 0x07


	//----- nvinfo : EIATTR_MAXREG_COUNT
	.align		4
.L_1202:
        /*002c*/ 	.byte	0x03, 0x1b
        /*002e*/ 	.short	0x00ff


	//----- nvinfo : EIATTR_NUM_BARRIERS
	.align		4
        /*0030*/ 	.byte	0x02, 0x4c
        /*0032*/ 	.byte	0x01
	.zero		1


	//----- nvinfo : EIATTR_MERCURY_ISA_VERSION
	.align		4
        /*0034*/ 	.byte	0x03, 0x5f
        /*0036*/ 	.short	0x0000


	//----- nvinfo : EIATTR_COOP_GROUP_MASK_REGIDS
	.align		4
        /*0038*/ 	.byte	0x04, 0x29
        /*003a*/ 	.short	(.L_1204 - .L_1203)


	//   ....[0]....
.L_1203:
        /*003c*/ 	.word	0xffffffff


	//   ....[1]....
        /*0040*/ 	.word	0xffffffff


	//   ....[2]....
        /*0044*/ 	.word	0xffffffff


	//   ....[3]....
        /*0048*/ 	.word	0xffffffff


	//   ....[4]....
        /*004c*/ 	.word	0xffffffff


	//   ....[5]....
        /*0050*/ 	.word	0xffffffff


	//   ....[6]....
        /*0054*/ 	.word	0xffffffff


	//   ....[7]....
        /*0058*/ 	.word	0xffffffff


	//   ....[8]....
        /*005c*/ 	.word	0xffffffff


	//   ....[9]....
        /*0060*/ 	.word	0xffffffff


	//   ....[10]....
        /*0064*/ 	.word	0xffffffff


	//   ....[11]....
        /*0068*/ 	.word	0xffffffff


	//   ....[12]....
        /*006c*/ 	.word	0xffffffff


	//   ....[13]....
        /*0070*/ 	.word	0xffffffff


	//   ....[14]....
        /*0074*/ 	.word	0xffffffff


	//   ....[15]....
        /*0078*/ 	.word	0xffffffff


	//----- nvinfo : EIATTR_COOP_GROUP_INSTR_OFFSETS
	.align		4
.L_1204:
        /*007c*/ 	.byte	0x04, 0x28
        /*007e*/ 	.short	(.L_1206 - .L_1205)


	//   ....[0]....
.L_1205:
        /*0080*/ 	.word	0x00005030


	//   ....[1]....
        /*0084*/ 	.word	0x00005060


	//   ....[2]....
        /*0088*/ 	.word	0x00005100


	//   ....[3]....
        /*008c*/ 	.word	0x00005110


	//   ....[4]....
        /*0090*/ 	.word	0x00008cb0


	//   ....[5]....
        /*0094*/ 	.word	0x00008cc0


	//   ....[6]....
        /*0098*/ 	.word	0x00008cf0


	//   ....[7]....
        /*009c*/ 	.word	0x00008d00


	//   ....[8]....
        /*00a0*/ 	.word	0x0000d030


	//   ....[9]....
        /*00a4*/ 	.word	0x0000d040


	//   ....[10]....
        /*00a8*/ 	.word	0x0000d060


	//   ....[11]....
        /*00ac*/ 	.word	0x0000d080


	//   ....[12]....
        /*00b0*/ 	.word	0x0000ecb0


	//   ....[13]....
        /*00b4*/ 	.word	0x0000ecf0


	//   ....[14]....
        /*00b8*/ 	.word	0x0000ede0


	//   ....[15]....
        /*00bc*/ 	.word	0x0000ee10


	//----- nvinfo : EIATTR_EXIT_INSTR_OFFSETS
	.align		4
.L_1206:
        /*00c0*/ 	.byte	0x04, 0x1c
        /*00c2*/ 	.short	(.L_1208 - .L_1207)


	//   ....[0]....
.L_1207:
        /*00c4*/ 	.word	0x00000460


	//   ....[1]....
        /*00c8*/ 	.word	0x00000e40


	//   ....[2]....
        /*00cc*/ 	.word	0x00000e70


	//   ....[3]....
        /*00d0*/ 	.word	0x00010980


	//   ....[4]....
        /*00d4*/ 	.word	0x00010a60


	//----- nvinfo : EIATTR_CTAIDZ_USED
	.align		4
.L_1208:
        /*00d8*/ 	.byte	0x01, 0x04
	.zero		2


	//----- nvinfo : EIATTR_CRS_STACK_SIZE
	.align		4
        /*00dc*/ 	.byte	0x04, 0x1e
        /*00de*/ 	.short	(.L_1210 - .L_1209)
.L_1209:
        /*00e0*/ 	.word	0x00000000
.L_1210:


//--------------------- .nv.info._ZN5flash24flash_fwd_splitkv_kernelI23Flash_fwd_kernel_traitsILi256ELi64ELi64ELi4ELb0ELb0EN7cutlass10bfloat16_tE19Flash_kernel_traitsILi256ELi64ELi64ELi4ES3_EELb0ELb1ELb1ELb0ELb0ELb0ELb0ELb0EEEvNS_16Flash_fwd_paramsE --------------------------
	.section	.nv.info._ZN5flash24flash_fwd_splitkv_kernelI23Flash_fwd_kernel_traitsILi256ELi64ELi64ELi4ELb0ELb0EN7cutlass10bfloat16_tE19Flash_kernel_traitsILi256ELi64ELi64ELi4ES3_EELb0ELb1ELb1ELb0ELb0ELb0ELb0ELb0EEEvNS_16Flash_fwd_paramsE,"",@"SHT_CUDA_INFO"
	.sectionflags	@""
	.align	4


	//----- nvinfo : EIATTR_CUDA_API_VERSION
	.align		4
        /*0000*/ 	.byte	0x04, 0x37
        /*0002*/ 	.short	(.L_1212 - .L_1211)
.L_1211:
        /*0004*/ 	.word	0x00000082


	//----- nvinfo : EIATTR_SW2861232_WAR
	.align		4
.L_1212:
        /*0008*/ 	.byte	0x01, 0x35
	.zero		2


	//----- nvinfo : EIATTR_PARAM_CBANK
	.align		4
        /*000c*/ 	.byte	0x04, 0x0a
        /*000e*/ 	.short	(.L_1214 - .L_1213)
	.align		4
.L_1213:
        /*0010*/ 	.word	index@(.nv.constant0._ZN5flash24flash_fwd_splitkv_kernelI23Flash_fwd_kernel_traitsILi256ELi64ELi64ELi4ELb0ELb0EN7cutlass10bfloat16_tE19Flash_kernel_traitsILi256ELi64ELi64ELi4ES3_EELb0ELb1ELb1ELb0ELb0ELb0ELb0ELb0EEEvNS_16Flash_fwd_paramsE)
        /*0014*/ 	.short	0x0160
        /*0016*/ 	.short	0x01d0


	//----- nvinfo : EIATTR_CBANK_PARAM_SIZE
	.align		4
.L_1214:
        /*0018*/ 	.byte	0x03, 0x19
        /*001a*/ 	.short	0x01d0


	//----- nvinfo : EIATTR_KPARAM_INFO
	.align		4
        /*001c*/ 	.byte	0x04, 0x17
        /*001e*/ 	.short	(.L_1216 - .L_1215)
.L_1215:
        /*0020*/ 	.word	0x00000000
        /*0024*/ 	.short	0x0000
        /*0026*/ 	.short	0x0000
        /*0028*/ 	.byte	0x00, 0xf0, 0x41, 0x07


	//----- nvinfo : EIATTR_MAXREG_COUNT
	.align		4
.L_1216:
        /*002c*/ 	.byte	0x03, 0x1b
        /*002e*/ 	.short	0x00ff


	//----- nvinfo : EIATTR_NUM_BARRIERS
	.align		4
        /*0030*/ 	.byte	0x02, 0x4c
        /*0032*/ 	.byte	0x01
	.zero		1


	//----- nvinfo : EIATTR_MERCURY_ISA_VERSION
	.align		4
        /*0034*/ 	.byte	0x03, 0x5f
        /*0036*/ 	.short	0x0000


	//----- nvinfo : EIATTR_INT_WARP_WIDE_INSTR_OFFSETS
	.align		4
        /*0038*/ 	.byte	0x04, 0x31
        /*003a*/ 	.short	(.L_1218 - .L_1217)


	//   ....[0]....
.L_1217:
        /*003c*/ 	.word	0x0000bc10


	//----- nvinfo : EIATTR_COOP_GROUP_MASK_REGIDS
	.align		4
.L_1218:
        /*0040*/ 	.byte	0x04, 0x29
        /*0042*/ 	.short	(.L_1220 - .L_1219)


	//   ....[0]....
.L_1219:
        /*0044*/ 	.word	0xffffffff


	//   ....[1]....
        /*0048*/ 	.word	0xffffffff


	//   ....[2]....
        /*004c*/ 	.word	0xffffffff


	//   ....[3]....
        /*0050*/ 	.word	0xffffffff


	//   ....[4]....
        /*0054*/ 	.word	0xffffffff


	//   ....[5]....
        /*0058*/ 	.word	0xffffffff


	//   ....[6]....
        /*005c*/ 	.word	0xffffffff


	//   ....[7]....
        /*0060*/ 	.word	0xffffffff


	//   ....[8]....
        /*0064*/ 	.word	0xffffffff


	//   ....[9]....
        /*0068*/ 	.word	0xffffffff


	//   ....[10]....
        /*006c*/ 	.word	0xffffffff


	//   ....[11]....
        /*0070*/ 	.word	0xffffffff


	//   ....[12]....
        /*0074*/ 	.word	0xffffffff


	//   ....[13]....
        /*0078*/ 	.word	0xffffffff


	//   ....[14]....
        /*007c*/ 	.word	0xffffffff


	//   ....[15]....
        /*0080*/ 	.word	0xffffffff


	//----- nvinfo : EIATTR_COOP_GROUP_INSTR_OFFSETS
	.align		4
.L_1220:
        /*0084*/ 	.byte	0x04, 0x28
        /*0086*/ 	.short	(.L_1222 - .L_1221)


	//   ....[0]....
.L_1221:
        /*0088*/ 	.word	0x00007860


	//   ....[1]....
        /*008c*/ 	.word	0x00007880


	//   ....[2]....
        /*0090*/ 	.word	0x000078a0


	//   ....[3]....
        /*0094*/ 	.word	0x000078c0


	//   ....[4]....
        /*0098*/ 	.word	0x0000c7b0


	//   ....[5]....
        /*009c*/ 	.word	0x0000c7c0


	//   ....[6]....
        /*00a0*/ 	.word	0x0000c7f0


	//   ....[7]....
        /*00a4*/ 	.word	0x0000c800


	//   ....[8]....
        /*00a8*/ 	.word	0x00011dd0


	//   ....[9]....
        /*00ac*/ 	.word	0x00011df0


	//   ....[10]....
        /*00b0*/ 	.word	0x00011e10


	//   ....[11]....
        /*00b4*/ 	.word	0x00011e30


	//   ....[12]....
        /*00b8*/ 	.word	0x00013c00


	//   ....[13]....
        /*00bc*/ 	.word	0x00013c40


	//   ....[14]....
        /*00c0*/ 	.word	0x00013c80


	//   ....[15]....
        /*00c4*/ 	.word	0x00013ca0


	//----- nvinfo : EIATTR_EXIT_INSTR_OFFSETS
	.align		4
.L_1222:
        /*00c8*/ 	.byte	0x04, 0x1c
        /*00ca*/ 	.short	(.L_1224 - .L_1223)


	//   ....[0]....
.L_1223:
        /*00cc*/ 	.word	0x000004c0


	//   ....[1]....
        /*00d0*/ 	.word	0x00000fe0


	//   ....[2]....
        /*00d4*/ 	.word	0x00001010


	//   ....[3]....
        /*00d8*/ 	.word	0x000159d0


	//   ....[4]....
        /*00dc*/ 	.word	0x00015af0


	//   ....[5]....
        /*00e0*/ 	.word	0x00015b10


	//----- nvinfo : EIATTR_CTAIDZ_USED
	.align		4
.L_1224:
        /*00e4*/ 	.byte	0x01, 0x04
	.zero		2


	//----- nvinfo : EIATTR_CRS_STACK_SIZE
	.align		4
        /*00e8*/ 	.byte	0x04, 0x1e
        /*00ea*/ 	.short	(.L_1226 - .L_1225)
.L_1225:
        /*00ec*/ 	.word	0x00000000
.L_1226:


//--------------------- .nv.info._ZN5flash24flash_fwd_splitkv_kernelI23Flash_fwd_kernel_traitsILi256ELi64ELi64ELi4ELb0ELb0EN7cutlass10bfloat16_tE19Flash_kernel_traitsILi256ELi64ELi64ELi4ES3_EELb0ELb1ELb1ELb0ELb0ELb1ELb0ELb0EEEvNS_16Flash_fwd_paramsE --------------------------
	.section	.nv.info._ZN5flash24flash_fwd_splitkv_kernelI23Flash_fwd_kernel_traitsILi256ELi64ELi64ELi4ELb0ELb0EN7cutlass10bfloat16_tE19Flash_kernel_traitsILi256ELi64ELi64ELi4ES3_EELb0ELb1ELb1ELb0ELb0ELb1ELb0ELb0EEEvNS_16Flash_fwd_paramsE,"",@"SHT_CUDA_INFO"
	.sectionflags	@""
	.align	4


	//----- nvinfo : EIATTR_CUDA_API_VERSION
	.align		4
        /*0000*/ 	.byte	0x04, 0x37
        /*0002*/ 	.short	(.L_1228 - .L_1227)
.L_1227:
        /*0004*/ 	.word	0x00000082


	//----- nvinfo : EIATTR_SW2861232_WAR
	.align		4
.L_1228:
        /*0008*/ 	.byte	0x01, 0x35
	.zero		2


	//----- nvinfo : EIATTR_PARAM_CBANK
	.align		4
        /*000c*/ 	.byte	0x04, 0x0a
        /*000e*/ 	.short	(.L_1230 - .L_1229)
	.align		4
.L_1229:
        /*0010*/ 	.word	index@(.nv.constant0._ZN5flash24flash_fwd_splitkv_kernelI23Flash_fwd_kernel_traitsILi256ELi64ELi64ELi4ELb0ELb0EN7cutlass10bfloat16_tE19Flash_kernel_traitsILi256ELi64ELi64ELi4ES3_EELb0ELb1ELb1ELb0ELb0ELb1ELb0ELb0EEEvNS_16Flash_fwd_paramsE)
        /*0014*/ 	.short	0x0160
        /*0016*/ 	.short	0x01d0


	//----- nvinfo : EIATTR_CBANK_PARAM_SIZE
	.align		4
.L_1230:
        /*0018*/ 	.byte	0x03, 0x19
        /*001a*/ 	.short	0x01d0


	//----- nvinfo : EIATTR_KPARAM_INFO
	.align		4
        /*001c*/ 	.byte	0x04, 0x17
        /*001e*/ 	.short	(.L_1232 - .L_1231)
.L_1231:
        /*0020*/ 	.word	0x00000000
        /*0024*/ 	.short	0x0000
        /*0026*/ 	.short	0x0000
        /*0028*/ 	.byte	0x00, 0xf0, 0x41, 0x07


	//----- nvinfo : EIATTR_MAXREG_COUNT
	.align		4
.L_1232:
        /*002c*/ 	.byte	0x03, 0x1b
        /*002e*/ 	.short	0x00ff


	//----- nvinfo : EIATTR_NUM_BARRIERS
	.align		4
        /*0030*/ 	.byte	0x02, 0x4c
        /*0032*/ 	.byte	0x01
	.zero		1


	//----- nvinfo : EIATTR_MERCURY_ISA_VERSION
	.align		4
        /*0034*/ 	.byte	0x03, 0x5f
        /*0036*/ 	.short	0x0000


	//----- nvinfo : EIATTR_INT_WARP_WIDE_INSTR_OFFSETS
	.align		4
        /*0038*/ 	.byte	0x04, 0x31
        /*003a*/ 	.short	(.L_1234 - .L_1233)


	//   ....[0]....
.L_1233:
        /*003c*/ 	.word	0x0000c430


	//----- nvinfo : EIATTR_COOP_GROUP_MASK_REGIDS
	.align		4
.L_1234:
        /*0040*/ 	.byte	0x04, 0x29
        /*0042*/ 	.short	(.L_1236 - .L_1235)


	//   ....[0]....
.L_1235:
        /*0044*/ 	.word	0xffffffff


	//   ....[1]....
        /*0048*/ 	.word	0xffffffff


	//   ....[2]....
        /*004c*/ 	.word	0xffffffff


	//   ....[3]....
        /*0050*/ 	.word	0xffffffff


	//   ....[4]....
        /*0054*/ 	.word	0xffffffff


	//   ....[5]....
        /*0058*/ 	.word	0xffffffff


	//   ....[6]....
        /*005c*/ 	.word	0xffffffff


	//   ....[7]....
        /*0060*/ 	.word	0xffffffff


	//   ....[8]....
        /*0064*/ 	.word	0xffffffff


	//   ....[9]....
        /*0068*/ 	.word	0xffffffff


	//   ....[10]....
        /*006c*/ 	.word	0xffffffff


	//   ....[11]....
        /*0070*/ 	.word	0xffffffff


	//   ....[12]....
        /*0074*/ 	.word	0xffffffff


	//   ....[13]....
        /*0078*/ 	.word	0xffffffff


	//   ....[14]....
        /*007c*/ 	.word	0xffffffff


	//   ....[15]....
        /*0080*/ 	.word	0xffffffff


	//----- nvinfo : EIATTR_COOP_GROUP_INSTR_OFFSETS
	.align		4
.L_1236:
        /*0084*/ 	.byte	0x04, 0x28
        /*0086*/ 	.short	(.L_1238 - .L_1237)


	//   ....[0]....
.L_1237:
        /*0088*/ 	.word	0x00007bf0


	//   ....[1]....
        /*008c*/ 	.word	0x00007c90


	//   ....[2]....
        /*0090*/ 	.word	0x00007cb0


	//   ....[3]....
        /*0094*/ 	.word	0x00007cd0


	//   ....[4]....
        /*0098*/ 	.word	0x0000cfb0


	//   ....[5]....
        /*009c*/ 	.word	0x0000cfc0


	//   ....[6]....
        /*00a0*/ 	.word	0x0000cff0


	//   ....[7]....
        /*00a4*/ 	.word	0x0000d000


	//   ....[8]....
        /*00a8*/ 	.word	0x000128a0


	//   ....[9]....
        /*00ac*/ 	.word	0x00012a10


	//   ....[10]....
        /*00b0*/ 	.word	0x00012a20


	//   ....[11]....
        /*00b4*/ 	.word	0x00012a80


	//   ....[12]....
        /*00b8*/ 	.word	0x00014810


	//   ....[13]....
        /*00bc*/ 	.word	0x00014850


	//   ....[14]....
        /*00c0*/ 	.word	0x00014890


	//   ....[15]....
        /*00c4*/ 	.word	0x000148b0


	//----- nvinfo : EIATTR_EXIT_INSTR_OFFSETS
	.align		4
.L_1238:
        /*00c8*/ 	.byte	0x04, 0x1c
        /*00ca*/ 	.short	(.L_1240 - .L_1239)


	//   ....[0]....
.L_1239:
        /*00cc*/ 	.word	0x000004c0


	//   ....[1]....
        /*00d0*/ 	.word	0x00000fe0


	//   ....[2]....
        /*00d4*/ 	.word	0x00001010


	//   ....[3]....
        /*00d8*/ 	.word	0x000165e0


	//   ....[4]....
        /*00dc*/ 	.word	0x00016700


	//   ....[5]....
        /*00e0*/ 	.word	0x00016720


	//----- nvinfo : EIATTR_CTAIDZ_USED
	.align		4
.L_1240:
        /*00e4*/ 	.byte	0x01, 0x04
	.zero		2


	//----- nvinfo : EIATTR_CRS_STACK_SIZE
	.align		4
        /*00e8*/ 	.byte	0x04, 0x1e
        /*00ea*/ 	.short	(.L_1242 - .L_1241)
.L_1241:
        /*00ec*/ 	.word	0x00000000
.L_1242:


//--------------------- .nv.info._ZN5flash24flash_fwd_splitkv_kernelI23Flash_fwd_kernel_traitsILi256ELi64ELi64ELi4ELb0ELb0EN7cutlass10bfloat16_tE19Flash_kernel_traitsILi256ELi64ELi64ELi4ES3_EELb0ELb1ELb0ELb0ELb1ELb0ELb0ELb1EEEvNS_16Flash_fwd_paramsE --------------------------
	.section	.nv.info._ZN5flash24flash_fwd_splitkv_kernelI23Flash_fwd_kernel_traitsILi256ELi64ELi64ELi4ELb0ELb0EN7cutlass10bfloat16_tE19Flash_kernel_traitsILi256ELi64ELi64ELi4ES3_EELb0ELb1ELb0ELb0ELb1ELb0ELb0ELb1EEEvNS_16Flash_fwd_paramsE,"",@"SHT_CUDA_INFO"
	.sectionflags	@""
	.align	4


	//----- nvinfo : EIATTR_CUDA_API_VERSION
	.align		4
        /*0000*/ 	.byte	0x04, 0x37
        /*0002*/ 	.short	(.L_1244 - .L_1243)
.L_1243:
        /*0004*/ 	.word	0x00000082


	//----- nvinfo : EIATTR_SW2861232_WAR
	.align		4
.L_1244:
        /*0008*/ 	.byte	0x01, 0x35
	.zero		2


	//----- nvinfo : EIATTR_PARAM_CBANK
	.align		4
        /*000c*/ 	.byte	0x04, 0x0a
        /*000e*/ 	.short	(.L_1246 - .L_1245)
	.align		4
.L_1245:
        /*0010*/ 	.word	index@(.nv.constant0._ZN5flash24flash_fwd_splitkv_kernelI23Flash_fwd_kernel_traitsILi256ELi64ELi64ELi4ELb0ELb0EN7cutlass10bfloat16_tE19Flash_kernel_traitsILi256ELi64ELi64ELi4ES3_EELb0ELb1ELb0ELb0ELb1ELb0ELb0ELb1EEEvNS_16Flash_fwd_paramsE)
        /*0014*/ 	.short	0x0160
        /*0016*/ 	.short	0x01d0


	//----- nvinfo : EIATTR_CBANK_PARAM_SIZE
	.align		4
.L_1246:
        /*0018*/ 	.byte	0x03, 0x19
        /*001a*/ 	.short	0x01d0


	//----- nvinfo : EIATTR_KPARAM_INFO
	.align		4
        /*001c*/ 	.byte	0x04, 0x17
        /*001e*/ 	.short	(.L_1248 - .L_1247)
.L_1247:
        /*0020*/ 	.word	0x00000000
        /*0024*/ 	.short	0x0000
        /*0026*/ 	.short	0x0000
        /*0028*/ 	.byte	0x00, 0xf0, 0x41, 0x07


	//----- nvinfo : EIATTR_MAXREG_COUNT
	.align		4
.L_1248:
        /*002c*/ 	.byte	0x03, 0x1b
        /*002e*/ 	.short	0x00ff


	//----- nvinfo : EIATTR_NUM_BARRIERS
	.align		4
        /*0030*/ 	.byte	0x02, 0x4c
        /*0032*/ 	.byte	0x01
	.zero		1


	//----- nvinfo : EIATTR_ANNOTATIONS
	.align		4
        /*0034*/ 	.byte	0x04, 0x55
        /*0036*/ 	.short	(.L_1250 - .L_1249)


	//   ....[0]....
.L_1249:
        /*0038*/ 	.word	0x00000001
        /*003c*/ 	.byte	0xe0, 0xcf, 0x01, 0x00, 0x01, 0x00, 0x00, 0x00, 0xf0, 0xcf, 0x01, 0x00, 0x01, 0x00, 0x00, 0x00
        /*004c*/ 	.byte	0x00, 0xd0, 0x01, 0x00, 0x01, 0x00, 0x00, 0x00, 0x40, 0xd5, 0x01, 0x00, 0x01, 0x00, 0x00, 0x00
        /*005c*/ 	.byte	0x10, 0xe9, 0x01, 0x00, 0x01, 0x00, 0x00, 0x00, 0x40, 0xe9, 0x01, 0x00


	//----- nvinfo : EIATTR_MERCURY_ISA_VERSION
	.align		4
.L_1250:
        /*0068*/ 	.byte	0x03, 0x5f
        /*006a*/ 	.short	0x0000


	//----- nvinfo : EIATTR_COOP_GROUP_MASK_REGIDS
	.align		4
        /*006c*/ 	.byte	0x04, 0x29
        /*006e*/ 	.short	(.L_1252 - .L_1251)


	//   ....[0]....
.L_1251:
        /*0070*/ 	.word	0xffffffff


	//   ....[1]....
        /*0074*/ 	.word	0xffffffff


	//   ....[2]....
        /*0078*/ 	.word	0xffffffff


	//   ....[3]....
        /*007c*/ 	.word	0xffffffff


	//   ....[4]....
        /*0080*/ 	.word	0xffffffff


	//   ....[5]....
        /*0084*/ 	.word	0xffffffff


	//   ....[6]....
        /*0088*/ 	.word	0xffffffff


	//   ....[7]....
        /*008c*/ 	.word	0xffffffff


	//   ....[8]....
        /*0090*/ 	.word	0xffffffff


	//   ....[9]....
        /*0094*/ 	.word	0xffffffff


	//   ....[10]....
        /*0098*/ 	.word	0xffffffff


	//   ....[11]....
        /*009c*/ 	.word	0xffffffff


	//   ....[12]....
        /*00a0*/ 	.word	0xffffffff


	//   ....[13]....
        /*00a4*/ 	.word	0xffffffff


	//   ....[14]....
        /*00a8*/ 	.word	0xffffffff


	//   ....[15]....
        /*00ac*/ 	.word	0xffffffff


	//   ....[16]....
        /*00b0*/ 	.word	0xffffffff


	//   ....[17]....
        /*00b4*/ 	.word	0xffffffff


	//   ....[18]....
        /*00b8*/ 	.word	0xffffffff


	//   ....[19]....
        /*00bc*/ 	.word	0xffffffff


	//----- nvinfo : EIATTR_COOP_GROUP_INSTR_OFFSETS
	.align		4
.L_1252:
        /*00c0*/ 	.byte	0x04, 0x28
        /*00c2*/ 	.short	(.L_1254 - .L_1253)


	//   ....[0]....
.L_1253:
        /*00c4*/ 	.word	0x00017c70


	//   ....[1]....
        /*00c8*/ 	.word	0x00017cd0


	//   ....[2]....
        /*00cc*/ 	.word	0x00017cf0


	//   ....[3]....
        /*00d0*/ 	.word	0x00017d10


	//   ....[4]....
        /*00d4*/ 	.word	0x0001b2d0


	//   ....[5]....
        /*00d8*/ 	.word	0x0001b320


	//   ....[6]....
        /*00dc*/ 	.word	0x0001b340


	//   ....[7]....
        /*00e0*/ 	.word	0x0001b360


	//   ....[8]....
        /*00e4*/ 	.word	0x0001f400


	//   ....[9]....
        /*00e8*/ 	.word	0x0001f4a0


	//   ....[10]....
        /*00ec*/ 	.word	0x0001f4c0


	//   ....[11]....
        /*00f0*/ 	.word	0x0001f4e0


	//   ....[12]....
        /*00f4*/ 	.word	0x00021370


	//   ....[13]....
        /*00f8*/ 	.word	0x000213a0


	//   ....[14]....
        /*00fc*/ 	.word	0x000213b0


	//   ....[15]....
        /*0100*/ 	.word	0x000213e0


	//   ....[16]....
        /*0104*/ 	.word	0x00023290


	//   ....[17]....
        /*0108*/ 	.word	0x000232d0


	//   ....[18]....
        /*010c*/ 	.word	0x00023320


	//   ....[19]....
        /*0110*/ 	.word	0x00023370


	//----- nvinfo : EIATTR_EXIT_INSTR_OFFSETS
	.align		4
.L_1254:
        /*0114*/ 	.byte	0x04, 0x1c
        /*0116*/ 	.short	(.L_1256 - .L_1255)


	//   ....[0]....
.L_1255:
        /*0118*/ 	.word	0x000000c0


	//----- nvinfo : EIATTR_CTAIDZ_USED
	.align		4
.L_1256:
        /*011c*/ 	.byte	0x01, 0x04
	.zero		2


	//----- nvinfo : EIATTR_CRS_STACK_SIZE
	.align		4
        /*0120*/ 	.byte	0x04, 0x1e
        /*0122*/ 	.short	(.L_1258 - .L_1257)
.L_1257:
        /*0124*/ 	.word	0x00000000
.L_1258:


//--------------------- .nv.info._ZN5flash24flash_fwd_splitkv_kernelI23Flash_fwd_kernel_traitsILi256ELi64ELi64ELi4ELb0ELb0EN7cutlass10bfloat16_tE19Flash_kernel_traitsILi256ELi64ELi64ELi4ES3_EELb0ELb1ELb0ELb0ELb1ELb1ELb0ELb1EEEvNS_16Flash_fwd_paramsE --------------------------
	.section	.nv.info._ZN5flash24flash_fwd_splitkv_kernelI23Flash_fwd_kernel_traitsILi256ELi64ELi64ELi4ELb0ELb0EN7cutlass10bfloat16_tE19Flash_kernel_traitsILi256ELi64ELi64ELi4ES3_EELb0ELb1ELb0ELb0ELb1ELb1ELb0ELb1EEEvNS_16Flash_fwd_paramsE,"",@"SHT_CUDA_INFO"
	.sectionflags	@""
	.align	4


	//----- nvinfo : EIATTR_CUDA_API_VERSION
	.align		4
        /*0000*/ 	.byte	0x04, 0x37
        /*0002*/ 	.short	(.L_1260 - .L_1259)
.L_1259:
        /*0004*/ 	.word	0x00000082


	//----- nvinfo : EIATTR_SW2861232_WAR
	.align		4
.L_1260:
        /*0008*/ 	.byte	0x01, 0x35
	.zero		2


	//----- nvinfo : EIATTR_PARAM_CBANK
	.align		4
        /*000c*/ 	.byte	0x04, 0x0a
        /*000e*/ 	.short	(.L_1262 - .L_1261)
	.align		4
.L_1261:
        /*0010*/ 	.word	index@(.nv.constant0._ZN5flash24flash_fwd_splitkv_kernelI23Flash_fwd_kernel_traitsILi256ELi64ELi64ELi4ELb0ELb0EN7cutlass10bfloat16_tE19Flash_kernel_traitsILi256ELi64ELi64ELi4ES3_EELb0ELb1ELb0ELb0ELb1ELb1ELb0ELb1EEEvNS_16Flash_fwd_paramsE)
        /*0014*/ 	.short	0x0160
        /*0016*/ 	.short	0x01d0


	//----- nvinfo : EIATTR_CBANK_PARAM_SIZE
	.align		4
.L_1262:
        /*0018*/ 	.byte	0x03, 0x19
        /*001a*/ 	.short	0x01d0


	//----- nvinfo : EIATTR_KPARAM_INFO
	.align		4
        /*001c*/ 	.byte	0x04, 0x17
        /*001e*/ 	.short	(.L_1264 - .L_1263)
.L_1263:
        /*0020*/ 	.word	0x00000000
        /*0024*/ 	.short	0x0000
        /*0026*/ 	.short	0x0000
        /*0028*/ 	.byte	0x00, 0xf0, 0x41, 0x07


	//----- nvinfo : EIATTR_MAXREG_COUNT
	.align		4
.L_1264:
        /*002c*/ 	.byte	0x03, 0x1b
        /*002e*/ 	.short	0x00ff


	//----- nvinfo : EIATTR_NUM_BARRIERS
	.align		4
        /*0030*/ 	.byte	0x02, 0x4c
        /*0032*/ 	.byte	0x01
	.zero		1


	//----- nvinfo : EIATTR_ANNOTATIONS
	.align		4
        /*0034*/ 	.byte	0x04, 0x55
        /*0036*/ 	.short	(.L_1266 - .L_1265)


	//   ....[0]....
.L_1265:
        /*0038*/ 	.word	0x00000001
        /*003c*/ 	.byte	0x80, 0x98, 0x01, 0x00, 0x01, 0x00, 0x00, 0x00, 0xb0, 0x98, 0x01, 0x00, 0x01, 0x00, 0x00, 0x00
        /*004c*/ 	.byte	0x10, 0x9b, 0x01, 0x00, 0x01, 0x00, 0x00, 0x00, 0x30, 0x9b, 0x01, 0x00, 0x01, 0x00, 0x00, 0x00
        /*005c*/ 	.byte	0x20, 0xa5, 0x01, 0x00, 0x01, 0x00, 0x00, 0x00, 0x30, 0xa5, 0x01, 0x00, 0x01, 0x00, 0x00, 0x00
        /*006c*/ 	.byte	0x70, 0xa6, 0x01, 0x00, 0x01, 0x00, 0x00, 0x00, 0x90, 0xa6, 0x01, 0x00, 0x01, 0x00, 0x00, 0x00
        /*007c*/ 	.byte	0x90, 0xd9, 0x01, 0x00, 0x01, 0x00, 0x00, 0x00, 0xa0, 0xd9, 0x01, 0x00, 0x01, 0x00, 0x00, 0x00
        /*008c*/ 	.byte	0xb0, 0xd9, 0x01, 0x00, 0x01, 0x00, 0x00, 0x00, 0xf0, 0xde, 0x01, 0x00, 0x01, 0x00, 0x00, 0x00
        /*009c*/ 	.byte	0xd0, 0xf6, 0x01, 0x00, 0x01, 0x00, 0x00, 0x00, 0x00, 0xf7, 0x01, 0x00


	//----- nvinfo : EIATTR_MERCURY_ISA_VERSION
	.align		4
.L_1266:
        /*00a8*/ 	.byte	0x03, 0x5f
        /*00aa*/ 	.short	0x0000


	//----- nvinfo : EIATTR_COOP_GROUP_MASK_REGIDS
	.align		4
        /*00ac*/ 	.byte	0x04, 0x29
        /*00ae*/ 	.short	(.L_1268 - .L_1267)


	//   ....[0]....
.L_1267:
        /*00b0*/ 	.word	0xffffffff


	//   ....[1]....
        /*00b4*/ 	.word	0xffffffff


	//   ....[2]....
        /*00b8*/ 	.word	0xffffffff


	//   ....[3]....
        /*00bc*/ 	.word	0xffffffff


	//   ....[4]....
        /*00c0*/ 	.word	0xffffffff


	//   ....[5]....
        /*00c4*/ 	.word	0xffffffff


	//   ....[6]....
        /*00c8*/ 	.word	0xffffffff


	//   ....[7]....
        /*00cc*/ 	.word	0xffffffff


	//   ....[8]....
        /*00d0*/ 	.word	0xffffffff


	//   ....[9]....
        /*00d4*/ 	.word	0xffffffff


	//   ....[10]....
        /*00d8*/ 	.word	0xffffffff


	//   ....[11]....
        /*00dc*/ 	.word	0xffffffff


	//   ....[12]....
        /*00e0*/ 	.word	0xffffffff


	//   ....[13]....
        /*00e4*/ 	.word	0xffffffff


	//   ....[14]....
        /*00e8*/ 	.word	0xffffffff


	//   ....[15]....
        /*00ec*/ 	.word	0xffffffff


	//   ....[16]....
        /*00f0*/ 	.word	0xffffffff


	//   ....[17]....
        /*00f4*/ 	.word	0xffffffff


	//   ....[18]....
        /*00f8*/ 	.word	0xffffffff


	//   ....[19]....
        /*00fc*/ 	.word	0xffffffff


	//----- nvinfo : EIATTR_COOP_GROUP_INSTR_OFFSETS
	.align		4
.L_1268:
        /*0100*/ 	.byte	0x04, 0x28
        /*0102*/ 	.short	(.L_1270 - .L_1269)


	//   ....[0]....
.L_1269:
        /*0104*/ 	.word	0x00018060


	//   ....[1]....
        /*0108*/ 	.word	0x000180d0


	//   ....[2]....
        /*010c*/ 	.word	0x00018100


	//   ....[3]....
        /*0110*/ 	.word	0x00018120


	//   ....[4]....
        /*0114*/ 	.word	0x0001bc80


	//   ....[5]....
        /*0118*/ 	.word	0x0001bcd0


	//   ....[6]....
        /*011c*/ 	.word	0x0001bcf0


	//   ....[7]....
        /*0120*/ 	.word	0x0001bd10


	//   ....[8]....
        /*0124*/ 	.word	0x00020230


	//   ....[9]....
        /*0128*/ 	.word	0x00020250


	//   ....[10]....
        /*012c*/ 	.word	0x00020280


	//   ....[11]....
        /*0130*/ 	.word	0x000202a0


	//   ....[12]....
        /*0134*/ 	.word	0x00022130


	//   ....[13]....
        /*0138*/ 	.word	0x00022160


	//   ....[14]....
        /*013c*/ 	.word	0x00022170


	//   ....[15]....
        /*0140*/ 	.word	0x000221a0


	//   ....[16]....
        /*0144*/ 	.word	0x00024050


	//   ....[17]....
        /*0148*/ 	.word	0x00024090


	//   ....[18]....
        /*014c*/ 	.word	0x000240e0


	//   ....[19]....
        /*0150*/ 	.word	0x00024130


	//----- nvinfo : EIATTR_EXIT_INSTR_OFFSETS
	.align		4
.L_1270:
        /*0154*/ 	.byte	0x04, 0x1c
        /*0156*/ 	.short	(.L_1272 - .L_1271)


	//   ....[0]....
.L_1271:
        /*0158*/ 	.word	0x000000c0


	//----- nvinfo : EIATTR_CTAIDZ_USED
	.align		4
.L_1272:
        /*015c*/ 	.byte	0x01, 0x04
	.zero		2


	//----- nvinfo : EIATTR_CRS_STACK_SIZE
	.align		4
        /*0160*/ 	.byte	0x04, 0x1e
        /*0162*/ 	.short	(.L_1274 - .L_1273)
.L_1273:
        /*0164*/ 	.word	0x00000000
.L_1274:


//--------------------- .nv.info._ZN5flash24flash_fwd_splitkv_kernelI23Flash_fwd_kernel_traitsILi256ELi64ELi64ELi4ELb0ELb0EN7cutlass10bfloat16_tE19Flash_kernel_traitsILi256ELi64ELi64ELi4ES3_EELb0ELb1ELb1ELb0ELb0ELb0ELb0ELb1EEEvNS_16Flash_fwd_paramsE --------------------------
	.section	.nv.info._ZN5flash24flash_fwd_splitkv_kernelI23Flash_fwd_kernel_traitsILi256ELi64ELi64ELi4ELb0ELb0EN7cutlass10bfloat16_tE19Flash_kernel_traitsILi256ELi64ELi64ELi4ES3_EELb0ELb1ELb1ELb0ELb0ELb0ELb0ELb1EEEvNS_16Flash_fwd_paramsE,"",@"SHT_CUDA_INFO"
	.sectionflags	@""
	.align	4


	//----- nvinfo : EIATTR_CUDA_API_VERSION
	.align		4
        /*0000*/ 	.byte	0x04, 0x37
        /*0002*/ 	.short	(.L_1276 - .L_1275)
.L_1275:
        /*0004*/ 	.word	0x00000082


	//----- nvinfo : EIATTR_SW2861232_WAR
	.align		4
.L_1276:
        /*0008*/ 	.byte	0x01, 0x35
	.zero		2


	//----- nvinfo : EIATTR_PARAM_CBANK
	.align		4
        /*000c*/ 	.byte	0x04, 0x0a
        /*000e*/ 	.short	(.L_1278 - .L_1277)
	.align		4
.L_1277:
        /*0010*/ 	.word	index@(.nv.constant0._ZN5flash24flash_fwd_splitkv_kernelI23Flash_fwd_kernel_traitsILi256ELi64ELi64ELi4ELb0ELb0EN7cutlass10bfloat16_tE19Flash_kernel_traitsILi256ELi64ELi64ELi4ES3_EELb0ELb1ELb1ELb0ELb0ELb0ELb0ELb1EEEvNS_16Flash_fwd_paramsE)
        /*0014*/ 	.short	0x0160
        /*0016*/ 	.short	0x01d0


	//----- nvinfo : EIATTR_CBANK_PARAM_SIZE
	.align		4
.L_1278:
        /*0018*/ 	.byte	0x03, 0x19
        /*001a*/ 	.short	0x01d0


	//----- nvinfo : EIATTR_KPARAM_INFO
	.align		4
        /*001c*/ 	.byte	0x04, 0x17
        /*001e*/ 	.short	(.L_1280 - .L_1279)
.L_1279:
        /*0020*/ 	.word	0x00000000
        /*0024*/ 	.short	0x0000
        /*0026*/ 	.short	0x0000
        /*0028*/ 	.byte	0x00, 0xf0, 0x41, 0x07


	//----- nvinfo : EIATTR_MAXREG_COUNT
	.align		4
.L_1280:
        /*002c*/ 	.byte	0x03, 0x1b
        /*002e*/ 	.short	0x00ff


	//----- nvinfo : EIATTR_NUM_BARRIERS
	.align		4
        /*0030*/ 	.byte	0x02, 0x4c
        /*0032*/ 	.byte	0x01
	.zero		1


	//----- nvinfo : EIATTR_ANNOTATIONS
	.align		4
        /*0034*/ 	.byte	0x04, 0x55
        /*0036*/ 	.short	(.L_1282 - .L_1281)


	//   ....[0]....
.L_1281:
        /*0038*/ 	.word	0x00000001
        /*003c*/ 	.byte	0x30, 0x38, 0x02, 0x00, 0x01, 0x00, 0x00, 0x00, 0x00, 0x4e, 0x02, 0x00


	//----- nvinfo : EIATTR_MERCURY_ISA_VERSION
	.align		4
.L_1282:
        /*0048*/ 	.byte	0x03, 0x5f
        /*004a*/ 	.short	0x0000


	//----- nvinfo : EIATTR_COOP_GROUP_MASK_REGIDS
	.align		4
        /*004c*/ 	.byte	0x04, 0x29
        /*004e*/ 	.short	(.L_1284 - .L_1283)


	//   ....[0]....
.L_1283:
        /*0050*/ 	.word	0xffffffff


	//   ....[1]....
        /*0054*/ 	.word	0xffffffff


	//   ....[2]....
        /*0058*/ 	.word	0xffffffff


	//   ....[3]....
        /*005c*/ 	.word	0xffffffff


	//   ....[4]....
        /*0060*/ 	.word	0xffffffff


	//   ....[5]....
        /*0064*/ 	.word	0xffffffff


	//   ....[6]....
        /*0068*/ 	.word	0xffffffff


	//   ....[7]....
        /*006c*/ 	.word	0xffffffff


	//   ....[8]....
        /*0070*/ 	.word	0xffffffff


	//   ....[9]....
        /*0074*/ 	.word	0xffffffff


	//   ....[10]....
        /*0078*/ 	.word	0xffffffff


	//   ....[11]....
        /*007c*/ 	.word	0xffffffff


	//   ....[12]....
        /*0080*/ 	.word	0xffffffff


	//   ....[13]....
        /*0084*/ 	.word	0xffffffff


	//   ....[14]....
        /*0088*/ 	.word	0xffffffff


	//   ....[15]....
        /*008c*/ 	.word	0xffffffff


	//   ....[16]....
        /*0090*/ 	.word	0xffffffff


	//   ....[17]....
        /*0094*/ 	.word	0xffffffff


	//   ....[18]....
        /*0098*/ 	.word	0xffffffff


	//   ....[19]....
        /*009c*/ 	.word	0xffffffff


	//----- nvinfo : EIATTR_COOP_GROUP_INSTR_OFFSETS
	.align		4
.L_1284:
        /*00a0*/ 	.byte	0x04, 0x28
        /*00a2*/ 	.short	(.L_1286 - .L_1285)


	//   ....[0]....
.L_1285:
        /*00a4*/ 	.word	0x0001c870


	//   ....[1]....
        /*00a8*/ 	.word	0x0001c910


	//   ....[2]....
        /*00ac*/ 	.word	0x0001c930


	//   ....[3]....
        /*00b0*/ 	.word	0x0001c950


	//   ....[4]....
        /*00b4*/ 	.word	0x00021680


	//   ....[5]....
        /*00b8*/ 	.word	0x00021690


	//   ....[6]....
        /*00bc*/ 	.word	0x000216c0


	//   ....[7]....
        /*00c0*/ 	.word	0x000216d0


	//   ....[8]....
        /*00c4*/ 	.word	0x00026c10


	//   ....[9]....
        /*00c8*/ 	.word	0x00026c30


	//   ....[10]....
        /*00cc*/ 	.word	0x00026c50


	//   ....[11]....
        /*00d0*/ 	.word	0x00026c70


	//   ....[12]....
        /*00d4*/ 	.word	0x00028d50


	//   ....[13]....
        /*00d8*/ 	.word	0x00028d80


	//   ....[14]....
        /*00dc*/ 	.word	0x00028d90


	//   ....[15]....
        /*00e0*/ 	.word	0x00028dc0


	//   ....[16]....
        /*00e4*/ 	.word	0x0002ae50


	//   ....[17]....
        /*00e8*/ 	.word	0x0002aea0


	//   ....[18]....
        /*00ec*/ 	.word	0x0002aef0


	//   ....[19]....
        /*00f0*/ 	.word	0x0002af40


	//----- nvinfo : EIATTR_EXIT_INSTR_OFFSETS
	.align		4
.L_1286:
        /*00f4*/ 	.byte	0x04, 0x1c
        /*00f6*/ 	.short	(.L_1288 - .L_1287)


	//   ....[0]....
.L_1287:
        /*00f8*/ 	.word	0x000000c0


	//----- nvinfo : EIATTR_CTAIDZ_USED
	.align		4
.L_1288:
        /*00fc*/ 	.byte	0x01, 0x04
	.zero		2


	//----- nvinfo : EIATTR_CRS_STACK_SIZE
	.align		4
        /*0100*/ 	.byte	0x04, 0x1e
        /*0102*/ 	.short	(.L_1290 - .L_1289)
.L_1289:
        /*0104*/ 	.word	0x00000000
.L_1290:


//--------------------- .nv.info._ZN5flash24flash_fwd_splitkv_kernelI23Flash_fwd_kernel_traitsILi256ELi64ELi64ELi4ELb0ELb0EN7cutlass10bfloat16_tE19Flash_kernel_traitsILi256ELi64ELi64ELi4ES3_EELb0ELb1ELb1ELb0ELb0ELb1ELb0ELb1EEEvNS_16Flash_fwd_paramsE --------------------------
	.section	.nv.info._ZN5flash24flash_fwd_splitkv_kernelI23Flash_fwd_kernel_traitsILi256ELi64ELi64ELi4ELb0ELb0EN7cutlass10bfloat16_tE19Flash_kernel_traitsILi256ELi64ELi64ELi4ES3_EELb0ELb1ELb1ELb0ELb0ELb1ELb0ELb1EEEvNS_16Flash_fwd_paramsE,"",@"SHT_CUDA_INFO"
	.sectionflags	@""
	.align	4


	//----- nvinfo : EIATTR_CUDA_API_VERSION
	.align		4
        /*0000*/ 	.byte	0x04, 0x37
        /*0002*/ 	.short	(.L_1292 - .L_1291)
.L_1291:
        /*0004*/ 	.word	0x00000082


	//----- nvinfo : EIATTR_SW2861232_WAR
	.align		4
.L_1292:
        /*0008*/ 	.byte	0x01, 0x35
	.zero		2


	//----- nvinfo : EIATTR_PARAM_CBANK
	.align		4
        /*000c*/ 	.byte	0x04, 0x0a
        /*000e*/ 	.short	(.L_1294 - .L_1293)
	.align		4
.L_1293:
        /*0010*/ 	.word	index@(.nv.constant0._ZN5flash24flash_fwd_splitkv_kernelI23Flash_fwd_kernel_traitsILi256ELi64ELi64ELi4ELb0ELb0EN7cutlass10bfloat16_tE19Flash_kernel_traitsILi256ELi64ELi64ELi4ES3_EELb0ELb1ELb1ELb0ELb0ELb1ELb0ELb1EEEvNS_16Flash_fwd_paramsE)
        /*0014*/ 	.short	0x0160
        /*0016*/ 	.short	0x01d0


	//----- nvinfo : EIATTR_CBANK_PARAM_SIZE
	.align		4
.L_1294:
        /*0018*/ 	.byte	0x03, 0x19
        /*001a*/ 	.short	0x01d0


	//----- nvinfo : EIATTR_KPARAM_INFO
	.align		4
        /*001c*/ 	.byte	0x04, 0x17
        /*001e*/ 	.short	(.L_1296 - .L_1295)
.L_1295:
        /*0020*/ 	.word	0x00000000
        /*0024*/ 	.short	0x0000
        /*0026*/ 	.short	0x0000
        /*0028*/ 	.byte	0x00, 0xf0, 0x41, 0x07


	//----- nvinfo : EIATTR_MAXREG_COUNT
	.align		4
.L_1296:
        /*002c*/ 	.byte	0x03, 0x1b
        /*002e*/ 	.short	0x00ff


	//----- nvinfo : EIATTR_NUM_BARRIERS
	.align		4
        /*0030*/ 	.byte	0x02, 0x4c
        /*0032*/ 	.byte	0x01
	.zero		1


	//----- nvinfo : EIATTR_MERCURY_ISA_VERSION
	.align		4
        /*0034*/ 	.byte	0x03, 0x5f
        /*0036*/ 	.short	0x0000


	//----- nvinfo : EIATTR_COOP_GROUP_MASK_REGIDS
	.align		4
        /*0038*/ 	.byte	0x04, 0x29
        /*003a*/ 	.short	(.L_1298 - .L_1297)


	//   ....[0]....
.L_1297:
        /*003c*/ 	.word	0xffffffff


	//   ....[1]....
        /*0040*/ 	.word	0xffffffff


	//   ....[2]....
        /*0044*/ 	.word	0xffffffff


	//   ....[3]....
        /*0048*/ 	.word	0xffffffff


	//   ....[4]....
        /*004c*/ 	.word	0xffffffff


	//   ....[5]....
        /*0050*/ 	.word	0xffffffff


	//   ....[6]....
        /*0054*/ 	.word	0xffffffff


	//   ....[7]....
        /*0058*/ 	.word	0xffffffff


	//   ....[8]....
        /*005c*/ 	.word	0xffffffff


	//   ....[9]....
        /*0060*/ 	.word	0xffffffff


	//   ....[10]....
        /*0064*/ 	.word	0xffffffff


	//   ....[11]....
        /*0068*/ 	.word	0xffffffff


	//   ....[12]....
        /*006c*/ 	.word	0xffffffff


	//   ....[13]....
        /*0070*/ 	.word	0xffffffff


	//   ....[14]....
        /*0074*/ 	.word	0xffffffff


	//   ....[15]....
        /*0078*/ 	.word	0xffffffff


	//   ....[16]....
        /*007c*/ 	.word	0xffffffff


	//   ....[17]....
        /*0080*/ 	.word	0xffffffff


	//   ....[18]....
        /*0084*/ 	.word	0xffffffff


	//   ....[19]....
        /*0088*/ 	.word	0xffffffff


	//----- nvinfo : EIATTR_COOP_GROUP_INSTR_OFFSETS
	.align		4
.L_1298:
        /*008c*/ 	.byte	0x04, 0x28
        /*008e*/ 	.short	(.L_1300 - .L_1299)


	//   ....[0]....
.L_1299:
        /*0090*/ 	.word	0x0001cc40


	//   ....[1]....
        /*0094*/ 	.word	0x0001cce0


	//   ....[2]....
        /*0098*/ 	.word	0x0001cd00


	//   ....[3]....
        /*009c*/ 	.word	0x0001cd20


	//   ....[4]....
        /*00a0*/ 	.word	0x00021da0


	//   ....[5]....
        /*00a4*/ 	.word	0x00021db0


	//   ....[6]....
        /*00a8*/ 	.word	0x00021de0


	//   ....[7]....
        /*00ac*/ 	.word	0x00021df0


	//   ....[8]....
        /*00b0*/ 	.word	0x000275b0


	//   ....[9]....
        /*00b4*/ 	.word	0x00027720


	//   ....[10]....
        /*00b8*/ 	.word	0x00027730


	//   ....[11]....
        /*00bc*/ 	.word	0x00027790


	//   ....[12]....
        /*00c0*/ 	.word	0x00029800


	//   ....[13]....
        /*00c4*/ 	.word	0x00029830


	//   ....[14]....
        /*00c8*/ 	.word	0x00029840


	//   ....[15]....
        /*00cc*/ 	.word	0x00029870


	//   ....[16]....
        /*00d0*/ 	.word	0x0002b8f0


	//   ....[17]....
        /*00d4*/ 	.word	0x0002b940


	//   ....[18]....
        /*00d8*/ 	.word	0x0002b990


	//   ....[19]....
        /*00dc*/ 	.word	0x0002b9e0


	//----- nvinfo : EIATTR_EXIT_INSTR_OFFSETS
	.align		4
.L_1300:
        /*00e0*/ 	.byte	0x04, 0x1c
        /*00e2*/ 	.short	(.L_1302 - .L_1301)


	//   ....[0]....
.L_1301:
        /*00e4*/ 	.word	0x000000b0


	//----- nvinfo : EIATTR_CTAIDZ_USED
	.align		4
.L_1302:
        /*00e8*/ 	.byte	0x01, 0x04
	.zero		2


	//----- nvinfo : EIATTR_CRS_STACK_SIZE
	.align		4
        /*00ec*/ 	.byte	0x04, 0x1e
        /*00ee*/ 	.short	(.L_1304 - .L_1303)
.L_1303:
        /*00f0*/ 	.word	0x00000000
.L_1304:


//--------------------- .nv.info._ZN5flash24flash_fwd_splitkv_kernelI23Flash_fwd_kernel_traitsILi256ELi64ELi64ELi4ELb0ELb0EN7cutlass10bfloat16_tE19Flash_kernel_traitsILi256ELi64ELi64ELi4ES3_EELb0ELb1ELb0ELb0ELb1ELb0ELb1ELb0EEEvNS_16Flash_fwd_paramsE --------------------------
	.section	.nv.info._ZN5flash24flash_fwd_splitkv_kernelI23Flash_fwd_kernel_traitsILi256ELi64ELi64ELi4ELb0ELb0EN7cutlass10bfloat16_tE19Flash_kernel_traitsILi256ELi64ELi64ELi4ES3_EELb0ELb1ELb0ELb0ELb1ELb0ELb1ELb0EEEvNS_16Flash_fwd_paramsE,"",@"SHT_CUDA_INFO"
	.sectionflags	@""
	.align	4


	//----- nvinfo : EIATTR_CUDA_API_VERSION
	.align		4
        /*0000*/ 	.byte	0x04, 0x37
        /*0002*/ 	.short	(.L_1306 - .L_1305)
.L_1305:
        /*0004*/ 	.word	0x00000082


	//----- nvinfo : EIATTR_SW2861232_WAR
	.align		4
.L_1306:
        /*0008*/ 	.byte	0x01, 0x35
	.zero		2


	//----- nvinfo : EIATTR_PARAM_CBANK
	.align		4
        /*000c*/ 	.byte	0x04, 0x0a
        /*000e*/ 	.short	(.L_1308 - .L_1307)
	.align		4
.L_1307:
        /*0010*/ 	.word	index@(.nv.constant0._ZN5flash24flash_fwd_splitkv_kernelI23Flash_fwd_kernel_traitsILi256ELi64ELi64ELi4ELb0ELb0EN7cutlass10bfloat16_tE19Flash_kernel_traitsILi256ELi64ELi64ELi4ES3_EELb0ELb1ELb0ELb0ELb1ELb0ELb1ELb0EEEvNS_16Flash_fwd_paramsE)
        /*0014*/ 	.short	0x0160
        /*0016*/ 	.short	0x01d0


	//----- nvinfo : EIATTR_CBANK_PARAM_SIZE
	.align		4
.L_1308:
        /*0018*/ 	.byte	0x03, 0x19
        /*001a*/ 	.short	0x01d0


	//----- nvinfo : EIATTR_KPARAM_INFO
	.align		4
        /*001c*/ 	.byte	0x04, 0x17
        /*001e*/ 	.short	(.L_1310 - .L_1309)
.L_1309:
        /*0020*/ 	.word	0x00000000
        /*0024*/ 	.short	0x0000
        /*0026*/ 	.short	0x0000
        /*0028*/ 	.byte	0x00, 0xf0, 0x41, 0x07


	//----- nvinfo : EIATTR_MAXREG_COUNT
	.align		4
.L_1310:
        /*002c*/ 	.byte	0x03, 0x1b
        /*002e*/ 	.short	0x00ff


	//----- nvinfo : EIATTR_NUM_BARRIERS
	.align		4
        /*0030*/ 	.byte	0x02, 0x4c
        /*0032*/ 	.byte	0x01
	.zero		1


	//----- nvinfo : EIATTR_MERCURY_ISA_VERSION
	.align		4
        /*0034*/ 	.byte	0x03, 0x5f
        /*0036*/ 	.short	0x0000


	//----- nvinfo : EIATTR_COOP_GROUP_MASK_REGIDS
	.align		4
        /*0038*/ 	.byte	0x04, 0x29
        /*003a*/ 	.short	(.L_1312 - .L_1311)


	//   ....[0]....
.L_1311:
        /*003c*/ 	.word	0xffffffff


	//   ....[1]....
        /*0040*/ 	.word	0xffffffff


	//   ....[2]....
        /*0044*/ 	.word	0xffffffff


	//   ....[3]....
        /*0048*/ 	.word	0xffffffff


	//   ....[4]....
        /*004c*/ 	.word	0xffffffff


	//   ....[5]....
        /*0050*/ 	.word	0xffffffff


	//   ....[6]....
        /*0054*/ 	.word	0xffffffff


	//   ....[7]....
        /*0058*/ 	.word	0xffffffff


	//   ....[8]....
        /*005c*/ 	.word	0xffffffff


	//   ....[9]....
        /*0060*/ 	.word	0xffffffff


	//   ....[10]....
        /*0064*/ 	.word	0xffffffff


	//   ....[11]....
        /*0068*/ 	.word	0xffffffff


	//   ....[12]....
        /*006c*/ 	.word	0xffffffff


	//   ....[13]....
        /*0070*/ 	.word	0xffffffff


	//   ....[14]....
        /*0074*/ 	.word	0xffffffff


	//   ....[15]....
        /*0078*/ 	.word	0xffffffff


	//----- nvinfo : EIATTR_COOP_GROUP_INSTR_OFFSETS
	.align		4
.L_1312:
        /*007c*/ 	.byte	0x04, 0x28
        /*007e*/ 	.short	(.L_1314 - .L_1313)


	//   ....[0]....
.L_1313:
        /*0080*/ 	.word	0x00004790


	//   ....[1]....
        /*0084*/ 	.word	0x000047c0


	//   ....[2]....
        /*0088*/ 	.word	0x00004860


	//   ....[3]....
        /*008c*/ 	.word	0x00004870


	//   ....[4]....
        /*0090*/ 	.word	0x00008010


	//   ....[5]....
        /*0094*/ 	.word	0x00008020


	//   ....[6]....
        /*0098*/ 	.word	0x00008050


	//   ....[7]....
        /*009c*/ 	.word	0x00008060


	//   ....[8]....
        /*00a0*/ 	.word	0x0000bf10


	//   ....[9]....
        /*00a4*/ 	.word	0x0000bf60


	//   ....[10]....
        /*00a8*/ 	.word	0x0000bf80


	//   ....[11]....
        /*00ac*/ 	.word	0x0000bfa0


	//   ....[12]....
        /*00b0*/ 	.word	0x0000dc70


	//   ....[13]....
        /*00b4*/ 	.word	0x0000dcb0


	//   ....[14]....
        /*00b8*/ 	.word	0x0000dd00


	//   ....[15]....
        /*00bc*/ 	.word	0x0000dd10


	//----- nvinfo : EIATTR_EXIT_INSTR_OFFSETS
	.align		4
.L_1314:
        /*00c0*/ 	.byte	0x04, 0x1c
        /*00c2*/ 	.short	(.L_1316 - .L_1315)


	//   ....[0]....
.L_1315:
        /*00c4*/ 	.word	0x00000420


	//   ....[1]....
        /*00c8*/ 	.word	0x00000d10


	//   ....[2]....
        /*00cc*/ 	.word	0x00000d40


	//   ....[3]....
        /*00d0*/ 	.word	0x0000f480


	//   ....[4]....
        /*00d4*/ 	.word	0x0000f4d0


	//----- nvinfo : EIATTR_CTAIDZ_USED
	.align		4
.L_1316:
        /*00d8*/ 	.byte	0x01, 0x04
	.zero		2


	//----- nvinfo : EIATTR_CRS_STACK_SIZE
	.align		4
        /*00dc*/ 	.byte	0x04, 0x1e
        /*00de*/ 	.short	(.L_1318 - .L_1317)
.L_1317:
        /*00e0*/ 	.word	0x00000000
.L_1318:


//--------------------- .nv.info._ZN5flash24flash_fwd_splitkv_kernelI23Flash_fwd_kernel_traitsILi256ELi64ELi64ELi4ELb0ELb0EN7cutlass10bfloat16_tE19Flash_kernel_traitsILi256ELi64ELi64ELi4ES3_EELb0ELb1ELb0ELb0ELb1ELb1ELb1ELb0EEEvNS_16Flash_fwd_paramsE --------------------------
	.section	.nv.info._ZN5flash24flash_fwd_splitkv_kernelI23Flash_fwd_kernel_traitsILi256ELi64ELi64ELi4ELb0ELb0EN7cutlass10bfloat16_tE19Flash_kernel_traitsILi256ELi64ELi64ELi4ES3_EELb0ELb1ELb0ELb0ELb1ELb1ELb1ELb0EEEvNS_16Flash_fwd_paramsE,"",@"SHT_CUDA_INFO"
	.sectionflags	@""
	.align	4


	//----- nvinfo : EIATTR_CUDA_API_VERSION
	.align		4
        /*0000*/ 	.byte	0x04, 0x37
        /*0002*/ 	.short	(.L_1320 - .L_1319)
.L_1319:
        /*0004*/ 	.word	0x00000082


	//----- nvinfo : EIATTR_SW2861232_WAR
	.align		4
.L_1320:
        /*0008*/ 	.byte	0x01, 0x35
	.zero		2


	//----- nvinfo : EIATTR_PARAM_CBANK
	.align		4
        /*000c*/ 	.byte	0x04, 0x0a
        /*000e*/ 	.short	(.L_1322 - .L_1321)
	.align		4
.L_1321:
        /*0010*/ 	.word	index@(.nv.constant0._ZN5flash24flash_fwd_splitkv_kernelI23Flash_fwd_kernel_traitsILi256ELi64ELi64ELi4ELb0ELb0EN7cutlass10bfloat16_tE19Flash_kernel_traitsILi256ELi64ELi64ELi4ES3_EELb0ELb1ELb0ELb0ELb1ELb1ELb1ELb0EEEvNS_16Flash_fwd_paramsE)
        /*0014*/ 	.short	0x0160
        /*0016*/ 	.short	0x01d0


	//----- nvinfo : EIATTR_CBANK_PARAM_SIZE
	.align		4
.L_1322:
        /*0018*/ 	.byte	0x03, 0x19
        /*001a*/ 	.short	0x01d0


	//----- nvinfo : EIATTR_KPARAM_INFO
	.align		4
        /*001c*/ 	.byte	0x04, 0x17
        /*001e*/ 	.short	(.L_1324 - .L_1323)
.L_1323:
        /*0020*/ 	.word	0x00000000
        /*0024*/ 	.short	0x0000
        /*0026*/ 	.short	0x0000
        /*0028*/ 	.byte	0x00, 0xf0, 0x41, 0x07


	//----- nvinfo : EIATTR_MAXREG_COUNT
	.align		4
.L_1324:
        /*002c*/ 	.byte	0x03, 0x1b
        /*002e*/ 	.short	0x00ff


	//----- nvinfo : EIATTR_NUM_BARRIERS
	.align		4
        /*0030*/ 	.byte	0x02, 0x4c
        /*0032*/ 	.byte	0x01
	.zero		1


	//----- nvinfo : EIATTR_MERCURY_ISA_VERSION
	.align		4
        /*0034*/ 	.byte	0x03, 0x5f
        /*0036*/ 	.short	0x0000


	//----- nvinfo : EIATTR_COOP_GROUP_MASK_REGIDS
	.align		4
        /*0038*/ 	.byte	0x04, 0x29
        /*003a*/ 	.short	(.L_1326 - .L_1325)


	//   ....[0]....
.L_1325:
        /*003c*/ 	.word	0xffffffff


	//   ....[1]....
        /*0040*/ 	.word	0xffffffff


	//   ....[2]....
        /*0044*/ 	.word	0xffffffff


	//   ....[3]....
        /*0048*/ 	.word	0xffffffff


	//   ....[4]....
        /*004c*/ 	.word	0xffffffff


	//   ....[5]....
        /*0050*/ 	.word	0xffffffff


	//   ....[6]....
        /*0054*/ 	.word	0xffffffff


	//   ....[7]....
        /*0058*/ 	.word	0xffffffff


	//   ....[8]....
        /*005c*/ 	.word	0xffffffff


	//   ....[9]....
        /*0060*/ 	.word	0xffffffff


	//   ....[10]....
        /*0064*/ 	.word	0xffffffff


	//   ....[11]....
        /*0068*/ 	.word	0xffffffff


	//   ....[12]....
        /*006c*/ 	.word	0xffffffff


	//   ....[13]....
        /*0070*/ 	.word	0xffffffff


	//   ....[14]....
        /*0074*/ 	.word	0xffffffff


	//   ....[15]....
        /*0078*/ 	.word	0xffffffff


	//----- nvinfo : EIATTR_COOP_GROUP_INSTR_OFFSETS
	.align		4
.L_1326:
        /*007c*/ 	.byte	0x04, 0x28
        /*007e*/ 	.short	(.L_1328 - .L_1327)


	//   ....[0]....
.L_1327:
        /*0080*/ 	.word	0x00004bb0


	//   ....[1]....
        /*0084*/ 	.word	0x00004be0


	//   ....[2]....
        /*0088*/ 	.word	0x00004c80


	//   ....[3]....
        /*008c*/ 	.word	0x00004c90


	//   ....[4]....
        /*0090*/ 	.word	0x00008810


	//   ....[5]....
        /*0094*/ 	.word	0x00008820


	//   ....[6]....
        /*0098*/ 	.word	0x00008850


	//   ....[7]....
        /*009c*/ 	.word	0x00008860


	//   ....[8]....
        /*00a0*/ 	.word	0x0000cb50


	//   ....[9]....
        /*00a4*/ 	.word	0x0000cb60


	//   ....[10]....
        /*00a8*/ 	.word	0x0000cba0


	//   ....[11]....
        /*00ac*/ 	.word	0x0000cbb0


	//   ....[12]....
        /*00b0*/ 	.word	0x0000e880


	//   ....[13]....
        /*00b4*/ 	.word	0x0000e8c0


	//   ....[14]....
        /*00b8*/ 	.word	0x0000e910


	//   ....[15]....
        /*00bc*/ 	.word	0x0000e920


	//----- nvinfo : EIATTR_EXIT_INSTR_OFFSETS
	.align		4
.L_1328:
        /*00c0*/ 	.byte	0x04, 0x1c
        /*00c2*/ 	.short	(.L_1330 - .L_1329)


	//   ....[0]....
.L_1329:
        /*00c4*/ 	.word	0x00000420


	//   ....[1]....
        /*00c8*/ 	.word	0x00000d20


	//   ....[2]....
        /*00cc*/ 	.word	0x00000d50


	//   ....[3]....
        /*00d0*/ 	.word	0x00010090


	//   ....[4]....
        /*00d4*/ 	.word	0x000100e0


	//----- nvinfo : EIATTR_CTAIDZ_USED
	.align		4
.L_1330:
        /*00d8*/ 	.byte	0x01, 0x04
	.zero		2


	//----- nvinfo : EIATTR_CRS_STACK_SIZE
	.align		4
        /*00dc*/ 	.byte	0x04, 0x1e
        /*00de*/ 	.short	(.L_1332 - .L_1331)
.L_1331:
        /*00e0*/ 	.word	0x00000000
.L_1332:


//--------------------- .nv.info._ZN5flash24flash_fwd_splitkv_kernelI23Flash_fwd_kernel_traitsILi256ELi64ELi64ELi4ELb0ELb0EN7cutlass10bfloat16_tE19Flash_kernel_traitsILi256ELi64ELi64ELi4ES3_EELb0ELb1ELb1ELb0ELb0ELb0ELb1ELb0EEEvNS_16Flash_fwd_paramsE --------------------------
	.section	.nv.info._ZN5flash24flash_fwd_splitkv_kernelI23Flash_fwd_kernel_traitsILi256ELi64ELi64ELi4ELb0ELb0EN7cutlass10bfloat16_tE19Flash_kernel_traitsILi256ELi64ELi64ELi4ES3_EELb0ELb1ELb1ELb0ELb0ELb0ELb1ELb0EEEvNS_16Flash_fwd_paramsE,"",@"SHT_CUDA_INFO"
	.sectionflags	@""
	.align	4


	//----- nvinfo : EIATTR_CUDA_API_VERSION
	.align		4
        /*0000*/ 	.byte	0x04, 0x37
        /*0002*/ 	.short	(.L_1334 - .L_1333)
.L_1333:
        /*0004*/ 	.word	0x00000082


	//----- nvinfo : EIATTR_SW2861232_WAR
	.align		4
.L_1334:
        /*0008*/ 	.byte	0x01, 0x35
	.zero		2


	//----- nvinfo : EIATTR_PARAM_CBANK
	.align		4
        /*000c*/ 	.byte	0x04, 0x0a
        /*000e*/ 	.short	(.L_1336 - .L_1335)
	.align		4
.L_1335:
        /*0010*/ 	.word	index@(.nv.constant0._ZN5flash24flash_fwd_splitkv_kernelI23Flash_fwd_kernel_traitsILi256ELi64ELi64ELi4ELb0ELb0EN7cutlass10bfloat16_tE19Flash_kernel_traitsILi256ELi64ELi64ELi4ES3_EELb0ELb1ELb1ELb0ELb0ELb0ELb1ELb0EEEvNS_16Flash_fwd_paramsE)
        /*0014*/ 	.short	0x0160
        /*0016*/ 	.short	0x01d0


	//----- nvinfo : EIATTR_CBANK_PARAM_SIZE
	.align		4
.L_1336:
        /*0018*/ 	.byte	0x03, 0x19
        /*001a*/ 	.short	0x01d0


	//----- nvinfo : EIATTR_KPARAM_INFO
	.align		4
        /*001c*/ 	.byte	0x04, 0x17
        /*001e*/ 	.short	(.L_1338 - .L_1337)
.L_1337:
        /*0020*/ 	.word	0x00000000
        /*0024*/ 	.short	0x0000
        /*0026*/ 	.short	0x0000
        /*0028*/ 	.byte	0x00, 0xf0, 0x41, 0x07


	//----- nvinfo : EIATTR_MAXREG_COUNT
	.align		4
.L_1338:
        /*002c*/ 	.byte	0x03, 0x1b
        /*002e*/ 	.short	0x00ff


	//----- nvinfo : EIATTR_NUM_BARRIERS
	.align		4
        /*0030*/ 	.byte	0x02, 0x4c
        /*0032*/ 	.byte	0x01
	.zero		1


	//----- nvinfo : EIATTR_MERCURY_ISA_VERSION
	.align		4
        /*0034*/ 	.byte	0x03, 0x5f
        /*0036*/ 	.short	0x0000


	//----- nvinfo : EIATTR_INT_WARP_WIDE_INSTR_OFFSETS
	.align		4
        /*0038*/ 	.byte	0x04, 0x31
        /*003a*/ 	.short	(.L_1340 - .L_1339)


	//   ....[0]....
.L_1339:
        /*003c*/ 	.word	0x0000bf10


	//----- nvinfo : EIATTR_COOP_GROUP_MASK_REGIDS
	.align		4
.L_1340:
        /*0040*/ 	.byte	0x04, 0x29
        /*0042*/ 	.short	(.L_1342 - .L_1341)


	//   ....[0]....
.L_1341:
        /*0044*/ 	.word	0xffffffff


	//   ....[1]....
        /*0048*/ 	.word	0xffffffff


	//   ....[2]....
        /*004c*/ 	.word	0xffffffff


	//   ....[3]....
        /*0050*/ 	.word	0xffffffff


	//   ....[4]....
        /*0054*/ 	.word	0xffffffff


	//   ....[5]....
        /*0058*/ 	.word	0xffffffff


	//   ....[6]....
        /*005c*/ 	.word	0xffffffff


	//   ....[7]....
        /*0060*/ 	.word	0xffffffff


	//   ....[8]....
        /*0064*/ 	.word	0xffffffff


	//   ....[9]....
        /*0068*/ 	.word	0xffffffff


	//   ....[10]....
        /*006c*/ 	.word	0xffffffff


	//   ....[11]....
        /*0070*/ 	.word	0xffffffff


	//   ....[12]....
        /*0074*/ 	.word	0xffffffff


	//   ....[13]....
        /*0078*/ 	.word	0xffffffff


	//   ....[14]....
        /*007c*/ 	.word	0xffffffff


	//   ....[15]....
        /*0080*/ 	.word	0xffffffff


	//----- nvinfo : EIATTR_COOP_GROUP_INSTR_OFFSETS
	.align		4
.L_1342:
        /*0084*/ 	.byte	0x04, 0x28
        /*0086*/ 	.short	(.L_1344 - .L_1343)


	//   ....[0]....
.L_1343:
        /*0088*/ 	.word	0x00007ab0


	//   ....[1]....
        /*008c*/ 	.word	0x00007ae0


	//   ....[2]....
        /*0090*/ 	.word	0x00007b00


	//   ....[3]....
        /*0094*/ 	.word	0x00007b20


	//   ....[4]....
        /*0098*/ 	.word	0x0000cab0


	//   ....[5]....
        /*009c*/ 	.word	0x0000cac0


	//   ....[6]....
        /*00a0*/ 	.word	0x0000caf0


	//   ....[7]....
        /*00a4*/ 	.word	0x0000cb00


	//   ....[8]....
        /*00a8*/ 	.word	0x00012100


	//   ....[9]....
        /*00ac*/ 	.word	0x00012120


	//   ....[10]....
        /*00b0*/ 	.word	0x00012140


	//   ....[11]....
        /*00b4*/ 	.word	0x00012160


	//   ....[12]....
        /*00b8*/ 	.word	0x00013d90


	//   ....[13]....
        /*00bc*/ 	.word	0x00013dd0


	//   ....[14]....
        /*00c0*/ 	.word	0x00013e90


	//   ....[15]....
        /*00c4*/ 	.word	0x00013ea0


	//----- nvinfo : EIATTR_EXIT_INSTR_OFFSETS
	.align		4
.L_1344:
        /*00c8*/ 	.byte	0x04, 0x1c
        /*00ca*/ 	.short	(.L_1346 - .L_1345)


	//   ....[0]....
.L_1345:
        /*00cc*/ 	.word	0x00000620


	//   ....[1]....
        /*00d0*/ 	.word	0x000013e0


	//   ....[2]....
        /*00d4*/ 	.word	0x00001410


	//   ....[3]....
        /*00d8*/ 	.word	0x00015a00


	//   ....[4]....
        /*00dc*/ 	.word	0x00015aa0


	//   ....[5]....
        /*00e0*/ 	.word	0x00015ac0


	//----- nvinfo : EIATTR_CTAIDZ_USED
	.align		4
.L_1346:
        /*00e4*/ 	.byte	0x01, 0x04
	.zero		2


	//----- nvinfo : EIATTR_CRS_STACK_SIZE
	.align		4
        /*00e8*/ 	.byte	0x04, 0x1e
        /*00ea*/ 	.short	(.L_1348 - .L_1347)
.L_1347:
        /*00ec*/ 	.word	0x00000000
.L_1348:


//--------------------- .nv.info._ZN5flash24flash_fwd_splitkv_kernelI23Flash_fwd_kernel_traitsILi256ELi64ELi64ELi4ELb0ELb0EN7cutlass10bfloat16_tE19Flash_kernel_traitsILi256ELi64ELi64ELi4ES3_EELb0ELb1ELb1ELb0ELb0ELb1ELb1ELb0EEEvNS_16Flash_fwd_paramsE --------------------------
	.section	.nv.info._ZN5flash24flash_fwd_splitkv_kernelI23Flash_fwd_kernel_traitsILi256ELi64ELi64ELi4ELb0ELb0EN7cutlass10bfloat16_tE19Flash_kernel_traitsILi256ELi64ELi64ELi4ES3_EELb0ELb1ELb1ELb0ELb0ELb1ELb1ELb0EEEvNS_16Flash_fwd_paramsE,"",@"SHT_CUDA_INFO"
	.sectionflags	@""
	.align	4


	//----- nvinfo : EIATTR_CUDA_API_VERSION
	.align		4
        /*0000*/ 	.byte	0x04, 0x37
        /*0002*/ 	.short	(.L_1350 - .L_1349)
.L_1349:
        /*0004*/ 	.word	0x00000082


	//----- nvinfo : EIATTR_SW2861232_WAR
	.align		4
.L_1350:
        /*0008*/ 	.byte	0x01, 0x35
	.zero		2


	//----- nvinfo : EIATTR_PARAM_CBANK
	.align		4
        /*000c*/ 	.byte	0x04, 0x0a
        /*000e*/ 	.short	(.L_1352 - .L_1351)
	.align		4
.L_1351:
        /*0010*/ 	.word	index@(.nv.constant0._ZN5flash24flash_fwd_splitkv_kernelI23Flash_fwd_kernel_traitsILi256ELi64ELi64ELi4ELb0ELb0EN7cutlass10bfloat16_tE19Flash_kernel_traitsILi256ELi64ELi64ELi4ES3_EELb0ELb1ELb1ELb0ELb0ELb1ELb1ELb0EEEvNS_16Flash_fwd_paramsE)
        /*0014*/ 	.short	0x0160
        /*0016*/ 	.short	0x01d0


	//----- nvinfo : EIATTR_CBANK_PARAM_SIZE
	.align		4
.L_1352:
        /*0018*/ 	.byte	0x03, 0x19
        /*001a*/ 	.short	0x01d0


	//----- nvinfo : EIATTR_KPARAM_INFO
	.align		4
        /*001c*/ 	.byte	0x04, 0x17
        /*001e*/ 	.short	(.L_1354 - .L_1353)
.L_1353:
        /*0020*/ 	.word	0x00000000
        /*0024*/ 	.short	0x0000
        /*0026*/ 	.short	0x0000
        /*0028*/ 	.byte	0x00, 0xf0, 0x41, 0x07


	//----- nvinfo : EIATTR_MAXREG_COUNT
	.align		4
.L_1354:
        /*002c*/ 	.byte	0x03, 0x1b
        /*002e*/ 	.short	0x00ff


	//----- nvinfo : EIATTR_NUM_BARRIERS
	.align		4
        /*0030*/ 	.byte	0x02, 0x4c
        /*0032*/ 	.byte	0x01
	.zero		1


	//----- nvinfo : EIATTR_MERCURY_ISA_VERSION
	.align		4
        /*0034*/ 	.byte	0x03, 0x5f
        /*0036*/ 	.short	0x0000


	//----- nvinfo : EIATTR_INT_WARP_WIDE_INSTR_OFFSETS
	.align		4
        /*0038*/ 	.byte	0x04, 0x31
        /*003a*/ 	.short	(.L_1356 - .L_1355)


	//   ....[0]....
.L_1355:
        /*003c*/ 	.word	0x0000c830


	//----- nvinfo : EIATTR_COOP_GROUP_MASK_REGIDS
	.align		4
.L_1356:
        /*0040*/ 	.byte	0x04, 0x29
        /*0042*/ 	.short	(.L_1358 - .L_1357)


	//   ....[0]....
.L_1357:
        /*0044*/ 	.word	0xffffffff


	//   ....[1]....
        /*0048*/ 	.word	0xffffffff


	//   ....[2]....
        /*004c*/ 	.word	0xffffffff


	//   ....[3]....
        /*0050*/ 	.word	0xffffffff


	//   ....[4]....
        /*0054*/ 	.word	0xffffffff


	//   ....[5]....
        /*0058*/ 	.word	0xffffffff


	//   ....[6]....
        /*005c*/ 	.word	0xffffffff


	//   ....[7]....
        /*0060*/ 	.word	0xffffffff


	//   ....[8]....
        /*0064*/ 	.word	0xffffffff


	//   ....[9]....
        /*0068*/ 	.word	0xffffffff


	//   ....[10]....
        /*006c*/ 	.word	0xffffffff


	//   ....[11]....
        /*0070*/ 	.word	0xffffffff


	//   ....[12]....
        /*0074*/ 	.word	0xffffffff


	//   ....[13]....
        /*0078*/ 	.word	0xffffffff


	//   ....[14]....
        /*007c*/ 	.word	0xffffffff


	//   ....[15]....
        /*0080*/ 	.word	0xffffffff


	//----- nvinfo : EIATTR_COOP_GROUP_INSTR_OFFSETS
	.align		4
.L_1358:
        /*0084*/ 	.byte	0x04, 0x28
        /*0086*/ 	.short	(.L_1360 - .L_1359)


	//   ....[0]....
.L_1359:
        /*0088*/ 	.word	0x00007f60


	//   ....[1]....
        /*008c*/ 	.word	0x00008000


	//   ....[2]....
        /*0090*/ 	.word	0x00008020


	//   ....[3]....
        /*0094*/ 	.word	0x00008040


	//   ....[4]....
        /*0098*/ 	.word	0x0000d3b0


	//   ....[5]....
        /*009c*/ 	.word	0x0000d3c0


	//   ....[6]....
        /*00a0*/ 	.word	0x0000d3f0


	//   ....[7]....
        /*00a4*/ 	.word	0x0000d400


	//   ....[8]....
        /*00a8*/ 	.word	0x00012cd0


	//   ....[9]....
        /*00ac*/ 	.word	0x00012e40


	//   ....[10]....
        /*00b0*/ 	.word	0x00012e50


	//   ....[11]....
        /*00b4*/ 	.word	0x00012eb0


	//   ....[12]....
        /*00b8*/ 	.word	0x00014aa0


	//   ....[13]....
        /*00bc*/ 	.word	0x00014ae0


	//   ....[14]....
        /*00c0*/ 	.word	0x00014ba0


	//   ....[15]....
        /*00c4*/ 	.word	0x00014bb0


	//----- nvinfo : EIATTR_EXIT_INSTR_OFFSETS
	.align		4
.L_1360:
        /*00c8*/ 	.byte	0x04, 0x1c
        /*00ca*/ 	.short	(.L_1362 - .L_1361)


	//   ....[0]....
.L_1361:
        /*00cc*/ 	.word	0x00000620


	//   ....[1]....
        /*00d0*/ 	.word	0x000013e0


	//   ....[2]....
        /*00d4*/ 	.word	0x00001410


	//   ....[3]....
        /*00d8*/ 	.word	0x00016710


	//   ....[4]....
        /*00dc*/ 	.word	0x000167b0


	//   ....[5]....
        /*00e0*/ 	.word	0x000167d0


	//----- nvinfo : EIATTR_CTAIDZ_USED
	.align		4
.L_1362:
        /*00e4*/ 	.byte	0x01, 0x04
	.zero		2


	//----- nvinfo : EIATTR_CRS_STACK_SIZE
	.align		4
        /*00e8*/ 	.byte	0x04, 0x1e
        /*00ea*/ 	.short	(.L_1364 - .L_1363)
.L_1363:
        /*00ec*/ 	.word	0x00000000
.L_1364:


//--------------------- .nv.info._ZN5flash24flash_fwd_splitkv_kernelI23Flash_fwd_kernel_traitsILi256ELi64ELi64ELi4ELb0ELb0EN7cutlass10bfloat16_tE19Flash_kernel_traitsILi256ELi64ELi64ELi4ES3_EELb0ELb1ELb0ELb0ELb1ELb0ELb1ELb1EEEvNS_16Flash_fwd_paramsE --------------------------
	.section	.nv.info._ZN5flash24flash_fwd_splitkv_kernelI23Flash_fwd_kernel_traitsILi256ELi64ELi64ELi4ELb0ELb0EN7cutlass10bfloat16_tE19Flash_kernel_traitsILi256ELi64ELi64ELi4ES3_EELb0ELb1ELb0ELb0ELb1ELb0ELb1ELb1EEEvNS_16Flash_fwd_paramsE,"",@"SHT_CUDA_INFO"
	.sectionflags	@""
	.align	4


	//----- nvinfo : EIATTR_CUDA_API_VERSION
	.align		4
        /*0000*/ 	.byte	0x04, 0x37
        /*0002*/ 	.short	(.L_1366 - .L_1365)
.L_1365:
        /*0004*/ 	.word	0x00000082


	//----- nvinfo : EIATTR_SW2861232_WAR
	.align		4
.L_1366:
        /*0008*/ 	.byte	0x01, 0x35
	.zero		2


	//----- nvinfo : EIATTR_PARAM_CBANK
	.align		4
        /*000c*/ 	.byte	0x04, 0x0a
        /*000e*/ 	.short	(.L_1368 - .L_1367)
	.align		4
.L_1367:
        /*0010*/ 	.word	index@(.nv.constant0._ZN5flash24flash_fwd_splitkv_kernelI23Flash_fwd_kernel_traitsILi256ELi64ELi64ELi4ELb0ELb0EN7cutlass10bfloat16_tE19Flash_kernel_traitsILi256ELi64ELi64ELi4ES3_EELb0ELb1ELb0ELb0ELb1ELb0ELb1ELb1EEEvNS_16Flash_fwd_paramsE)
        /*0014*/ 	.short	0x0160
        /*0016*/ 	.short	0x01d0


	//----- nvinfo : EIATTR_CBANK_PARAM_SIZE
	.align		4
.L_1368:
        /*0018*/ 	.byte	0x03, 0x19
        /*001a*/ 	.short	0x01d0


	//----- nvinfo : EIATTR_KPARAM_INFO
	.align		4
        /*001c*/ 	.byte	0x04, 0x17
        /*001e*/ 	.short	(.L_1370 - .L_1369)
.L_1369:
        /*0020*/ 	.word	0x00000000
        /*0024*/ 	.short	0x0000
        /*0026*/ 	.short	0x0000
        /*0028*/ 	.byte	0x00, 0xf0, 0x41, 0x07


	//----- nvinfo : EIATTR_MAXREG_COUNT
	.align		4
.L_1370:
        /*002c*/ 	.byte	0x03, 0x1b
        /*002e*/ 	.short	0x00ff


	//----- nvinfo : EIATTR_NUM_BARRIERS
	.align		4
        /*0030*/ 	.byte	0x02, 0x4c
        /*0032*/ 	.byte	0x01
	.zero		1


	//----- nvinfo : EIATTR_ANNOTATIONS
	.align		4
        /*0034*/ 	.byte	0x04, 0x55
        /*0036*/ 	.short	(.L_1372 - .L_1371)


	//   ....[0]....
.L_1371:
        /*0038*/ 	.word	0x00000001
        /*003c*/ 	.byte	0x20, 0xd1, 0x01, 0x00, 0x01, 0x00, 0x00, 0x00, 0x30, 0xd1, 0x01, 0x00, 0x01, 0x00, 0x00, 0x00
        /*004c*/ 	.byte	0x20, 0xea, 0x01, 0x00, 0x01, 0x00, 0x00, 0x00, 0x50, 0xea, 0x01, 0x00


	//----- nvinfo : EIATTR_MERCURY_ISA_VERSION
	.align		4
.L_1372:
        /*0058*/ 	.byte	0x03, 0x5f
        /*005a*/ 	.short	0x0000


	//----- nvinfo : EIATTR_COOP_GROUP_MASK_REGIDS
	.align		4
        /*005c*/ 	.byte	0x04, 0x29
        /*005e*/ 	.short	(.L_1374 - .L_1373)


	//   ....[0]....
.L_1373:
        /*0060*/ 	.word	0xffffffff


	//   ....[1]....
        /*0064*/ 	.word	0xffffffff


	//   ....[2]....
        /*0068*/ 	.word	0xffffffff


	//   ....[3]....
        /*006c*/ 	.word	0xffffffff


	//   ....[4]....
        /*0070*/ 	.word	0xffffffff


	//   ....[5]....
        /*0074*/ 	.word	0xffffffff


	//   ....[6]....
        /*0078*/ 	.word	0xffffffff


	//   ....[7]....
        /*007c*/ 	.word	0xffffffff


	//   ....[8]....
        /*0080*/ 	.word	0xffffffff


	//   ....[9]....
        /*0084*/ 	.word	0xffffffff


	//   ....[10]....
        /*0088*/ 	.word	0xffffffff


	//   ....[11]....
        /*008c*/ 	.word	0xffffffff


	//   ....[12]....
        /*0090*/ 	.word	0xffffffff


	//   ....[13]....
        /*0094*/ 	.word	0xffffffff


	//   ....[14]....
        /*0098*/ 	.word	0xffffffff


	//   ....[15]....
        /*009c*/ 	.word	0xffffffff


	//   ....[16]....
        /*00a0*/ 	.word	0xffffffff


	//   ....[17]....
        /*00a4*/ 	.word	0xffffffff


	//   ....[18]....
        /*00a8*/ 	.word	0xffffffff


	//   ....[19]....
        /*00ac*/ 	.word	0xffffffff


	//----- nvinfo : EIATTR_COOP_GROUP_INSTR_OFFSETS
	.align		4
.L_1374:
        /*00b0*/ 	.byte	0x04, 0x28
        /*00b2*/ 	.short	(.L_1376 - .L_1375)


	//   ....[0]....
.L_1375:
        /*00b4*/ 	.word	0x00017d10


	//   ....[1]....
        /*00b8*/ 	.word	0x00017d80


	//   ....[2]....
        /*00bc*/ 	.word	0x00017dc0


	//   ....[3]....
        /*00c0*/ 	.word	0x00017e10


	//   ....[4]....
        /*00c4*/ 	.word	0x0001b420


	//   ....[5]....
        /*00c8*/ 	.word	0x0001b460


	//   ....[6]....
        /*00cc*/ 	.word	0x0001b490


	//   ....[7]....
        /*00d0*/ 	.word	0x0001b4b0


	//   ....[8]....
        /*00d4*/ 	.word	0x0001f540


	//   ....[9]....
        /*00d8*/ 	.word	0x0001f5b0


	//   ....[10]....
        /*00dc*/ 	.word	0x0001f5e0


	//   ....[11]....
        /*00e0*/ 	.word	0x0001f600


	//   ....[12]....
        /*00e4*/ 	.word	0x00021480


	//   ....[13]....
        /*00e8*/ 	.word	0x000214b0


	//   ....[14]....
        /*00ec*/ 	.word	0x000214c0


	//   ....[15]....
        /*00f0*/ 	.word	0x000214f0


	//   ....[16]....
        /*00f4*/ 	.word	0x00022db0


	//   ....[17]....
        /*00f8*/ 	.word	0x00022df0


	//   ....[18]....
        /*00fc*/ 	.word	0x00022e40


	//   ....[19]....
        /*0100*/ 	.word	0x00022e90


	//----- nvinfo : EIATTR_EXIT_INSTR_OFFSETS
	.align		4
.L_1376:
        /*0104*/ 	.byte	0x04, 0x1c
        /*0106*/ 	.short	(.L_1378 - .L_1377)


	//   ....[0]....
.L_1377:
        /*0108*/ 	.word	0x00000200


	//----- nvinfo : EIATTR_CTAIDZ_USED
	.align		4
.L_1378:
        /*010c*/ 	.byte	0x01, 0x04
	.zero		2


	//----- nvinfo : EIATTR_CRS_STACK_SIZE
	.align		4
        /*0110*/ 	.byte	0x04, 0x1e
        /*0112*/ 	.short	(.L_1380 - .L_1379)
.L_1379:
        /*0114*/ 	.word	0x00000000
.L_1380:


//--------------------- .nv.info._ZN5flash24flash_fwd_splitkv_kernelI23Flash_fwd_kernel_traitsILi256ELi64ELi64ELi4ELb0ELb0EN7cutlass10bfloat16_tE19Flash_kernel_traitsILi256ELi64ELi64ELi4ES3_EELb0ELb1ELb0ELb0ELb1ELb1ELb1ELb1EEEvNS_16Flash_fwd_paramsE --------------------------
	.section	.nv.info._ZN5flash24flash_fwd_splitkv_kernelI23Flash_fwd_kernel_traitsILi256ELi64ELi64ELi4ELb0ELb0EN7cutlass10bfloat16_tE19Flash_kernel_traitsILi256ELi64ELi64ELi4ES3_EELb0ELb1ELb0ELb0ELb1ELb1ELb1ELb1EEEvNS_16Flash_fwd_paramsE,"",@"SHT_CUDA_INFO"
	.sectionflags	@""
	.align	4


	//----- nvinfo : EIATTR_CUDA_API_VERSION
	.align		4
        /*0000*/ 	.byte	0x04, 0x37
        /*0002*/ 	.short	(.L_1382 - .L_1381)
.L_1381:
        /*0004*/ 	.word	0x00000082


	//----- nvinfo : EIATTR_SW2861232_WAR
	.align		4
.L_1382:
        /*0008*/ 	.byte	0x01, 0x35
	.zero		2


	//----- nvinfo : EIATTR_PARAM_CBANK
	.align		4
        /*000c*/ 	.byte	0x04, 0x0a
        /*000e*/ 	.short	(.L_1384 - .L_1383)
	.align		4
.L_1383:
        /*0010*/ 	.word	index@(.nv.constant0._ZN5flash24flash_fwd_splitkv_kernelI23Flash_fwd_kernel_traitsILi256ELi64ELi64ELi4ELb0ELb0EN7cutlass10bfloat16_tE19Flash_kernel_traitsILi256ELi64ELi64ELi4ES3_EELb0ELb1ELb0ELb0ELb1ELb1ELb1ELb1EEEvNS_16Flash_fwd_paramsE)
        /*0014*/ 	.short	0x0160
        /*0016*/ 	.short	0x01d0


	//----- nvinfo : EIATTR_CBANK_PARAM_SIZE
	.align		4
.L_1384:
        /*0018*/ 	.byte	0x03, 0x19
        /*001a*/ 	.short	0x01d0


	//----- nvinfo : EIATTR_KPARAM_INFO
	.align		4
        /*001c*/ 	.byte	0x04, 0x17
        /*001e*/ 	.short	(.L_1386 - .L_1385)
.L_1385:
        /*0020*/ 	.word	0x00000000
        /*0024*/ 	.short	0x0000
        /*0026*/ 	.short	0x0000
        /*0028*/ 	.byte	0x00, 0xf0, 0x41, 0x07


	//----- nvinfo : EIATTR_MAXREG_COUNT
	.align		4
.L_1386:
        /*002c*/ 	.byte	0x03, 0x1b
        /*002e*/ 	.short	0x00ff


	//----- nvinfo : EIATTR_NUM_BARRIERS
	.align		4
        /*0030*/ 	.byte	0x02, 0x4c
        /*0032*/ 	.byte	0x01
	.zero		1


	//----- nvinfo : EIATTR_ANNOTATIONS
	.align		4
        /*0034*/ 	.byte	0x04, 0x55
        /*0036*/ 	.short	(.L_1388 - .L_1387)


	//   ....[0]....
.L_1387:
        /*0038*/ 	.word	0x00000001
        /*003c*/ 	.byte	0x90, 0x99, 0x01, 0x00, 0x01, 0x00, 0x00, 0x00, 0xc0, 0x99, 0x01, 0x00, 0x01, 0x00, 0x00, 0x00
        /*004c*/ 	.byte	0x10, 0xa7, 0x01, 0x00, 0x01, 0x00, 0x00, 0x00, 0x20, 0xa7, 0x01, 0x00, 0x01, 0x00, 0x00, 0x00
        /*005c*/ 	.byte	0x50, 0xda, 0x01, 0x00, 0x01, 0x00, 0x00, 0x00, 0x60, 0xda, 0x01, 0x00, 0x01, 0x00, 0x00, 0x00
        /*006c*/ 	.byte	0x60, 0xf7, 0x01, 0x00, 0x01, 0x00, 0x00, 0x00, 0x90, 0xf7, 0x01, 0x00


	//----- nvinfo : EIATTR_MERCURY_ISA_VERSION
	.align		4
.L_1388:
        /*0078*/ 	.byte	0x03, 0x5f
        /*007a*/ 	.short	0x0000


	//----- nvinfo : EIATTR_COOP_GROUP_MASK_REGIDS
	.align		4
        /*007c*/ 	.byte	0x04, 0x29
        /*007e*/ 	.short	(.L_1390 - .L_1389)


	//   ....[0]....
.L_1389:
        /*0080*/ 	.word	0xffffffff


	//   ....[1]....
        /*0084*/ 	.word	0xffffffff


	//   ....[2]....
        /*0088*/ 	.word	0xffffffff


	//   ....[3]....
        /*008c*/ 	.word	0xffffffff


	//   ....[4]....
        /*0090*/ 	.word	0xffffffff


	//   ....[5]....
        /*0094*/ 	.word	0xffffffff


	//   ....[6]....
        /*0098*/ 	.word	0xffffffff


	//   ....[7]....
        /*009c*/ 	.word	0xffffffff


	//   ....[8]....
        /*00a0*/ 	.word	0xffffffff


	//   ....[9]....
        /*00a4*/ 	.word	0xffffffff


	//   ....[10]....
        /*00a8*/ 	.word	0xffffffff


	//   ....[11]....
        /*00ac*/ 	.word	0xffffffff


	//   ....[12]....
        /*00b0*/ 	.word	0xffffffff


	//   ....[13]....
        /*00b4*/ 	.word	0xffffffff


	//   ....[14]....
        /*00b8*/ 	.word	0xffffffff


	//   ....[15]....
        /*00bc*/ 	.word	0xffffffff


	//   ....[16]....
        /*00c0*/ 	.word	0xffffffff


	//   ....[17]....
        /*00c4*/ 	.word	0xffffffff


	//   ....[18]....
        /*00c8*/ 	.word	0xffffffff


	//   ....[19]....
        /*00cc*/ 	.word	0xffffffff


	//----- nvinfo : EIATTR_COOP_GROUP_INSTR_OFFSETS
	.align		4
.L_1390:
        /*00d0*/ 	.byte	0x04, 0x28
        /*00d2*/ 	.short	(.L_1392 - .L_1391)


	//   ....[0]....
.L_1391:
        /*00d4*/ 	.word	0x00018190


	//   ....[1]....
        /*00d8*/ 	.word	0x00018200


	//   ....[2]....
        /*00dc*/ 	.word	0x00018220


	//   ....[3]....
        /*00e0*/ 	.word	0x00018240


	//   ....[4]....
        /*00e4*/ 	.word	0x0001bd20


	//   ....[5]....
        /*00e8*/ 	.word	0x0001bd70


	//   ....[6]....
        /*00ec*/ 	.word	0x0001bd90


	//   ....[7]....
        /*00f0*/ 	.word	0x0001bdc0


	//   ....[8]....
        /*00f4*/ 	.word	0x000202d0


	//   ....[9]....
        /*00f8*/ 	.word	0x000202f0


	//   ....[10]....
        /*00fc*/ 	.word	0x00020320


	//   ....[11]....
        /*0100*/ 	.word	0x00020340


	//   ....[12]....
        /*0104*/ 	.word	0x000221c0


	//   ....[13]....
        /*0108*/ 	.word	0x000221f0


	//   ....[14]....
        /*010c*/ 	.word	0x00022200


	//   ....[15]....
        /*0110*/ 	.word	0x00022230


	//   ....[16]....
        /*0114*/ 	.word	0x00023af0


	//   ....[17]....
        /*0118*/ 	.word	0x00023b30


	//   ....[18]....
        /*011c*/ 	.word	0x00023b80


	//   ....[19]....
        /*0120*/ 	.word	0x00023bd0


	//----- nvinfo : EIATTR_EXIT_INSTR_OFFSETS
	.align		4
.L_1392:
        /*0124*/ 	.byte	0x04, 0x1c
        /*0126*/ 	.short	(.L_1394 - .L_1393)


	//   ....[0]....
.L_1393:
        /*0128*/ 	.word	0x00000200


	//----- nvinfo : EIATTR_CTAIDZ_USED
	.align		4
.L_1394:
        /*012c*/ 	.byte	0x01, 0x04
	.zero		2


	//----- nvinfo : EIATTR_CRS_STACK_SIZE
	.align		4
        /*0130*/ 	.byte	0x04, 0x1e
        /*0132*/ 	.short	(.L_1396 - .L_1395)
.L_1395:
        /*0134*/ 	.word	0x00000000
.L_1396:


//--------------------- .nv.info._ZN5flash24flash_fwd_splitkv_kernelI23Flash_fwd_kernel_traitsILi256ELi64ELi64ELi4ELb0ELb0EN7cutlass10bfloat16_tE19Flash_kernel_traitsILi256ELi64ELi64ELi4ES3_EELb0ELb1ELb1ELb0ELb0ELb0ELb1ELb1EEEvNS_16Flash_fwd_paramsE --------------------------
	.section	.nv.info._ZN5flash24flash_fwd_splitkv_kernelI23Flash_fwd_kernel_traitsILi256ELi64ELi64ELi4ELb0ELb0EN7cutlass10bfloat16_tE19Flash_kernel_traitsILi256ELi64ELi64ELi4ES3_EELb0ELb1ELb1ELb0ELb0ELb0ELb1ELb1EEEvNS_16Flash_fwd_paramsE,"",@"SHT_CUDA_INFO"
	.sectionflags	@""
	.align	4


	//----- nvinfo : EIATTR_CUDA_API_VERSION
	.align		4
        /*0000*/ 	.byte	0x04, 0x37
        /*0002*/ 	.short	(.L_1398 - .L_1397)
.L_1397:
        /*0004*/ 	.word	0x00000082


	//----- nvinfo : EIATTR_SW2861232_WAR
	.align		4
.L_1398:
        /*0008*/ 	.byte	0x01, 0x35
	.zero		2


	//----- nvinfo : EIATTR_PARAM_CBANK
	.align		4
        /*000c*/ 	.byte	0x04, 0x0a
        /*000e*/ 	.short	(.L_1400 - .L_1399)
	.align		4
.L_1399:
        /*0010*/ 	.word	index@(.nv.constant0._ZN5flash24flash_fwd_splitkv_kernelI23Flash_fwd_kernel_traitsILi256ELi64ELi64ELi4ELb0ELb0EN7cutlass10bfloat16_tE19Flash_kernel_traitsILi256ELi64ELi64ELi4ES3_EELb0ELb1ELb1ELb0ELb0ELb0ELb1ELb1EEEvNS_16Flash_fwd_paramsE)
        /*0014*/ 	.short	0x0160
        /*0016*/ 	.short	0x01d0


	//----- nvinfo : EIATTR_CBANK_PARAM_SIZE
	.align		4
.L_1400:
        /*0018*/ 	.byte	0x03, 0x19
        /*001a*/ 	.short	0x01d0


	//----- nvinfo : EIATTR_KPARAM_INFO
	.align		4
        /*001c*/ 	.byte	0x04, 0x17
        /*001e*/ 	.short	(.L_1402 - .L_1401)
.L_1401:
        /*0020*/ 	.word	0x00000000
        /*0024*/ 	.short	0x0000
        /*0026*/ 	.short	0x0000
        /*0028*/ 	.byte	0x00, 0xf0, 0x41, 0x07


	//----- nvinfo : EIATTR_MAXREG_COUNT
	.align		4
.L_1402:
        /*002c*/ 	.byte	0x03, 0x1b
        /*002e*/ 	.short	0x00ff


	//----- nvinfo : EIATTR_NUM_BARRIERS
	.align		4
        /*0030*/ 	.byte	0x02, 0x4c
        /*0032*/ 	.byte	0x01
	.zero		1


	//----- nvinfo : EIATTR_ANNOTATIONS
	.align		4
        /*0034*/ 	.byte	0x04, 0x55
        /*0036*/ 	.short	(.L_1404 - .L_1403)


	//   ....[0]....
.L_1403:
        /*0038*/ 	.word	0x00000001
        /*003c*/ 	.byte	0xb0, 0x02, 0x02, 0x00, 0x01, 0x00, 0x00, 0x00, 0x00, 0x03, 0x02, 0x00, 0x01, 0x00, 0x00, 0x00
        /*004c*/ 	.byte	0x30, 0x03, 0x02, 0x00, 0x01, 0x00, 0x00, 0x00, 0x60, 0x06, 0x02, 0x00, 0x01, 0x00, 0x00, 0x00
        /*005c*/ 	.byte	0xb0, 0x07, 0x02, 0x00, 0x01, 0x00, 0x00, 0x00, 0xe0, 0x07, 0x02, 0x00, 0x01, 0x00, 0x00, 0x00
        /*006c*/ 	.byte	0xb0, 0x2f, 0x02, 0x00, 0x01, 0x00, 0x00, 0x00, 0xb0, 0x3f, 0x02, 0x00


	//----- nvinfo : EIATTR_MERCURY_ISA_VERSION
	.align		4
.L_1404:
        /*0078*/ 	.byte	0x03, 0x5f
        /*007a*/ 	.short	0x0000


	//----- nvinfo : EIATTR_COOP_GROUP_MASK_REGIDS
	.align		4
        /*007c*/ 	.byte	0x04, 0x29
        /*007e*/ 	.short	(.L_1406 - .L_1405)


	//   ....[0]....
.L_1405:
        /*0080*/ 	.word	0xffffffff


	//   ....[1]....
        /*0084*/ 	.word	0xffffffff


	//   ....[2]....
        /*0088*/ 	.word	0xffffffff


	//   ....[3]....
        /*008c*/ 	.word	0xffffffff


	//   ....[4]....
        /*0090*/ 	.word	0xffffffff


	//   ....[5]....
        /*0094*/ 	.word	0xffffffff


	//   ....[6]....
        /*0098*/ 	.word	0xffffffff


	//   ....[7]....
        /*009c*/ 	.word	0xffffffff


	//   ....[8]....
        /*00a0*/ 	.word	0xffffffff


	//   ....[9]....
        /*00a4*/ 	.word	0xffffffff


	//   ....[10]....
        /*00a8*/ 	.word	0xffffffff


	//   ....[11]....
        /*00ac*/ 	.word	0xffffffff


	//   ....[12]....
        /*00b0*/ 	.word	0xffffffff


	//   ....[13]....
        /*00b4*/ 	.word	0xffffffff


	//   ....[14]....
        /*00b8*/ 	.word	0xffffffff


	//   ....[15]....
        /*00bc*/ 	.word	0xffffffff


	//   ....[16]....
        /*00c0*/ 	.word	0xffffffff


	//   ....[17]....
        /*00c4*/ 	.word	0xffffffff


	//   ....[18]....
        /*00c8*/ 	.word	0xffffffff


	//   ....[19]....
        /*00cc*/ 	.word	0xffffffff


	//----- nvinfo : EIATTR_COOP_GROUP_INSTR_OFFSETS
	.align		4
.L_1406:
        /*00d0*/ 	.byte	0x04, 0x28
        /*00d2*/ 	.short	(.L_1408 - .L_1407)


	//   ....[0]....
.L_1407:
        /*00d4*/ 	.word	0x0001bf20


	//   ....[1]....
        /*00d8*/ 	.word	0x0001c0e0


	//   ....[2]....
        /*00dc*/ 	.word	0x0001c0f0


	//   ....[3]....
        /*00e0*/ 	.word	0x0001c120


	//   ....[4]....
        /*00e4*/ 	.word	0x00020db0


	//   ....[5]....
        /*00e8*/ 	.word	0x00020e00


	//   ....[6]....
        /*00ec*/ 	.word	0x00020e20


	//   ....[7]....
        /*00f0*/ 	.word	0x00020e40


	//   ....[8]....
        /*00f4*/ 	.word	0x000263e0


	//   ....[9]....
        /*00f8*/ 	.word	0x00026490


	//   ....[10]....
        /*00fc*/ 	.word	0x000264b0


	//   ....[11]....
        /*0100*/ 	.word	0x000264d0


	//   ....[12]....
        /*0104*/ 	.word	0x000285a0


	//   ....[13]....
        /*0108*/ 	.word	0x000285d0


	//   ....[14]....
        /*010c*/ 	.word	0x000285e0


	//   ....[15]....
        /*0110*/ 	.word	0x00028610


	//   ....[16]....
        /*0114*/ 	.word	0x0002a3f0


	//   ....[17]....
        /*0118*/ 	.word	0x0002a440


	//   ....[18]....
        /*011c*/ 	.word	0x0002a490


	//   ....[19]....
        /*0120*/ 	.word	0x0002a4d0


	//----- nvinfo : EIATTR_EXIT_INSTR_OFFSETS
	.align		4
.L_1408:
        /*0124*/ 	.byte	0x04, 0x1c
        /*0126*/ 	.short	(.L_1410 - .L_1409)


	//   ....[0]....
.L_1409:
        /*0128*/ 	.word	0x00000200


	//----- nvinfo : EIATTR_CTAIDZ_USED
	.align		4
.L_1410:
        /*012c*/ 	.byte	0x01, 0x04
	.zero		2


	//----- nvinfo : EIATTR_CRS_STACK_SIZE
	.align		4
        /*0130*/ 	.byte	0x04, 0x1e
        /*0132*/ 	.short	(.L_1412 - .L_1411)
.L_1411:
        /*0134*/ 	.word	0x00000000
.L_1412:


//--------------------- .nv.info._ZN5flash24flash_fwd_splitkv_kernelI23Flash_fwd_kernel_traitsILi256ELi64ELi64ELi4ELb0ELb0EN7cutlass10bfloat16_tE19Flash_kernel_traitsILi256ELi64ELi64ELi4ES3_EELb0ELb1ELb1ELb0ELb0ELb1ELb1ELb1EEEvNS_16Flash_fwd_paramsE --------------------------
	.section	.nv.info._ZN5flash24flash_fwd_splitkv_kernelI23Flash_fwd_kernel_traitsILi256ELi64ELi64ELi4ELb0ELb0EN7cutlass10bfloat16_tE19Flash_kernel_traitsILi256ELi64ELi64ELi4ES3_EELb0ELb1ELb1ELb0ELb0ELb1ELb1ELb1EEEvNS_16Flash_fwd_paramsE,"",@"SHT_CUDA_INFO"
	.sectionflags	@""
	.align	4


	//----- nvinfo : EIATTR_CUDA_API_VERSION
	.align		4
        /*0000*/ 	.byte	0x04, 0x37
        /*0002*/ 	.short	(.L_1414 - .L_1413)
.L_1413:
        /*0004*/ 	.word	0x00000082


	//----- nvinfo : EIATTR_SW2861232_WAR
	.align		4
.L_1414:
        /*0008*/ 	.byte	0x01, 0x35
	.zero		2


	//----- nvinfo : EIATTR_PARAM_CBANK
	.align		4
        /*000c*/ 	.byte	0x04, 0x0a
        /*000e*/ 	.short	(.L_1416 - .L_1415)
	.align		4
.L_1415:
        /*0010*/ 	.word	index@(.nv.constant0._ZN5flash24flash_fwd_splitkv_kernelI23Flash_fwd_kernel_traitsILi256ELi64ELi64ELi4ELb0ELb0EN7cutlass10bfloat16_tE19Flash_kernel_traitsILi256ELi64ELi64ELi4ES3_EELb0ELb1ELb1ELb0ELb0ELb1ELb1ELb1EEEvNS_16Flash_fwd_paramsE)
        /*0014*/ 	.short	0x0160
        /*0016*/ 	.short	0x01d0


	//----- nvinfo : EIATTR_CBANK_PARAM_SIZE
	.align		4
.L_1416:
        /*0018*/ 	.byte	0x03, 0x19
        /*001a*/ 	.short	0x01d0


	//----- nvinfo : EIATTR_KPARAM_INFO
	.align		4
        /*001c*/ 	.byte	0x04, 0x17
        /*001e*/ 	.short	(.L_1418 - .L_1417)
.L_1417:
        /*0020*/ 	.word	0x00000000
        /*0024*/ 	.short	0x0000
        /*0026*/ 	.short	0x0000
        /*0028*/ 	.byte	0x00, 0xf0, 0x41, 0x07


	//----- nvinfo : EIATTR_MAXREG_COUNT
	.align		4
.L_1418:
        /*002c*/ 	.byte	0x03, 0x1b
        /*002e*/ 	.short	0x00ff


	//----- nvinfo : EIATTR_NUM_BARRIERS
	.align		4
        /*0030*/ 	.byte	0x02, 0x4c
        /*0032*/ 	.byte	0x01
	.zero		1


	//----- nvinfo : EIATTR_ANNOTATIONS
	.align		4
        /*0034*/ 	.byte	0x04, 0x55
        /*0036*/ 	.short	(.L_1420 - .L_1419)


	//   ....[0]....
.L_1419:
        /*0038*/ 	.word	0x00000001
        /*003c*/ 	.byte	0xe0, 0x15, 0x02, 0x00, 0x01, 0x00, 0x00, 0x00, 0x30, 0x16, 0x02, 0x00, 0x01, 0x00, 0x00, 0x00
        /*004c*/ 	.byte	0x60, 0x16, 0x02, 0x00, 0x01, 0x00, 0x00, 0x00, 0xb0, 0x16, 0x02, 0x00, 0x01, 0x00, 0x00, 0x00
        /*005c*/ 	.byte	0x00, 0x17, 0x02, 0x00, 0x01, 0x00, 0x00, 0x00, 0xc0, 0x18, 0x02, 0x00, 0x01, 0x00, 0x00, 0x00
        /*006c*/ 	.byte	0xa0, 0x1b, 0x02, 0x00, 0x01, 0x00, 0x00, 0x00, 0xb0, 0x1b, 0x02, 0x00, 0x01, 0x00, 0x00, 0x00
        /*007c*/ 	.byte	0xe0, 0x1b, 0x02, 0x00, 0x01, 0x00, 0x00, 0x00, 0x10, 0x1c, 0x02, 0x00, 0x01, 0x00, 0x00, 0x00
        /*008c*/ 	.byte	0x40, 0x43, 0x02, 0x00, 0x01, 0x00, 0x00, 0x00, 0xa0, 0x4d, 0x02, 0x00


	//----- nvinfo : EIATTR_MERCURY_ISA_VERSION
	.align		4
.L_1420:
        /*0098*/ 	.byte	0x03, 0x5f
        /*009a*/ 	.short	0x0000


	//----- nvinfo : EIATTR_COOP_GROUP_MASK_REGIDS
	.align		4
        /*009c*/ 	.byte	0x04, 0x29
        /*009e*/ 	.short	(.L_1422 - .L_1421)


	//   ....[0]....
.L_1421:
        /*00a0*/ 	.word	0xffffffff


	//   ....[1]....
        /*00a4*/ 	.word	0xffffffff


	//   ....[2]....
        /*00a8*/ 	.word	0xffffffff


	//   ....[3]....
        /*00ac*/ 	.word	0xffffffff


	//   ....[4]....
        /*00b0*/ 	.word	0xffffffff


	//   ....[5]....
        /*00b4*/ 	.word	0xffffffff


	//   ....[6]....
        /*00b8*/ 	.word	0xffffffff


	//   ....[7]....
        /*00bc*/ 	.word	0xffffffff


	//   ....[8]....
        /*00c0*/ 	.word	0xffffffff


	//   ....[9]....
        /*00c4*/ 	.word	0xffffffff


	//   ....[10]....
        /*00c8*/ 	.word	0xffffffff


	//   ....[11]....
        /*00cc*/ 	.word	0xffffffff


	//   ....[12]....
        /*00d0*/ 	.word	0xffffffff


	//   ....[13]....
        /*00d4*/ 	.word	0xffffffff


	//   ....[14]....
        /*00d8*/ 	.word	0xffffffff


	//   ....[15]....
        /*00dc*/ 	.word	0xffffffff


	//   ....[16]....
        /*00e0*/ 	.word	0xffffffff


	//   ....[17]....
        /*00e4*/ 	.word	0xffffffff


	//   ....[18]....
        /*00e8*/ 	.word	0xffffffff


	//   ....[19]....
        /*00ec*/ 	.word	0xffffffff


	//----- nvinfo : EIATTR_COOP_GROUP_INSTR_OFFSETS
	.align		4
.L_1422:
        /*00f0*/ 	.byte	0x04, 0x28
        /*00f2*/ 	.short	(.L_1424 - .L_1423)


	//   ....[0]....
.L_1423:
        /*00f4*/ 	.word	0x0001cfb0


	//   ....[1]....
        /*00f8*/ 	.word	0x0001d060


	//   ....[2]....
        /*00fc*/ 	.word	0x0001d080


	//   ....[3]....
        /*0100*/ 	.word	0x0001d0a0


	//   ....[4]....
        /*0104*/ 	.word	0x00022180


	//   ....[5]....
        /*0108*/ 	.word	0x00022190


	//   ....[6]....
        /*010c*/ 	.word	0x000221c0


	//   ....[7]....
        /*0110*/ 	.word	0x000221d0


	//   ....[8]....
        /*0114*/ 	.word	0x00027bf0


	//   ....[9]....
        /*0118*/ 	.word	0x00027d50


	//   ....[10]....
        /*011c*/ 	.word	0x00027d60


	//   ....[11]....
        /*0120*/ 	.word	0x00027dc0


	//   ....[12]....
        /*0124*/ 	.word	0x00029e60


	//   ....[13]....
        /*0128*/ 	.word	0x00029e90


	//   ....[14]....
        /*012c*/ 	.word	0x00029ea0


	//   ....[15]....
        /*0130*/ 	.word	0x00029ed0


	//   ....[16]....
        /*0134*/ 	.word	0x0002bce0


	//   ....[17]....
        /*0138*/ 	.word	0x0002bd40


	//   ....[18]....
        /*013c*/ 	.word	0x0002bd90


	//   ....[19]....
        /*0140*/ 	.word	0x0002bde0


	//----- nvinfo : EIATTR_EXIT_INSTR_OFFSETS
	.align		4
.L_1424:
        /*0144*/ 	.byte	0x04, 0x1c
        /*0146*/ 	.short	(.L_1426 - .L_1425)


	//   ....[0]....
.L_1425:
        /*0148*/ 	.word	0x00000200


	//----- nvinfo : EIATTR_CTAIDZ_USED
	.align		4
.L_1426:
        /*014c*/ 	.byte	0x01, 0x04
	.zero		2


	//----- nvinfo : EIATTR_CRS_STACK_SIZE
	.align		4
        /*0150*/ 	.byte	0x04, 0x1e
        /*0152*/ 	.short	(.L_1428 - .L_1427)
.L_1427:
        /*0154*/ 	.word	0x00000000
.L_1428:


//--------------------- .nv.callgraph             --------------------------
	.section	.nv.callgraph,"",@"SHT_CUDA_CALLGRAPH"
	.align	4
	.sectionentsize	8
	.align		4
        /*0000*/ 	.word	0x00000000
	.align		4
        /*0004*/ 	.word	0xffffffff
	.align		4
        /*0008*/ 	.word	0x00000000
	.align		4
        /*000c*/ 	.word	0xfffffffe
	.align		4
        /*0010*/ 	.word	0x00000000
	.align		4
        /*0014*/ 	.word	0xfffffffd
	.align		4
        /*0018*/ 	.word	0x00000000
	.align		4
        /*001c*/ 	.word	0xfffffffc


//--------------------- .nv.rel.action            --------------------------
	.section	.nv.rel.action,"",@"SHT_CUDA_RELOCINFO"
	.align	8
	.sectionentsize	8
        /*0000*/ 	.byte	0x73, 0x00, 0x00, 0x00, 0x00, 0x00, 0x00, 0x00, 0x00, 0x00, 0x00, 0x11, 0x25, 0x00, 0x05, 0x36


//--------------------- .nv.constant4             --------------------------
	.section	.nv.constant4,"a",@progbits
	.align	8
	.align		8
.nv.constant4:
        /*0000*/ 	.dword	_ZN72_INTERNAL_056383cb_36_flash_fwd_split_hdim256_bf16_sm80_cu_4022bc09_28224cuda3std3__45__cpo5beginE
	.align		8
        /*0008*/ 	.dword	_ZN72_INTERNAL_056383cb_36_flash_fwd_split_hdim256_bf16_sm80_cu_4022bc09_28224cuda3std3__45__cpo3endE
	.align		8
        /*0010*/ 	.dword	_ZN72_INTERNAL_056383cb_36_flash_fwd_split_hdim256_bf16_sm80_cu_4022bc09_28224cuda3std3__45__cpo6cbeginE
	.align		8
        /*0018*/ 	.dword	_ZN72_INTERNAL_056383cb_36_flash_fwd_split_hdim256_bf16_sm80_cu_4022bc09_28224cuda3std3__45__cpo4cendE
	.align		8
        /*0020*/ 	.dword	_ZN72_INTERNAL_056383cb_36_flash_fwd_split_hdim256_bf16_sm80_cu_4022bc09_28224cuda3std3__474_GLOBAL__N__056383cb_36_flash_fwd_split_hdim256_bf16_sm80_cu_4022bc09_28226ignoreE
	.align		8
        /*0028*/ 	.dword	_ZN72_INTERNAL_056383cb_36_flash_fwd_split_hdim256_bf16_sm80_cu_4022bc09_28224cuda3std3__419piecewise_constructE
	.align		8
        /*0030*/ 	.dword	_ZN72_INTERNAL_056383cb_36_flash_fwd_split_hdim256_bf16_sm80_cu_4022bc09_28224cuda3std3__48in_placeE
	.align		8
        /*0038*/ 	.dword	_ZN72_INTERNAL_056383cb_36_flash_fwd_split_hdim256_bf16_sm80_cu_4022bc09_28224cuda3std6ranges3__45__cpo4swapE
	.align		8
        /*0040*/ 	.dword	_ZN72_INTERNAL_056383cb_36_flash_fwd_split_hdim256_bf16_sm80_cu_4022bc09_28224cuda3std6ranges3__45__cpo9iter_moveE
	.align		8
        /*0048*/ 	.dword	_ZN72_INTERNAL_056383cb_36_flash_fwd_split_hdim256_bf16_sm80_cu_4022bc09_28224cute7productE
	.align		8
        /*0050*/ 	.dword	_ZN72_INTERNAL_056383cb_36_flash_fwd_split_hdim256_bf16_sm80_cu_4022bc09_28224cute1_E


//--------------------- .nv.constant0._ZN5flash32flash_fwd_splitkv_combine_kernelI23Flash_fwd_kernel_traitsILi256ELi64ELi64ELi4ELb0ELb0EN7cutlass10bfloat16_tE19Flash_kernel_traitsILi256ELi64ELi64ELi4ES3_EELi4ELi7ELb0EEEvNS_16Flash_fwd_paramsE --------------------------
	.section	.nv.constant0._ZN5flash32flash_fwd_splitkv_combine_kernelI23Flash_fwd_kernel_traitsILi256ELi64ELi64ELi4ELb0ELb0EN7cutlass10bfloat16_tE19Flash_kernel_traitsILi256ELi64ELi64ELi4ES3_EELi4ELi7ELb0EEEvNS_16Flash_fwd_paramsE,"a",@progbits
	.sectionflags	@""
	.align	4
.nv.constant0._ZN5flash32flash_fwd_splitkv_combine_kernelI23Flash_fwd_kernel_traitsILi256ELi64ELi64ELi4ELb0ELb0EN7cutlass10bfloat16_tE19Flash_kernel_traitsILi256ELi64ELi64ELi4ES3_EELi4ELi7ELb0EEEvNS_16Flash_fwd_paramsE:
	.zero		816


//--------------------- .nv.constant0._ZN5flash32flash_fwd_splitkv_combine_kernelI23Flash_fwd_kernel_traitsILi256ELi64ELi64ELi4ELb0ELb0EN7cutlass10bfloat16_tE19Flash_kernel_traitsILi256ELi64ELi64ELi4ES3_EELi4ELi6ELb0EEEvNS_16Flash_fwd_paramsE --------------------------
	.section	.nv.constant0._ZN5flash32flash_fwd_splitkv_combine_kernelI23Flash_fwd_kernel_traitsILi256ELi64ELi64ELi4ELb0ELb0EN7cutlass10bfloat16_tE19Flash_kernel_traitsILi256ELi64ELi64ELi4ES3_EELi4ELi6ELb0EEEvNS_16Flash_fwd_paramsE,"a",@progbits
	.sectionflags	@""
	.align	4
.nv.constant0._ZN5flash32flash_fwd_splitkv_combine_kernelI23Flash_fwd_kernel_traitsILi256ELi64ELi64ELi4ELb0ELb0EN7cutlass10bfloat16_tE19Flash_kernel_traitsILi256ELi64ELi64ELi4ES3_EELi4ELi6ELb0EEEvNS_16Flash_fwd_paramsE:
	.zero		816


//--------------------- .nv.constant0._ZN5flash32flash_fwd_splitkv_combine_kernelI23Flash_fwd_kernel_traitsILi256ELi64ELi64ELi4ELb0ELb0EN7cutlass10bfloat16_tE19Flash_kernel_traitsILi256ELi64ELi64ELi4ES3_EELi4ELi5ELb0EEEvNS_16Flash_fwd_paramsE --------------------------
	.section	.nv.constant0._ZN5flash32flash_fwd_splitkv_combine_kernelI23Flash_fwd_kernel_traitsILi256ELi64ELi64ELi4ELb0ELb0EN7cutlass10bfloat16_tE19Flash_kernel_traitsILi256ELi64ELi64ELi4ES3_EELi4ELi5ELb0EEEvNS_16Flash_fwd_paramsE,"a",@progbits
	.sectionflags	@""
	.align	4
.nv.constant0._ZN5flash32flash_fwd_splitkv_combine_kernelI23Flash_fwd_kernel_traitsILi256ELi64ELi64ELi4ELb0ELb0EN7cutlass10bfloat16_tE19Flash_kernel_traitsILi256ELi64ELi64ELi4ES3_EELi4ELi5ELb0EEEvNS_16Flash_fwd_paramsE:
	.zero		816


//--------------------- .nv.constant0._ZN5flash32flash_fwd_splitkv_combine_kernelI23Flash_fwd_kernel_traitsILi256ELi64ELi64ELi4ELb0ELb0EN7cutlass10bfloat16_tE19Flash_kernel_traitsILi256ELi64ELi64ELi4ES3_EELi4ELi4ELb0EEEvNS_16Flash_fwd_paramsE --------------------------
	.section	.nv.constant0._ZN5flash32flash_fwd_splitkv_combine_kernelI23Flash_fwd_kernel_traitsILi256ELi64ELi64ELi4ELb0ELb0EN7cutlass10bfloat16_tE19Flash_kernel_traitsILi256ELi64ELi64ELi4ES3_EELi4ELi4ELb0EEEvNS_16Flash_fwd_paramsE,"a",@progbits
	.sectionflags	@""
	.align	4
.nv.constant0._ZN5flash32flash_fwd_splitkv_combine_kernelI23Flash_fwd_kernel_traitsILi256ELi64ELi64ELi4ELb0ELb0EN7cutlass10bfloat16_tE19Flash_kernel_traitsILi256ELi64ELi64ELi4ES3_EELi4ELi4ELb0EEEvNS_16Flash_fwd_paramsE:
	.zero		816


//--------------------- .nv.constant0._ZN5flash32flash_fwd_splitkv_combine_kernelI23Flash_fwd_kernel_traitsILi256ELi64ELi64ELi4ELb0ELb0EN7cutlass10bfloat16_tE19Flash_kernel_traitsILi256ELi64ELi64ELi4ES3_EELi4ELi3ELb0EEEvNS_16Flash_fwd_paramsE --------------------------
	.section	.nv.constant0._ZN5flash32flash_fwd_splitkv_combine_kernelI23Flash_fwd_kernel_traitsILi256ELi64ELi64ELi4ELb0ELb0EN7cutlass10bfloat16_tE19Flash_kernel_traitsILi256ELi64ELi64ELi4ES3_EELi4ELi3ELb0EEEvNS_16Flash_fwd_paramsE,"a",@progbits
	.sectionflags	@""
	.align	4
.nv.constant0._ZN5flash32flash_fwd_splitkv_combine_kernelI23Flash_fwd_kernel_traitsILi256ELi64ELi64ELi4ELb0ELb0EN7cutlass10bfloat16_tE19Flash_kernel_traitsILi256ELi64ELi64ELi4ES3_EELi4ELi3ELb0EEEvNS_16Flash_fwd_paramsE:
	.zero		816


//--------------------- .nv.constant0._ZN5flash32flash_fwd_splitkv_combine_kernelI23Flash_fwd_kernel_traitsILi256ELi64ELi64ELi4ELb0ELb0EN7cutlass10bfloat16_tE19Flash_kernel_traitsILi256ELi64ELi64ELi4ES3_EELi4ELi2ELb0EEEvNS_16Flash_fwd_paramsE --------------------------
	.section	.nv.constant0._ZN5flash32flash_fwd_splitkv_combine_kernelI23Flash_fwd_kernel_traitsILi256ELi64ELi64ELi4ELb0ELb0EN7cutlass10bfloat16_tE19Flash_kernel_traitsILi256ELi64ELi64ELi4ES3_EELi4ELi2ELb0EEEvNS_16Flash_fwd_paramsE,"a",@progbits
	.sectionflags	@""
	.align	4
.nv.constant0._ZN5flash32flash_fwd_splitkv_combine_kernelI23Flash_fwd_kernel_traitsILi256ELi64ELi64ELi4ELb0ELb0EN7cutlass10bfloat16_tE19Flash_kernel_traitsILi256ELi64ELi64ELi4ES3_EELi4ELi2ELb0EEEvNS_16Flash_fwd_paramsE:
	.zero		816


//--------------------- .nv.constant0._ZN5flash32flash_fwd_splitkv_combine_kernelI23Flash_fwd_kernel_traitsILi256ELi64ELi64ELi4ELb0ELb0EN7cutlass10bfloat16_tE19Flash_kernel_traitsILi256ELi64ELi64ELi4ES3_EELi4ELi1ELb0EEEvNS_16Flash_fwd_paramsE --------------------------
	.section	.nv.constant0._ZN5flash32flash_fwd_splitkv_combine_kernelI23Flash_fwd_kernel_traitsILi256ELi64ELi64ELi4ELb0ELb0EN7cutlass10bfloat16_tE19Flash_kernel_traitsILi256ELi64ELi64ELi4ES3_EELi4ELi1ELb0EEEvNS_16Flash_fwd_paramsE,"a",@progbits
	.sectionflags	@""
	.align	4
.nv.constant0._ZN5flash32flash_fwd_splitkv_combine_kernelI23Flash_fwd_kernel_traitsILi256ELi64ELi64ELi4ELb0ELb0EN7cutlass10bfloat16_tE19Flash_kernel_traitsILi256ELi64ELi64ELi4ES3_EELi4ELi1ELb0EEEvNS_16Flash_fwd_paramsE:
	.zero		816


//--------------------- .nv.constant0._ZN5flash32flash_fwd_splitkv_combine_kernelI23Flash_fwd_kernel_traitsILi256ELi64ELi64ELi4ELb0ELb0EN7cutlass10bfloat16_tE19Flash_kernel_traitsILi256ELi64ELi64ELi4ES3_EELi4ELi7ELb1EEEvNS_16Flash_fwd_paramsE --------------------------
	.section	.nv.constant0._ZN5flash32flash_fwd_splitkv_combine_kernelI23Flash_fwd_kernel_traitsILi256ELi64ELi64ELi4ELb0ELb0EN7cutlass10bfloat16_tE19Flash_kernel_traitsILi256ELi64ELi64ELi4ES3_EELi4ELi7ELb1EEEvNS_16Flash_fwd_paramsE,"a",@progbits
	.sectionflags	@""
	.align	4
.nv.constant0._ZN5flash32flash_fwd_splitkv_combine_kernelI23Flash_fwd_kernel_traitsILi256ELi64ELi64ELi4ELb0ELb0EN7cutlass10bfloat16_tE19Flash_kernel_traitsILi256ELi64ELi64ELi4ES3_EELi4ELi7ELb1EEEvNS_16Flash_fwd_paramsE:
	.zero		816


//--------------------- .nv.constant0._ZN5flash32flash_fwd_splitkv_combine_kernelI23Flash_fwd_kernel_traitsILi256ELi64ELi64ELi4ELb0ELb0EN7cutlass10bfloat16_tE19Flash_kernel_traitsILi256ELi64ELi64ELi4ES3_EELi4ELi6ELb1EEEvNS_16Flash_fwd_paramsE --------------------------
	.section	.nv.constant0._ZN5flash32flash_fwd_splitkv_combine_kernelI23Flash_fwd_kernel_traitsILi256ELi64ELi64ELi4ELb0ELb0EN7cutlass10bfloat16_tE19Flash_kernel_traitsILi256ELi64ELi64ELi4ES3_EELi4ELi6ELb1EEEvNS_16Flash_fwd_paramsE,"a",@progbits
	.sectionflags	@""
	.align	4
.nv.constant0._ZN5flash32flash_fwd_splitkv_combine_kernelI23Flash_fwd_kernel_traitsILi256ELi64ELi64ELi4ELb0ELb0EN7cutlass10bfloat16_tE19Flash_kernel_traitsILi256ELi64ELi64ELi4ES3_EELi4ELi6ELb1EEEvNS_16Flash_fwd_paramsE:
	.zero		816


//--------------------- .nv.constant0._ZN5flash32flash_fwd_splitkv_combine_kernelI23Flash_fwd_kernel_traitsILi256ELi64ELi64ELi4ELb0ELb0EN7cutlass10bfloat16_tE19Flash_kernel_traitsILi256ELi64ELi64ELi4ES3_EELi4ELi5ELb1EEEvNS_16Flash_fwd_paramsE --------------------------
	.section	.nv.constant0._ZN5flash32flash_fwd_splitkv_combine_kernelI23Flash_fwd_kernel_traitsILi256ELi64ELi64ELi4ELb0ELb0EN7cutlass10bfloat16_tE19Flash_kernel_traitsILi256ELi64ELi64ELi4ES3_EELi4ELi5ELb1EEEvNS_16Flash_fwd_paramsE,"a",@progbits
	.sectionflags	@""
	.align	4
.nv.constant0._ZN5flash32flash_fwd_splitkv_combine_kernelI23Flash_fwd_kernel_traitsILi256ELi64ELi64ELi4ELb0ELb0EN7cutlass10bfloat16_tE19Flash_kernel_traitsILi256ELi64ELi64ELi4ES3_EELi4ELi5ELb1EEEvNS_16Flash_fwd_paramsE:
	.zero		816


//--------------------- .nv.constant0._ZN5flash32flash_fwd_splitkv_combine_kernelI23Flash_fwd_kernel_traitsILi256ELi64ELi64ELi4ELb0ELb0EN7cutlass10bfloat16_tE19Flash_kernel_traitsILi256ELi64ELi64ELi4ES3_EELi4ELi4ELb1EEEvNS_16Flash_fwd_paramsE --------------------------
	.section	.nv.constant0._ZN5flash32flash_fwd_splitkv_combine_kernelI23Flash_fwd_kernel_traitsILi256ELi64ELi64ELi4ELb0ELb0EN7cutlass10bfloat16_tE19Flash_kernel_traitsILi256ELi64ELi64ELi4ES3_EELi4ELi4ELb1EEEvNS_16Flash_fwd_paramsE,"a",@progbits
	.sectionflags	@""
	.align	4
.nv.constant0._ZN5flash32flash_fwd_splitkv_combine_kernelI23Flash_fwd_kernel_traitsILi256ELi64ELi64ELi4ELb0ELb0EN7cutlass10bfloat16_tE19Flash_kernel_traitsILi256ELi64ELi64ELi4ES3_EELi4ELi4ELb1EEEvNS_16Flash_fwd_paramsE:
	.zero		816


//--------------------- .nv.constant0._ZN5flash32flash_fwd_splitkv_combine_kernelI23Flash_fwd_kernel_traitsILi256ELi64ELi64ELi4ELb0ELb0EN7cutlass10bfloat16_tE19Flash_kernel_traitsILi256ELi64ELi64ELi4ES3_EELi4ELi3ELb1EEEvNS_16Flash_fwd_paramsE --------------------------
	.section	.nv.constant0._ZN5flash32flash_fwd_splitkv_combine_kernelI23Flash_fwd_kernel_traitsILi256ELi64ELi64ELi4ELb0ELb0EN7cutlass10bfloat16_tE19Flash_kernel_traitsILi256ELi64ELi64ELi4ES3_EELi4ELi3ELb1EEEvNS_16Flash_fwd_paramsE,"a",@progbits
	.sectionflags	@""
	.align	4
.nv.constant0._ZN5flash32flash_fwd_splitkv_combine_kernelI23Flash_fwd_kernel_traitsILi256ELi64ELi64ELi4ELb0ELb0EN7cutlass10bfloat16_tE19Flash_kernel_traitsILi256ELi64ELi64ELi4ES3_EELi4ELi3ELb1EEEvNS_16Flash_fwd_paramsE:
	.zero		816


//--------------------- .nv.constant0._ZN5flash32flash_fwd_splitkv_combine_kernelI23Flash_fwd_kernel_traitsILi256ELi64ELi64ELi4ELb0ELb0EN7cutlass10bfloat16_tE19Flash_kernel_traitsILi256ELi64ELi64ELi4ES3_EELi4ELi2ELb1EEEvNS_16Flash_fwd_paramsE --------------------------
	.section	.nv.constant0._ZN5flash32flash_fwd_splitkv_combine_kernelI23Flash_fwd_kernel_traitsILi256ELi64ELi64ELi4ELb0ELb0EN7cutlass10bfloat16_tE19Flash_kernel_traitsILi256ELi64ELi64ELi4ES3_EELi4ELi2ELb1EEEvNS_16Flash_fwd_paramsE,"a",@progbits
	.sectionflags	@""
	.align	4
.nv.constant0._ZN5flash32flash_fwd_splitkv_combine_kernelI23Flash_fwd_kernel_traitsILi256ELi64ELi64ELi4ELb0ELb0EN7cutlass10bfloat16_tE19Flash_kernel_traitsILi256ELi64ELi64ELi4ES3_EELi4ELi2ELb1EEEvNS_16Flash_fwd_paramsE:
	.zero		816


//--------------------- .nv.constant0._ZN5flash32flash_fwd_splitkv_combine_kernelI23Flash_fwd_kernel_traitsILi256ELi64ELi64ELi4ELb0ELb0EN7cutlass10bfloat16_tE19Flash_kernel_traitsILi256ELi64ELi64ELi4ES3_EELi4ELi1ELb1EEEvNS_16Flash_fwd_paramsE --------------------------
	.section	.nv.constant0._ZN5flash32flash_fwd_splitkv_combine_kernelI23Flash_fwd_kernel_traitsILi256ELi64ELi64ELi4ELb0ELb0EN7cutlass10bfloat16_tE19Flash_kernel_traitsILi256ELi64ELi64ELi4ES3_EELi4ELi1ELb1EEEvNS_16Flash_fwd_paramsE,"a",@progbits
	.sectionflags	@""
	.align	4
.nv.constant0._ZN5flash32flash_fwd_splitkv_combine_kernelI23Flash_fwd_kernel_traitsILi256ELi64ELi64ELi4ELb0ELb0EN7cutlass10bfloat16_tE19Flash_kernel_traitsILi256ELi64ELi64ELi4ES3_EELi4ELi1ELb1EEEvNS_16Flash_fwd_paramsE:
	.zero		816


//--------------------- .nv.constant0._ZN5flash24flash_fwd_splitkv_kernelI23Flash_fwd_kernel_traitsILi256ELi64ELi64ELi4ELb0ELb0EN7cutlass10bfloat16_tE19Flash_kernel_traitsILi256ELi64ELi64ELi4ES3_EELb0ELb0ELb0ELb0ELb0ELb0ELb0ELb0EEEvNS_16Flash_fwd_paramsE --------------------------
	.section	.nv.constant0._ZN5flash24flash_fwd_splitkv_kernelI23Flash_fwd_kernel_traitsILi256ELi64ELi64ELi4ELb0ELb0EN7cutlass10bfloat16_tE19Flash_kernel_traitsILi256ELi64ELi64ELi4ES3_EELb0ELb0ELb0ELb0ELb0ELb0ELb0ELb0EEEvNS_16Flash_fwd_paramsE,"a",@progbits
	.sectionflags	@""
	.align	4
.nv.constant0._ZN5flash24flash_fwd_splitkv_kernelI23Flash_fwd_kernel_traitsILi256ELi64ELi64ELi4ELb0ELb0EN7cutlass10bfloat16_tE19Flash_kernel_traitsILi256ELi64ELi64ELi4ES3_EELb0ELb0ELb0ELb0ELb0ELb0ELb0ELb0EEEvNS_16Flash_fwd_paramsE:
	.zero		816


//--------------------- .nv.constant0._ZN5flash24flash_fwd_splitkv_kernelI23Flash_fwd_kernel_traitsILi256ELi64ELi64ELi4ELb0ELb0EN7cutlass10bfloat16_tE19Flash_kernel_traitsILi256ELi64ELi64ELi4ES3_EELb0ELb0ELb0ELb0ELb0ELb1ELb0ELb0EEEvNS_16Flash_fwd_paramsE --------------------------
	.section	.nv.constant0._ZN5flash24flash_fwd_splitkv_kernelI23Flash_fwd_kernel_traitsILi256ELi64ELi64ELi4ELb0ELb0EN7cutlass10bfloat16_tE19Flash_kernel_traitsILi256ELi64ELi64ELi4ES3_EELb0ELb0ELb0ELb0ELb0ELb1ELb0ELb0EEEvNS_16Flash_fwd_paramsE,"a",@progbits
	.sectionflags	@""
	.align	4
.nv.constant0._ZN5flash24flash_fwd_splitkv_kernelI23Flash_fwd_kernel_traitsILi256ELi64ELi64ELi4ELb0ELb0EN7cutlass10bfloat16_tE19Flash_kernel_traitsILi256ELi64ELi64ELi4ES3_EELb0ELb0ELb0ELb0ELb0ELb1ELb0ELb0EEEvNS_16Flash_fwd_paramsE:
	.zero		816


//--------------------- .nv.constant0._ZN5flash24flash_fwd_splitkv_kernelI23Flash_fwd_kernel_traitsILi256ELi64ELi64ELi4ELb0ELb0EN7cutlass10bfloat16_tE19Flash_kernel_traitsILi256ELi64ELi64ELi4ES3_EELb0ELb0ELb0ELb0ELb0ELb0ELb0ELb1EEEvNS_16Flash_fwd_paramsE --------------------------
	.section	.nv.constant0._ZN5flash24flash_fwd_splitkv_kernelI23Flash_fwd_kernel_traitsILi256ELi64ELi64ELi4ELb0ELb0EN7cutlass10bfloat16_tE19Flash_kernel_traitsILi256ELi64ELi64ELi4ES3_EELb0ELb0ELb0ELb0ELb0ELb0ELb0ELb1EEEvNS_16Flash_fwd_paramsE,"a",@progbits
	.sectionflags	@""
	.align	4
.nv.constant0._ZN5flash24flash_fwd_splitkv_kernelI23Flash_fwd_kernel_traitsILi256ELi64ELi64ELi4ELb0ELb0EN7cutlass10bfloat16_tE19Flash_kernel_traitsILi256ELi64ELi64ELi4ES3_EELb0ELb0ELb0ELb0ELb0ELb0ELb0ELb1EEEvNS_16Flash_fwd_paramsE:
	.zero		816


//--------------------- .nv.constant0._ZN5flash24flash_fwd_splitkv_kernelI23Flash_fwd_kernel_traitsILi256ELi64ELi64ELi4ELb0ELb0EN7cutlass10bfloat16_tE19Flash_kernel_traitsILi256ELi64ELi64ELi4ES3_EELb0ELb0ELb0ELb0ELb0ELb1ELb0ELb1EEEvNS_16Flash_fwd_paramsE --------------------------
	.section	.nv.constant0._ZN5flash24flash_fwd_splitkv_kernelI23Flash_fwd_kernel_traitsILi256ELi64ELi64ELi4ELb0ELb0EN7cutlass10bfloat16_tE19Flash_kernel_traitsILi256ELi64ELi64ELi4ES3_EELb0ELb0ELb0ELb0ELb0ELb1ELb0ELb1EEEvNS_16Flash_fwd_paramsE,"a",@progbits
	.sectionflags	@""
	.align	4
.nv.constant0._ZN5flash24flash_fwd_splitkv_kernelI23Flash_fwd_kernel_traitsILi256ELi64ELi64ELi4ELb0ELb0EN7cutlass10bfloat16_tE19Flash_kernel_traitsILi256ELi64ELi64ELi4ES3_EELb0ELb0ELb0ELb0ELb0ELb1ELb0ELb1EEEvNS_16Flash_fwd_paramsE:
	.zero		816


//--------------------- .nv.constant0._ZN5flash24flash_fwd_splitkv_kernelI23Flash_fwd_kernel_traitsILi256ELi64ELi64ELi4ELb0ELb0EN7cutlass10bfloat16_tE19Flash_kernel_traitsILi256ELi64ELi64ELi4ES3_EELb0ELb0ELb0ELb0ELb0ELb0ELb1ELb0EEEvNS_16Flash_fwd_paramsE --------------------------
	.section	.nv.constant0._ZN5flash24flash_fwd_splitkv_kernelI23Flash_fwd_kernel_traitsILi256ELi64ELi64ELi4ELb0ELb0EN7cutlass10bfloat16_tE19Flash_kernel_traitsILi256ELi64ELi64ELi4ES3_EELb0ELb0ELb0ELb0ELb0ELb0ELb1ELb0EEEvNS_16Flash_fwd_paramsE,"a",@progbits
	.sectionflags	@""
	.align	4
.nv.constant0._ZN5flash24flash_fwd_splitkv_kernelI23Flash_fwd_kernel_traitsILi256ELi64ELi64ELi4ELb0ELb0EN7cutlass10bfloat16_tE19Flash_kernel_traitsILi256ELi64ELi64ELi4ES3_EELb0ELb0ELb0ELb0ELb0ELb0ELb1ELb0EEEvNS_16Flash_fwd_paramsE:
	.zero		816


//--------------------- .nv.constant0._ZN5flash24flash_fwd_splitkv_kernelI23Flash_fwd_kernel_traitsILi256ELi64ELi64ELi4ELb0ELb0EN7cutlass10bfloat16_tE19Flash_kernel_traitsILi256ELi64ELi64ELi4ES3_EELb0ELb0ELb0ELb0ELb0ELb1ELb1ELb0EEEvNS_16Flash_fwd_paramsE --------------------------
	.section	.nv.constant0._ZN5flash24flash_fwd_splitkv_kernelI23Flash_fwd_kernel_traitsILi256ELi64ELi64ELi4ELb0ELb0EN7cutlass10bfloat16_tE19Flash_kernel_traitsILi256ELi64ELi64ELi4ES3_EELb0ELb0ELb0ELb0ELb0ELb1ELb1ELb0EEEvNS_16Flash_fwd_paramsE,"a",@progbits
	.sectionflags	@""
	.align	4
.nv.constant0._ZN5flash24flash_fwd_splitkv_kernelI23Flash_fwd_kernel_traitsILi256ELi64ELi64ELi4ELb0ELb0EN7cutlass10bfloat16_tE19Flash_kernel_traitsILi256ELi64ELi64ELi4ES3_EELb0ELb0ELb0ELb0ELb0ELb1ELb1ELb0EEEvNS_16Flash_fwd_paramsE:
	.zero		816


//--------------------- .nv.constant0._ZN5flash24flash_fwd_splitkv_kernelI23Flash_fwd_kernel_traitsILi256ELi64ELi64ELi4ELb0ELb0EN7cutlass10bfloat16_tE19Flash_kernel_traitsILi256ELi64ELi64ELi4ES3_EELb0ELb0ELb0ELb0ELb0ELb0ELb1ELb1EEEvNS_16Flash_fwd_paramsE --------------------------
	.section	.nv.constant0._ZN5flash24flash_fwd_splitkv_kernelI23Flash_fwd_kernel_traitsILi256ELi64ELi64ELi4ELb0ELb0EN7cutlass10bfloat16_tE19Flash_kernel_traitsILi256ELi64ELi64ELi4ES3_EELb0ELb0ELb0ELb0ELb0ELb0ELb1ELb1EEEvNS_16Flash_fwd_paramsE,"a",@progbits
	.sectionflags	@""
	.align	4
.nv.constant0._ZN5flash24flash_fwd_splitkv_kernelI23Flash_fwd_kernel_traitsILi256ELi64ELi64ELi4ELb0ELb0EN7cutlass10bfloat16_tE19Flash_kernel_traitsILi256ELi64ELi64ELi4ES3_EELb0ELb0ELb0ELb0ELb0ELb0ELb1ELb1EEEvNS_16Flash_fwd_paramsE:
	.zero		816


//--------------------- .nv.constant0._ZN5flash24flash_fwd_splitkv_kernelI23Flash_fwd_kernel_traitsILi256ELi64ELi64ELi4ELb0ELb0EN7cutlass10bfloat16_tE19Flash_kernel_traitsILi256ELi64ELi64ELi4ES3_EELb0ELb0ELb0ELb0ELb0ELb1ELb1ELb1EEEvNS_16Flash_fwd_paramsE --------------------------
	.section	.nv.constant0._ZN5flash24flash_fwd_splitkv_kernelI23Flash_fwd_kernel_traitsILi256ELi64ELi64ELi4ELb0ELb0EN7cutlass10bfloat16_tE19Flash_kernel_traitsILi256ELi64ELi64ELi4ES3_EELb0ELb0ELb0ELb0ELb0ELb1ELb1ELb1EEEvNS_16Flash_fwd_paramsE,"a",@progbits
	.sectionflags	@""
	.align	4
.nv.constant0._ZN5flash24flash_fwd_splitkv_kernelI23Flash_fwd_kernel_traitsILi256ELi64ELi64ELi4ELb0ELb0EN7cutlass10bfloat16_tE19Flash_kernel_traitsILi256ELi64ELi64ELi4ES3_EELb0ELb0ELb0ELb0ELb0ELb1ELb1ELb1EEEvNS_16Flash_fwd_paramsE:
	.zero		816


//--------------------- .nv.constant0._ZN5flash24flash_fwd_splitkv_kernelI23Flash_fwd_kernel_traitsILi256ELi64ELi64ELi4ELb0ELb0EN7cutlass10bfloat16_tE19Flash_kernel_traitsILi256ELi64ELi64ELi4ES3_EELb0ELb1ELb0ELb0ELb0ELb0ELb0ELb0EEEvNS_16Flash_fwd_paramsE --------------------------
	.section	.nv.constant0._ZN5flash24flash_fwd_splitkv_kernelI23Flash_fwd_kernel_traitsILi256ELi64ELi64ELi4ELb0ELb0EN7cutlass10bfloat16_tE19Flash_kernel_traitsILi256ELi64ELi64ELi4ES3_EELb0ELb1ELb0ELb0ELb0ELb0ELb0ELb0EEEvNS_16Flash_fwd_paramsE,"a",@progbits
	.sectionflags	@""
	.align	4
.nv.constant0._ZN5flash24flash_fwd_splitkv_kernelI23Flash_fwd_kernel_traitsILi256ELi64ELi64ELi4ELb0ELb0EN7cutlass10bfloat16_tE19Flash_kernel_traitsILi256ELi64ELi64ELi4ES3_EELb0ELb1ELb0ELb0ELb0ELb0ELb0ELb0EEEvNS_16Flash_fwd_paramsE:
	.zero		816


//--------------------- .nv.constant0._ZN5flash24flash_fwd_splitkv_kernelI23Flash_fwd_kernel_traitsILi256ELi64ELi64ELi4ELb0ELb0EN7cutlass10bfloat16_tE19Flash_kernel_traitsILi256ELi64ELi64ELi4ES3_EELb0ELb1ELb0ELb0ELb0ELb1ELb0ELb0EEEvNS_16Flash_fwd_paramsE --------------------------
	.section	.nv.constant0._ZN5flash24flash_fwd_splitkv_kernelI23Flash_fwd_kernel_traitsILi256ELi64ELi64ELi4ELb0ELb0EN7cutlass10bfloat16_tE19Flash_kernel_traitsILi256ELi64ELi64ELi4ES3_EELb0ELb1ELb0ELb0ELb0ELb1ELb0ELb0EEEvNS_16Flash_fwd_paramsE,"a",@progbits
	.sectionflags	@""
	.align	4
.nv.constant0._ZN5flash24flash_fwd_splitkv_kernelI23Flash_fwd_kernel_traitsILi256ELi64ELi64ELi4ELb0ELb0EN7cutlass10bfloat16_tE19Flash_kernel_traitsILi256ELi64ELi64ELi4ES3_EELb0ELb1ELb0ELb0ELb0ELb1ELb0ELb0EEEvNS_16Flash_fwd_paramsE:
	.zero		816


//--------------------- .nv.constant0._ZN5flash24flash_fwd_splitkv_kernelI23Flash_fwd_kernel_traitsILi256ELi64ELi64ELi4ELb0ELb0EN7cutlass10bfloat16_tE19Flash_kernel_traitsILi256ELi64ELi64ELi4ES3_EELb0ELb1ELb0ELb0ELb0ELb0ELb0ELb1EEEvNS_16Flash_fwd_paramsE --------------------------
	.section	.nv.constant0._ZN5flash24flash_fwd_splitkv_kernelI23Flash_fwd_kernel_traitsILi256ELi64ELi64ELi4ELb0ELb0EN7cutlass10bfloat16_tE19Flash_kernel_traitsILi256ELi64ELi64ELi4ES3_EELb0ELb1ELb0ELb0ELb0ELb0ELb0ELb1EEEvNS_16Flash_fwd_paramsE,"a",@progbits
	.sectionflags	@""
	.align	4
.nv.constant0._ZN5flash24flash_fwd_splitkv_kernelI23Flash_fwd_kernel_traitsILi256ELi64ELi64ELi4ELb0ELb0EN7cutlass10bfloat16_tE19Flash_kernel_traitsILi256ELi64ELi64ELi4ES3_EELb0ELb1ELb0ELb0ELb0ELb0ELb0ELb1EEEvNS_16Flash_fwd_paramsE:
	.zero		816


//--------------------- .nv.constant0._ZN5flash24flash_fwd_splitkv_kernelI23Flash_fwd_kernel_traitsILi256ELi64ELi64ELi4ELb0ELb0EN7cutlass10bfloat16_tE19Flash_kernel_traitsILi256ELi64ELi64ELi4ES3_EELb0ELb1ELb0ELb0ELb0ELb1ELb0ELb1EEEvNS_16Flash_fwd_paramsE --------------------------
	.section	.nv.constant0._ZN5flash24flash_fwd_splitkv_kernelI23Flash_fwd_kernel_traitsILi256ELi64ELi64ELi4ELb0ELb0EN7cutlass10bfloat16_tE19Flash_kernel_traitsILi256ELi64ELi64ELi4ES3_EELb0ELb1ELb0ELb0ELb0ELb1ELb0ELb1EEEvNS_16Flash_fwd_paramsE,"a",@progbits
	.sectionflags	@""
	.align	4
.nv.constant0._ZN5flash24flash_fwd_splitkv_kernelI23Flash_fwd_kernel_traitsILi256ELi64ELi64ELi4ELb0ELb0EN7cutlass10bfloat16_tE19Flash_kernel_traitsILi256ELi64ELi64ELi4ES3_EELb0ELb1ELb0ELb0ELb0ELb1ELb0ELb1EEEvNS_16Flash_fwd_paramsE:
	.zero		816


//--------------------- .nv.constant0._ZN5flash24flash_fwd_splitkv_kernelI23Flash_fwd_kernel_traitsILi256ELi64ELi64ELi4ELb0ELb0EN7cutlass10bfloat16_tE19Flash_kernel_traitsILi256ELi64ELi64ELi4ES3_EELb0ELb1ELb0ELb0ELb0ELb0ELb1ELb0EEEvNS_16Flash_fwd_paramsE --------------------------
	.section	.nv.constant0._ZN5flash24flash_fwd_splitkv_kernelI23Flash_fwd_kernel_traitsILi256ELi64ELi64ELi4ELb0ELb0EN7cutlass10bfloat16_tE19Flash_kernel_traitsILi256ELi64ELi64ELi4ES3_EELb0ELb1ELb0ELb0ELb0ELb0ELb1ELb0EEEvNS_16Flash_fwd_paramsE,"a",@progbits
	.sectionflags	@""
	.align	4
.nv.constant0._ZN5flash24flash_fwd_splitkv_kernelI23Flash_fwd_kernel_traitsILi256ELi64ELi64ELi4ELb0ELb0EN7cutlass10bfloat16_tE19Flash_kernel_traitsILi256ELi64ELi64ELi4ES3_EELb0ELb1ELb0ELb0ELb0ELb0ELb1ELb0EEEvNS_16Flash_fwd_paramsE:
	.zero		816


//--------------------- .nv.constant0._ZN5flash24flash_fwd_splitkv_kernelI23Flash_fwd_kernel_traitsILi256ELi64ELi64ELi4ELb0ELb0EN7cutlass10bfloat16_tE19Flash_kernel_traitsILi256ELi64ELi64ELi4ES3_EELb0ELb1ELb0ELb0ELb0ELb1ELb1ELb0EEEvNS_16Flash_fwd_paramsE --------------------------
	.section	.nv.constant0._ZN5flash24flash_fwd_splitkv_kernelI23Flash_fwd_kernel_traitsILi256ELi64ELi64ELi4ELb0ELb0EN7cutlass10bfloat16_tE19Flash_kernel_traitsILi256ELi64ELi64ELi4ES3_EELb0ELb1ELb0ELb0ELb0ELb1ELb1ELb0EEEvNS_16Flash_fwd_paramsE,"a",@progbits
	.sectionflags	@""
	.align	4
.nv.constant0._ZN5flash24flash_fwd_splitkv_kernelI23Flash_fwd_kernel_traitsILi256ELi64ELi64ELi4ELb0ELb0EN7cutlass10bfloat16_tE19Flash_kernel_traitsILi256ELi64ELi64ELi4ES3_EELb0ELb1ELb0ELb0ELb0ELb1ELb1ELb0EEEvNS_16Flash_fwd_paramsE:
	.zero		816


//--------------------- .nv.constant0._ZN5flash24flash_fwd_splitkv_kernelI23Flash_fwd_kernel_traitsILi256ELi64ELi64ELi4ELb0ELb0EN7cutlass10bfloat16_tE19Flash_kernel_traitsILi256ELi64ELi64ELi4ES3_EELb0ELb1ELb0ELb0ELb0ELb0ELb1ELb1EEEvNS_16Flash_fwd_paramsE --------------------------
	.section	.nv.constant0._ZN5flash24flash_fwd_splitkv_kernelI23Flash_fwd_kernel_traitsILi256ELi64ELi64ELi4ELb0ELb0EN7cutlass10bfloat16_tE19Flash_kernel_traitsILi256ELi64ELi64ELi4ES3_EELb0ELb1ELb0ELb0ELb0ELb0ELb1ELb1EEEvNS_16Flash_fwd_paramsE,"a",@progbits
	.sectionflags	@""
	.align	4
.nv.constant0._ZN5flash24flash_fwd_splitkv_kernelI23Flash_fwd_kernel_traitsILi256ELi64ELi64ELi4ELb0ELb0EN7cutlass10bfloat16_tE19Flash_kernel_traitsILi256ELi64ELi64ELi4ES3_EELb0ELb1ELb0ELb0ELb0ELb0ELb1ELb1EEEvNS_16Flash_fwd_paramsE:
	.zero		816


//--------------------- .nv.constant0._ZN5flash24flash_fwd_splitkv_kernelI23Flash_fwd_kernel_traitsILi256ELi64ELi64ELi4ELb0ELb0EN7cutlass10bfloat16_tE19Flash_kernel_traitsILi256ELi64ELi64ELi4ES3_EELb0ELb1ELb0ELb0ELb0ELb1ELb1ELb1EEEvNS_16Flash_fwd_paramsE --------------------------
	.section	.nv.constant0._ZN5flash24flash_fwd_splitkv_kernelI23Flash_fwd_kernel_traitsILi256ELi64ELi64ELi4ELb0ELb0EN7cutlass10bfloat16_tE19Flash_kernel_traitsILi256ELi64ELi64ELi4ES3_EELb0ELb1ELb0ELb0ELb0ELb1ELb1ELb1EEEvNS_16Flash_fwd_paramsE,"a",@progbits
	.sectionflags	@""
	.align	4
.nv.constant0._ZN5flash24flash_fwd_splitkv_kernelI23Flash_fwd_kernel_traitsILi256ELi64ELi64ELi4ELb0ELb0EN7cutlass10bfloat16_tE19Flash_kernel_traitsILi256ELi64ELi64ELi4ES3_EELb0ELb1ELb0ELb0ELb0ELb1ELb1ELb1EEEvNS_16Flash_fwd_paramsE:
	.zero		816


//--------------------- .nv.constant0._ZN5flash24flash_fwd_splitkv_kernelI23Flash_fwd_kernel_traitsILi256ELi64ELi64ELi4ELb0ELb0EN7cutlass10bfloat16_tE19Flash_kernel_traitsILi256ELi64ELi64ELi4ES3_EELb0ELb0ELb0ELb0ELb1ELb0ELb0ELb0EEEvNS_16Flash_fwd_paramsE --------------------------
	.section	.nv.constant0._ZN5flash24flash_fwd_splitkv_kernelI23Flash_fwd_kernel_traitsILi256ELi64ELi64ELi4ELb0ELb0EN7cutlass10bfloat16_tE19Flash_kernel_traitsILi256ELi64ELi64ELi4ES3_EELb0ELb0ELb0ELb0ELb1ELb0ELb0ELb0EEEvNS_16Flash_fwd_paramsE,"a",@progbits
	.sectionflags	@""
	.align	4
.nv.constant0._ZN5flash24flash_fwd_splitkv_kernelI23Flash_fwd_kernel_traitsILi256ELi64ELi64ELi4ELb0ELb0EN7cutlass10bfloat16_tE19Flash_kernel_traitsILi256ELi64ELi64ELi4ES3_EELb0ELb0ELb0ELb0ELb1ELb0ELb0ELb0EEEvNS_16Flash_fwd_paramsE:
	.zero		816


//--------------------- .nv.constant0._ZN5flash24flash_fwd_splitkv_kernelI23Flash_fwd_kernel_traitsILi256ELi64ELi64ELi4ELb0ELb0EN7cutlass10bfloat16_tE19Flash_kernel_traitsILi256ELi64ELi64ELi4ES3_EELb0ELb0ELb0ELb0ELb1ELb1ELb0ELb0EEEvNS_16Flash_fwd_paramsE --------------------------
	.section	.nv.constant0._ZN5flash24flash_fwd_splitkv_kernelI23Flash_fwd_kernel_traitsILi256ELi64ELi64ELi4ELb0ELb0EN7cutlass10bfloat16_tE19Flash_kernel_traitsILi256ELi64ELi64ELi4ES3_EELb0ELb0ELb0ELb0ELb1ELb1ELb0ELb0EEEvNS_16Flash_fwd_paramsE,"a",@progbits
	.sectionflags	@""
	.align	4
.nv.constant0._ZN5flash24flash_fwd_splitkv_kernelI23Flash_fwd_kernel_traitsILi256ELi64ELi64ELi4ELb0ELb0EN7cutlass10bfloat16_tE19Flash_kernel_traitsILi256ELi64ELi64ELi4ES3_EELb0ELb0ELb0ELb0ELb1ELb1ELb0ELb0EEEvNS_16Flash_fwd_paramsE:
	.zero		816


//--------------------- .nv.constant0._ZN5flash24flash_fwd_splitkv_kernelI23Flash_fwd_kernel_traitsILi256ELi64ELi64ELi4ELb0ELb0EN7cutlass10bfloat16_tE19Flash_kernel_traitsILi256ELi64ELi64ELi4ES3_EELb0ELb0ELb1ELb0ELb0ELb0ELb0ELb0EEEvNS_16Flash_fwd_paramsE --------------------------
	.section	.nv.constant0._ZN5flash24flash_fwd_splitkv_kernelI23Flash_fwd_kernel_traitsILi256ELi64ELi64ELi4ELb0ELb0EN7cutlass10bfloat16_tE19Flash_kernel_traitsILi256ELi64ELi64ELi4ES3_EELb0ELb0ELb1ELb0ELb0ELb0ELb0ELb0EEEvNS_16Flash_fwd_paramsE,"a",@progbits
	.sectionflags	@""
	.align	4
.nv.constant0._ZN5flash24flash_fwd_splitkv_kernelI23Flash_fwd_kernel_traitsILi256ELi64ELi64ELi4ELb0ELb0EN7cutlass10bfloat16_tE19Flash_kernel_traitsILi256ELi64ELi64ELi4ES3_EELb0ELb0ELb1ELb0ELb0ELb0ELb0ELb0EEEvNS_16Flash_fwd_paramsE:
	.zero		816


//--------------------- .nv.constant0._ZN5flash24flash_fwd_splitkv_kernelI23Flash_fwd_kernel_traitsILi256ELi64ELi64ELi4ELb0ELb0EN7cutlass10bfloat16_tE19Flash_kernel_traitsILi256ELi64ELi64ELi4ES3_EELb0ELb0ELb1ELb0ELb0ELb1ELb0ELb0EEEvNS_16Flash_fwd_paramsE --------------------------
	.section	.nv.constant0._ZN5flash24flash_fwd_splitkv_kernelI23Flash_fwd_kernel_traitsILi256ELi64ELi64ELi4ELb0ELb0EN7cutlass10bfloat16_tE19Flash_kernel_traitsILi256ELi64ELi64ELi4ES3_EELb0ELb0ELb1ELb0ELb0ELb1ELb0ELb0EEEvNS_16Flash_fwd_paramsE,"a",@progbits
	.sectionflags	@""
	.align	4
.nv.constant0._ZN5flash24flash_fwd_splitkv_kernelI23Flash_fwd_kernel_traitsILi256ELi64ELi64ELi4ELb0ELb0EN7cutlass10bfloat16_tE19Flash_kernel_traitsILi256ELi64ELi64ELi4ES3_EELb0ELb0ELb1ELb0ELb0ELb1ELb0ELb0EEEvNS_16Flash_fwd_paramsE:
	.zero		816


//--------------------- .nv.constant0._ZN5flash24flash_fwd_splitkv_kernelI23Flash_fwd_kernel_traitsILi256ELi64ELi64ELi4ELb0ELb0EN7cutlass10bfloat16_tE19Flash_kernel_traitsILi256ELi64ELi64ELi4ES3_EELb0ELb0ELb0ELb0ELb1ELb0ELb0ELb1EEEvNS_16Flash_fwd_paramsE --------------------------
	.section	.nv.constant0._ZN5flash24flash_fwd_splitkv_kernelI23Flash_fwd_kernel_traitsILi256ELi64ELi64ELi4ELb0ELb0EN7cutlass10bfloat16_tE19Flash_kernel_traitsILi256ELi64ELi64ELi4ES3_EELb0ELb0ELb0ELb0ELb1ELb0ELb0ELb1EEEvNS_16Flash_fwd_paramsE,"a",@progbits
	.sectionflags	@""
	.align	4
.nv.constant0._ZN5flash24flash_fwd_splitkv_kernelI23Flash_fwd_kernel_traitsILi256ELi64ELi64ELi4ELb0ELb0EN7cutlass10bfloat16_tE19Flash_kernel_traitsILi256ELi64ELi64ELi4ES3_EELb0ELb0ELb0ELb0ELb1ELb0ELb0ELb1EEEvNS_16Flash_fwd_paramsE:
	.zero		816


//--------------------- .nv.constant0._ZN5flash24flash_fwd_splitkv_kernelI23Flash_fwd_kernel_traitsILi256ELi64ELi64ELi4ELb0ELb0EN7cutlass10bfloat16_tE19Flash_kernel_traitsILi256ELi64ELi64ELi4ES3_EELb0ELb0ELb0ELb0ELb1ELb1ELb0ELb1EEEvNS_16Flash_fwd_paramsE --------------------------
	.section	.nv.constant0._ZN5flash24flash_fwd_splitkv_kernelI23Flash_fwd_kernel_traitsILi256ELi64ELi64ELi4ELb0ELb0EN7cutlass10bfloat16_tE19Flash_kernel_traitsILi256ELi64ELi64ELi4ES3_EELb0ELb0ELb0ELb0ELb1ELb1ELb0ELb1EEEvNS_16Flash_fwd_paramsE,"a",@progbits
	.sectionflags	@""
	.align	4
.nv.constant0._ZN5flash24flash_fwd_splitkv_kernelI23Flash_fwd_kernel_traitsILi256ELi64ELi64ELi4ELb0ELb0EN7cutlass10bfloat16_tE19Flash_kernel_traitsILi256ELi64ELi64ELi4ES3_EELb0ELb0ELb0ELb0ELb1ELb1ELb0ELb1EEEvNS_16Flash_fwd_paramsE:
	.zero		816


//--------------------- .nv.constant0._ZN5flash24flash_fwd_splitkv_kernelI23Flash_fwd_kernel_traitsILi256ELi64ELi64ELi4ELb0ELb0EN7cutlass10bfloat16_tE19Flash_kernel_traitsILi256ELi64ELi64ELi4ES3_EELb0ELb0ELb1ELb0ELb0ELb0ELb0ELb1EEEvNS_16Flash_fwd_paramsE --------------------------
	.section	.nv.constant0._ZN5flash24flash_fwd_splitkv_kernelI23Flash_fwd_kernel_traitsILi256ELi64ELi64ELi4ELb0ELb0EN7cutlass10bfloat16_tE19Flash_kernel_traitsILi256ELi64ELi64ELi4ES3_EELb0ELb0ELb1ELb0ELb0ELb0ELb0ELb1EEEvNS_16Flash_fwd_paramsE,"a",@progbits
	.sectionflags	@""
	.align	4
.nv.constant0._ZN5flash24flash_fwd_splitkv_kernelI23Flash_fwd_kernel_traitsILi256ELi64ELi64ELi4ELb0ELb0EN7cutlass10bfloat16_tE19Flash_kernel_traitsILi256ELi64ELi64ELi4ES3_EELb0ELb0ELb1ELb0ELb0ELb0ELb0ELb1EEEvNS_16Flash_fwd_paramsE:
	.zero		816


//--------------------- .nv.constant0._ZN5flash24flash_fwd_splitkv_kernelI23Flash_fwd_kernel_traitsILi256ELi64ELi64ELi4ELb0ELb0EN7cutlass10bfloat16_tE19Flash_kernel_traitsILi256ELi64ELi64ELi4ES3_EELb0ELb0ELb1ELb0ELb0ELb1ELb0ELb1EEEvNS_16Flash_fwd_paramsE --------------------------
	.section	.nv.constant0._ZN5flash24flash_fwd_splitkv_kernelI23Flash_fwd_kernel_traitsILi256ELi64ELi64ELi4ELb0ELb0EN7cutlass10bfloat16_tE19Flash_kernel_traitsILi256ELi64ELi64ELi4ES3_EELb0ELb0ELb1ELb0ELb0ELb1ELb0ELb1EEEvNS_16Flash_fwd_paramsE,"a",@progbits
	.sectionflags	@""
	.align	4
.nv.constant0._ZN5flash24flash_fwd_splitkv_kernelI23Flash_fwd_kernel_traitsILi256ELi64ELi64ELi4ELb0ELb0EN7cutlass10bfloat16_tE19Flash_kernel_traitsILi256ELi64ELi64ELi4ES3_EELb0ELb0ELb1ELb0ELb0ELb1ELb0ELb1EEEvNS_16Flash_fwd_paramsE:
	.zero		816


//--------------------- .nv.constant0._ZN5flash24flash_fwd_splitkv_kernelI23Flash_fwd_kernel_traitsILi256ELi64ELi64ELi4ELb0ELb0EN7cutlass10bfloat16_tE19Flash_kernel_traitsILi256ELi64ELi64ELi4ES3_EELb0ELb0ELb0ELb0ELb1ELb0ELb1ELb0EEEvNS_16Flash_fwd_paramsE --------------------------
	.section	.nv.constant0._ZN5flash24flash_fwd_splitkv_kernelI23Flash_fwd_kernel_traitsILi256ELi64ELi64ELi4ELb0ELb0EN7cutlass10bfloat16_tE19Flash_kernel_traitsILi256ELi64ELi64ELi4ES3_EELb0ELb0ELb0ELb0ELb1ELb0ELb1ELb0EEEvNS_16Flash_fwd_paramsE,"a",@progbits
	.sectionflags	@""
	.align	4
.nv.constant0._ZN5flash24flash_fwd_splitkv_kernelI23Flash_fwd_kernel_traitsILi256ELi64ELi64ELi4ELb0ELb0EN7cutlass10bfloat16_tE19Flash_kernel_traitsILi256ELi64ELi64ELi4ES3_EELb0ELb0ELb0ELb0ELb1ELb0ELb1ELb0EEEvNS_16Flash_fwd_paramsE:
	.zero		816


//--------------------- .nv.constant0._ZN5flash24flash_fwd_splitkv_kernelI23Flash_fwd_kernel_traitsILi256ELi64ELi64ELi4ELb0ELb0EN7cutlass10bfloat16_tE19Flash_kernel_traitsILi256ELi64ELi64ELi4ES3_EELb0ELb0ELb0ELb0ELb1ELb1ELb1ELb0EEEvNS_16Flash_fwd_paramsE --------------------------
	.section	.nv.constant0._ZN5flash24flash_fwd_splitkv_kernelI23Flash_fwd_kernel_traitsILi256ELi64ELi64ELi4ELb0ELb0EN7cutlass10bfloat16_tE19Flash_kernel_traitsILi256ELi64ELi64ELi4ES3_EELb0ELb0ELb0ELb0ELb1ELb1ELb1ELb0EEEvNS_16Flash_fwd_paramsE,"a",@progbits
	.sectionflags	@""
	.align	4
.nv.constant0._ZN5flash24flash_fwd_splitkv_kernelI23Flash_fwd_kernel_traitsILi256ELi64ELi64ELi4ELb0ELb0EN7cutlass10bfloat16_tE19Flash_kernel_traitsILi256ELi64ELi64ELi4ES3_EELb0ELb0ELb0ELb0ELb1ELb1ELb1ELb0EEEvNS_16Flash_fwd_paramsE:
	.zero		816


//--------------------- .nv.constant0._ZN5flash24flash_fwd_splitkv_kernelI23Flash_fwd_kernel_traitsILi256ELi64ELi64ELi4ELb0ELb0EN7cutlass10bfloat16_tE19Flash_kernel_traitsILi256ELi64ELi64ELi4ES3_EELb0ELb0ELb1ELb0ELb0ELb0ELb1ELb0EEEvNS_16Flash_fwd_paramsE --------------------------
	.section	.nv.constant0._ZN5flash24flash_fwd_splitkv_kernelI23Flash_fwd_kernel_traitsILi256ELi64ELi64ELi4ELb0ELb0EN7cutlass10bfloat16_tE19Flash_kernel_traitsILi256ELi64ELi64ELi4ES3_EELb0ELb0ELb1ELb0ELb0ELb0ELb1ELb0EEEvNS_16Flash_fwd_paramsE,"a",@progbits
	.sectionflags	@""
	.align	4
.nv.constant0._ZN5flash24flash_fwd_splitkv_kernelI23Flash_fwd_kernel_traitsILi256ELi64ELi64ELi4ELb0ELb0EN7cutlass10bfloat16_tE19Flash_kernel_traitsILi256ELi64ELi64ELi4ES3_EELb0ELb0ELb1ELb0ELb0ELb0ELb1ELb0EEEvNS_16Flash_fwd_paramsE:
	.zero		816


//--------------------- .nv.constant0._ZN5flash24flash_fwd_splitkv_kernelI23Flash_fwd_kernel_traitsILi256ELi64ELi64ELi4ELb0ELb0EN7cutlass10bfloat16_tE19Flash_kernel_traitsILi256ELi64ELi64ELi4ES3_EELb0ELb0ELb1ELb0ELb0ELb1ELb1ELb0EEEvNS_16Flash_fwd_paramsE --------------------------
	.section	.nv.constant0._ZN5flash24flash_fwd_splitkv_kernelI23Flash_fwd_kernel_traitsILi256ELi64ELi64ELi4ELb0ELb0EN7cutlass10bfloat16_tE19Flash_kernel_traitsILi256ELi64ELi64ELi4ES3_EELb0ELb0ELb1ELb0ELb0ELb1ELb1ELb0EEEvNS_16Flash_fwd_paramsE,"a",@progbits
	.sectionflags	@""
	.align	4
.nv.constant0._ZN5flash24flash_fwd_splitkv_kernelI23Flash_fwd_kernel_traitsILi256ELi64ELi64ELi4ELb0ELb0EN7cutlass10bfloat16_tE19Flash_kernel_traitsILi256ELi64ELi64ELi4ES3_EELb0ELb0ELb1ELb0ELb0ELb1ELb1ELb0EEEvNS_16Flash_fwd_paramsE:
	.zero		816


//--------------------- .nv.constant0._ZN5flash24flash_fwd_splitkv_kernelI23Flash_fwd_kernel_traitsILi256ELi64ELi64ELi4ELb0ELb0EN7cutlass10bfloat16_tE19Flash_kernel_traitsILi256ELi64ELi64ELi4ES3_EELb0ELb0ELb0ELb0ELb1ELb0ELb1ELb1EEEvNS_16Flash_fwd_paramsE --------------------------
	.section	.nv.constant0._ZN5flash24flash_fwd_splitkv_kernelI23Flash_fwd_kernel_traitsILi256ELi64ELi64ELi4ELb0ELb0EN7cutlass10bfloat16_tE19Flash_kernel_traitsILi256ELi64ELi64ELi4ES3_EELb0ELb0ELb0ELb0ELb1ELb0ELb1ELb1EEEvNS_16Flash_fwd_paramsE,"a",@progbits
	.sectionflags	@""
	.align	4
.nv.constant0._ZN5flash24flash_fwd_splitkv_kernelI23Flash_fwd_kernel_traitsILi256ELi64ELi64ELi4ELb0ELb0EN7cutlass10bfloat16_tE19Flash_kernel_traitsILi256ELi64ELi64ELi4ES3_EELb0ELb0ELb0ELb0ELb1ELb0ELb1ELb1EEEvNS_16Flash_fwd_paramsE:
	.zero		816


//--------------------- .nv.constant0._ZN5flash24flash_fwd_splitkv_kernelI23Flash_fwd_kernel_traitsILi256ELi64ELi64ELi4ELb0ELb0EN7cutlass10bfloat16_tE19Flash_kernel_traitsILi256ELi64ELi64ELi4ES3_EELb0ELb0ELb0ELb0ELb1ELb1ELb1ELb1EEEvNS_16Flash_fwd_paramsE --------------------------
	.section	.nv.constant0._ZN5flash24flash_fwd_splitkv_kernelI23Flash_fwd_kernel_traitsILi256ELi64ELi64ELi4ELb0ELb0EN7cutlass10bfloat16_tE19Flash_kernel_traitsILi256ELi64ELi64ELi4ES3_EELb0ELb0ELb0ELb0ELb1ELb1ELb1ELb1EEEvNS_16Flash_fwd_paramsE,"a",@progbits
	.sectionflags	@""
	.align	4
.nv.constant0._ZN5flash24flash_fwd_splitkv_kernelI23Flash_fwd_kernel_traitsILi256ELi64ELi64ELi4ELb0ELb0EN7cutlass10bfloat16_tE19Flash_kernel_traitsILi256ELi64ELi64ELi4ES3_EELb0ELb0ELb0ELb0ELb1ELb1ELb1ELb1EEEvNS_16Flash_fwd_paramsE:
	.zero		816


//--------------------- .nv.constant0._ZN5flash24flash_fwd_splitkv_kernelI23Flash_fwd_kernel_traitsILi256ELi64ELi64ELi4ELb0ELb0EN7cutlass10bfloat16_tE19Flash_kernel_traitsILi256ELi64ELi64ELi4ES3_EELb0ELb0ELb1ELb0ELb0ELb0ELb1ELb1EEEvNS_16Flash_fwd_paramsE --------------------------
	.section	.nv.constant0._ZN5flash24flash_fwd_splitkv_kernelI23Flash_fwd_kernel_traitsILi256ELi64ELi64ELi4ELb0ELb0EN7cutlass10bfloat16_tE19Flash_kernel_traitsILi256ELi64ELi64ELi4ES3_EELb0ELb0ELb1ELb0ELb0ELb0ELb1ELb1EEEvNS_16Flash_fwd_paramsE,"a",@progbits
	.sectionflags	@""
	.align	4
.nv.constant0._ZN5flash24flash_fwd_splitkv_kernelI23Flash_fwd_kernel_traitsILi256ELi64ELi64ELi4ELb0ELb0EN7cutlass10bfloat16_tE19Flash_kernel_traitsILi256ELi64ELi64ELi4ES3_EELb0ELb0ELb1ELb0ELb0ELb0ELb1ELb1EEEvNS_16Flash_fwd_paramsE:
	.zero		816


//--------------------- .nv.constant0._ZN5flash24flash_fwd_splitkv_kernelI23Flash_fwd_kernel_traitsILi256ELi64ELi64ELi4ELb0ELb0EN7cutlass10bfloat16_tE19Flash_kernel_traitsILi256ELi64ELi64ELi4ES3_EELb0ELb0ELb1ELb0ELb0ELb1ELb1ELb1EEEvNS_16Flash_fwd_paramsE --------------------------
	.section	.nv.constant0._ZN5flash24flash_fwd_splitkv_kernelI23Flash_fwd_kernel_traitsILi256ELi64ELi64ELi4ELb0ELb0EN7cutlass10bfloat16_tE19Flash_kernel_traitsILi256ELi64ELi64ELi4ES3_EELb0ELb0ELb1ELb0ELb0ELb1ELb1ELb1EEEvNS_16Flash_fwd_paramsE,"a",@progbits
	.sectionflags	@""
	.align	4
.nv.constant0._ZN5flash24flash_fwd_splitkv_kernelI23Flash_fwd_kernel_traitsILi256ELi64ELi64ELi4ELb0ELb0EN7cutlass10bfloat16_tE19Flash_kernel_traitsILi256ELi64ELi64ELi4ES3_EELb0ELb0ELb1ELb0ELb0ELb1ELb1ELb1EEEvNS_16Flash_fwd_paramsE:
	.zero		816


//--------------------- .nv.constant0._ZN5flash24flash_fwd_splitkv_kernelI23Flash_fwd_kernel_traitsILi256ELi64ELi64ELi4ELb0ELb0EN7cutlass10bfloat16_tE19Flash_kernel_traitsILi256ELi64ELi64ELi4ES3_EELb0ELb1ELb0ELb0ELb1ELb0ELb0ELb0EEEvNS_16Flash_fwd_paramsE --------------------------
	.section	.nv.constant0._ZN5flash24flash_fwd_splitkv_kernelI23Flash_fwd_kernel_traitsILi256ELi64ELi64ELi4ELb0ELb0EN7cutlass10bfloat16_tE19Flash_kernel_traitsILi256ELi64ELi64ELi4ES3_EELb0ELb1ELb0ELb0ELb1ELb0ELb0ELb0EEEvNS_16Flash_fwd_paramsE,"a",@progbits
	.sectionflags	@""
	.align	4
.nv.constant0._ZN5flash24flash_fwd_splitkv_kernelI23Flash_fwd_kernel_traitsILi256ELi64ELi64ELi4ELb0ELb0EN7cutlass10bfloat16_tE19Flash_kernel_traitsILi256ELi64ELi64ELi4ES3_EELb0ELb1ELb0ELb0ELb1ELb0ELb0ELb0EEEvNS_16Flash_fwd_paramsE:
	.zero		816


//--------------------- .nv.constant0._ZN5flash24flash_fwd_splitkv_kernelI23Flash_fwd_kernel_traitsILi256ELi64ELi64ELi4ELb0ELb0EN7cutlass10bfloat16_tE19Flash_kernel_traitsILi256ELi64ELi64ELi4ES3_EELb0ELb1ELb0ELb0ELb1ELb1ELb0ELb0EEEvNS_16Flash_fwd_paramsE --------------------------
	.section	.nv.constant0._ZN5flash24flash_fwd_splitkv_kernelI23Flash_fwd_kernel_traitsILi256ELi64ELi64ELi4ELb0ELb0EN7cutlass10bfloat16_tE19Flash_kernel_traitsILi256ELi64ELi64ELi4ES3_EELb0ELb1ELb0ELb0ELb1ELb1ELb0ELb0EEEvNS_16Flash_fwd_paramsE,"a",@progbits
	.sectionflags	@""
	.align	4
.nv.constant0._ZN5flash24flash_fwd_splitkv_kernelI23Flash_fwd_kernel_traitsILi256ELi64ELi64ELi4ELb0ELb0EN7cutlass10bfloat16_tE19Flash_kernel_traitsILi256ELi64ELi64ELi4ES3_EELb0ELb1ELb0ELb0ELb1ELb1ELb0ELb0EEEvNS_16Flash_fwd_paramsE:
	.zero		816


//--------------------- .nv.constant0._ZN5flash24flash_fwd_splitkv_kernelI23Flash_fwd_kernel_traitsILi256ELi64ELi64ELi4ELb0ELb0EN7cutlass10bfloat16_tE19Flash_kernel_traitsILi256ELi64ELi64ELi4ES3_EELb0ELb1ELb1ELb0ELb0ELb0ELb0ELb0EEEvNS_16Flash_fwd_paramsE --------------------------
	.section	.nv.constant0._ZN5flash24flash_fwd_splitkv_kernelI23Flash_fwd_kernel_traitsILi256ELi64ELi64ELi4ELb0ELb0EN7cutlass10bfloat16_tE19Flash_kernel_traitsILi256ELi64ELi64ELi4ES3_EELb0ELb1ELb1ELb0ELb0ELb0ELb0ELb0EEEvNS_16Flash_fwd_paramsE,"a",@progbits
	.sectionflags	@""
	.align	4
.nv.constant0._ZN5flash24flash_fwd_splitkv_kernelI23Flash_fwd_kernel_traitsILi256ELi64ELi64ELi4ELb0ELb0EN7cutlass10bfloat16_tE19Flash_kernel_traitsILi256ELi64ELi64ELi4ES3_EELb0ELb1ELb1ELb0ELb0ELb0ELb0ELb0EEEvNS_16Flash_fwd_paramsE:
	.zero		816


//--------------------- .nv.constant0._ZN5flash24flash_fwd_splitkv_kernelI23Flash_fwd_kernel_traitsILi256ELi64ELi64ELi4ELb0ELb0EN7cutlass10bfloat16_tE19Flash_kernel_traitsILi256ELi64ELi64ELi4ES3_EELb0ELb1ELb1ELb0ELb0ELb1ELb0ELb0EEEvNS_16Flash_fwd_paramsE --------------------------
	.section	.nv.constant0._ZN5flash24flash_fwd_splitkv_kernelI23Flash_fwd_kernel_traitsILi256ELi64ELi64ELi4ELb0ELb0EN7cutlass10bfloat16_tE19Flash_kernel_traitsILi256ELi64ELi64ELi4ES3_EELb0ELb1ELb1ELb0ELb0ELb1ELb0ELb0EEEvNS_16Flash_fwd_paramsE,"a",@progbits
	.sectionflags	@""
	.align	4
.nv.constant0._ZN5flash24flash_fwd_splitkv_kernelI23Flash_fwd_kernel_traitsILi256ELi64ELi64ELi4ELb0ELb0EN7cutlass10bfloat16_tE19Flash_kernel_traitsILi256ELi64ELi64ELi4ES3_EELb0ELb1ELb1ELb0ELb0ELb1ELb0ELb0EEEvNS_16Flash_fwd_paramsE:
	.zero		816


//--------------------- .nv.constant0._ZN5flash24flash_fwd_splitkv_kernelI23Flash_fwd_kernel_traitsILi256ELi64ELi64ELi4ELb0ELb0EN7cutlass10bfloat16_tE19Flash_kernel_traitsILi256ELi64ELi64ELi4ES3_EELb0ELb1ELb0ELb0ELb1ELb0ELb0ELb1EEEvNS_16Flash_fwd_paramsE --------------------------
	.section	.nv.constant0._ZN5flash24flash_fwd_splitkv_kernelI23Flash_fwd_kernel_traitsILi256ELi64ELi64ELi4ELb0ELb0EN7cutlass10bfloat16_tE19Flash_kernel_traitsILi256ELi64ELi64ELi4ES3_EELb0ELb1ELb0ELb0ELb1ELb0ELb0ELb1EEEvNS_16Flash_fwd_paramsE,"a",@progbits
	.sectionflags	@""
	.align	4
.nv.constant0._ZN5flash24flash_fwd_splitkv_kernelI23Flash_fwd_kernel_traitsILi256ELi64ELi64ELi4ELb0ELb0EN7cutlass10bfloat16_tE19Flash_kernel_traitsILi256ELi64ELi64ELi4ES3_EELb0ELb1ELb0ELb0ELb1ELb0ELb0ELb1EEEvNS_16Flash_fwd_paramsE:
	.zero		816


//--------------------- .nv.constant0._ZN5flash24flash_fwd_splitkv_kernelI23Flash_fwd_kernel_traitsILi256ELi64ELi64ELi4ELb0ELb0EN7cutlass10bfloat16_tE19Flash_kernel_traitsILi256ELi64ELi64ELi4ES3_EELb0ELb1ELb0ELb0ELb1ELb1ELb0ELb1EEEvNS_16Flash_fwd_paramsE --------------------------
	.section	.nv.constant0._ZN5flash24flash_fwd_splitkv_kernelI23Flash_fwd_kernel_traitsILi256ELi64ELi64ELi4ELb0ELb0EN7cutlass10bfloat16_tE19Flash_kernel_traitsILi256ELi64ELi64ELi4ES3_EELb0ELb1ELb0ELb0ELb1ELb1ELb0ELb1EEEvNS_16Flash_fwd_paramsE,"a",@progbits
	.sectionflags	@""
	.align	4
.nv.constant0._ZN5flash24flash_fwd_splitkv_kernelI23Flash_fwd_kernel_traitsILi256ELi64ELi64ELi4ELb0ELb0EN7cutlass10bfloat16_tE19Flash_kernel_traitsILi256ELi64ELi64ELi4ES3_EELb0ELb1ELb0ELb0ELb1ELb1ELb0ELb1EEEvNS_16Flash_fwd_paramsE:
	.zero		816


//--------------------- .nv.constant0._ZN5flash24flash_fwd_splitkv_kernelI23Flash_fwd_kernel_traitsILi256ELi64ELi64ELi4ELb0ELb0EN7cutlass10bfloat16_tE19Flash_kernel_traitsILi256ELi64ELi64ELi4ES3_EELb0ELb1ELb1ELb0ELb0ELb0ELb0ELb1EEEvNS_16Flash_fwd_paramsE --------------------------
	.section	.nv.constant0._ZN5flash24flash_fwd_splitkv_kernelI23Flash_fwd_kernel_traitsILi256ELi64ELi64ELi4ELb0ELb0EN7cutlass10bfloat16_tE19Flash_kernel_traitsILi256ELi64ELi64ELi4ES3_EELb0ELb1ELb1ELb0ELb0ELb0ELb0ELb1EEEvNS_16Flash_fwd_paramsE,"a",@progbits
	.sectionflags	@""
	.align	4
.nv.constant0._ZN5flash24flash_fwd_splitkv_kernelI23Flash_fwd_kernel_traitsILi256ELi64ELi64ELi4ELb0ELb0EN7cutlass10bfloat16_tE19Flash_kernel_traitsILi256ELi64ELi64ELi4ES3_EELb0ELb1ELb1ELb0ELb0ELb0ELb0ELb1EEEvNS_16Flash_fwd_paramsE:
	.zero		816


//--------------------- .nv.constant0._ZN5flash24flash_fwd_splitkv_kernelI23Flash_fwd_kernel_traitsILi256ELi64ELi64ELi4ELb0ELb0EN7cutlass10bfloat16_tE19Flash_kernel_traitsILi256ELi64ELi64ELi4ES3_EELb0ELb1ELb1ELb0ELb0ELb1ELb0ELb1EEEvNS_16Flash_fwd_paramsE --------------------------
	.section	.nv.constant0._ZN5flash24flash_fwd_splitkv_kernelI23Flash_fwd_kernel_traitsILi256ELi64ELi64ELi4ELb0ELb0EN7cutlass10bfloat16_tE19Flash_kernel_traitsILi256ELi64ELi64ELi4ES3_EELb0ELb1ELb1ELb0ELb0ELb1ELb0ELb1EEEvNS_16Flash_fwd_paramsE,"a",@progbits
	.sectionflags	@""
	.align	4
.nv.constant0._ZN5flash24flash_fwd_splitkv_kernelI23Flash_fwd_kernel_traitsILi256ELi64ELi64ELi4ELb0ELb0EN7cutlass10bfloat16_tE19Flash_kernel_traitsILi256ELi64ELi64ELi4ES3_EELb0ELb1ELb1ELb0ELb0ELb1ELb0ELb1EEEvNS_16Flash_fwd_paramsE:
	.zero		816


//--------------------- .nv.constant0._ZN5flash24flash_fwd_splitkv_kernelI23Flash_fwd_kernel_traitsILi256ELi64ELi64ELi4ELb0ELb0EN7cutlass10bfloat16_tE19Flash_kernel_traitsILi256ELi64ELi64ELi4ES3_EELb0ELb1ELb0ELb0ELb1ELb0ELb1ELb0EEEvNS_16Flash_fwd_paramsE --------------------------
	.section	.nv.constant0._ZN5flash24flash_fwd_splitkv_kernelI23Flash_fwd_kernel_traitsILi256ELi64ELi64ELi4ELb0ELb0EN7cutlass10bfloat16_tE19Flash_kernel_traitsILi256ELi64ELi64ELi4ES3_EELb0ELb1ELb0ELb0ELb1ELb0ELb1ELb0EEEvNS_16Flash_fwd_paramsE,"a",@progbits
	.sectionflags	@""
	.align	4
.nv.constant0._ZN5flash24flash_fwd_splitkv_kernelI23Flash_fwd_kernel_traitsILi256ELi64ELi64ELi4ELb0ELb0EN7cutlass10bfloat16_tE19Flash_kernel_traitsILi256ELi64ELi64ELi4ES3_EELb0ELb1ELb0ELb0ELb1ELb0ELb1ELb0EEEvNS_16Flash_fwd_paramsE:
	.zero		816


//--------------------- .nv.constant0._ZN5flash24flash_fwd_splitkv_kernelI23Flash_fwd_kernel_traitsILi256ELi64ELi64ELi4ELb0ELb0EN7cutlass10bfloat16_tE19Flash_kernel_traitsILi256ELi64ELi64ELi4ES3_EELb0ELb1ELb0ELb0ELb1ELb1ELb1ELb0EEEvNS_16Flash_fwd_paramsE --------------------------
	.section	.nv.constant0._ZN5flash24flash_fwd_splitkv_kernelI23Flash_fwd_kernel_traitsILi256ELi64ELi64ELi4ELb0ELb0EN7cutlass10bfloat16_tE19Flash_kernel_traitsILi256ELi64ELi64ELi4ES3_EELb0ELb1ELb0ELb0ELb1ELb1ELb1ELb0EEEvNS_16Flash_fwd_paramsE,"a",@progbits
	.sectionflags	@""
	.align	4
.nv.constant0._ZN5flash24flash_fwd_splitkv_kernelI23Flash_fwd_kernel_traitsILi256ELi64ELi64ELi4ELb0ELb0EN7cutlass10bfloat16_tE19Flash_kernel_traitsILi256ELi64ELi64ELi4ES3_EELb0ELb1ELb0ELb0ELb1ELb1ELb1ELb0EEEvNS_16Flash_fwd_paramsE:
	.zero		816


//--------------------- .nv.constant0._ZN5flash24flash_fwd_splitkv_kernelI23Flash_fwd_kernel_traitsILi256ELi64ELi64ELi4ELb0ELb0EN7cutlass10bfloat16_tE19Flash_kernel_traitsILi256ELi64ELi64ELi4ES3_EELb0ELb1ELb1ELb0ELb0ELb0ELb1ELb0EEEvNS_16Flash_fwd_paramsE --------------------------
	.section	.nv.constant0._ZN5flash24flash_fwd_splitkv_kernelI23Flash_fwd_kernel_traitsILi256ELi64ELi64ELi4ELb0ELb0EN7cutlass10bfloat16_tE19Flash_kernel_traitsILi256ELi64ELi64ELi4ES3_EELb0ELb1ELb1ELb0ELb0ELb0ELb1ELb0EEEvNS_16Flash_fwd_paramsE,"a",@progbits
	.sectionflags	@""
	.align	4
.nv.constant0._ZN5flash24flash_fwd_splitkv_kernelI23Flash_fwd_kernel_traitsILi256ELi64ELi64ELi4ELb0ELb0EN7cutlass10bfloat16_tE19Flash_kernel_traitsILi256ELi64ELi64ELi4ES3_EELb0ELb1ELb1ELb0ELb0ELb0ELb1ELb0EEEvNS_16Flash_fwd_paramsE:
	.zero		816


//--------------------- .nv.constant0._ZN5flash24flash_fwd_splitkv_kernelI23Flash_fwd_kernel_traitsILi256ELi64ELi64ELi4ELb0ELb0EN7cutlass10bfloat16_tE19Flash_kernel_traitsILi256ELi64ELi64ELi4ES3_EELb0ELb1ELb1ELb0ELb0ELb1ELb1ELb0EEEvNS_16Flash_fwd_paramsE --------------------------
	.section	.nv.constant0._ZN5flash24flash_fwd_splitkv_kernelI23Flash_fwd_kernel_traitsILi256ELi64ELi64ELi4ELb0ELb0EN7cutlass10bfloat16_tE19Flash_kernel_traitsILi256ELi64ELi64ELi4ES3_EELb0ELb1ELb1ELb0ELb0ELb1ELb1ELb0EEEvNS_16Flash_fwd_paramsE,"a",@progbits
	.sectionflags	@""
	.align	4
.nv.constant0._ZN5flash24flash_fwd_splitkv_kernelI23Flash_fwd_kernel_traitsILi256ELi64ELi64ELi4ELb0ELb0EN7cutlass10bfloat16_tE19Flash_kernel_traitsILi256ELi64ELi64ELi4ES3_EELb0ELb1ELb1ELb0ELb0ELb1ELb1ELb0EEEvNS_16Flash_fwd_paramsE:
	.zero		816


//--------------------- .nv.constant0._ZN5flash24flash_fwd_splitkv_kernelI23Flash_fwd_kernel_traitsILi256ELi64ELi64ELi4ELb0ELb0EN7cutlass10bfloat16_tE19Flash_kernel_traitsILi256ELi64ELi64ELi4ES3_EELb0ELb1ELb0ELb0ELb1ELb0ELb1ELb1EEEvNS_16Flash_fwd_paramsE --------------------------
	.section	.nv.constant0._ZN5flash24flash_fwd_splitkv_kernelI23Flash_fwd_kernel_traitsILi256ELi64ELi64ELi4ELb0ELb0EN7cutlass10bfloat16_tE19Flash_kernel_traitsILi256ELi64ELi64ELi4ES3_EELb0ELb1ELb0ELb0ELb1ELb0ELb1ELb1EEEvNS_16Flash_fwd_paramsE,"a",@progbits
	.sectionflags	@""
	.align	4
.nv.constant0._ZN5flash24flash_fwd_splitkv_kernelI23Flash_fwd_kernel_traitsILi256ELi64ELi64ELi4ELb0ELb0EN7cutlass10bfloat16_tE19Flash_kernel_traitsILi256ELi64ELi64ELi4ES3_EELb0ELb1ELb0ELb0ELb1ELb0ELb1ELb1EEEvNS_16Flash_fwd_paramsE:
	.zero		816


//--------------------- .nv.constant0._ZN5flash24flash_fwd_splitkv_kernelI23Flash_fwd_kernel_traitsILi256ELi64ELi64ELi4ELb0ELb0EN7cutlass10bfloat16_tE19Flash_kernel_traitsILi256ELi64ELi64ELi4ES3_EELb0ELb1ELb0ELb0ELb1ELb1ELb1ELb1EEEvNS_16Flash_fwd_paramsE --------------------------
	.section	.nv.constant0._ZN5flash24flash_fwd_splitkv_kernelI23Flash_fwd_kernel_traitsILi256ELi64ELi64ELi4ELb0ELb0EN7cutlass10bfloat16_tE19Flash_kernel_traitsILi256ELi64ELi64ELi4ES3_EELb0ELb1ELb0ELb0ELb1ELb1ELb1ELb1EEEvNS_16Flash_fwd_paramsE,"a",@progbits
	.sectionflags	@""
	.align	4
.nv.constant0._ZN5flash24flash_fwd_splitkv_kernelI23Flash_fwd_kernel_traitsILi256ELi64ELi64ELi4ELb0ELb0EN7cutlass10bfloat16_tE19Flash_kernel_traitsILi256ELi64ELi64ELi4ES3_EELb0ELb1ELb0ELb0ELb1ELb1ELb1ELb1EEEvNS_16Flash_fwd_paramsE:
	.zero		816


//--------------------- .nv.constant0._ZN5flash24flash_fwd_splitkv_kernelI23Flash_fwd_kernel_traitsILi256ELi64ELi64ELi4ELb0ELb0EN7cutlass10bfloat16_tE19Flash_kernel_traitsILi256ELi64ELi64ELi4ES3_EELb0ELb1ELb1ELb0ELb0ELb0ELb1ELb1EEEvNS_16Flash_fwd_paramsE --------------------------
	.section	.nv.constant0._ZN5flash24flash_fwd_splitkv_kernelI23Flash_fwd_kernel_traitsILi256ELi64ELi64ELi4ELb0ELb0EN7cutlass10bfloat16_tE19Flash_kernel_traitsILi256ELi64ELi64ELi4ES3_EELb0ELb1ELb1ELb0ELb0ELb0ELb1ELb1EEEvNS_16Flash_fwd_paramsE,"a",@progbits
	.sectionflags	@""
	.align	4
.nv.constant0._ZN5flash24flash_fwd_splitkv_kernelI23Flash_fwd_kernel_traitsILi256ELi64ELi64ELi4ELb0ELb0EN7cutlass10bfloat16_tE19Flash_kernel_traitsILi256ELi64ELi64ELi4ES3_EELb0ELb1ELb1ELb0ELb0ELb0ELb1ELb1EEEvNS_16Flash_fwd_paramsE:
	.zero		816


//--------------------- .nv.constant0._ZN5flash24flash_fwd_splitkv_kernelI23Flash_fwd_kernel_traitsILi256ELi64ELi64ELi4ELb0ELb0EN7cutlass10bfloat16_tE19Flash_kernel_traitsILi256ELi64ELi64ELi4ES3_EELb0ELb1ELb1ELb0ELb0ELb1ELb1ELb1EEEvNS_16Flash_fwd_paramsE --------------------------
	.section	.nv.constant0._ZN5flash24flash_fwd_splitkv_kernelI23Flash_fwd_kernel_traitsILi256ELi64ELi64ELi4ELb0ELb0EN7cutlass10bfloat16_tE19Flash_kernel_traitsILi256ELi64ELi64ELi4ES3_EELb0ELb1ELb1ELb0ELb0ELb1ELb1ELb1EEEvNS_16Flash_fwd_paramsE,"a",@progbits
	.sectionflags	@""
	.align	4
.nv.constant0._ZN5flash24flash_fwd_splitkv_kernelI23Flash_fwd_kernel_traitsILi256ELi64ELi64ELi4ELb0ELb0EN7cutlass10bfloat16_tE19Flash_kernel_traitsILi256ELi64ELi64ELi4ES3_EELb0ELb1ELb1ELb0ELb0ELb1ELb1ELb1EEEvNS_16Flash_fwd_paramsE:
	.zero		816


//--------------------- .text._ZN5flash32flash_fwd_splitkv_combine_kernelI23Flash_fwd_kernel_traitsILi256ELi64ELi64ELi4ELb0ELb0EN7cutlass10bfloat16_tE19Flash_kernel_traitsILi256ELi64ELi64ELi4ES3_EELi4ELi7ELb0EEEvNS_16Flash_fwd_paramsE --------------------------
	.section	.text._ZN5flash32flash_fwd_splitkv_combine_kernelI23Flash_fwd_kernel_traitsILi256ELi64ELi64ELi4ELb0ELb0EN7cutlass10bfloat16_tE19Flash_kernel_traitsILi256ELi64ELi64ELi4ES3_EELi4ELi7ELb0EEEvNS_16Flash_fwd_paramsE,"ax",@progbits
	.sectioninfo	@"SHI_REGISTERS=62"
	.align	128
        .global         _ZN5flash32flash_fwd_splitkv_combine_kernelI23Flash_fwd_kernel_traitsILi256ELi64ELi64ELi4ELb0ELb0EN7cutlass10bfloat16_tE19Flash_kernel_traitsILi256ELi64ELi64ELi4ES3_EELi4ELi7ELb0EEEvNS_16Flash_fwd_paramsE
        .type           _ZN5flash32flash_fwd_splitkv_combine_kernelI23Flash_fwd_kernel_traitsILi256ELi64ELi64ELi4ELb0ELb0EN7cutlass10bfloat16_tE19Flash_kernel_traitsILi256ELi64ELi64ELi4ES3_EELi4ELi7ELb0EEEvNS_16Flash_fwd_paramsE,@function
        .size           _ZN5flash32flash_fwd_splitkv_combine_kernelI23Flash_fwd_kernel_traitsILi256ELi64ELi64ELi4ELb0ELb0EN7cutlass10bfloat16_tE19Flash_kernel_traitsILi256ELi64ELi64ELi4ES3_EELi4ELi7ELb0EEEvNS_16Flash_fwd_paramsE,(.L_x_8858 - _ZN5flash32flash_fwd_splitkv_combine_kernelI23Flash_fwd_kernel_traitsILi256ELi64ELi64ELi4ELb0ELb0EN7cutlass10bfloat16_tE19Flash_kernel_traitsILi256ELi64ELi64ELi4ES3_EELi4ELi7ELb0EEEvNS_16Flash_fwd_paramsE)
        .other          _ZN5flash32flash_fwd_splitkv_combine_kernelI23Flash_fwd_kernel_traitsILi256ELi64ELi64ELi4ELb0ELb0EN7cutlass10bfloat16_tE19Flash_kernel_traitsILi256ELi64ELi64ELi4ES3_EELi4ELi7ELb0EEEvNS_16Flash_fwd_paramsE,@"STO_CUDA_ENTRY STV_DEFAULT"
_ZN5flash32flash_fwd_splitkv_combine_kernelI23Flash_fwd_kernel_traitsILi256ELi64ELi64ELi4ELb0ELb0EN7cutlass10bfloat16_tE19Flash_kernel_traitsILi256ELi64ELi64ELi4ES3_EELi4ELi7ELb0EEEvNS_16Flash_fwd_paramsE:
.text._ZN5flash32flash_fwd_splitkv_combine_kernelI23Flash_fwd_kernel_traitsILi256ELi64ELi64ELi4ELb0ELb0EN7cutlass10bfloat16_tE19Flash_kernel_traitsILi256ELi64ELi64ELi4ES3_EELi4ELi7ELb0EEEvNS_16Flash_fwd_paramsE:
[----:B------:R-:W-:Y:S02]  /*0000*/  MOV R1, c[0x0][0x28] ;  /* 0x00000a0000017a02 */ /* 0x000fe40000000f00 */
[----:B------:R-:W-:Y:S01]  /*0010*/  IMAD.MOV.U32 R2, RZ, RZ, c[0x0][0x1c0] ;  /* 0x00007000ff027624 */ /* 0x000fe200078e00ff */
[----:B------:R-:W0:Y:S01]  /*0020*/  S2UR UR7, SR_CTAID.X ;  /* 0x00000000000779c3 */ /* 0x000e220000002500 */
[----:B------:R-:W-:Y:S02]  /*0030*/  IMAD.MOV.U32 R5, RZ, RZ, c[0x0][0x214] ;  /* 0x00008500ff057624 */ /* 0x000fe400078e00ff */
[----:B------:R-:W-:Y:S01]  /*0040*/  IMAD R20, R2, c[0x0][0x210], RZ ;  /* 0x0000840002147a24 */ /* 0x000fe200078e02ff */
[----:B------:R-:W-:Y:S02]  /*0050*/  SHF.R.S32.HI R2, RZ, 0x1f, R2 ;  /* 0x0000001fff027819 */ /* 0x000fe40000011402 */
[----:B------:R-:W-:Y:S01]  /*0060*/  SHF.R.S32.HI R5, RZ, 0x1f, R5 ;  /* 0x0000001fff057819 */ /* 0x000fe20000011405 */
[----:B------:R-:W-:-:S05]  /*0070*/  IMAD R20, R20, c[0x0][0x214], RZ ;  /* 0x0000850014147a24 */ /* 0x000fca00078e02ff */
[----:B------:R-:W-:Y:S02]  /*0080*/  ISETP.LT.U32.AND P0, PT, R20, c[0x0][0x214], PT ;  /* 0x0000850014007a0c */ /* 0x000fe40003f01070 */
[----:B------:R-:W-:-:S04]  /*0090*/  SHF.R.S32.HI R0, RZ, 0x1f, R20 ;  /* 0x0000001fff007819 */ /* 0x000fc80000011414 */
[----:B------:R-:W-:-:S04]  /*00a0*/  ISETP.LT.AND.EX P0, PT, R0, R5, PT, P0 ;  /* 0x000000050000720c */ /* 0x000fc80003f01300 */
[----:B------:R-:W-:Y:S01]  /*00b0*/  SEL R5, R0, R5, P0 ;  /* 0x0000000500057207 */ /* 0x000fe20000000000 */
[----:B0-----:R-:W-:Y:S01]  /*00c0*/  USHF.L.U32 UR7, UR7, 0x2, URZ ;  /* 0x0000000207077899 */ /* 0x001fe2000800063f */
[----:B------:R-:W-:Y:S02]  /*00d0*/  SEL R35, R20, c[0x0][0x214], P0 ;  /* 0x0000850014237a07 */ /* 0x000fe40000000000 */
[----:B------:R-:W-:Y:S01]  /*00e0*/  LOP3.LUT R3, R0, R5, RZ, 0xfc, !PT ;  /* 0x0000000500037212 */ /* 0x000fe200078efcff */
[----:B------:R-:W-:-:S03]  /*00f0*/  USHF.R.S32.HI UR6, URZ, 0x1f, UR7 ;  /* 0x0000001f3f067899 */ /* 0x000fc60008011407 */
[----:B------:R-:W-:-:S13]  /*0100*/  ISETP.NE.U32.AND P1, PT, R3, RZ, PT ;  /* 0x000000ff0300720c */ /* 0x000fda0003f25070 */
[----:B------:R-:W-:Y:S05]  /*0110*/  @!P1 BRA `(.L_x_0) ;  /* 0x0000007000009947 */ /* 0x000fea0003800000 */
[----:B------:R-:W-:Y:S01]  /*0120*/  IMAD.MOV.U32 R18, RZ, RZ, R20 ;  /* 0x000000ffff127224 */ /* 0x000fe200078e0014 */
[----:B------:R-:W-:Y:S01]  /*0130*/  MOV R26, R35 ;  /* 0x00000023001a7202 */ /* 0x000fe20000000f00 */
[----:B------:R-:W-:Y:S01]  /*0140*/  IMAD.MOV.U32 R17, RZ, RZ, R0 ;  /* 0x000000ffff117224 */ /* 0x000fe200078e0000 */
[----:B------:R-:W-:Y:S02]  /*0150*/  MOV R25, R5 ;  /* 0x0000000500197202 */ /* 0x000fe40000000f00 */
[----:B------:R-:W-:Y:S02]  /*0160*/  MOV R24, 0x180 ;  /* 0x0000018000187802 */ /* 0x000fe40000000f00 */
[----:B------:R-:W-:Y:S05]  /*0170*/  CALL.REL.NOINC `($__internal_0_$__cuda_sm20_div_s64) ;  /* 0x0000475000007944 */ /* 0x000fea0003c00000 */
[----:B------:R-:W-:Y:S05]  /*0180*/  BRA `(.L_x_1) ;  /* 0x0000013000007947 */ /* 0x000fea0003800000 */
.L_x_0:
[----:B------:R-:W0:Y:S01]  /*0190*/  I2F.U32.RP R8, R35 ;  /* 0x0000002300087306 */ /* 0x000e220000209000 */
[----:B------:R-:W-:Y:S01]  /*01a0*/  ISETP.NE.U32.AND P0, PT, R35, RZ, PT ;  /* 0x000000ff2300720c */ /* 0x000fe20003f05070 */
[----:B------:R-:W-:-:S06]  /*01b0*/  HFMA2.MMA R23, -RZ, RZ, 0, 0 ;  /* 0x00000000ff177435 */ /* 0x000fcc00000001ff */
[----:B0-----:R-:W0:Y:S02]  /*01c0*/  MUFU.RCP R6, R8 ;  /* 0x0000000800067308 */ /* 0x001e240000001000 */
[----:B0-----:R-:W-:-:S06]  /*01d0*/  IADD3 R6, R6, 0xffffffe, RZ ;  /* 0x0ffffffe06067810 */ /* 0x001fcc0007ffe0ff */
[----:B------:R-:W0:Y:S02]  /*01e0*/  F2I.FTZ.U32.TRUNC.NTZ R7, R6 ;  /* 0x0000000600077305 */ /* 0x000e24000021f000 */
[----:B0-----:R-:W-:Y:S02]  /*01f0*/  IMAD.MOV R3, RZ, RZ, -R7 ;  /* 0x000000ffff037224 */ /* 0x001fe400078e0a07 */
[----:B------:R-:W-:Y:S02]  /*0200*/  IMAD.MOV.U32 R6, RZ, RZ, RZ ;  /* 0x000000ffff067224 */ /* 0x000fe400078e00ff */
[----:B------:R-:W-:-:S04]  /*0210*/  IMAD R3, R3, R35, RZ ;  /* 0x0000002303037224 */ /* 0x000fc800078e02ff */
[----:B------:R-:W-:-:S06]  /*0220*/  IMAD.HI.U32 R3, R7, R3, R6 ;  /* 0x0000000307037227 */ /* 0x000fcc00078e0006 */
[----:B------:R-:W-:-:S05]  /*0230*/  IMAD.HI.U32 R22, R3, R20, RZ ;  /* 0x0000001403167227 */ /* 0x000fca00078e00ff */
[----:B------:R-:W-:-:S05]  /*0240*/  IADD3 R3, -R22, RZ, RZ ;  /* 0x000000ff16037210 */ /* 0x000fca0007ffe1ff */
[----:B------:R-:W-:-:S05]  /*0250*/  IMAD R4, R35, R3, R20 ;  /* 0x0000000323047224 */ /* 0x000fca00078e0214 */
[----:B------:R-:W-:-:S13]  /*0260*/  ISETP.GE.U32.AND P2, PT, R4, R35, PT ;  /* 0x000000230400720c */ /* 0x000fda0003f46070 */
[----:B------:R-:W-:Y:S01]  /*0270*/  @P2 IMAD.IADD R4, R4, 0x1, -R35 ;  /* 0x0000000104042824 */ /* 0x000fe200078e0a23 */
[----:B------:R-:W-:-:S04]  /*0280*/  @P2 IADD3 R22, R22, 0x1, RZ ;  /* 0x0000000116162810 */ /* 0x000fc80007ffe0ff */
[----:B------:R-:W-:-:S13]  /*0290*/  ISETP.GE.U32.AND P1, PT, R4, R35, PT ;  /* 0x000000230400720c */ /* 0x000fda0003f26070 */
[----:B------:R-:W-:Y:S02]  /*02a0*/  @P1 IADD3 R22, R22, 0x1, RZ ;  /* 0x0000000116161810 */ /* 0x000fe40007ffe0ff */
[----:B------:R-:W-:-:S04]  /*02b0*/  @!P0 LOP3.LUT R22, RZ, R35, RZ, 0x33, !PT ;  /* 0x00000023ff168212 */ /* 0x000fc800078e33ff */
.L_x_1:
[----:B------:R-:W-:Y:S01]  /*02c0*/  ISETP.LT.U32.AND P0, PT, R22, c[0x0][0x1c0], PT ;  /* 0x0000700016007a0c */ /* 0x000fe20003f01070 */
[----:B------:R-:W-:Y:S03]  /*02d0*/  BSSY B0, `(.L_x_2) ;  /* 0x0000021000007945 */ /* 0x000fe60003800000 */
[----:B------:R-:W-:-:S04]  /*02e0*/  ISETP.LT.AND.EX P0, PT, R23, R2, PT, P0 ;  /* 0x000000021700720c */ /* 0x000fc80003f01300 */
[C---:B------:R-:W-:Y:S02]  /*02f0*/  SEL R25, R23.reuse, R2, P0 ;  /* 0x0000000217197207 */ /* 0x040fe40000000000 */
[----:B------:R-:W-:Y:S02]  /*0300*/  SEL R26, R22, c[0x0][0x1c0], P0 ;  /* 0x00007000161a7a07 */ /* 0x000fe40000000000 */
[----:B------:R-:W-:-:S04]  /*0310*/  LOP3.LUT R2, R23, R25, RZ, 0xfc, !PT ;  /* 0x0000001917027212 */ /* 0x000fc800078efcff */
[----:B------:R-:W-:-:S13]  /*0320*/  ISETP.NE.U32.AND P1, PT, R2, RZ, PT ;  /* 0x000000ff0200720c */ /* 0x000fda0003f25070 */
[----:B------:R-:W-:Y:S05]  /*0330*/  @!P1 BRA `(.L_x_3) ;  /* 0x0000007000009947 */ /* 0x000fea0003800000 */
[----:B------:R-:W-:Y:S01]  /*0340*/  IMAD.MOV.U32 R18, RZ, RZ, R22 ;  /* 0x000000ffff127224 */ /* 0x000fe200078e0016 */
[----:B------:R-:W-:Y:S02]  /*0350*/  MOV R17, R23 ;  /* 0x0000001700117202 */ /* 0x000fe40000000f00 */
[----:B------:R-:W-:Y:S02]  /*0360*/  MOV R24, 0x380 ;  /* 0x0000038000187802 */ /* 0x000fe40000000f00 */
[----:B------:R-:W-:Y:S05]  /*0370*/  CALL.REL.NOINC `($__internal_0_$__cuda_sm20_div_s64) ;  /* 0x0000455000007944 */ /* 0x000fea0003c00000 */
[----:B------:R-:W-:Y:S02]  /*0380*/  MOV R32, R22 ;  /* 0x0000001600207202 */ /* 0x000fe40000000f00 */
[----:B------:R-:W-:Y:S01]  /*0390*/  MOV R33, R23 ;  /* 0x0000001700217202 */ /* 0x000fe20000000f00 */
[----:B------:R-:W-:Y:S05]  /*03a0*/  BRA `(.L_x_4) ;  /* 0x0000013000007947 */ /* 0x000fea0003800000 */
.L_x_3:
[----:B------:R-:W0:Y:S01]  /*03b0*/  I2F.U32.RP R6, R26 ;  /* 0x0000001a00067306 */ /* 0x000e220000209000 */
[----:B------:R-:W-:Y:S01]  /*03c0*/  ISETP.NE.U32.AND P0, PT, R26, RZ, PT ;  /* 0x000000ff1a00720c */ /* 0x000fe20003f05070 */
[----:B------:R-:W-:-:S06]  /*03d0*/  HFMA2.MMA R33, -RZ, RZ, 0, 0 ;  /* 0x00000000ff217435 */ /* 0x000fcc00000001ff */
[----:B0-----:R-:W0:Y:S02]  /*03e0*/  MUFU.RCP R4, R6 ;  /* 0x0000000600047308 */ /* 0x001e240000001000 */
[----:B0-----:R-:W-:-:S06]  /*03f0*/  IADD3 R4, R4, 0xffffffe, RZ ;  /* 0x0ffffffe04047810 */ /* 0x001fcc0007ffe0ff */
[----:B------:R-:W0:Y:S02]  /*0400*/  F2I.FTZ.U32.TRUNC.NTZ R3, R4 ;  /* 0x0000000400037305 */ /* 0x000e24000021f000 */
[----:B0-----:R-:W-:-:S04]  /*0410*/  IMAD.MOV R2, RZ, RZ, -R3 ;  /* 0x000000ffff027224 */ /* 0x001fc800078e0a03 */
[----:B------:R-:W-:Y:S02]  /*0420*/  IMAD R7, R2, R26, RZ ;  /* 0x0000001a02077224 */ /* 0x000fe400078e02ff */
[----:B------:R-:W-:-:S04]  /*0430*/  IMAD.MOV.U32 R2, RZ, RZ, RZ ;  /* 0x000000ffff027224 */ /* 0x000fc800078e00ff */
        /* <DEDUP_REMOVED lines=9> */
[----:B------:R-:W-:Y:S02]  /*04d0*/  @!P0 LOP3.LUT R32, RZ, R26, RZ, 0x33, !PT ;  /* 0x0000001aff208212 */ /* 0x000fe400078e33ff */
.L_x_4:
[----:B------:R-:W-:Y:S05]  /*04e0*/  BSYNC B0 ;  /* 0x0000000000007941 */ /* 0x000fea0003800000 */
.L_x_2:
[----:B------:R-:W-:Y:S01]  /*04f0*/  IABS R4, c[0x0][0x214] ;  /* 0x0000850000047a13 */ /* 0x000fe20000000000 */
[----:B------:R-:W-:Y:S01]  /*0500*/  ULDC UR4, c[0x0][0x214] ;  /* 0x0000850000047ab9 */ /* 0x000fe20000000800 */
[----:B------:R-:W-:Y:S01]  /*0510*/  BSSY B0, `(.L_x_5) ;  /* 0x000004a000007945 */ /* 0x000fe20003800000 */
[----:B------:R-:W-:Y:S01]  /*0520*/  UIADD3 UR8, UR4, -0x1, URZ ;  /* 0xffffffff04087890 */ /* 0x000fe2000fffe03f */
[----:B------:R-:W0:Y:S01]  /*0530*/  I2F.RP R6, R4 ;  /* 0x0000000400067306 */ /* 0x000e220000209400 */
[----:B------:R-:W-:Y:S02]  /*0540*/  UISETP.LT.AND UP0, UPT, URZ, UR4, UPT ;  /* 0x000000043f00728c */ /* 0x000fe4000bf01270 */
[----:B------:R-:W-:Y:S02]  /*0550*/  USHF.R.S32.HI UR5, URZ, 0x1f, UR4 ;  /* 0x0000001f3f057899 */ /* 0x000fe40008011404 */
[----:B------:R-:W-:Y:S01]  /*0560*/  IADD3 R7, R4, UR8, RZ ;  /* 0x0000000804077c10 */ /* 0x000fe2000fffe0ff */
[----:B------:R-:W-:-:S03]  /*0570*/  ULEA.HI.SX32 UR4, UR4, 0x1, 0x1 ;  /* 0x0000000104047891 */ /* 0x000fc6000f8f0a3f */
[----:B------:R-:W-:-:S03]  /*0580*/  IABS R2, R7 ;  /* 0x0000000700027213 */ /* 0x000fc60000000000 */
[----:B------:R-:W-:Y:S01]  /*0590*/  @!UP0 UIADD3 UR4, UR5, URZ, URZ ;  /* 0x0000003f05048290 */ /* 0x000fe2000fffe03f */
[----:B0-----:R-:W0:Y:S02]  /*05a0*/  MUFU.RCP R8, R6 ;  /* 0x0000000600087308 */ /* 0x001e240000001000 */
[----:B0-----:R-:W-:Y:S01]  /*05b0*/  IADD3 R8, R8, 0xffffffe, RZ ;  /* 0x0ffffffe08087810 */ /* 0x001fe20007ffe0ff */
[----:B------:R-:W-:-:S05]  /*05c0*/  IMAD.MOV.U32 R6, RZ, RZ, R2 ;  /* 0x000000ffff067224 */ /* 0x000fca00078e0002 */
[----:B------:R-:W0:Y:S02]  /*05d0*/  F2I.FTZ.U32.TRUNC.NTZ R9, R8 ;  /* 0x0000000800097305 */ /* 0x000e24000021f000 */
[----:B0-----:R-:W-:Y:S02]  /*05e0*/  IMAD.MOV R3, RZ, RZ, -R9 ;  /* 0x000000ffff037224 */ /* 0x001fe400078e0a09 */
[----:B------:R-:W-:Y:S02]  /*05f0*/  IMAD.MOV.U32 R8, RZ, RZ, RZ ;  /* 0x000000ffff087224 */ /* 0x000fe400078e00ff */
[----:B------:R-:W-:-:S04]  /*0600*/  IMAD R3, R3, R4, RZ ;  /* 0x0000000403037224 */ /* 0x000fc800078e02ff */
[----:B------:R-:W-:-:S06]  /*0610*/  IMAD.HI.U32 R3, R9, R3, R8 ;  /* 0x0000000309037227 */ /* 0x000fcc00078e0008 */
[----:B------:R-:W-:-:S04]  /*0620*/  IMAD.HI.U32 R2, R3, R6, RZ ;  /* 0x0000000603027227 */ /* 0x000fc800078e00ff */
[----:B------:R-:W-:-:S04]  /*0630*/  IMAD.MOV R3, RZ, RZ, -R2 ;  /* 0x000000ffff037224 */ /* 0x000fc800078e0a02 */
[----:B------:R-:W-:-:S05]  /*0640*/  IMAD R3, R4, R3, R6 ;  /* 0x0000000304037224 */ /* 0x000fca00078e0206 */
[----:B------:R-:W-:-:S13]  /*0650*/  ISETP.GT.U32.AND P1, PT, R4, R3, PT ;  /* 0x000000030400720c */ /* 0x000fda0003f24070 */
[----:B------:R-:W-:Y:S01]  /*0660*/  @!P1 IMAD.IADD R3, R3, 0x1, -R4 ;  /* 0x0000000103039824 */ /* 0x000fe200078e0a04 */
[----:B------:R-:W-:Y:S02]  /*0670*/  @!P1 IADD3 R2, R2, 0x1, RZ ;  /* 0x0000000102029810 */ /* 0x000fe40007ffe0ff */
[----:B------:R-:W-:Y:S02]  /*0680*/  ISETP.NE.AND P1, PT, RZ, c[0x0][0x214], PT ;  /* 0x00008500ff007a0c */ /* 0x000fe40003f25270 */
[-C--:B------:R-:W-:Y:S02]  /*0690*/  ISETP.GE.U32.AND P2, PT, R3, R4.reuse, PT ;  /* 0x000000040300720c */ /* 0x080fe40003f46070 */
[C---:B------:R-:W-:Y:S02]  /*06a0*/  LOP3.LUT R3, R7.reuse, R4, RZ, 0x3c, !PT ;  /* 0x0000000407037212 */ /* 0x040fe400078e3cff */
[----:B------:R-:W-:Y:S02]  /*06b0*/  LOP3.LUT R7, R7, c[0x0][0x214], RZ, 0x3c, !PT ;  /* 0x0000850007077a12 */ /* 0x000fe400078e3cff */
[----:B------:R-:W-:-:S07]  /*06c0*/  ISETP.GE.AND P0, PT, R3, RZ, PT ;  /* 0x000000ff0300720c */ /* 0x000fce0003f06270 */
[----:B------:R-:W-:Y:S02]  /*06d0*/  @P2 IADD3 R2, R2, 0x1, RZ ;  /* 0x0000000102022810 */ /* 0x000fe40007ffe0ff */
[----:B------:R-:W-:-:S03]  /*06e0*/  ISETP.NE.AND P2, PT, RZ, c[0x0][0x214], PT ;  /* 0x00008500ff007a0c */ /* 0x000fc60003f45270 */
[--C-:B------:R-:W-:Y:S02]  /*06f0*/  IMAD.MOV.U32 R9, RZ, RZ, R2.reuse ;  /* 0x000000ffff097224 */ /* 0x100fe400078e0002 */
[----:B------:R-:W-:Y:S02]  /*0700*/  IMAD.MOV.U32 R3, RZ, RZ, R2 ;  /* 0x000000ffff037224 */ /* 0x000fe400078e0002 */
[----:B------:R-:W-:Y:S01]  /*0710*/  @!P0 IMAD.MOV R9, RZ, RZ, -R9 ;  /* 0x000000ffff098224 */ /* 0x000fe200078e0a09 */
[----:B------:R-:W-:Y:S02]  /*0720*/  @!P1 LOP3.LUT R9, RZ, R4, RZ, 0x33, !PT ;  /* 0x00000004ff099212 */ /* 0x000fe400078e33ff */
[----:B------:R-:W-:Y:S02]  /*0730*/  ISETP.GE.AND P1, PT, R7, RZ, PT ;  /* 0x000000ff0700720c */ /* 0x000fe40003f26270 */
[----:B------:R-:W-:Y:S02]  /*0740*/  ISETP.LT.U32.AND P0, PT, R26, R9, PT ;  /* 0x000000091a00720c */ /* 0x000fe40003f01070 */
[----:B------:R-:W-:-:S04]  /*0750*/  SHF.R.S32.HI R4, RZ, 0x1f, R9 ;  /* 0x0000001fff047819 */ /* 0x000fc80000011409 */
[----:B------:R-:W-:-:S04]  /*0760*/  ISETP.LT.AND.EX P0, PT, R25, R4, PT, P0 ;  /* 0x000000041900720c */ /* 0x000fc80003f01300 */
[C---:B------:R-:W-:Y:S01]  /*0770*/  SEL R15, R25.reuse, R4, P0 ;  /* 0x00000004190f7207 */ /* 0x040fe20000000000 */
[----:B------:R-:W-:Y:S01]  /*0780*/  @!P1 IMAD.MOV R3, RZ, RZ, -R3 ;  /* 0x000000ffff039224 */ /* 0x000fe200078e0a03 */
[----:B------:R-:W-:Y:S02]  /*0790*/  @!P2 LOP3.LUT R3, RZ, c[0x0][0x214], RZ, 0x33, !PT ;  /* 0x00008500ff03aa12 */ /* 0x000fe400078e33ff */
[----:B------:R-:W-:Y:S02]  /*07a0*/  LOP3.LUT R2, R25, R15, RZ, 0xfc, !PT ;  /* 0x0000000f19027212 */ /* 0x000fe400078efcff */
[----:B------:R-:W-:Y:S01]  /*07b0*/  SEL R16, R26, R9, P0 ;  /* 0x000000091a107207 */ /* 0x000fe20000000000 */
[----:B------:R-:W-:Y:S01]  /*07c0*/  IMAD R3, R3, UR4, RZ ;  /* 0x0000000403037c24 */ /* 0x000fe2000f8e02ff */
        /* <DEDUP_REMOVED lines=8> */
[----:B------:R-:W-:Y:S02]  /*0850*/  MOV R8, R22 ;  /* 0x0000001600087202 */ /* 0x000fe40000000f00 */
[----:B------:R-:W-:Y:S01]  /*0860*/  MOV R9, R23 ;  /* 0x0000001700097202 */ /* 0x000fe20000000f00 */
[----:B------:R-:W-:Y:S05]  /*0870*/  BRA `(.L_x_7) ;  /* 0x0000013000007947 */ /* 0x000fea0003800000 */
.L_x_6:
[----:B------:R-:W0:Y:S01]  /*0880*/  I2F.U32.RP R4, R16 ;  /* 0x0000001000047306 */ /* 0x000e220000209000 */
[----:B------:R-:W-:-:S07]  /*0890*/  ISETP.NE.U32.AND P0, PT, R16, RZ, PT ;  /* 0x000000ff1000720c */ /* 0x000fce0003f05070 */
[----:B0-----:R-:W0:Y:S02]  /*08a0*/  MUFU.RCP R6, R4 ;  /* 0x0000000400067308 */ /* 0x001e240000001000 */
[----:B0-----:R-:W-:-:S06]  /*08b0*/  IADD3 R6, R6, 0xffffffe, RZ ;  /* 0x0ffffffe06067810 */ /* 0x001fcc0007ffe0ff */
[----:B------:R-:W0:Y:S02]  /*08c0*/  F2I.FTZ.U32.TRUNC.NTZ R7, R6 ;  /* 0x0000000600077305 */ /* 0x000e24000021f000 */
[----:B0-----:R-:W-:Y:S02]  /*08d0*/  IMAD.MOV R2, RZ, RZ, -R7 ;  /* 0x000000ffff027224 */ /* 0x001fe400078e0a07 */
[----:B------:R-:W-:Y:S02]  /*08e0*/  IMAD.MOV.U32 R6, RZ, RZ, RZ ;  /* 0x000000ffff067224 */ /* 0x000fe400078e00ff */
[----:B------:R-:W-:-:S04]  /*08f0*/  IMAD R9, R2, R16, RZ ;  /* 0x0000001002097224 */ /* 0x000fc800078e02ff */
[----:B------:R-:W-:-:S06]  /*0900*/  IMAD.HI.U32 R9, R7, R9, R6 ;  /* 0x0000000907097227 */ /* 0x000fcc00078e0006 */
[----:B------:R-:W-:Y:S01]  /*0910*/  IMAD.HI.U32 R8, R9, R26, RZ ;  /* 0x0000001a09087227 */ /* 0x000fe200078e00ff */
[----:B------:R-:W-:-:S04]  /*0920*/  HFMA2.MMA R9, -RZ, RZ, 0, 0 ;  /* 0x00000000ff097435 */ /* 0x000fc800000001ff */
        /* <DEDUP_REMOVED lines=8> */
.L_x_7:
[----:B------:R-:W-:Y:S05]  /*09b0*/  BSYNC B0 ;  /* 0x0000000000007941 */ /* 0x000fea0003800000 */
.L_x_5:
[----:B------:R-:W-:Y:S01]  /*09c0*/  IMAD.MOV.U32 R6, RZ, RZ, c[0x0][0x1c0] ;  /* 0x00007000ff067624 */ /* 0x000fe200078e00ff */
[----:B------:R-:W-:Y:S01]  /*09d0*/  IABS R19, R3 ;  /* 0x0000000300137213 */ /* 0x000fe20000000000 */
[----:B------:R-:W0:Y:S01]  /*09e0*/  S2R R38, SR_TID.X ;  /* 0x0000000000267919 */ /* 0x000e220000002100 */
[----:B------:R-:W-:Y:S01]  /*09f0*/  IABS R14, c[0x0][0x214] ;  /* 0x00008500000e7a13 */ /* 0x000fe20000000000 */
[C---:B------:R-:W-:Y:S01]  /*0a00*/  IMAD R2, R6.reuse, c[0x0][0x214], RZ ;  /* 0x0000850006027a24 */ /* 0x040fe200078e02ff */
[----:B------:R-:W1:Y:S01]  /*0a10*/  I2F.RP R22, R19 ;  /* 0x0000001300167306 */ /* 0x000e620000209400 */
[----:B------:R-:W-:Y:S01]  /*0a20*/  IADD3 R6, R6, -0x1, RZ ;  /* 0xffffffff06067810 */ /* 0x000fe20007ffe0ff */
[----:B------:R-:W-:Y:S01]  /*0a30*/  BSSY B0, `(.L_x_8) ;  /* 0x0000074000007945 */ /* 0x000fe20003800000 */
[----:B------:R-:W-:-:S02]  /*0a40*/  ISETP.NE.AND P5, PT, R3, RZ, PT ;  /* 0x000000ff0300720c */ /* 0x000fc40003fa5270 */
[----:B------:R-:W-:-:S03]  /*0a50*/  IABS R17, R2 ;  /* 0x0000000200117213 */ /* 0x000fc60000000000 */
[----:B------:R-:W-:Y:S08]  /*0a60*/  I2F.RP R7, R14 ;  /* 0x0000000e00077306 */ /* 0x000ff00000209400 */
[----:B------:R-:W2:Y:S08]  /*0a70*/  I2F.RP R21, R17 ;  /* 0x0000001100157306 */ /* 0x000eb00000209400 */
[----:B-1----:R-:W1:Y:S08]  /*0a80*/  MUFU.RCP R4, R22 ;  /* 0x0000001600047308 */ /* 0x002e700000001000 */
[----:B--2---:R-:W2:Y:S01]  /*0a90*/  MUFU.RCP R10, R21 ;  /* 0x00000015000a7308 */ /* 0x004ea20000001000 */
[----:B-1----:R-:W-:-:S07]  /*0aa0*/  IADD3 R12, R4, 0xffffffe, RZ ;  /* 0x0ffffffe040c7810 */ /* 0x002fce0007ffe0ff */
[----:B------:R-:W1:Y:S01]  /*0ab0*/  MUFU.RCP R24, R7 ;  /* 0x0000000700187308 */ /* 0x000e620000001000 */
[----:B------:R-:W-:Y:S02]  /*0ac0*/  IADD3 R22, R17, UR8, RZ ;  /* 0x0000000811167c10 */ /* 0x000fe4000fffe0ff */
[----:B--2---:R-:W-:-:S05]  /*0ad0*/  IADD3 R10, R10, 0xffffffe, RZ ;  /* 0x0ffffffe0a0a7810 */ /* 0x004fca0007ffe0ff */
[----:B------:R-:W2:Y:S08]  /*0ae0*/  F2I.FTZ.U32.TRUNC.NTZ R13, R12 ;  /* 0x0000000c000d7305 */ /* 0x000eb0000021f000 */
[----:B------:R-:W3:Y:S01]  /*0af0*/  F2I.FTZ.U32.TRUNC.NTZ R11, R10 ;  /* 0x0000000a000b7305 */ /* 0x000ee2000021f000 */
[----:B-1----:R-:W-:Y:S01]  /*0b00*/  IADD3 R24, R24, 0xffffffe, RZ ;  /* 0x0ffffffe18187810 */ /* 0x002fe20007ffe0ff */
[----:B--2---:R-:W-:-:S06]  /*0b10*/  IMAD.MOV R4, RZ, RZ, -R13 ;  /* 0x000000ffff047224 */ /* 0x004fcc00078e0a0d */
[----:B------:R-:W1:Y:S01]  /*0b20*/  F2I.FTZ.U32.TRUNC.NTZ R25, R24 ;  /* 0x0000001800197305 */ /* 0x000e62000021f000 */
[----:B------:R-:W-:Y:S02]  /*0b30*/  IMAD.MOV.U32 R12, RZ, RZ, RZ ;  /* 0x000000ffff0c7224 */ /* 0x000fe400078e00ff */
[----:B------:R-:W-:Y:S02]  /*0b40*/  IMAD R21, R4, R19, RZ ;  /* 0x0000001304157224 */ /* 0x000fe400078e02ff */
[----:B------:R-:W-:Y:S02]  /*0b50*/  IMAD.IADD R4, R6, 0x1, R19 ;  /* 0x0000000106047824 */ /* 0x000fe400078e0213 */
[----:B---3--:R-:W-:Y:S02]  /*0b60*/  IMAD.MOV R18, RZ, RZ, -R11 ;  /* 0x000000ffff127224 */ /* 0x008fe400078e0a0b */
[----:B------:R-:W-:Y:S02]  /*0b70*/  IMAD.MOV.U32 R10, RZ, RZ, RZ ;  /* 0x000000ffff0a7224 */ /* 0x000fe400078e00ff */
[----:B------:R-:W-:-:S02]  /*0b80*/  IMAD R18, R18, R17, RZ ;  /* 0x0000001112127224 */ /* 0x000fc400078e02ff */
[----:B------:R-:W-:Y:S01]  /*0b90*/  IMAD.HI.U32 R21, R13, R21, R12 ;  /* 0x000000150d157227 */ /* 0x000fe200078e000c */
[----:B------:R-:W-:Y:S02]  /*0ba0*/  IABS R13, R22 ;  /* 0x00000016000d7213 */ /* 0x000fe40000000000 */
[----:B------:R-:W-:Y:S01]  /*0bb0*/  IABS R12, R4 ;  /* 0x00000004000c7213 */ /* 0x000fe20000000000 */
[----:B------:R-:W-:Y:S01]  /*0bc0*/  IMAD.HI.U32 R18, R11, R18, R10 ;  /* 0x000000120b127227 */ /* 0x000fe200078e000a */
[----:B------:R-:W-:Y:S02]  /*0bd0*/  IABS R10, R2 ;  /* 0x00000002000a7213 */ /* 0x000fe40000000000 */
[----:B------:R-:W-:Y:S01]  /*0be0*/  IABS R11, R3 ;  /* 0x00000003000b7213 */ /* 0x000fe20000000000 */
[----:B-1----:R-:W-:Y:S02]  /*0bf0*/  IMAD.MOV R7, RZ, RZ, -R25 ;  /* 0x000000ffff077224 */ /* 0x002fe400078e0a19 */
[----:B------:R-:W-:-:S02]  /*0c00*/  IMAD.MOV R10, RZ, RZ, -R10 ;  /* 0x000000ffff0a7224 */ /* 0x000fc400078e0a0a */
[----:B------:R-:W-:-:S04]  /*0c10*/  IMAD.HI.U32 R18, R18, R13, RZ ;  /* 0x0000000d12127227 */ /* 0x000fc800078e00ff */
[----:B------:R-:W-:Y:S02]  /*0c20*/  IMAD R10, R18, R10, R13 ;  /* 0x0000000a120a7224 */ /* 0x000fe400078e020d */
[----:B------:R-:W-:Y:S02]  /*0c30*/  IMAD.MOV R11, RZ, RZ, -R11 ;  /* 0x000000ffff0b7224 */ /* 0x000fe400078e0a0b */
[----:B------:R-:W-:Y:S01]  /*0c40*/  IMAD.HI.U32 R21, R21, R12, RZ ;  /* 0x0000000c15157227 */ /* 0x000fe200078e00ff */
[----:B------:R-:W-:-:S03]  /*0c50*/  ISETP.GT.U32.AND P4, PT, R17, R10, PT ;  /* 0x0000000a1100720c */ /* 0x000fc60003f84070 */
[----:B------:R-:W-:Y:S02]  /*0c60*/  IMAD R7, R7, R14, RZ ;  /* 0x0000000e07077224 */ /* 0x000fe400078e02ff */
[----:B------:R-:W-:Y:S02]  /*0c70*/  IMAD.MOV.U32 R24, RZ, RZ, RZ ;  /* 0x000000ffff187224 */ /* 0x000fe400078e00ff */
[----:B------:R-:W-:Y:S01]  /*0c80*/  IMAD R12, R21, R11, R12 ;  /* 0x0000000b150c7224 */ /* 0x000fe200078e020c */
[----:B------:R-:W-:Y:S01]  /*0c90*/  SHF.R.S32.HI R11, RZ, 0x1f, R2 ;  /* 0x0000001fff0b7819 */ /* 0x000fe20000011402 */
[----:B------:R-:W-:-:S03]  /*0ca0*/  IMAD.HI.U32 R24, R25, R7, R24 ;  /* 0x0000000719187227 */ /* 0x000fc600078e0018 */
[----:B------:R-:W-:Y:S01]  /*0cb0*/  ISETP.GT.U32.AND P3, PT, R19, R12, PT ;  /* 0x0000000c1300720c */ /* 0x000fe20003f64070 */
[----:B------:R-:W-:Y:S01]  /*0cc0*/  @!P4 IMAD.IADD R10, R10, 0x1, -R17 ;  /* 0x000000010a0ac824 */ /* 0x000fe200078e0a11 */
[----:B------:R-:W-:Y:S01]  /*0cd0*/  @!P4 IADD3 R18, R18, 0x1, RZ ;  /* 0x000000011212c810 */ /* 0x000fe20007ffe0ff */
[----:B------:R-:W-:Y:S01]  /*0ce0*/  IMAD.HI.U32 R24, R24, R13, RZ ;  /* 0x0000000d18187227 */ /* 0x000fe200078e00ff */
[----:B------:R-:W-:Y:S02]  /*0cf0*/  ISETP.NE.AND P4, PT, R2, RZ, PT ;  /* 0x000000ff0200720c */ /* 0x000fe40003f85270 */
[-C--:B------:R-:W-:Y:S01]  /*0d00*/  ISETP.GE.U32.AND P2, PT, R10, R17.reuse, PT ;  /* 0x000000110a00720c */ /* 0x080fe20003f46070 */
[----:B------:R-:W-:Y:S01]  /*0d10*/  IMAD.MOV R7, RZ, RZ, -R24 ;  /* 0x000000ffff077224 */ /* 0x000fe200078e0a18 */
[C---:B------:R-:W-:Y:S02]  /*0d20*/  LOP3.LUT R10, R22.reuse, R17, RZ, 0x3c, !PT ;  /* 0x00000011160a7212 */ /* 0x040fe400078e3cff */
[----:B------:R-:W-:Y:S01]  /*0d30*/  LOP3.LUT R22, R22, c[0x0][0x214], RZ, 0x3c, !PT ;  /* 0x0000850016167a12 */ /* 0x000fe200078e3cff */
[----:B------:R-:W-:Y:S01]  /*0d40*/  IMAD R7, R14, R7, R13 ;  /* 0x000000070e077224 */ /* 0x000fe200078e020d */
[----:B------:R-:W-:Y:S01]  /*0d50*/  ISETP.GE.AND P1, PT, R10, RZ, PT ;  /* 0x000000ff0a00720c */ /* 0x000fe20003f26270 */
[----:B------:R-:W-:Y:S01]  /*0d60*/  @!P3 IMAD.IADD R12, R12, 0x1, -R19 ;  /* 0x000000010c0cb824 */ /* 0x000fe200078e0a13 */
[----:B------:R-:W-:-:S02]  /*0d70*/  LOP3.LUT R10, R4, R19, RZ, 0x3c, !PT ;  /* 0x00000013040a7212 */ /* 0x000fc400078e3cff */
[----:B------:R-:W-:Y:S02]  /*0d80*/  ISETP.GT.U32.AND P0, PT, R14, R7, PT ;  /* 0x000000070e00720c */ /* 0x000fe40003f04070 */
[----:B------:R-:W-:Y:S02]  /*0d90*/  ISETP.GE.U32.AND P6, PT, R12, R19, PT ;  /* 0x000000130c00720c */ /* 0x000fe40003fc6070 */
[----:B------:R-:W-:Y:S02]  /*0da0*/  @P2 IADD3 R18, R18, 0x1, RZ ;  /* 0x0000000112122810 */ /* 0x000fe40007ffe0ff */
[----:B------:R-:W-:Y:S02]  /*0db0*/  ISETP.GE.AND P2, PT, R10, RZ, PT ;  /* 0x000000ff0a00720c */ /* 0x000fe40003f46270 */
[----:B------:R-:W-:Y:S01]  /*0dc0*/  @!P3 IADD3 R21, R21, 0x1, RZ ;  /* 0x000000011515b810 */ /* 0x000fe20007ffe0ff */
[----:B------:R-:W-:Y:S01]  /*0dd0*/  @!P1 IMAD.MOV R18, RZ, RZ, -R18 ;  /* 0x000000ffff129224 */ /* 0x000fe200078e0a12 */
[----:B------:R-:W-:-:S02]  /*0de0*/  @!P4 LOP3.LUT R18, RZ, R17, RZ, 0x33, !PT ;  /* 0x00000011ff12c212 */ /* 0x000fc400078e33ff */
[----:B------:R-:W-:Y:S01]  /*0df0*/  ISETP.GE.AND P1, PT, R22, RZ, PT ;  /* 0x000000ff1600720c */ /* 0x000fe20003f26270 */
[----:B------:R-:W-:Y:S01]  /*0e00*/  @!P0 IMAD.IADD R7, R7, 0x1, -R14 ;  /* 0x0000000107078824 */ /* 0x000fe200078e0a0e */
[----:B------:R-:W-:Y:S02]  /*0e10*/  @!P0 IADD3 R24, R24, 0x1, RZ ;  /* 0x0000000118188810 */ /* 0x000fe40007ffe0ff */
[----:B------:R-:W-:Y:S02]  /*0e20*/  @P6 IADD3 R21, R21, 0x1, RZ ;  /* 0x0000000115156810 */ /* 0x000fe40007ffe0ff */
[----:B------:R-:W-:Y:S02]  /*0e30*/  ISETP.GE.U32.AND P3, PT, R7, R14, PT ;  /* 0x0000000e0700720c */ /* 0x000fe40003f66070 */
[----:B------:R-:W-:Y:S01]  /*0e40*/  ISETP.LT.U32.AND P0, PT, R32, R18, PT ;  /* 0x000000122000720c */ /* 0x000fe20003f01070 */
[----:B------:R-:W-:Y:S01]  /*0e50*/  @!P2 IMAD.MOV R21, RZ, RZ, -R21 ;  /* 0x000000ffff15a224 */ /* 0x000fe200078e0a15 */
[----:B------:R-:W-:-:S02]  /*0e60*/  SHF.R.S32.HI R7, RZ, 0x1f, R18 ;  /* 0x0000001fff077819 */ /* 0x000fc40000011412 */
[C---:B------:R-:W-:Y:S02]  /*0e70*/  ISETP.GT.AND P2, PT, R2.reuse, RZ, PT ;  /* 0x000000ff0200720c */ /* 0x040fe40003f44270 */
[CC--:B------:R-:W-:Y:S02]  /*0e80*/  ISETP.LT.AND.EX P0, PT, R33.reuse, R7.reuse, PT, P0 ;  /* 0x000000072100720c */ /* 0x0c0fe40003f01300 */
[----:B------:R-:W-:Y:S02]  /*0e90*/  ISETP.NE.AND P4, PT, RZ, c[0x0][0x214], PT ;  /* 0x00008500ff007a0c */ /* 0x000fe40003f85270 */
[C---:B------:R-:W-:Y:S02]  /*0ea0*/  SEL R10, R33.reuse, R7, P0 ;  /* 0x00000007210a7207 */ /* 0x040fe40000000000 */
[----:B------:R-:W-:Y:S02]  /*0eb0*/  LEA.HI.SX32 R7, R2, 0x1, 0x1 ;  /* 0x0000000102077811 */ /* 0x000fe400078f0aff */
[----:B------:R-:W-:-:S02]  /*0ec0*/  LOP3.LUT R2, R33, R10, RZ, 0xfc, !PT ;  /* 0x0000000a21027212 */ /* 0x000fc400078efcff */
[----:B------:R-:W-:Y:S01]  /*0ed0*/  @P3 IADD3 R24, R24, 0x1, RZ ;  /* 0x0000000118183810 */ /* 0x000fe20007ffe0ff */
[----:B------:R-:W-:Y:S01]  /*0ee0*/  @!P2 IMAD.MOV R7, RZ, RZ, R11 ;  /* 0x000000ffff07a224 */ /* 0x000fe200078e020b */
[----:B------:R-:W-:Y:S02]  /*0ef0*/  ISETP.NE.U32.AND P2, PT, R2, RZ, PT ;  /* 0x000000ff0200720c */ /* 0x000fe40003f45070 */
[----:B------:R-:W-:Y:S01]  /*0f00*/  @!P5 LOP3.LUT R21, RZ, R19, RZ, 0x33, !PT ;  /* 0x00000013ff15d212 */ /* 0x000fe200078e33ff */
[----:B------:R-:W-:Y:S01]  /*0f10*/  @!P1 IMAD.MOV R24, RZ, RZ, -R24 ;  /* 0x000000ffff189224 */ /* 0x000fe200078e0a18 */
[----:B------:R-:W-:Y:S02]  /*0f20*/  @!P4 LOP3.LUT R24, RZ, c[0x0][0x214], RZ, 0x33, !PT ;  /* 0x00008500ff18ca12 */ /* 0x000fe400078e33ff */
[----:B------:R-:W-:Y:S02]  /*0f30*/  ISETP.LT.U32.AND P1, PT, R8, R21, PT ;  /* 0x000000150800720c */ /* 0x000fe40003f21070 */
[----:B------:R-:W-:Y:S01]  /*0f40*/  SHF.R.S32.HI R13, RZ, 0x1f, R21 ;  /* 0x0000001fff0d7819 */ /* 0x000fe20000011415 */
[----:B------:R-:W-:Y:S01]  /*0f50*/  IMAD R2, R24, R7, RZ ;  /* 0x0000000718027224 */ /* 0x000fe200078e02ff */
[----:B------:R-:W-:-:S02]  /*0f60*/  SEL R12, R32, R18, P0 ;  /* 0x00000012200c7207 */ /* 0x000fc40000000000 */
[----:B------:R-:W-:-:S04]  /*0f70*/  ISETP.LT.AND.EX P1, PT, R9, R13, PT, P1 ;  /* 0x0000000d0900720c */ /* 0x000fc80003f21310 */
[----:B------:R-:W-:Y:S02]  /*0f80*/  SEL R14, R8, R21, P1 ;  /* 0x00000015080e7207 */ /* 0x000fe40000800000 */
[----:B------:R-:W-:Y:S01]  /*0f90*/  SEL R13, R9, R13, P1 ;  /* 0x0000000d090d7207 */ /* 0x000fe20000800000 */
[----:B------:R-:W-:Y:S05]  /*0fa0*/  @!P2 BRA `(.L_x_9) ;  /* 0x000000900000a947 */ /* 0x000fea0003800000 */
[----:B0-----:R-:W-:Y:S01]  /*0fb0*/  IMAD.MOV.U32 R18, RZ, RZ, R32 ;  /* 0x000000ffff127224 */ /* 0x001fe200078e0020 */
        /* <DEDUP_REMOVED lines=8> */
.L_x_9:
[----:B0-----:R-:W0:Y:S01]  /*1040*/  I2F.U32.RP R11, R12 ;  /* 0x0000000c000b7306 */ /* 0x001e220000209000 */
        /* <DEDUP_REMOVED lines=18> */
.L_x_10:
[----:B------:R-:W-:Y:S05]  /*1170*/  BSYNC B0 ;  /* 0x0000000000007941 */ /* 0x000fea0003800000 */
.L_x_8:
[----:B------:R-:W-:Y:S01]  /*1180*/  SHF.R.S32.HI R7, RZ, 0x1f, R38 ;  /* 0x0000001fff077819 */ /* 0x000fe20000011426 */
[----:B------:R-:W-:Y:S01]  /*1190*/  ULDC.64 UR8, c[0x0][0x118] ;  /* 0x0000460000087ab9 */ /* 0x000fe20000000a00 */
[----:B------:R-:W-:Y:S02]  /*11a0*/  IADD3 R11, P0, R20, -UR7, RZ ;  /* 0x80000007140b7c10 */ /* 0x000fe4000ff1e0ff */
[----:B------:R-:W-:Y:S02]  /*11b0*/  LEA.HI R23, R7, R38, RZ, 0x2 ;  /* 0x0000002607177211 */ /* 0x000fe400078f10ff */
[----:B------:R-:W-:Y:S02]  /*11c0*/  IADD3.X R18, R0, ~UR6, RZ, P0, !PT ;  /* 0x8000000600127c10 */ /* 0x000fe400087fe4ff */
[----:B------:R-:W-:-:S02]  /*11d0*/  LOP3.LUT R17, R23, 0xfffffffc, RZ, 0xc0, !PT ;  /* 0xfffffffc17117812 */ /* 0x000fc400078ec0ff */
[----:B------:R-:W-:-:S03]  /*11e0*/  SHF.R.S32.HI R23, RZ, 0x2, R23 ;  /* 0x00000002ff177819 */ /* 0x000fc60000011417 */
[----:B------:R-:W-:Y:S01]  /*11f0*/  IMAD.IADD R22, R38, 0x1, -R17 ;  /* 0x0000000126167824 */ /* 0x000fe200078e0a11 */
[C---:B------:R-:W-:Y:S02]  /*1200*/  IADD3 R25, R23.reuse, 0x20, RZ ;  /* 0x0000002017197810 */ /* 0x040fe40007ffe0ff */
[----:B------:R-:W-:Y:S02]  /*1210*/  IADD3 R21, R23, 0x60, RZ ;  /* 0x0000006017157810 */ /* 0x000fe40007ffe0ff */
[----:B------:R-:W-:Y:S02]  /*1220*/  ISETP.GT.U32.AND P3, PT, R11, R22, PT ;  /* 0x000000160b00720c */ /* 0x000fe40003f64070 */
[----:B------:R-:W-:Y:S02]  /*1230*/  SHF.R.S32.HI R17, RZ, 0x1f, R22 ;  /* 0x0000001fff117819 */ /* 0x000fe40000011416 */
[----:B------:R-:W-:Y:S02]  /*1240*/  IADD3 R11, R23, 0x40, RZ ;  /* 0x00000040170b7810 */ /* 0x000fe40007ffe0ff */
[----:B------:R-:W-:-:S02]  /*1250*/  ISETP.GT.AND.EX P3, PT, R18, R17, PT, P3 ;  /* 0x000000111200720c */ /* 0x000fc40003f64330 */
[----:B------:R-:W-:Y:S02]  /*1260*/  IADD3 R32, P0, R22, UR7, RZ ;  /* 0x0000000716207c10 */ /* 0x000fe4000ff1e0ff */
[----:B------:R-:W-:Y:S02]  /*1270*/  ISETP.GE.OR P5, PT, R25, c[0x0][0x314], !P3 ;  /* 0x0000c50019007a0c */ /* 0x000fe40005fa6670 */
[----:B------:R-:W-:Y:S02]  /*1280*/  ISETP.GE.OR P4, PT, R11, c[0x0][0x314], !P3 ;  /* 0x0000c5000b007a0c */ /* 0x000fe40005f86670 */
[----:B------:R-:W-:Y:S02]  /*1290*/  ISETP.GE.OR P6, PT, R23, c[0x0][0x314], !P3 ;  /* 0x0000c50017007a0c */ /* 0x000fe40005fc6670 */
[----:B------:R-:W-:Y:S02]  /*12a0*/  ISETP.GE.OR P3, PT, R21, c[0x0][0x314], !P3 ;  /* 0x0000c50015007a0c */ /* 0x000fe40005f66670 */
[----:B------:R-:W-:-:S05]  /*12b0*/  IADD3.X R33, R17, UR6, RZ, P0, !PT ;  /* 0x0000000611217c10 */ /* 0x000fca00087fe4ff */
[----:B------:R-:W-:Y:S01]  /*12c0*/  @!P5 SHF.R.S32.HI R19, RZ, 0x1f, R25 ;  /* 0x0000001fff13d819 */ /* 0x000fe20000011419 */
[----:B------:R-:W-:Y:S01]  /*12d0*/  @!P5 IMAD.WIDE.U32 R28, R20, R25, R32 ;  /* 0x00000019141cd225 */ /* 0x000fe200078e0020 */
[----:B------:R-:W-:-:S03]  /*12e0*/  @!P4 SHF.R.S32.HI R17, RZ, 0x1f, R11 ;  /* 0x0000001fff11c819 */ /* 0x000fc6000001140b */
[-C--:B------:R-:W-:Y:S01]  /*12f0*/  @!P5 IMAD R19, R19, R20.reuse, RZ ;  /* 0x000000141313d224 */ /* 0x080fe200078e02ff */
[----:B------:R-:W-:Y:S01]  /*1300*/  @!P5 LEA R26, P0, R28, c[0x0][0x208], 0x2 ;  /* 0x000082001c1ada11 */ /* 0x000fe200078010ff */
[----:B------:R-:W-:Y:S02]  /*1310*/  @!P4 IMAD R17, R17, R20, RZ ;  /* 0x000000141111c224 */ /* 0x000fe400078e02ff */
[-C--:B------:R-:W-:Y:S01]  /*1320*/  @!P5 IMAD R18, R25, R0.reuse, R19 ;  /* 0x000000001912d224 */ /* 0x080fe200078e0213 */
[----:B------:R-:W-:Y:S01]  /*1330*/  @!P6 SHF.R.S32.HI R19, RZ, 0x1f, R23 ;  /* 0x0000001fff13e819 */ /* 0x000fe20000011417 */
[----:B------:R-:W-:Y:S02]  /*1340*/  @!P4 IMAD.MOV.U32 R24, RZ, RZ, R32 ;  /* 0x000000ffff18c224 */ /* 0x000fe400078e0020 */
[----:B------:R-:W-:Y:S02]  /*1350*/  @!P4 IMAD.MOV.U32 R25, RZ, RZ, R33 ;  /* 0x000000ffff19c224 */ /* 0x000fe400078e0021 */
[----:B------:R-:W-:-:S02]  /*1360*/  @!P4 IMAD R17, R11, R0, R17 ;  /* 0x000000000b11c224 */ /* 0x000fc400078e0211 */
[----:B------:R-:W-:Y:S01]  /*1370*/  @!P4 IMAD.WIDE.U32 R24, R20, R11, R24 ;  /* 0x0000000b1418c225 */ /* 0x000fe200078e0018 */
[----:B------:R-:W-:-:S03]  /*1380*/  @!P3 SHF.R.S32.HI R11, RZ, 0x1f, R21 ;  /* 0x0000001fff0bb819 */ /* 0x000fc60000011415 */
[----:B------:R-:W-:Y:S02]  /*1390*/  @!P6 IMAD.MOV.U32 R30, RZ, RZ, R32 ;  /* 0x000000ffff1ee224 */ /* 0x000fe400078e0020 */
[-C--:B------:R-:W-:Y:S02]  /*13a0*/  @!P3 IMAD R11, R11, R20.reuse, RZ ;  /* 0x000000140b0bb224 */ /* 0x080fe400078e02ff */
[--C-:B------:R-:W-:Y:S02]  /*13b0*/  @!P6 IMAD.MOV.U32 R31, RZ, RZ, R33.reuse ;  /* 0x000000ffff1fe224 */ /* 0x100fe400078e0021 */
[----:B------:R-:W-:Y:S02]  /*13c0*/  @!P6 IMAD R19, R19, R20, RZ ;  /* 0x000000141313e224 */ /* 0x000fe400078e02ff */
[----:B------:R-:W-:Y:S02]  /*13d0*/  @!P5 IMAD.IADD R18, R29, 0x1, R18 ;  /* 0x000000011d12d824 */ /* 0x000fe400078e0212 */
[----:B------:R-:W-:-:S03]  /*13e0*/  @!P3 IMAD.WIDE.U32 R32, R20, R21, R32 ;  /* 0x000000151420b225 */ /* 0x000fc600078e0020 */
[----:B------:R-:W-:Y:S01]  /*13f0*/  @!P5 LEA.HI.X R27, R28, c[0x0][0x20c], R18, 0x2, P0 ;  /* 0x000083001c1bda11 */ /* 0x000fe200000f1412 */
[----:B------:R-:W-:Y:S01]  /*1400*/  @!P3 IMAD R11, R21, R0, R11 ;  /* 0x00000000150bb224 */ /* 0x000fe200078e020b */
[----:B------:R-:W-:Y:S01]  /*1410*/  @!P3 LEA R36, P0, R32, c[0x0][0x208], 0x2 ;  /* 0x000082002024ba11 */ /* 0x000fe200078010ff */
[----:B------:R-:W-:Y:S01]  /*1420*/  @!P6 IMAD.WIDE.U32 R30, R20, R23, R30 ;  /* 0x00000017141ee225 */ /* 0x000fe200078e001e */
[----:B------:R-:W-:-:S03]  /*1430*/  @!P4 LEA R18, P1, R24, c[0x0][0x208], 0x2 ;  /* 0x000082001812ca11 */ /* 0x000fc600078210ff */
[----:B------:R-:W-:Y:S01]  /*1440*/  @!P6 IMAD R19, R23, R0, R19 ;  /* 0x000000001713e224 */ /* 0x000fe200078e0213 */
[----:B------:R-:W-:Y:S01]  /*1450*/  @!P6 LEA R28, P2, R30, c[0x0][0x208], 0x2 ;  /* 0x000082001e1cea11 */ /* 0x000fe200078410ff */
[----:B------:R-:W-:Y:S02]  /*1460*/  @!P3 IMAD.IADD R11, R33, 0x1, R11 ;  /* 0x00000001210bb824 */ /* 0x000fe400078e020b */
[----:B------:R-:W-:Y:S02]  /*1470*/  @!P6 IMAD.IADD R19, R31, 0x1, R19 ;  /* 0x000000011f13e824 */ /* 0x000fe400078e0213 */
[----:B------:R-:W-:Y:S01]  /*1480*/  @!P4 IMAD.IADD R17, R25, 0x1, R17 ;  /* 0x000000011911c824 */ /* 0x000fe200078e0211 */
[----:B------:R-:W-:Y:S01]  /*1490*/  @!P3 LEA.HI.X R37, R32, c[0x0][0x20c], R11, 0x2, P0 ;  /* 0x000083002025ba11 */ /* 0x000fe200000f140b */
[----:B------:R-:W-:Y:S01]  /*14a0*/  IMAD.MOV.U32 R21, RZ, RZ, -0x800000 ;  /* 0xff800000ff157424 */ /* 0x000fe200078e00ff */
[----:B------:R-:W-:Y:S01]  /*14b0*/  @!P6 LEA.HI.X R29, R30, c[0x0][0x20c], R19, 0x2, P2 ;  /* 0x000083001e1dea11 */ /* 0x000fe200010f1413 */
[----:B------:R-:W-:Y:S01]  /*14c0*/  IMAD.MOV.U32 R11, RZ, RZ, -0x800000 ;  /* 0xff800000ff0b7424 */ /* 0x000fe200078e00ff */
[----:B------:R-:W-:Y:S01]  /*14d0*/  @!P4 LEA.HI.X R19, R24, c[0x0][0x20c], R17, 0x2, P1 ;  /* 0x000083001813ca11 */ /* 0x000fe200008f1411 */
[----:B------:R-:W-:-:S02]  /*14e0*/  IMAD.MOV.U32 R17, RZ, RZ, -0x800000 ;  /* 0xff800000ff117424 */ /* 0x000fc400078e00ff */
[----:B------:R-:W-:Y:S01]  /*14f0*/  IMAD.MOV.U32 R24, RZ, RZ, -0x800000 ;  /* 0xff800000ff187424 */ /* 0x000fe200078e00ff */
[----:B------:R-:W2:Y:S04]  /*1500*/  @!P3 LDG.E R21, [R36.64] ;  /* 0x000000082415b981 */ /* 0x000ea8000c1e1900 */
[----:B------:R-:W3:Y:S04]  /*1510*/  @!P6 LDG.E R11, [R28.64] ;  /* 0x000000081c0be981 */ /* 0x000ee8000c1e1900 */
[----:B------:R0:W4:Y:S04]  /*1520*/  @!P5 LDG.E R17, [R26.64] ;  /* 0x000000081a11d981 */ /* 0x000128000c1e1900 */
[----:B------:R1:W5:Y:S01]  /*1530*/  @!P4 LDG.E R24, [R18.64] ;  /* 0x000000081218c981 */ /* 0x000362000c1e1900 */
[----:B------:R-:W-:-:S04]  /*1540*/  IABS R25, c[0x0][0x1c0] ;  /* 0x0000700000197a13 */ /* 0x000fc80000000000 */
[----:B------:R-:W0:Y:S08]  /*1550*/  I2F.U32.RP R32, R25 ;  /* 0x0000001900207306 */ /* 0x000e300000209000 */
[----:B0-----:R-:W0:Y:S02]  /*1560*/  MUFU.RCP R30, R32 ;  /* 0x00000020001e7308 */ /* 0x001e240000001000 */
[----:B0-----:R-:W-:-:S06]  /*1570*/  IADD3 R30, R30, 0xffffffe, RZ ;  /* 0x0ffffffe1e1e7810 */ /* 0x001fcc0007ffe0ff */
[----:B------:R-:W0:Y:S01]  /*1580*/  F2I.FTZ.U32.TRUNC.NTZ R31, R30 ;  /* 0x0000001e001f7305 */ /* 0x000e22000021f000 */
[----:B-1----:R-:W-:Y:S02]  /*1590*/  IABS R19, R4 ;  /* 0x0000000400137213 */ /* 0x002fe40000000000 */
[----:B------:R-:W-:Y:S01]  /*15a0*/  IABS R18, c[0x0][0x1c0] ;  /* 0x0000700000127a13 */ /* 0x000fe20000000000 */
[----:B0-----:R-:W-:Y:S02]  /*15b0*/  IMAD.MOV R26, RZ, RZ, -R31 ;  /* 0x000000ffff1a7224 */ /* 0x001fe400078e0a1f */
[----:B------:R-:W-:Y:S02]  /*15c0*/  IMAD.MOV.U32 R30, RZ, RZ, RZ ;  /* 0x000000ffff1e7224 */ /* 0x000fe400078e00ff */
[----:B------:R-:W-:-:S04]  /*15d0*/  IMAD R26, R26, R25, RZ ;  /* 0x000000191a1a7224 */ /* 0x000fc800078e02ff */
[----:B------:R-:W-:-:S04]  /*15e0*/  IMAD.HI.U32 R26, R31, R26, R30 ;  /* 0x0000001a1f1a7227 */ /* 0x000fc800078e001e */
[----:B------:R-:W-:Y:S02]  /*15f0*/  IMAD.MOV R18, RZ, RZ, -R18 ;  /* 0x000000ffff127224 */ /* 0x000fe400078e0a12 */
[----:B------:R-:W-:-:S04]  /*1600*/  IMAD.HI.U32 R26, R26, R19, RZ ;  /* 0x000000131a1a7227 */ /* 0x000fc800078e00ff */
[----:B------:R-:W-:-:S05]  /*1610*/  IMAD R18, R26, R18, R19 ;  /* 0x000000121a127224 */ /* 0x000fca00078e0213 */
[----:B------:R-:W-:Y:S02]  /*1620*/  ISETP.GT.U32.AND P3, PT, R25, R18, PT ;  /* 0x000000121900720c */ /* 0x000fe40003f64070 */
[C---:B------:R-:W-:Y:S02]  /*1630*/  ISETP.GT.AND P6, PT, R38.reuse, 0x7f, PT ;  /* 0x0000007f2600780c */ /* 0x040fe40003fc4270 */
[C---:B------:R-:W-:Y:S02]  /*1640*/  ISETP.GT.AND P2, PT, R38.reuse, 0x1ff, PT ;  /* 0x000001ff2600780c */ /* 0x040fe40003f44270 */
[C---:B------:R-:W-:Y:S02]  /*1650*/  ISETP.GT.AND P1, PT, R38.reuse, 0x17f, PT ;  /* 0x0000017f2600780c */ /* 0x040fe40003f24270 */
[----:B------:R-:W-:Y:S01]  /*1660*/  ISETP.GT.AND P0, PT, R38, 0xff, PT ;  /* 0x000000ff2600780c */ /* 0x000fe20003f04270 */
[----:B------:R-:W-:-:S04]  /*1670*/  IMAD R22, R23, 0x5, R22 ;  /* 0x0000000517167824 */ /* 0x000fc800078e0216 */
[----:B------:R-:W-:-:S05]  /*1680*/  @!P3 IMAD.IADD R18, R18, 0x1, -R25 ;  /* 0x000000011212b824 */ /* 0x000fca00078e0a19 */
[----:B------:R-:W-:Y:S02]  /*1690*/  ISETP.GE.U32.AND P4, PT, R18, R25, PT ;  /* 0x000000191200720c */ /* 0x000fe40003f86070 */
[----:B------:R-:W-:Y:S02]  /*16a0*/  LOP3.LUT R18, R9, R13, RZ, 0xfc, !PT ;  /* 0x0000000d09127212 */ /* 0x000fe400078efcff */
[----:B------:R-:W-:Y:S02]  /*16b0*/  LOP3.LUT R4, R4, c[0x0][0x1c0], RZ, 0x3c, !PT ;  /* 0x0000700004047a12 */ /* 0x000fe400078e3cff */
[----:B------:R-:W-:-:S07]  /*16c0*/  @!P3 IADD3 R26, R26, 0x1, RZ ;  /* 0x000000011a1ab810 */ /* 0x000fce0007ffe0ff */
[----:B------:R-:W-:Y:S01]  /*16d0*/  @P4 IADD3 R26, R26, 0x1, RZ ;  /* 0x000000011a1a4810 */ /* 0x000fe20007ffe0ff */
[----:B------:R-:W-:Y:S01]  /*16e0*/  BSSY B0, `(.L_x_11) ;  /* 0x0000028000007945 */ /* 0x000fe20003800000 */
[----:B--2---:R0:W-:Y:S04]  /*16f0*/  @!P6 STS [R22.X4+0x780], R21 ;  /* 0x000780151600e388 */ /* 0x0041e80000004800 */
[----:B---3--:R0:W-:Y:S01]  /*1700*/  @!P2 STS [R22.X4], R11 ;  /* 0x0000000b1600a388 */ /* 0x0081e20000004800 */
[----:B------:R-:W-:-:S03]  /*1710*/  ISETP.NE.U32.AND P2, PT, R18, RZ, PT ;  /* 0x000000ff1200720c */ /* 0x000fc60003f45070 */
[----:B----4-:R0:W-:Y:S01]  /*1720*/  @!P1 STS [R22.X4+0x280], R17 ;  /* 0x0002801116009388 */ /* 0x0101e20000004800 */
[----:B------:R-:W-:-:S03]  /*1730*/  ISETP.GE.AND P1, PT, R4, RZ, PT ;  /* 0x000000ff0400720c */ /* 0x000fc60003f26270 */
[----:B-----5:R0:W-:Y:S01]  /*1740*/  @!P0 STS [R22.X4+0x500], R24 ;  /* 0x0005001816008388 */ /* 0x0201e20000004800 */
[----:B------:R-:W-:Y:S01]  /*1750*/  ISETP.NE.AND P0, PT, RZ, c[0x0][0x1c0], PT ;  /* 0x00007000ff007a0c */ /* 0x000fe20003f05270 */
[----:B------:R-:W-:-:S08]  /*1760*/  IMAD.MOV.U32 R4, RZ, RZ, R26 ;  /* 0x000000ffff047224 */ /* 0x000fd000078e001a */
[----:B------:R-:W-:-:S04]  /*1770*/  @!P1 IMAD.MOV R4, RZ, RZ, -R4 ;  /* 0x000000ffff049224 */ /* 0x000fc800078e0a04 */
[----:B------:R-:W-:Y:S01]  /*1780*/  @!P0 LOP3.LUT R4, RZ, c[0x0][0x1c0], RZ, 0x33, !PT ;  /* 0x00007000ff048a12 */ /* 0x000fe200078e33ff */
[----:B------:R-:W-:Y:S05]  /*1790*/  @!P2 BRA `(.L_x_12) ;  /* 0x000000900000a947 */ /* 0x000fea0003800000 */
[----:B------:R-:W-:Y:S01]  /*17a0*/  IMAD.MOV.U32 R18, RZ, RZ, R8 ;  /* 0x000000ffff127224 */ /* 0x000fe200078e0008 */
[----:B------:R-:W-:Y:S01]  /*17b0*/  MOV R26, R14 ;  /* 0x0000000e001a7202 */ /* 0x000fe20000000f00 */
[----:B0-----:R-:W-:Y:S01]  /*17c0*/  IMAD.MOV.U32 R17, RZ, RZ, R9 ;  /* 0x000000ffff117224 */ /* 0x001fe200078e0009 */
[----:B------:R-:W-:Y:S02]  /*17d0*/  MOV R25, R13 ;  /* 0x0000000d00197202 */ /* 0x000fe40000000f00 */
[----:B------:R-:W-:Y:S02]  /*17e0*/  MOV R24, 0x1800 ;  /* 0x0000180000187802 */ /* 0x000fe40000000f00 */
[----:B------:R-:W-:Y:S05]  /*17f0*/  CALL.REL.NOINC `($__internal_0_$__cuda_sm20_div_s64) ;  /* 0x000030d000007944 */ /* 0x000fea0003c00000 */
[----:B------:R-:W-:Y:S02]  /*1800*/  MOV R42, R22 ;  /* 0x00000016002a7202 */ /* 0x000fe40000000f00 */
[----:B------:R-:W-:Y:S01]  /*1810*/  MOV R43, R23 ;  /* 0x00000017002b7202 */ /* 0x000fe20000000f00 */
[----:B------:R-:W-:Y:S05]  /*1820*/  BRA `(.L_x_13) ;  /* 0x0000013000007947 */ /* 0x000fea0003800000 */
.L_x_12:
        /* <DEDUP_REMOVED lines=19> */
.L_x_13:
[----:B------:R-:W-:Y:S05]  /*1960*/  BSYNC B0 ;  /* 0x0000000000007941 */ /* 0x000fea0003800000 */
.L_x_11:
[----:B------:R-:W-:Y:S01]  /*1970*/  BAR.SYNC.DEFER_BLOCKING 0x0 ;  /* 0x0000000000007b1d */ /* 0x000fe20000010000 */
[----:B------:R-:W-:Y:S01]  /*1980*/  LEA.HI R11, R7, R38, RZ, 0x5 ;  /* 0x00000026070b7211 */ /* 0x000fe200078f28ff */
[----:B------:R-:W-:Y:S02]  /*1990*/  IMAD.MOV.U32 R36, RZ, RZ, -0x800000 ;  /* 0xff800000ff247424 */ /* 0x000fe400078e00ff */
[----:B------:R-:W-:Y:S01]  /*19a0*/  IMAD.MOV.U32 R33, RZ, RZ, -0x800000 ;  /* 0xff800000ff217424 */ /* 0x000fe200078e00ff */
[----:B------:R-:W-:Y:S01]  /*19b0*/  LOP3.LUT R7, R11, 0xffffffe0, RZ, 0xc0, !PT ;  /* 0xffffffe00b077812 */ /* 0x000fe200078ec0ff */
[----:B------:R-:W-:Y:S01]  /*19c0*/  IMAD.MOV.U32 R32, RZ, RZ, -0x800000 ;  /* 0xff800000ff207424 */ /* 0x000fe200078e00ff */
[----:B------:R-:W-:Y:S01]  /*19d0*/  SHF.R.S32.HI R11, RZ, 0x5, R11 ;  /* 0x00000005ff0b7819 */ /* 0x000fe2000001140b */
[----:B------:R-:W-:Y:S01]  /*19e0*/  IMAD.MOV.U32 R34, RZ, RZ, -0x800000 ;  /* 0xff800000ff227424 */ /* 0x000fe200078e00ff */
[----:B------:R-:W-:Y:S01]  /*19f0*/  ULDC.U8 UR4, c[0x0][0x329] ;  /* 0x0000ca4000047ab9 */ /* 0x000fe20000000000 */
[----:B------:R-:W-:Y:S01]  /*1a00*/  IMAD.IADD R38, R38, 0x1, -R7 ;  /* 0x0000000126267824 */ /* 0x000fe200078e0a07 */
[----:B------:R-:W-:Y:S01]  /*1a10*/  BSSY B1, `(.L_x_14) ;  /* 0x0000240000017945 */ /* 0x000fe20003800000 */
[----:B------:R-:W-:-:S02]  /*1a20*/  IMAD.MOV.U32 R31, RZ, RZ, 0x7f800000 ;  /* 0x7f800000ff1f7424 */ /* 0x000fc400078e00ff */
[----:B------:R-:W-:-:S05]  /*1a30*/  IMAD R27, R38, 0x5, R11 ;  /* 0x00000005261b7824 */ /* 0x000fca00078e020b */
[----:B------:R-:W-:Y:S04]  /*1a40*/  @!P6 LDS R36, [R27.X4] ;  /* 0x000000001b24e984 */ /* 0x000fe80000004800 */
[----:B------:R-:W0:Y:S04]  /*1a50*/  @!P6 LDS R33, [R27.X4+0x280] ;  /* 0x000280001b21e984 */ /* 0x000e280000004800 */
[----:B------:R-:W1:Y:S04]  /*1a60*/  @!P6 LDS R32, [R27.X4+0x500] ;  /* 0x000500001b20e984 */ /* 0x000e680000004800 */
[----:B------:R-:W2:Y:S01]  /*1a70*/  @!P6 LDS R34, [R27.X4+0x780] ;  /* 0x000780001b22e984 */ /* 0x000ea20000004800 */
[----:B0-----:R-:W-:-:S04]  /*1a80*/  FMNMX.FTZ R7, R36, R33, !PT ;  /* 0x0000002124077209 */ /* 0x001fc80007810000 */
[----:B-1----:R-:W-:-:S04]  /*1a90*/  FMNMX.FTZ R7, R7, R32, !PT ;  /* 0x0000002007077209 */ /* 0x002fc80007810000 */
[----:B--2---:R-:W-:-:S05]  /*1aa0*/  FMNMX.FTZ R18, R7, R34, !PT ;  /* 0x0000002207127209 */ /* 0x004fca0007810000 */
[----:B------:R-:W0:Y:S02]  /*1ab0*/  SHFL.BFLY PT, R19, R18, 0x10, 0x1f ;  /* 0x0e001f0012137f89 */ /* 0x000e2400000e0000 */
[----:B0-----:R-:W-:-:S05]  /*1ac0*/  FMNMX.FTZ R19, R18, R19, !PT ;  /* 0x0000001312137209 */ /* 0x001fca0007810000 */
[----:B------:R-:W0:Y:S02]  /*1ad0*/  SHFL.BFLY PT, R22, R19, 0x8, 0x1f ;  /* 0x0d001f0013167f89 */ /* 0x000e2400000e0000 */
[----:B0-----:R-:W-:-:S05]  /*1ae0*/  FMNMX.FTZ R22, R19, R22, !PT ;  /* 0x0000001613167209 */ /* 0x001fca0007810000 */
[----:B------:R-:W0:Y:S02]  /*1af0*/  SHFL.BFLY PT, R9, R22, 0x4, 0x1f ;  /* 0x0c801f0016097f89 */ /* 0x000e2400000e0000 */
[----:B0-----:R-:W-:-:S05]  /*1b00*/  FMNMX.FTZ R9, R22, R9, !PT ;  /* 0x0000000916097209 */ /* 0x001fca0007810000 */
[----:B------:R-:W0:Y:S02]  /*1b10*/  SHFL.BFLY PT, R8, R9, 0x2, 0x1f ;  /* 0x0c401f0009087f89 */ /* 0x000e2400000e0000 */
[----:B0-----:R-:W-:-:S05]  /*1b20*/  FMNMX.FTZ R8, R9, R8, !PT ;  /* 0x0000000809087209 */ /* 0x001fca0007810000 */
[----:B------:R-:W0:Y:S02]  /*1b30*/  SHFL.BFLY PT, R7, R8, 0x1, 0x1f ;  /* 0x0c201f0008077f89 */ /* 0x000e2400000e0000 */
[----:B0-----:R-:W-:-:S04]  /*1b40*/  FMNMX.FTZ R7, R8, R7, !PT ;  /* 0x0000000708077209 */ /* 0x001fc80007810000 */
[----:B------:R-:W-:-:S04]  /*1b50*/  FSETP.NEU.FTZ.AND P0, PT, R7, -INF , PT ;  /* 0xff8000000700780b */ /* 0x000fc80003f1d000 */
[----:B------:R-:W-:-:S05]  /*1b60*/  FSEL R17, R7, RZ, P0 ;  /* 0x000000ff07117208 */ /* 0x000fca0000000000 */
[C---:B------:R-:W-:Y:S02]  /*1b70*/  FADD.FTZ R18, -R17.reuse, R36 ;  /* 0x0000002411127221 */ /* 0x040fe40000010100 */
[C---:B------:R-:W-:Y:S02]  /*1b80*/  FADD.FTZ R24, -R17.reuse, R33 ;  /* 0x0000002111187221 */ /* 0x040fe40000010100 */
[----:B------:R-:W-:Y:S02]  /*1b90*/  FMUL.FTZ R18, R18, 1.4426950216293334961 ;  /* 0x3fb8aa3b12127820 */ /* 0x000fe40000410000 */
[----:B------:R-:W-:Y:S02]  /*1ba0*/  FMUL.FTZ R24, R24, 1.4426950216293334961 ;  /* 0x3fb8aa3b18187820 */ /* 0x000fe40000410000 */
[C---:B------:R-:W-:Y:S02]  /*1bb0*/  FADD.FTZ R19, -R17.reuse, R32 ;  /* 0x0000002011137221 */ /* 0x040fe40000010100 */
[----:B------:R-:W-:Y:S01]  /*1bc0*/  MUFU.EX2 R18, R18 ;  /* 0x0000001200127308 */ /* 0x000fe20000000800 */
[----:B------:R-:W-:-:S02]  /*1bd0*/  FADD.FTZ R21, -R17, R34 ;  /* 0x0000002211157221 */ /* 0x000fc40000010100 */
[----:B------:R-:W-:Y:S02]  /*1be0*/  FMUL.FTZ R19, R19, 1.4426950216293334961 ;  /* 0x3fb8aa3b13137820 */ /* 0x000fe40000410000 */
[----:B------:R-:W-:-:S03]  /*1bf0*/  FMUL.FTZ R21, R21, 1.4426950216293334961 ;  /* 0x3fb8aa3b15157820 */ /* 0x000fc60000410000 */
[----:B------:R-:W0:Y:S08]  /*1c00*/  MUFU.EX2 R9, R24 ;  /* 0x0000001800097308 */ /* 0x000e300000000800 */
[----:B------:R-:W1:Y:S08]  /*1c10*/  MUFU.EX2 R8, R19 ;  /* 0x0000001300087308 */ /* 0x000e700000000800 */
[----:B------:R-:W2:Y:S01]  /*1c20*/  MUFU.EX2 R7, R21 ;  /* 0x0000001500077308 */ /* 0x000ea20000000800 */
[----:B0-----:R-:W-:-:S04]  /*1c30*/  FADD.FTZ R9, R18, R9 ;  /* 0x0000000912097221 */ /* 0x001fc80000010000 */
[----:B-1----:R-:W-:Y:S01]  /*1c40*/  FADD.FTZ R8, R9, R8 ;  /* 0x0000000809087221 */ /* 0x002fe20000010000 */
[----:B------:R-:W-:-:S03]  /*1c50*/  IABS R9, R2 ;  /* 0x0000000200097213 */ /* 0x000fc60000000000 */
[----:B--2---:R-:W-:Y:S01]  /*1c60*/  FADD.FTZ R23, R8, R7 ;  /* 0x0000000708177221 */ /* 0x004fe20000010000 */
[----:B------:R-:W-:Y:S01]  /*1c70*/  IABS R8, c[0x0][0x1c0] ;  /* 0x0000700000087a13 */ /* 0x000fe20000000000 */
[----:B------:R-:W0:Y:S03]  /*1c80*/  I2F.RP R7, R9 ;  /* 0x0000000900077306 */ /* 0x000e260000209400 */
[----:B------:R-:W1:Y:S05]  /*1c90*/  SHFL.BFLY PT, R22, R23, 0x10, 0x1f ;  /* 0x0e001f0017167f89 */ /* 0x000e6a00000e0000 */
[----:B------:R-:W2:Y:S08]  /*1ca0*/  I2F.U32.RP R21, R8 ;  /* 0x0000000800157306 */ /* 0x000eb00000209000 */
[----:B0-----:R-:W0:Y:S08]  /*1cb0*/  MUFU.RCP R7, R7 ;  /* 0x0000000700077308 */ /* 0x001e300000001000 */
[----:B--2---:R-:W2:Y:S01]  /*1cc0*/  MUFU.RCP R25, R21 ;  /* 0x0000001500197308 */ /* 0x004ea20000001000 */
[----:B-1----:R-:W-:-:S05]  /*1cd0*/  FADD.FTZ R22, R23, R22 ;  /* 0x0000001617167221 */ /* 0x002fca0000010000 */
[----:B------:R-:W1:Y:S01]  /*1ce0*/  SHFL.BFLY PT, R19, R22, 0x8, 0x1f ;  /* 0x0d001f0016137f89 */ /* 0x000e6200000e0000 */
[----:B0-----:R-:W-:Y:S02]  /*1cf0*/  IADD3 R28, R7, 0xffffffe, RZ ;  /* 0x0ffffffe071c7810 */ /* 0x001fe40007ffe0ff */
[----:B------:R-:W-:Y:S02]  /*1d00*/  IABS R7, R2 ;  /* 0x0000000200077213 */ /* 0x000fe40000000000 */
[----:B------:R-:W0:Y:S01]  /*1d10*/  F2I.FTZ.U32.TRUNC.NTZ R29, R28 ;  /* 0x0000001c001d7305 */ /* 0x000e22000021f000 */
[----:B--2---:R-:W-:Y:S02]  /*1d20*/  IADD3 R25, R25, 0xffffffe, RZ ;  /* 0x0ffffffe19197810 */ /* 0x004fe40007ffe0ff */
[----:B------:R-:W-:-:S05]  /*1d30*/  IMAD.MOV R7, RZ, RZ, -R7 ;  /* 0x000000ffff077224 */ /* 0x000fca00078e0a07 */
[----:B------:R-:W2:Y:S01]  /*1d40*/  F2I.FTZ.U32.TRUNC.NTZ R25, R25 ;  /* 0x0000001900197305 */ /* 0x000ea2000021f000 */
[----:B0-----:R-:W-:Y:S02]  /*1d50*/  IMAD.MOV R24, RZ, RZ, -R29 ;  /* 0x000000ffff187224 */ /* 0x001fe400078e0a1d */
[----:B------:R-:W-:Y:S02]  /*1d60*/  IMAD.MOV.U32 R28, RZ, RZ, RZ ;  /* 0x000000ffff1c7224 */ /* 0x000fe400078e00ff */
[----:B-1----:R-:W-:Y:S02]  /*1d70*/  FADD.FTZ R19, R22, R19 ;  /* 0x0000001316137221 */ /* 0x002fe40000010000 */
[----:B------:R-:W-:Y:S02]  /*1d80*/  IMAD.IADD R22, R6, 0x1, R9 ;  /* 0x0000000106167824 */ /* 0x000fe400078e0209 */
[----:B------:R-:W-:Y:S01]  /*1d90*/  IMAD R21, R24, R9, RZ ;  /* 0x0000000918157224 */ /* 0x000fe200078e02ff */
[----:B------:R-:W0:Y:S01]  /*1da0*/  SHFL.BFLY PT, R18, R19, 0x4, 0x1f ;  /* 0x0c801f0013127f89 */ /* 0x000e2200000e0000 */
[----:B--2---:R-:W-:-:S02]  /*1db0*/  IMAD.MOV R6, RZ, RZ, -R25 ;  /* 0x000000ffff067224 */ /* 0x004fc400078e0a19 */
[----:B------:R-:W-:-:S04]  /*1dc0*/  IMAD.HI.U32 R21, R29, R21, R28 ;  /* 0x000000151d157227 */ /* 0x000fc800078e001c */
[----:B------:R-:W-:Y:S02]  /*1dd0*/  IMAD R29, R6, R8, RZ ;  /* 0x00000008061d7224 */ /* 0x000fe400078e02ff */
[----:B------:R-:W-:-:S04]  /*1de0*/  IMAD.MOV.U32 R24, RZ, RZ, RZ ;  /* 0x000000ffff187224 */ /* 0x000fc800078e00ff */
[----:B------:R-:W-:-:S04]  /*1df0*/  IMAD.HI.U32 R29, R25, R29, R24 ;  /* 0x0000001d191d7227 */ /* 0x000fc800078e0018 */
[----:B0-----:R-:W-:Y:S01]  /*1e00*/  FADD.FTZ R18, R19, R18 ;  /* 0x0000001213127221 */ /* 0x001fe20000010000 */
[----:B------:R-:W-:-:S04]  /*1e10*/  IABS R19, R22 ;  /* 0x0000001600137213 */ /* 0x000fc80000000000 */
[----:B------:R-:W0:Y:S01]  /*1e20*/  SHFL.BFLY PT, R23, R18, 0x2, 0x1f ;  /* 0x0c401f0012177f89 */ /* 0x000e2200000e0000 */
[----:B------:R-:W-:Y:S01]  /*1e30*/  IMAD.MOV.U32 R26, RZ, RZ, R19 ;  /* 0x000000ffff1a7224 */ /* 0x000fe200078e0013 */
[----:B------:R-:W-:-:S03]  /*1e40*/  IABS R19, c[0x0][0x1c0] ;  /* 0x0000700000137a13 */ /* 0x000fc60000000000 */
[----:B------:R-:W-:-:S04]  /*1e50*/  IMAD.HI.U32 R21, R21, R26, RZ ;  /* 0x0000001a15157227 */ /* 0x000fc800078e00ff */
[----:B------:R-:W-:Y:S02]  /*1e60*/  IMAD R6, R21, R7, R26 ;  /* 0x0000000715067224 */ /* 0x000fe400078e021a */
[----:B------:R-:W-:Y:S02]  /*1e70*/  IMAD.MOV R19, RZ, RZ, -R19 ;  /* 0x000000ffff137224 */ /* 0x000fe400078e0a13 */
[----:B------:R-:W-:Y:S01]  /*1e80*/  IMAD.HI.U32 R29, R29, R26, RZ ;  /* 0x0000001a1d1d7227 */ /* 0x000fe200078e00ff */
[----:B------:R-:W-:-:S03]  /*1e90*/  ISETP.GT.U32.AND P0, PT, R9, R6, PT ;  /* 0x000000060900720c */ /* 0x000fc60003f04070 */
[----:B------:R-:W-:-:S05]  /*1ea0*/  IMAD R19, R29, R19, R26 ;  /* 0x000000131d137224 */ /* 0x000fca00078e021a */
[----:B------:R-:W-:Y:S01]  /*1eb0*/  ISETP.GT.U32.AND P5, PT, R8, R19, PT ;  /* 0x000000130800720c */ /* 0x000fe20003fa4070 */
[----:B0-----:R-:W-:-:S04]  /*1ec0*/  FADD.FTZ R18, R18, R23 ;  /* 0x0000001712127221 */ /* 0x001fc80000010000 */
[----:B------:R-:W-:Y:S01]  /*1ed0*/  @!P0 IMAD.IADD R6, R6, 0x1, -R9 ;  /* 0x0000000106068824 */ /* 0x000fe200078e0a09 */
[----:B------:R-:W-:Y:S01]  /*1ee0*/  @!P0 IADD3 R21, R21, 0x1, RZ ;  /* 0x0000000115158810 */ /* 0x000fe20007ffe0ff */
[----:B------:R-:W0:Y:S01]  /*1ef0*/  SHFL.BFLY PT, R7, R18, 0x1, 0x1f ;  /* 0x0c201f0012077f89 */ /* 0x000e2200000e0000 */
[----:B------:R-:W-:Y:S02]  /*1f00*/  ISETP.GT.AND P0, PT, R2, RZ, PT ;  /* 0x000000ff0200720c */ /* 0x000fe40003f04270 */
[-C--:B------:R-:W-:Y:S02]  /*1f10*/  ISETP.GE.U32.AND P4, PT, R6, R9.reuse, PT ;  /* 0x000000090600720c */ /* 0x080fe40003f86070 */
[C---:B------:R-:W-:Y:S01]  /*1f20*/  LOP3.LUT R6, R22.reuse, R9, RZ, 0x3c, !PT ;  /* 0x0000000916067212 */ /* 0x040fe200078e3cff */
[----:B------:R-:W-:Y:S01]  /*1f30*/  @!P5 IMAD.IADD R19, R19, 0x1, -R8 ;  /* 0x000000011313d824 */ /* 0x000fe200078e0a08 */
[----:B------:R-:W-:Y:S02]  /*1f40*/  LOP3.LUT R22, R22, c[0x0][0x1c0], RZ, 0x3c, !PT ;  /* 0x0000700016167a12 */ /* 0x000fe400078e3cff */
[----:B------:R-:W-:-:S02]  /*1f50*/  ISETP.GE.AND P3, PT, R6, RZ, PT ;  /* 0x000000ff0600720c */ /* 0x000fc40003f66270 */
[----:B------:R-:W-:Y:S01]  /*1f60*/  ISETP.GE.U32.AND P1, PT, R19, R8, PT ;  /* 0x000000081300720c */ /* 0x000fe20003f26070 */
[----:B------:R-:W1:Y:S01]  /*1f70*/  S2R R6, SR_TID.X ;  /* 0x0000000000067919 */ /* 0x000e620000002100 */
[----:B------:R-:W-:Y:S02]  /*1f80*/  @!P5 IADD3 R29, R29, 0x1, RZ ;  /* 0x000000011d1dd810 */ /* 0x000fe40007ffe0ff */
[----:B------:R-:W-:Y:S02]  /*1f90*/  ISETP.GE.AND P2, PT, R22, RZ, PT ;  /* 0x000000ff1600720c */ /* 0x000fe40003f46270 */
[----:B------:R-:W-:Y:S02]  /*1fa0*/  @P4 IADD3 R21, R21, 0x1, RZ ;  /* 0x0000000115154810 */ /* 0x000fe40007ffe0ff */
[----:B------:R-:W-:Y:S02]  /*1fb0*/  ISETP.GT.AND P4, PT, R3, RZ, PT ;  /* 0x000000ff0300720c */ /* 0x000fe40003f84270 */
[----:B------:R-:W-:Y:S01]  /*1fc0*/  SHF.R.S32.HI R22, RZ, 0x1f, R2 ;  /* 0x0000001fff167819 */ /* 0x000fe20000011402 */
[----:B------:R-:W-:Y:S01]  /*1fd0*/  @!P3 IMAD.MOV R21, RZ, RZ, -R21 ;  /* 0x000000ffff15b224 */ /* 0x000fe200078e0a15 */
[----:B------:R-:W-:Y:S01]  /*1fe0*/  ISETP.NE.AND P5, PT, R2, RZ, PT ;  /* 0x000000ff0200720c */ /* 0x000fe20003fa5270 */
[----:B0-----:R-:W-:Y:S01]  /*1ff0*/  FADD.FTZ R18, R18, R7 ;  /* 0x0000000712127221 */ /* 0x001fe20000010000 */
[----:B------:R-:W-:-:S02]  /*2000*/  @P1 IADD3 R29, R29, 0x1, RZ ;  /* 0x000000011d1d1810 */ /* 0x000fc40007ffe0ff */
[----:B------:R-:W-:Y:S01]  /*2010*/  LEA.HI.SX32 R7, R2, 0x1, 0x1 ;  /* 0x0000000102077811 */ /* 0x000fe200078f0aff */
[----:B------:R-:W-:Y:S01]  /*2020*/  @!P0 IMAD.MOV R7, RZ, RZ, R22 ;  /* 0x000000ffff078224 */ /* 0x000fe200078e0216 */
[----:B------:R-:W-:Y:S01]  /*2030*/  FSETP.NE.FTZ.AND P1, PT, R18, RZ, PT ;  /* 0x000000ff1200720b */ /* 0x000fe20003f35000 */
[----:B------:R-:W-:Y:S01]  /*2040*/  @!P2 IMAD.MOV R29, RZ, RZ, -R29 ;  /* 0x000000ffff1da224 */ /* 0x000fe200078e0a1d */
[----:B------:R-:W-:Y:S02]  /*2050*/  ISETP.NE.AND P0, PT, RZ, c[0x0][0x1c0], PT ;  /* 0x00007000ff007a0c */ /* 0x000fe40003f05270 */
[----:B------:R-:W-:Y:S02]  /*2060*/  SHF.R.S32.HI R19, RZ, 0x1f, R3 ;  /* 0x0000001fff137819 */ /* 0x000fe40000011403 */
[----:B------:R-:W-:Y:S02]  /*2070*/  LEA.HI.SX32 R8, R3, 0x1, 0x1 ;  /* 0x0000000103087811 */ /* 0x000fe400078f0aff */
[C---:B-1----:R-:W-:Y:S01]  /*2080*/  LOP3.LUT P2, RZ, R6.reuse, 0x1f, RZ, 0xc0, !PT ;  /* 0x0000001f06ff7812 */ /* 0x042fe2000784c0ff */
[----:B------:R-:W-:Y:S01]  /*2090*/  @!P4 IMAD.MOV R8, RZ, RZ, R19 ;  /* 0x000000ffff08c224 */ /* 0x000fe200078e0213 */
[----:B------:R-:W-:Y:S01]  /*20a0*/  ISETP.NE.AND P3, PT, RZ, UR4, PT ;  /* 0x00000004ff007c0c */ /* 0x000fe2000bf65270 */
[----:B------:R-:W-:Y:S01]  /*20b0*/  IMAD.MOV.U32 R19, RZ, RZ, c[0x0][0x214] ;  /* 0x00008500ff137624 */ /* 0x000fe200078e00ff */
[----:B------:R-:W-:Y:S01]  /*20c0*/  ISETP.GT.OR P2, PT, R6, 0x7f, P2 ;  /* 0x0000007f0600780c */ /* 0x000fe20001744670 */
[----:B------:R-:W0:Y:S01]  /*20d0*/  @P1 MUFU.LG2 R18, R18 ;  /* 0x0000001200121308 */ /* 0x000e220000000c00 */
[----:B------:R-:W-:-:S02]  /*20e0*/  @!P5 LOP3.LUT R21, RZ, R9, RZ, 0x33, !PT ;  /* 0x00000009ff15d212 */ /* 0x000fc400078e33ff */
[----:B------:R-:W-:Y:S02]  /*20f0*/  SEL R9, R19, 0x1, !P3 ;  /* 0x0000000113097807 */ /* 0x000fe40005800000 */
[----:B------:R-:W-:Y:S02]  /*2100*/  @!P0 LOP3.LUT R29, RZ, c[0x0][0x1c0], RZ, 0x33, !PT ;  /* 0x00007000ff1d8a12 */ /* 0x000fe400078e33ff */
[----:B------:R-:W-:Y:S01]  /*2110*/  ISETP.LT.U32.AND P0, PT, R40, R21, PT ;  /* 0x000000152800720c */ /* 0x000fe20003f01070 */
[-C--:B------:R-:W-:Y:S01]  /*2120*/  IMAD R23, R4, R9.reuse, RZ ;  /* 0x0000000904177224 */ /* 0x080fe200078e02ff */
[----:B------:R-:W-:Y:S01]  /*2130*/  SHF.R.S32.HI R19, RZ, 0x1f, R21 ;  /* 0x0000001fff137819 */ /* 0x000fe20000011415 */
[----:B------:R-:W-:Y:S02]  /*2140*/  IMAD R4, R29, R9, RZ ;  /* 0x000000091d047224 */ /* 0x000fe400078e02ff */
[----:B------:R-:W-:Y:S01]  /*2150*/  IMAD R6, R23, R8, RZ ;  /* 0x0000000817067224 */ /* 0x000fe200078e02ff */
[----:B------:R-:W-:Y:S01]  /*2160*/  ISETP.LT.AND.EX P0, PT, R41, R19, PT, P0 ;  /* 0x000000132900720c */ /* 0x000fe20003f01300 */
[----:B------:R-:W-:-:S02]  /*2170*/  IMAD R7, R7, R4, RZ ;  /* 0x0000000407077224 */ /* 0x000fc400078e02ff */
[----:B0-----:R-:W-:Y:S01]  /*2180*/  @P1 FFMA.FTZ R31, R18, 0.69314718246459960938, R17 ;  /* 0x3f317218121f1823 */ /* 0x001fe20000010011 */
[----:B------:R-:W-:Y:S02]  /*2190*/  SEL R9, R40, R21, P0 ;  /* 0x0000001528097207 */ /* 0x000fe40000000000 */
[----:B------:R-:W-:Y:S01]  /*21a0*/  SEL R8, R41, R19, P0 ;  /* 0x0000001329087207 */ /* 0x000fe20000000000 */
[----:B------:R-:W-:Y:S05]  /*21b0*/  @P2 BRA `(.L_x_15) ;  /* 0x00001c5000002947 */ /* 0x000fea0003800000 */
[----:B------:R-:W-:Y:S01]  /*21c0*/  ULDC.U8 UR4, c[0x0][0x328] ;  /* 0x0000ca0000047ab9 */ /* 0x000fe20000000000 */
[C---:B------:R-:W-:Y:S02]  /*21d0*/  IADD3 R40, P0, R11.reuse, UR7, RZ ;  /* 0x000000070b287c10 */ /* 0x040fe4000ff1e0ff */
[----:B------:R-:W-:Y:S02]  /*21e0*/  ISETP.NE.AND P1, PT, RZ, UR4, PT ;  /* 0x00000004ff007c0c */ /* 0x000fe4000bf25270 */
[----:B------:R-:W-:-:S11]  /*21f0*/  LEA.HI.X.SX32 R41, R11, UR6, 0x1, P0 ;  /* 0x000000060b297c11 */ /* 0x000fd600080f0eff */
[----:B------:R-:W-:Y:S05]  /*2200*/  @!P1 BRA `(.L_x_16) ;  /* 0x00001bd000009947 */ /* 0x000fea0003800000 */
[----:B------:R-:W-:Y:S01]  /*2210*/  ISETP.GE.U32.AND P1, PT, R40, R20, PT ;  /* 0x000000142800720c */ /* 0x000fe20003f26070 */
[----:B------:R-:W-:-:S03]  /*2220*/  IMAD.MOV.U32 R4, RZ, RZ, c[0x0][0x1c0] ;  /* 0x00007000ff047624 */ /* 0x000fc600078e00ff */
[----:B------:R-:W-:Y:S02]  /*2230*/  ISETP.GE.AND.EX P1, PT, R41, R0, PT, P1 ;  /* 0x000000002900720c */ /* 0x000fe40003f26310 */
[----:B------:R-:W-:Y:S02]  /*2240*/  ISETP.LT.U32.AND P0, PT, R4, 0x1, PT ;  /* 0x000000010400780c */ /* 0x000fe40003f01070 */
[----:B------:R-:W-:-:S04]  /*2250*/  SHF.R.S32.HI R17, RZ, 0x1f, R4 ;  /* 0x0000001fff117819 */ /* 0x000fc80000011404 */
[----:B------:R-:W-:-:S04]  /*2260*/  ISETP.LT.AND.EX P0, PT, R17, RZ, PT, P0 ;  /* 0x000000ff1100720c */ /* 0x000fc80003f01300 */
[----:B------:R-:W-:Y:S02]  /*2270*/  SEL R4, R4, 0x1, P0 ;  /* 0x0000000104047807 */ /* 0x000fe40000000000 */
[----:B------:R-:W-:Y:S01]  /*2280*/  SEL R0, R17, RZ, P0 ;  /* 0x000000ff11007207 */ /* 0x000fe20000000000 */
[----:B------:R-:W-:Y:S05]  /*2290*/  @P1 BRA `(.L_x_15) ;  /* 0x00001b7000001947 */ /* 0x000fea0003800000 */
[----:B------:R-:W-:Y:S01]  /*22a0*/  IADD3 R17, P1, R4, 0x1, RZ ;  /* 0x0000000104117810 */ /* 0x000fe20007f3e0ff */
[----:B------:R-:W-:Y:S03]  /*22b0*/  BSSY B0, `(.L_x_17) ;  /* 0x0000036000007945 */ /* 0x000fe60003800000 */
[----:B------:R-:W-:Y:S01]  /*22c0*/  ISETP.GE.U32.AND P0, PT, R17, 0x3, PT ;  /* 0x000000031100780c */ /* 0x000fe20003f06070 */
[----:B------:R-:W-:-:S05]  /*22d0*/  IMAD.X R17, RZ, RZ, R0, P1 ;  /* 0x000000ffff117224 */ /* 0x000fca00008e0600 */
[----:B------:R-:W-:-:S04]  /*22e0*/  ISETP.GE.U32.AND.EX P0, PT, R17, RZ, PT, P0 ;  /* 0x000000ff1100720c */ /* 0x000fc80003f06100 */
[----:B------:R-:W-:Y:S02]  /*22f0*/  SEL R18, R0, RZ, !P0 ;  /* 0x000000ff00127207 */ /* 0x000fe40004000000 */
[----:B------:R-:W-:-:S03]  /*2300*/  SEL R22, R4, RZ, !P0 ;  /* 0x000000ff04167207 */ /* 0x000fc60004000000 */
[-C--:B------:R-:W-:Y:S02]  /*2310*/  IMAD R18, R18, R35.reuse, RZ ;  /* 0x0000002312127224 */ /* 0x080fe400078e02ff */
[----:B------:R-:W-:-:S04]  /*2320*/  IMAD.WIDE.U32 R24, R22, R35, RZ ;  /* 0x0000002316187225 */ /* 0x000fc800078e00ff */
[----:B------:R-:W-:Y:S02]  /*2330*/  IMAD R17, R22, R5, R18 ;  /* 0x0000000516117224 */ /* 0x000fe400078e0212 */
[----:B------:R-:W-:-:S03]  /*2340*/  IMAD.WIDE.U32 R44, R24, R4, RZ ;  /* 0x00000004182c7225 */ /* 0x000fc600078e00ff */
[----:B------:R-:W-:-:S05]  /*2350*/  IADD3 R17, R25, R17, RZ ;  /* 0x0000001119117210 */ /* 0x000fca0007ffe0ff */
[----:B------:R-:W-:-:S04]  /*2360*/  IMAD R25, R17, R4, RZ ;  /* 0x0000000411197224 */ /* 0x000fc800078e02ff */
[----:B------:R-:W-:-:S04]  /*2370*/  IMAD R25, R0, R24, R25 ;  /* 0x0000001800197224 */ /* 0x000fc800078e0219 */
[----:B------:R-:W-:-:S05]  /*2380*/  IMAD.IADD R25, R45, 0x1, R25 ;  /* 0x000000012d197824 */ /* 0x000fca00078e0219 */
[----:B------:R-:W-:-:S04]  /*2390*/  LOP3.LUT R17, R41, R25, RZ, 0xfc, !PT ;  /* 0x0000001929117212 */ /* 0x000fc800078efcff */
[----:B------:R-:W-:-:S13]  /*23a0*/  ISETP.NE.U32.AND P0, PT, R17, RZ, PT ;  /* 0x000000ff1100720c */ /* 0x000fda0003f05070 */
[----:B------:R-:W-:Y:S05]  /*23b0*/  @!P0 BRA `(.L_x_18) ;  /* 0x000000f000008947 */ /* 0x000fea0003800000 */
[----:B------:R-:W-:Y:S01]  /*23c0*/  IMAD.MOV.U32 R18, RZ, RZ, R40 ;  /* 0x000000ffff127224 */ /* 0x000fe200078e0028 */
[----:B------:R-:W-:Y:S01]  /*23d0*/  MOV R17, R41 ;  /* 0x0000002900117202 */ /* 0x000fe20000000f00 */
[----:B------:R-:W-:Y:S01]  /*23e0*/  IMAD.MOV.U32 R26, RZ, RZ, R44 ;  /* 0x000000ffff1a7224 */ /* 0x000fe200078e002c */
[----:B------:R-:W-:Y:S02]  /*23f0*/  MOV R24, 0x2410 ;  /* 0x0000241000187802 */ /* 0x000fe40000000f00 */
[----:B------:R-:W-:Y:S05]  /*2400*/  CALL.REL.NOINC `($__internal_0_$__cuda_sm20_div_s64) ;  /* 0x000024c000007944 */ /* 0x000fea0003c00000 */
[-C--:B------:R-:W-:Y:S02]  /*2410*/  IADD3 R19, P0, RZ, -R22.reuse, RZ ;  /* 0x80000016ff137210 */ /* 0x080fe40007f1e0ff */
[----:B------:R-:W-:Y:S02]  /*2420*/  MOV R50, R22 ;  /* 0x0000001600327202 */ /* 0x000fe40000000f00 */
[----:B------:R-:W-:Y:S01]  /*2430*/  IADD3.X R17, RZ, ~R23, RZ, P0, !PT ;  /* 0x80000017ff117210 */ /* 0x000fe200007fe4ff */
[----:B------:R-:W-:Y:S01]  /*2440*/  IMAD.WIDE.U32 R40, R44, R19, R40 ;  /* 0x000000132c287225 */ /* 0x000fe200078e0028 */
[----:B------:R-:W-:-:S03]  /*2450*/  MOV R51, R23 ;  /* 0x0000001700337202 */ /* 0x000fc60000000f00 */
[----:B------:R-:W-:-:S04]  /*2460*/  IMAD R18, R17, R44, RZ ;  /* 0x0000002c11127224 */ /* 0x000fc800078e02ff */
[----:B------:R-:W-:Y:S01]  /*2470*/  IMAD R17, R25, R19, R18 ;  /* 0x0000001319117224 */ /* 0x000fe200078e0212 */
[----:B------:R-:W-:-:S04]  /*2480*/  MOV R18, R40 ;  /* 0x0000002800127202 */ /* 0x000fc80000000f00 */
[----:B------:R-:W-:Y:S01]  /*2490*/  IADD3 R17, R41, R17, RZ ;  /* 0x0000001129117210 */ /* 0x000fe20007ffe0ff */
[----:B------:R-:W-:Y:S05]  /*24a0*/  BRA `(.L_x_19) ;  /* 0x0000016000007947 */ /* 0x000fea0003800000 */
.L_x_18:
[----:B------:R-:W0:Y:S01]  /*24b0*/  I2F.U32.RP R21, R44 ;  /* 0x0000002c00157306 */ /* 0x000e220000209000 */
[----:B------:R-:W-:Y:S01]  /*24c0*/  ISETP.NE.U32.AND P0, PT, R44, RZ, PT ;  /* 0x000000ff2c00720c */ /* 0x000fe20003f05070 */
[----:B------:R-:W-:-:S06]  /*24d0*/  IMAD.MOV.U32 R51, RZ, RZ, RZ ;  /* 0x000000ffff337224 */ /* 0x000fcc00078e00ff */
[----:B0-----:R-:W0:Y:S02]  /*24e0*/  MUFU.RCP R18, R21 ;  /* 0x0000001500127308 */ /* 0x001e240000001000 */
[----:B0-----:R-:W-:-:S06]  /*24f0*/  IADD3 R18, R18, 0xffffffe, RZ ;  /* 0x0ffffffe12127810 */ /* 0x001fcc0007ffe0ff */
[----:B------:R0:W1:Y:S02]  /*2500*/  F2I.FTZ.U32.TRUNC.NTZ R19, R18 ;  /* 0x0000001200137305 */ /* 0x000064000021f000 */
[----:B0-----:R-:W-:Y:S01]  /*2510*/  HFMA2.MMA R18, -RZ, RZ, 0, 0 ;  /* 0x00000000ff127435 */ /* 0x001fe200000001ff */
[----:B-1----:R-:W-:-:S04]  /*2520*/  IMAD.MOV R17, RZ, RZ, -R19 ;  /* 0x000000ffff117224 */ /* 0x002fc800078e0a13 */
[----:B------:R-:W-:-:S05]  /*2530*/  IMAD R17, R17, R44, RZ ;  /* 0x0000002c11117224 */ /* 0x000fca00078e02ff */
[----:B------:R-:W-:-:S06]  /*2540*/  IMAD.HI.U32 R17, R19, R17, R18 ;  /* 0x0000001113117227 */ /* 0x000fcc00078e0012 */
[----:B------:R-:W-:-:S04]  /*2550*/  IMAD.HI.U32 R50, R17, R40, RZ ;  /* 0x0000002811327227 */ /* 0x000fc800078e00ff */
[----:B------:R-:W-:-:S04]  /*2560*/  IMAD.MOV R17, RZ, RZ, -R50 ;  /* 0x000000ffff117224 */ /* 0x000fc800078e0a32 */
[----:B------:R-:W-:-:S05]  /*2570*/  IMAD R17, R44, R17, R40 ;  /* 0x000000112c117224 */ /* 0x000fca00078e0228 */
[----:B------:R-:W-:-:S13]  /*2580*/  ISETP.GE.U32.AND P2, PT, R17, R44, PT ;  /* 0x0000002c1100720c */ /* 0x000fda0003f46070 */
[-C--:B------:R-:W-:Y:S02]  /*2590*/  @P2 IADD3 R17, R17, -R44.reuse, RZ ;  /* 0x8000002c11112210 */ /* 0x080fe40007ffe0ff */
[----:B------:R-:W-:Y:S02]  /*25a0*/  @P2 IADD3 R50, R50, 0x1, RZ ;  /* 0x0000000132322810 */ /* 0x000fe40007ffe0ff */
[----:B------:R-:W-:Y:S02]  /*25b0*/  ISETP.GE.U32.AND P1, PT, R17, R44, PT ;  /* 0x0000002c1100720c */ /* 0x000fe40003f26070 */
[----:B------:R-:W-:-:S11]  /*25c0*/  MOV R17, RZ ;  /* 0x000000ff00117202 */ /* 0x000fd60000000f00 */
[----:B------:R-:W-:Y:S02]  /*25d0*/  @P1 IADD3 R50, R50, 0x1, RZ ;  /* 0x0000000132321810 */ /* 0x000fe40007ffe0ff */
[----:B------:R-:W-:-:S05]  /*25e0*/  @!P0 LOP3.LUT R50, RZ, R44, RZ, 0x33, !PT ;  /* 0x0000002cff328212 */ /* 0x000fca00078e33ff */
[----:B------:R-:W-:-:S04]  /*25f0*/  IMAD.MOV R19, RZ, RZ, -R50 ;  /* 0x000000ffff137224 */ /* 0x000fc800078e0a32 */
[----:B------:R-:W-:Y:S02]  /*2600*/  IMAD R18, R44, R19, R40 ;  /* 0x000000132c127224 */ /* 0x000fe400078e0228 */
.L_x_19:
[----:B------:R-:W-:Y:S05]  /*2610*/  BSYNC B0 ;  /* 0x0000000000007941 */ /* 0x000fea0003800000 */
.L_x_17:
[----:B------:R-:W-:Y:S01]  /*2620*/  LOP3.LUT R19, R17, R5, RZ, 0xfc, !PT ;  /* 0x0000000511137212 */ /* 0x000fe200078efcff */
[----:B------:R-:W-:Y:S03]  /*2630*/  BSSY B0, `(.L_x_20) ;  /* 0x0000027000007945 */ /* 0x000fe60003800000 */
[----:B------:R-:W-:-:S13]  /*2640*/  ISETP.NE.U32.AND P0, PT, R19, RZ, PT ;  /* 0x000000ff1300720c */ /* 0x000fda0003f05070 */
[----:B------:R-:W-:Y:S05]  /*2650*/  @!P0 BRA `(.L_x_21) ;  /* 0x000000e000008947 */ /* 0x000fea0003800000 */
[----:B------:R-:W-:Y:S01]  /*2660*/  IMAD.MOV.U32 R26, RZ, RZ, R35 ;  /* 0x000000ffff1a7224 */ /* 0x000fe200078e0023 */
[----:B------:R-:W-:Y:S02]  /*2670*/  MOV R25, R5 ;  /* 0x0000000500197202 */ /* 0x000fe40000000f00 */
[----:B------:R-:W-:Y:S02]  /*2680*/  MOV R24, 0x26a0 ;  /* 0x000026a000187802 */ /* 0x000fe40000000f00 */
[----:B------:R-:W-:Y:S05]  /*2690*/  CALL.REL.NOINC `($__internal_0_$__cuda_sm20_div_s64) ;  /* 0x0000223000007944 */ /* 0x000fea0003c00000 */
[-C--:B------:R-:W-:Y:S02]  /*26a0*/  IADD3 R26, P0, RZ, -R22.reuse, RZ ;  /* 0x80000016ff1a7210 */ /* 0x080fe40007f1e0ff */
[----:B------:R-:W-:Y:S02]  /*26b0*/  MOV R19, R17 ;  /* 0x0000001100137202 */ /* 0x000fe40000000f00 */
[-C--:B------:R-:W-:Y:S02]  /*26c0*/  IADD3.X R24, RZ, ~R23.reuse, RZ, P0, !PT ;  /* 0x80000017ff187210 */ /* 0x080fe400007fe4ff */
[----:B------:R-:W-:Y:S01]  /*26d0*/  MOV R44, R22 ;  /* 0x00000016002c7202 */ /* 0x000fe20000000f00 */
[----:B------:R-:W-:Y:S01]  /*26e0*/  IMAD.WIDE.U32 R40, R35, R26, R18 ;  /* 0x0000001a23287225 */ /* 0x000fe200078e0012 */
[----:B------:R-:W-:-:S03]  /*26f0*/  MOV R45, R23 ;  /* 0x00000017002d7202 */ /* 0x000fc60000000f00 */
[----:B------:R-:W-:-:S04]  /*2700*/  IMAD R24, R24, R35, RZ ;  /* 0x0000002318187224 */ /* 0x000fc800078e02ff */
[----:B------:R-:W-:-:S05]  /*2710*/  IMAD R5, R5, R26, R24 ;  /* 0x0000001a05057224 */ /* 0x000fca00078e0218 */
[----:B------:R-:W-:Y:S01]  /*2720*/  IADD3 R5, R41, R5, RZ ;  /* 0x0000000529057210 */ /* 0x000fe20007ffe0ff */
[----:B------:R-:W-:Y:S05]  /*2730*/  BRA `(.L_x_22) ;  /* 0x0000016000007947 */ /* 0x000fea0003800000 */
.L_x_21:
[----:B------:R-:W0:Y:S01]  /*2740*/  I2F.U32.RP R17, R35 ;  /* 0x0000002300117306 */ /* 0x000e220000209000 */
[----:B------:R-:W-:Y:S01]  /*2750*/  HFMA2.MMA R22, -RZ, RZ, 0, 0 ;  /* 0x00000000ff167435 */ /* 0x000fe200000001ff */
[----:B------:R-:W-:Y:S01]  /*2760*/  ISETP.NE.U32.AND P0, PT, R35, RZ, PT ;  /* 0x000000ff2300720c */ /* 0x000fe20003f05070 */
[----:B------:R-:W-:-:S05]  /*2770*/  IMAD.MOV.U32 R45, RZ, RZ, RZ ;  /* 0x000000ffff2d7224 */ /* 0x000fca00078e00ff */
[----:B0-----:R-:W0:Y:S02]  /*2780*/  MUFU.RCP R23, R17 ;  /* 0x0000001100177308 */ /* 0x001e240000001000 */
[----:B0-----:R-:W-:-:S06]  /*2790*/  IADD3 R23, R23, 0xffffffe, RZ ;  /* 0x0ffffffe17177810 */ /* 0x001fcc0007ffe0ff */
[----:B------:R-:W0:Y:S02]  /*27a0*/  F2I.FTZ.U32.TRUNC.NTZ R23, R23 ;  /* 0x0000001700177305 */ /* 0x000e24000021f000 */
[----:B0-----:R-:W-:-:S04]  /*27b0*/  IMAD.MOV R5, RZ, RZ, -R23 ;  /* 0x000000ffff057224 */ /* 0x001fc800078e0a17 */
[----:B------:R-:W-:-:S04]  /*27c0*/  IMAD R5, R5, R35, RZ ;  /* 0x0000002305057224 */ /* 0x000fc800078e02ff */
[----:B------:R-:W-:-:S06]  /*27d0*/  IMAD.HI.U32 R5, R23, R5, R22 ;  /* 0x0000000517057227 */ /* 0x000fcc00078e0016 */
[----:B------:R-:W-:-:S04]  /*27e0*/  IMAD.HI.U32 R44, R5, R18, RZ ;  /* 0x00000012052c7227 */ /* 0x000fc800078e00ff */
[----:B------:R-:W-:-:S04]  /*27f0*/  IMAD.MOV R5, RZ, RZ, -R44 ;  /* 0x000000ffff057224 */ /* 0x000fc800078e0a2c */
[----:B------:R-:W-:Y:S01]  /*2800*/  IMAD R22, R35, R5, R18 ;  /* 0x0000000523167224 */ /* 0x000fe200078e0212 */
[----:B------:R-:W-:-:S04]  /*2810*/  MOV R5, RZ ;  /* 0x000000ff00057202 */ /* 0x000fc80000000f00 */
[----:B------:R-:W-:-:S13]  /*2820*/  ISETP.GE.U32.AND P2, PT, R22, R35, PT ;  /* 0x000000231600720c */ /* 0x000fda0003f46070 */
[-C--:B------:R-:W-:Y:S02]  /*2830*/  @P2 IADD3 R22, R22, -R35.reuse, RZ ;  /* 0x8000002316162210 */ /* 0x080fe40007ffe0ff */
[----:B------:R-:W-:Y:S02]  /*2840*/  @P2 IADD3 R44, R44, 0x1, RZ ;  /* 0x000000012c2c2810 */ /* 0x000fe40007ffe0ff */
[----:B------:R-:W-:-:S13]  /*2850*/  ISETP.GE.U32.AND P1, PT, R22, R35, PT ;  /* 0x000000231600720c */ /* 0x000fda0003f26070 */
[----:B------:R-:W-:Y:S02]  /*2860*/  @P1 IADD3 R44, R44, 0x1, RZ ;  /* 0x000000012c2c1810 */ /* 0x000fe40007ffe0ff */
[----:B------:R-:W-:-:S05]  /*2870*/  @!P0 LOP3.LUT R44, RZ, R35, RZ, 0x33, !PT ;  /* 0x00000023ff2c8212 */ /* 0x000fca00078e33ff */
[----:B------:R-:W-:-:S04]  /*2880*/  IMAD.MOV R40, RZ, RZ, -R44 ;  /* 0x000000ffff287224 */ /* 0x000fc800078e0a2c */
[----:B------:R-:W-:Y:S02]  /*2890*/  IMAD R40, R35, R40, R18 ;  /* 0x0000002823287224 */ /* 0x000fe400078e0212 */
.L_x_22:
[----:B------:R-:W-:Y:S05]  /*28a0*/  BSYNC B0 ;  /* 0x0000000000007941 */ /* 0x000fea0003800000 */
.L_x_20:
[----:B------:R-:W-:Y:S01]  /*28b0*/  LOP3.LUT R17, R45, R0, RZ, 0xfc, !PT ;  /* 0x000000002d117212 */ /* 0x000fe200078efcff */
[----:B------:R-:W-:Y:S01]  /*28c0*/  IMAD.MOV.U32 R28, RZ, RZ, c[0x0][0x210] ;  /* 0x00008400ff1c7624 */ /* 0x000fe200078e00ff */
[----:B------:R-:W-:Y:S02]  /*28d0*/  BSSY B0, `(.L_x_23) ;  /* 0x0000027000007945 */ /* 0x000fe40003800000 */
[----:B------:R-:W-:Y:S02]  /*28e0*/  ISETP.NE.U32.AND P0, PT, R17, RZ, PT ;  /* 0x000000ff1100720c */ /* 0x000fe40003f05070 */
[----:B------:R-:W-:-:S11]  /*28f0*/  SEL R28, R28, 0x1, P3 ;  /* 0x000000011c1c7807 */ /* 0x000fd60001800000 */
[----:B------:R-:W-:Y:S05]  /*2900*/  @!P0 BRA `(.L_x_24) ;  /* 0x000000d000008947 */ /* 0x000fea0003800000 */
[----:B------:R-:W-:Y:S01]  /*2910*/  IMAD.MOV.U32 R18, RZ, RZ, R44 ;  /* 0x000000ffff127224 */ /* 0x000fe200078e002c */
[----:B------:R-:W-:Y:S01]  /*2920*/  MOV R26, R4 ;  /* 0x00000004001a7202 */ /* 0x000fe20000000f00 */
[----:B------:R-:W-:Y:S01]  /*2930*/  IMAD.MOV.U32 R17, RZ, RZ, R45 ;  /* 0x000000ffff117224 */ /* 0x000fe200078e002d */
[----:B------:R-:W-:Y:S02]  /*2940*/  MOV R25, R0 ;  /* 0x0000000000197202 */ /* 0x000fe40000000f00 */
[----:B------:R-:W-:Y:S02]  /*2950*/  MOV R24, 0x2970 ;  /* 0x0000297000187802 */ /* 0x000fe40000000f00 */
[----:B------:R-:W-:Y:S05]  /*2960*/  CALL.REL.NOINC `($__internal_0_$__cuda_sm20_div_s64) ;  /* 0x00001f6000007944 */ /* 0x000fea0003c00000 */
[----:B------:R-:W-:-:S04]  /*2970*/  IADD3 R19, P0, RZ, -R22, RZ ;  /* 0x80000016ff137210 */ /* 0x000fc80007f1e0ff */
[----:B------:R-:W-:Y:S01]  /*2980*/  IADD3.X R17, RZ, ~R23, RZ, P0, !PT ;  /* 0x80000017ff117210 */ /* 0x000fe200007fe4ff */
[----:B------:R-:W-:-:S04]  /*2990*/  IMAD.WIDE.U32 R44, R4, R19, R44 ;  /* 0x00000013042c7225 */ /* 0x000fc800078e002c */
[----:B------:R-:W-:-:S04]  /*29a0*/  IMAD R17, R17, R4, RZ ;  /* 0x0000000411117224 */ /* 0x000fc800078e02ff */
[----:B------:R-:W-:-:S05]  /*29b0*/  IMAD R0, R0, R19, R17 ;  /* 0x0000001300007224 */ /* 0x000fca00078e0211 */
[----:B------:R-:W-:Y:S01]  /*29c0*/  IADD3 R0, R45, R0, RZ ;  /* 0x000000002d007210 */ /* 0x000fe20007ffe0ff */
[----:B------:R-:W-:Y:S05]  /*29d0*/  BRA `(.L_x_25) ;  /* 0x0000016000007947 */ /* 0x000fea0003800000 */
.L_x_24:
        /* <DEDUP_REMOVED lines=9> */
[----:B------:R-:W-:Y:S01]  /*2a70*/  IMAD.HI.U32 R19, R19, R0, R18 ;  /* 0x0000000013137227 */ /* 0x000fe200078e0012 */
[----:B------:R-:W-:-:S05]  /*2a80*/  MOV R0, RZ ;  /* 0x000000ff00007202 */ /* 0x000fca0000000f00 */
[----:B------:R-:W-:-:S04]  /*2a90*/  IMAD.HI.U32 R22, R19, R44, RZ ;  /* 0x0000002c13167227 */ /* 0x000fc800078e00ff */
[----:B------:R-:W-:-:S04]  /*2aa0*/  IMAD.MOV R17, RZ, RZ, -R22 ;  /* 0x000000ffff117224 */ /* 0x000fc800078e0a16 */
[----:B------:R-:W-:-:S05]  /*2ab0*/  IMAD R17, R4, R17, R44 ;  /* 0x0000001104117224 */ /* 0x000fca00078e022c */
        /* <DEDUP_REMOVED lines=8> */
.L_x_25:
[----:B------:R-:W-:Y:S05]  /*2b40*/  BSYNC B0 ;  /* 0x0000000000007941 */ /* 0x000fea0003800000 */
.L_x_23:
[-C--:B------:R-:W-:Y:S01]  /*2b50*/  IMAD R4, R43, R16.reuse, RZ ;  /* 0x000000102b047224 */ /* 0x080fe200078e02ff */
[----:B------:R-:W-:Y:S01]  /*2b60*/  ULDC.U8 UR10, c[0x0][0x329] ;  /* 0x0000ca40000a7ab9 */ /* 0x000fe20000000000 */
[C---:B------:R-:W-:Y:S01]  /*2b70*/  IMAD.WIDE.U32 R48, R42.reuse, R16, RZ ;  /* 0x000000102a307225 */ /* 0x040fe200078e00ff */
[----:B------:R-:W-:Y:S01]  /*2b80*/  UISETP.NE.AND UP0, UPT, UR10, URZ, UPT ;  /* 0x0000003f0a00728c */ /* 0x000fe2000bf05270 */
[----:B------:R-:W-:Y:S01]  /*2b90*/  SHF.R.S32.HI R17, RZ, 0x1f, R28 ;  /* 0x0000001fff117819 */ /* 0x000fe2000001141c */
[----:B------:R-:W-:Y:S01]  /*2ba0*/  ULDC.64 UR4, c[0x0][0x210] ;  /* 0x0000840000047ab9 */ /* 0x000fe20000000a00 */
[----:B------:R-:W-:Y:S01]  /*2bb0*/  IMAD R43, R42, R15, R4 ;  /* 0x0000000f2a2b7224 */ /* 0x000fe200078e0204 */
[----:B------:R-:W-:Y:S01]  /*2bc0*/  UIMAD UR4, UR4, UR5, URZ ;  /* 0x00000005040472a4 */ /* 0x000fe2000f8e023f */
[----:B------:R-:W-:Y:S01]  /*2bd0*/  IMAD R5, R5, R28, RZ ;  /* 0x0000001c05057224 */ /* 0x000fe200078e02ff */
[----:B------:R-:W-:Y:S01]  /*2be0*/  USEL UR5, UR5, 0x1, !UP0 ;  /* 0x0000000105057887 */ /* 0x000fe2000c000000 */
[----:B------:R-:W-:Y:S01]  /*2bf0*/  BSSY B0, `(.L_x_26) ;  /* 0x0000040000007945 */ /* 0x000fe20003800000 */
[----:B------:R-:W-:Y:S01]  /*2c00*/  IADD3 R43, R49, R43, RZ ;  /* 0x0000002b312b7210 */ /* 0x000fe20007ffe0ff */
[----:B------:R-:W-:Y:S01]  /*2c10*/  USHF.R.S32.HI UR11, URZ, 0x1f, UR4 ;  /* 0x0000001f3f0b7899 */ /* 0x000fe20008011404 */
[----:B------:R-:W-:Y:S01]  /*2c20*/  IMAD R17, R17, R40, R5 ;  /* 0x0000002811117224 */ /* 0x000fe200078e0205 */
[----:B------:R-:W-:Y:S01]  /*2c30*/  USHF.R.S32.HI UR10, URZ, 0x1f, UR5 ;  /* 0x0000001f3f0a7899 */ /* 0x000fe20008011405 */
[----:B------:R-:W-:-:S02]  /*2c40*/  IMAD R19, R0, UR4, RZ ;  /* 0x0000000400137c24 */ /* 0x000fc4000f8e02ff */
[----:B------:R-:W-:Y:S02]  /*2c50*/  IMAD R4, R43, R14, RZ ;  /* 0x0000000e2b047224 */ /* 0x000fe400078e02ff */
[----:B------:R-:W-:Y:S02]  /*2c60*/  IMAD R5, R23, UR5, RZ ;  /* 0x0000000517057c24 */ /* 0x000fe4000f8e02ff */
[----:B------:R-:W-:Y:S02]  /*2c70*/  IMAD R25, R13, R48, R4 ;  /* 0x000000300d197224 */ /* 0x000fe400078e0204 */
[----:B------:R-:W-:-:S04]  /*2c80*/  IMAD.WIDE.U32 R48, R48, R14, RZ ;  /* 0x0000000e30307225 */ /* 0x000fc800078e00ff */
[----:B------:R-:W-:Y:S01]  /*2c90*/  IMAD R19, R44, UR11, R19 ;  /* 0x0000000b2c137c24 */ /* 0x000fe2000f8e0213 */
[----:B------:R-:W-:Y:S01]  /*2ca0*/  IADD3 R25, R49, R25, RZ ;  /* 0x0000001931197210 */ /* 0x000fe20007ffe0ff */
[----:B------:R-:W-:-:S03]  /*2cb0*/  IMAD.WIDE.U32 R40, R40, R28, RZ ;  /* 0x0000001c28287225 */ /* 0x000fc600078e00ff */
[----:B------:R-:W-:Y:S01]  /*2cc0*/  LOP3.LUT R4, R51, R25, RZ, 0xfc, !PT ;  /* 0x0000001933047212 */ /* 0x000fe200078efcff */
[----:B------:R-:W-:Y:S01]  /*2cd0*/  IMAD.WIDE.U32 R44, R44, UR4, RZ ;  /* 0x000000042c2c7c25 */ /* 0x000fe2000f8e00ff */
[----:B------:R-:W-:Y:S02]  /*2ce0*/  IADD3 R0, R41, R17, RZ ;  /* 0x0000001129007210 */ /* 0x000fe40007ffe0ff */
[----:B------:R-:W-:Y:S01]  /*2cf0*/  ISETP.NE.U32.AND P0, PT, R4, RZ, PT ;  /* 0x000000ff0400720c */ /* 0x000fe20003f05070 */
[C---:B------:R-:W-:Y:S01]  /*2d00*/  IMAD R5, R22.reuse, UR10, R5 ;  /* 0x0000000a16057c24 */ /* 0x040fe2000f8e0205 */
[----:B------:R-:W-:Y:S01]  /*2d10*/  IADD3 R4, R45, R19, RZ ;  /* 0x000000132d047210 */ /* 0x000fe20007ffe0ff */
[----:B------:R-:W-:-:S04]  /*2d20*/  IMAD.WIDE.U32 R42, R22, UR5, RZ ;  /* 0x00000005162a7c25 */ /* 0x000fc8000f8e00ff */
[----:B------:R-:W-:Y:S01]  /*2d30*/  IMAD R3, R3, UR4, RZ ;  /* 0x0000000403037c24 */ /* 0x000fe2000f8e02ff */
[----:B------:R-:W-:Y:S01]  /*2d40*/  IADD3 R5, R43, R5, RZ ;  /* 0x000000052b057210 */ /* 0x000fe20007ffe0ff */
[----:B------:R-:W-:-:S04]  /*2d50*/  IMAD R2, R2, UR4, RZ ;  /* 0x0000000402027c24 */ /* 0x000fc8000f8e02ff */
[----:B------:R-:W-:Y:S05]  /*2d60*/  @!P0 BRA `(.L_x_27) ;  /* 0x0000011000008947 */ /* 0x000fea0003800000 */
[----:B------:R-:W-:Y:S01]  /*2d70*/  IMAD.MOV.U32 R18, RZ, RZ, R50 ;  /* 0x000000ffff127224 */ /* 0x000fe200078e0032 */
[----:B------:R-:W-:Y:S01]  /*2d80*/  MOV R17, R51 ;  /* 0x0000003300117202 */ /* 0x000fe20000000f00 */
[----:B------:R-:W-:Y:S01]  /*2d90*/  IMAD.MOV.U32 R26, RZ, RZ, R48 ;  /* 0x000000ffff1a7224 */ /* 0x000fe200078e0030 */
[----:B------:R-:W-:Y:S02]  /*2da0*/  MOV R24, 0x2dc0 ;  /* 0x00002dc000187802 */ /* 0x000fe40000000f00 */
[----:B------:R-:W-:Y:S05]  /*2db0*/  CALL.REL.NOINC `($__internal_0_$__cuda_sm20_div_s64) ;  /* 0x00001b1000007944 */ /* 0x000fea0003c00000 */
[----:B------:R-:W-:Y:S01]  /*2dc0*/  IADD3 R18, P0, RZ, -R22, RZ ;  /* 0x80000016ff127210 */ /* 0x000fe20007f1e0ff */
[----:B------:R-:W-:Y:S01]  /*2dd0*/  IMAD.MOV.U32 R47, RZ, RZ, R51 ;  /* 0x000000ffff2f7224 */ /* 0x000fe200078e0033 */
[----:B------:R-:W-:Y:S02]  /*2de0*/  MOV R46, R50 ;  /* 0x00000032002e7202 */ /* 0x000fe40000000f00 */
[----:B------:R-:W-:-:S05]  /*2df0*/  IADD3.X R17, RZ, ~R23, RZ, P0, !PT ;  /* 0x80000017ff117210 */ /* 0x000fca00007fe4ff */
[-C--:B------:R-:W-:Y:S02]  /*2e00*/  IMAD R17, R17, R48.reuse, RZ ;  /* 0x0000003011117224 */ /* 0x080fe400078e02ff */
[----:B------:R-:W-:-:S04]  /*2e10*/  IMAD.WIDE.U32 R48, R18, R48, R46 ;  /* 0x0000003012307225 */ /* 0x000fc800078e002e */
[----:B------:R-:W-:Y:S01]  /*2e20*/  IMAD R17, R25, R18, R17 ;  /* 0x0000001219117224 */ /* 0x000fe200078e0211 */
[----:B------:R-:W-:Y:S02]  /*2e30*/  MOV R18, R48 ;  /* 0x0000003000127202 */ /* 0x000fe40000000f00 */
[----:B------:R-:W-:Y:S01]  /*2e40*/  MOV R48, R22 ;  /* 0x0000001600307202 */ /* 0x000fe20000000f00 */
[----:B------:R-:W-:Y:S01]  /*2e50*/  IMAD.IADD R17, R49, 0x1, R17 ;  /* 0x0000000131117824 */ /* 0x000fe200078e0211 */
[----:B------:R-:W-:Y:S01]  /*2e60*/  MOV R49, R23 ;  /* 0x0000001700317202 */ /* 0x000fe20000000f00 */
[----:B------:R-:W-:Y:S05]  /*2e70*/  BRA `(.L_x_28) ;  /* 0x0000017000007947 */ /* 0x000fea0003800000 */
.L_x_27:
[----:B------:R-:W0:Y:S01]  /*2e80*/  I2F.U32.RP R21, R48 ;  /* 0x0000003000157306 */ /* 0x000e220000209000 */
[----:B------:R-:W-:Y:S01]  /*2e90*/  ISETP.NE.U32.AND P0, PT, R48, RZ, PT ;  /* 0x000000ff3000720c */ /* 0x000fe20003f05070 */
[----:B------:R-:W-:-:S06]  /*2ea0*/  IMAD.MOV.U32 R49, RZ, RZ, RZ ;  /* 0x000000ffff317224 */ /* 0x000fcc00078e00ff */
        /* <DEDUP_REMOVED lines=13> */
[----:B------:R-:W-:Y:S01]  /*2f80*/  ISETP.GE.U32.AND P1, PT, R17, R48, PT ;  /* 0x000000301100720c */ /* 0x000fe20003f26070 */
[----:B------:R-:W-:-:S12]  /*2f90*/  IMAD.MOV.U32 R17, RZ, RZ, RZ ;  /* 0x000000ffff117224 */ /* 0x000fd800078e00ff */
[----:B------:R-:W-:Y:S02]  /*2fa0*/  @P1 IADD3 R19, R19, 0x1, RZ ;  /* 0x0000000113131810 */ /* 0x000fe40007ffe0ff */
[----:B------:R-:W-:-:S04]  /*2fb0*/  @!P0 LOP3.LUT R19, RZ, R48, RZ, 0x33, !PT ;  /* 0x00000030ff138212 */ /* 0x000fc800078e33ff */
[----:B------:R-:W-:-:S05]  /*2fc0*/  IADD3 R21, -R19, RZ, RZ ;  /* 0x000000ff13157210 */ /* 0x000fca0007ffe1ff */
[----:B------:R-:W-:Y:S01]  /*2fd0*/  IMAD R18, R48, R21, R50 ;  /* 0x0000001530127224 */ /* 0x000fe200078e0232 */
[----:B------:R-:W-:Y:S02]  /*2fe0*/  MOV R48, R19 ;  /* 0x0000001300307202 */ /* 0x000fe40000000f00 */
.L_x_28:
[----:B------:R-:W-:Y:S05]  /*2ff0*/  BSYNC B0 ;  /* 0x0000000000007941 */ /* 0x000fea0003800000 */
.L_x_26:
        /* <DEDUP_REMOVED lines=11> */
[----:B------:R-:W-:-:S03]  /*30b0*/  MOV R51, R23 ;  /* 0x0000001700337202 */ /* 0x000fc60000000f00 */
[----:B------:R-:W-:Y:S01]  /*30c0*/  IMAD R24, R19, R16, RZ ;  /* 0x0000001013187224 */ /* 0x000fe200078e02ff */
[----:B------:R-:W-:-:S03]  /*30d0*/  MOV R19, R17 ;  /* 0x0000001100137202 */ /* 0x000fc60000000f00 */
[-C--:B------:R-:W-:Y:S02]  /*30e0*/  IMAD R15, R15, R21.reuse, R24 ;  /* 0x000000150f0f7224 */ /* 0x080fe400078e0218 */
[----:B------:R-:W-:-:S05]  /*30f0*/  IMAD.WIDE.U32 R16, R16, R21, R18 ;  /* 0x0000001510107225 */ /* 0x000fca00078e0012 */
[----:B------:R-:W-:Y:S01]  /*3100*/  IADD3 R15, R17, R15, RZ ;  /* 0x0000000f110f7210 */ /* 0x000fe20007ffe0ff */
[----:B------:R-:W-:Y:S05]  /*3110*/  BRA `(.L_x_31) ;  /* 0x0000016000007947 */ /* 0x000fea0003800000 */
.L_x_30:
        /* <DEDUP_REMOVED lines=22> */
.L_x_31:
[----:B------:R-:W-:Y:S05]  /*3280*/  BSYNC B0 ;  /* 0x0000000000007941 */ /* 0x000fea0003800000 */
.L_x_29:
[----:B------:R-:W-:Y:S01]  /*3290*/  LOP3.LUT R17, R51, R13, RZ, 0xfc, !PT ;  /* 0x0000000d33117212 */ /* 0x000fe200078efcff */
[----:B------:R-:W-:Y:S03]  /*32a0*/  BSSY B0, `(.L_x_32) ;  /* 0x000002c000007945 */ /* 0x000fe60003800000 */
        /* <DEDUP_REMOVED lines=8> */
[----:B------:R-:W-:Y:S01]  /*3330*/  IADD3 R18, P0, RZ, -R22, RZ ;  /* 0x80000016ff127210 */ /* 0x000fe20007f1e0ff */
[----:B------:R-:W-:Y:S01]  /*3340*/  IMAD.MOV.U32 R25, RZ, RZ, R51 ;  /* 0x000000ffff197224 */ /* 0x000fe200078e0033 */
[----:B------:R-:W-:Y:S02]  /*3350*/  MOV R24, R50 ;  /* 0x0000003200187202 */ /* 0x000fe40000000f00 */
[----:B------:R-:W-:-:S03]  /*3360*/  IADD3.X R17, RZ, ~R23, RZ, P0, !PT ;  /* 0x80000017ff117210 */ /* 0x000fc600007fe4ff */
[----:B------:R-:W-:-:S04]  /*3370*/  IMAD.WIDE.U32 R24, R14, R18, R24 ;  /* 0x000000120e187225 */ /* 0x000fc800078e0018 */
[----:B------:R-:W-:Y:S01]  /*3380*/  IMAD R17, R17, R14, RZ ;  /* 0x0000000e11117224 */ /* 0x000fe200078e02ff */
[----:B------:R-:W-:Y:S02]  /*3390*/  MOV R14, R24 ;  /* 0x00000018000e7202 */ /* 0x000fe40000000f00 */
[----:B------:R-:W-:Y:S01]  /*33a0*/  MOV R24, R22 ;  /* 0x0000001600187202 */ /* 0x000fe20000000f00 */
[----:B------:R-:W-:-:S04]  /*33b0*/  IMAD R17, R13, R18, R17 ;  /* 0x000000120d117224 */ /* 0x000fc800078e0211 */
[----:B------:R-:W-:Y:S01]  /*33c0*/  IMAD.IADD R18, R25, 0x1, R17 ;  /* 0x0000000119127824 */ /* 0x000fe200078e0211 */
[----:B------:R-:W-:Y:S01]  /*33d0*/  MOV R25, R23 ;  /* 0x0000001700197202 */ /* 0x000fe20000000f00 */
[----:B------:R-:W-:Y:S05]  /*33e0*/  BRA `(.L_x_34) ;  /* 0x0000017000007947 */ /* 0x000fea0003800000 */
.L_x_33:
[----:B------:R-:W0:Y:S01]  /*33f0*/  I2F.U32.RP R18, R14 ;  /* 0x0000000e00127306 */ /* 0x000e220000209000 */
[----:B------:R-:W-:Y:S01]  /*3400*/  IMAD.MOV.U32 R22, RZ, RZ, RZ ;  /* 0x000000ffff167224 */ /* 0x000fe200078e00ff */
[----:B------:R-:W-:Y:S01]  /*3410*/  ISETP.NE.U32.AND P0, PT, R14, RZ, PT ;  /* 0x000000ff0e00720c */ /* 0x000fe20003f05070 */
[----:B------:R-:W-:-:S05]  /*3420*/  IMAD.MOV.U32 R25, RZ, RZ, RZ ;  /* 0x000000ffff197224 */ /* 0x000fca00078e00ff */
[----:B0-----:R-:W0:Y:S02]  /*3430*/  MUFU.RCP R17, R18 ;  /* 0x0000001200117308 */ /* 0x001e240000001000 */
[----:B0-----:R-:W-:Y:S01]  /*3440*/  IADD3 R17, R17, 0xffffffe, RZ ;  /* 0x0ffffffe11117810 */ /* 0x001fe20007ffe0ff */
[----:B------:R-:W-:-:S05]  /*3450*/  IMAD.MOV.U32 R18, RZ, RZ, RZ ;  /* 0x000000ffff127224 */ /* 0x000fca00078e00ff */
[----:B------:R-:W0:Y:S02]  /*3460*/  F2I.FTZ.U32.TRUNC.NTZ R23, R17 ;  /* 0x0000001100177305 */ /* 0x000e24000021f000 */
[----:B0-----:R-:W-:-:S04]  /*3470*/  IMAD.MOV R13, RZ, RZ, -R23 ;  /* 0x000000ffff0d7224 */ /* 0x001fc800078e0a17 */
        /* <DEDUP_REMOVED lines=11> */
[----:B------:R-:W-:Y:S02]  /*3530*/  IADD3 R13, -R22, RZ, RZ ;  /* 0x000000ff160d7210 */ /* 0x000fe40007ffe1ff */
[----:B------:R-:W-:-:S03]  /*3540*/  MOV R24, R22 ;  /* 0x0000001600187202 */ /* 0x000fc60000000f00 */
[----:B------:R-:W-:Y:S02]  /*3550*/  IMAD R14, R14, R13, R50 ;  /* 0x0000000d0e0e7224 */ /* 0x000fe400078e0232 */
.L_x_34:
[----:B------:R-:W-:Y:S05]  /*3560*/  BSYNC B0 ;  /* 0x0000000000007941 */ /* 0x000fea0003800000 */
.L_x_32:
[----:B------:R-:W-:Y:S01]  /*3570*/  IMAD R21, R18, R3, RZ ;  /* 0x0000000312157224 */ /* 0x000fe200078e02ff */
[----:B------:R-:W-:Y:S01]  /*3580*/  LOP3.LUT R18, R49, R10, RZ, 0xfc, !PT ;  /* 0x0000000a31127212 */ /* 0x000fe200078efcff */
[----:B------:R-:W-:Y:S01]  /*3590*/  IMAD R54, R28, c[0x0][0x214], RZ ;  /* 0x000085001c367a24 */ /* 0x000fe200078e02ff */
[----:B------:R-:W-:Y:S01]  /*35a0*/  SHF.R.S32.HI R13, RZ, 0x1f, R3 ;  /* 0x0000001fff0d7819 */ /* 0x000fe20000011403 */
[-C--:B------:R-:W-:Y:S01]  /*35b0*/  IMAD R17, R25, R6.reuse, RZ ;  /* 0x0000000619117224 */ /* 0x080fe200078e02ff */
[----:B------:R-:W-:Y:S01]  /*35c0*/  ISETP.NE.U32.AND P0, PT, R18, RZ, PT ;  /* 0x000000ff1200720c */ /* 0x000fe20003f05070 */
[----:B------:R-:W-:Y:S01]  /*35d0*/  IMAD.WIDE.U32 R50, R24, R6, RZ ;  /* 0x0000000618327225 */ /* 0x000fe200078e00ff */
[----:B------:R-:W-:Y:S01]  /*35e0*/  SHF.R.S32.HI R22, RZ, 0x1f, R6 ;  /* 0x0000001fff167819 */ /* 0x000fe20000011406 */
[----:B------:R-:W-:Y:S01]  /*35f0*/  BSSY B0, `(.L_x_35) ;  /* 0x0000035000007945 */ /* 0x000fe20003800000 */
[----:B------:R-:W-:Y:S01]  /*3600*/  SHF.R.S32.HI R19, RZ, 0x1f, R54 ;  /* 0x0000001fff137819 */ /* 0x000fe20000011436 */
[----:B------:R-:W-:-:S02]  /*3610*/  IMAD R6, R15, R54, RZ ;  /* 0x000000360f067224 */ /* 0x000fc400078e02ff */
[----:B------:R-:W-:Y:S02]  /*3620*/  IMAD R13, R13, R14, R21 ;  /* 0x0000000e0d0d7224 */ /* 0x000fe400078e0215 */
[----:B------:R-:W-:-:S04]  /*3630*/  IMAD.WIDE.U32 R14, R14, R3, RZ ;  /* 0x000000030e0e7225 */ /* 0x000fc800078e00ff */
[----:B------:R-:W-:Y:S01]  /*3640*/  IMAD R17, R22, R24, R17 ;  /* 0x0000001816117224 */ /* 0x000fe200078e0211 */
[----:B------:R-:W-:Y:S01]  /*3650*/  IADD3 R13, R15, R13, RZ ;  /* 0x0000000d0f0d7210 */ /* 0x000fe20007ffe0ff */
[----:B------:R-:W-:Y:S02]  /*3660*/  IMAD R3, R19, R16, R6 ;  /* 0x0000001013037224 */ /* 0x000fe400078e0206 */
[----:B------:R-:W-:Y:S01]  /*3670*/  IMAD.WIDE.U32 R54, R16, R54, RZ ;  /* 0x0000003610367225 */ /* 0x000fe200078e00ff */
[----:B------:R-:W-:-:S04]  /*3680*/  IADD3 R6, R51, R17, RZ ;  /* 0x0000001133067210 */ /* 0x000fc80007ffe0ff */
[----:B------:R-:W-:Y:S01]  /*3690*/  IADD3 R3, R55, R3, RZ ;  /* 0x0000000337037210 */ /* 0x000fe20007ffe0ff */
        /* <DEDUP_REMOVED lines=10> */
[----:B------:R-:W-:-:S02]  /*3740*/  IADD3.X R17, RZ, ~R23, RZ, P0, !PT ;  /* 0x80000017ff117210 */ /* 0x000fc400007fe4ff */
[----:B------:R-:W-:Y:S01]  /*3750*/  MOV R48, R22 ;  /* 0x0000001600307202 */ /* 0x000fe20000000f00 */
[----:B------:R-:W-:Y:S01]  /*3760*/  IMAD.WIDE.U32 R24, R12, R19, R24 ;  /* 0x000000130c187225 */ /* 0x000fe200078e0018 */
[----:B------:R-:W-:-:S03]  /*3770*/  MOV R49, R23 ;  /* 0x0000001700317202 */ /* 0x000fc60000000f00 */
[----:B------:R-:W-:Y:S01]  /*3780*/  IMAD R17, R17, R12, RZ ;  /* 0x0000000c11117224 */ /* 0x000fe200078e02ff */
[----:B------:R-:W-:-:S03]  /*3790*/  MOV R12, R24 ;  /* 0x00000018000c7202 */ /* 0x000fc60000000f00 */
[----:B------:R-:W-:-:S04]  /*37a0*/  IMAD R10, R10, R19, R17 ;  /* 0x000000130a0a7224 */ /* 0x000fc800078e0211 */
[----:B------:R-:W-:Y:S01]  /*37b0*/  IMAD.IADD R10, R25, 0x1, R10 ;  /* 0x00000001190a7824 */ /* 0x000fe200078e020a */
[----:B------:R-:W-:Y:S05]  /*37c0*/  BRA `(.L_x_37) ;  /* 0x0000017000007947 */ /* 0x000fea0003800000 */
.L_x_36:
[----:B------:R-:W0:Y:S01]  /*37d0*/  I2F.U32.RP R19, R12 ;  /* 0x0000000c00137306 */ /* 0x000e220000209000 */
[----:B------:R-:W-:Y:S01]  /*37e0*/  IMAD.MOV.U32 R16, RZ, RZ, RZ ;  /* 0x000000ffff107224 */ /* 0x000fe200078e00ff */
[----:B------:R-:W-:Y:S01]  /*37f0*/  ISETP.NE.U32.AND P0, PT, R12, RZ, PT ;  /* 0x000000ff0c00720c */ /* 0x000fe20003f05070 */
[----:B------:R-:W-:-:S05]  /*3800*/  IMAD.MOV.U32 R49, RZ, RZ, RZ ;  /* 0x000000ffff317224 */ /* 0x000fca00078e00ff */
[----:B0-----:R-:W0:Y:S02]  /*3810*/  MUFU.RCP R18, R19 ;  /* 0x0000001300127308 */ /* 0x001e240000001000 */
[----:B0-----:R-:W-:-:S06]  /*3820*/  IADD3 R18, R18, 0xffffffe, RZ ;  /* 0x0ffffffe12127810 */ /* 0x001fcc0007ffe0ff */
[----:B------:R-:W0:Y:S02]  /*3830*/  F2I.FTZ.U32.TRUNC.NTZ R17, R18 ;  /* 0x0000001200117305 */ /* 0x000e24000021f000 */
[----:B0-----:R-:W-:-:S04]  /*3840*/  IMAD.MOV R10, RZ, RZ, -R17 ;  /* 0x000000ffff0a7224 */ /* 0x001fc800078e0a11 */
[----:B------:R-:W-:-:S04]  /*3850*/  IMAD R10, R10, R12, RZ ;  /* 0x0000000c0a0a7224 */ /* 0x000fc800078e02ff */
[----:B------:R-:W-:-:S04]  /*3860*/  IMAD.HI.U32 R17, R17, R10, R16 ;  /* 0x0000000a11117227 */ /* 0x000fc800078e0010 */
[----:B------:R-:W-:Y:S02]  /*3870*/  IMAD.MOV.U32 R10, RZ, RZ, RZ ;  /* 0x000000ffff0a7224 */ /* 0x000fe400078e00ff */
        /* <DEDUP_REMOVED lines=9> */
[----:B------:R-:W-:-:S05]  /*3910*/  IADD3 R17, -R16, RZ, RZ ;  /* 0x000000ff10117210 */ /* 0x000fca0007ffe1ff */
[----:B------:R-:W-:Y:S01]  /*3920*/  IMAD R12, R12, R17, R48 ;  /* 0x000000110c0c7224 */ /* 0x000fe200078e0230 */
[----:B------:R-:W-:Y:S02]  /*3930*/  MOV R48, R16 ;  /* 0x0000001000307202 */ /* 0x000fe40000000f00 */
.L_x_37:
[----:B------:R-:W-:Y:S05]  /*3940*/  BSYNC B0 ;  /* 0x0000000000007941 */ /* 0x000fea0003800000 */
.L_x_35:
[----:B------:R-:W-:Y:S01]  /*3950*/  ULDC UR5, c[0x0][0x1c0] ;  /* 0x0000700000057ab9 */ /* 0x000fe20000000800 */
[----:B------:R-:W-:Y:S01]  /*3960*/  LOP3.LUT R16, R49, R8, RZ, 0xfc, !PT ;  /* 0x0000000831107212 */ /* 0x000fe200078efcff */
[----:B------:R-:W-:Y:S01]  /*3970*/  ULDC UR4, c[0x0][0x214] ;  /* 0x0000850000047ab9 */ /* 0x000fe20000000800 */
[----:B------:R-:W-:Y:S01]  /*3980*/  BSSY B0, `(.L_x_38) ;  /* 0x0000031000007945 */ /* 0x000fe20003800000 */
[----:B------:R-:W-:Y:S01]  /*3990*/  UIMAD UR4, UR5, UR4, URZ ;  /* 0x00000004050472a4 */ /* 0x000fe2000f8e023f */
[----:B------:R-:W-:-:S05]  /*39a0*/  ISETP.NE.U32.AND P0, PT, R16, RZ, PT ;  /* 0x000000ff1000720c */ /* 0x000fca0003f05070 */
[----:B------:R-:W-:-:S04]  /*39b0*/  IMAD R57, R28, UR4, RZ ;  /* 0x000000041c397c24 */ /* 0x000fc8000f8e02ff */
[-C--:B------:R-:W-:Y:S01]  /*39c0*/  IMAD R10, R10, R57.reuse, RZ ;  /* 0x000000390a0a7224 */ /* 0x080fe200078e02ff */
[----:B------:R-:W-:Y:S01]  /*39d0*/  SHF.R.S32.HI R17, RZ, 0x1f, R57 ;  /* 0x0000001fff117819 */ /* 0x000fe20000011439 */
[----:B------:R-:W-:-:S04]  /*39e0*/  IMAD.WIDE.U32 R56, R12, R57, RZ ;  /* 0x000000390c387225 */ /* 0x000fc800078e00ff */
[----:B------:R-:W-:-:S05]  /*39f0*/  IMAD R17, R17, R12, R10 ;  /* 0x0000000c11117224 */ /* 0x000fca00078e020a */
        /* <DEDUP_REMOVED lines=8> */
[----:B------:R-:W-:Y:S02]  /*3a80*/  IADD3 R16, P0, RZ, -R22, RZ ;  /* 0x80000016ff107210 */ /* 0x000fe40007f1e0ff */
[----:B------:R-:W-:Y:S02]  /*3a90*/  MOV R18, R48 ;  /* 0x0000003000127202 */ /* 0x000fe40000000f00 */
[----:B------:R-:W-:-:S02]  /*3aa0*/  IADD3.X R12, RZ, ~R23, RZ, P0, !PT ;  /* 0x80000017ff0c7210 */ /* 0x000fc400007fe4ff */
[----:B------:R-:W-:-:S03]  /*3ab0*/  MOV R19, R49 ;  /* 0x0000003100137202 */ /* 0x000fc60000000f00 */
[----:B------:R-:W-:Y:S02]  /*3ac0*/  IMAD R17, R12, R9, RZ ;  /* 0x000000090c117224 */ /* 0x000fe400078e02ff */
[----:B------:R-:W-:-:S04]  /*3ad0*/  IMAD.WIDE.U32 R18, R9, R16, R18 ;  /* 0x0000001009127225 */ /* 0x000fc800078e0012 */
[----:B------:R-:W-:Y:S01]  /*3ae0*/  IMAD R17, R8, R16, R17 ;  /* 0x0000001008117224 */ /* 0x000fe200078e0211 */
[----:B------:R-:W-:-:S04]  /*3af0*/  MOV R8, R18 ;  /* 0x0000001200087202 */ /* 0x000fc80000000f00 */
[----:B------:R-:W-:Y:S01]  /*3b00*/  IADD3 R17, R19, R17, RZ ;  /* 0x0000001113117210 */ /* 0x000fe20007ffe0ff */
[----:B------:R-:W-:Y:S05]  /*3b10*/  BRA `(.L_x_40) ;  /* 0x0000017000007947 */ /* 0x000fea0003800000 */
.L_x_39:
        /* <DEDUP_REMOVED lines=10> */
[----:B------:R-:W-:-:S04]  /*3bc0*/  IMAD.HI.U32 R12, R17, R48, RZ ;  /* 0x00000030110c7227 */ /* 0x000fc800078e00ff */
[----:B------:R-:W-:Y:S01]  /*3bd0*/  IMAD.MOV.U32 R17, RZ, RZ, RZ ;  /* 0x000000ffff117224 */ /* 0x000fe200078e00ff */
        /* <DEDUP_REMOVED lines=11> */
.L_x_40:
[----:B------:R-:W-:Y:S05]  /*3c90*/  BSYNC B0 ;  /* 0x0000000000007941 */ /* 0x000fea0003800000 */
.L_x_38:
[----:B------:R-:W-:Y:S01]  /*3ca0*/  IADD3 R41, P1, P0, R44, R42, R40 ;  /* 0x0000002a2c297210 */ /* 0x000fe2000783e028 */
[----:B------:R-:W-:-:S03]  /*3cb0*/  IMAD R17, R17, R2, RZ ;  /* 0x0000000211117224 */ /* 0x000fc600078e02ff */
[----:B------:R-:W-:Y:S02]  /*3cc0*/  IADD3 R41, P3, P2, R50, R41, R54 ;  /* 0x0000002932297210 */ /* 0x000fe40007a7e036 */
[----:B------:R-:W-:Y:S02]  /*3cd0*/  IADD3.X R0, R4, R5, R0, P1, P0 ;  /* 0x0000000504007210 */ /* 0x000fe40000fe0400 */
[----:B------:R-:W-:Y:S02]  /*3ce0*/  IADD3 R14, P1, P0, R56, R41, R14 ;  /* 0x00000029380e7210 */ /* 0x000fe4000783e00e */
[----:B------:R-:W-:Y:S01]  /*3cf0*/  IADD3.X R0, R6, R0, R3, P3, P2 ;  /* 0x0000000006007210 */ /* 0x000fe20001fe4403 */
[----:B------:R-:W-:Y:S01]  /*3d00*/  IMAD R3, R23, R7, RZ ;  /* 0x0000000717037224 */ /* 0x000fe200078e02ff */
[----:B------:R-:W-:Y:S02]  /*3d10*/  SHF.R.S32.HI R4, RZ, 0x1f, R7 ;  /* 0x0000001fff047819 */ /* 0x000fe40000011407 */
[----:B------:R-:W-:-:S02]  /*3d20*/  IADD3.X R15, R10, R0, R13, P1, P0 ;  /* 0x000000000a0f7210 */ /* 0x000fc40000fe040d */
[----:B------:R-:W-:Y:S01]  /*3d30*/  SHF.R.S32.HI R0, RZ, 0x1f, R2 ;  /* 0x0000001fff007819 */ /* 0x000fe20000011402 */
[-C--:B------:R-:W-:Y:S02]  /*3d40*/  IMAD R3, R4, R22.reuse, R3 ;  /* 0x0000001604037224 */ /* 0x080fe400078e0203 */
[----:B------:R-:W-:-:S04]  /*3d50*/  IMAD.WIDE.U32 R14, R7, R22, R14 ;  /* 0x00000016070e7225 */ /* 0x000fc800078e000e */
[----:B------:R-:W-:Y:S02]  /*3d60*/  IMAD.IADD R15, R15, 0x1, R3 ;  /* 0x000000010f0f7824 */ /* 0x000fe400078e0203 */
[-C--:B------:R-:W-:Y:S02]  /*3d70*/  IMAD R0, R0, R8.reuse, R17 ;  /* 0x0000000800007224 */ /* 0x080fe400078e0211 */
[----:B------:R-:W-:-:S04]  /*3d80*/  IMAD.WIDE.U32 R2, R2, R8, R14 ;  /* 0x0000000802027225 */ /* 0x000fc800078e000e */
[----:B------:R-:W-:Y:S01]  /*3d90*/  IMAD.IADD R3, R3, 0x1, R0 ;  /* 0x0000000103037824 */ /* 0x000fe200078e0200 */
[----:B------:R-:W-:-:S04]  /*3da0*/  LEA R4, P0, R2, c[0x0][0x200], 0x2 ;  /* 0x0000800002047a11 */ /* 0x000fc800078010ff */
[----:B------:R-:W-:-:S05]  /*3db0*/  LEA.HI.X R5, R2, c[0x0][0x204], R3, 0x2, P0 ;  /* 0x0000810002057a11 */ /* 0x000fca00000f1403 */
[----:B------:R0:W-:Y:S01]  /*3dc0*/  STG.E [R4.64], R31 ;  /* 0x0000001f04007986 */ /* 0x0001e2000c101908 */
[----:B------:R-:W-:Y:S05]  /*3dd0*/  BRA `(.L_x_15) ;  /* 0x0000003000007947 */ /* 0x000fea0003800000 */
.L_x_16:
[----:B------:R-:W-:-:S04]  /*3de0*/  LEA R2, P0, R40, c[0x0][0x200], 0x2 ;  /* 0x0000800028027a11 */ /* 0x000fc800078010ff */
[----:B------:R-:W-:-:S05]  /*3df0*/  LEA.HI.X R3, R40, c[0x0][0x204], R41, 0x2, P0 ;  /* 0x0000810028037a11 */ /* 0x000fca00000f1429 */
[----:B------:R0:W-:Y:S04]  /*3e00*/  STG.E [R2.64], R31 ;  /* 0x0000001f02007986 */ /* 0x0001e8000c101908 */
.L_x_15:
[----:B------:R-:W-:Y:S05]  /*3e10*/  BSYNC B1 ;  /* 0x0000000000017941 */ /* 0x000fea0003800000 */
.L_x_14:
[C---:B------:R-:W-:Y:S01]  /*3e20*/  IADD3 R0, R38.reuse, 0x20, RZ ;  /* 0x0000002026007810 */ /* 0x040fe20007ffe0ff */
[----:B0-----:R-:W-:Y:S01]  /*3e30*/  IMAD.MOV.U32 R2, RZ, RZ, c[0x0][0x314] ;  /* 0x0000c500ff027624 */ /* 0x001fe200078e00ff */
[----:B------:R-:W-:Y:S01]  /*3e40*/  ISETP.GE.OR P2, PT, R38, c[0x0][0x314], P6 ;  /* 0x0000c50026007a0c */ /* 0x000fe20003746670 */
[----:B------:R-:W-:Y:S01]  /*3e50*/  HFMA2.MMA R9, -RZ, RZ, 0, 0 ;  /* 0x00000000ff097435 */ /* 0x000fe200000001ff */
[----:B------:R-:W-:Y:S01]  /*3e60*/  ISETP.GE.OR P1, PT, R0, c[0x0][0x314], P6 ;  /* 0x0000c50000007a0c */ /* 0x000fe20003726670 */
[----:B------:R-:W-:Y:S01]  /*3e70*/  CS2R R6, SRZ ;  /* 0x0000000000067805 */ /* 0x000fe2000001ff00 */
[----:B------:R-:W-:Y:S01]  /*3e80*/  IADD3 R0, R38, 0x40, RZ ;  /* 0x0000004026007810 */ /* 0x000fe20007ffe0ff */
[----:B------:R-:W-:-:S03]  /*3e90*/  CS2R R4, SRZ ;  /* 0x0000000000047805 */ /* 0x000fc6000001ff00 */
[----:B------:R-:W-:Y:S02]  /*3ea0*/  ISETP.GE.OR P0, PT, R0, c[0x0][0x314], P6 ;  /* 0x0000c50000007a0c */ /* 0x000fe40003706670 */
[C---:B------:R-:W-:Y:S01]  /*3eb0*/  IADD3 R0, R38.reuse, 0x60, RZ ;  /* 0x0000006026007810 */ /* 0x040fe20007ffe0ff */
[----:B------:R-:W-:Y:S02]  /*3ec0*/  IMAD.SHL.U32 R38, R38, 0x4, RZ ;  /* 0x0000000426267824 */ /* 0x000fe400078e00ff */
[C---:B------:R-:W-:Y:S01]  /*3ed0*/  @!P2 FADD.FTZ R36, -R31.reuse, R36 ;  /* 0x000000241f24a221 */ /* 0x040fe20000010100 */
[----:B------:R-:W-:Y:S01]  /*3ee0*/  ISETP.GE.OR P6, PT, R0, c[0x0][0x314], P6 ;  /* 0x0000c50000007a0c */ /* 0x000fe200037c6670 */
[----:B------:R-:W-:Y:S01]  /*3ef0*/  @!P1 FADD.FTZ R33, -R31, R33 ;  /* 0x000000211f219221 */ /* 0x000fe20000010100 */
[----:B------:R-:W-:Y:S01]  /*3f00*/  IADD3 R25, R38, 0x80, RZ ;  /* 0x0000008026197810 */ /* 0x000fe20007ffe0ff */
[----:B------:R-:W-:Y:S02]  /*3f10*/  @!P2 FMUL.FTZ R36, R36, 1.4426950216293334961 ;  /* 0x3fb8aa3b2424a820 */ /* 0x000fe40000410000 */
[----:B------:R-:W-:-:S02]  /*3f20*/  @!P1 FMUL.FTZ R33, R33, 1.4426950216293334961 ;  /* 0x3fb8aa3b21219820 */ /* 0x000fc40000410000 */
[C---:B------:R-:W-:Y:S02]  /*3f30*/  @!P0 FADD.FTZ R32, -R31.reuse, R32 ;  /* 0x000000201f208221 */ /* 0x040fe40000010100 */
[----:B------:R-:W0:Y:S02]  /*3f40*/  @!P2 MUFU.EX2 R36, R36 ;  /* 0x000000240024a308 */ /* 0x000e240000000800 */
[----:B------:R-:W-:Y:S02]  /*3f50*/  @!P0 FMUL.FTZ R32, R32, 1.4426950216293334961 ;  /* 0x3fb8aa3b20208820 */ /* 0x000fe40000410000 */
[----:B------:R-:W-:-:S04]  /*3f60*/  @!P6 FADD.FTZ R31, -R31, R34 ;  /* 0x000000221f1fe221 */ /* 0x000fc80000010100 */
[----:B------:R-:W1:Y:S01]  /*3f70*/  @!P0 MUFU.EX2 R32, R32 ;  /* 0x0000002000208308 */ /* 0x000e620000000800 */
[----:B------:R-:W-:-:S07]  /*3f80*/  @!P6 FMUL.FTZ R8, R31, 1.4426950216293334961 ;  /* 0x3fb8aa3b1f08e820 */ /* 0x000fce0000410000 */
[----:B------:R-:W2:Y:S01]  /*3f90*/  @!P1 MUFU.EX2 R0, R33 ;  /* 0x0000002100009308 */ /* 0x000ea20000000800 */
[----:B0-----:R-:W-:Y:S07]  /*3fa0*/  @!P2 STS [R27.X4], R36 ;  /* 0x000000241b00a388 */ /* 0x001fee0000004800 */
[----:B------:R-:W0:Y:S01]  /*3fb0*/  @!P6 MUFU.EX2 R8, R8 ;  /* 0x000000080008e308 */ /* 0x000e220000000800 */
[----:B-1----:R-:W-:Y:S01]  /*3fc0*/  @!P0 STS [R27.X4+0x500], R32 ;  /* 0x000500201b008388 */ /* 0x002fe20000004800 */
[----:B------:R-:W-:-:S02]  /*3fd0*/  ISETP.GE.AND P0, PT, R2, 0x1, PT ;  /* 0x000000010200780c */ /* 0x000fc40003f06270 */
[----:B------:R-:W-:Y:S01]  /*3fe0*/  CS2R R2, SRZ ;  /* 0x0000000000027805 */ /* 0x000fe2000001ff00 */
[----:B--2---:R1:W-:Y:S04]  /*3ff0*/  @!P1 STS [R27.X4+0x280], R0 ;  /* 0x000280001b009388 */ /* 0x0043e80000004800 */
[----:B0-----:R0:W-:Y:S01]  /*4000*/  @!P6 STS [R27.X4+0x780], R8 ;  /* 0x000780081b00e388 */ /* 0x0011e20000004800 */
[----:B-1----:R-:W-:-:S03]  /*4010*/  MOV R0, RZ ;  /* 0x000000ff00007202 */ /* 0x002fc60000000f00 */
[----:B------:R-:W-:Y:S06]  /*4020*/  BAR.SYNC.DEFER_BLOCKING 0x0 ;  /* 0x0000000000007b1d */ /* 0x000fec0000010000 */
[----:B------:R-:W-:Y:S05]  /*4030*/  @!P0 BRA `(.L_x_41) ;  /* 0x0000030000008947 */ /* 0x000fea0003800000 */
[----:B------:R-:W-:Y:S01]  /*4040*/  ULDC UR5, c[0x0][0x22c] ;  /* 0x00008b0000057ab9 */ /* 0x000fe20000000800 */
[C---:B------:R-:W-:Y:S01]  /*4050*/  IMAD R21, R11.reuse, 0x100, R38 ;  /* 0x000001000b157824 */ /* 0x040fe200078e0226 */
[----:B------:R-:W-:Y:S01]  /*4060*/  UIMAD UR5, UR7, UR5, URZ ;  /* 0x00000005070572a4 */ /* 0x000fe2000f8e023f */
[C---:B------:R-:W-:Y:S01]  /*4070*/  IADD3 R10, R20.reuse, -UR7, RZ ;  /* 0x80000007140a7c10 */ /* 0x040fe2000fffe0ff */
[----:B------:R-:W-:Y:S01]  /*4080*/  IMAD R26, R20, c[0x0][0x22c], RZ ;  /* 0x00008b00141a7a24 */ /* 0x000fe200078e02ff */
[----:B------:R-:W-:Y:S01]  /*4090*/  CS2R R12, SRZ ;  /* 0x00000000000c7805 */ /* 0x000fe2000001ff00 */
[----:B------:R-:W-:Y:S01]  /*40a0*/  USHF.R.S32.HI UR4, URZ, 0x1f, UR5 ;  /* 0x0000001f3f047899 */ /* 0x000fe20008011405 */
[C---:B------:R-:W-:Y:S01]  /*40b0*/  ISETP.GE.AND P2, PT, R11.reuse, R10, PT ;  /* 0x0000000a0b00720c */ /* 0x040fe20003f46270 */
[----:B------:R-:W-:Y:S01]  /*40c0*/  IMAD.SHL.U32 R10, R11, 0x4, RZ ;  /* 0x000000040b0a7824 */ /* 0x000fe200078e00ff */
[C---:B0-----:R-:W-:Y:S01]  /*40d0*/  IADD3 R8, P0, R21.reuse, UR5, RZ ;  /* 0x0000000515087c10 */ /* 0x041fe2000ff1e0ff */
[----:B------:R-:W-:Y:S01]  /*40e0*/  IMAD.MOV.U32 R24, RZ, RZ, RZ ;  /* 0x000000ffff187224 */ /* 0x000fe200078e00ff */
[----:B------:R-:W-:Y:S01]  /*40f0*/  CS2R R14, SRZ ;  /* 0x00000000000e7805 */ /* 0x000fe2000001ff00 */
[----:B------:R-:W-:Y:S01]  /*4100*/  IMAD.MOV.U32 R9, RZ, RZ, RZ ;  /* 0x000000ffff097224 */ /* 0x000fe200078e00ff */
[----:B------:R-:W-:Y:S01]  /*4110*/  LEA.HI.X.SX32 R21, R21, UR4, 0x1, P0 ;  /* 0x0000000415157c11 */ /* 0x000fe200080f0eff */
[----:B------:R-:W-:Y:S01]  /*4120*/  CS2R R16, SRZ ;  /* 0x0000000000107805 */ /* 0x000fe2000001ff00 */
[----:B------:R-:W-:Y:S01]  /*4130*/  LEA R22, P0, R8, c[0x0][0x1d8], 0x2 ;  /* 0x0000760008167a11 */ /* 0x000fe200078010ff */
[----:B------:R-:W-:Y:S01]  /*4140*/  CS2R R18, SRZ ;  /* 0x0000000000127805 */ /* 0x000fe2000001ff00 */
[----:B------:R-:W-:-:S02]  /*4150*/  IMAD.WIDE R26, R26, 0x4, RZ ;  /* 0x000000041a1a7825 */ /* 0x000fc400078e02ff */
[----:B------:R-:W-:Y:S02]  /*4160*/  LEA.HI.X R21, R8, c[0x0][0x1dc], R21, 0x2, P0 ;  /* 0x0000770008157a11 */ /* 0x000fe400000f1415 */
[----:B------:R-:W-:-:S05]  /*4170*/  IADD3 R22, P0, R22, 0x200, RZ ;  /* 0x0000020016167810 */ /* 0x000fca0007f1e0ff */
[----:B------:R-:W-:-:S05]  /*4180*/  IMAD.X R21, RZ, RZ, R21, P0 ;  /* 0x000000ffff157224 */ /* 0x000fca00000e0615 */
.L_x_44:
[----:B------:R-:W-:Y:S01]  /*4190*/  MOV R23, R21 ;  /* 0x0000001500177202 */ /* 0x000fe20000000f00 */
[----:B------:R-:W-:Y:S01]  /*41a0*/  BSSY B0, `(.L_x_42) ;  /* 0x000000a000007945 */ /* 0x000fe20003800000 */
[----:B------:R-:W-:-:S05]  /*41b0*/  @P2 BRA `(.L_x_43) ;  /* 0x0000008000002947 */ /* 0x000fca0003800000 */
[----:B------:R-:W-:Y:S01]  /*41c0*/  ISETP.GE.AND P1, PT, R38, c[0x0][0x220], PT ;  /* 0x0000880026007a0c */ /* 0x000fe20003f26270 */
[----:B------:R-:W-:Y:S01]  /*41d0*/  CS2R R12, SRZ ;  /* 0x00000000000c7805 */ /* 0x000fe2000001ff00 */
[----:B------:R-:W-:Y:S01]  /*41e0*/  ISETP.GE.AND P0, PT, R25, c[0x0][0x220], PT ;  /* 0x0000880019007a0c */ /* 0x000fe20003f06270 */
[----:B------:R-:W-:Y:S01]  /*41f0*/  CS2R R14, SRZ ;  /* 0x00000000000e7805 */ /* 0x000fe2000001ff00 */
[----:B------:R-:W-:Y:S01]  /*4200*/  CS2R R16, SRZ ;  /* 0x0000000000107805 */ /* 0x000fe2000001ff00 */
[----:B------:R-:W-:Y:S08]  /*4210*/  CS2R R18, SRZ ;  /* 0x0000000000127805 */ /* 0x000ff0000001ff00 */
[----:B------:R0:W5:Y:S04]  /*4220*/  @!P1 LDG.E.128 R12, [R22.64+-0x200] ;  /* 0xfffe0008160c9981 */ /* 0x000168000c1e1d00 */
[----:B------:R0:W5:Y:S02]  /*4230*/  @!P0 LDG.E.128 R16, [R22.64] ;  /* 0x0000000816108981 */ /* 0x000164000c1e1d00 */
.L_x_43:
[----:B------:R-:W-:Y:S05]  /*4240*/  BSYNC B0 ;  /* 0x0000000000007941 */ /* 0x000fea0003800000 */
.L_x_42:
[----:B------:R1:W2:Y:S01]  /*4250*/  LDS R8, [R10] ;  /* 0x000000000a087984 */ /* 0x0002a20000000800 */
[----:B0-----:R-:W-:Y:S02]  /*4260*/  IADD3 R22, P0, R26, R22, RZ ;  /* 0x000000161a167210 */ /* 0x001fe40007f1e0ff */
[----:B------:R-:W-:Y:S02]  /*4270*/  IADD3 R24, R24, 0x1, RZ ;  /* 0x0000000118187810 */ /* 0x000fe40007ffe0ff */
[----:B------:R-:W-:Y:S02]  /*4280*/  IADD3.X R21, R27, R23, RZ, P0, !PT ;  /* 0x000000171b157210 */ /* 0x000fe400007fe4ff */
[----:B------:R-:W-:Y:S02]  /*4290*/  ISETP.GE.AND P0, PT, R24, c[0x0][0x314], PT ;  /* 0x0000c50018007a0c */ /* 0x000fe40003f06270 */
[----:B-1----:R-:W-:Y:S01]  /*42a0*/  IADD3 R10, R10, 0x14, RZ ;  /* 0x000000140a0a7810 */ /* 0x002fe20007ffe0ff */
[C---:B--2--5:R-:W-:Y:S02]  /*42b0*/  FFMA.FTZ R0, R8.reuse, R12, R0 ;  /* 0x0000000c08007223 */ /* 0x064fe40000010000 */
[C---:B------:R-:W-:Y:S02]  /*42c0*/  FFMA.FTZ R3, R8.reuse, R13, R3 ;  /* 0x0000000d08037223 */ /* 0x040fe40000010003 */
[C---:B------:R-:W-:Y:S02]  /*42d0*/  FFMA.FTZ R2, R8.reuse, R14, R2 ;  /* 0x0000000e08027223 */ /* 0x040fe40000010002 */
[C---:B------:R-:W-:Y:S02]  /*42e0*/  FFMA.FTZ R5, R8.reuse, R15, R5 ;  /* 0x0000000f08057223 */ /* 0x040fe40000010005 */
[C---:B------:R-:W-:Y:S02]  /*42f0*/  FFMA.FTZ R4, R8.reuse, R16, R4 ;  /* 0x0000001008047223 */ /* 0x040fe40000010004 */
[C---:B------:R-:W-:Y:S02]  /*4300*/  FFMA.FTZ R7, R8.reuse, R17, R7 ;  /* 0x0000001108077223 */ /* 0x040fe40000010007 */
[C---:B------:R-:W-:Y:S02]  /*4310*/  FFMA.FTZ R6, R8.reuse, R18, R6 ;  /* 0x0000001208067223 */ /* 0x040fe40000010006 */
[----:B------:R-:W-:Y:S01]  /*4320*/  FFMA.FTZ R9, R8, R19, R9 ;  /* 0x0000001308097223 */ /* 0x000fe20000010009 */
[----:B------:R-:W-:-:S05]  /*4330*/  @!P0 BRA `(.L_x_44) ;  /* 0xfffffe5000008947 */ /* 0x000fca000383ffff */
.L_x_41:
[----:B------:R-:W-:Y:S02]  /*4340*/  IADD3 R11, R11, UR7, RZ ;  /* 0x000000070b0b7c10 */ /* 0x000fe4000fffe0ff */
[----:B------:R-:W-:-:S02]  /*4350*/  F2FP.BF16.PACK_AB R15, R5, R2 ;  /* 0x00000002050f723e */ /* 0x000fc400000010ff */
[----:B------:R-:W-:Y:S02]  /*4360*/  ISETP.GE.AND P0, PT, R11, R20, PT ;  /* 0x000000140b00720c */ /* 0x000fe40003f06270 */
[----:B------:R-:W-:Y:S02]  /*4370*/  F2FP.BF16.PACK_AB R14, R3, R0 ;  /* 0x00000000030e723e */ /* 0x000fe400000010ff */
[----:B------:R-:W-:Y:S02]  /*4380*/  F2FP.BF16.PACK_AB R4, R7, R4 ;  /* 0x000000040704723e */ /* 0x000fe400000010ff */
[----:B------:R-:W-:-:S07]  /*4390*/  F2FP.BF16.PACK_AB R5, R9, R6 ;  /* 0x000000060905723e */ /* 0x000fce00000010ff */
[----:B------:R-:W-:Y:S05]  /*43a0*/  @P0 EXIT ;  /* 0x000000000000094d */ /* 0x000fea0003800000 */
[----:B------:R-:W-:Y:S01]  /*43b0*/  IMAD.MOV.U32 R6, RZ, RZ, c[0x0][0x1c0] ;  /* 0x00007000ff067624 */ /* 0x000fe200078e00ff */
[----:B------:R-:W-:Y:S02]  /*43c0*/  IABS R9, R11 ;  /* 0x0000000b00097213 */ /* 0x000fe40000000000 */
[----:B------:R-:W-:Y:S01]  /*43d0*/  IABS R3, c[0x0][0x214] ;  /* 0x0000850000037a13 */ /* 0x000fe20000000000 */
[----:B------:R-:W-:-:S05]  /*43e0*/  IMAD R6, R6, c[0x0][0x214], RZ ;  /* 0x0000850006067a24 */ /* 0x000fca00078e02ff */
[-C--:B0-----:R-:W-:Y:S02]  /*43f0*/  IABS R8, R6.reuse ;  /* 0x0000000600087213 */ /* 0x081fe40000000000 */
[----:B------:R-:W-:Y:S02]  /*4400*/  IABS R2, R6 ;  /* 0x0000000600027213 */ /* 0x000fe40000000000 */
[----:B------:R-:W0:Y:S03]  /*4410*/  I2F.RP R7, R8 ;  /* 0x0000000800077306 */ /* 0x000e260000209400 */
[----:B------:R-:W-:-:S05]  /*4420*/  IMAD.MOV R2, RZ, RZ, -R2 ;  /* 0x000000ffff027224 */ /* 0x000fca00078e0a02 */
[----:B0-----:R-:W0:Y:S02]  /*4430*/  MUFU.RCP R12, R7 ;  /* 0x00000007000c7308 */ /* 0x001e240000001000 */
[----:B0-----:R-:W-:-:S06]  /*4440*/  IADD3 R12, R12, 0xffffffe, RZ ;  /* 0x0ffffffe0c0c7810 */ /* 0x001fcc0007ffe0ff */
[----:B------:R-:W0:Y:S02]  /*4450*/  F2I.FTZ.U32.TRUNC.NTZ R13, R12 ;  /* 0x0000000c000d7305 */ /* 0x000e24000021f000 */
[----:B0-----:R-:W-:Y:S02]  /*4460*/  IMAD.MOV R0, RZ, RZ, -R13 ;  /* 0x000000ffff007224 */ /* 0x001fe400078e0a0d */
[----:B------:R-:W-:Y:S02]  /*4470*/  IMAD.MOV.U32 R12, RZ, RZ, RZ ;  /* 0x000000ffff0c7224 */ /* 0x000fe400078e00ff */
[----:B------:R-:W-:-:S04]  /*4480*/  IMAD R0, R0, R8, RZ ;  /* 0x0000000800007224 */ /* 0x000fc800078e02ff */
[----:B------:R-:W-:-:S06]  /*4490*/  IMAD.HI.U32 R0, R13, R0, R12 ;  /* 0x000000000d007227 */ /* 0x000fcc00078e000c */
[----:B------:R-:W-:Y:S02]  /*44a0*/  IMAD.HI.U32 R7, R0, R9, RZ ;  /* 0x0000000900077227 */ /* 0x000fe400078e00ff */
[----:B------:R-:W0:Y:S02]  /*44b0*/  I2F.RP R0, R3 ;  /* 0x0000000300007306 */ /* 0x000e240000209400 */
[----:B------:R-:W-:Y:S01]  /*44c0*/  IMAD R9, R7, R2, R9 ;  /* 0x0000000207097224 */ /* 0x000fe200078e0209 */
[----:B------:R-:W-:-:S04]  /*44d0*/  LOP3.LUT R2, R11, R6, RZ, 0x3c, !PT ;  /* 0x000000060b027212 */ /* 0x000fc800078e3cff */
[----:B------:R-:W-:Y:S02]  /*44e0*/  ISETP.GT.U32.AND P1, PT, R8, R9, PT ;  /* 0x000000090800720c */ /* 0x000fe40003f24070 */
[----:B------:R-:W-:Y:S01]  /*44f0*/  ISETP.GE.AND P0, PT, R2, RZ, PT ;  /* 0x000000ff0200720c */ /* 0x000fe20003f06270 */
[----:B0-----:R-:W0:Y:S10]  /*4500*/  MUFU.RCP R0, R0 ;  /* 0x0000000000007308 */ /* 0x001e340000001000 */
[----:B------:R-:W-:Y:S01]  /*4510*/  @!P1 IMAD.IADD R9, R9, 0x1, -R8 ;  /* 0x0000000109099824 */ /* 0x000fe200078e0a08 */
[----:B------:R-:W-:-:S02]  /*4520*/  @!P1 IADD3 R7, R7, 0x1, RZ ;  /* 0x0000000107079810 */ /* 0x000fc40007ffe0ff */
[----:B------:R-:W-:Y:S02]  /*4530*/  ISETP.NE.AND P1, PT, R6, RZ, PT ;  /* 0x000000ff0600720c */ /* 0x000fe40003f25270 */
[----:B------:R-:W-:Y:S02]  /*4540*/  ISETP.GE.U32.AND P2, PT, R9, R8, PT ;  /* 0x000000080900720c */ /* 0x000fe40003f46070 */
[----:B0-----:R-:W-:-:S04]  /*4550*/  IADD3 R12, R0, 0xffffffe, RZ ;  /* 0x0ffffffe000c7810 */ /* 0x001fc80007ffe0ff */
[----:B------:R-:W0:Y:S07]  /*4560*/  F2I.FTZ.U32.TRUNC.NTZ R13, R12 ;  /* 0x0000000c000d7305 */ /* 0x000e2e000021f000 */
[----:B------:R-:W-:-:S04]  /*4570*/  @P2 IADD3 R7, R7, 0x1, RZ ;  /* 0x0000000107072810 */ /* 0x000fc80007ffe0ff */
[----:B------:R-:W-:Y:S02]  /*4580*/  @!P0 IADD3 R7, -R7, RZ, RZ ;  /* 0x000000ff07078210 */ /* 0x000fe40007ffe1ff */
[----:B------:R-:W-:-:S05]  /*4590*/  @!P1 LOP3.LUT R7, RZ, R6, RZ, 0x33, !PT ;  /* 0x00000006ff079212 */ /* 0x000fca00078e33ff */
[----:B------:R-:W-:Y:S02]  /*45a0*/  IMAD R6, R7, R6, RZ ;  /* 0x0000000607067224 */ /* 0x000fe400078e02ff */
[--C-:B0-----:R-:W-:Y:S02]  /*45b0*/  IMAD.MOV R2, RZ, RZ, -R13.reuse ;  /* 0x000000ffff027224 */ /* 0x101fe400078e0a0d */
[----:B------:R-:W-:Y:S02]  /*45c0*/  IMAD.IADD R8, R11, 0x1, -R6 ;  /* 0x000000010b087824 */ /* 0x000fe400078e0a06 */
[----:B------:R-:W-:Y:S02]  /*45d0*/  IMAD R2, R2, R3, RZ ;  /* 0x0000000302027224 */ /* 0x000fe400078e02ff */
[----:B------:R-:W-:Y:S01]  /*45e0*/  IMAD.MOV.U32 R12, RZ, RZ, RZ ;  /* 0x000000ffff0c7224 */ /* 0x000fe200078e00ff */
[----:B------:R-:W-:Y:S02]  /*45f0*/  IABS R0, R8 ;  /* 0x0000000800007213 */ /* 0x000fe40000000000 */
[----:B------:R-:W-:Y:S01]  /*4600*/  LOP3.LUT R8, R8, c[0x0][0x214], RZ, 0x3c, !PT ;  /* 0x0000850008087a12 */ /* 0x000fe200078e3cff */
[----:B------:R-:W-:-:S03]  /*4610*/  IMAD.HI.U32 R2, R13, R2, R12 ;  /* 0x000000020d027227 */ /* 0x000fc600078e000c */
[----:B------:R-:W-:Y:S01]  /*4620*/  ISETP.GE.AND P1, PT, R8, RZ, PT ;  /* 0x000000ff0800720c */ /* 0x000fe20003f26270 */
[----:B------:R-:W-:-:S04]  /*4630*/  IMAD.WIDE.U32 R12, R7, c[0x0][0x1e0], RZ ;  /* 0x00007800070c7a25 */ /* 0x000fc800078e00ff */
[----:B------:R-:W-:-:S05]  /*4640*/  IMAD.HI.U32 R9, R2, R0, RZ ;  /* 0x0000000002097227 */ /* 0x000fca00078e00ff */
[----:B------:R-:W-:-:S05]  /*4650*/  IADD3 R2, -R9, RZ, RZ ;  /* 0x000000ff09027210 */ /* 0x000fca0007ffe1ff */
[----:B------:R-:W-:-:S05]  /*4660*/  IMAD R0, R3, R2, R0 ;  /* 0x0000000203007224 */ /* 0x000fca00078e0200 */
[----:B------:R-:W-:-:S13]  /*4670*/  ISETP.GT.U32.AND P0, PT, R3, R0, PT ;  /* 0x000000000300720c */ /* 0x000fda0003f04070 */
[----:B------:R-:W-:Y:S01]  /*4680*/  @!P0 IMAD.IADD R0, R0, 0x1, -R3 ;  /* 0x0000000100008824 */ /* 0x000fe200078e0a03 */
[----:B------:R-:W-:Y:S02]  /*4690*/  @!P0 IADD3 R9, R9, 0x1, RZ ;  /* 0x0000000109098810 */ /* 0x000fe40007ffe0ff */
[----:B------:R-:W-:Y:S02]  /*46a0*/  ISETP.NE.AND P0, PT, RZ, c[0x0][0x214], PT ;  /* 0x00008500ff007a0c */ /* 0x000fe40003f05270 */
[----:B------:R-:W-:Y:S02]  /*46b0*/  ISETP.GE.U32.AND P2, PT, R0, R3, PT ;  /* 0x000000030000720c */ /* 0x000fe40003f46070 */
[----:B------:R-:W-:-:S05]  /*46c0*/  SHF.R.S32.HI R0, RZ, 0x1f, R7 ;  /* 0x0000001fff007819 */ /* 0x000fca0000011407 */
[----:B------:R-:W-:-:S04]  /*46d0*/  IMAD R0, R0, c[0x0][0x1e0], RZ ;  /* 0x0000780000007a24 */ /* 0x000fc800078e02ff */
[----:B------:R-:W-:Y:S02]  /*46e0*/  IMAD R0, R7, c[0x0][0x1e4], R0 ;  /* 0x0000790007007a24 */ /* 0x000fe400078e0200 */
[----:B------:R-:W-:Y:S02]  /*46f0*/  @P2 IADD3 R9, R9, 0x1, RZ ;  /* 0x0000000109092810 */ /* 0x000fe40007ffe0ff */
[----:B------:R-:W-:-:S03]  /*4700*/  IMAD.IADD R13, R13, 0x1, R0 ;  /* 0x000000010d0d7824 */ /* 0x000fc600078e0200 */
[----:B------:R-:W-:Y:S01]  /*4710*/  @!P1 IMAD.MOV R9, RZ, RZ, -R9 ;  /* 0x000000ffff099224 */ /* 0x000fe200078e0a09 */
[----:B------:R-:W-:Y:S02]  /*4720*/  @!P0 LOP3.LUT R9, RZ, c[0x0][0x214], RZ, 0x33, !PT ;  /* 0x00008500ff098a12 */ /* 0x000fe400078e33ff */
[----:B------:R-:W-:Y:S02]  /*4730*/  ISETP.GE.AND P0, PT, R38, c[0x0][0x220], PT ;  /* 0x0000880026007a0c */ /* 0x000fe40003f06270 */
[----:B------:R-:W-:Y:S01]  /*4740*/  SHF.R.S32.HI R2, RZ, 0x1f, R9 ;  /* 0x0000001fff027819 */ /* 0x000fe20000011409 */
[C---:B------:R-:W-:Y:S02]  /*4750*/  IMAD R6, R9.reuse, c[0x0][0x214], R6 ;  /* 0x0000850009067a24 */ /* 0x040fe400078e0206 */
[----:B------:R-:W-:-:S03]  /*4760*/  IMAD.WIDE.U32 R12, R9, c[0x0][0x1f0], R12 ;  /* 0x00007c00090c7a25 */ /* 0x000fc600078e000c */
[----:B------:R-:W-:Y:S01]  /*4770*/  IADD3 R6, R11, -R6, RZ ;  /* 0x800000060b067210 */ /* 0x000fe20007ffe0ff */
[----:B------:R-:W-:-:S03]  /*4780*/  IMAD R2, R2, c[0x0][0x1f0], RZ ;  /* 0x00007c0002027a24 */ /* 0x000fc600078e02ff */
[----:B------:R-:W-:Y:S01]  /*4790*/  SHF.R.S32.HI R0, RZ, 0x1f, R6 ;  /* 0x0000001fff007819 */ /* 0x000fe20000011406 */
[----:B------:R-:W-:-:S04]  /*47a0*/  IMAD R2, R9, c[0x0][0x1f4], R2 ;  /* 0x00007d0009027a24 */ /* 0x000fc800078e0202 */
[----:B------:R-:W-:Y:S02]  /*47b0*/  IMAD R3, R0, c[0x0][0x1e8], RZ ;  /* 0x00007a0000037a24 */ /* 0x000fe400078e02ff */
[----:B------:R-:W-:Y:S02]  /*47c0*/  IMAD.IADD R13, R13, 0x1, R2 ;  /* 0x000000010d0d7824 */ /* 0x000fe400078e0202 */
[C---:B------:R-:W-:Y:S02]  /*47d0*/  IMAD R3, R6.reuse, c[0x0][0x1ec], R3 ;  /* 0x00007b0006037a24 */ /* 0x040fe400078e0203 */
[----:B------:R-:W-:-:S04]  /*47e0*/  IMAD.WIDE.U32 R6, R6, c[0x0][0x1e8], R12 ;  /* 0x00007a0006067a25 */ /* 0x000fc800078e000c */
[----:B------:R-:W-:Y:S01]  /*47f0*/  IMAD.IADD R3, R7, 0x1, R3 ;  /* 0x0000000107037824 */ /* 0x000fe200078e0203 */
[----:B------:R-:W-:-:S04]  /*4800*/  @!P0 IADD3 R0, P1, R38, R6, RZ ;  /* 0x0000000626008210 */ /* 0x000fc80007f3e0ff */
[----:B------:R-:W-:Y:S02]  /*4810*/  @!P0 LEA.HI.X.SX32 R9, R38, R3, 0x1, P1 ;  /* 0x0000000326098211 */ /* 0x000fe400008f0eff */
[----:B------:R-:W-:-:S04]  /*4820*/  @!P0 LEA R8, P1, R0, c[0x0][0x1d0], 0x1 ;  /* 0x0000740000088a11 */ /* 0x000fc800078208ff */
[----:B------:R-:W-:-:S05]  /*4830*/  @!P0 LEA.HI.X R9, R0, c[0x0][0x1d4], R9, 0x1, P1 ;  /* 0x0000750000098a11 */ /* 0x000fca00008f0c09 */
[----:B------:R0:W-:Y:S01]  /*4840*/  @!P0 STG.E.64 [R8.64], R14 ;  /* 0x0000000e08008986 */ /* 0x0001e2000c101b08 */
[----:B------:R-:W-:-:S13]  /*4850*/  ISETP.GE.AND P0, PT, R25, c[0x0][0x220], PT ;  /* 0x0000880019007a0c */ /* 0x000fda0003f06270 */
[----:B------:R-:W-:Y:S05]  /*4860*/  @P0 EXIT ;  /* 0x000000000000094d */ /* 0x000fea0003800000 */
[----:B------:R-:W-:-:S04]  /*4870*/  IADD3 R6, P0, R25, R6, RZ ;  /* 0x0000000619067210 */ /* 0x000fc80007f1e0ff */
[----:B------:R-:W-:Y:S02]  /*4880*/  LEA.HI.X.SX32 R3, R25, R3, 0x1, P0 ;  /* 0x0000000319037211 */ /* 0x000fe400000f0eff */
[----:B------:R-:W-:-:S04]  /*4890*/  LEA R2, P0, R6, c[0x0][0x1d0], 0x1 ;  /* 0x0000740006027a11 */ /* 0x000fc800078008ff */
[----:B------:R-:W-:-:S05]  /*48a0*/  LEA.HI.X R3, R6, c[0x0][0x1d4], R3, 0x1, P0 ;  /* 0x0000750006037a11 */ /* 0x000fca00000f0c03 */
[----:B------:R-:W-:Y:S01]  /*48b0*/  STG.E.64 [R2.64], R4 ;  /* 0x0000000402007986 */ /* 0x000fe2000c101b08 */
[----:B------:R-:W-:Y:S05]  /*48c0*/  EXIT ;  /* 0x000000000000794d */ /* 0x000fea0003800000 */
        .weak           $__internal_0_$__cuda_sm20_div_s64
        .type           $__internal_0_$__cuda_sm20_div_s64,@function
        .size           $__internal_0_$__cuda_sm20_div_s64,(.L_x_8858 - $__internal_0_$__cuda_sm20_div_s64)
$__internal_0_$__cuda_sm20_div_s64:
[----:B------:R-:W-:Y:S02]  /*48d0*/  IADD3 R47, P0, RZ, -R26, RZ ;  /* 0x8000001aff2f7210 */ /* 0x000fe40007f1e0ff */
[----:B------:R-:W-:-:S03]  /*48e0*/  ISETP.GE.AND P1, PT, R25, RZ, PT ;  /* 0x000000ff1900720c */ /* 0x000fc60003f26270 */
[----:B------:R-:W-:Y:S01]  /*48f0*/  IMAD.X R22, RZ, RZ, ~R25, P0 ;  /* 0x000000ffff167224 */ /* 0x000fe200000e0e19 */
[----:B------:R-:W-:-:S04]  /*4900*/  SEL R46, R47, R26, !P1 ;  /* 0x0000001a2f2e7207 */ /* 0x000fc80004800000 */
[----:B------:R-:W-:-:S04]  /*4910*/  SEL R47, R22, R25, !P1 ;  /* 0x00000019162f7207 */ /* 0x000fc80004800000 */
[----:B------:R-:W0:Y:S08]  /*4920*/  I2F.U64.RP R19, R46 ;  /* 0x0000002e00137312 */ /* 0x000e300000309000 */
[----:B0-----:R-:W0:Y:S02]  /*4930*/  MUFU.RCP R23, R19 ;  /* 0x0000001300177308 */ /* 0x001e240000001000 */
[----:B0-----:R-:W-:-:S06]  /*4940*/  IADD3 R23, R23, 0x1ffffffe, RZ ;  /* 0x1ffffffe17177810 */ /* 0x001fcc0007ffe0ff */
[----:B------:R-:W0:Y:S02]  /*4950*/  F2I.U64.TRUNC R58, R23 ;  /* 0x00000017003a7311 */ /* 0x000e24000020d800 */
[----:B0-----:R-:W-:-:S04]  /*4960*/  IMAD.WIDE.U32 R52, R58, R46, RZ ;  /* 0x0000002e3a347225 */ /* 0x001fc800078e00ff */
[C---:B------:R-:W-:Y:S01]  /*4970*/  IMAD R21, R58.reuse, R47, R53 ;  /* 0x0000002f3a157224 */ /* 0x040fe200078e0235 */
[----:B------:R-:W-:Y:S01]  /*4980*/  IADD3 R22, P0, RZ, -R52, RZ ;  /* 0x80000034ff167210 */ /* 0x000fe20007f1e0ff */
[----:B------:R-:W-:Y:S02]  /*4990*/  IMAD.MOV.U32 R53, RZ, RZ, R58 ;  /* 0x000000ffff357224 */ /* 0x000fe400078e003a */
[----:B------:R-:W-:Y:S02]  /*49a0*/  IMAD R21, R59, R46, R21 ;  /* 0x0000002e3b157224 */ /* 0x000fe400078e0215 */
[----:B------:R-:W-:-:S04]  /*49b0*/  IMAD.HI.U32 R52, R58, R22, RZ ;  /* 0x000000163a347227 */ /* 0x000fc800078e00ff */
[----:B------:R-:W-:-:S04]  /*49c0*/  IMAD.X R21, RZ, RZ, ~R21, P0 ;  /* 0x000000ffff157224 */ /* 0x000fc800000e0e15 */
[----:B------:R-:W-:-:S04]  /*49d0*/  IMAD.WIDE.U32 R52, P2, R58, R21, R52 ;  /* 0x000000153a347225 */ /* 0x000fc80007840034 */
[C---:B------:R-:W-:Y:S02]  /*49e0*/  IMAD R19, R59.reuse, R21, RZ ;  /* 0x000000153b137224 */ /* 0x040fe400078e02ff */
[----:B------:R-:W-:-:S04]  /*49f0*/  IMAD.HI.U32 R22, P1, R59, R22, R52 ;  /* 0x000000163b167227 */ /* 0x000fc80007820034 */
[----:B------:R-:W-:Y:S01]  /*4a00*/  IMAD.HI.U32 R21, R59, R21, RZ ;  /* 0x000000153b157227 */ /* 0x000fe200078e00ff */
[----:B------:R-:W-:-:S03]  /*4a10*/  IADD3 R53, P0, R19, R22, RZ ;  /* 0x0000001613357210 */ /* 0x000fc60007f1e0ff */
[----:B------:R-:W-:Y:S02]  /*4a20*/  IMAD.X R21, R21, 0x1, R59, P2 ;  /* 0x0000000115157824 */ /* 0x000fe400010e063b */
[----:B------:R-:W-:-:S03]  /*4a30*/  IMAD.WIDE.U32 R58, R53, R46, RZ ;  /* 0x0000002e353a7225 */ /* 0x000fc600078e00ff */
[----:B------:R-:W-:Y:S01]  /*4a40*/  IADD3.X R23, RZ, RZ, R21, P0, P1 ;  /* 0x000000ffff177210 */ /* 0x000fe200007e2415 */
[----:B------:R-:W-:Y:S01]  /*4a50*/  IMAD R22, R53, R47, R59 ;  /* 0x0000002f35167224 */ /* 0x000fe200078e023b */
[----:B------:R-:W-:Y:S01]  /*4a60*/  IADD3 R30, P0, RZ, -R58, RZ ;  /* 0x8000003aff1e7210 */ /* 0x000fe20007f1e0ff */
[----:B------:R-:W-:Y:S01]  /*4a70*/  IMAD.MOV.U32 R59, RZ, RZ, RZ ;  /* 0x000000ffff3b7224 */ /* 0x000fe200078e00ff */
[----:B------:R-:W-:Y:S01]  /*4a80*/  ISETP.GE.AND P1, PT, R17, RZ, PT ;  /* 0x000000ff1100720c */ /* 0x000fe20003f26270 */
[----:B------:R-:W-:Y:S02]  /*4a90*/  IMAD R22, R23, R46, R22 ;  /* 0x0000002e17167224 */ /* 0x000fe400078e0216 */
[----:B------:R-:W-:-:S04]  /*4aa0*/  IMAD.HI.U32 R52, R53, R30, RZ ;  /* 0x0000001e35347227 */ /* 0x000fc800078e00ff */
[----:B------:R-:W-:Y:S01]  /*4ab0*/  IMAD.X R22, RZ, RZ, ~R22, P0 ;  /* 0x000000ffff167224 */ /* 0x000fe200000e0e16 */
[----:B------:R-:W-:-:S03]  /*4ac0*/  IADD3 R21, P0, RZ, -R18, RZ ;  /* 0x80000012ff157210 */ /* 0x000fc60007f1e0ff */
[----:B------:R-:W-:Y:S01]  /*4ad0*/  IMAD.WIDE.U32 R52, P5, R53, R22, R52 ;  /* 0x0000001635347225 */ /* 0x000fe200078a0034 */
[----:B------:R-:W-:-:S05]  /*4ae0*/  SEL R21, R21, R18, !P1 ;  /* 0x0000001215157207 */ /* 0x000fca0004800000 */
[----:B------:R-:W-:-:S04]  /*4af0*/  IMAD.HI.U32 R19, P4, R23, R30, R52 ;  /* 0x0000001e17137227 */ /* 0x000fc80007880034 */
[CC--:B------:R-:W-:Y:S02]  /*4b00*/  IMAD R30, R23.reuse, R22.reuse, RZ ;  /* 0x00000016171e7224 */ /* 0x0c0fe400078e02ff */
[----:B------:R-:W-:Y:S02]  /*4b10*/  IMAD.X R52, RZ, RZ, ~R17, P0 ;  /* 0x000000ffff347224 */ /* 0x000fe400000e0e11 */
[----:B------:R-:W-:Y:S01]  /*4b20*/  IMAD.HI.U32 R22, R23, R22, RZ ;  /* 0x0000001617167227 */ /* 0x000fe200078e00ff */
[----:B------:R-:W-:Y:S02]  /*4b30*/  IADD3 R30, P2, R30, R19, RZ ;  /* 0x000000131e1e7210 */ /* 0x000fe40007f5e0ff */
[----:B------:R-:W-:Y:S01]  /*4b40*/  SEL R19, R52, R17, !P1 ;  /* 0x0000001134137207 */ /* 0x000fe20004800000 */
[----:B------:R-:W-:Y:S02]  /*4b50*/  IMAD.X R22, R22, 0x1, R23, P5 ;  /* 0x0000000116167824 */ /* 0x000fe400028e0617 */
[----:B------:R-:W-:-:S03]  /*4b60*/  IMAD.HI.U32 R58, R30, R21, RZ ;  /* 0x000000151e3a7227 */ /* 0x000fc600078e00ff */
[----:B------:R-:W-:-:S03]  /*4b70*/  IADD3.X R22, RZ, RZ, R22, P2, P4 ;  /* 0x000000ffff167210 */ /* 0x000fc600017e8416 */
[----:B------:R-:W-:-:S04]  /*4b80*/  IMAD.WIDE.U32 R58, R30, R19, R58 ;  /* 0x000000131e3a7225 */ /* 0x000fc800078e003a */
[C---:B------:R-:W-:Y:S02]  /*4b90*/  IMAD R30, R22.reuse, R19, RZ ;  /* 0x00000013161e7224 */ /* 0x040fe400078e02ff */
[----:B------:R-:W-:-:S04]  /*4ba0*/  IMAD.HI.U32 R23, P1, R22, R21, R58 ;  /* 0x0000001516177227 */ /* 0x000fc8000782003a */
[----:B------:R-:W-:Y:S01]  /*4bb0*/  IMAD.HI.U32 R22, R22, R19, RZ ;  /* 0x0000001316167227 */ /* 0x000fe200078e00ff */
[----:B------:R-:W-:-:S04]  /*4bc0*/  IADD3 R30, P0, R30, R23, RZ ;  /* 0x000000171e1e7210 */ /* 0x000fc80007f1e0ff */
[----:B------:R-:W-:Y:S01]  /*4bd0*/  IADD3.X R22, R22, RZ, RZ, P1, !PT ;  /* 0x000000ff16167210 */ /* 0x000fe20000ffe4ff */
[----:B------:R-:W-:-:S04]  /*4be0*/  IMAD.WIDE.U32 R52, R30, R46, RZ ;  /* 0x0000002e1e347225 */ /* 0x000fc800078e00ff */
[----:B------:R-:W-:Y:S01]  /*4bf0*/  IMAD.X R29, RZ, RZ, R22, P0 ;  /* 0x000000ffff1d7224 */ /* 0x000fe200000e0616 */
[----:B------:R-:W-:Y:S01]  /*4c00*/  IADD3 R21, P0, -R52, R21, RZ ;  /* 0x0000001534157210 */ /* 0x000fe20007f1e1ff */
[----:B------:R-:W-:-:S03]  /*4c10*/  IMAD R22, R30, R47, R53 ;  /* 0x0000002f1e167224 */ /* 0x000fc600078e0235 */
[-C--:B------:R-:W-:Y:S01]  /*4c20*/  ISETP.GE.U32.AND P2, PT, R21, R46.reuse, PT ;  /* 0x0000002e1500720c */ /* 0x080fe20003f46070 */
[----:B------:R-:W-:-:S04]  /*4c30*/  IMAD R22, R29, R46, R22 ;  /* 0x0000002e1d167224 */ /* 0x000fc800078e0216 */
[----:B------:R-:W-:Y:S01]  /*4c40*/  IMAD.X R19, R19, 0x1, ~R22, P0 ;  /* 0x0000000113137824 */ /* 0x000fe200000e0e16 */
[----:B------:R-:W-:Y:S02]  /*4c50*/  IADD3 R22, P1, R21, -R46, RZ ;  /* 0x8000002e15167210 */ /* 0x000fe40007f3e0ff */
[----:B------:R-:W-:Y:S02]  /*4c60*/  IADD3 R23, P0, R30, 0x1, RZ ;  /* 0x000000011e177810 */ /* 0x000fe40007f1e0ff */
[----:B------:R-:W-:-:S04]  /*4c70*/  ISETP.GE.U32.AND.EX P2, PT, R19, R47, PT, P2 ;  /* 0x0000002f1300720c */ /* 0x000fc80003f46120 */
[----:B------:R-:W-:Y:S01]  /*4c80*/  SEL R21, R22, R21, P2 ;  /* 0x0000001516157207 */ /* 0x000fe20001000000 */
[----:B------:R-:W-:Y:S01]  /*4c90*/  IMAD.X R22, R19, 0x1, ~R47, P1 ;  /* 0x0000000113167824 */ /* 0x000fe200008e0e2f */
[----:B------:R-:W-:Y:S01]  /*4ca0*/  SEL R23, R23, R30, P2 ;  /* 0x0000001e17177207 */ /* 0x000fe20001000000 */
[----:B------:R-:W-:Y:S01]  /*4cb0*/  IMAD.X R30, RZ, RZ, R29, P0 ;  /* 0x000000ffff1e7224 */ /* 0x000fe200000e061d */
[----:B------:R-:W-:Y:S01]  /*4cc0*/  ISETP.GE.U32.AND P0, PT, R21, R46, PT ;  /* 0x0000002e1500720c */ /* 0x000fe20003f06070 */
[----:B------:R-:W-:Y:S01]  /*4cd0*/  IMAD.MOV.U32 R46, RZ, RZ, R24 ;  /* 0x000000ffff2e7224 */ /* 0x000fe200078e0018 */
[----:B------:R-:W-:Y:S02]  /*4ce0*/  SEL R19, R22, R19, P2 ;  /* 0x0000001316137207 */ /* 0x000fe40001000000 */
[----:B------:R-:W-:Y:S02]  /*4cf0*/  SEL R30, R30, R29, P2 ;  /* 0x0000001d1e1e7207 */ /* 0x000fe40001000000 */
[----:B------:R-:W-:-:S02]  /*4d00*/  IADD3 R22, P1, R23, 0x1, RZ ;  /* 0x0000000117167810 */ /* 0x000fc40007f3e0ff */
[----:B------:R-:W-:Y:S01]  /*4d10*/  ISETP.GE.U32.AND.EX P0, PT, R19, R47, PT, P0 ;  /* 0x0000002f1300720c */ /* 0x000fe20003f06100 */
[----:B------:R-:W-:Y:S01]  /*4d20*/  IMAD.MOV.U32 R47, RZ, RZ, 0x0 ;  /* 0x00000000ff2f7424 */ /* 0x000fe200078e00ff */
[-C--:B------:R-:W-:Y:S02]  /*4d30*/  IADD3.X R19, RZ, R30.reuse, RZ, P1, !PT ;  /* 0x0000001eff137210 */ /* 0x080fe40000ffe4ff */
[----:B------:R-:W-:Y:S02]  /*4d40*/  SEL R22, R22, R23, P0 ;  /* 0x0000001716167207 */ /* 0x000fe40000000000 */
[----:B------:R-:W-:Y:S02]  /*4d50*/  SEL R30, R19, R30, P0 ;  /* 0x0000001e131e7207 */ /* 0x000fe40000000000 */
[----:B------:R-:W-:Y:S02]  /*4d60*/  LOP3.LUT R21, R25, R17, RZ, 0x3c, !PT ;  /* 0x0000001119157212 */ /* 0x000fe400078e3cff */
[----:B------:R-:W-:-:S02]  /*4d70*/  IADD3 R19, P1, RZ, -R22, RZ ;  /* 0x80000016ff137210 */ /* 0x000fc40007f3e0ff */
[----:B------:R-:W-:Y:S02]  /*4d80*/  ISETP.GE.AND P2, PT, R21, RZ, PT ;  /* 0x000000ff1500720c */ /* 0x000fe40003f46270 */
[----:B------:R-:W-:Y:S01]  /*4d90*/  ISETP.NE.U32.AND P0, PT, R26, RZ, PT ;  /* 0x000000ff1a00720c */ /* 0x000fe20003f05070 */
[----:B------:R-:W-:Y:S01]  /*4da0*/  IMAD.X R21, RZ, RZ, ~R30, P1 ;  /* 0x000000ffff157224 */ /* 0x000fe200008e0e1e */
[----:B------:R-:W-:Y:S02]  /*4db0*/  SEL R19, R19, R22, !P2 ;  /* 0x0000001613137207 */ /* 0x000fe40005000000 */
[----:B------:R-:W-:Y:S02]  /*4dc0*/  ISETP.NE.AND.EX P0, PT, R25, RZ, PT, P0 ;  /* 0x000000ff1900720c */ /* 0x000fe40003f05300 */
[----:B------:R-:W-:Y:S02]  /*4dd0*/  SEL R21, R21, R30, !P2 ;  /* 0x0000001e15157207 */ /* 0x000fe40005000000 */
[----:B------:R-:W-:-:S02]  /*4de0*/  SEL R22, R19, 0xffffffff, P0 ;  /* 0xffffffff13167807 */ /* 0x000fc40000000000 */
[----:B------:R-:W-:Y:S01]  /*4df0*/  SEL R23, R21, 0xffffffff, P0 ;  /* 0xffffffff15177807 */ /* 0x000fe20000000000 */
[----:B------:R-:W-:Y:S06]  /*4e00*/  RET.REL.NODEC R46 `(_ZN5flash32flash_fwd_splitkv_combine_kernelI23Flash_fwd_kernel_traitsILi256ELi64ELi64ELi4ELb0ELb0EN7cutlass10bfloat16_tE19Flash_kernel_traitsILi256ELi64ELi64ELi4ES3_EELi4ELi7ELb0EEEvNS_16Flash_fwd_paramsE) ;  /* 0xffffb1f02e007950 */ /* 0x000fec0003c3ffff */
.L_x_45:
[----:B------:R-:W-:-:S00]  /*4e10*/  BRA `(.L_x_45) ;  /* 0xfffffff000007947 */ /* 0x000fc0000383ffff */
[----:B------:R-:W-:-:S00]  /*4e20*/  NOP ;  /* 0x0000000000007918 */ /* 0x000fc00000000000 */
        /* <DEDUP_REMOVED lines=13> */
.L_x_8858:


//--------------------- .text._ZN5flash32flash_fwd_splitkv_combine_kernelI23Flash_fwd_kernel_traitsILi256ELi64ELi64ELi4ELb0ELb0EN7cutlass10bfloat16_tE19Flash_kernel_traitsILi256ELi64ELi64ELi4ES3_EELi4ELi6ELb0EEEvNS_16Flash_fwd_paramsE --------------------------
	.section	.text._ZN5flash32flash_fwd_splitkv_combine_kernelI23Flash_fwd_kernel_traitsILi256ELi64ELi64ELi4ELb0ELb0EN7cutlass10bfloat16_tE19Flash_kernel_traitsILi256ELi64ELi64ELi4ES3_EELi4ELi6ELb0EEEvNS_16Flash_fwd_paramsE,"ax",@progbits
	.sectioninfo	@"SHI_REGISTERS=60"
	.align	128
        .global         _ZN5flash32flash_fwd_splitkv_combine_kernelI23Flash_fwd_kernel_traitsILi256ELi64ELi64ELi4ELb0ELb0EN7cutlass10bfloat16_tE19Flash_kernel_traitsILi256ELi64ELi64ELi4ES3_EELi4ELi6ELb0EEEvNS_16Flash_fwd_paramsE
        .type           _ZN5flash32flash_fwd_splitkv_combine_kernelI23Flash_fwd_kernel_traitsILi256ELi64ELi64ELi4ELb0ELb0EN7cutlass10bfloat16_tE19Flash_kernel_traitsILi256ELi64ELi64ELi4ES3_EELi4ELi6ELb0EEEvNS_16Flash_fwd_paramsE,@function
        .size           _ZN5flash32flash_fwd_splitkv_combine_kernelI23Flash_fwd_kernel_traitsILi256ELi64ELi64ELi4ELb0ELb0EN7cutlass10bfloat16_tE19Flash_kernel_traitsILi256ELi64ELi64ELi4ES3_EELi4ELi6ELb0EEEvNS_16Flash_fwd_paramsE,(.L_x_8859 - _ZN5flash32flash_fwd_splitkv_combine_kernelI23Flash_fwd_kernel_traitsILi256ELi64ELi64ELi4ELb0ELb0EN7cutlass10bfloat16_tE19Flash_kernel_traitsILi256ELi64ELi64ELi4ES3_EELi4ELi6ELb0EEEvNS_16Flash_fwd_paramsE)
        .other          _ZN5flash32flash_fwd_splitkv_combine_kernelI23Flash_fwd_kernel_traitsILi256ELi64ELi64ELi4ELb0ELb0EN7cutlass10bfloat16_tE19Flash_kernel_traitsILi256ELi64ELi64ELi4ES3_EELi4ELi6ELb0EEEvNS_16Flash_fwd_paramsE,@"STO_CUDA_ENTRY STV_DEFAULT"
_ZN5flash32flash_fwd_splitkv_combine_kernelI23Flash_fwd_kernel_traitsILi256ELi64ELi64ELi4ELb0ELb0EN7cutlass10bfloat16_tE19Flash_kernel_traitsILi256ELi64ELi64ELi4ES3_EELi4ELi6ELb0EEEvNS_16Flash_fwd_paramsE:
.text._ZN5flash32flash_fwd_splitkv_combine_kernelI23Flash_fwd_kernel_traitsILi256ELi64ELi64ELi4ELb0ELb0EN7cutlass10bfloat16_tE19Flash_kernel_traitsILi256ELi64ELi64ELi4ES3_EELi4ELi6ELb0EEEvNS_16Flash_fwd_paramsE:
        /* <DEDUP_REMOVED lines=11> */
[C---:B------:R-:W-:Y:S01]  /*00b0*/  SEL R0, R5.reuse, R0, P0 ;  /* 0x0000000005007207 */ /* 0x040fe20000000000 */
        /* <DEDUP_REMOVED lines=11> */
[----:B------:R-:W-:Y:S05]  /*0170*/  CALL.REL.NOINC `($__internal_1_$__cuda_sm20_div_s64) ;  /* 0x000043e000007944 */ /* 0x000fea0003c00000 */
[----:B------:R-:W-:Y:S05]  /*0180*/  BRA `(.L_x_47) ;  /* 0x0000013000007947 */ /* 0x000fea0003800000 */
.L_x_46:
        /* <DEDUP_REMOVED lines=19> */
.L_x_47:
        /* <DEDUP_REMOVED lines=11> */
[----:B------:R-:W-:Y:S05]  /*0370*/  CALL.REL.NOINC `($__internal_1_$__cuda_sm20_div_s64) ;  /* 0x000041e000007944 */ /* 0x000fea0003c00000 */
[----:B------:R-:W-:Y:S02]  /*0380*/  MOV R8, R22 ;  /* 0x0000001600087202 */ /* 0x000fe40000000f00 */
[----:B------:R-:W-:Y:S01]  /*0390*/  MOV R9, R23 ;  /* 0x0000001700097202 */ /* 0x000fe20000000f00 */
[----:B------:R-:W-:Y:S05]  /*03a0*/  BRA `(.L_x_50) ;  /* 0x0000013000007947 */ /* 0x000fea0003800000 */
.L_x_49:
        /* <DEDUP_REMOVED lines=19> */
.L_x_50:
[----:B------:R-:W-:Y:S05]  /*04e0*/  BSYNC B0 ;  /* 0x0000000000007941 */ /* 0x000fea0003800000 */
.L_x_48:
[----:B------:R-:W-:Y:S01]  /*04f0*/  IABS R7, c[0x0][0x214] ;  /* 0x0000850000077a13 */ /* 0x000fe20000000000 */
[----:B------:R-:W-:Y:S01]  /*0500*/  ULDC UR6, c[0x0][0x214] ;  /* 0x0000850000067ab9 */ /* 0x000fe20000000800 */
[----:B------:R-:W-:Y:S01]  /*0510*/  BSSY B0, `(.L_x_51) ;  /* 0x000003b000007945 */ /* 0x000fe20003800000 */
[----:B------:R-:W-:Y:S01]  /*0520*/  UIADD3 UR6, UR6, -0x1, URZ ;  /* 0xffffffff06067890 */ /* 0x000fe2000fffe03f */
[----:B------:R-:W0:Y:S05]  /*0530*/  I2F.RP R6, R7 ;  /* 0x0000000700067306 */ /* 0x000e2a0000209400 */
[----:B------:R-:W-:-:S04]  /*0540*/  IADD3 R2, R7, UR6, RZ ;  /* 0x0000000607027c10 */ /* 0x000fc8000fffe0ff */
[----:B------:R-:W-:Y:S01]  /*0550*/  IABS R3, R2 ;  /* 0x0000000200037213 */ /* 0x000fe20000000000 */
        /* <DEDUP_REMOVED lines=8> */
[----:B------:R-:W-:-:S04]  /*05e0*/  IMAD.MOV R4, RZ, RZ, -R6 ;  /* 0x000000ffff047224 */ /* 0x000fc800078e0a06 */
[----:B------:R-:W-:Y:S01]  /*05f0*/  IMAD R4, R7, R4, R3 ;  /* 0x0000000407047224 */ /* 0x000fe200078e0203 */
[----:B------:R-:W-:-:S04]  /*0600*/  LOP3.LUT R3, R2, R7, RZ, 0x3c, !PT ;  /* 0x0000000702037212 */ /* 0x000fc800078e3cff */
[----:B------:R-:W-:Y:S02]  /*0610*/  ISETP.GT.U32.AND P1, PT, R7, R4, PT ;  /* 0x000000040700720c */ /* 0x000fe40003f24070 */
[----:B------:R-:W-:-:S11]  /*0620*/  ISETP.GE.AND P0, PT, R3, RZ, PT ;  /* 0x000000ff0300720c */ /* 0x000fd60003f06270 */
[----:B------:R-:W-:Y:S01]  /*0630*/  @!P1 IMAD.IADD R4, R4, 0x1, -R7 ;  /* 0x0000000104049824 */ /* 0x000fe200078e0a07 */
[----:B------:R-:W-:Y:S02]  /*0640*/  @!P1 IADD3 R6, R6, 0x1, RZ ;  /* 0x0000000106069810 */ /* 0x000fe40007ffe0ff */
[----:B------:R-:W-:Y:S02]  /*0650*/  ISETP.NE.AND P1, PT, RZ, c[0x0][0x214], PT ;  /* 0x00008500ff007a0c */ /* 0x000fe40003f25270 */
[----:B------:R-:W-:-:S13]  /*0660*/  ISETP.GE.U32.AND P2, PT, R4, R7, PT ;  /* 0x000000070400720c */ /* 0x000fda0003f46070 */
[----:B------:R-:W-:-:S05]  /*0670*/  @P2 IADD3 R6, R6, 0x1, RZ ;  /* 0x0000000106062810 */ /* 0x000fca0007ffe0ff */
[----:B------:R-:W-:Y:S01]  /*0680*/  @!P0 IMAD.MOV R6, RZ, RZ, -R6 ;  /* 0x000000ffff068224 */ /* 0x000fe200078e0a06 */
[----:B------:R-:W-:-:S04]  /*0690*/  @!P1 LOP3.LUT R6, RZ, R7, RZ, 0x33, !PT ;  /* 0x00000007ff069212 */ /* 0x000fc800078e33ff */
[----:B------:R-:W-:Y:S02]  /*06a0*/  ISETP.LT.U32.AND P0, PT, R28, R6, PT ;  /* 0x000000061c00720c */ /* 0x000fe40003f01070 */
[----:B------:R-:W-:-:S04]  /*06b0*/  SHF.R.S32.HI R4, RZ, 0x1f, R6 ;  /* 0x0000001fff047819 */ /* 0x000fc80000011406 */
[----:B------:R-:W-:-:S04]  /*06c0*/  ISETP.LT.AND.EX P0, PT, R25, R4, PT, P0 ;  /* 0x000000041900720c */ /* 0x000fc80003f01300 */
[C---:B------:R-:W-:Y:S02]  /*06d0*/  SEL R15, R25.reuse, R4, P0 ;  /* 0x00000004190f7207 */ /* 0x040fe40000000000 */
[----:B------:R-:W-:Y:S02]  /*06e0*/  SEL R16, R28, R6, P0 ;  /* 0x000000061c107207 */ /* 0x000fe40000000000 */
[----:B------:R-:W-:-:S04]  /*06f0*/  LOP3.LUT R3, R25, R15, RZ, 0xfc, !PT ;  /* 0x0000000f19037212 */ /* 0x000fc800078efcff */
        /* <DEDUP_REMOVED lines=9> */
.L_x_52:
        /* <DEDUP_REMOVED lines=19> */
.L_x_53:
[----:B------:R-:W-:Y:S05]  /*08c0*/  BSYNC B0 ;  /* 0x0000000000007941 */ /* 0x000fea0003800000 */
.L_x_51:
[----:B------:R-:W-:Y:S01]  /*08d0*/  IABS R6, c[0x0][0x214] ;  /* 0x0000850000067a13 */ /* 0x000fe20000000000 */
[----:B------:R-:W-:Y:S01]  /*08e0*/  ULDC UR4, c[0x0][0x214] ;  /* 0x0000850000047ab9 */ /* 0x000fe20000000800 */
[----:B------:R-:W-:Y:S01]  /*08f0*/  BSSY B0, `(.L_x_54) ;  /* 0x000005e000007945 */ /* 0x000fe20003800000 */
[----:B------:R-:W-:Y:S01]  /*0900*/  UISETP.LT.AND UP0, UPT, URZ, UR4, UPT ;  /* 0x000000043f00728c */ /* 0x000fe2000bf01270 */
[----:B------:R-:W0:Y:S01]  /*0910*/  I2F.RP R12, R6 ;  /* 0x00000006000c7306 */ /* 0x000e220000209400 */
[----:B------:R-:W-:Y:S02]  /*0920*/  USHF.R.S32.HI UR5, URZ, 0x1f, UR4 ;  /* 0x0000001f3f057899 */ /* 0x000fe40008011404 */
[----:B------:R-:W-:-:S07]  /*0930*/  ULEA.HI.SX32 UR4, UR4, 0x1, 0x1 ;  /* 0x0000000104047891 */ /* 0x000fce000f8f0a3f */
[----:B------:R-:W-:Y:S01]  /*0940*/  @!UP0 UIADD3 UR4, UR5, URZ, URZ ;  /* 0x0000003f05048290 */ /* 0x000fe2000fffe03f */
[----:B0-----:R-:W0:Y:S02]  /*0950*/  MUFU.RCP R10, R12 ;  /* 0x0000000c000a7308 */ /* 0x001e240000001000 */
[----:B0-----:R-:W-:-:S06]  /*0960*/  IADD3 R10, R10, 0xffffffe, RZ ;  /* 0x0ffffffe0a0a7810 */ /* 0x001fcc0007ffe0ff */
[----:B------:R-:W0:Y:S02]  /*0970*/  F2I.FTZ.U32.TRUNC.NTZ R11, R10 ;  /* 0x0000000a000b7305 */ /* 0x000e24000021f000 */
[--C-:B0-----:R-:W-:Y:S02]  /*0980*/  IMAD.MOV R3, RZ, RZ, -R11.reuse ;  /* 0x000000ffff037224 */ /* 0x101fe400078e0a0b */
[----:B------:R-:W-:Y:S02]  /*0990*/  IMAD.MOV.U32 R10, RZ, RZ, RZ ;  /* 0x000000ffff0a7224 */ /* 0x000fe400078e00ff */
[----:B------:R-:W-:Y:S01]  /*09a0*/  IMAD R4, R3, R6, RZ ;  /* 0x0000000603047224 */ /* 0x000fe200078e02ff */
[----:B------:R-:W-:Y:S02]  /*09b0*/  IABS R3, R2 ;  /* 0x0000000200037213 */ /* 0x000fe40000000000 */
[----:B------:R-:W-:Y:S01]  /*09c0*/  LOP3.LUT R2, R2, c[0x0][0x214], RZ, 0x3c, !PT ;  /* 0x0000850002027a12 */ /* 0x000fe200078e3cff */
[----:B------:R-:W-:-:S03]  /*09d0*/  IMAD.HI.U32 R4, R11, R4, R10 ;  /* 0x000000040b047227 */ /* 0x000fc600078e000a */
[----:B------:R-:W-:Y:S01]  /*09e0*/  ISETP.GE.AND P2, PT, R2, RZ, PT ;  /* 0x000000ff0200720c */ /* 0x000fe20003f46270 */
[----:B------:R-:W-:Y:S02]  /*09f0*/  IMAD.MOV.U32 R7, RZ, RZ, R3 ;  /* 0x000000ffff077224 */ /* 0x000fe400078e0003 */
[----:B------:R-:W-:Y:S02]  /*0a00*/  IMAD.MOV.U32 R2, RZ, RZ, c[0x0][0x1c0] ;  /* 0x00007000ff027624 */ /* 0x000fe400078e00ff */
[----:B------:R-:W-:-:S04]  /*0a10*/  IMAD.HI.U32 R4, R4, R7, RZ ;  /* 0x0000000704047227 */ /* 0x000fc800078e00ff */
[----:B------:R-:W-:-:S04]  /*0a20*/  IMAD.MOV R3, RZ, RZ, -R4 ;  /* 0x000000ffff037224 */ /* 0x000fc800078e0a04 */
[----:B------:R-:W-:-:S05]  /*0a30*/  IMAD R3, R6, R3, R7 ;  /* 0x0000000306037224 */ /* 0x000fca00078e0207 */
[----:B------:R-:W-:-:S13]  /*0a40*/  ISETP.GT.U32.AND P1, PT, R6, R3, PT ;  /* 0x000000030600720c */ /* 0x000fda0003f24070 */
[----:B------:R-:W-:Y:S01]  /*0a50*/  @!P1 IMAD.IADD R3, R3, 0x1, -R6 ;  /* 0x0000000103039824 */ /* 0x000fe200078e0a06 */
[----:B------:R-:W-:Y:S02]  /*0a60*/  @!P1 IADD3 R4, R4, 0x1, RZ ;  /* 0x0000000104049810 */ /* 0x000fe40007ffe0ff */
[----:B------:R-:W-:Y:S02]  /*0a70*/  ISETP.NE.AND P1, PT, RZ, c[0x0][0x214], PT ;  /* 0x00008500ff007a0c */ /* 0x000fe40003f25270 */
[----:B------:R-:W-:Y:S02]  /*0a80*/  ISETP.GE.U32.AND P0, PT, R3, R6, PT ;  /* 0x000000060300720c */ /* 0x000fe40003f06070 */
[C---:B------:R-:W-:Y:S01]  /*0a90*/  IADD3 R6, R2.reuse, -0x1, RZ ;  /* 0xffffffff02067810 */ /* 0x040fe20007ffe0ff */
[----:B------:R-:W-:-:S10]  /*0aa0*/  IMAD R2, R2, c[0x0][0x214], RZ ;  /* 0x0000850002027a24 */ /* 0x000fd400078e02ff */
[----:B------:R-:W-:-:S05]  /*0ab0*/  @P0 IADD3 R4, R4, 0x1, RZ ;  /* 0x0000000104040810 */ /* 0x000fca0007ffe0ff */
[----:B------:R-:W-:Y:S01]  /*0ac0*/  @!P2 IMAD.MOV R4, RZ, RZ, -R4 ;  /* 0x000000ffff04a224 */ /* 0x000fe200078e0a04 */
[----:B------:R-:W-:-:S05]  /*0ad0*/  @!P1 LOP3.LUT R4, RZ, c[0x0][0x214], RZ, 0x33, !PT ;  /* 0x00008500ff049a12 */ /* 0x000fca00078e33ff */
[----:B------:R-:W-:-:S05]  /*0ae0*/  IMAD R3, R4, UR4, RZ ;  /* 0x0000000404037c24 */ /* 0x000fca000f8e02ff */
[-C--:B------:R-:W-:Y:S02]  /*0af0*/  IABS R13, R3.reuse ;  /* 0x00000003000d7213 */ /* 0x080fe40000000000 */
[----:B------:R-:W-:Y:S02]  /*0b00*/  IABS R7, R3 ;  /* 0x0000000300077213 */ /* 0x000fe40000000000 */
[----:B------:R-:W0:Y:S01]  /*0b10*/  I2F.RP R12, R13 ;  /* 0x0000000d000c7306 */ /* 0x000e220000209400 */
[----:B------:R-:W-:Y:S02]  /*0b20*/  IMAD.IADD R4, R6, 0x1, R13 ;  /* 0x0000000106047824 */ /* 0x000fe400078e020d */
[----:B------:R-:W-:-:S05]  /*0b30*/  IMAD.MOV R7, RZ, RZ, -R7 ;  /* 0x000000ffff077224 */ /* 0x000fca00078e0a07 */
[----:B0-----:R-:W0:Y:S02]  /*0b40*/  MUFU.RCP R18, R12 ;  /* 0x0000000c00127308 */ /* 0x001e240000001000 */
[----:B0-----:R-:W-:-:S06]  /*0b50*/  IADD3 R18, R18, 0xffffffe, RZ ;  /* 0x0ffffffe12127810 */ /* 0x001fcc0007ffe0ff */
[----:B------:R-:W0:Y:S02]  /*0b60*/  F2I.FTZ.U32.TRUNC.NTZ R19, R18 ;  /* 0x0000001200137305 */ /* 0x000e24000021f000 */
[----:B0-----:R-:W-:Y:S02]  /*0b70*/  IMAD.MOV R10, RZ, RZ, -R19 ;  /* 0x000000ffff0a7224 */ /* 0x001fe400078e0a13 */
[----:B------:R-:W-:Y:S02]  /*0b80*/  IMAD.MOV.U32 R18, RZ, RZ, RZ ;  /* 0x000000ffff127224 */ /* 0x000fe400078e00ff */
[----:B------:R-:W-:Y:S01]  /*0b90*/  IMAD R11, R10, R13, RZ ;  /* 0x0000000d0a0b7224 */ /* 0x000fe200078e02ff */
[----:B------:R-:W-:-:S03]  /*0ba0*/  IABS R10, R4 ;  /* 0x00000004000a7213 */ /* 0x000fc60000000000 */
[----:B------:R-:W-:-:S06]  /*0bb0*/  IMAD.HI.U32 R11, R19, R11, R18 ;  /* 0x0000000b130b7227 */ /* 0x000fcc00078e0012 */
[----:B------:R-:W-:-:S04]  /*0bc0*/  IMAD.HI.U32 R11, R11, R10, RZ ;  /* 0x0000000a0b0b7227 */ /* 0x000fc800078e00ff */
[----:B------:R-:W-:Y:S01]  /*0bd0*/  IMAD R10, R11, R7, R10 ;  /* 0x000000070b0a7224 */ /* 0x000fe200078e020a */
[----:B------:R-:W-:-:S04]  /*0be0*/  LOP3.LUT R7, R4, R13, RZ, 0x3c, !PT ;  /* 0x0000000d04077212 */ /* 0x000fc800078e3cff */
[----:B------:R-:W-:Y:S02]  /*0bf0*/  ISETP.GT.U32.AND P1, PT, R13, R10, PT ;  /* 0x0000000a0d00720c */ /* 0x000fe40003f24070 */
[----:B------:R-:W-:-:S11]  /*0c00*/  ISETP.GE.AND P0, PT, R7, RZ, PT ;  /* 0x000000ff0700720c */ /* 0x000fd60003f06270 */
[----:B------:R-:W-:Y:S01]  /*0c10*/  @!P1 IMAD.IADD R10, R10, 0x1, -R13 ;  /* 0x000000010a0a9824 */ /* 0x000fe200078e0a0d */
[----:B------:R-:W-:Y:S02]  /*0c20*/  @!P1 IADD3 R11, R11, 0x1, RZ ;  /* 0x000000010b0b9810 */ /* 0x000fe40007ffe0ff */
[----:B------:R-:W-:Y:S02]  /*0c30*/  ISETP.NE.AND P1, PT, R3, RZ, PT ;  /* 0x000000ff0300720c */ /* 0x000fe40003f25270 */
[----:B------:R-:W-:-:S13]  /*0c40*/  ISETP.GE.U32.AND P2, PT, R10, R13, PT ;  /* 0x0000000d0a00720c */ /* 0x000fda0003f46070 */
[----:B------:R-:W-:-:S05]  /*0c50*/  @P2 IADD3 R11, R11, 0x1, RZ ;  /* 0x000000010b0b2810 */ /* 0x000fca0007ffe0ff */
[----:B------:R-:W-:-:S04]  /*0c60*/  IMAD.MOV.U32 R7, RZ, RZ, R11 ;  /* 0x000000ffff077224 */ /* 0x000fc800078e000b */
        /* <DEDUP_REMOVED lines=16> */
[----:B------:R-:W-:Y:S02]  /*0d70*/  MOV R40, R22 ;  /* 0x0000001600287202 */ /* 0x000fe40000000f00 */
[----:B------:R-:W-:Y:S01]  /*0d80*/  MOV R41, R23 ;  /* 0x0000001700297202 */ /* 0x000fe20000000f00 */
[----:B------:R-:W-:Y:S05]  /*0d90*/  BRA `(.L_x_56) ;  /* 0x0000013000007947 */ /* 0x000fea0003800000 */
.L_x_55:
        /* <DEDUP_REMOVED lines=19> */
.L_x_56:
[----:B------:R-:W-:Y:S05]  /*0ed0*/  BSYNC B0 ;  /* 0x0000000000007941 */ /* 0x000fea0003800000 */
.L_x_54:
[-C--:B------:R-:W-:Y:S01]  /*0ee0*/  IABS R18, R2.reuse ;  /* 0x0000000200127213 */ /* 0x080fe20000000000 */
[----:B------:R-:W-:Y:S01]  /*0ef0*/  BSSY B0, `(.L_x_57) ;  /* 0x000003b000007945 */ /* 0x000fe20003800000 */
[----:B------:R-:W-:Y:S02]  /*0f00*/  IABS R10, R2 ;  /* 0x00000002000a7213 */ /* 0x000fe40000000000 */
[----:B------:R-:W0:Y:S01]  /*0f10*/  I2F.RP R17, R18 ;  /* 0x0000001200117306 */ /* 0x000e220000209400 */
[----:B------:R-:W-:Y:S02]  /*0f20*/  IADD3 R7, R18, UR6, RZ ;  /* 0x0000000612077c10 */ /* 0x000fe4000fffe0ff */
        /* <DEDUP_REMOVED lines=36> */
.L_x_58:
        /* <DEDUP_REMOVED lines=19> */
.L_x_59:
[----:B------:R-:W-:Y:S05]  /*12a0*/  BSYNC B0 ;  /* 0x0000000000007941 */ /* 0x000fea0003800000 */
.L_x_57:
[----:B------:R-:W0:Y:S01]  /*12b0*/  S2R R8, SR_TID.X ;  /* 0x0000000000087919 */ /* 0x000e220000002100 */
[----:B------:R-:W-:Y:S01]  /*12c0*/  IADD3 R19, P0, R20, -UR8, RZ ;  /* 0x8000000814137c10 */ /* 0x000fe2000ff1e0ff */
[----:B------:R-:W-:Y:S01]  /*12d0*/  ULDC.64 UR10, c[0x0][0x118] ;  /* 0x00004600000a7ab9 */ /* 0x000fe20000000a00 */
[----:B0-----:R-:W-:-:S04]  /*12e0*/  SHF.R.S32.HI R11, RZ, 0x1f, R8 ;  /* 0x0000001fff0b7819 */ /* 0x001fc80000011408 */
[----:B------:R-:W-:-:S04]  /*12f0*/  LEA.HI R9, R11, R8, RZ, 0x2 ;  /* 0x000000080b097211 */ /* 0x000fc800078f10ff */
[----:B------:R-:W-:Y:S02]  /*1300*/  LOP3.LUT R17, R9, 0xfffffffc, RZ, 0xc0, !PT ;  /* 0xfffffffc09117812 */ /* 0x000fe400078ec0ff */
[----:B------:R-:W-:-:S03]  /*1310*/  SHF.R.S32.HI R9, RZ, 0x2, R9 ;  /* 0x00000002ff097819 */ /* 0x000fc60000011409 */
[----:B------:R-:W-:Y:S01]  /*1320*/  IMAD.IADD R24, R8, 0x1, -R17 ;  /* 0x0000000108187824 */ /* 0x000fe200078e0a11 */
[----:B------:R-:W-:-:S04]  /*1330*/  IADD3.X R17, R5, ~UR7, RZ, P0, !PT ;  /* 0x8000000705117c10 */ /* 0x000fc800087fe4ff */
[----:B------:R-:W-:Y:S02]  /*1340*/  ISETP.GT.U32.AND P2, PT, R19, R24, PT ;  /* 0x000000181300720c */ /* 0x000fe40003f44070 */
[----:B------:R-:W-:Y:S02]  /*1350*/  SHF.R.S32.HI R18, RZ, 0x1f, R24 ;  /* 0x0000001fff127819 */ /* 0x000fe40000011418 */
[----:B------:R-:W-:Y:S02]  /*1360*/  IADD3 R34, P0, R24, UR8, RZ ;  /* 0x0000000818227c10 */ /* 0x000fe4000ff1e0ff */
[----:B------:R-:W-:Y:S02]  /*1370*/  ISETP.GT.AND.EX P2, PT, R17, R18, PT, P2 ;  /* 0x000000121100720c */ /* 0x000fe40003f44320 */
[C---:B------:R-:W-:Y:S02]  /*1380*/  IADD3 R17, R9.reuse, 0x20, RZ ;  /* 0x0000002009117810 */ /* 0x040fe40007ffe0ff */
[----:B------:R-:W-:-:S02]  /*1390*/  ISETP.GE.OR P3, PT, R9, c[0x0][0x314], !P2 ;  /* 0x0000c50009007a0c */ /* 0x000fc40005766670 */
[----:B------:R-:W-:Y:S02]  /*13a0*/  ISETP.GE.OR P2, PT, R17, c[0x0][0x314], !P2 ;  /* 0x0000c50011007a0c */ /* 0x000fe40005746670 */
[----:B------:R-:W-:-:S09]  /*13b0*/  IADD3.X R35, R18, UR7, RZ, P0, !PT ;  /* 0x0000000712237c10 */ /* 0x000fd200087fe4ff */
[----:B------:R-:W-:Y:S02]  /*13c0*/  @!P3 SHF.R.S32.HI R21, RZ, 0x1f, R9 ;  /* 0x0000001fff15b819 */ /* 0x000fe40000011409 */
[----:B------:R-:W-:Y:S01]  /*13d0*/  @!P2 SHF.R.S32.HI R19, RZ, 0x1f, R17 ;  /* 0x0000001fff13a819 */ /* 0x000fe20000011411 */
[----:B------:R-:W-:Y:S02]  /*13e0*/  @!P2 IMAD.MOV.U32 R26, RZ, RZ, R34 ;  /* 0x000000ffff1aa224 */ /* 0x000fe400078e0022 */
[----:B------:R-:W-:Y:S02]  /*13f0*/  @!P2 IMAD.MOV.U32 R27, RZ, RZ, R35 ;  /* 0x000000ffff1ba224 */ /* 0x000fe400078e0023 */
[-C--:B------:R-:W-:Y:S02]  /*1400*/  @!P3 IMAD R18, R21, R20.reuse, RZ ;  /* 0x000000141512b224 */ /* 0x080fe400078e02ff */
[----:B------:R-:W-:Y:S02]  /*1410*/  @!P2 IMAD R28, R19, R20, RZ ;  /* 0x00000014131ca224 */ /* 0x000fe400078e02ff */
[----:B------:R-:W-:-:S04]  /*1420*/  @!P2 IMAD.WIDE.U32 R26, R20, R17, R26 ;  /* 0x00000011141aa225 */ /* 0x000fc800078e001a */
[----:B------:R-:W-:Y:S01]  /*1430*/  @!P3 IMAD.WIDE.U32 R34, R20, R9, R34 ;  /* 0x000000091422b225 */ /* 0x000fe200078e0022 */
[----:B------:R-:W-:-:S03]  /*1440*/  @!P2 LEA R30, P0, R26, c[0x0][0x208], 0x2 ;  /* 0x000082001a1eaa11 */ /* 0x000fc600078010ff */
[-C--:B------:R-:W-:Y:S01]  /*1450*/  @!P3 IMAD R18, R9, R5.reuse, R18 ;  /* 0x000000050912b224 */ /* 0x080fe200078e0212 */
[----:B------:R-:W-:Y:S01]  /*1460*/  @!P3 LEA R32, P1, R34, c[0x0][0x208], 0x2 ;  /* 0x000082002220ba11 */ /* 0x000fe200078210ff */
[----:B------:R-:W-:Y:S02]  /*1470*/  @!P2 IMAD R17, R17, R5, R28 ;  /* 0x000000051111a224 */ /* 0x000fe400078e021c */
[----:B------:R-:W-:Y:S02]  /*1480*/  @!P3 IMAD.IADD R18, R35, 0x1, R18 ;  /* 0x000000012312b824 */ /* 0x000fe400078e0212 */
[----:B------:R-:W-:-:S03]  /*1490*/  @!P2 IMAD.IADD R17, R27, 0x1, R17 ;  /* 0x000000011b11a824 */ /* 0x000fc600078e0211 */
[----:B------:R-:W-:Y:S01]  /*14a0*/  @!P3 LEA.HI.X R33, R34, c[0x0][0x20c], R18, 0x2, P1 ;  /* 0x000083002221ba11 */ /* 0x000fe200008f1412 */
[----:B------:R-:W-:Y:S01]  /*14b0*/  IMAD.MOV.U32 R18, RZ, RZ, -0x800000 ;  /* 0xff800000ff127424 */ /* 0x000fe200078e00ff */
[----:B------:R-:W-:Y:S01]  /*14c0*/  @!P2 LEA.HI.X R31, R26, c[0x0][0x20c], R17, 0x2, P0 ;  /* 0x000083001a1faa11 */ /* 0x000fe200000f1411 */
[----:B------:R-:W-:-:S04]  /*14d0*/  IMAD.MOV.U32 R17, RZ, RZ, -0x800000 ;  /* 0xff800000ff117424 */ /* 0x000fc800078e00ff */
[----:B------:R0:W2:Y:S04]  /*14e0*/  @!P3 LDG.E R18, [R32.64] ;  /* 0x0000000a2012b981 */ /* 0x0000a8000c1e1900 */
[----:B------:R1:W3:Y:S01]  /*14f0*/  @!P2 LDG.E R17, [R30.64] ;  /* 0x0000000a1e11a981 */ /* 0x0002e2000c1e1900 */
[C---:B------:R-:W-:Y:S01]  /*1500*/  ISETP.GT.AND P0, PT, R8.reuse, 0xff, PT ;  /* 0x000000ff0800780c */ /* 0x040fe20003f04270 */
[----:B------:R-:W-:Y:S01]  /*1510*/  IMAD R24, R9, 0x5, R24 ;  /* 0x0000000509187824 */ /* 0x000fe200078e0218 */
[----:B------:R-:W-:Y:S01]  /*1520*/  ISETP.GT.AND P2, PT, R8, 0x7f, PT ;  /* 0x0000007f0800780c */ /* 0x000fe20003f44270 */
[----:B------:R-:W-:Y:S01]  /*1530*/  IMAD.MOV.U32 R34, RZ, RZ, -0x800000 ;  /* 0xff800000ff227424 */ /* 0x000fe200078e00ff */
[----:B------:R-:W-:Y:S01]  /*1540*/  LEA.HI R11, R11, R8, RZ, 0x5 ;  /* 0x000000080b0b7211 */ /* 0x000fe200078f28ff */
[----:B------:R-:W-:Y:S01]  /*1550*/  ULDC.U8 UR4, c[0x0][0x329] ;  /* 0x0000ca4000047ab9 */ /* 0x000fe20000000000 */
[----:B------:R-:W-:Y:S01]  /*1560*/  IABS R9, c[0x0][0x214] ;  /* 0x0000850000097a13 */ /* 0x000fe20000000000 */
[----:B------:R-:W-:Y:S01]  /*1570*/  BSSY B1, `(.L_x_60) ;  /* 0x000025f000017945 */ /* 0x000fe20003800000 */
[----:B------:R-:W-:-:S02]  /*1580*/  LOP3.LUT R19, R11, 0xffffffe0, RZ, 0xc0, !PT ;  /* 0xffffffe00b137812 */ /* 0x000fc400078ec0ff */
[----:B------:R-:W-:Y:S01]  /*1590*/  SHF.R.S32.HI R11, RZ, 0x5, R11 ;  /* 0x00000005ff0b7819 */ /* 0x000fe2000001140b */
[----:B------:R-:W1:Y:S01]  /*15a0*/  I2F.RP R25, R9 ;  /* 0x0000000900197306 */ /* 0x000e620000209400 */
[----:B------:R-:W-:Y:S01]  /*15b0*/  ISETP.GT.AND P4, PT, R2, RZ, PT ;  /* 0x000000ff0200720c */ /* 0x000fe20003f84270 */
[----:B------:R-:W-:-:S04]  /*15c0*/  IMAD.IADD R36, R8, 0x1, -R19 ;  /* 0x0000000108247824 */ /* 0x000fc800078e0a13 */
[----:B------:R-:W-:Y:S02]  /*15d0*/  IMAD R27, R36, 0x5, R11 ;  /* 0x00000005241b7824 */ /* 0x000fe400078e020b */
[----:B0-----:R-:W-:Y:S01]  /*15e0*/  IMAD.MOV.U32 R33, RZ, RZ, -0x800000 ;  /* 0xff800000ff217424 */ /* 0x001fe200078e00ff */
[----:B-1----:R-:W0:Y:S02]  /*15f0*/  MUFU.RCP R30, R25 ;  /* 0x00000019001e7308 */ /* 0x002e240000001000 */
[----:B0-----:R-:W-:-:S06]  /*1600*/  IADD3 R30, R30, 0xffffffe, RZ ;  /* 0x0ffffffe1e1e7810 */ /* 0x001fcc0007ffe0ff */
[----:B------:R0:W1:Y:S02]  /*1610*/  F2I.FTZ.U32.TRUNC.NTZ R31, R30 ;  /* 0x0000001e001f7305 */ /* 0x000064000021f000 */
[----:B0-----:R-:W-:Y:S01]  /*1620*/  IMAD.MOV.U32 R30, RZ, RZ, RZ ;  /* 0x000000ffff1e7224 */ /* 0x001fe200078e00ff */
[----:B--2---:R1:W-:Y:S04]  /*1630*/  @!P0 STS [R24.X4], R18 ;  /* 0x0000001218008388 */ /* 0x0043e80000004800 */
[----:B---3--:R0:W-:Y:S04]  /*1640*/  @!P2 STS [R24.X4+0x280], R17 ;  /* 0x000280111800a388 */ /* 0x0081e80000004800 */
[----:B------:R-:W-:Y:S01]  /*1650*/  BAR.SYNC.DEFER_BLOCKING 0x0 ;  /* 0x0000000000007b1d */ /* 0x000fe20000010000 */
[----:B-1----:R-:W-:-:S04]  /*1660*/  IMAD.MOV R18, RZ, RZ, -R31 ;  /* 0x000000ffff127224 */ /* 0x002fc800078e0a1f */
[----:B------:R-:W-:Y:S01]  /*1670*/  IMAD R18, R18, R9, RZ ;  /* 0x0000000912127224 */ /* 0x000fe200078e02ff */
[----:B0-----:R-:W-:Y:S01]  /*1680*/  IABS R17, R7 ;  /* 0x0000000700117213 */ /* 0x001fe20000000000 */
[----:B------:R-:W-:Y:S02]  /*1690*/  @!P2 LDS R34, [R27.X4] ;  /* 0x000000001b22a984 */ /* 0x000fe40000004800 */
[----:B------:R-:W-:Y:S01]  /*16a0*/  IMAD.HI.U32 R18, R31, R18, R30 ;  /* 0x000000121f127227 */ /* 0x000fe200078e001e */
[----:B------:R-:W-:Y:S01]  /*16b0*/  LOP3.LUT R7, R7, c[0x0][0x214], RZ, 0x3c, !PT ;  /* 0x0000850007077a12 */ /* 0x000fe200078e3cff */
[----:B------:R-:W0:Y:S04]  /*16c0*/  @!P2 LDS R33, [R27.X4+0x280] ;  /* 0x000280001b21a984 */ /* 0x000e280000004800 */
[----:B------:R-:W-:Y:S01]  /*16d0*/  IMAD.HI.U32 R18, R18, R17, RZ ;  /* 0x0000001112127227 */ /* 0x000fe200078e00ff */
[----:B0-----:R-:W-:-:S05]  /*16e0*/  FMNMX.FTZ R28, R34, R33, !PT ;  /* 0x00000021221c7209 */ /* 0x001fca0007810000 */
[----:B------:R-:W0:Y:S02]  /*16f0*/  SHFL.BFLY PT, R19, R28, 0x10, 0x1f ;  /* 0x0e001f001c137f89 */ /* 0x000e2400000e0000 */
[----:B0-----:R-:W-:-:S05]  /*1700*/  FMNMX.FTZ R19, R28, R19, !PT ;  /* 0x000000131c137209 */ /* 0x001fca0007810000 */
[----:B------:R-:W0:Y:S02]  /*1710*/  SHFL.BFLY PT, R26, R19, 0x8, 0x1f ;  /* 0x0d001f00131a7f89 */ /* 0x000e2400000e0000 */
[----:B0-----:R-:W-:-:S05]  /*1720*/  FMNMX.FTZ R26, R19, R26, !PT ;  /* 0x0000001a131a7209 */ /* 0x001fca0007810000 */
[----:B------:R-:W0:Y:S02]  /*1730*/  SHFL.BFLY PT, R21, R26, 0x4, 0x1f ;  /* 0x0c801f001a157f89 */ /* 0x000e2400000e0000 */
[----:B0-----:R-:W-:Y:S01]  /*1740*/  FMNMX.FTZ R21, R26, R21, !PT ;  /* 0x000000151a157209 */ /* 0x001fe20007810000 */
[----:B------:R-:W-:-:S04]  /*1750*/  IMAD.MOV R26, RZ, RZ, -R18 ;  /* 0x000000ffff1a7224 */ /* 0x000fc800078e0a12 */
[----:B------:R-:W0:Y:S01]  /*1760*/  SHFL.BFLY PT, R24, R21, 0x2, 0x1f ;  /* 0x0c401f0015187f89 */ /* 0x000e2200000e0000 */
[----:B------:R-:W-:-:S05]  /*1770*/  IMAD R26, R9, R26, R17 ;  /* 0x0000001a091a7224 */ /* 0x000fca00078e0211 */
[----:B------:R-:W-:-:S13]  /*1780*/  ISETP.GT.U32.AND P0, PT, R9, R26, PT ;  /* 0x0000001a0900720c */ /* 0x000fda0003f04070 */
[----:B------:R-:W-:Y:S01]  /*1790*/  @!P0 IMAD.IADD R26, R26, 0x1, -R9 ;  /* 0x000000011a1a8824 */ /* 0x000fe200078e0a09 */
[----:B------:R-:W-:Y:S02]  /*17a0*/  @!P0 IADD3 R18, R18, 0x1, RZ ;  /* 0x0000000112128810 */ /* 0x000fe40007ffe0ff */
[----:B------:R-:W-:Y:S02]  /*17b0*/  ISETP.NE.AND P0, PT, RZ, c[0x0][0x214], PT ;  /* 0x00008500ff007a0c */ /* 0x000fe40003f05270 */
[----:B0-----:R-:W-:Y:S02]  /*17c0*/  FMNMX.FTZ R24, R21, R24, !PT ;  /* 0x0000001815187209 */ /* 0x001fe40007810000 */
[----:B------:R-:W-:-:S03]  /*17d0*/  ISETP.GE.U32.AND P3, PT, R26, R9, PT ;  /* 0x000000091a00720c */ /* 0x000fc60003f66070 */
[----:B------:R-:W0:Y:S10]  /*17e0*/  SHFL.BFLY PT, R19, R24, 0x1, 0x1f ;  /* 0x0c201f0018137f89 */ /* 0x000e3400000e0000 */
[----:B------:R-:W-:-:S02]  /*17f0*/  @P3 IADD3 R18, R18, 0x1, RZ ;  /* 0x0000000112123810 */ /* 0x000fc40007ffe0ff */
[----:B0-----:R-:W-:-:S04]  /*1800*/  FMNMX.FTZ R19, R24, R19, !PT ;  /* 0x0000001318137209 */ /* 0x001fc80007810000 */
[----:B------:R-:W-:-:S04]  /*1810*/  FSETP.NEU.FTZ.AND P1, PT, R19, -INF , PT ;  /* 0xff8000001300780b */ /* 0x000fc80003f3d000 */
[----:B------:R-:W-:Y:S02]  /*1820*/  FSEL R17, R19, RZ, P1 ;  /* 0x000000ff13117208 */ /* 0x000fe40000800000 */
[----:B------:R-:W-:Y:S02]  /*1830*/  ISETP.GE.AND P1, PT, R7, RZ, PT ;  /* 0x000000ff0700720c */ /* 0x000fe40003f26270 */
[----:B------:R-:W-:Y:S01]  /*1840*/  LEA.HI.SX32 R7, R2, 0x1, 0x1 ;  /* 0x0000000102077811 */ /* 0x000fe200078f0aff */
[C---:B------:R-:W-:Y:S02]  /*1850*/  FADD.FTZ R19, -R17.reuse, R34 ;  /* 0x0000002211137221 */ /* 0x040fe40000010100 */
[----:B------:R-:W-:Y:S02]  /*1860*/  FADD.FTZ R9, -R17, R33 ;  /* 0x0000002111097221 */ /* 0x000fe40000010100 */
[----:B------:R-:W-:Y:S02]  /*1870*/  FMUL.FTZ R19, R19, 1.4426950216293334961 ;  /* 0x3fb8aa3b13137820 */ /* 0x000fe40000410000 */
[----:B------:R-:W-:Y:S01]  /*1880*/  FMUL.FTZ R24, R9, 1.4426950216293334961 ;  /* 0x3fb8aa3b09187820 */ /* 0x000fe20000410000 */
[----:B------:R-:W-:-:S03]  /*1890*/  SHF.R.S32.HI R9, RZ, 0x1f, R2 ;  /* 0x0000001fff097819 */ /* 0x000fc60000011402 */
[----:B------:R-:W-:Y:S01]  /*18a0*/  MUFU.EX2 R19, R19 ;  /* 0x0000001300137308 */ /* 0x000fe20000000800 */
[----:B------:R-:W-:Y:S01]  /*18b0*/  @!P1 IMAD.MOV R18, RZ, RZ, -R18 ;  /* 0x000000ffff129224 */ /* 0x000fe200078e0a12 */
[----:B------:R-:W-:Y:S01]  /*18c0*/  @!P0 LOP3.LUT R18, RZ, c[0x0][0x214], RZ, 0x33, !PT ;  /* 0x00008500ff128a12 */ /* 0x000fe200078e33ff */
[----:B------:R-:W-:-:S04]  /*18d0*/  @!P4 IMAD.MOV R7, RZ, RZ, R9 ;  /* 0x000000ffff07c224 */ /* 0x000fc800078e0209 */
[----:B------:R-:W-:Y:S01]  /*18e0*/  IMAD R2, R7, R18, RZ ;  /* 0x0000001207027224 */ /* 0x000fe200078e02ff */
[----:B------:R-:W0:Y:S01]  /*18f0*/  MUFU.EX2 R24, R24 ;  /* 0x0000001800187308 */ /* 0x000e220000000800 */
[----:B------:R-:W-:-:S03]  /*1900*/  IABS R7, c[0x0][0x1c0] ;  /* 0x0000700000077a13 */ /* 0x000fc60000000000 */
[-C--:B------:R-:W-:Y:S02]  /*1910*/  IABS R9, R2.reuse ;  /* 0x0000000200097213 */ /* 0x080fe40000000000 */
[----:B------:R-:W-:Y:S02]  /*1920*/  IABS R28, R2 ;  /* 0x00000002001c7213 */ /* 0x000fe40000000000 */
[----:B------:R-:W1:Y:S01]  /*1930*/  I2F.RP R21, R9 ;  /* 0x0000000900157306 */ /* 0x000e620000209400 */
[----:B------:R-:W-:Y:S02]  /*1940*/  ISETP.NE.AND P6, PT, R2, RZ, PT ;  /* 0x000000ff0200720c */ /* 0x000fe40003fc5270 */
[----:B------:R-:W-:Y:S02]  /*1950*/  IMAD.MOV R28, RZ, RZ, -R28 ;  /* 0x000000ffff1c7224 */ /* 0x000fe400078e0a1c */
[----:B0-----:R-:W-:-:S03]  /*1960*/  FADD.FTZ R31, R19, R24 ;  /* 0x00000018131f7221 */ /* 0x001fc60000010000 */
[----:B------:R-:W0:Y:S01]  /*1970*/  I2F.U32.RP R25, R7 ;  /* 0x0000000700197306 */ /* 0x000e220000209000 */
[----:B------:R-:W-:Y:S01]  /*1980*/  IMAD.IADD R24, R6, 0x1, R9 ;  /* 0x0000000106187824 */ /* 0x000fe200078e0209 */
[----:B------:R-:W2:Y:S06]  /*1990*/  SHFL.BFLY PT, R18, R31, 0x10, 0x1f ;  /* 0x0e001f001f127f89 */ /* 0x000eac00000e0000 */
[----:B-1----:R-:W1:Y:S08]  /*19a0*/  MUFU.RCP R21, R21 ;  /* 0x0000001500157308 */ /* 0x002e700000001000 */
[----:B0-----:R-:W0:Y:S01]  /*19b0*/  MUFU.RCP R38, R25 ;  /* 0x0000001900267308 */ /* 0x001e220000001000 */
[----:B-1----:R-:W-:-:S02]  /*19c0*/  IADD3 R42, R21, 0xffffffe, RZ ;  /* 0x0ffffffe152a7810 */ /* 0x002fc40007ffe0ff */
[----:B------:R-:W-:Y:S01]  /*19d0*/  IABS R21, R24 ;  /* 0x0000001800157213 */ /* 0x000fe20000000000 */
[----:B--2---:R-:W-:-:S04]  /*19e0*/  FADD.FTZ R18, R31, R18 ;  /* 0x000000121f127221 */ /* 0x004fc80000010000 */
[----:B------:R-:W1:Y:S01]  /*19f0*/  F2I.FTZ.U32.TRUNC.NTZ R43, R42 ;  /* 0x0000002a002b7305 */ /* 0x000e62000021f000 */
[----:B0-----:R-:W-:Y:S01]  /*1a00*/  IADD3 R38, R38, 0xffffffe, RZ ;  /* 0x0ffffffe26267810 */ /* 0x001fe20007ffe0ff */
[----:B------:R-:W0:Y:S06]  /*1a10*/  SHFL.BFLY PT, R19, R18, 0x8, 0x1f ;  /* 0x0d001f0012137f89 */ /* 0x000e2c00000e0000 */
[----:B------:R-:W2:Y:S01]  /*1a20*/  F2I.FTZ.U32.TRUNC.NTZ R39, R38 ;  /* 0x0000002600277305 */ /* 0x000ea2000021f000 */
[----:B-1----:R-:W-:Y:S02]  /*1a30*/  IMAD.MOV R30, RZ, RZ, -R43 ;  /* 0x000000ffff1e7224 */ /* 0x002fe400078e0a2b */
[----:B------:R-:W-:-:S02]  /*1a40*/  IMAD.MOV.U32 R42, RZ, RZ, RZ ;  /* 0x000000ffff2a7224 */ /* 0x000fc400078e00ff */
[----:B------:R-:W-:-:S04]  /*1a50*/  IMAD R30, R30, R9, RZ ;  /* 0x000000091e1e7224 */ /* 0x000fc800078e02ff */
[----:B------:R-:W-:-:S04]  /*1a60*/  IMAD.HI.U32 R30, R43, R30, R42 ;  /* 0x0000001e2b1e7227 */ /* 0x000fc800078e002a */
[----:B0-----:R-:W-:Y:S01]  /*1a70*/  FADD.FTZ R19, R18, R19 ;  /* 0x0000001312137221 */ /* 0x001fe20000010000 */
[----:B------:R-:W-:Y:S01]  /*1a80*/  IABS R18, c[0x0][0x1c0] ;  /* 0x0000700000127a13 */ /* 0x000fe20000000000 */
[----:B--2---:R-:W-:Y:S02]  /*1a90*/  IMAD.MOV R6, RZ, RZ, -R39 ;  /* 0x000000ffff067224 */ /* 0x004fe400078e0a27 */
[----:B------:R-:W-:Y:S01]  /*1aa0*/  IMAD.HI.U32 R30, R30, R21, RZ ;  /* 0x000000151e1e7227 */ /* 0x000fe200078e00ff */
[----:B------:R-:W0:Y:S03]  /*1ab0*/  SHFL.BFLY PT, R26, R19, 0x4, 0x1f ;  /* 0x0c801f00131a7f89 */ /* 0x000e2600000e0000 */
[----:B------:R-:W-:Y:S02]  /*1ac0*/  IMAD R28, R30, R28, R21 ;  /* 0x0000001c1e1c7224 */ /* 0x000fe400078e0215 */
[----:B------:R-:W-:-:S02]  /*1ad0*/  IMAD.MOV.U32 R38, RZ, RZ, RZ ;  /* 0x000000ffff267224 */ /* 0x000fc400078e00ff */
[----:B------:R-:W-:Y:S01]  /*1ae0*/  IMAD.MOV R18, RZ, RZ, -R18 ;  /* 0x000000ffff127224 */ /* 0x000fe200078e0a12 */
[----:B------:R-:W-:-:S13]  /*1af0*/  ISETP.GT.U32.AND P3, PT, R9, R28, PT ;  /* 0x0000001c0900720c */ /* 0x000fda0003f64070 */
[----:B------:R-:W-:Y:S01]  /*1b00*/  @!P3 IMAD.IADD R28, R28, 0x1, -R9 ;  /* 0x000000011c1cb824 */ /* 0x000fe200078e0a09 */
[----:B------:R-:W-:Y:S01]  /*1b10*/  @!P3 IADD3 R30, R30, 0x1, RZ ;  /* 0x000000011e1eb810 */ /* 0x000fe20007ffe0ff */
[----:B0-----:R-:W-:Y:S02]  /*1b20*/  FADD.FTZ R26, R19, R26 ;  /* 0x0000001a131a7221 */ /* 0x001fe40000010000 */
[----:B------:R-:W-:Y:S01]  /*1b30*/  IMAD R19, R6, R7, RZ ;  /* 0x0000000706137224 */ /* 0x000fe200078e02ff */
[----:B------:R-:W-:Y:S02]  /*1b40*/  IABS R6, R4 ;  /* 0x0000000400067213 */ /* 0x000fe40000000000 */
[----:B------:R-:W0:Y:S01]  /*1b50*/  SHFL.BFLY PT, R25, R26, 0x2, 0x1f ;  /* 0x0c401f001a197f89 */ /* 0x000e2200000e0000 */
[----:B------:R-:W-:Y:S01]  /*1b60*/  IMAD.HI.U32 R38, R39, R19, R38 ;  /* 0x0000001327267227 */ /* 0x000fe200078e0026 */
[----:B------:R-:W-:Y:S02]  /*1b70*/  ISETP.GE.U32.AND P4, PT, R28, R9, PT ;  /* 0x000000091c00720c */ /* 0x000fe40003f86070 */
[----:B------:R-:W-:-:S03]  /*1b80*/  LOP3.LUT R4, R4, c[0x0][0x1c0], RZ, 0x3c, !PT ;  /* 0x0000700004047a12 */ /* 0x000fc600078e3cff */
[----:B------:R-:W-:-:S04]  /*1b90*/  IMAD.HI.U32 R19, R38, R6, RZ ;  /* 0x0000000626137227 */ /* 0x000fc800078e00ff */
[----:B------:R-:W-:-:S04]  /*1ba0*/  IMAD.HI.U32 R38, R38, R21, RZ ;  /* 0x0000001526267227 */ /* 0x000fc800078e00ff */
[-C--:B------:R-:W-:Y:S01]  /*1bb0*/  IMAD R6, R19, R18.reuse, R6 ;  /* 0x0000001213067224 */ /* 0x080fe200078e0206 */
[----:B------:R-:W-:Y:S01]  /*1bc0*/  @P4 IADD3 R30, R30, 0x1, RZ ;  /* 0x000000011e1e4810 */ /* 0x000fe20007ffe0ff */
[----:B------:R-:W-:Y:S01]  /*1bd0*/  IMAD R18, R38, R18, R21 ;  /* 0x0000001226127224 */ /* 0x000fe200078e0215 */
[----:B------:R-:W-:Y:S02]  /*1be0*/  LOP3.LUT R21, R24, R9, RZ, 0x3c, !PT ;  /* 0x0000000918157212 */ /* 0x000fe400078e3cff */
[----:B------:R-:W-:Y:S02]  /*1bf0*/  ISETP.GT.U32.AND P0, PT, R7, R6, PT ;  /* 0x000000060700720c */ /* 0x000fe40003f04070 */
[----:B------:R-:W-:Y:S01]  /*1c00*/  ISETP.GE.AND P5, PT, R21, RZ, PT ;  /* 0x000000ff1500720c */ /* 0x000fe20003fa6270 */
[----:B0-----:R-:W-:Y:S01]  /*1c10*/  FADD.FTZ R26, R26, R25 ;  /* 0x000000191a1a7221 */ /* 0x001fe20000010000 */
[----:B------:R-:W-:Y:S02]  /*1c20*/  ISETP.GT.U32.AND P1, PT, R7, R18, PT ;  /* 0x000000120700720c */ /* 0x000fe40003f24070 */
[----:B------:R-:W-:-:S02]  /*1c30*/  ISETP.GT.AND P4, PT, R3, RZ, PT ;  /* 0x000000ff0300720c */ /* 0x000fc40003f84270 */
[----:B------:R-:W0:Y:S01]  /*1c40*/  SHFL.BFLY PT, R21, R26, 0x1, 0x1f ;  /* 0x0c201f001a157f89 */ /* 0x000e2200000e0000 */
[----:B------:R-:W-:-:S04]  /*1c50*/  LOP3.LUT R24, R24, c[0x0][0x1c0], RZ, 0x3c, !PT ;  /* 0x0000700018187a12 */ /* 0x000fc800078e3cff */
[--C-:B------:R-:W-:Y:S01]  /*1c60*/  @!P0 IMAD.IADD R6, R6, 0x1, -R7.reuse ;  /* 0x0000000106068824 */ /* 0x100fe200078e0a07 */
[----:B------:R-:W-:Y:S01]  /*1c70*/  @!P0 IADD3 R19, R19, 0x1, RZ ;  /* 0x0000000113138810 */ /* 0x000fe20007ffe0ff */
[----:B------:R-:W-:Y:S01]  /*1c80*/  @!P5 IMAD.MOV R30, RZ, RZ, -R30 ;  /* 0x000000ffff1ed224 */ /* 0x000fe200078e0a1e */
[----:B------:R-:W-:Y:S01]  /*1c90*/  ISETP.GE.AND P0, PT, R4, RZ, PT ;  /* 0x000000ff0400720c */ /* 0x000fe20003f06270 */
[----:B------:R-:W-:Y:S01]  /*1ca0*/  IMAD.MOV.U32 R4, RZ, RZ, c[0x0][0x214] ;  /* 0x00008500ff047624 */ /* 0x000fe200078e00ff */
[-C--:B------:R-:W-:Y:S01]  /*1cb0*/  ISETP.GE.U32.AND P3, PT, R6, R7.reuse, PT ;  /* 0x000000070600720c */ /* 0x080fe20003f66070 */
[----:B------:R-:W-:Y:S01]  /*1cc0*/  @!P1 IMAD.IADD R18, R18, 0x1, -R7 ;  /* 0x0000000112129824 */ /* 0x000fe200078e0a07 */
[----:B------:R-:W-:Y:S02]  /*1cd0*/  SHF.R.S32.HI R6, RZ, 0x1f, R3 ;  /* 0x0000001fff067819 */ /* 0x000fe40000011403 */
[----:B------:R-:W-:Y:S02]  /*1ce0*/  @!P1 IADD3 R38, R38, 0x1, RZ ;  /* 0x0000000126269810 */ /* 0x000fe40007ffe0ff */
[----:B------:R-:W-:-:S02]  /*1cf0*/  ISETP.GE.U32.AND P5, PT, R18, R7, PT ;  /* 0x000000071200720c */ /* 0x000fc40003fa6070 */
[----:B------:R-:W-:Y:S01]  /*1d00*/  LEA.HI.SX32 R7, R3, 0x1, 0x1 ;  /* 0x0000000103077811 */ /* 0x000fe200078f0aff */
[----:B------:R-:W-:Y:S01]  /*1d10*/  @!P4 IMAD.MOV R7, RZ, RZ, R6 ;  /* 0x000000ffff07c224 */ /* 0x000fe200078e0206 */
[----:B------:R-:W-:Y:S02]  /*1d20*/  ISETP.GE.AND P1, PT, R24, RZ, PT ;  /* 0x000000ff1800720c */ /* 0x000fe40003f26270 */
[----:B------:R-:W-:Y:S02]  /*1d30*/  LOP3.LUT R6, RZ, c[0x0][0x1c0], RZ, 0x33, !PT ;  /* 0x00007000ff067a12 */ /* 0x000fe400078e33ff */
[----:B------:R-:W-:Y:S01]  /*1d40*/  @P3 IADD3 R19, R19, 0x1, RZ ;  /* 0x0000000113133810 */ /* 0x000fe20007ffe0ff */
[----:B0-----:R-:W-:Y:S01]  /*1d50*/  FADD.FTZ R21, R26, R21 ;  /* 0x000000151a157221 */ /* 0x001fe20000010000 */
[----:B------:R-:W-:Y:S02]  /*1d60*/  ISETP.NE.AND P3, PT, RZ, UR4, PT ;  /* 0x00000004ff007c0c */ /* 0x000fe4000bf65270 */
[----:B------:R-:W-:Y:S01]  /*1d70*/  @!P6 LOP3.LUT R30, RZ, R9, RZ, 0x33, !PT ;  /* 0x00000009ff1ee212 */ /* 0x000fe200078e33ff */
[----:B------:R-:W-:Y:S01]  /*1d80*/  @!P0 IMAD.MOV R19, RZ, RZ, -R19 ;  /* 0x000000ffff138224 */ /* 0x000fe200078e0a13 */
[----:B------:R-:W-:-:S02]  /*1d90*/  FSETP.NE.FTZ.AND P4, PT, R21, RZ, PT ;  /* 0x000000ff1500720b */ /* 0x000fc40003f95000 */
[----:B------:R-:W-:Y:S02]  /*1da0*/  @P5 IADD3 R38, R38, 0x1, RZ ;  /* 0x0000000126265810 */ /* 0x000fe40007ffe0ff */
[----:B------:R-:W-:Y:S02]  /*1db0*/  LOP3.LUT P5, RZ, R8, 0x1f, RZ, 0xc0, !PT ;  /* 0x0000001f08ff7812 */ /* 0x000fe400078ac0ff */
[----:B------:R-:W-:Y:S01]  /*1dc0*/  ISETP.GT.AND P0, PT, R2, RZ, PT ;  /* 0x000000ff0200720c */ /* 0x000fe20003f04270 */
[----:B------:R-:W-:Y:S01]  /*1dd0*/  @!P1 IMAD.MOV R38, RZ, RZ, -R38 ;  /* 0x000000ffff269224 */ /* 0x000fe200078e0a26 */
[----:B------:R-:W-:Y:S02]  /*1de0*/  ISETP.GT.OR P5, PT, R8, 0x7f, P5 ;  /* 0x0000007f0800780c */ /* 0x000fe40002fa4670 */
[----:B------:R-:W-:Y:S02]  /*1df0*/  SEL R8, R4, 0x1, !P3 ;  /* 0x0000000104087807 */ /* 0x000fe40005800000 */
[----:B------:R-:W-:Y:S01]  /*1e00*/  ISETP.NE.AND P1, PT, RZ, c[0x0][0x1c0], PT ;  /* 0x00007000ff007a0c */ /* 0x000fe20003f25270 */
[----:B------:R-:W0:Y:S01]  /*1e10*/  @P4 MUFU.LG2 R4, R21 ;  /* 0x0000001500044308 */ /* 0x000e220000000c00 */
[----:B------:R-:W-:-:S02]  /*1e20*/  SHF.R.S32.HI R18, RZ, 0x1f, R2 ;  /* 0x0000001fff127819 */ /* 0x000fc40000011402 */
[C---:B------:R-:W-:Y:S02]  /*1e30*/  SEL R25, R6.reuse, R19, !P1 ;  /* 0x0000001306197207 */ /* 0x040fe40004800000 */
[----:B------:R-:W-:Y:S02]  /*1e40*/  SEL R31, R6, R38, !P1 ;  /* 0x00000026061f7207 */ /* 0x000fe40004800000 */
[----:B------:R-:W-:Y:S01]  /*1e50*/  ISETP.LT.U32.AND P1, PT, R22, R30, PT ;  /* 0x0000001e1600720c */ /* 0x000fe20003f21070 */
[-C--:B------:R-:W-:Y:S01]  /*1e60*/  IMAD R6, R25, R8.reuse, RZ ;  /* 0x0000000819067224 */ /* 0x080fe200078e02ff */
[----:B------:R-:W-:Y:S01]  /*1e70*/  SHF.R.S32.HI R19, RZ, 0x1f, R30 ;  /* 0x0000001fff137819 */ /* 0x000fe2000001141e */
[----:B------:R-:W-:Y:S01]  /*1e80*/  IMAD R8, R31, R8, RZ ;  /* 0x000000081f087224 */ /* 0x000fe200078e02ff */
[----:B------:R-:W-:Y:S01]  /*1e90*/  LEA.HI.SX32 R9, R2, 0x1, 0x1 ;  /* 0x0000000102097811 */ /* 0x000fe200078f0aff */
[----:B------:R-:W-:Y:S01]  /*1ea0*/  @!P0 IMAD.MOV R9, RZ, RZ, R18 ;  /* 0x000000ffff098224 */ /* 0x000fe200078e0212 */
[----:B------:R-:W-:Y:S01]  /*1eb0*/  ISETP.LT.AND.EX P1, PT, R23, R19, PT, P1 ;  /* 0x000000131700720c */ /* 0x000fe20003f21310 */
[----:B------:R-:W-:-:S02]  /*1ec0*/  IMAD R7, R7, R6, RZ ;  /* 0x0000000607077224 */ /* 0x000fc400078e02ff */
[----:B------:R-:W-:Y:S02]  /*1ed0*/  IMAD.MOV.U32 R31, RZ, RZ, 0x7f800000 ;  /* 0x7f800000ff1f7424 */ /* 0x000fe400078e00ff */
[----:B------:R-:W-:Y:S01]  /*1ee0*/  IMAD R6, R8, R9, RZ ;  /* 0x0000000908067224 */ /* 0x000fe200078e02ff */
[----:B------:R-:W-:Y:S01]  /*1ef0*/  SEL R9, R22, R30, P1 ;  /* 0x0000001e16097207 */ /* 0x000fe20000800000 */
[----:B0-----:R-:W-:Y:S01]  /*1f00*/  @P4 FFMA.FTZ R31, R4, 0.69314718246459960938, R17 ;  /* 0x3f317218041f4823 */ /* 0x001fe20000010011 */
        /* <DEDUP_REMOVED lines=38> */
[----:B------:R-:W-:Y:S05]  /*2170*/  CALL.REL.NOINC `($__internal_1_$__cuda_sm20_div_s64) ;  /* 0x000023e000007944 */ /* 0x000fea0003c00000 */
        /* <DEDUP_REMOVED lines=10> */
.L_x_64:
        /* <DEDUP_REMOVED lines=22> */
.L_x_65:
[----:B------:R-:W-:Y:S05]  /*2380*/  BSYNC B0 ;  /* 0x0000000000007941 */ /* 0x000fea0003800000 */
.L_x_63:
[----:B------:R-:W-:Y:S01]  /*2390*/  LOP3.LUT R19, R17, R0, RZ, 0xfc, !PT ;  /* 0x0000000011137212 */ /* 0x000fe200078efcff */
[----:B------:R-:W-:Y:S03]  /*23a0*/  BSSY B0, `(.L_x_66) ;  /* 0x0000028000007945 */ /* 0x000fe60003800000 */
[----:B------:R-:W-:-:S13]  /*23b0*/  ISETP.NE.U32.AND P0, PT, R19, RZ, PT ;  /* 0x000000ff1300720c */ /* 0x000fda0003f05070 */
[----:B------:R-:W-:Y:S05]  /*23c0*/  @!P0 BRA `(.L_x_67) ;  /* 0x000000f000008947 */ /* 0x000fea0003800000 */
[----:B------:R-:W-:Y:S01]  /*23d0*/  IMAD.MOV.U32 R28, RZ, RZ, R29 ;  /* 0x000000ffff1c7224 */ /* 0x000fe200078e001d */
[----:B------:R-:W-:Y:S02]  /*23e0*/  MOV R25, R0 ;  /* 0x0000000000197202 */ /* 0x000fe40000000f00 */
[----:B------:R-:W-:Y:S02]  /*23f0*/  MOV R26, 0x2410 ;  /* 0x00002410001a7802 */ /* 0x000fe40000000f00 */
[----:B------:R-:W-:Y:S05]  /*2400*/  CALL.REL.NOINC `($__internal_1_$__cuda_sm20_div_s64) ;  /* 0x0000215000007944 */ /* 0x000fea0003c00000 */
[----:B------:R-:W-:Y:S01]  /*2410*/  IADD3 R19, P0, RZ, -R22, RZ ;  /* 0x80000016ff137210 */ /* 0x000fe20007f1e0ff */
[----:B------:R-:W-:Y:S01]  /*2420*/  IMAD.MOV.U32 R43, RZ, RZ, R23 ;  /* 0x000000ffff2b7224 */ /* 0x000fe200078e0017 */
[----:B------:R-:W-:Y:S02]  /*2430*/  MOV R38, R18 ;  /* 0x0000001200267202 */ /* 0x000fe40000000f00 */
[----:B------:R-:W-:Y:S02]  /*2440*/  IADD3.X R24, RZ, ~R23, RZ, P0, !PT ;  /* 0x80000017ff187210 */ /* 0x000fe400007fe4ff */
[----:B------:R-:W-:Y:S02]  /*2450*/  MOV R39, R17 ;  /* 0x0000001100277202 */ /* 0x000fe40000000f00 */
[----:B------:R-:W-:Y:S01]  /*2460*/  MOV R42, R22 ;  /* 0x00000016002a7202 */ /* 0x000fe20000000f00 */
[----:B------:R-:W-:-:S02]  /*2470*/  IMAD R24, R24, R29, RZ ;  /* 0x0000001d18187224 */ /* 0x000fc400078e02ff */
[----:B------:R-:W-:-:S04]  /*2480*/  IMAD.WIDE.U32 R38, R29, R19, R38 ;  /* 0x000000131d267225 */ /* 0x000fc800078e0026 */
[----:B------:R-:W-:-:S04]  /*2490*/  IMAD R0, R0, R19, R24 ;  /* 0x0000001300007224 */ /* 0x000fc800078e0218 */
[----:B------:R-:W-:Y:S01]  /*24a0*/  IMAD.IADD R0, R39, 0x1, R0 ;  /* 0x0000000127007824 */ /* 0x000fe200078e0200 */
[----:B------:R-:W-:Y:S05]  /*24b0*/  BRA `(.L_x_68) ;  /* 0x0000016000007947 */ /* 0x000fea0003800000 */
.L_x_67:
        /* <DEDUP_REMOVED lines=22> */
.L_x_68:
[----:B------:R-:W-:Y:S05]  /*2620*/  BSYNC B0 ;  /* 0x0000000000007941 */ /* 0x000fea0003800000 */
.L_x_66:
        /* <DEDUP_REMOVED lines=11> */
[----:B------:R-:W-:Y:S05]  /*26e0*/  CALL.REL.NOINC `($__internal_1_$__cuda_sm20_div_s64) ;  /* 0x00001e7000007944 */ /* 0x000fea0003c00000 */
[----:B------:R-:W-:-:S04]  /*26f0*/  IADD3 R17, P0, RZ, -R22, RZ ;  /* 0x80000016ff117210 */ /* 0x000fc80007f1e0ff */
[----:B------:R-:W-:Y:S01]  /*2700*/  IADD3.X R18, RZ, ~R23, RZ, P0, !PT ;  /* 0x80000017ff127210 */ /* 0x000fe200007fe4ff */
[----:B------:R-:W-:-:S04]  /*2710*/  IMAD.WIDE.U32 R42, R5, R17, R42 ;  /* 0x00000011052a7225 */ /* 0x000fc800078e002a */
[----:B------:R-:W-:-:S04]  /*2720*/  IMAD R18, R18, R5, RZ ;  /* 0x0000000512127224 */ /* 0x000fc800078e02ff */
[----:B------:R-:W-:-:S05]  /*2730*/  IMAD R4, R4, R17, R18 ;  /* 0x0000001104047224 */ /* 0x000fca00078e0212 */
[----:B------:R-:W-:Y:S01]  /*2740*/  IADD3 R4, R43, R4, RZ ;  /* 0x000000042b047210 */ /* 0x000fe20007ffe0ff */
[----:B------:R-:W-:Y:S05]  /*2750*/  BRA `(.L_x_71) ;  /* 0x0000016000007947 */ /* 0x000fea0003800000 */
.L_x_70:
        /* <DEDUP_REMOVED lines=22> */
.L_x_71:
[----:B------:R-:W-:Y:S05]  /*28c0*/  BSYNC B0 ;  /* 0x0000000000007941 */ /* 0x000fea0003800000 */
.L_x_69:
[-C--:B------:R-:W-:Y:S01]  /*28d0*/  IMAD R5, R41, R16.reuse, RZ ;  /* 0x0000001029057224 */ /* 0x080fe200078e02ff */
[----:B------:R-:W-:Y:S01]  /*28e0*/  SHF.R.S32.HI R17, RZ, 0x1f, R29 ;  /* 0x0000001fff117819 */ /* 0x000fe2000001141d */
[C---:B------:R-:W-:Y:S01]  /*28f0*/  IMAD.WIDE.U32 R46, R40.reuse, R16, RZ ;  /* 0x00000010282e7225 */ /* 0x040fe200078e00ff */
[----:B------:R-:W-:Y:S01]  /*2900*/  ULDC.U8 UR6, c[0x0][0x329] ;  /* 0x0000ca4000067ab9 */ /* 0x000fe20000000000 */
[----:B------:R-:W-:Y:S01]  /*2910*/  BSSY B0, `(.L_x_72) ;  /* 0x0000046000007945 */ /* 0x000fe20003800000 */
[----:B------:R-:W-:Y:S01]  /*2920*/  UISETP.NE.AND UP0, UPT, UR6, URZ, UPT ;  /* 0x0000003f0600728c */ /* 0x000fe2000bf05270 */
[----:B------:R-:W-:Y:S01]  /*2930*/  IMAD R5, R40, R15, R5 ;  /* 0x0000000f28057224 */ /* 0x000fe200078e0205 */
[----:B------:R-:W-:Y:S01]  /*2940*/  ULDC.64 UR4, c[0x0][0x210] ;  /* 0x0000840000047ab9 */ /* 0x000fe20000000a00 */
[----:B------:R-:W-:Y:S01]  /*2950*/  IMAD R0, R0, R29, RZ ;  /* 0x0000001d00007224 */ /* 0x000fe200078e02ff */
[----:B------:R-:W-:Y:S02]  /*2960*/  UIMAD UR4, UR4, UR5, URZ ;  /* 0x00000005040472a4 */ /* 0x000fe4000f8e023f */
[----:B------:R-:W-:Y:S01]  /*2970*/  IADD3 R5, R47, R5, RZ ;  /* 0x000000052f057210 */ /* 0x000fe20007ffe0ff */
[----:B------:R-:W-:Y:S01]  /*2980*/  IMAD R17, R17, R38, R0 ;  /* 0x0000002611117224 */ /* 0x000fe200078e0200 */
[----:B------:R-:W-:Y:S01]  /*2990*/  USEL UR5, UR5, 0x1, !UP0 ;  /* 0x0000000105057887 */ /* 0x000fe2000c000000 */
[----:B------:R-:W-:Y:S01]  /*29a0*/  IMAD.WIDE.U32 R38, R38, R29, RZ ;  /* 0x0000001d26267225 */ /* 0x000fe200078e00ff */
[----:B------:R-:W-:-:S02]  /*29b0*/  USHF.R.S32.HI UR9, URZ, 0x1f, UR4 ;  /* 0x0000001f3f097899 */ /* 0x000fc40008011404 */
[----:B------:R-:W-:Y:S01]  /*29c0*/  USHF.R.S32.HI UR6, URZ, 0x1f, UR5 ;  /* 0x0000001f3f067899 */ /* 0x000fe20008011405 */
[----:B------:R-:W-:Y:S02]  /*29d0*/  IMAD R18, R5, R14, RZ ;  /* 0x0000000e05127224 */ /* 0x000fe400078e02ff */
[----:B------:R-:W-:Y:S02]  /*29e0*/  IMAD R19, R4, UR4, RZ ;  /* 0x0000000404137c24 */ /* 0x000fe4000f8e02ff */
[----:B------:R-:W-:Y:S02]  /*29f0*/  IMAD R25, R13, R46, R18 ;  /* 0x0000002e0d197224 */ /* 0x000fe400078e0212 */
[----:B------:R-:W-:-:S04]  /*2a00*/  IMAD.WIDE.U32 R46, R46, R14, RZ ;  /* 0x0000000e2e2e7225 */ /* 0x000fc800078e00ff */
[----:B------:R-:W-:Y:S01]  /*2a10*/  IMAD R5, R23, UR5, RZ ;  /* 0x0000000517057c24 */ /* 0x000fe2000f8e02ff */
[----:B------:R-:W-:Y:S01]  /*2a20*/  IADD3 R25, R47, R25, RZ ;  /* 0x000000192f197210 */ /* 0x000fe20007ffe0ff */
[C---:B------:R-:W-:Y:S02]  /*2a30*/  IMAD R19, R42.reuse, UR9, R19 ;  /* 0x000000092a137c24 */ /* 0x040fe4000f8e0213 */
[----:B------:R-:W-:Y:S01]  /*2a40*/  IMAD.WIDE.U32 R42, R42, UR4, RZ ;  /* 0x000000042a2a7c25 */ /* 0x000fe2000f8e00ff */
[----:B------:R-:W-:-:S03]  /*2a50*/  LOP3.LUT R0, R49, R25, RZ, 0xfc, !PT ;  /* 0x0000001931007212 */ /* 0x000fc600078efcff */
[----:B------:R-:W-:Y:S01]  /*2a60*/  IMAD R5, R22, UR6, R5 ;  /* 0x0000000616057c24 */ /* 0x000fe2000f8e0205 */
[----:B------:R-:W-:Y:S01]  /*2a70*/  ISETP.NE.U32.AND P0, PT, R0, RZ, PT ;  /* 0x000000ff0000720c */ /* 0x000fe20003f05070 */
[----:B------:R-:W-:Y:S01]  /*2a80*/  IMAD.WIDE.U32 R40, R22, UR5, RZ ;  /* 0x0000000516287c25 */ /* 0x000fe2000f8e00ff */
[----:B------:R-:W-:Y:S02]  /*2a90*/  IADD3 R0, R39, R17, RZ ;  /* 0x0000001127007210 */ /* 0x000fe40007ffe0ff */
[----:B------:R-:W-:Y:S01]  /*2aa0*/  IADD3 R4, R43, R19, RZ ;  /* 0x000000132b047210 */ /* 0x000fe20007ffe0ff */
[----:B------:R-:W-:Y:S01]  /*2ab0*/  IMAD R3, R3, UR4, RZ ;  /* 0x0000000403037c24 */ /* 0x000fe2000f8e02ff */
[----:B------:R-:W-:Y:S01]  /*2ac0*/  IADD3 R5, R41, R5, RZ ;  /* 0x0000000529057210 */ /* 0x000fe20007ffe0ff */
[----:B------:R-:W-:-:S06]  /*2ad0*/  IMAD R2, R2, UR4, RZ ;  /* 0x0000000402027c24 */ /* 0x000fcc000f8e02ff */
[----:B------:R-:W-:Y:S05]  /*2ae0*/  @!P0 BRA `(.L_x_73) ;  /* 0x0000011000008947 */ /* 0x000fea0003800000 */
[----:B------:R-:W-:Y:S01]  /*2af0*/  IMAD.MOV.U32 R18, RZ, RZ, R48 ;  /* 0x000000ffff127224 */ /* 0x000fe200078e0030 */
[----:B------:R-:W-:Y:S01]  /*2b00*/  MOV R17, R49 ;  /* 0x0000003100117202 */ /* 0x000fe20000000f00 */
[----:B------:R-:W-:Y:S01]  /*2b10*/  IMAD.MOV.U32 R28, RZ, RZ, R46 ;  /* 0x000000ffff1c7224 */ /* 0x000fe200078e002e */
[----:B------:R-:W-:Y:S02]  /*2b20*/  MOV R26, 0x2b40 ;  /* 0x00002b40001a7802 */ /* 0x000fe40000000f00 */
[----:B------:R-:W-:Y:S05]  /*2b30*/  CALL.REL.NOINC `($__internal_1_$__cuda_sm20_div_s64) ;  /* 0x00001a2000007944 */ /* 0x000fea0003c00000 */
        /* <DEDUP_REMOVED lines=12> */
.L_x_73:
        /* <DEDUP_REMOVED lines=23> */
.L_x_74:
[----:B------:R-:W-:Y:S05]  /*2d70*/  BSYNC B0 ;  /* 0x0000000000007941 */ /* 0x000fea0003800000 */
.L_x_72:
        /* <DEDUP_REMOVED lines=18> */
.L_x_76:
        /* <DEDUP_REMOVED lines=22> */
.L_x_77:
[----:B------:R-:W-:Y:S05]  /*3000*/  BSYNC B0 ;  /* 0x0000000000007941 */ /* 0x000fea0003800000 */
.L_x_75:
        /* <DEDUP_REMOVED lines=22> */
.L_x_79:
        /* <DEDUP_REMOVED lines=23> */
.L_x_80:
[----:B------:R-:W-:Y:S05]  /*32e0*/  BSYNC B0 ;  /* 0x0000000000007941 */ /* 0x000fea0003800000 */
.L_x_78:
        /* <DEDUP_REMOVED lines=11> */
[----:B------:R-:W-:-:S04]  /*33a0*/  IMAD.WIDE.U32 R50, R14, R3, RZ ;  /* 0x000000030e327225 */ /* 0x000fc800078e00ff */
[----:B------:R-:W-:Y:S02]  /*33b0*/  IMAD R13, R22, R24, R13 ;  /* 0x00000018160d7224 */ /* 0x000fe400078e020d */
[----:B------:R-:W-:Y:S02]  /*33c0*/  IMAD R7, R7, R14, R19 ;  /* 0x0000000e07077224 */ /* 0x000fe400078e0213 */
[----:B------:R-:W-:Y:S01]  /*33d0*/  IMAD R3, R17, R16, R15 ;  /* 0x0000001011037224 */ /* 0x000fe200078e020f */
[----:B------:R-:W-:Y:S01]  /*33e0*/  IADD3 R14, R49, R13, RZ ;  /* 0x0000000d310e7210 */ /* 0x000fe20007ffe0ff */
        /* <DEDUP_REMOVED lines=9> */
[----:B------:R-:W-:Y:S05]  /*3480*/  CALL.REL.NOINC `($__internal_1_$__cuda_sm20_div_s64) ;  /* 0x000010d000007944 */ /* 0x000fea0003c00000 */
[----:B------:R-:W-:Y:S02]  /*3490*/  IADD3 R15, P0, RZ, -R22, RZ ;  /* 0x80000016ff0f7210 */ /* 0x000fe40007f1e0ff */
[----:B------:R-:W-:Y:S02]  /*34a0*/  MOV R16, R46 ;  /* 0x0000002e00107202 */ /* 0x000fe40000000f00 */
[----:B------:R-:W-:-:S02]  /*34b0*/  IADD3.X R13, RZ, ~R23, RZ, P0, !PT ;  /* 0x80000017ff0d7210 */ /* 0x000fc400007fe4ff */
[----:B------:R-:W-:-:S03]  /*34c0*/  MOV R17, R47 ;  /* 0x0000002f00117202 */ /* 0x000fc60000000f00 */
[----:B------:R-:W-:Y:S02]  /*34d0*/  IMAD R13, R13, R12, RZ ;  /* 0x0000000c0d0d7224 */ /* 0x000fe400078e02ff */
[----:B------:R-:W-:Y:S01]  /*34e0*/  IMAD.WIDE.U32 R16, R12, R15, R16 ;  /* 0x0000000f0c107225 */ /* 0x000fe200078e0010 */
[----:B------:R-:W-:-:S03]  /*34f0*/  MOV R12, R22 ;  /* 0x00000016000c7202 */ /* 0x000fc60000000f00 */
[----:B------:R-:W-:Y:S02]  /*3500*/  IMAD R10, R10, R15, R13 ;  /* 0x0000000f0a0a7224 */ /* 0x000fe400078e020d */
[----:B------:R-:W-:Y:S02]  /*3510*/  IMAD.MOV.U32 R13, RZ, RZ, R23 ;  /* 0x000000ffff0d7224 */ /* 0x000fe400078e0017 */
[----:B------:R-:W-:Y:S01]  /*3520*/  IMAD.IADD R10, R17, 0x1, R10 ;  /* 0x00000001110a7824 */ /* 0x000fe200078e020a */
[----:B------:R-:W-:Y:S05]  /*3530*/  BRA `(.L_x_83) ;  /* 0x0000017000007947 */ /* 0x000fea0003800000 */
.L_x_82:
[----:B------:R-:W0:Y:S01]  /*3540*/  I2F.U32.RP R17, R12 ;  /* 0x0000000c00117306 */ /* 0x000e220000209000 */
[----:B------:R-:W-:Y:S01]  /*3550*/  IMAD.MOV.U32 R18, RZ, RZ, RZ ;  /* 0x000000ffff127224 */ /* 0x000fe200078e00ff */
[----:B------:R-:W-:-:S06]  /*3560*/  ISETP.NE.U32.AND P0, PT, R12, RZ, PT ;  /* 0x000000ff0c00720c */ /* 0x000fcc0003f05070 */
        /* <DEDUP_REMOVED lines=18> */
[----:B------:R-:W-:Y:S01]  /*3690*/  MOV R12, R15 ;  /* 0x0000000f000c7202 */ /* 0x000fe20000000f00 */
[----:B------:R-:W-:Y:S02]  /*36a0*/  IMAD.MOV.U32 R13, RZ, RZ, RZ ;  /* 0x000000ffff0d7224 */ /* 0x000fe400078e00ff */
.L_x_83:
[----:B------:R-:W-:Y:S05]  /*36b0*/  BSYNC B0 ;  /* 0x0000000000007941 */ /* 0x000fea0003800000 */
.L_x_81:
        /* <DEDUP_REMOVED lines=23> */
[----:B------:R-:W-:Y:S01]  /*3830*/  IMAD R16, R8, R15, R16 ;  /* 0x0000000f08107224 */ /* 0x000fe200078e0210 */
[----:B------:R-:W-:-:S04]  /*3840*/  MOV R8, R12 ;  /* 0x0000000c00087202 */ /* 0x000fc80000000f00 */
[----:B------:R-:W-:Y:S01]  /*3850*/  IADD3 R13, R13, R16, RZ ;  /* 0x000000100d0d7210 */ /* 0x000fe20007ffe0ff */
[----:B------:R-:W-:Y:S05]  /*3860*/  BRA `(.L_x_86) ;  /* 0x0000017000007947 */ /* 0x000fea0003800000 */
.L_x_85:
        /* <DEDUP_REMOVED lines=23> */
.L_x_86:
[----:B------:R-:W-:Y:S05]  /*39e0*/  BSYNC B0 ;  /* 0x0000000000007941 */ /* 0x000fea0003800000 */
.L_x_84:
        /* <DEDUP_REMOVED lines=20> */
.L_x_62:
[----:B------:R-:W-:-:S04]  /*3b30*/  LEA R2, P0, R38, c[0x0][0x200], 0x2 ;  /* 0x0000800026027a11 */ /* 0x000fc800078010ff */
[----:B------:R-:W-:-:S05]  /*3b40*/  LEA.HI.X R3, R38, c[0x0][0x204], R39, 0x2, P0 ;  /* 0x0000810026037a11 */ /* 0x000fca00000f1427 */
[----:B------:R0:W-:Y:S04]  /*3b50*/  STG.E [R2.64], R31 ;  /* 0x0000001f02007986 */ /* 0x0001e8000c10190a */
.L_x_61:
[----:B------:R-:W-:Y:S05]  /*3b60*/  BSYNC B1 ;  /* 0x0000000000017941 */ /* 0x000fea0003800000 */
.L_x_60:
[C---:B------:R-:W-:Y:S01]  /*3b70*/  ISETP.GE.OR P0, PT, R36.reuse, c[0x0][0x314], P2 ;  /* 0x0000c50024007a0c */ /* 0x040fe20001706670 */
[----:B0-----:R-:W-:Y:S01]  /*3b80*/  IMAD.MOV.U32 R2, RZ, RZ, c[0x0][0x314] ;  /* 0x0000c500ff027624 */ /* 0x001fe200078e00ff */
[C---:B------:R-:W-:Y:S01]  /*3b90*/  IADD3 R0, R36.reuse, 0x20, RZ ;  /* 0x0000002024007810 */ /* 0x040fe20007ffe0ff */
[----:B------:R-:W-:Y:S01]  /*3ba0*/  IMAD.SHL.U32 R36, R36, 0x4, RZ ;  /* 0x0000000424247824 */ /* 0x000fe200078e00ff */
[----:B------:R-:W-:Y:S01]  /*3bb0*/  HFMA2.MMA R9, -RZ, RZ, 0, 0 ;  /* 0x00000000ff097435 */ /* 0x000fe200000001ff */
[----:B------:R-:W-:Y:S01]  /*3bc0*/  CS2R R6, SRZ ;  /* 0x0000000000067805 */ /* 0x000fe2000001ff00 */
[----:B------:R-:W-:Y:S01]  /*3bd0*/  ISETP.GE.OR P2, PT, R0, c[0x0][0x314], P2 ;  /* 0x0000c50000007a0c */ /* 0x000fe20001746670 */
[----:B------:R-:W-:Y:S01]  /*3be0*/  CS2R R4, SRZ ;  /* 0x0000000000047805 */ /* 0x000fe2000001ff00 */
[----:B------:R-:W-:-:S05]  /*3bf0*/  IADD3 R25, R36, 0x80, RZ ;  /* 0x0000008024197810 */ /* 0x000fca0007ffe0ff */
[----:B------:R-:W-:-:S04]  /*3c00*/  @!P0 FADD.FTZ R0, -R31, R34 ;  /* 0x000000221f008221 */ /* 0x000fc80000010100 */
[----:B------:R-:W-:Y:S02]  /*3c10*/  @!P0 FMUL.FTZ R0, R0, 1.4426950216293334961 ;  /* 0x3fb8aa3b00008820 */ /* 0x000fe40000410000 */
[----:B------:R-:W-:-:S04]  /*3c20*/  @!P2 FADD.FTZ R31, -R31, R33 ;  /* 0x000000211f1fa221 */ /* 0x000fc80000010100 */
[----:B------:R-:W0:Y:S01]  /*3c30*/  @!P0 MUFU.EX2 R0, R0 ;  /* 0x0000000000008308 */ /* 0x000e220000000800 */
[----:B------:R-:W-:-:S07]  /*3c40*/  @!P2 FMUL.FTZ R8, R31, 1.4426950216293334961 ;  /* 0x3fb8aa3b1f08a820 */ /* 0x000fce0000410000 */
[----:B------:R-:W1:Y:S01]  /*3c50*/  @!P2 MUFU.EX2 R8, R8 ;  /* 0x000000080008a308 */ /* 0x000e620000000800 */
[----:B0-----:R0:W-:Y:S01]  /*3c60*/  @!P0 STS [R27.X4], R0 ;  /* 0x000000001b008388 */ /* 0x0011e20000004800 */
[----:B------:R-:W-:Y:S02]  /*3c70*/  ISETP.GE.AND P0, PT, R2, 0x1, PT ;  /* 0x000000010200780c */ /* 0x000fe40003f06270 */
[----:B------:R-:W-:Y:S01]  /*3c80*/  CS2R R2, SRZ ;  /* 0x0000000000027805 */ /* 0x000fe2000001ff00 */
[----:B-1----:R1:W-:Y:S01]  /*3c90*/  @!P2 STS [R27.X4+0x280], R8 ;  /* 0x000280081b00a388 */ /* 0x0023e20000004800 */
[----:B0-----:R-:W-:-:S03]  /*3ca0*/  MOV R0, RZ ;  /* 0x000000ff00007202 */ /* 0x001fc60000000f00 */
        /* <DEDUP_REMOVED lines=11> */
[C---:B-1----:R-:W-:Y:S01]  /*3d60*/  IADD3 R8, P0, R21.reuse, UR5, RZ ;  /* 0x0000000515087c10 */ /* 0x042fe2000ff1e0ff */
        /* <DEDUP_REMOVED lines=11> */
.L_x_90:
        /* <DEDUP_REMOVED lines=11> */
.L_x_89:
[----:B------:R-:W-:Y:S05]  /*3ed0*/  BSYNC B0 ;  /* 0x0000000000007941 */ /* 0x000fea0003800000 */
.L_x_88:
        /* <DEDUP_REMOVED lines=15> */
.L_x_87:
        /* <DEDUP_REMOVED lines=11> */
[-C--:B-1----:R-:W-:Y:S02]  /*4080*/  IABS R8, R6.reuse ;  /* 0x0000000600087213 */ /* 0x082fe40000000000 */
        /* <DEDUP_REMOVED lines=77> */
        .weak           $__internal_1_$__cuda_sm20_div_s64
        .type           $__internal_1_$__cuda_sm20_div_s64,@function
        .size           $__internal_1_$__cuda_sm20_div_s64,(.L_x_8859 - $__internal_1_$__cuda_sm20_div_s64)
$__internal_1_$__cuda_sm20_div_s64:
        /* <DEDUP_REMOVED lines=25> */
[----:B------:R-:W-:Y:S02]  /*46f0*/  IADD3 R23, P0, RZ, -R56, RZ ;  /* 0x80000038ff177210 */ /* 0x000fe40007f1e0ff */
[----:B------:R-:W-:Y:S01]  /*4700*/  ISETP.GE.AND P1, PT, R17, RZ, PT ;  /* 0x000000ff1100720c */ /* 0x000fe20003f26270 */
[----:B------:R-:W-:Y:S02]  /*4710*/  IMAD R19, R22, R44, R19 ;  /* 0x0000002c16137224 */ /* 0x000fe400078e0213 */
[----:B------:R-:W-:-:S04]  /*4720*/  IMAD.HI.U32 R54, R55, R23, RZ ;  /* 0x0000001737367227 */ /* 0x000fc800078e00ff */
[----:B------:R-:W-:Y:S01]  /*4730*/  IMAD.X R19, RZ, RZ, ~R19, P0 ;  /* 0x000000ffff137224 */ /* 0x000fe200000e0e13 */
[----:B------:R-:W-:-:S03]  /*4740*/  IADD3 R21, P0, RZ, -R18, RZ ;  /* 0x80000012ff157210 */ /* 0x000fc60007f1e0ff */
[----:B------:R-:W-:Y:S01]  /*4750*/  IMAD.WIDE.U32 R54, P6, R55, R19, R54 ;  /* 0x0000001337367225 */ /* 0x000fe200078c0036 */
[----:B------:R-:W-:-:S03]  /*4760*/  SEL R21, R21, R18, !P1 ;  /* 0x0000001215157207 */ /* 0x000fc60004800000 */
[C---:B------:R-:W-:Y:S02]  /*4770*/  IMAD R24, R22.reuse, R19, RZ ;  /* 0x0000001316187224 */ /* 0x040fe400078e02ff */
[----:B------:R-:W-:-:S04]  /*4780*/  IMAD.HI.U32 R23, P5, R22, R23, R54 ;  /* 0x0000001716177227 */ /* 0x000fc800078a0036 */
[----:B------:R-:W-:Y:S01]  /*4790*/  IMAD.HI.U32 R19, R22, R19, RZ ;  /* 0x0000001316137227 */ /* 0x000fe200078e00ff */
[----:B------:R-:W-:-:S03]  /*47a0*/  IADD3 R24, P4, R24, R23, RZ ;  /* 0x0000001718187210 */ /* 0x000fc60007f9e0ff */
[----:B------:R-:W-:Y:S02]  /*47b0*/  IMAD.X R30, RZ, RZ, ~R17, P0 ;  /* 0x000000ffff1e7224 */ /* 0x000fe400000e0e11 */
[----:B------:R-:W-:Y:S02]  /*47c0*/  IMAD.X R22, R19, 0x1, R22, P6 ;  /* 0x0000000113167824 */ /* 0x000fe400030e0616 */
[----:B------:R-:W-:Y:S01]  /*47d0*/  IMAD.HI.U32 R54, R24, R21, RZ ;  /* 0x0000001518367227 */ /* 0x000fe200078e00ff */
[----:B------:R-:W-:Y:S02]  /*47e0*/  SEL R19, R30, R17, !P1 ;  /* 0x000000111e137207 */ /* 0x000fe40004800000 */
[----:B------:R-:W-:Y:S01]  /*47f0*/  IADD3.X R22, RZ, RZ, R22, P4, P5 ;  /* 0x000000ffff167210 */ /* 0x000fe200027ea416 */
[----:B------:R-:W-:-:S04]  /*4800*/  IMAD.MOV.U32 R55, RZ, RZ, RZ ;  /* 0x000000ffff377224 */ /* 0x000fc800078e00ff */
        /* <DEDUP_REMOVED lines=10> */
[CC--:B------:R-:W-:Y:S01]  /*48b0*/  ISETP.GE.U32.AND P4, PT, R21.reuse, R44.reuse, PT ;  /* 0x0000002c1500720c */ /* 0x0c0fe20003f86070 */
[-C--:B------:R-:W-:Y:S01]  /*48c0*/  IMAD R22, R30, R44.reuse, R23 ;  /* 0x0000002c1e167224 */ /* 0x080fe200078e0217 */
[----:B------:R-:W-:-:S03]  /*48d0*/  IADD3 R24, P1, R21, -R44, RZ ;  /* 0x8000002c15187210 */ /* 0x000fc60007f3e0ff */
[----:B------:R-:W-:Y:S01]  /*48e0*/  IMAD.X R19, R19, 0x1, ~R22, P0 ;  /* 0x0000000113137824 */ /* 0x000fe200000e0e16 */
[----:B------:R-:W-:-:S03]  /*48f0*/  IADD3 R23, P0, R32, 0x1, RZ ;  /* 0x0000000120177810 */ /* 0x000fc60007f1e0ff */
[C---:B------:R-:W-:Y:S01]  /*4900*/  IMAD.X R22, R19.reuse, 0x1, ~R45, P1 ;  /* 0x0000000113167824 */ /* 0x040fe200008e0e2d */
[----:B------:R-:W-:-:S04]  /*4910*/  ISETP.GE.U32.AND.EX P4, PT, R19, R45, PT, P4 ;  /* 0x0000002d1300720c */ /* 0x000fc80003f86140 */
[----:B------:R-:W-:Y:S01]  /*4920*/  SEL R24, R24, R21, P4 ;  /* 0x0000001518187207 */ /* 0x000fe20002000000 */
[----:B------:R-:W-:Y:S01]  /*4930*/  IMAD.X R21, RZ, RZ, R30, P0 ;  /* 0x000000ffff157224 */ /* 0x000fe200000e061e */
[----:B------:R-:W-:Y:S02]  /*4940*/  SEL R23, R23, R32, P4 ;  /* 0x0000002017177207 */ /* 0x000fe40002000000 */
[----:B------:R-:W-:Y:S02]  /*4950*/  SEL R19, R22, R19, P4 ;  /* 0x0000001316137207 */ /* 0x000fe40002000000 */
[----:B------:R-:W-:Y:S01]  /*4960*/  ISETP.GE.U32.AND P0, PT, R24, R44, PT ;  /* 0x0000002c1800720c */ /* 0x000fe20003f06070 */
[----:B------:R-:W-:Y:S01]  /*4970*/  IMAD.MOV.U32 R44, RZ, RZ, R26 ;  /* 0x000000ffff2c7224 */ /* 0x000fe200078e001a */
[----:B------:R-:W-:Y:S02]  /*4980*/  SEL R21, R21, R30, P4 ;  /* 0x0000001e15157207 */ /* 0x000fe40002000000 */
[----:B------:R-:W-:-:S02]  /*4990*/  IADD3 R22, P1, R23, 0x1, RZ ;  /* 0x0000000117167810 */ /* 0x000fc40007f3e0ff */
[----:B------:R-:W-:Y:S01]  /*49a0*/  ISETP.GE.U32.AND.EX P0, PT, R19, R45, PT, P0 ;  /* 0x0000002d1300720c */ /* 0x000fe20003f06100 */
[----:B------:R-:W-:Y:S01]  /*49b0*/  IMAD.MOV.U32 R45, RZ, RZ, 0x0 ;  /* 0x00000000ff2d7424 */ /* 0x000fe200078e00ff */
[----:B------:R-:W-:Y:S02]  /*49c0*/  IADD3.X R24, RZ, R21, RZ, P1, !PT ;  /* 0x00000015ff187210 */ /* 0x000fe40000ffe4ff */
        /* <DEDUP_REMOVED lines=12> */
[----:B------:R-:W-:Y:S06]  /*4a90*/  RET.REL.NODEC R44 `(_ZN5flash32flash_fwd_splitkv_combine_kernelI23Flash_fwd_kernel_traitsILi256ELi64ELi64ELi4ELb0ELb0EN7cutlass10bfloat16_tE19Flash_kernel_traitsILi256ELi64ELi64ELi4ES3_EELi4ELi6ELb0EEEvNS_16Flash_fwd_paramsE) ;  /* 0xffffb5602c007950 */ /* 0x000fec0003c3ffff */
.L_x_91:
        /* <DEDUP_REMOVED lines=14> */
.L_x_8859:


//--------------------- .text._ZN5flash32flash_fwd_splitkv_combine_kernelI23Flash_fwd_kernel_traitsILi256ELi64ELi64ELi4ELb0ELb0EN7cutlass10bfloat16_tE19Flash_kernel_traitsILi256ELi64ELi64ELi4ES3_EELi4ELi5ELb0EEEvNS_16Flash_fwd_paramsE --------------------------
	.section	.text._ZN5flash32flash_fwd_splitkv_combine_kernelI23Flash_fwd_kernel_traitsILi256ELi64ELi64ELi4ELb0ELb0EN7cutlass10bfloat16_tE19Flash_kernel_traitsILi256ELi64ELi64ELi4ES3_EELi4ELi5ELb0EEEvNS_16Flash_fwd_paramsE,"ax",@progbits
	.sectioninfo	@"SHI_REGISTERS=52"
	.align	128
        .global         _ZN5flash32flash_fwd_splitkv_combine_kernelI23Flash_fwd_kernel_traitsILi256ELi64ELi64ELi4ELb0ELb0EN7cutlass10bfloat16_tE19Flash_kernel_traitsILi256ELi64ELi64ELi4ES3_EELi4ELi5ELb0EEEvNS_16Flash_fwd_paramsE
        .type           _ZN5flash32flash_fwd_splitkv_combine_kernelI23Flash_fwd_kernel_traitsILi256ELi64ELi64ELi4ELb0ELb0EN7cutlass10bfloat16_tE19Flash_kernel_traitsILi256ELi64ELi64ELi4ES3_EELi4ELi5ELb0EEEvNS_16Flash_fwd_paramsE,@function
        .size           _ZN5flash32flash_fwd_splitkv_combine_kernelI23Flash_fwd_kernel_traitsILi256ELi64ELi64ELi4ELb0ELb0EN7cutlass10bfloat16_tE19Flash_kernel_traitsILi256ELi64ELi64ELi4ES3_EELi4ELi5ELb0EEEvNS_16Flash_fwd_paramsE,(.L_x_8860 - _ZN5flash32flash_fwd_splitkv_combine_kernelI23Flash_fwd_kernel_traitsILi256ELi64ELi64ELi4ELb0ELb0EN7cutlass10bfloat16_tE19Flash_kernel_traitsILi256ELi64ELi64ELi4ES3_EELi4ELi5ELb0EEEvNS_16Flash_fwd_paramsE)
        .other          _ZN5flash32flash_fwd_splitkv_combine_kernelI23Flash_fwd_kernel_traitsILi256ELi64ELi64ELi4ELb0ELb0EN7cutlass10bfloat16_tE19Flash_kernel_traitsILi256ELi64ELi64ELi4ES3_EELi4ELi5ELb0EEEvNS_16Flash_fwd_paramsE,@"STO_CUDA_ENTRY STV_DEFAULT"
_ZN5flash32flash_fwd_splitkv_combine_kernelI23Flash_fwd_kernel_traitsILi256ELi64ELi64ELi4ELb0ELb0EN7cutlass10bfloat16_tE19Flash_kernel_traitsILi256ELi64ELi64ELi4ES3_EELi4ELi5ELb0EEEvNS_16Flash_fwd_paramsE:
.text._ZN5flash32flash_fwd_splitkv_combine_kernelI23Flash_fwd_kernel_traitsILi256ELi64ELi64ELi4ELb0ELb0EN7cutlass10bfloat16_tE19Flash_kernel_traitsILi256ELi64ELi64ELi4ES3_EELi4ELi5ELb0EEEvNS_16Flash_fwd_paramsE:
        /* <DEDUP_REMOVED lines=23> */
[----:B------:R-:W-:Y:S05]  /*0170*/  CALL.REL.NOINC `($__internal_2_$__cuda_sm20_div_s64) ;  /* 0x0000434000007944 */ /* 0x000fea0003c00000 */
[----:B------:R-:W-:Y:S05]  /*0180*/  BRA `(.L_x_93) ;  /* 0x0000013000007947 */ /* 0x000fea0003800000 */
.L_x_92:
[----:B------:R-:W0:Y:S01]  /*0190*/  I2F.U32.RP R4, R30 ;  /* 0x0000001e00047306 */ /* 0x000e220000209000 */
[----:B------:R-:W-:Y:S01]  /*01a0*/  IMAD.MOV.U32 R6, RZ, RZ, RZ ;  /* 0x000000ffff067224 */ /* 0x000fe200078e00ff */
[----:B------:R-:W-:Y:S01]  /*01b0*/  ISETP.NE.U32.AND P0, PT, R30, RZ, PT ;  /* 0x000000ff1e00720c */ /* 0x000fe20003f05070 */
[----:B------:R-:W-:-:S05]  /*01c0*/  HFMA2.MMA R21, -RZ, RZ, 0, 0 ;  /* 0x00000000ff157435 */ /* 0x000fca00000001ff */
[----:B0-----:R-:W0:Y:S02]  /*01d0*/  MUFU.RCP R7, R4 ;  /* 0x0000000400077308 */ /* 0x001e240000001000 */
[----:B0-----:R-:W-:-:S06]  /*01e0*/  IADD3 R7, R7, 0xffffffe, RZ ;  /* 0x0ffffffe07077810 */ /* 0x001fcc0007ffe0ff */
        /* <DEDUP_REMOVED lines=13> */
.L_x_93:
        /* <DEDUP_REMOVED lines=9> */
[----:B------:R-:W-:Y:S01]  /*0350*/  MOV R17, R21 ;  /* 0x0000001500117202 */ /* 0x000fe20000000f00 */
[----:B------:R-:W-:Y:S01]  /*0360*/  IMAD.MOV.U32 R24, RZ, RZ, R3 ;  /* 0x000000ffff187224 */ /* 0x000fe200078e0003 */
[----:B------:R-:W-:Y:S02]  /*0370*/  MOV R22, 0x390 ;  /* 0x0000039000167802 */ /* 0x000fe40000000f00 */
[----:B------:R-:W-:Y:S05]  /*0380*/  CALL.REL.NOINC `($__internal_2_$__cuda_sm20_div_s64) ;  /* 0x0000413000007944 */ /* 0x000fea0003c00000 */
[----:B------:R-:W-:Y:S02]  /*0390*/  MOV R8, R20 ;  /* 0x0000001400087202 */ /* 0x000fe40000000f00 */
[----:B------:R-:W-:Y:S01]  /*03a0*/  MOV R9, R21 ;  /* 0x0000001500097202 */ /* 0x000fe20000000f00 */
[----:B------:R-:W-:Y:S05]  /*03b0*/  BRA `(.L_x_96) ;  /* 0x0000013000007947 */ /* 0x000fea0003800000 */
.L_x_95:
        /* <DEDUP_REMOVED lines=19> */
.L_x_96:
[----:B------:R-:W-:Y:S05]  /*04f0*/  BSYNC B0 ;  /* 0x0000000000007941 */ /* 0x000fea0003800000 */
.L_x_94:
        /* <DEDUP_REMOVED lines=13> */
[----:B------:R-:W-:-:S04]  /*05d0*/  IMAD.HI.U32 R13, R13, R6, R12 ;  /* 0x000000060d0d7227 */ /* 0x000fc800078e000c */
[----:B------:R-:W-:-:S04]  /*05e0*/  IMAD.MOV.U32 R6, RZ, RZ, R4 ;  /* 0x000000ffff067224 */ /* 0x000fc800078e0004 */
        /* <DEDUP_REMOVED lines=8> */
[----:B------:R-:W-:-:S04]  /*0670*/  LOP3.LUT R4, R2, R7, RZ, 0x3c, !PT ;  /* 0x0000000702047212 */ /* 0x000fc800078e3cff */
[----:B------:R-:W-:-:S07]  /*0680*/  ISETP.GE.AND P0, PT, R4, RZ, PT ;  /* 0x000000ff0400720c */ /* 0x000fce0003f06270 */
[----:B------:R-:W-:-:S06]  /*0690*/  @P2 IADD3 R10, R10, 0x1, RZ ;  /* 0x000000010a0a2810 */ /* 0x000fcc0007ffe0ff */
[----:B------:R-:W-:Y:S01]  /*06a0*/  @!P0 IMAD.MOV R10, RZ, RZ, -R10 ;  /* 0x000000ffff0a8224 */ /* 0x000fe200078e0a0a */
[----:B------:R-:W-:-:S04]  /*06b0*/  @!P1 LOP3.LUT R10, RZ, R7, RZ, 0x33, !PT ;  /* 0x00000007ff0a9212 */ /* 0x000fc800078e33ff */
[----:B------:R-:W-:Y:S02]  /*06c0*/  ISETP.LT.U32.AND P0, PT, R3, R10, PT ;  /* 0x0000000a0300720c */ /* 0x000fe40003f01070 */
[----:B------:R-:W-:-:S04]  /*06d0*/  SHF.R.S32.HI R4, RZ, 0x1f, R10 ;  /* 0x0000001fff047819 */ /* 0x000fc8000001140a */
[----:B------:R-:W-:-:S04]  /*06e0*/  ISETP.LT.AND.EX P0, PT, R23, R4, PT, P0 ;  /* 0x000000041700720c */ /* 0x000fc80003f01300 */
[----:B------:R-:W-:Y:S02]  /*06f0*/  SEL R15, R23, R4, P0 ;  /* 0x00000004170f7207 */ /* 0x000fe40000000000 */
        /* <DEDUP_REMOVED lines=11> */
.L_x_98:
        /* <DEDUP_REMOVED lines=19> */
.L_x_99:
[----:B------:R-:W-:Y:S05]  /*08e0*/  BSYNC B0 ;  /* 0x0000000000007941 */ /* 0x000fea0003800000 */
.L_x_97:
        /* <DEDUP_REMOVED lines=26> */
[----:B------:R-:W-:Y:S01]  /*0a90*/  ISETP.GE.U32.AND P0, PT, R3, R6, PT ;  /* 0x000000060300720c */ /* 0x000fe20003f06070 */
[----:B------:R-:W-:-:S05]  /*0aa0*/  IMAD.MOV.U32 R3, RZ, RZ, c[0x0][0x1c0] ;  /* 0x00007000ff037624 */ /* 0x000fca00078e00ff */
[C---:B------:R-:W-:Y:S01]  /*0ab0*/  IADD3 R6, R3.reuse, -0x1, RZ ;  /* 0xffffffff03067810 */ /* 0x040fe20007ffe0ff */
[----:B------:R-:W-:-:S06]  /*0ac0*/  IMAD R3, R3, c[0x0][0x214], RZ ;  /* 0x0000850003037a24 */ /* 0x000fcc00078e02ff */
        /* <DEDUP_REMOVED lines=8> */
[----:B------:R-:W-:-:S03]  /*0b50*/  IMAD.MOV R7, RZ, RZ, -R7 ;  /* 0x000000ffff077224 */ /* 0x000fc600078e0a07 */
[----:B------:R-:W-:Y:S02]  /*0b60*/  IABS R10, R4 ;  /* 0x00000004000a7213 */ /* 0x000fe40000000000 */
        /* <DEDUP_REMOVED lines=34> */
[----:B------:R-:W-:Y:S02]  /*0d90*/  MOV R32, R20 ;  /* 0x0000001400207202 */ /* 0x000fe40000000f00 */
[----:B------:R-:W-:Y:S01]  /*0da0*/  MOV R33, R21 ;  /* 0x0000001500217202 */ /* 0x000fe20000000f00 */
[----:B------:R-:W-:Y:S05]  /*0db0*/  BRA `(.L_x_102) ;  /* 0x0000013000007947 */ /* 0x000fea0003800000 */
.L_x_101:
        /* <DEDUP_REMOVED lines=19> */
.L_x_102:
[----:B------:R-:W-:Y:S05]  /*0ef0*/  BSYNC B0 ;  /* 0x0000000000007941 */ /* 0x000fea0003800000 */
.L_x_100:
[-C--:B------:R-:W-:Y:S01]  /*0f00*/  IABS R18, R3.reuse ;  /* 0x0000000300127213 */ /* 0x080fe20000000000 */
[----:B------:R-:W-:Y:S01]  /*0f10*/  BSSY B0, `(.L_x_103) ;  /* 0x000003b000007945 */ /* 0x000fe20003800000 */
[----:B------:R-:W-:Y:S02]  /*0f20*/  IABS R10, R3 ;  /* 0x00000003000a7213 */ /* 0x000fe40000000000 */
[----:B------:R-:W0:Y:S01]  /*0f30*/  I2F.RP R19, R18 ;  /* 0x0000001200137306 */ /* 0x000e220000209400 */
[----:B------:R-:W-:Y:S02]  /*0f40*/  IADD3 R7, R18, UR6, RZ ;  /* 0x0000000612077c10 */ /* 0x000fe4000fffe0ff */
[----:B------:R-:W-:Y:S02]  /*0f50*/  IMAD.MOV R10, RZ, RZ, -R10 ;  /* 0x000000ffff0a7224 */ /* 0x000fe400078e0a0a */
[----:B------:R-:W-:-:S03]  /*0f60*/  IABS R12, R7 ;  /* 0x00000007000c7213 */ /* 0x000fc60000000000 */
        /* <DEDUP_REMOVED lines=22> */
[----:B------:R-:W-:-:S04]  /*10d0*/  SEL R10, R9, R19, P0 ;  /* 0x00000013090a7207 */ /* 0x000fc80000000000 */
[----:B------:R-:W-:-:S04]  /*10e0*/  LOP3.LUT R12, R9, R10, RZ, 0xfc, !PT ;  /* 0x0000000a090c7212 */ /* 0x000fc800078efcff */
[----:B------:R-:W-:Y:S02]  /*10f0*/  ISETP.NE.U32.AND P1, PT, R12, RZ, PT ;  /* 0x000000ff0c00720c */ /* 0x000fe40003f25070 */
[----:B------:R-:W-:-:S11]  /*1100*/  SEL R12, R8, R17, P0 ;  /* 0x00000011080c7207 */ /* 0x000fd60000000000 */
        /* <DEDUP_REMOVED lines=8> */
.L_x_104:
        /* <DEDUP_REMOVED lines=19> */
.L_x_105:
[----:B------:R-:W-:Y:S05]  /*12c0*/  BSYNC B0 ;  /* 0x0000000000007941 */ /* 0x000fea0003800000 */
.L_x_103:
[----:B------:R-:W-:Y:S01]  /*12d0*/  IABS R17, c[0x0][0x214] ;  /* 0x0000850000117a13 */ /* 0x000fe20000000000 */
[----:B------:R-:W-:Y:S01]  /*12e0*/  IMAD.MOV.U32 R18, RZ, RZ, RZ ;  /* 0x000000ffff127224 */ /* 0x000fe200078e00ff */
[----:B------:R-:W-:Y:S01]  /*12f0*/  ISETP.GT.AND P3, PT, R3, RZ, PT ;  /* 0x000000ff0300720c */ /* 0x000fe20003f64270 */
[----:B------:R-:W-:Y:S01]  /*1300*/  ULDC.U8 UR4, c[0x0][0x329] ;  /* 0x0000ca4000047ab9 */ /* 0x000fe20000000000 */
[----:B------:R-:W0:Y:S01]  /*1310*/  I2F.RP R22, R17 ;  /* 0x0000001100167306 */ /* 0x000e220000209400 */
[----:B------:R-:W-:Y:S01]  /*1320*/  IABS R26, R4 ;  /* 0x00000004001a7213 */ /* 0x000fe20000000000 */
[----:B------:R-:W-:Y:S01]  /*1330*/  ULDC.64 UR10, c[0x0][0x118] ;  /* 0x00004600000a7ab9 */ /* 0x000fe20000000a00 */
[----:B------:R-:W-:Y:S01]  /*1340*/  LOP3.LUT R4, R4, c[0x0][0x1c0], RZ, 0x3c, !PT ;  /* 0x0000700004047a12 */ /* 0x000fe200078e3cff */
[----:B------:R-:W-:Y:S04]  /*1350*/  BSSY B0, `(.L_x_106) ;  /* 0x000007b000007945 */ /* 0x000fe80003800000 */
[----:B0-----:R-:W0:Y:S02]  /*1360*/  MUFU.RCP R19, R22 ;  /* 0x0000001600137308 */ /* 0x001e240000001000 */
[----:B0-----:R-:W-:-:S06]  /*1370*/  IADD3 R19, R19, 0xffffffe, RZ ;  /* 0x0ffffffe13137810 */ /* 0x001fcc0007ffe0ff */
[----:B------:R-:W0:Y:S02]  /*1380*/  F2I.FTZ.U32.TRUNC.NTZ R19, R19 ;  /* 0x0000001300137305 */ /* 0x000e24000021f000 */
[----:B0-----:R-:W-:-:S04]  /*1390*/  IMAD.MOV R8, RZ, RZ, -R19 ;  /* 0x000000ffff087224 */ /* 0x001fc800078e0a13 */
[----:B------:R-:W-:Y:S01]  /*13a0*/  IMAD R9, R8, R17, RZ ;  /* 0x0000001108097224 */ /* 0x000fe200078e02ff */
[----:B------:R-:W-:Y:S02]  /*13b0*/  IABS R8, R7 ;  /* 0x0000000700087213 */ /* 0x000fe40000000000 */
[----:B------:R-:W-:Y:S01]  /*13c0*/  LOP3.LUT R7, R7, c[0x0][0x214], RZ, 0x3c, !PT ;  /* 0x0000850007077a12 */ /* 0x000fe200078e3cff */
[----:B------:R-:W-:-:S03]  /*13d0*/  IMAD.HI.U32 R9, R19, R9, R18 ;  /* 0x0000000913097227 */ /* 0x000fc600078e0012 */
[----:B------:R-:W-:Y:S02]  /*13e0*/  ISETP.GE.AND P1, PT, R7, RZ, PT ;  /* 0x000000ff0700720c */ /* 0x000fe40003f26270 */
[----:B------:R-:W-:Y:S01]  /*13f0*/  SHF.R.S32.HI R7, RZ, 0x1f, R3 ;  /* 0x0000001fff077819 */ /* 0x000fe20000011403 */
[----:B------:R-:W-:Y:S01]  /*1400*/  IMAD.HI.U32 R18, R9, R8, RZ ;  /* 0x0000000809127227 */ /* 0x000fe200078e00ff */
[----:B------:R-:W-:-:S03]  /*1410*/  LEA.HI.SX32 R3, R3, 0x1, 0x1 ;  /* 0x0000000103037811 */ /* 0x000fc600078f0aff */
[----:B------:R-:W-:Y:S02]  /*1420*/  IMAD.MOV R9, RZ, RZ, -R18 ;  /* 0x000000ffff097224 */ /* 0x000fe400078e0a12 */
[----:B------:R-:W-:Y:S02]  /*1430*/  @!P3 IMAD.MOV R3, RZ, RZ, R7 ;  /* 0x000000ffff03b224 */ /* 0x000fe400078e0207 */
[----:B------:R-:W-:-:S05]  /*1440*/  IMAD R8, R17, R9, R8 ;  /* 0x0000000911087224 */ /* 0x000fca00078e0208 */
[----:B------:R-:W-:-:S13]  /*1450*/  ISETP.GT.U32.AND P0, PT, R17, R8, PT ;  /* 0x000000081100720c */ /* 0x000fda0003f04070 */
[----:B------:R-:W-:Y:S01]  /*1460*/  @!P0 IMAD.IADD R8, R8, 0x1, -R17 ;  /* 0x0000000108088824 */ /* 0x000fe200078e0a11 */
[----:B------:R-:W-:Y:S02]  /*1470*/  @!P0 IADD3 R18, R18, 0x1, RZ ;  /* 0x0000000112128810 */ /* 0x000fe40007ffe0ff */
[----:B------:R-:W-:Y:S02]  /*1480*/  ISETP.NE.AND P0, PT, RZ, c[0x0][0x214], PT ;  /* 0x00008500ff007a0c */ /* 0x000fe40003f05270 */
[----:B------:R-:W-:Y:S02]  /*1490*/  ISETP.GE.U32.AND P2, PT, R8, R17, PT ;  /* 0x000000110800720c */ /* 0x000fe40003f46070 */
[----:B------:R-:W-:-:S04]  /*14a0*/  IABS R8, c[0x0][0x1c0] ;  /* 0x0000700000087a13 */ /* 0x000fc80000000000 */
[----:B------:R-:W0:Y:S07]  /*14b0*/  I2F.U32.RP R17, R8 ;  /* 0x0000000800117306 */ /* 0x000e2e0000209000 */
[----:B------:R-:W-:-:S05]  /*14c0*/  @P2 IADD3 R18, R18, 0x1, RZ ;  /* 0x0000000112122810 */ /* 0x000fca0007ffe0ff */
[----:B------:R-:W-:Y:S01]  /*14d0*/  @!P1 IMAD.MOV R18, RZ, RZ, -R18 ;  /* 0x000000ffff129224 */ /* 0x000fe200078e0a12 */
[----:B------:R-:W-:Y:S01]  /*14e0*/  @!P0 LOP3.LUT R18, RZ, c[0x0][0x214], RZ, 0x33, !PT ;  /* 0x00008500ff128a12 */ /* 0x000fe200078e33ff */
[----:B0-----:R-:W0:Y:S04]  /*14f0*/  MUFU.RCP R19, R17 ;  /* 0x0000001100137308 */ /* 0x001e280000001000 */
[----:B------:R-:W-:-:S05]  /*1500*/  IMAD R3, R3, R18, RZ ;  /* 0x0000001203037224 */ /* 0x000fca00078e02ff */
[----:B------:R-:W-:-:S04]  /*1510*/  IABS R7, R3 ;  /* 0x0000000300077213 */ /* 0x000fc80000000000 */
[----:B------:R-:W1:Y:S01]  /*1520*/  I2F.RP R24, R7 ;  /* 0x0000000700187306 */ /* 0x000e620000209400 */
[----:B------:R-:W-:Y:S01]  /*1530*/  IMAD.IADD R6, R6, 0x1, R7 ;  /* 0x0000000106067824 */ /* 0x000fe200078e0207 */
[----:B0-----:R-:W-:-:S06]  /*1540*/  IADD3 R19, R19, 0xffffffe, RZ ;  /* 0x0ffffffe13137810 */ /* 0x001fcc0007ffe0ff */
[----:B------:R-:W0:Y:S08]  /*1550*/  F2I.FTZ.U32.TRUNC.NTZ R19, R19 ;  /* 0x0000001300137305 */ /* 0x000e30000021f000 */
[----:B-1----:R-:W1:Y:S01]  /*1560*/  MUFU.RCP R9, R24 ;  /* 0x0000001800097308 */ /* 0x002e620000001000 */
[----:B0-----:R-:W-:-:S04]  /*1570*/  IMAD.MOV R25, RZ, RZ, -R19 ;  /* 0x000000ffff197224 */ /* 0x001fc800078e0a13 */
[----:B------:R-:W-:Y:S01]  /*1580*/  IMAD R25, R25, R8, RZ ;  /* 0x0000000819197224 */ /* 0x000fe200078e02ff */
[----:B-1----:R-:W-:Y:S02]  /*1590*/  IADD3 R22, R9, 0xffffffe, RZ ;  /* 0x0ffffffe09167810 */ /* 0x002fe40007ffe0ff */
[----:B------:R-:W-:Y:S02]  /*15a0*/  IABS R24, R6 ;  /* 0x0000000600187213 */ /* 0x000fe40000000000 */
[----:B------:R-:W0:Y:S02]  /*15b0*/  F2I.FTZ.U32.TRUNC.NTZ R23, R22 ;  /* 0x0000001600177305 */ /* 0x000e24000021f000 */
[----:B0-----:R-:W-:Y:S02]  /*15c0*/  IMAD.MOV R18, RZ, RZ, -R23 ;  /* 0x000000ffff127224 */ /* 0x001fe400078e0a17 */
[----:B------:R-:W-:Y:S02]  /*15d0*/  IMAD.MOV.U32 R22, RZ, RZ, RZ ;  /* 0x000000ffff167224 */ /* 0x000fe400078e00ff */
[----:B------:R-:W-:-:S02]  /*15e0*/  IMAD R9, R18, R7, RZ ;  /* 0x0000000712097224 */ /* 0x000fc400078e02ff */
[----:B------:R-:W-:Y:S02]  /*15f0*/  IMAD.MOV.U32 R18, RZ, RZ, RZ ;  /* 0x000000ffff127224 */ /* 0x000fe400078e00ff */
[----:B------:R-:W-:Y:S01]  /*1600*/  IMAD.HI.U32 R9, R23, R9, R22 ;  /* 0x0000000917097227 */ /* 0x000fe200078e0016 */
[----:B------:R-:W-:-:S03]  /*1610*/  IABS R22, R3 ;  /* 0x0000000300167213 */ /* 0x000fc60000000000 */
[----:B------:R-:W-:Y:S01]  /*1620*/  IMAD.HI.U32 R25, R19, R25, R18 ;  /* 0x0000001913197227 */ /* 0x000fe200078e0012 */
[----:B------:R-:W-:-:S03]  /*1630*/  IABS R19, c[0x0][0x1c0] ;  /* 0x0000700000137a13 */ /* 0x000fc60000000000 */
[----:B------:R-:W-:Y:S02]  /*1640*/  IMAD.MOV R22, RZ, RZ, -R22 ;  /* 0x000000ffff167224 */ /* 0x000fe400078e0a16 */
[----:B------:R-:W-:Y:S02]  /*1650*/  IMAD.MOV R19, RZ, RZ, -R19 ;  /* 0x000000ffff137224 */ /* 0x000fe400078e0a13 */
[----:B------:R-:W-:-:S04]  /*1660*/  IMAD.HI.U32 R18, R25, R26, RZ ;  /* 0x0000001a19127227 */ /* 0x000fc800078e00ff */
[----:B------:R-:W-:-:S04]  /*1670*/  IMAD.HI.U32 R9, R9, R24, RZ ;  /* 0x0000001809097227 */ /* 0x000fc800078e00ff */
[----:B------:R-:W-:Y:S02]  /*1680*/  IMAD R17, R18, R19, R26 ;  /* 0x0000001312117224 */ /* 0x000fe400078e021a */
[--C-:B------:R-:W-:Y:S02]  /*1690*/  IMAD R22, R9, R22, R24.reuse ;  /* 0x0000001609167224 */ /* 0x100fe400078e0218 */
[----:B------:R-:W-:Y:S01]  /*16a0*/  IMAD.HI.U32 R25, R25, R24, RZ ;  /* 0x0000001819197227 */ /* 0x000fe200078e00ff */
[----:B------:R-:W-:Y:S02]  /*16b0*/  ISETP.GT.U32.AND P3, PT, R8, R17, PT ;  /* 0x000000110800720c */ /* 0x000fe40003f64070 */
[----:B------:R-:W-:Y:S01]  /*16c0*/  ISETP.GT.U32.AND P0, PT, R7, R22, PT ;  /* 0x000000160700720c */ /* 0x000fe20003f04070 */
[----:B------:R-:W-:-:S05]  /*16d0*/  IMAD R19, R25, R19, R24 ;  /* 0x0000001319137224 */ /* 0x000fca00078e0218 */
[----:B------:R-:W-:-:S05]  /*16e0*/  ISETP.GT.U32.AND P1, PT, R8, R19, PT ;  /* 0x000000130800720c */ /* 0x000fca0003f24070 */
[--C-:B------:R-:W-:Y:S01]  /*16f0*/  @!P3 IMAD.IADD R17, R17, 0x1, -R8.reuse ;  /* 0x000000011111b824 */ /* 0x100fe200078e0a08 */
[----:B------:R-:W-:Y:S01]  /*1700*/  @!P3 IADD3 R18, R18, 0x1, RZ ;  /* 0x000000011212b810 */ /* 0x000fe20007ffe0ff */
[----:B------:R-:W-:Y:S01]  /*1710*/  @!P0 IMAD.IADD R22, R22, 0x1, -R7 ;  /* 0x0000000116168824 */ /* 0x000fe200078e0a07 */
[----:B------:R-:W-:Y:S02]  /*1720*/  @!P0 IADD3 R9, R9, 0x1, RZ ;  /* 0x0000000109098810 */ /* 0x000fe40007ffe0ff */
[----:B------:R-:W-:Y:S02]  /*1730*/  ISETP.GE.U32.AND P6, PT, R17, R8, PT ;  /* 0x000000081100720c */ /* 0x000fe40003fc6070 */
[----:B------:R-:W0:Y:S01]  /*1740*/  S2R R17, SR_TID.X ;  /* 0x0000000000117919 */ /* 0x000e220000002100 */
[-C--:B------:R-:W-:Y:S01]  /*1750*/  ISETP.GE.U32.AND P2, PT, R22, R7.reuse, PT ;  /* 0x000000071600720c */ /* 0x080fe20003f46070 */
[----:B------:R-:W-:Y:S01]  /*1760*/  @!P1 IMAD.IADD R19, R19, 0x1, -R8 ;  /* 0x0000000113139824 */ /* 0x000fe200078e0a08 */
[----:B------:R-:W-:-:S02]  /*1770*/  LOP3.LUT R22, R6, R7, RZ, 0x3c, !PT ;  /* 0x0000000706167212 */ /* 0x000fc400078e3cff */
[----:B------:R-:W-:Y:S02]  /*1780*/  ISETP.GE.AND P0, PT, R4, RZ, PT ;  /* 0x000000ff0400720c */ /* 0x000fe40003f06270 */
[----:B------:R-:W-:Y:S02]  /*1790*/  ISETP.GE.AND P4, PT, R22, RZ, PT ;  /* 0x000000ff1600720c */ /* 0x000fe40003f86270 */
[----:B------:R-:W-:Y:S02]  /*17a0*/  ISETP.GT.AND P3, PT, R2, RZ, PT ;  /* 0x000000ff0200720c */ /* 0x000fe40003f64270 */
[----:B------:R-:W-:Y:S02]  /*17b0*/  @P6 IADD3 R18, R18, 0x1, RZ ;  /* 0x0000000112126810 */ /* 0x000fe40007ffe0ff */
[----:B------:R-:W-:Y:S02]  /*17c0*/  ISETP.NE.AND P6, PT, R3, RZ, PT ;  /* 0x000000ff0300720c */ /* 0x000fe40003fc5270 */
[----:B------:R-:W-:-:S02]  /*17d0*/  @P2 IADD3 R9, R9, 0x1, RZ ;  /* 0x0000000109092810 */ /* 0x000fc40007ffe0ff */
[----:B------:R-:W-:Y:S01]  /*17e0*/  ISETP.GE.U32.AND P5, PT, R19, R8, PT ;  /* 0x000000081300720c */ /* 0x000fe20003fa6070 */
[----:B------:R-:W-:Y:S01]  /*17f0*/  IMAD.MOV.U32 R19, RZ, RZ, c[0x0][0x214] ;  /* 0x00008500ff137624 */ /* 0x000fe200078e00ff */
[----:B------:R-:W-:Y:S01]  /*1800*/  LOP3.LUT R6, R6, c[0x0][0x1c0], RZ, 0x3c, !PT ;  /* 0x0000700006067a12 */ /* 0x000fe200078e3cff */
[----:B------:R-:W-:Y:S01]  /*1810*/  @!P4 IMAD.MOV R9, RZ, RZ, -R9 ;  /* 0x000000ffff09c224 */ /* 0x000fe200078e0a09 */
[----:B------:R-:W-:Y:S01]  /*1820*/  @!P1 IADD3 R25, R25, 0x1, RZ ;  /* 0x0000000119199810 */ /* 0x000fe20007ffe0ff */
[----:B------:R-:W-:Y:S01]  /*1830*/  @!P0 IMAD.MOV R18, RZ, RZ, -R18 ;  /* 0x000000ffff128224 */ /* 0x000fe200078e0a12 */
[----:B------:R-:W-:Y:S02]  /*1840*/  ISETP.GE.AND P2, PT, R6, RZ, PT ;  /* 0x000000ff0600720c */ /* 0x000fe40003f46270 */
[----:B------:R-:W-:Y:S02]  /*1850*/  ISETP.NE.AND P4, PT, RZ, c[0x0][0x1c0], PT ;  /* 0x00007000ff007a0c */ /* 0x000fe40003f85270 */
[----:B------:R-:W-:-:S02]  /*1860*/  LOP3.LUT R6, RZ, c[0x0][0x1c0], RZ, 0x33, !PT ;  /* 0x00007000ff067a12 */ /* 0x000fc400078e33ff */
[----:B------:R-:W-:Y:S02]  /*1870*/  SHF.R.S32.HI R8, RZ, 0x1f, R2 ;  /* 0x0000001fff087819 */ /* 0x000fe40000011402 */
[----:B------:R-:W-:Y:S02]  /*1880*/  ISETP.NE.AND P1, PT, RZ, UR4, PT ;  /* 0x00000004ff007c0c */ /* 0x000fe4000bf25270 */
[----:B0-----:R-:W-:Y:S02]  /*1890*/  SHF.R.S32.HI R4, RZ, 0x1f, R17 ;  /* 0x0000001fff047819 */ /* 0x001fe40000011411 */
[----:B------:R-:W-:Y:S01]  /*18a0*/  LEA.HI.SX32 R22, R2, 0x1, 0x1 ;  /* 0x0000000102167811 */ /* 0x000fe200078f0aff */
[----:B------:R-:W-:Y:S01]  /*18b0*/  @!P3 IMAD.MOV R22, RZ, RZ, R8 ;  /* 0x000000ffff16b224 */ /* 0x000fe200078e0208 */
[----:B------:R-:W-:Y:S02]  /*18c0*/  SEL R19, R19, 0x1, !P1 ;  /* 0x0000000113137807 */ /* 0x000fe40004800000 */
[----:B------:R-:W-:-:S02]  /*18d0*/  SEL R18, R6, R18, !P4 ;  /* 0x0000001206127207 */ /* 0x000fc40006000000 */
[----:B------:R-:W-:Y:S02]  /*18e0*/  @!P6 LOP3.LUT R9, RZ, R7, RZ, 0x33, !PT ;  /* 0x00000007ff09e212 */ /* 0x000fe400078e33ff */
[----:B------:R-:W-:Y:S01]  /*18f0*/  LEA.HI R8, R4, R17, RZ, 0x2 ;  /* 0x0000001104087211 */ /* 0x000fe200078f10ff */
[----:B------:R-:W-:Y:S01]  /*1900*/  IMAD R7, R18, R19, RZ ;  /* 0x0000001312077224 */ /* 0x000fe200078e02ff */
[----:B------:R-:W-:Y:S02]  /*1910*/  @P5 IADD3 R25, R25, 0x1, RZ ;  /* 0x0000000119195810 */ /* 0x000fe40007ffe0ff */
[----:B------:R-:W-:Y:S01]  /*1920*/  ISETP.LT.U32.AND P0, PT, R20, R9, PT ;  /* 0x000000091400720c */ /* 0x000fe20003f01070 */
[----:B------:R-:W-:Y:S01]  /*1930*/  IMAD R7, R22, R7, RZ ;  /* 0x0000000716077224 */ /* 0x000fe200078e02ff */
[----:B------:R-:W-:Y:S01]  /*1940*/  SHF.R.S32.HI R23, RZ, 0x1f, R9 ;  /* 0x0000001fff177819 */ /* 0x000fe20000011409 */
[----:B------:R-:W-:Y:S01]  /*1950*/  @!P2 IMAD.MOV R25, RZ, RZ, -R25 ;  /* 0x000000ffff19a224 */ /* 0x000fe200078e0a19 */
[----:B------:R-:W-:-:S02]  /*1960*/  SHF.R.S32.HI R18, RZ, 0x2, R8 ;  /* 0x00000002ff127819 */ /* 0x000fc40000011408 */
[C---:B------:R-:W-:Y:S02]  /*1970*/  ISETP.LT.AND.EX P2, PT, R21.reuse, R23, PT, P0 ;  /* 0x000000171500720c */ /* 0x040fe40003f41300 */
[----:B------:R-:W-:Y:S02]  /*1980*/  ISETP.GE.AND P0, PT, R18, c[0x0][0x314], PT ;  /* 0x0000c50012007a0c */ /* 0x000fe40003f06270 */
[----:B------:R-:W-:Y:S02]  /*1990*/  LOP3.LUT R22, R8, 0xfffffffc, RZ, 0xc0, !PT ;  /* 0xfffffffc08167812 */ /* 0x000fe400078ec0ff */
[----:B------:R-:W-:Y:S01]  /*19a0*/  SEL R9, R20, R9, P2 ;  /* 0x0000000914097207 */ /* 0x000fe20001000000 */
[----:B------:R-:W-:Y:S01]  /*19b0*/  IMAD.MOV.U32 R20, RZ, RZ, -0x800000 ;  /* 0xff800000ff147424 */ /* 0x000fe200078e00ff */
[----:B------:R-:W-:Y:S01]  /*19c0*/  SEL R8, R21, R23, P2 ;  /* 0x0000001715087207 */ /* 0x000fe20001000000 */
[----:B------:R-:W-:Y:S01]  /*19d0*/  IMAD.IADD R23, R17, 0x1, -R22 ;  /* 0x0000000111177824 */ /* 0x000fe200078e0a16 */
[----:B------:R-:W-:-:S05]  /*19e0*/  SEL R6, R6, R25, !P4 ;  /* 0x0000001906067207 */ /* 0x000fca0006000000 */
[----:B------:R-:W-:Y:S05]  /*19f0*/  @P0 BRA `(.L_x_107) ;  /* 0x0000010000000947 */ /* 0x000fea0003800000 */
[----:B------:R-:W-:Y:S02]  /*1a00*/  IADD3 R22, P2, R11, -UR8, RZ ;  /* 0x800000080b167c10 */ /* 0x000fe4000ff5e0ff */
[----:B------:R-:W-:Y:S02]  /*1a10*/  SHF.R.S32.HI R21, RZ, 0x1f, R23 ;  /* 0x0000001fff157819 */ /* 0x000fe40000011417 */
[----:B------:R-:W-:Y:S02]  /*1a20*/  ISETP.GT.U32.AND P0, PT, R22, R23, PT ;  /* 0x000000171600720c */ /* 0x000fe40003f04070 */
[----:B------:R-:W-:-:S04]  /*1a30*/  IADD3.X R22, R5, ~UR7, RZ, P2, !PT ;  /* 0x8000000705167c10 */ /* 0x000fc800097fe4ff */
[----:B------:R-:W-:-:S13]  /*1a40*/  ISETP.GT.AND.EX P0, PT, R22, R21, PT, P0 ;  /* 0x000000151600720c */ /* 0x000fda0003f04300 */
[----:B------:R-:W-:Y:S05]  /*1a50*/  @!P0 BRA `(.L_x_107) ;  /* 0x000000a000008947 */ /* 0x000fea0003800000 */
[----:B------:R-:W-:Y:S01]  /*1a60*/  IADD3 R24, P0, R23, UR8, RZ ;  /* 0x0000000817187c10 */ /* 0x000fe2000ff1e0ff */
[----:B------:R-:W-:Y:S01]  /*1a70*/  IMAD R20, R5, R18, RZ ;  /* 0x0000001205147224 */ /* 0x000fe200078e02ff */
[----:B------:R-:W-:Y:S02]  /*1a80*/  SHF.R.S32.HI R22, RZ, 0x1f, R18 ;  /* 0x0000001fff167819 */ /* 0x000fe40000011412 */
[----:B------:R-:W-:-:S03]  /*1a90*/  IADD3.X R25, R21, UR7, RZ, P0, !PT ;  /* 0x0000000715197c10 */ /* 0x000fc600087fe4ff */
[C---:B------:R-:W-:Y:S02]  /*1aa0*/  IMAD R20, R11.reuse, R22, R20 ;  /* 0x000000160b147224 */ /* 0x040fe400078e0214 */
[----:B------:R-:W-:-:S04]  /*1ab0*/  IMAD.WIDE.U32 R24, R11, R18, R24 ;  /* 0x000000120b187225 */ /* 0x000fc800078e0018 */
[----:B------:R-:W-:Y:S01]  /*1ac0*/  IMAD.IADD R20, R25, 0x1, R20 ;  /* 0x0000000119147824 */ /* 0x000fe200078e0214 */
[----:B------:R-:W-:-:S04]  /*1ad0*/  LEA R26, P0, R24, c[0x0][0x208], 0x2 ;  /* 0x00008200181a7a11 */ /* 0x000fc800078010ff */
[----:B------:R-:W-:-:S05]  /*1ae0*/  LEA.HI.X R27, R24, c[0x0][0x20c], R20, 0x2, P0 ;  /* 0x00008300181b7a11 */ /* 0x000fca00000f1414 */
[----:B------:R0:W5:Y:S04]  /*1af0*/  LDG.E R20, [R26.64] ;  /* 0x0000000a1a147981 */ /* 0x000168000c1e1900 */
.L_x_107:
[----:B------:R-:W-:Y:S05]  /*1b00*/  BSYNC B0 ;  /* 0x0000000000007941 */ /* 0x000fea0003800000 */
.L_x_106:
[C---:B------:R-:W-:Y:S01]  /*1b10*/  ISETP.GT.AND P0, PT, R17.reuse, 0x7f, PT ;  /* 0x0000007f1100780c */ /* 0x040fe20003f04270 */
[----:B------:R-:W-:Y:S01]  /*1b20*/  IMAD.MOV.U32 R29, RZ, RZ, -0x800000 ;  /* 0xff800000ff1d7424 */ /* 0x000fe200078e00ff */
[----:B------:R-:W-:Y:S01]  /*1b30*/  LOP3.LUT P2, RZ, R17, 0x1f, RZ, 0xc0, !PT ;  /* 0x0000001f11ff7812 */ /* 0x000fe2000784c0ff */
[----:B------:R-:W-:Y:S01]  /*1b40*/  IMAD R19, R6, R19, RZ ;  /* 0x0000001306137224 */ /* 0x000fe200078e02ff */
[----:B------:R-:W-:Y:S01]  /*1b50*/  ISETP.GT.AND P3, PT, R3, RZ, PT ;  /* 0x000000ff0300720c */ /* 0x000fe20003f64270 */
[----:B------:R-:W-:Y:S01]  /*1b60*/  BSSY B1, `(.L_x_108) ;  /* 0x00001f4000017945 */ /* 0x000fe20003800000 */
[----:B------:R-:W-:Y:S01]  /*1b70*/  ISETP.GT.OR P2, PT, R17, 0x7f, P2 ;  /* 0x0000007f1100780c */ /* 0x000fe20001744670 */
[----:B------:R-:W-:-:S06]  /*1b80*/  IMAD.MOV.U32 R28, RZ, RZ, 0x7f800000 ;  /* 0x7f800000ff1c7424 */ /* 0x000fcc00078e00ff */
[----:B------:R-:W-:Y:S01]  /*1b90*/  @!P0 IMAD R23, R18, 0x5, R23 ;  /* 0x0000000512178824 */ /* 0x000fe200078e0217 */
[----:B------:R-:W-:-:S04]  /*1ba0*/  @!P0 LEA.HI R21, R4, R17, RZ, 0x5 ;  /* 0x0000001104158211 */ /* 0x000fc800078f28ff */
[----:B-----5:R-:W-:Y:S01]  /*1bb0*/  @!P0 STS [R23.X4], R20 ;  /* 0x0000001417008388 */ /* 0x020fe20000004800 */
[----:B------:R-:W-:Y:S02]  /*1bc0*/  @!P0 LOP3.LUT R22, R21, 0xffffffe0, RZ, 0xc0, !PT ;  /* 0xffffffe015168812 */ /* 0x000fe400078ec0ff */
[----:B------:R-:W-:-:S03]  /*1bd0*/  @!P0 SHF.R.S32.HI R21, RZ, 0x5, R21 ;  /* 0x00000005ff158819 */ /* 0x000fc60000011415 */
[----:B------:R-:W-:-:S04]  /*1be0*/  @!P0 IMAD.IADD R22, R17, 0x1, -R22 ;  /* 0x0000000111168824 */ /* 0x000fc800078e0a16 */
[----:B------:R-:W-:Y:S01]  /*1bf0*/  @!P0 IMAD R21, R22, 0x5, R21 ;  /* 0x0000000516158824 */ /* 0x000fe200078e0215 */
[----:B------:R-:W-:Y:S06]  /*1c00*/  BAR.SYNC.DEFER_BLOCKING 0x0 ;  /* 0x0000000000007b1d */ /* 0x000fec0000010000 */
[----:B------:R-:W1:Y:S04]  /*1c10*/  @!P0 LDS R29, [R21.X4] ;  /* 0x00000000151d8984 */ /* 0x000e680000004800 */
[----:B-1----:R-:W1:Y:S02]  /*1c20*/  SHFL.BFLY PT, R22, R29, 0x10, 0x1f ;  /* 0x0e001f001d167f89 */ /* 0x002e6400000e0000 */
[----:B-1----:R-:W-:-:S05]  /*1c30*/  FMNMX.FTZ R22, R22, R29, !PT ;  /* 0x0000001d16167209 */ /* 0x002fca0007810000 */
[----:B------:R-:W1:Y:S02]  /*1c40*/  SHFL.BFLY PT, R25, R22, 0x8, 0x1f ;  /* 0x0d001f0016197f89 */ /* 0x000e6400000e0000 */
[----:B-1----:R-:W-:-:S05]  /*1c50*/  FMNMX.FTZ R25, R22, R25, !PT ;  /* 0x0000001916197209 */ /* 0x002fca0007810000 */
[----:B------:R-:W1:Y:S02]  /*1c60*/  SHFL.BFLY PT, R24, R25, 0x4, 0x1f ;  /* 0x0c801f0019187f89 */ /* 0x000e6400000e0000 */
[----:B-1----:R-:W-:-:S05]  /*1c70*/  FMNMX.FTZ R24, R25, R24, !PT ;  /* 0x0000001819187209 */ /* 0x002fca0007810000 */
[----:B0-----:R-:W0:Y:S02]  /*1c80*/  SHFL.BFLY PT, R27, R24, 0x2, 0x1f ;  /* 0x0c401f00181b7f89 */ /* 0x001e2400000e0000 */
[----:B0-----:R-:W-:-:S05]  /*1c90*/  FMNMX.FTZ R27, R24, R27, !PT ;  /* 0x0000001b181b7209 */ /* 0x001fca0007810000 */
[----:B------:R-:W0:Y:S02]  /*1ca0*/  SHFL.BFLY PT, R18, R27, 0x1, 0x1f ;  /* 0x0c201f001b127f89 */ /* 0x000e2400000e0000 */
[----:B0-----:R-:W-:-:S04]  /*1cb0*/  FMNMX.FTZ R18, R27, R18, !PT ;  /* 0x000000121b127209 */ /* 0x001fc80007810000 */
[----:B------:R-:W-:-:S04]  /*1cc0*/  FSETP.NEU.FTZ.AND P0, PT, R18, -INF , PT ;  /* 0xff8000001200780b */ /* 0x000fc80003f1d000 */
[----:B------:R-:W-:-:S05]  /*1cd0*/  FSEL R18, R18, RZ, P0 ;  /* 0x000000ff12127208 */ /* 0x000fca0000000000 */
[----:B------:R-:W-:-:S04]  /*1ce0*/  FADD.FTZ R21, -R18, R29 ;  /* 0x0000001d12157221 */ /* 0x000fc80000010100 */
[----:B------:R-:W-:-:S06]  /*1cf0*/  FMUL.FTZ R21, R21, 1.4426950216293334961 ;  /* 0x3fb8aa3b15157820 */ /* 0x000fcc0000410000 */
[----:B------:R-:W0:Y:S02]  /*1d00*/  MUFU.EX2 R21, R21 ;  /* 0x0000001500157308 */ /* 0x000e240000000800 */
[----:B0-----:R-:W0:Y:S02]  /*1d10*/  SHFL.BFLY PT, R22, R21, 0x10, 0x1f ;  /* 0x0e001f0015167f89 */ /* 0x001e2400000e0000 */
[----:B0-----:R-:W-:-:S05]  /*1d20*/  FADD.FTZ R22, R21, R22 ;  /* 0x0000001615167221 */ /* 0x001fca0000010000 */
[----:B------:R-:W0:Y:S02]  /*1d30*/  SHFL.BFLY PT, R25, R22, 0x8, 0x1f ;  /* 0x0d001f0016197f89 */ /* 0x000e2400000e0000 */
[----:B0-----:R-:W-:Y:S01]  /*1d40*/  FADD.FTZ R25, R22, R25 ;  /* 0x0000001916197221 */ /* 0x001fe20000010000 */
[----:B------:R-:W-:-:S04]  /*1d50*/  SHF.R.S32.HI R22, RZ, 0x1f, R3 ;  /* 0x0000001fff167819 */ /* 0x000fc80000011403 */
[----:B------:R-:W0:Y:S02]  /*1d60*/  SHFL.BFLY PT, R24, R25, 0x4, 0x1f ;  /* 0x0c801f0019187f89 */ /* 0x000e2400000e0000 */
[----:B0-----:R-:W-:-:S05]  /*1d70*/  FADD.FTZ R24, R25, R24 ;  /* 0x0000001819187221 */ /* 0x001fca0000010000 */
[----:B------:R-:W0:Y:S02]  /*1d80*/  SHFL.BFLY PT, R23, R24, 0x2, 0x1f ;  /* 0x0c401f0018177f89 */ /* 0x000e2400000e0000 */
[----:B0-----:R-:W-:-:S05]  /*1d90*/  FADD.FTZ R23, R24, R23 ;  /* 0x0000001718177221 */ /* 0x001fca0000010000 */
[----:B------:R-:W0:Y:S02]  /*1da0*/  SHFL.BFLY PT, R20, R23, 0x1, 0x1f ;  /* 0x0c201f0017147f89 */ /* 0x000e2400000e0000 */
[----:B0-----:R-:W-:Y:S01]  /*1db0*/  FADD.FTZ R26, R23, R20 ;  /* 0x00000014171a7221 */ /* 0x001fe20000010000 */
[----:B------:R-:W-:Y:S01]  /*1dc0*/  LEA.HI.SX32 R20, R3, 0x1, 0x1 ;  /* 0x0000000103147811 */ /* 0x000fe200078f0aff */
[----:B------:R-:W-:-:S03]  /*1dd0*/  @!P3 IMAD.MOV R20, RZ, RZ, R22 ;  /* 0x000000ffff14b224 */ /* 0x000fc600078e0216 */
[----:B------:R-:W-:Y:S01]  /*1de0*/  FSETP.NE.FTZ.AND P0, PT, R26, RZ, PT ;  /* 0x000000ff1a00720b */ /* 0x000fe20003f15000 */
[----:B------:R-:W-:-:S12]  /*1df0*/  IMAD R6, R19, R20, RZ ;  /* 0x0000001413067224 */ /* 0x000fd800078e02ff */
[----:B------:R-:W0:Y:S02]  /*1e00*/  @P0 MUFU.LG2 R21, R26 ;  /* 0x0000001a00150308 */ /* 0x000e240000000c00 */
[----:B0-----:R-:W-:Y:S01]  /*1e10*/  @P0 FFMA.FTZ R28, R21, 0.69314718246459960938, R18 ;  /* 0x3f317218151c0823 */ /* 0x001fe20000010012 */
[----:B------:R-:W-:Y:S05]  /*1e20*/  @P2 BRA `(.L_x_109) ;  /* 0x00001c7000002947 */ /* 0x000fea0003800000 */
[----:B------:R-:W-:Y:S01]  /*1e30*/  ULDC.U8 UR4, c[0x0][0x328] ;  /* 0x0000ca0000047ab9 */ /* 0x000fe20000000000 */
[----:B------:R-:W-:Y:S02]  /*1e40*/  LEA.HI R4, R4, R17, RZ, 0x5 ;  /* 0x0000001104047211 */ /* 0x000fe400078f28ff */
[----:B------:R-:W-:Y:S02]  /*1e50*/  ISETP.NE.AND P2, PT, RZ, UR4, PT ;  /* 0x00000004ff007c0c */ /* 0x000fe4000bf45270 */
[----:B------:R-:W-:-:S04]  /*1e60*/  SHF.R.S32.HI R4, RZ, 0x5, R4 ;  /* 0x00000005ff047819 */ /* 0x000fc80000011404 */
[----:B------:R-:W-:-:S04]  /*1e70*/  IADD3 R36, P0, R4, UR8, RZ ;  /* 0x0000000804247c10 */ /* 0x000fc8000ff1e0ff */
[----:B------:R-:W-:-:S03]  /*1e80*/  LEA.HI.X.SX32 R37, R4, UR7, 0x1, P0 ;  /* 0x0000000704257c11 */ /* 0x000fc600080f0eff */
        /* <DEDUP_REMOVED lines=43> */
.L_x_112:
        /* <DEDUP_REMOVED lines=22> */
.L_x_113:
[----:B------:R-:W-:Y:S05]  /*22a0*/  BSYNC B0 ;  /* 0x0000000000007941 */ /* 0x000fea0003800000 */
.L_x_111:
[----:B------:R-:W-:Y:S01]  /*22b0*/  LOP3.LUT R19, R17, R0, RZ, 0xfc, !PT ;  /* 0x0000000011137212 */ /* 0x000fe200078efcff */
[----:B------:R-:W-:Y:S03]  /*22c0*/  BSSY B0, `(.L_x_114) ;  /* 0x0000028000007945 */ /* 0x000fe60003800000 */
[----:B------:R-:W-:-:S13]  /*22d0*/  ISETP.NE.U32.AND P0, PT, R19, RZ, PT ;  /* 0x000000ff1300720c */ /* 0x000fda0003f05070 */
[----:B------:R-:W-:Y:S05]  /*22e0*/  @!P0 BRA `(.L_x_115) ;  /* 0x000000f000008947 */ /* 0x000fea0003800000 */
[----:B------:R-:W-:Y:S01]  /*22f0*/  IMAD.MOV.U32 R24, RZ, RZ, R30 ;  /* 0x000000ffff187224 */ /* 0x000fe200078e001e */
[----:B------:R-:W-:Y:S02]  /*2300*/  MOV R23, R0 ;  /* 0x0000000000177202 */ /* 0x000fe40000000f00 */
[----:B------:R-:W-:Y:S02]  /*2310*/  MOV R22, 0x2330 ;  /* 0x0000233000167802 */ /* 0x000fe40000000f00 */
[----:B------:R-:W-:Y:S05]  /*2320*/  CALL.REL.NOINC `($__internal_2_$__cuda_sm20_div_s64) ;  /* 0x0000219000007944 */ /* 0x000fea0003c00000 */
        /* <DEDUP_REMOVED lines=11> */
.L_x_115:
        /* <DEDUP_REMOVED lines=22> */
.L_x_116:
[----:B------:R-:W-:Y:S05]  /*2540*/  BSYNC B0 ;  /* 0x0000000000007941 */ /* 0x000fea0003800000 */
.L_x_114:
        /* <DEDUP_REMOVED lines=11> */
[----:B------:R-:W-:Y:S05]  /*2600*/  CALL.REL.NOINC `($__internal_2_$__cuda_sm20_div_s64) ;  /* 0x00001eb000007944 */ /* 0x000fea0003c00000 */
[----:B------:R-:W-:-:S04]  /*2610*/  IADD3 R17, P0, RZ, -R20, RZ ;  /* 0x80000014ff117210 */ /* 0x000fc80007f1e0ff */
[----:B------:R-:W-:Y:S01]  /*2620*/  IADD3.X R18, RZ, ~R21, RZ, P0, !PT ;  /* 0x80000015ff127210 */ /* 0x000fe200007fe4ff */
[----:B------:R-:W-:-:S04]  /*2630*/  IMAD.WIDE.U32 R36, R5, R17, R36 ;  /* 0x0000001105247225 */ /* 0x000fc800078e0024 */
[----:B------:R-:W-:-:S04]  /*2640*/  IMAD R18, R18, R5, RZ ;  /* 0x0000000512127224 */ /* 0x000fc800078e02ff */
[----:B------:R-:W-:-:S05]  /*2650*/  IMAD R4, R4, R17, R18 ;  /* 0x0000001104047224 */ /* 0x000fca00078e0212 */
[----:B------:R-:W-:Y:S01]  /*2660*/  IADD3 R4, R37, R4, RZ ;  /* 0x0000000425047210 */ /* 0x000fe20007ffe0ff */
[----:B------:R-:W-:Y:S05]  /*2670*/  BRA `(.L_x_119) ;  /* 0x0000016000007947 */ /* 0x000fea0003800000 */
.L_x_118:
        /* <DEDUP_REMOVED lines=22> */
.L_x_119:
[----:B------:R-:W-:Y:S05]  /*27e0*/  BSYNC B0 ;  /* 0x0000000000007941 */ /* 0x000fea0003800000 */
.L_x_117:
        /* <DEDUP_REMOVED lines=38> */
[----:B------:R-:W-:Y:S05]  /*2a50*/  CALL.REL.NOINC `($__internal_2_$__cuda_sm20_div_s64) ;  /* 0x00001a6000007944 */ /* 0x000fea0003c00000 */
        /* <DEDUP_REMOVED lines=12> */
.L_x_121:
        /* <DEDUP_REMOVED lines=23> */
.L_x_122:
[----:B------:R-:W-:Y:S05]  /*2c90*/  BSYNC B0 ;  /* 0x0000000000007941 */ /* 0x000fea0003800000 */
.L_x_120:
        /* <DEDUP_REMOVED lines=19> */
.L_x_124:
        /* <DEDUP_REMOVED lines=22> */
.L_x_125:
[----:B------:R-:W-:Y:S05]  /*2f30*/  BSYNC B0 ;  /* 0x0000000000007941 */ /* 0x000fea0003800000 */
.L_x_123:
        /* <DEDUP_REMOVED lines=10> */
[----:B------:R-:W-:Y:S02]  /*2fe0*/  IADD3 R18, P0, RZ, -R20, RZ ;  /* 0x80000014ff127210 */ /* 0x000fe40007f1e0ff */
[----:B------:R-:W-:Y:S02]  /*2ff0*/  MOV R22, R42 ;  /* 0x0000002a00167202 */ /* 0x000fe40000000f00 */
[----:B------:R-:W-:Y:S02]  /*3000*/  IADD3.X R17, RZ, ~R21, RZ, P0, !PT ;  /* 0x80000015ff117210 */ /* 0x000fe400007fe4ff */
[----:B------:R-:W-:-:S03]  /*3010*/  MOV R23, R43 ;  /* 0x0000002b00177202 */ /* 0x000fc60000000f00 */
[----:B------:R-:W-:Y:S02]  /*3020*/  IMAD R17, R17, R14, RZ ;  /* 0x0000000e11117224 */ /* 0x000fe400078e02ff */
[----:B------:R-:W-:-:S04]  /*3030*/  IMAD.WIDE.U32 R22, R14, R18, R22 ;  /* 0x000000120e167225 */ /* 0x000fc800078e0016 */
[----:B------:R-:W-:Y:S01]  /*3040*/  IMAD R13, R13, R18, R17 ;  /* 0x000000120d0d7224 */ /* 0x000fe200078e0211 */
[----:B------:R-:W-:-:S04]  /*3050*/  MOV R14, R22 ;  /* 0x00000016000e7202 */ /* 0x000fc80000000f00 */
[----:B------:R-:W-:Y:S01]  /*3060*/  IADD3 R13, R23, R13, RZ ;  /* 0x0000000d170d7210 */ /* 0x000fe20007ffe0ff */
[----:B------:R-:W-:Y:S05]  /*3070*/  BRA `(.L_x_128) ;  /* 0x0000017000007947 */ /* 0x000fea0003800000 */
.L_x_127:
        /* <DEDUP_REMOVED lines=20> */
[----:B------:R-:W-:Y:S02]  /*31c0*/  IADD3 R17, -R18, RZ, RZ ;  /* 0x000000ff12117210 */ /* 0x000fe40007ffe1ff */
[----:B------:R-:W-:-:S03]  /*31d0*/  MOV R20, R18 ;  /* 0x0000001200147202 */ /* 0x000fc60000000f00 */
[----:B------:R-:W-:Y:S02]  /*31e0*/  IMAD R14, R14, R17, R42 ;  /* 0x000000110e0e7224 */ /* 0x000fe400078e022a */
.L_x_128:
[----:B------:R-:W-:Y:S05]  /*31f0*/  BSYNC B0 ;  /* 0x0000000000007941 */ /* 0x000fea0003800000 */
.L_x_126:
[----:B------:R-:W-:Y:S01]  /*3200*/  LOP3.LUT R19, R41, R10, RZ, 0xfc, !PT ;  /* 0x0000000a29137212 */ /* 0x000fe200078efcff */
[-C--:B------:R-:W-:Y:S01]  /*3210*/  IMAD R17, R21, R7.reuse, RZ ;  /* 0x0000000715117224 */ /* 0x080fe200078e02ff */
[----:B------:R-:W-:Y:S01]  /*3220*/  SHF.R.S32.HI R18, RZ, 0x1f, R7 ;  /* 0x0000001fff127819 */ /* 0x000fe20000011407 */
[----:B------:R-:W-:Y:S01]  /*3230*/  IMAD R44, R25, c[0x0][0x214], RZ ;  /* 0x00008500192c7a24 */ /* 0x000fe200078e02ff */
[----:B------:R-:W-:Y:S01]  /*3240*/  ISETP.NE.U32.AND P0, PT, R19, RZ, PT ;  /* 0x000000ff1300720c */ /* 0x000fe20003f05070 */
[----:B------:R-:W-:Y:S01]  /*3250*/  IMAD.WIDE.U32 R42, R20, R7, RZ ;  /* 0x00000007142a7225 */ /* 0x000fe200078e00ff */
[----:B------:R-:W-:Y:S01]  /*3260*/  SHF.R.S32.HI R21, RZ, 0x1f, R2 ;  /* 0x0000001fff157819 */ /* 0x000fe20000011402 */
[----:B------:R-:W-:Y:S02]  /*3270*/  BSSY B0, `(.L_x_129) ;  /* 0x0000036000007945 */ /* 0x000fe40003800000 */
[----:B------:R-:W-:Y:S01]  /*3280*/  IMAD R7, R18, R20, R17 ;  /* 0x0000001412077224 */ /* 0x000fe200078e0211 */
[----:B------:R-:W-:Y:S01]  /*3290*/  SHF.R.S32.HI R17, RZ, 0x1f, R44 ;  /* 0x0000001fff117819 */ /* 0x000fe2000001142c */
[----:B------:R-:W-:-:S02]  /*32a0*/  IMAD R13, R13, R2, RZ ;  /* 0x000000020d0d7224 */ /* 0x000fc400078e02ff */
[----:B------:R-:W-:Y:S01]  /*32b0*/  IMAD R18, R15, R44, RZ ;  /* 0x0000002c0f127224 */ /* 0x000fe200078e02ff */
[----:B------:R-:W-:Y:S01]  /*32c0*/  IADD3 R7, R43, R7, RZ ;  /* 0x000000072b077210 */ /* 0x000fe20007ffe0ff */
[----:B------:R-:W-:Y:S02]  /*32d0*/  IMAD R13, R21, R14, R13 ;  /* 0x0000000e150d7224 */ /* 0x000fe400078e020d */
[----:B------:R-:W-:-:S04]  /*32e0*/  IMAD.WIDE.U32 R14, R14, R2, RZ ;  /* 0x000000020e0e7225 */ /* 0x000fc800078e00ff */
[----:B------:R-:W-:Y:S01]  /*32f0*/  IMAD R17, R17, R16, R18 ;  /* 0x0000001011117224 */ /* 0x000fe200078e0212 */
[----:B------:R-:W-:Y:S01]  /*3300*/  IADD3 R13, R15, R13, RZ ;  /* 0x0000000d0f0d7210 */ /* 0x000fe20007ffe0ff */
[----:B------:R-:W-:-:S05]  /*3310*/  IMAD.WIDE.U32 R44, R16, R44, RZ ;  /* 0x0000002c102c7225 */ /* 0x000fca00078e00ff */
[----:B------:R-:W-:Y:S01]  /*3320*/  IADD3 R2, R45, R17, RZ ;  /* 0x000000112d027210 */ /* 0x000fe20007ffe0ff */
[----:B------:R-:W-:Y:S05]  /*3330*/  @!P0 BRA `(.L_x_130) ;  /* 0x0000012000008947 */ /* 0x000fea0003800000 */
[----:B------:R-:W-:Y:S01]  /*3340*/  IMAD.MOV.U32 R18, RZ, RZ, R40 ;  /* 0x000000ffff127224 */ /* 0x000fe200078e0028 */
[----:B------:R-:W-:Y:S01]  /*3350*/  MOV R24, R12 ;  /* 0x0000000c00187202 */ /* 0x000fe20000000f00 */
[----:B------:R-:W-:Y:S01]  /*3360*/  IMAD.MOV.U32 R17, RZ, RZ, R41 ;  /* 0x000000ffff117224 */ /* 0x000fe200078e0029 */
[----:B------:R-:W-:Y:S02]  /*3370*/  MOV R23, R10 ;  /* 0x0000000a00177202 */ /* 0x000fe40000000f00 */
[----:B------:R-:W-:Y:S02]  /*3380*/  MOV R22, 0x33a0 ;  /* 0x000033a000167802 */ /* 0x000fe40000000f00 */
[----:B------:R-:W-:Y:S05]  /*3390*/  CALL.REL.NOINC `($__internal_2_$__cuda_sm20_div_s64) ;  /* 0x0000112000007944 */ /* 0x000fea0003c00000 */
        /* <DEDUP_REMOVED lines=12> */
.L_x_130:
        /* <DEDUP_REMOVED lines=23> */
.L_x_131:
[----:B------:R-:W-:Y:S05]  /*35d0*/  BSYNC B0 ;  /* 0x0000000000007941 */ /* 0x000fea0003800000 */
.L_x_129:
        /* <DEDUP_REMOVED lines=29> */
.L_x_133:
        /* <DEDUP_REMOVED lines=23> */
.L_x_134:
[----:B------:R-:W-:Y:S05]  /*3920*/  BSYNC B0 ;  /* 0x0000000000007941 */ /* 0x000fea0003800000 */
.L_x_132:
[----:B------:R-:W-:-:S04]  /*3930*/  IADD3 R31, P1, P0, R36, R32, R30 ;  /* 0x00000020241f7210 */ /* 0x000fc8000783e01e */
[----:B------:R-:W-:Y:S02]  /*3940*/  IADD3 R31, P3, P2, R42, R31, R44 ;  /* 0x0000001f2a1f7210 */ /* 0x000fe40007a7e02c */
[----:B------:R-:W-:Y:S01]  /*3950*/  IADD3.X R0, R4, R5, R0, P1, P0 ;  /* 0x0000000504007210 */ /* 0x000fe20000fe0400 */
[----:B------:R-:W-:Y:S01]  /*3960*/  IMAD R5, R21, R6, RZ ;  /* 0x0000000615057224 */ /* 0x000fe200078e02ff */
[----:B------:R-:W-:Y:S02]  /*3970*/  IADD3 R14, P1, P0, R46, R31, R14 ;  /* 0x0000001f2e0e7210 */ /* 0x000fe4000783e00e */
[----:B------:R-:W-:Y:S02]  /*3980*/  IADD3.X R0, R7, R0, R2, P3, P2 ;  /* 0x0000000007007210 */ /* 0x000fe40001fe4402 */
[----:B------:R-:W-:Y:S02]  /*3990*/  SHF.R.S32.HI R2, RZ, 0x1f, R6 ;  /* 0x0000001fff027819 */ /* 0x000fe40000011406 */
[----:B------:R-:W-:-:S02]  /*39a0*/  IADD3.X R15, R10, R0, R13, P1, P0 ;  /* 0x000000000a0f7210 */ /* 0x000fc40000fe040d */
[----:B------:R-:W-:Y:S01]  /*39b0*/  SHF.R.S32.HI R0, RZ, 0x1f, R3 ;  /* 0x0000001fff007819 */ /* 0x000fe20000011403 */
[-C--:B------:R-:W-:Y:S02]  /*39c0*/  IMAD R2, R2, R20.reuse, R5 ;  /* 0x0000001402027224 */ /* 0x080fe400078e0205 */
[----:B------:R-:W-:-:S04]  /*39d0*/  IMAD.WIDE.U32 R14, R6, R20, R14 ;  /* 0x00000014060e7225 */ /* 0x000fc800078e000e */
[----:B------:R-:W-:Y:S02]  /*39e0*/  IMAD R5, R8, R3, RZ ;  /* 0x0000000308057224 */ /* 0x000fe400078e02ff */
        /* <DEDUP_REMOVED lines=8> */
.L_x_110:
[----:B------:R-:W-:-:S04]  /*3a70*/  LEA R2, P0, R36, c[0x0][0x200], 0x2 ;  /* 0x0000800024027a11 */ /* 0x000fc800078010ff */
[----:B------:R-:W-:-:S05]  /*3a80*/  LEA.HI.X R3, R36, c[0x0][0x204], R37, 0x2, P0 ;  /* 0x0000810024037a11 */ /* 0x000fca00000f1425 */
[----:B------:R0:W-:Y:S04]  /*3a90*/  STG.E [R2.64], R28 ;  /* 0x0000001c02007986 */ /* 0x0001e8000c10190a */
.L_x_109:
[----:B------:R-:W-:Y:S05]  /*3aa0*/  BSYNC B1 ;  /* 0x0000000000017941 */ /* 0x000fea0003800000 */
.L_x_108:
[----:B------:R-:W1:Y:S01]  /*3ab0*/  S2R R0, SR_TID.X ;  /* 0x0000000000007919 */ /* 0x000e620000002100 */
[----:B0-----:R-:W-:Y:S01]  /*3ac0*/  IMAD.MOV.U32 R2, RZ, RZ, c[0x0][0x314] ;  /* 0x0000c500ff027624 */ /* 0x001fe200078e00ff */
[----:B------:R-:W-:Y:S01]  /*3ad0*/  CS2R R6, SRZ ;  /* 0x0000000000067805 */ /* 0x000fe2000001ff00 */
[----:B------:R-:W-:Y:S01]  /*3ae0*/  IMAD.MOV.U32 R9, RZ, RZ, RZ ;  /* 0x000000ffff097224 */ /* 0x000fe200078e00ff */
[----:B------:R-:W-:Y:S01]  /*3af0*/  CS2R R4, SRZ ;  /* 0x0000000000047805 */ /* 0x000fe2000001ff00 */
[----:B-1----:R-:W-:-:S04]  /*3b00*/  SHF.R.S32.HI R3, RZ, 0x1f, R0 ;  /* 0x0000001fff037819 */ /* 0x002fc80000011400 */
[----:B------:R-:W-:-:S04]  /*3b10*/  LEA.HI R20, R3, R0, RZ, 0x5 ;  /* 0x0000000003147211 */ /* 0x000fc800078f28ff */
[----:B------:R-:W-:Y:S02]  /*3b20*/  LOP3.LUT R27, R20, 0xffffffe0, RZ, 0xc0, !PT ;  /* 0xffffffe0141b7812 */ /* 0x000fe400078ec0ff */
[----:B------:R-:W-:-:S03]  /*3b30*/  SHF.R.S32.HI R20, RZ, 0x5, R20 ;  /* 0x00000005ff147819 */ /* 0x000fc60000011414 */
[----:B------:R-:W-:-:S05]  /*3b40*/  IMAD.IADD R27, R0, 0x1, -R27 ;  /* 0x00000001001b7824 */ /* 0x000fca00078e0a1b */
[----:B------:R-:W-:-:S04]  /*3b50*/  ISETP.GE.AND P0, PT, R27, c[0x0][0x314], PT ;  /* 0x0000c5001b007a0c */ /* 0x000fc80003f06270 */
[----:B------:R-:W-:-:S13]  /*3b60*/  ISETP.LT.AND P0, PT, R0, 0x80, !P0 ;  /* 0x000000800000780c */ /* 0x000fda0004701270 */
[----:B------:R-:W-:Y:S02]  /*3b70*/  @P0 FADD.FTZ R0, -R28, R29 ;  /* 0x0000001d1c000221 */ /* 0x000fe40000010100 */
[C---:B------:R-:W-:Y:S02]  /*3b80*/  @P0 IMAD R3, R27.reuse, 0x5, R20 ;  /* 0x000000051b030824 */ /* 0x040fe400078e0214 */
[----:B------:R-:W-:Y:S02]  /*3b90*/  @P0 FMUL.FTZ R0, R0, 1.4426950216293334961 ;  /* 0x3fb8aa3b00000820 */ /* 0x000fe40000410000 */
[----:B------:R-:W-:-:S04]  /*3ba0*/  IMAD.SHL.U32 R27, R27, 0x4, RZ ;  /* 0x000000041b1b7824 */ /* 0x000fc800078e00ff */
[----:B------:R-:W0:Y:S01]  /*3bb0*/  @P0 MUFU.EX2 R0, R0 ;  /* 0x0000000000000308 */ /* 0x000e220000000800 */
[----:B------:R-:W-:Y:S01]  /*3bc0*/  IADD3 R25, R27, 0x80, RZ ;  /* 0x000000801b197810 */ /* 0x000fe20007ffe0ff */
[----:B0-----:R0:W-:Y:S04]  /*3bd0*/  @P0 STS [R3.X4], R0 ;  /* 0x0000000003000388 */ /* 0x0011e80000004800 */
[----:B------:R-:W-:Y:S01]  /*3be0*/  BAR.SYNC.DEFER_BLOCKING 0x0 ;  /* 0x0000000000007b1d */ /* 0x000fe20000010000 */
[----:B------:R-:W-:Y:S02]  /*3bf0*/  ISETP.GE.AND P0, PT, R2, 0x1, PT ;  /* 0x000000010200780c */ /* 0x000fe40003f06270 */
[----:B0-----:R-:W-:Y:S01]  /*3c00*/  CS2R R2, SRZ ;  /* 0x0000000000027805 */ /* 0x001fe2000001ff00 */
[----:B------:R-:W-:-:S10]  /*3c10*/  IMAD.MOV.U32 R0, RZ, RZ, RZ ;  /* 0x000000ffff007224 */ /* 0x000fd400078e00ff */
        /* <DEDUP_REMOVED lines=10> */
[C---:B------:R-:W-:Y:S01]  /*3cc0*/  IADD3 R8, P0, R21.reuse, UR5, RZ ;  /* 0x0000000515087c10 */ /* 0x040fe2000ff1e0ff */
        /* <DEDUP_REMOVED lines=11> */
.L_x_138:
        /* <DEDUP_REMOVED lines=11> */
.L_x_137:
[----:B------:R-:W-:Y:S05]  /*3e30*/  BSYNC B0 ;  /* 0x0000000000007941 */ /* 0x000fea0003800000 */
.L_x_136:
        /* <DEDUP_REMOVED lines=15> */
.L_x_135:
        /* <DEDUP_REMOVED lines=11> */
[-C--:B------:R-:W-:Y:S02]  /*3fe0*/  IABS R2, R7.reuse ;  /* 0x0000000700027213 */ /* 0x080fe40000000000 */
[----:B------:R-:W-:Y:S02]  /*3ff0*/  IABS R9, R7 ;  /* 0x0000000700097213 */ /* 0x000fe40000000000 */
[----:B------:R-:W0:Y:S03]  /*4000*/  I2F.RP R6, R2 ;  /* 0x0000000200067306 */ /* 0x000e260000209400 */
[----:B------:R-:W-:-:S05]  /*4010*/  IMAD.MOV R9, RZ, RZ, -R9 ;  /* 0x000000ffff097224 */ /* 0x000fca00078e0a09 */
[----:B0-----:R-:W0:Y:S02]  /*4020*/  MUFU.RCP R14, R6 ;  /* 0x00000006000e7308 */ /* 0x001e240000001000 */
[----:B0-----:R-:W-:-:S06]  /*4030*/  IADD3 R14, R14, 0xffffffe, RZ ;  /* 0x0ffffffe0e0e7810 */ /* 0x001fcc0007ffe0ff */
[----:B------:R-:W0:Y:S02]  /*4040*/  F2I.FTZ.U32.TRUNC.NTZ R15, R14 ;  /* 0x0000000e000f7305 */ /* 0x000e24000021f000 */
[--C-:B0-----:R-:W-:Y:S02]  /*4050*/  IMAD.MOV R0, RZ, RZ, -R15.reuse ;  /* 0x000000ffff007224 */ /* 0x101fe400078e0a0f */
[----:B------:R-:W-:Y:S02]  /*4060*/  IMAD.MOV.U32 R14, RZ, RZ, RZ ;  /* 0x000000ffff0e7224 */ /* 0x000fe400078e00ff */
[----:B------:R-:W-:Y:S02]  /*4070*/  IMAD R11, R0, R2, RZ ;  /* 0x00000002000b7224 */ /* 0x000fe400078e02ff */
[----:B------:R-:W0:Y:S02]  /*4080*/  I2F.RP R0, R3 ;  /* 0x0000000300007306 */ /* 0x000e240000209400 */
[----:B------:R-:W-:-:S06]  /*4090*/  IMAD.HI.U32 R11, R15, R11, R14 ;  /* 0x0000000b0f0b7227 */ /* 0x000fcc00078e000e */
[----:B------:R-:W-:-:S04]  /*40a0*/  IMAD.HI.U32 R6, R11, R8, RZ ;  /* 0x000000080b067227 */ /* 0x000fc800078e00ff */
[----:B------:R-:W-:Y:S01]  /*40b0*/  IMAD R9, R6, R9, R8 ;  /* 0x0000000906097224 */ /* 0x000fe200078e0208 */
[----:B0-----:R-:W0:Y:S04]  /*40c0*/  MUFU.RCP R0, R0 ;  /* 0x0000000000007308 */ /* 0x001e280000001000 */
[----:B------:R-:W-:-:S13]  /*40d0*/  ISETP.GT.U32.AND P1, PT, R2, R9, PT ;  /* 0x000000090200720c */ /* 0x000fda0003f24070 */
[----:B------:R-:W-:Y:S01]  /*40e0*/  @!P1 IMAD.IADD R9, R9, 0x1, -R2 ;  /* 0x0000000109099824 */ /* 0x000fe200078e0a02 */
[----:B------:R-:W-:Y:S02]  /*40f0*/  @!P1 IADD3 R6, R6, 0x1, RZ ;  /* 0x0000000106069810 */ /* 0x000fe40007ffe0ff */
[----:B0-----:R-:W-:Y:S02]  /*4100*/  IADD3 R10, R0, 0xffffffe, RZ ;  /* 0x0ffffffe000a7810 */ /* 0x001fe40007ffe0ff */
[----:B------:R-:W-:Y:S02]  /*4110*/  ISETP.GE.U32.AND P2, PT, R9, R2, PT ;  /* 0x000000020900720c */ /* 0x000fe40003f46070 */
[----:B------:R-:W-:Y:S01]  /*4120*/  LOP3.LUT R2, R20, R7, RZ, 0x3c, !PT ;  /* 0x0000000714027212 */ /* 0x000fe200078e3cff */
[----:B------:R-:W0:Y:S01]  /*4130*/  F2I.FTZ.U32.TRUNC.NTZ R11, R10 ;  /* 0x0000000a000b7305 */ /* 0x000e22000021f000 */
[----:B------:R-:W-:Y:S02]  /*4140*/  ISETP.NE.AND P1, PT, R7, RZ, PT ;  /* 0x000000ff0700720c */ /* 0x000fe40003f25270 */
[----:B------:R-:W-:-:S07]  /*4150*/  ISETP.GE.AND P0, PT, R2, RZ, PT ;  /* 0x000000ff0200720c */ /* 0x000fce0003f06270 */
[----:B------:R-:W-:-:S06]  /*4160*/  @P2 IADD3 R6, R6, 0x1, RZ ;  /* 0x0000000106062810 */ /* 0x000fcc0007ffe0ff */
[----:B------:R-:W-:Y:S01]  /*4170*/  @!P0 IADD3 R6, -R6, RZ, RZ ;  /* 0x000000ff06068210 */ /* 0x000fe20007ffe1ff */
[--C-:B0-----:R-:W-:Y:S01]  /*4180*/  IMAD.MOV R2, RZ, RZ, -R11.reuse ;  /* 0x000000ffff027224 */ /* 0x101fe200078e0a0b */
[----:B------:R-:W-:Y:S01]  /*4190*/  @!P1 LOP3.LUT R6, RZ, R7, RZ, 0x33, !PT ;  /* 0x00000007ff069212 */ /* 0x000fe200078e33ff */
[----:B------:R-:W-:Y:S02]  /*41a0*/  IMAD.MOV.U32 R10, RZ, RZ, RZ ;  /* 0x000000ffff0a7224 */ /* 0x000fe400078e00ff */
[----:B------:R-:W-:Y:S02]  /*41b0*/  IMAD R2, R2, R3, RZ ;  /* 0x0000000302027224 */ /* 0x000fe400078e02ff */
[----:B------:R-:W-:Y:S02]  /*41c0*/  IMAD R7, R6, R7, RZ ;  /* 0x0000000706077224 */ /* 0x000fe400078e02ff */
[----:B------:R-:W-:-:S04]  /*41d0*/  IMAD.HI.U32 R2, R11, R2, R10 ;  /* 0x000000020b027227 */ /* 0x000fc800078e000a */
[----:B------:R-:W-:Y:S02]  /*41e0*/  IMAD.IADD R8, R20, 0x1, -R7 ;  /* 0x0000000114087824 */ /* 0x000fe400078e0a07 */
[----:B------:R-:W-:-:S03]  /*41f0*/  IMAD.WIDE.U32 R10, R6, c[0x0][0x1e0], RZ ;  /* 0x00007800060a7a25 */ /* 0x000fc600078e00ff */
[----:B------:R-:W-:Y:S02]  /*4200*/  IABS R0, R8 ;  /* 0x0000000800007213 */ /* 0x000fe40000000000 */
[----:B------:R-:W-:-:S03]  /*4210*/  LOP3.LUT R8, R8, c[0x0][0x214], RZ, 0x3c, !PT ;  /* 0x0000850008087a12 */ /* 0x000fc600078e3cff */
[----:B------:R-:W-:Y:S01]  /*4220*/  IMAD.HI.U32 R9, R2, R0, RZ ;  /* 0x0000000002097227 */ /* 0x000fe200078e00ff */
[----:B------:R-:W-:-:S04]  /*4230*/  ISETP.GE.AND P1, PT, R8, RZ, PT ;  /* 0x000000ff0800720c */ /* 0x000fc80003f26270 */
        /* <DEDUP_REMOVED lines=22> */
[----:B------:R-:W-:Y:S02]  /*43a0*/  IMAD.IADD R11, R11, 0x1, R2 ;  /* 0x000000010b0b7824 */ /* 0x000fe400078e0202 */
[----:B------:R-:W-:Y:S02]  /*43b0*/  IMAD R0, R0, c[0x0][0x1e8], RZ ;  /* 0x00007a0000007a24 */ /* 0x000fe400078e02ff */
[----:B------:R-:W-:-:S04]  /*43c0*/  IMAD.WIDE.U32 R10, R7, c[0x0][0x1e8], R10 ;  /* 0x00007a00070a7a25 */ /* 0x000fc800078e000a */
[----:B------:R-:W-:Y:S01]  /*43d0*/  IMAD R0, R7, c[0x0][0x1ec], R0 ;  /* 0x00007b0007007a24 */ /* 0x000fe200078e0200 */
[----:B------:R-:W-:-:S03]  /*43e0*/  @!P0 IADD3 R2, P1, R27, R10, RZ ;  /* 0x0000000a1b028210 */ /* 0x000fc60007f3e0ff */
[----:B------:R-:W-:-:S05]  /*43f0*/  IMAD.IADD R0, R11, 0x1, R0 ;  /* 0x000000010b007824 */ /* 0x000fca00078e0200 */
        /* <DEDUP_REMOVED lines=12> */
        .weak           $__internal_2_$__cuda_sm20_div_s64
        .type           $__internal_2_$__cuda_sm20_div_s64,@function
        .size           $__internal_2_$__cuda_sm20_div_s64,(.L_x_8860 - $__internal_2_$__cuda_sm20_div_s64)
$__internal_2_$__cuda_sm20_div_s64:
        /* <DEDUP_REMOVED lines=29> */
[----:B------:R-:W-:-:S04]  /*4690*/  IMAD.X R26, RZ, RZ, ~R26, P0 ;  /* 0x000000ffff1a7224 */ /* 0x000fc800000e0e1a */
[----:B------:R-:W-:-:S04]  /*46a0*/  IMAD.WIDE.U32 R34, P5, R35, R26, R34 ;  /* 0x0000001a23227225 */ /* 0x000fc800078a0022 */
[C---:B------:R-:W-:Y:S02]  /*46b0*/  IMAD R21, R27.reuse, R26, RZ ;  /* 0x0000001a1b157224 */ /* 0x040fe400078e02ff */
[----:B------:R-:W-:-:S04]  /*46c0*/  IMAD.HI.U32 R20, P4, R27, R20, R34 ;  /* 0x000000141b147227 */ /* 0x000fc80007880022 */
[----:B------:R-:W-:Y:S01]  /*46d0*/  IMAD.HI.U32 R19, R27, R26, RZ ;  /* 0x0000001a1b137227 */ /* 0x000fe200078e00ff */
[----:B------:R-:W-:Y:S02]  /*46e0*/  IADD3 R21, P3, R21, R20, RZ ;  /* 0x0000001415157210 */ /* 0x000fe40007f7e0ff */
[-C--:B------:R-:W-:Y:S01]  /*46f0*/  IADD3 R20, P0, RZ, -R18.reuse, RZ ;  /* 0x80000012ff147210 */ /* 0x080fe20007f1e0ff */
[----:B------:R-:W-:Y:S02]  /*4700*/  IMAD.X R27, R19, 0x1, R27, P5 ;  /* 0x00000001131b7824 */ /* 0x000fe400028e061b */
[----:B------:R-:W-:Y:S01]  /*4710*/  IMAD.MOV.U32 R35, RZ, RZ, RZ ;  /* 0x000000ffff237224 */ /* 0x000fe200078e00ff */
[----:B------:R-:W-:Y:S01]  /*4720*/  SEL R20, R20, R18, !P2 ;  /* 0x0000001214147207 */ /* 0x000fe20005000000 */
[----:B------:R-:W-:-:S04]  /*4730*/  IMAD.X R26, RZ, RZ, ~R17, P0 ;  /* 0x000000ffff1a7224 */ /* 0x000fc800000e0e11 */
[----:B------:R-:W-:Y:S01]  /*4740*/  IMAD.HI.U32 R34, R21, R20, RZ ;  /* 0x0000001415227227 */ /* 0x000fe200078e00ff */
[----:B------:R-:W-:Y:S02]  /*4750*/  SEL R19, R26, R17, !P2 ;  /* 0x000000111a137207 */ /* 0x000fe40005000000 */
        /* <DEDUP_REMOVED lines=8> */
[----:B------:R-:W-:Y:S01]  /*47e0*/  IMAD R21, R27, R39, R35 ;  /* 0x000000271b157224 */ /* 0x000fe200078e0223 */
[----:B------:R-:W-:Y:S01]  /*47f0*/  IADD3 R20, P0, -R34, R20, RZ ;  /* 0x0000001422147210 */ /* 0x000fe20007f1e1ff */
[----:B------:R-:W-:-:S03]  /*4800*/  IMAD.X R26, RZ, RZ, R26, P2 ;  /* 0x000000ffff1a7224 */ /* 0x000fc600010e061a */
[-C--:B------:R-:W-:Y:S01]  /*4810*/  ISETP.GE.U32.AND P4, PT, R20, R38.reuse, PT ;  /* 0x000000261400720c */ /* 0x080fe20003f86070 */
[-C--:B------:R-:W-:Y:S01]  /*4820*/  IMAD R34, R26, R38.reuse, R21 ;  /* 0x000000261a227224 */ /* 0x080fe200078e0215 */
[----:B------:R-:W-:-:S03]  /*4830*/  IADD3 R21, P3, R20, -R38, RZ ;  /* 0x8000002614157210 */ /* 0x000fc60007f7e0ff */
[----:B------:R-:W-:Y:S01]  /*4840*/  IMAD.X R19, R19, 0x1, ~R34, P0 ;  /* 0x0000000113137824 */ /* 0x000fe200000e0e22 */
[----:B------:R-:W-:-:S04]  /*4850*/  IADD3 R34, P2, R27, 0x1, RZ ;  /* 0x000000011b227810 */ /* 0x000fc80007f5e0ff */
[----:B------:R-:W-:-:S04]  /*4860*/  ISETP.GE.U32.AND.EX P4, PT, R19, R39, PT, P4 ;  /* 0x000000271300720c */ /* 0x000fc80003f86140 */
[----:B------:R-:W-:Y:S01]  /*4870*/  SEL R21, R21, R20, P4 ;  /* 0x0000001415157207 */ /* 0x000fe20002000000 */
[----:B------:R-:W-:Y:S01]  /*4880*/  IMAD.X R20, R19, 0x1, ~R39, P3 ;  /* 0x0000000113147824 */ /* 0x000fe200018e0e27 */
[----:B------:R-:W-:Y:S02]  /*4890*/  SEL R34, R34, R27, P4 ;  /* 0x0000001b22227207 */ /* 0x000fe40002000000 */
[----:B------:R-:W-:Y:S01]  /*48a0*/  ISETP.GE.U32.AND P0, PT, R21, R38, PT ;  /* 0x000000261500720c */ /* 0x000fe20003f06070 */
[----:B------:R-:W-:Y:S01]  /*48b0*/  IMAD.X R21, RZ, RZ, R26, P2 ;  /* 0x000000ffff157224 */ /* 0x000fe200010e061a */
[----:B------:R-:W-:Y:S02]  /*48c0*/  SEL R19, R20, R19, P4 ;  /* 0x0000001314137207 */ /* 0x000fe40002000000 */
[----:B------:R-:W-:Y:S02]  /*48d0*/  IADD3 R27, P2, R34, 0x1, RZ ;  /* 0x00000001221b7810 */ /* 0x000fe40007f5e0ff */
[----:B------:R-:W-:Y:S01]  /*48e0*/  SEL R21, R21, R26, P4 ;  /* 0x0000001a15157207 */ /* 0x000fe20002000000 */
[----:B------:R-:W-:Y:S01]  /*48f0*/  IMAD.MOV.U32 R26, RZ, RZ, R22 ;  /* 0x000000ffff1a7224 */ /* 0x000fe200078e0016 */
[----:B------:R-:W-:-:S02]  /*4900*/  ISETP.GE.U32.AND.EX P0, PT, R19, R39, PT, P0 ;  /* 0x000000271300720c */ /* 0x000fc40003f06100 */
[----:B------:R-:W-:Y:S02]  /*4910*/  IADD3.X R20, RZ, R21, RZ, P2, !PT ;  /* 0x00000015ff147210 */ /* 0x000fe400017fe4ff */
[----:B------:R-:W-:Y:S02]  /*4920*/  SEL R27, R27, R34, P0 ;  /* 0x000000221b1b7207 */ /* 0x000fe40000000000 */
[----:B------:R-:W-:Y:S02]  /*4930*/  LOP3.LUT R19, R23, R17, RZ, 0x3c, !PT ;  /* 0x0000001117137212 */ /* 0x000fe400078e3cff */
[----:B------:R-:W-:Y:S02]  /*4940*/  SEL R21, R20, R21, P0 ;  /* 0x0000001514157207 */ /* 0x000fe40000000000 */
[----:B------:R-:W-:Y:S02]  /*4950*/  IADD3 R20, P2, RZ, -R27, RZ ;  /* 0x8000001bff147210 */ /* 0x000fe40007f5e0ff */
[----:B------:R-:W-:-:S02]  /*4960*/  ISETP.GE.AND P3, PT, R19, RZ, PT ;  /* 0x000000ff1300720c */ /* 0x000fc40003f66270 */
[----:B------:R-:W-:Y:S01]  /*4970*/  ISETP.NE.U32.AND P0, PT, R24, RZ, PT ;  /* 0x000000ff1800720c */ /* 0x000fe20003f05070 */
[----:B------:R-:W-:Y:S01]  /*4980*/  IMAD.X R24, RZ, RZ, ~R21, P2 ;  /* 0x000000ffff187224 */ /* 0x000fe200010e0e15 */
[----:B------:R-:W-:Y:S01]  /*4990*/  SEL R20, R20, R27, !P3 ;  /* 0x0000001b14147207 */ /* 0x000fe20005800000 */
[----:B------:R-:W-:Y:S01]  /*49a0*/  IMAD.MOV.U32 R27, RZ, RZ, 0x0 ;  /* 0x00000000ff1b7424 */ /* 0x000fe200078e00ff */
[----:B------:R-:W-:Y:S02]  /*49b0*/  ISETP.NE.AND.EX P0, PT, R23, RZ, PT, P0 ;  /* 0x000000ff1700720c */ /* 0x000fe40003f05300 */
[----:B------:R-:W-:Y:S02]  /*49c0*/  SEL R24, R24, R21, !P3 ;  /* 0x0000001518187207 */ /* 0x000fe40005800000 */
[----:B------:R-:W-:Y:S02]  /*49d0*/  SEL R20, R20, 0xffffffff, P0 ;  /* 0xffffffff14147807 */ /* 0x000fe40000000000 */
[----:B------:R-:W-:Y:S01]  /*49e0*/  SEL R21, R24, 0xffffffff, P0 ;  /* 0xffffffff18157807 */ /* 0x000fe20000000000 */
[----:B------:R-:W-:Y:S06]  /*49f0*/  RET.REL.NODEC R26 `(_ZN5flash32flash_fwd_splitkv_combine_kernelI23Flash_fwd_kernel_traitsILi256ELi64ELi64ELi4ELb0ELb0EN7cutlass10bfloat16_tE19Flash_kernel_traitsILi256ELi64ELi64ELi4ES3_EELi4ELi5ELb0EEEvNS_16Flash_fwd_paramsE) ;  /* 0xffffb6001a007950 */ /* 0x000fec0003c3ffff */
.L_x_139:
        /* <DEDUP_REMOVED lines=16> */
.L_x_8860:


//--------------------- .text._ZN5flash32flash_fwd_splitkv_combine_kernelI23Flash_fwd_kernel_traitsILi256ELi64ELi64ELi4ELb0ELb0EN7cutlass10bfloat16_tE19Flash_kernel_traitsILi256ELi64ELi64ELi4ES3_EELi4ELi4ELb0EEEvNS_16Flash_fwd_paramsE --------------------------
	.section	.text._ZN5flash32flash_fwd_splitkv_combine_kernelI23Flash_fwd_kernel_traitsILi256ELi64ELi64ELi4ELb0ELb0EN7cutlass10bfloat16_tE19Flash_kernel_traitsILi256ELi64ELi64ELi4ES3_EELi4ELi4ELb0EEEvNS_16Flash_fwd_paramsE,"ax",@progbits
	.sectioninfo	@"SHI_REGISTERS=52"
	.align	128
        .global         _ZN5flash32flash_fwd_splitkv_combine_kernelI23Flash_fwd_kernel_traitsILi256ELi64ELi64ELi4ELb0ELb0EN7cutlass10bfloat16_tE19Flash_kernel_traitsILi256ELi64ELi64ELi4ES3_EELi4ELi4ELb0EEEvNS_16Flash_fwd_paramsE
        .type           _ZN5flash32flash_fwd_splitkv_combine_kernelI23Flash_fwd_kernel_traitsILi256ELi64ELi64ELi4ELb0ELb0EN7cutlass10bfloat16_tE19Flash_kernel_traitsILi256ELi64ELi64ELi4ES3_EELi4ELi4ELb0EEEvNS_16Flash_fwd_paramsE,@function
        .size           _ZN5flash32flash_fwd_splitkv_combine_kernelI23Flash_fwd_kernel_traitsILi256ELi64ELi64ELi4ELb0ELb0EN7cutlass10bfloat16_tE19Flash_kernel_traitsILi256ELi64ELi64ELi4ES3_EELi4ELi4ELb0EEEvNS_16Flash_fwd_paramsE,(.L_x_8861 - _ZN5flash32flash_fwd_splitkv_combine_kernelI23Flash_fwd_kernel_traitsILi256ELi64ELi64ELi4ELb0ELb0EN7cutlass10bfloat16_tE19Flash_kernel_traitsILi256ELi64ELi64ELi4ES3_EELi4ELi4ELb0EEEvNS_16Flash_fwd_paramsE)
        .other          _ZN5flash32flash_fwd_splitkv_combine_kernelI23Flash_fwd_kernel_traitsILi256ELi64ELi64ELi4ELb0ELb0EN7cutlass10bfloat16_tE19Flash_kernel_traitsILi256ELi64ELi64ELi4ES3_EELi4ELi4ELb0EEEvNS_16Flash_fwd_paramsE,@"STO_CUDA_ENTRY STV_DEFAULT"
_ZN5flash32flash_fwd_splitkv_combine_kernelI23Flash_fwd_kernel_traitsILi256ELi64ELi64ELi4ELb0ELb0EN7cutlass10bfloat16_tE19Flash_kernel_traitsILi256ELi64ELi64ELi4ES3_EELi4ELi4ELb0EEEvNS_16Flash_fwd_paramsE:
.text._ZN5flash32flash_fwd_splitkv_combine_kernelI23Flash_fwd_kernel_traitsILi256ELi64ELi64ELi4ELb0ELb0EN7cutlass10bfloat16_tE19Flash_kernel_traitsILi256ELi64ELi64ELi4ES3_EELi4ELi4ELb0EEEvNS_16Flash_fwd_paramsE:
        /* <DEDUP_REMOVED lines=23> */
[----:B------:R-:W-:Y:S05]  /*0170*/  CALL.REL.NOINC `($__internal_3_$__cuda_sm20_div_s64) ;  /* 0x0000433000007944 */ /* 0x000fea0003c00000 */
[----:B------:R-:W-:Y:S05]  /*0180*/  BRA `(.L_x_141) ;  /* 0x0000013000007947 */ /* 0x000fea0003800000 */
.L_x_140:
        /* <DEDUP_REMOVED lines=19> */
.L_x_141:
        /* <DEDUP_REMOVED lines=12> */
[----:B------:R-:W-:Y:S05]  /*0380*/  CALL.REL.NOINC `($__internal_3_$__cuda_sm20_div_s64) ;  /* 0x0000412000007944 */ /* 0x000fea0003c00000 */
[----:B------:R-:W-:Y:S02]  /*0390*/  MOV R8, R20 ;  /* 0x0000001400087202 */ /* 0x000fe40000000f00 */
[----:B------:R-:W-:Y:S01]  /*03a0*/  MOV R9, R21 ;  /* 0x0000001500097202 */ /* 0x000fe20000000f00 */
[----:B------:R-:W-:Y:S05]  /*03b0*/  BRA `(.L_x_144) ;  /* 0x0000013000007947 */ /* 0x000fea0003800000 */
.L_x_143:
        /* <DEDUP_REMOVED lines=19> */
.L_x_144:
[----:B------:R-:W-:Y:S05]  /*04f0*/  BSYNC B0 ;  /* 0x0000000000007941 */ /* 0x000fea0003800000 */
.L_x_142:
        /* <DEDUP_REMOVED lines=43> */
.L_x_146:
        /* <DEDUP_REMOVED lines=19> */
.L_x_147:
[----:B------:R-:W-:Y:S05]  /*08e0*/  BSYNC B0 ;  /* 0x0000000000007941 */ /* 0x000fea0003800000 */
.L_x_145:
        /* <DEDUP_REMOVED lines=74> */
[----:B------:R-:W-:Y:S02]  /*0d90*/  MOV R32, R20 ;  /* 0x0000001400207202 */ /* 0x000fe40000000f00 */
[----:B------:R-:W-:Y:S01]  /*0da0*/  MOV R33, R21 ;  /* 0x0000001500217202 */ /* 0x000fe20000000f00 */
[----:B------:R-:W-:Y:S05]  /*0db0*/  BRA `(.L_x_150) ;  /* 0x0000013000007947 */ /* 0x000fea0003800000 */
.L_x_149:
        /* <DEDUP_REMOVED lines=19> */
.L_x_150:
[----:B------:R-:W-:Y:S05]  /*0ef0*/  BSYNC B0 ;  /* 0x0000000000007941 */ /* 0x000fea0003800000 */
.L_x_148:
        /* <DEDUP_REMOVED lines=41> */
.L_x_152:
        /* <DEDUP_REMOVED lines=19> */
.L_x_153:
[----:B------:R-:W-:Y:S05]  /*12c0*/  BSYNC B0 ;  /* 0x0000000000007941 */ /* 0x000fea0003800000 */
.L_x_151:
        /* <DEDUP_REMOVED lines=131> */
.L_x_155:
[----:B------:R-:W-:Y:S05]  /*1b00*/  BSYNC B0 ;  /* 0x0000000000007941 */ /* 0x000fea0003800000 */
.L_x_154:
        /* <DEDUP_REMOVED lines=95> */
.L_x_160:
        /* <DEDUP_REMOVED lines=22> */
.L_x_161:
[----:B------:R-:W-:Y:S05]  /*2260*/  BSYNC B0 ;  /* 0x0000000000007941 */ /* 0x000fea0003800000 */
.L_x_159:
[----:B------:R-:W-:Y:S01]  /*2270*/  LOP3.LUT R19, R17, R0, RZ, 0xfc, !PT ;  /* 0x0000000011137212 */ /* 0x000fe200078efcff */
[----:B------:R-:W-:Y:S03]  /*2280*/  BSSY B0, `(.L_x_162) ;  /* 0x0000028000007945 */ /* 0x000fe60003800000 */
[----:B------:R-:W-:-:S13]  /*2290*/  ISETP.NE.U32.AND P0, PT, R19, RZ, PT ;  /* 0x000000ff1300720c */ /* 0x000fda0003f05070 */
[----:B------:R-:W-:Y:S05]  /*22a0*/  @!P0 BRA `(.L_x_163) ;  /* 0x000000f000008947 */ /* 0x000fea0003800000 */
[----:B------:R-:W-:Y:S01]  /*22b0*/  IMAD.MOV.U32 R24, RZ, RZ, R30 ;  /* 0x000000ffff187224 */ /* 0x000fe200078e001e */
[----:B------:R-:W-:Y:S02]  /*22c0*/  MOV R23, R0 ;  /* 0x0000000000177202 */ /* 0x000fe40000000f00 */
[----:B------:R-:W-:Y:S02]  /*22d0*/  MOV R22, 0x22f0 ;  /* 0x000022f000167802 */ /* 0x000fe40000000f00 */
[----:B------:R-:W-:Y:S05]  /*22e0*/  CALL.REL.NOINC `($__internal_3_$__cuda_sm20_div_s64) ;  /* 0x000021c000007944 */ /* 0x000fea0003c00000 */
        /* <DEDUP_REMOVED lines=11> */
.L_x_163:
        /* <DEDUP_REMOVED lines=22> */
.L_x_164:
[----:B------:R-:W-:Y:S05]  /*2500*/  BSYNC B0 ;  /* 0x0000000000007941 */ /* 0x000fea0003800000 */
.L_x_162:
        /* <DEDUP_REMOVED lines=11> */
[----:B------:R-:W-:Y:S05]  /*25c0*/  CALL.REL.NOINC `($__internal_3_$__cuda_sm20_div_s64) ;  /* 0x00001ee000007944 */ /* 0x000fea0003c00000 */
[----:B------:R-:W-:-:S04]  /*25d0*/  IADD3 R17, P0, RZ, -R20, RZ ;  /* 0x80000014ff117210 */ /* 0x000fc80007f1e0ff */
[----:B------:R-:W-:Y:S01]  /*25e0*/  IADD3.X R18, RZ, ~R21, RZ, P0, !PT ;  /* 0x80000015ff127210 */ /* 0x000fe200007fe4ff */
[----:B------:R-:W-:-:S04]  /*25f0*/  IMAD.WIDE.U32 R36, R5, R17, R36 ;  /* 0x0000001105247225 */ /* 0x000fc800078e0024 */
[----:B------:R-:W-:-:S04]  /*2600*/  IMAD R18, R18, R5, RZ ;  /* 0x0000000512127224 */ /* 0x000fc800078e02ff */
[----:B------:R-:W-:-:S05]  /*2610*/  IMAD R4, R4, R17, R18 ;  /* 0x0000001104047224 */ /* 0x000fca00078e0212 */
[----:B------:R-:W-:Y:S01]  /*2620*/  IADD3 R4, R37, R4, RZ ;  /* 0x0000000425047210 */ /* 0x000fe20007ffe0ff */
[----:B------:R-:W-:Y:S05]  /*2630*/  BRA `(.L_x_167) ;  /* 0x0000016000007947 */ /* 0x000fea0003800000 */
.L_x_166:
        /* <DEDUP_REMOVED lines=22> */
.L_x_167:
[----:B------:R-:W-:Y:S05]  /*27a0*/  BSYNC B0 ;  /* 0x0000000000007941 */ /* 0x000fea0003800000 */
.L_x_165:
        /* <DEDUP_REMOVED lines=38> */
[----:B------:R-:W-:Y:S05]  /*2a10*/  CALL.REL.NOINC `($__internal_3_$__cuda_sm20_div_s64) ;  /* 0x00001a9000007944 */ /* 0x000fea0003c00000 */
        /* <DEDUP_REMOVED lines=12> */
.L_x_169:
        /* <DEDUP_REMOVED lines=23> */
.L_x_170:
[----:B------:R-:W-:Y:S05]  /*2c50*/  BSYNC B0 ;  /* 0x0000000000007941 */ /* 0x000fea0003800000 */
.L_x_168:
        /* <DEDUP_REMOVED lines=19> */
.L_x_172:
        /* <DEDUP_REMOVED lines=22> */
.L_x_173:
[----:B------:R-:W-:Y:S05]  /*2ef0*/  BSYNC B0 ;  /* 0x0000000000007941 */ /* 0x000fea0003800000 */
.L_x_171:
        /* <DEDUP_REMOVED lines=20> */
.L_x_175:
        /* <DEDUP_REMOVED lines=23> */
.L_x_176:
[----:B------:R-:W-:Y:S05]  /*31b0*/  BSYNC B0 ;  /* 0x0000000000007941 */ /* 0x000fea0003800000 */
.L_x_174:
        /* <DEDUP_REMOVED lines=25> */
[----:B------:R-:W-:Y:S05]  /*3350*/  CALL.REL.NOINC `($__internal_3_$__cuda_sm20_div_s64) ;  /* 0x0000115000007944 */ /* 0x000fea0003c00000 */
        /* <DEDUP_REMOVED lines=12> */
.L_x_178:
        /* <DEDUP_REMOVED lines=23> */
.L_x_179:
[----:B------:R-:W-:Y:S05]  /*3590*/  BSYNC B0 ;  /* 0x0000000000007941 */ /* 0x000fea0003800000 */
.L_x_177:
        /* <DEDUP_REMOVED lines=29> */
.L_x_181:
        /* <DEDUP_REMOVED lines=23> */
.L_x_182:
[----:B------:R-:W-:Y:S05]  /*38e0*/  BSYNC B0 ;  /* 0x0000000000007941 */ /* 0x000fea0003800000 */
.L_x_180:
        /* <DEDUP_REMOVED lines=20> */
.L_x_158:
[----:B------:R-:W-:-:S04]  /*3a30*/  LEA R2, P0, R36, c[0x0][0x200], 0x2 ;  /* 0x0000800024027a11 */ /* 0x000fc800078010ff */
[----:B------:R-:W-:-:S05]  /*3a40*/  LEA.HI.X R3, R36, c[0x0][0x204], R37, 0x2, P0 ;  /* 0x0000810024037a11 */ /* 0x000fca00000f1425 */
[----:B------:R0:W-:Y:S04]  /*3a50*/  STG.E [R2.64], R28 ;  /* 0x0000001c02007986 */ /* 0x0001e8000c10190a */
.L_x_157:
[----:B------:R-:W-:Y:S05]  /*3a60*/  BSYNC B1 ;  /* 0x0000000000017941 */ /* 0x000fea0003800000 */
.L_x_156:
[----:B------:R-:W1:Y:S01]  /*3a70*/  S2R R25, SR_TID.X ;  /* 0x0000000000197919 */ /* 0x000e620000002100 */
[----:B------:R-:W-:Y:S01]  /*3a80*/  IMAD.MOV.U32 R9, RZ, RZ, RZ ;  /* 0x000000ffff097224 */ /* 0x000fe200078e00ff */
[----:B------:R-:W-:Y:S01]  /*3a90*/  CS2R R6, SRZ ;  /* 0x0000000000067805 */ /* 0x000fe2000001ff00 */
[----:B-1----:R-:W-:-:S04]  /*3aa0*/  SHF.R.S32.HI R24, RZ, 0x1f, R25 ;  /* 0x0000001fff187819 */ /* 0x002fc80000011419 */
[CC--:B0-----:R-:W-:Y:S02]  /*3ab0*/  LEA.HI R2, R24.reuse, R25.reuse, RZ, 0x4 ;  /* 0x0000001918027211 */ /* 0x0c1fe400078f20ff */
[----:B------:R-:W-:Y:S02]  /*3ac0*/  LEA.HI R24, R24, R25, RZ, 0x5 ;  /* 0x0000001918187211 */ /* 0x000fe400078f28ff */
[----:B------:R-:W-:Y:S02]  /*3ad0*/  LOP3.LUT R0, R2, 0xfffffff0, RZ, 0xc0, !PT ;  /* 0xfffffff002007812 */ /* 0x000fe400078ec0ff */
[----:B------:R-:W-:Y:S02]  /*3ae0*/  LOP3.LUT R4, R24, 0x3fffffe0, RZ, 0xc0, !PT ;  /* 0x3fffffe018047812 */ /* 0x000fe400078ec0ff */
[----:B------:R-:W-:Y:S01]  /*3af0*/  SHF.R.S32.HI R24, RZ, 0x5, R24 ;  /* 0x00000005ff187819 */ /* 0x000fe20000011418 */
[----:B------:R-:W-:-:S05]  /*3b00*/  IMAD.IADD R0, R25, 0x1, -R0 ;  /* 0x0000000119007824 */ /* 0x000fca00078e0a00 */
[----:B------:R-:W-:-:S04]  /*3b10*/  ISETP.GE.AND P0, PT, R0, c[0x0][0x314], PT ;  /* 0x0000c50000007a0c */ /* 0x000fc80003f06270 */
[C---:B------:R-:W-:Y:S01]  /*3b20*/  ISETP.GT.OR P0, PT, R25.reuse, 0x3f, P0 ;  /* 0x0000003f1900780c */ /* 0x040fe20000704670 */
[----:B------:R-:W-:-:S04]  /*3b30*/  IMAD.IADD R25, R25, 0x1, -R4 ;  /* 0x0000000119197824 */ /* 0x000fc800078e0a04 */
[----:B------:R-:W-:-:S05]  /*3b40*/  IMAD.SHL.U32 R25, R25, 0x4, RZ ;  /* 0x0000000419197824 */ /* 0x000fca00078e00ff */
[----:B------:R-:W-:-:S03]  /*3b50*/  IADD3 R23, R25, 0x80, RZ ;  /* 0x0000008019177810 */ /* 0x000fc60007ffe0ff */
[----:B------:R-:W-:Y:S01]  /*3b60*/  @!P0 FADD.FTZ R3, -R28, R29 ;  /* 0x0000001d1c038221 */ /* 0x000fe20000010100 */
[----:B------:R-:W-:Y:S01]  /*3b70*/  @!P0 SHF.R.S32.HI R5, RZ, 0x4, R2 ;  /* 0x00000004ff058819 */ /* 0x000fe20000011402 */
[----:B------:R-:W-:Y:S02]  /*3b80*/  IMAD.MOV.U32 R2, RZ, RZ, c[0x0][0x314] ;  /* 0x0000c500ff027624 */ /* 0x000fe400078e00ff */
[----:B------:R-:W-:Y:S02]  /*3b90*/  @!P0 FMUL.FTZ R3, R3, 1.4426950216293334961 ;  /* 0x3fb8aa3b03038820 */ /* 0x000fe40000410000 */
[----:B------:R-:W-:Y:S02]  /*3ba0*/  @!P0 IMAD R0, R0, 0x5, R5 ;  /* 0x0000000500008824 */ /* 0x000fe400078e0205 */
[----:B------:R-:W-:Y:S02]  /*3bb0*/  CS2R R4, SRZ ;  /* 0x0000000000047805 */ /* 0x000fe4000001ff00 */
[----:B------:R-:W0:Y:S02]  /*3bc0*/  @!P0 MUFU.EX2 R3, R3 ;  /* 0x0000000300038308 */ /* 0x000e240000000800 */
[----:B0-----:R0:W-:Y:S04]  /*3bd0*/  @!P0 STS [R0.X4], R3 ;  /* 0x0000000300008388 */ /* 0x0011e80000004800 */
[----:B------:R-:W-:Y:S01]  /*3be0*/  BAR.SYNC.DEFER_BLOCKING 0x0 ;  /* 0x0000000000007b1d */ /* 0x000fe20000010000 */
[----:B------:R-:W-:-:S02]  /*3bf0*/  ISETP.GE.AND P0, PT, R2, 0x1, PT ;  /* 0x000000010200780c */ /* 0x000fc40003f06270 */
        /* <DEDUP_REMOVED lines=23> */
[----:B------:R-:W-:Y:S02]  /*3d70*/  IMAD.X R21, RZ, RZ, R21, P0 ;  /* 0x000000ffff157224 */ /* 0x000fe400000e0615 */
.L_x_186:
        /* <DEDUP_REMOVED lines=10> */
.L_x_185:
[----:B------:R-:W-:Y:S05]  /*3e20*/  BSYNC B0 ;  /* 0x0000000000007941 */ /* 0x000fea0003800000 */
.L_x_184:
        /* <DEDUP_REMOVED lines=15> */
.L_x_183:
        /* <DEDUP_REMOVED lines=89> */
        .weak           $__internal_3_$__cuda_sm20_div_s64
        .type           $__internal_3_$__cuda_sm20_div_s64,@function
        .size           $__internal_3_$__cuda_sm20_div_s64,(.L_x_8861 - $__internal_3_$__cuda_sm20_div_s64)
$__internal_3_$__cuda_sm20_div_s64:
        /* <DEDUP_REMOVED lines=83> */
[----:B------:R-:W-:Y:S06]  /*49e0*/  RET.REL.NODEC R26 `(_ZN5flash32flash_fwd_splitkv_combine_kernelI23Flash_fwd_kernel_traitsILi256ELi64ELi64ELi4ELb0ELb0EN7cutlass10bfloat16_tE19Flash_kernel_traitsILi256ELi64ELi64ELi4ES3_EELi4ELi4ELb0EEEvNS_16Flash_fwd_paramsE) ;  /* 0xffffb6101a007950 */ /* 0x000fec0003c3ffff */
.L_x_187:
        /* <DEDUP_REMOVED lines=9> */
.L_x_8861:


//--------------------- .text._ZN5flash32flash_fwd_splitkv_combine_kernelI23Flash_fwd_kernel_traitsILi256ELi64ELi64ELi4ELb0ELb0EN7cutlass10bfloat16_tE19Flash_kernel_traitsILi256ELi64ELi64ELi4ES3_EELi4ELi3ELb0EEEvNS_16Flash_fwd_paramsE --------------------------
	.section	.text._ZN5flash32flash_fwd_splitkv_combine_kernelI23Flash_fwd_kernel_traitsILi256ELi64ELi64ELi4ELb0ELb0EN7cutlass10bfloat16_tE19Flash_kernel_traitsILi256ELi64ELi64ELi4ES3_EELi4ELi3ELb0EEEvNS_16Flash_fwd_paramsE,"ax",@progbits
	.sectioninfo	@"SHI_REGISTERS=52"
	.align	128
        .global         _ZN5flash32flash_fwd_splitkv_combine_kernelI23Flash_fwd_kernel_traitsILi256ELi64ELi64ELi4ELb0ELb0EN7cutlass10bfloat16_tE19Flash_kernel_traitsILi256ELi64ELi64ELi4ES3_EELi4ELi3ELb0EEEvNS_16Flash_fwd_paramsE
        .type           _ZN5flash32flash_fwd_splitkv_combine_kernelI23Flash_fwd_kernel_traitsILi256ELi64ELi64ELi4ELb0ELb0EN7cutlass10bfloat16_tE19Flash_kernel_traitsILi256ELi64ELi64ELi4ES3_EELi4ELi3ELb0EEEvNS_16Flash_fwd_paramsE,@function
        .size           _ZN5flash32flash_fwd_splitkv_combine_kernelI23Flash_fwd_kernel_traitsILi256ELi64ELi64ELi4ELb0ELb0EN7cutlass10bfloat16_tE19Flash_kernel_traitsILi256ELi64ELi64ELi4ES3_EELi4ELi3ELb0EEEvNS_16Flash_fwd_paramsE,(.L_x_8862 - _ZN5flash32flash_fwd_splitkv_combine_kernelI23Flash_fwd_kernel_traitsILi256ELi64ELi64ELi4ELb0ELb0EN7cutlass10bfloat16_tE19Flash_kernel_traitsILi256ELi64ELi64ELi4ES3_EELi4ELi3ELb0EEEvNS_16Flash_fwd_paramsE)
        .other          _ZN5flash32flash_fwd_splitkv_combine_kernelI23Flash_fwd_kernel_traitsILi256ELi64ELi64ELi4ELb0ELb0EN7cutlass10bfloat16_tE19Flash_kernel_traitsILi256ELi64ELi64ELi4ES3_EELi4ELi3ELb0EEEvNS_16Flash_fwd_paramsE,@"STO_CUDA_ENTRY STV_DEFAULT"
_ZN5flash32flash_fwd_splitkv_combine_kernelI23Flash_fwd_kernel_traitsILi256ELi64ELi64ELi4ELb0ELb0EN7cutlass10bfloat16_tE19Flash_kernel_traitsILi256ELi64ELi64ELi4ES3_EELi4ELi3ELb0EEEvNS_16Flash_fwd_paramsE:
.text._ZN5flash32flash_fwd_splitkv_combine_kernelI23Flash_fwd_kernel_traitsILi256ELi64ELi64ELi4ELb0ELb0EN7cutlass10bfloat16_tE19Flash_kernel_traitsILi256ELi64ELi64ELi4ES3_EELi4ELi3ELb0EEEvNS_16Flash_fwd_paramsE:
        /* <DEDUP_REMOVED lines=23> */
[----:B------:R-:W-:Y:S05]  /*0170*/  CALL.REL.NOINC `($__internal_4_$__cuda_sm20_div_s64) ;  /* 0x000042f000007944 */ /* 0x000fea0003c00000 */
[----:B------:R-:W-:Y:S05]  /*0180*/  BRA `(.L_x_189) ;  /* 0x0000013000007947 */ /* 0x000fea0003800000 */
.L_x_188:
        /* <DEDUP_REMOVED lines=19> */
.L_x_189:
        /* <DEDUP_REMOVED lines=12> */
[----:B------:R-:W-:Y:S05]  /*0380*/  CALL.REL.NOINC `($__internal_4_$__cuda_sm20_div_s64) ;  /* 0x000040e000007944 */ /* 0x000fea0003c00000 */
[----:B------:R-:W-:Y:S02]  /*0390*/  MOV R8, R20 ;  /* 0x0000001400087202 */ /* 0x000fe40000000f00 */
[----:B------:R-:W-:Y:S01]  /*03a0*/  MOV R9, R21 ;  /* 0x0000001500097202 */ /* 0x000fe20000000f00 */
[----:B------:R-:W-:Y:S05]  /*03b0*/  BRA `(.L_x_192) ;  /* 0x0000013000007947 */ /* 0x000fea0003800000 */
.L_x_191:
        /* <DEDUP_REMOVED lines=19> */
.L_x_192:
[----:B------:R-:W-:Y:S05]  /*04f0*/  BSYNC B0 ;  /* 0x0000000000007941 */ /* 0x000fea0003800000 */
.L_x_190:
        /* <DEDUP_REMOVED lines=43> */
.L_x_194:
        /* <DEDUP_REMOVED lines=19> */
.L_x_195:
[----:B------:R-:W-:Y:S05]  /*08e0*/  BSYNC B0 ;  /* 0x0000000000007941 */ /* 0x000fea0003800000 */
.L_x_193:
        /* <DEDUP_REMOVED lines=74> */
[----:B------:R-:W-:Y:S02]  /*0d90*/  MOV R32, R20 ;  /* 0x0000001400207202 */ /* 0x000fe40000000f00 */
[----:B------:R-:W-:Y:S01]  /*0da0*/  MOV R33, R21 ;  /* 0x0000001500217202 */ /* 0x000fe20000000f00 */
[----:B------:R-:W-:Y:S05]  /*0db0*/  BRA `(.L_x_198) ;  /* 0x0000013000007947 */ /* 0x000fea0003800000 */
.L_x_197:
        /* <DEDUP_REMOVED lines=19> */
.L_x_198:
[----:B------:R-:W-:Y:S05]  /*0ef0*/  BSYNC B0 ;  /* 0x0000000000007941 */ /* 0x000fea0003800000 */
.L_x_196:
        /* <DEDUP_REMOVED lines=41> */
.L_x_200:
        /* <DEDUP_REMOVED lines=19> */
.L_x_201:
[----:B------:R-:W-:Y:S05]  /*12c0*/  BSYNC B0 ;  /* 0x0000000000007941 */ /* 0x000fea0003800000 */
.L_x_199:
        /* <DEDUP_REMOVED lines=131> */
.L_x_203:
[----:B------:R-:W-:Y:S05]  /*1b00*/  BSYNC B0 ;  /* 0x0000000000007941 */ /* 0x000fea0003800000 */
.L_x_202:
        /* <DEDUP_REMOVED lines=19> */
[----:B0-----:R-:W0:Y:S02]  /*1c40*/  SHFL.BFLY PT, R27, R22, 0x2, 0x1f ;  /* 0x0c401f00161b7f89 */ /* 0x001e2400000e0000 */
[----:B0-----:R-:W-:Y:S02]  /*1c50*/  FMNMX.FTZ R27, R22, R27, !PT ;  /* 0x0000001b161b7209 */ /* 0x001fe40007810000 */
[----:B------:R-:W-:-:S03]  /*1c60*/  SHF.R.S32.HI R22, RZ, 0x1f, R3 ;  /* 0x0000001fff167819 */ /* 0x000fc60000011403 */
        /* <DEDUP_REMOVED lines=69> */
.L_x_208:
        /* <DEDUP_REMOVED lines=22> */
.L_x_209:
[----:B------:R-:W-:Y:S05]  /*2220*/  BSYNC B0 ;  /* 0x0000000000007941 */ /* 0x000fea0003800000 */
.L_x_207:
[----:B------:R-:W-:Y:S01]  /*2230*/  LOP3.LUT R19, R17, R0, RZ, 0xfc, !PT ;  /* 0x0000000011137212 */ /* 0x000fe200078efcff */
[----:B------:R-:W-:Y:S03]  /*2240*/  BSSY B0, `(.L_x_210) ;  /* 0x0000028000007945 */ /* 0x000fe60003800000 */
[----:B------:R-:W-:-:S13]  /*2250*/  ISETP.NE.U32.AND P0, PT, R19, RZ, PT ;  /* 0x000000ff1300720c */ /* 0x000fda0003f05070 */
[----:B------:R-:W-:Y:S05]  /*2260*/  @!P0 BRA `(.L_x_211) ;  /* 0x000000f000008947 */ /* 0x000fea0003800000 */
[----:B------:R-:W-:Y:S01]  /*2270*/  IMAD.MOV.U32 R24, RZ, RZ, R30 ;  /* 0x000000ffff187224 */ /* 0x000fe200078e001e */
[----:B------:R-:W-:Y:S02]  /*2280*/  MOV R23, R0 ;  /* 0x0000000000177202 */ /* 0x000fe40000000f00 */
[----:B------:R-:W-:Y:S02]  /*2290*/  MOV R22, 0x22b0 ;  /* 0x000022b000167802 */ /* 0x000fe40000000f00 */
[----:B------:R-:W-:Y:S05]  /*22a0*/  CALL.REL.NOINC `($__internal_4_$__cuda_sm20_div_s64) ;  /* 0x000021c000007944 */ /* 0x000fea0003c00000 */
        /* <DEDUP_REMOVED lines=11> */
.L_x_211:
        /* <DEDUP_REMOVED lines=22> */
.L_x_212:
[----:B------:R-:W-:Y:S05]  /*24c0*/  BSYNC B0 ;  /* 0x0000000000007941 */ /* 0x000fea0003800000 */
.L_x_210:
        /* <DEDUP_REMOVED lines=11> */
[----:B------:R-:W-:Y:S05]  /*2580*/  CALL.REL.NOINC `($__internal_4_$__cuda_sm20_div_s64) ;  /* 0x00001ee000007944 */ /* 0x000fea0003c00000 */
[----:B------:R-:W-:-:S04]  /*2590*/  IADD3 R17, P0, RZ, -R20, RZ ;  /* 0x80000014ff117210 */ /* 0x000fc80007f1e0ff */
[----:B------:R-:W-:Y:S01]  /*25a0*/  IADD3.X R18, RZ, ~R21, RZ, P0, !PT ;  /* 0x80000015ff127210 */ /* 0x000fe200007fe4ff */
[----:B------:R-:W-:-:S04]  /*25b0*/  IMAD.WIDE.U32 R36, R5, R17, R36 ;  /* 0x0000001105247225 */ /* 0x000fc800078e0024 */
[----:B------:R-:W-:-:S04]  /*25c0*/  IMAD R18, R18, R5, RZ ;  /* 0x0000000512127224 */ /* 0x000fc800078e02ff */
[----:B------:R-:W-:-:S05]  /*25d0*/  IMAD R4, R4, R17, R18 ;  /* 0x0000001104047224 */ /* 0x000fca00078e0212 */
[----:B------:R-:W-:Y:S01]  /*25e0*/  IADD3 R4, R37, R4, RZ ;  /* 0x0000000425047210 */ /* 0x000fe20007ffe0ff */
[----:B------:R-:W-:Y:S05]  /*25f0*/  BRA `(.L_x_215) ;  /* 0x0000016000007947 */ /* 0x000fea0003800000 */
.L_x_214:
        /* <DEDUP_REMOVED lines=22> */
.L_x_215:
[----:B------:R-:W-:Y:S05]  /*2760*/  BSYNC B0 ;  /* 0x0000000000007941 */ /* 0x000fea0003800000 */
.L_x_213:
        /* <DEDUP_REMOVED lines=38> */
[----:B------:R-:W-:Y:S05]  /*29d0*/  CALL.REL.NOINC `($__internal_4_$__cuda_sm20_div_s64) ;  /* 0x00001a9000007944 */ /* 0x000fea0003c00000 */
        /* <DEDUP_REMOVED lines=12> */
.L_x_217:
        /* <DEDUP_REMOVED lines=23> */
.L_x_218:
[----:B------:R-:W-:Y:S05]  /*2c10*/  BSYNC B0 ;  /* 0x0000000000007941 */ /* 0x000fea0003800000 */
.L_x_216:
        /* <DEDUP_REMOVED lines=19> */
.L_x_220:
        /* <DEDUP_REMOVED lines=22> */
.L_x_221:
[----:B------:R-:W-:Y:S05]  /*2eb0*/  BSYNC B0 ;  /* 0x0000000000007941 */ /* 0x000fea0003800000 */
.L_x_219:
        /* <DEDUP_REMOVED lines=20> */
.L_x_223:
        /* <DEDUP_REMOVED lines=23> */
.L_x_224:
[----:B------:R-:W-:Y:S05]  /*3170*/  BSYNC B0 ;  /* 0x0000000000007941 */ /* 0x000fea0003800000 */
.L_x_222:
        /* <DEDUP_REMOVED lines=25> */
[----:B------:R-:W-:Y:S05]  /*3310*/  CALL.REL.NOINC `($__internal_4_$__cuda_sm20_div_s64) ;  /* 0x0000115000007944 */ /* 0x000fea0003c00000 */
        /* <DEDUP_REMOVED lines=12> */
.L_x_226:
        /* <DEDUP_REMOVED lines=23> */
.L_x_227:
[----:B------:R-:W-:Y:S05]  /*3550*/  BSYNC B0 ;  /* 0x0000000000007941 */ /* 0x000fea0003800000 */
.L_x_225:
        /* <DEDUP_REMOVED lines=29> */
.L_x_229:
        /* <DEDUP_REMOVED lines=23> */
.L_x_230:
[----:B------:R-:W-:Y:S05]  /*38a0*/  BSYNC B0 ;  /* 0x0000000000007941 */ /* 0x000fea0003800000 */
.L_x_228:
        /* <DEDUP_REMOVED lines=20> */
.L_x_206:
[----:B------:R-:W-:-:S04]  /*39f0*/  LEA R2, P0, R36, c[0x0][0x200], 0x2 ;  /* 0x0000800024027a11 */ /* 0x000fc800078010ff */
[----:B------:R-:W-:-:S05]  /*3a00*/  LEA.HI.X R3, R36, c[0x0][0x204], R37, 0x2, P0 ;  /* 0x0000810024037a11 */ /* 0x000fca00000f1425 */
[----:B------:R0:W-:Y:S04]  /*3a10*/  STG.E [R2.64], R28 ;  /* 0x0000001c02007986 */ /* 0x0001e8000c10190a */
.L_x_205:
[----:B------:R-:W-:Y:S05]  /*3a20*/  BSYNC B1 ;  /* 0x0000000000017941 */ /* 0x000fea0003800000 */
.L_x_204:
        /* <DEDUP_REMOVED lines=49> */
.L_x_234:
        /* <DEDUP_REMOVED lines=10> */
.L_x_233:
[----:B------:R-:W-:Y:S05]  /*3de0*/  BSYNC B0 ;  /* 0x0000000000007941 */ /* 0x000fea0003800000 */
.L_x_232:
        /* <DEDUP_REMOVED lines=15> */
.L_x_231:
        /* <DEDUP_REMOVED lines=89> */
        .weak           $__internal_4_$__cuda_sm20_div_s64
        .type           $__internal_4_$__cuda_sm20_div_s64,@function
        .size           $__internal_4_$__cuda_sm20_div_s64,(.L_x_8862 - $__internal_4_$__cuda_sm20_div_s64)
$__internal_4_$__cuda_sm20_div_s64:
        /* <DEDUP_REMOVED lines=83> */
[----:B------:R-:W-:Y:S06]  /*49a0*/  RET.REL.NODEC R26 `(_ZN5flash32flash_fwd_splitkv_combine_kernelI23Flash_fwd_kernel_traitsILi256ELi64ELi64ELi4ELb0ELb0EN7cutlass10bfloat16_tE19Flash_kernel_traitsILi256ELi64ELi64ELi4ES3_EELi4ELi3ELb0EEEvNS_16Flash_fwd_paramsE) ;  /* 0xffffb6501a007950 */ /* 0x000fec0003c3ffff */
.L_x_235:
        /* <DEDUP_REMOVED lines=13> */
.L_x_8862:


//--------------------- .text._ZN5flash32flash_fwd_splitkv_combine_kernelI23Flash_fwd_kernel_traitsILi256ELi64ELi64ELi4ELb0ELb0EN7cutlass10bfloat16_tE19Flash_kernel_traitsILi256ELi64ELi64ELi4ES3_EELi4ELi2ELb0EEEvNS_16Flash_fwd_paramsE --------------------------
	.section	.text._ZN5flash32flash_fwd_splitkv_combine_kernelI23Flash_fwd_kernel_traitsILi256ELi64ELi64ELi4ELb0ELb0EN7cutlass10bfloat16_tE19Flash_kernel_traitsILi256ELi64ELi64ELi4ES3_EELi4ELi2ELb0EEEvNS_16Flash_fwd_paramsE,"ax",@progbits
	.sectioninfo	@"SHI_REGISTERS=54"
	.align	128
        .global         _ZN5flash32flash_fwd_splitkv_combine_kernelI23Flash_fwd_kernel_traitsILi256ELi64ELi64ELi4ELb0ELb0EN7cutlass10bfloat16_tE19Flash_kernel_traitsILi256ELi64ELi64ELi4ES3_EELi4ELi2ELb0EEEvNS_16Flash_fwd_paramsE
        .type           _ZN5flash32flash_fwd_splitkv_combine_kernelI23Flash_fwd_kernel_traitsILi256ELi64ELi64ELi4ELb0ELb0EN7cutlass10bfloat16_tE19Flash_kernel_traitsILi256ELi64ELi64ELi4ES3_EELi4ELi2ELb0EEEvNS_16Flash_fwd_paramsE,@function
        .size           _ZN5flash32flash_fwd_splitkv_combine_kernelI23Flash_fwd_kernel_traitsILi256ELi64ELi64ELi4ELb0ELb0EN7cutlass10bfloat16_tE19Flash_kernel_traitsILi256ELi64ELi64ELi4ES3_EELi4ELi2ELb0EEEvNS_16Flash_fwd_paramsE,(.L_x_8863 - _ZN5flash32flash_fwd_splitkv_combine_kernelI23Flash_fwd_kernel_traitsILi256ELi64ELi64ELi4ELb0ELb0EN7cutlass10bfloat16_tE19Flash_kernel_traitsILi256ELi64ELi64ELi4ES3_EELi4ELi2ELb0EEEvNS_16Flash_fwd_paramsE)
        .other          _ZN5flash32flash_fwd_splitkv_combine_kernelI23Flash_fwd_kernel_traitsILi256ELi64ELi64ELi4ELb0ELb0EN7cutlass10bfloat16_tE19Flash_kernel_traitsILi256ELi64ELi64ELi4ES3_EELi4ELi2ELb0EEEvNS_16Flash_fwd_paramsE,@"STO_CUDA_ENTRY STV_DEFAULT"
_ZN5flash32flash_fwd_splitkv_combine_kernelI23Flash_fwd_kernel_traitsILi256ELi64ELi64ELi4ELb0ELb0EN7cutlass10bfloat16_tE19Flash_kernel_traitsILi256ELi64ELi64ELi4ES3_EELi4ELi2ELb0EEEvNS_16Flash_fwd_paramsE:
.text._ZN5flash32flash_fwd_splitkv_combine_kernelI23Flash_fwd_kernel_traitsILi256ELi64ELi64ELi4ELb0ELb0EN7cutlass10bfloat16_tE19Flash_kernel_traitsILi256ELi64ELi64ELi4ES3_EELi4ELi2ELb0EEEvNS_16Flash_fwd_paramsE:
        /* <DEDUP_REMOVED lines=23> */
[----:B------:R-:W-:Y:S05]  /*0170*/  CALL.REL.NOINC `($__internal_5_$__cuda_sm20_div_s64) ;  /* 0x0000423000007944 */ /* 0x000fea0003c00000 */
[----:B------:R-:W-:Y:S01]  /*0180*/  MOV R24, R0 ;  /* 0x0000000000187202 */ /* 0x000fe20000000f00 */
[----:B------:R-:W-:Y:S05]  /*0190*/  BRA `(.L_x_237) ;  /* 0x0000013000007947 */ /* 0x000fea0003800000 */
.L_x_236:
        /* <DEDUP_REMOVED lines=19> */
.L_x_237:
        /* <DEDUP_REMOVED lines=8> */
[----:B------:R-:W-:Y:S02]  /*0350*/  MOV R21, R25 ;  /* 0x0000001900157202 */ /* 0x000fe40000000f00 */
[----:B------:R-:W-:Y:S02]  /*0360*/  MOV R20, 0x380 ;  /* 0x0000038000147802 */ /* 0x000fe40000000f00 */
[----:B------:R-:W-:Y:S05]  /*0370*/  CALL.REL.NOINC `($__internal_5_$__cuda_sm20_div_s64) ;  /* 0x0000403000007944 */ /* 0x000fea0003c00000 */
[----:B------:R-:W-:Y:S02]  /*0380*/  MOV R12, R0 ;  /* 0x00000000000c7202 */ /* 0x000fe40000000f00 */
[----:B------:R-:W-:Y:S01]  /*0390*/  MOV R13, R25 ;  /* 0x00000019000d7202 */ /* 0x000fe20000000f00 */
[----:B------:R-:W-:Y:S05]  /*03a0*/  BRA `(.L_x_240) ;  /* 0x0000013000007947 */ /* 0x000fea0003800000 */
.L_x_239:
        /* <DEDUP_REMOVED lines=19> */
.L_x_240:
[----:B------:R-:W-:Y:S05]  /*04e0*/  BSYNC B0 ;  /* 0x0000000000007941 */ /* 0x000fea0003800000 */
.L_x_238:
        /* <DEDUP_REMOVED lines=44> */
.L_x_242:
        /* <DEDUP_REMOVED lines=19> */
.L_x_243:
[----:B------:R-:W-:Y:S05]  /*08e0*/  BSYNC B0 ;  /* 0x0000000000007941 */ /* 0x000fea0003800000 */
.L_x_241:
        /* <DEDUP_REMOVED lines=70> */
[----:B------:R-:W-:Y:S02]  /*0d50*/  MOV R20, 0xd70 ;  /* 0x00000d7000147802 */ /* 0x000fe40000000f00 */
[----:B------:R-:W-:Y:S05]  /*0d60*/  CALL.REL.NOINC `($__internal_5_$__cuda_sm20_div_s64) ;  /* 0x0000364000007944 */ /* 0x000fea0003c00000 */
[----:B------:R-:W-:Y:S02]  /*0d70*/  MOV R32, R0 ;  /* 0x0000000000207202 */ /* 0x000fe40000000f00 */
[----:B------:R-:W-:Y:S01]  /*0d80*/  MOV R33, R25 ;  /* 0x0000001900217202 */ /* 0x000fe20000000f00 */
[----:B------:R-:W-:Y:S05]  /*0d90*/  BRA `(.L_x_246) ;  /* 0x0000013000007947 */ /* 0x000fea0003800000 */
.L_x_245:
        /* <DEDUP_REMOVED lines=19> */
.L_x_246:
[----:B------:R-:W-:Y:S05]  /*0ed0*/  BSYNC B0 ;  /* 0x0000000000007941 */ /* 0x000fea0003800000 */
.L_x_244:
        /* <DEDUP_REMOVED lines=15> */
[----:B------:R-:W-:-:S05]  /*0fd0*/  IMAD R0, R21, R0, R2 ;  /* 0x0000000015007224 */ /* 0x000fca00078e0202 */
[----:B------:R-:W-:-:S13]  /*0fe0*/  ISETP.GT.U32.AND P1, PT, R15, R0, PT ;  /* 0x000000000f00720c */ /* 0x000fda0003f24070 */
[----:B------:R-:W-:Y:S01]  /*0ff0*/  @!P1 IMAD.IADD R0, R0, 0x1, -R15 ;  /* 0x0000000100009824 */ /* 0x000fe200078e0a0f */
[----:B------:R-:W-:Y:S02]  /*1000*/  @!P1 IADD3 R21, R21, 0x1, RZ ;  /* 0x0000000115159810 */ /* 0x000fe40007ffe0ff */
[----:B------:R-:W-:Y:S02]  /*1010*/  ISETP.NE.AND P1, PT, R5, RZ, PT ;  /* 0x000000ff0500720c */ /* 0x000fe40003f25270 */
        /* <DEDUP_REMOVED lines=22> */
.L_x_248:
        /* <DEDUP_REMOVED lines=19> */
.L_x_249:
[----:B------:R-:W-:Y:S05]  /*12b0*/  BSYNC B0 ;  /* 0x0000000000007941 */ /* 0x000fea0003800000 */
.L_x_247:
[----:B------:R-:W-:Y:S01]  /*12c0*/  IABS R6, c[0x0][0x214] ;  /* 0x0000850000067a13 */ /* 0x000fe20000000000 */
[----:B------:R-:W-:Y:S01]  /*12d0*/  IMAD.MOV.U32 R22, RZ, RZ, RZ ;  /* 0x000000ffff167224 */ /* 0x000fe200078e00ff */
[----:B------:R-:W-:Y:S01]  /*12e0*/  ISETP.GT.AND P3, PT, R5, RZ, PT ;  /* 0x000000ff0500720c */ /* 0x000fe20003f64270 */
[----:B------:R-:W-:Y:S01]  /*12f0*/  ULDC.U8 UR4, c[0x0][0x329] ;  /* 0x0000ca4000047ab9 */ /* 0x000fe20000000000 */
[----:B------:R-:W0:Y:S01]  /*1300*/  I2F.RP R20, R6 ;  /* 0x0000000600147306 */ /* 0x000e220000209400 */
[----:B------:R-:W-:Y:S01]  /*1310*/  ULDC.64 UR10, c[0x0][0x118] ;  /* 0x00004600000a7ab9 */ /* 0x000fe20000000a00 */
[----:B------:R-:W-:Y:S06]  /*1320*/  BSSY B0, `(.L_x_250) ;  /* 0x000007e000007945 */ /* 0x000fec0003800000 */
        /* <DEDUP_REMOVED lines=9> */
[----:B------:R-:W-:-:S03]  /*13c0*/  ISETP.GE.AND P1, PT, R10, RZ, PT ;  /* 0x000000ff0a00720c */ /* 0x000fc60003f26270 */
[----:B------:R-:W-:-:S04]  /*13d0*/  IMAD.HI.U32 R2, R2, R0, RZ ;  /* 0x0000000002027227 */ /* 0x000fc800078e00ff */
[----:B------:R-:W-:-:S04]  /*13e0*/  IMAD.MOV R13, RZ, RZ, -R2 ;  /* 0x000000ffff0d7224 */ /* 0x000fc800078e0a02 */
[C---:B------:R-:W-:Y:S01]  /*13f0*/  IMAD R13, R6.reuse, R13, R0 ;  /* 0x0000000d060d7224 */ /* 0x040fe200078e0200 */
[----:B------:R-:W-:Y:S02]  /*1400*/  SHF.R.S32.HI R0, RZ, 0x1f, R5 ;  /* 0x0000001fff007819 */ /* 0x000fe40000011405 */
[----:B------:R-:W-:Y:S02]  /*1410*/  LEA.HI.SX32 R5, R5, 0x1, 0x1 ;  /* 0x0000000105057811 */ /* 0x000fe400078f0aff */
[----:B------:R-:W-:Y:S01]  /*1420*/  ISETP.GT.U32.AND P0, PT, R6, R13, PT ;  /* 0x0000000d0600720c */ /* 0x000fe20003f04070 */
[----:B------:R-:W-:-:S12]  /*1430*/  @!P3 IMAD.MOV R5, RZ, RZ, R0 ;  /* 0x000000ffff05b224 */ /* 0x000fd800078e0200 */
[----:B------:R-:W-:Y:S01]  /*1440*/  @!P0 IMAD.IADD R13, R13, 0x1, -R6 ;  /* 0x000000010d0d8824 */ /* 0x000fe200078e0a06 */
[----:B------:R-:W-:Y:S02]  /*1450*/  @!P0 IADD3 R2, R2, 0x1, RZ ;  /* 0x0000000102028810 */ /* 0x000fe40007ffe0ff */
[----:B------:R-:W-:Y:S02]  /*1460*/  ISETP.NE.AND P0, PT, RZ, c[0x0][0x214], PT ;  /* 0x00008500ff007a0c */ /* 0x000fe40003f05270 */
[----:B------:R-:W-:-:S13]  /*1470*/  ISETP.GE.U32.AND P2, PT, R13, R6, PT ;  /* 0x000000060d00720c */ /* 0x000fda0003f46070 */
[----:B------:R-:W-:-:S05]  /*1480*/  @P2 IADD3 R2, R2, 0x1, RZ ;  /* 0x0000000102022810 */ /* 0x000fca0007ffe0ff */
[----:B------:R-:W-:Y:S01]  /*1490*/  @!P1 IMAD.MOV R2, RZ, RZ, -R2 ;  /* 0x000000ffff029224 */ /* 0x000fe200078e0a02 */
[----:B------:R-:W-:-:S05]  /*14a0*/  @!P0 LOP3.LUT R2, RZ, c[0x0][0x214], RZ, 0x33, !PT ;  /* 0x00008500ff028a12 */ /* 0x000fca00078e33ff */
[----:B------:R-:W-:Y:S01]  /*14b0*/  IMAD R5, R5, R2, RZ ;  /* 0x0000000205057224 */ /* 0x000fe200078e02ff */
[----:B------:R-:W-:-:S04]  /*14c0*/  IABS R2, c[0x0][0x1c0] ;  /* 0x0000700000027a13 */ /* 0x000fc80000000000 */
[----:B------:R-:W0:Y:S01]  /*14d0*/  I2F.U32.RP R10, R2 ;  /* 0x00000002000a7306 */ /* 0x000e220000209000 */
[-C--:B------:R-:W-:Y:S02]  /*14e0*/  IABS R6, R5.reuse ;  /* 0x0000000500067213 */ /* 0x080fe40000000000 */
[----:B------:R-:W-:-:S03]  /*14f0*/  IABS R27, R5 ;  /* 0x00000005001b7213 */ /* 0x000fc60000000000 */
[----:B------:R-:W-:Y:S02]  /*1500*/  IMAD.IADD R9, R9, 0x1, R6 ;  /* 0x0000000109097824 */ /* 0x000fe400078e0206 */
[----:B------:R-:W1:Y:S01]  /*1510*/  I2F.RP R12, R6 ;  /* 0x00000006000c7306 */ /* 0x000e620000209400 */
[----:B------:R-:W-:-:S07]  /*1520*/  IMAD.MOV R27, RZ, RZ, -R27 ;  /* 0x000000ffff1b7224 */ /* 0x000fce00078e0a1b */
[----:B0-----:R-:W0:Y:S08]  /*1530*/  MUFU.RCP R20, R10 ;  /* 0x0000000a00147308 */ /* 0x001e300000001000 */
[----:B-1----:R-:W1:Y:S01]  /*1540*/  MUFU.RCP R0, R12 ;  /* 0x0000000c00007308 */ /* 0x002e620000001000 */
[----:B0-----:R-:W-:-:S07]  /*1550*/  IADD3 R20, R20, 0xffffffe, RZ ;  /* 0x0ffffffe14147810 */ /* 0x001fce0007ffe0ff */
[----:B------:R-:W0:Y:S01]  /*1560*/  F2I.FTZ.U32.TRUNC.NTZ R21, R20 ;  /* 0x0000001400157305 */ /* 0x000e22000021f000 */
[----:B-1----:R-:W-:Y:S02]  /*1570*/  IADD3 R0, R0, 0xffffffe, RZ ;  /* 0x0ffffffe00007810 */ /* 0x002fe40007ffe0ff */
[----:B------:R-:W-:-:S05]  /*1580*/  IABS R12, R8 ;  /* 0x00000008000c7213 */ /* 0x000fca0000000000 */
[----:B------:R-:W1:Y:S01]  /*1590*/  F2I.FTZ.U32.TRUNC.NTZ R23, R0 ;  /* 0x0000000000177305 */ /* 0x000e62000021f000 */
[----:B------:R-:W-:Y:S01]  /*15a0*/  LOP3.LUT R8, R8, c[0x0][0x1c0], RZ, 0x3c, !PT ;  /* 0x0000700008087a12 */ /* 0x000fe200078e3cff */
[----:B0-----:R-:W-:Y:S02]  /*15b0*/  IMAD.MOV R29, RZ, RZ, -R21 ;  /* 0x000000ffff1d7224 */ /* 0x001fe400078e0a15 */
[----:B------:R-:W-:Y:S02]  /*15c0*/  IMAD.MOV.U32 R20, RZ, RZ, RZ ;  /* 0x000000ffff147224 */ /* 0x000fe400078e00ff */
[----:B------:R-:W-:Y:S02]  /*15d0*/  IMAD R29, R29, R2, RZ ;  /* 0x000000021d1d7224 */ /* 0x000fe400078e02ff */
[----:B-1----:R-:W-:Y:S01]  /*15e0*/  IMAD.MOV R13, RZ, RZ, -R23 ;  /* 0x000000ffff0d7224 */ /* 0x002fe200078e0a17 */
[----:B------:R-:W-:Y:S01]  /*15f0*/  IABS R0, R9 ;  /* 0x0000000900007213 */ /* 0x000fe20000000000 */
[----:B------:R-:W-:Y:S01]  /*1600*/  IMAD.HI.U32 R29, R21, R29, R20 ;  /* 0x0000001d151d7227 */ /* 0x000fe200078e0014 */
[----:B------:R-:W-:-:S03]  /*1610*/  IABS R21, c[0x0][0x1c0] ;  /* 0x0000700000157a13 */ /* 0x000fc60000000000 */
[----:B------:R-:W-:Y:S02]  /*1620*/  IMAD R13, R13, R6, RZ ;  /* 0x000000060d0d7224 */ /* 0x000fe400078e02ff */
[----:B------:R-:W-:Y:S02]  /*1630*/  IMAD.MOV R21, RZ, RZ, -R21 ;  /* 0x000000ffff157224 */ /* 0x000fe400078e0a15 */
[----:B------:R-:W-:-:S04]  /*1640*/  IMAD.HI.U32 R10, R29, R12, RZ ;  /* 0x0000000c1d0a7227 */ /* 0x000fc800078e00ff */
[----:B------:R-:W-:-:S04]  /*1650*/  IMAD.HI.U32 R13, R23, R13, R22 ;  /* 0x0000000d170d7227 */ /* 0x000fc800078e0016 */
[----:B------:R-:W-:Y:S02]  /*1660*/  IMAD R23, R10, R21, R12 ;  /* 0x000000150a177224 */ /* 0x000fe400078e020c */
[----:B------:R-:W-:-:S03]  /*1670*/  IMAD.HI.U32 R13, R13, R0, RZ ;  /* 0x000000000d0d7227 */ /* 0x000fc600078e00ff */
[----:B------:R-:W-:Y:S01]  /*1680*/  ISETP.GT.U32.AND P3, PT, R2, R23, PT ;  /* 0x000000170200720c */ /* 0x000fe20003f64070 */
[----:B------:R-:W-:Y:S02]  /*1690*/  IMAD R27, R13, R27, R0 ;  /* 0x0000001b0d1b7224 */ /* 0x000fe400078e0200 */
[----:B------:R-:W-:-:S03]  /*16a0*/  IMAD.HI.U32 R12, R29, R0, RZ ;  /* 0x000000001d0c7227 */ /* 0x000fc600078e00ff */
[----:B------:R-:W-:Y:S01]  /*16b0*/  ISETP.GT.U32.AND P0, PT, R6, R27, PT ;  /* 0x0000001b0600720c */ /* 0x000fe20003f04070 */
[----:B------:R-:W-:Y:S01]  /*16c0*/  IMAD R21, R12, R21, R0 ;  /* 0x000000150c157224 */ /* 0x000fe200078e0200 */
[C---:B------:R-:W-:Y:S02]  /*16d0*/  LOP3.LUT R0, R9.reuse, R6, RZ, 0x3c, !PT ;  /* 0x0000000609007212 */ /* 0x040fe400078e3cff */
[----:B------:R-:W-:Y:S02]  /*16e0*/  LOP3.LUT R9, R9, c[0x0][0x1c0], RZ, 0x3c, !PT ;  /* 0x0000700009097a12 */ /* 0x000fe400078e3cff */
[----:B------:R-:W-:Y:S01]  /*16f0*/  ISETP.GT.U32.AND P1, PT, R2, R21, PT ;  /* 0x000000150200720c */ /* 0x000fe20003f24070 */
[----:B------:R-:W-:Y:S01]  /*1700*/  @!P3 IMAD.IADD R23, R23, 0x1, -R2 ;  /* 0x000000011717b824 */ /* 0x000fe200078e0a02 */
[----:B------:R-:W-:Y:S02]  /*1710*/  ISETP.GE.AND P4, PT, R0, RZ, PT ;  /* 0x000000ff0000720c */ /* 0x000fe40003f86270 */
[----:B------:R-:W0:Y:S01]  /*1720*/  S2R R0, SR_TID.X ;  /* 0x0000000000007919 */ /* 0x000e220000002100 */
[----:B------:R-:W-:-:S02]  /*1730*/  @!P3 IADD3 R10, R10, 0x1, RZ ;  /* 0x000000010a0ab810 */ /* 0x000fc40007ffe0ff */
[----:B------:R-:W-:Y:S01]  /*1740*/  ISETP.GE.U32.AND P6, PT, R23, R2, PT ;  /* 0x000000021700720c */ /* 0x000fe20003fc6070 */
[----:B------:R-:W-:Y:S01]  /*1750*/  @!P0 IMAD.IADD R27, R27, 0x1, -R6 ;  /* 0x000000011b1b8824 */ /* 0x000fe200078e0a06 */
[----:B------:R-:W-:Y:S02]  /*1760*/  @!P0 IADD3 R13, R13, 0x1, RZ ;  /* 0x000000010d0d8810 */ /* 0x000fe40007ffe0ff */
[----:B------:R-:W-:Y:S01]  /*1770*/  ISETP.GE.AND P0, PT, R8, RZ, PT ;  /* 0x000000ff0800720c */ /* 0x000fe20003f06270 */
[----:B------:R-:W-:Y:S01]  /*1780*/  IMAD.MOV.U32 R8, RZ, RZ, c[0x0][0x214] ;  /* 0x00008500ff087624 */ /* 0x000fe200078e00ff */
[----:B------:R-:W-:Y:S01]  /*1790*/  ISETP.GE.U32.AND P2, PT, R27, R6, PT ;  /* 0x000000061b00720c */ /* 0x000fe20003f46070 */
[----:B------:R-:W-:Y:S01]  /*17a0*/  @!P1 IMAD.IADD R21, R21, 0x1, -R2 ;  /* 0x0000000115159824 */ /* 0x000fe200078e0a02 */
[----:B------:R-:W-:Y:S02]  /*17b0*/  ISETP.GT.AND P3, PT, R4, RZ, PT ;  /* 0x000000ff0400720c */ /* 0x000fe40003f64270 */
[----:B------:R-:W-:-:S02]  /*17c0*/  @!P1 IADD3 R12, R12, 0x1, RZ ;  /* 0x000000010c0c9810 */ /* 0x000fc40007ffe0ff */
[----:B------:R-:W-:Y:S02]  /*17d0*/  ISETP.GE.U32.AND P5, PT, R21, R2, PT ;  /* 0x000000021500720c */ /* 0x000fe40003fa6070 */
[----:B------:R-:W-:Y:S02]  /*17e0*/  @P6 IADD3 R10, R10, 0x1, RZ ;  /* 0x000000010a0a6810 */ /* 0x000fe40007ffe0ff */
[----:B------:R-:W-:Y:S02]  /*17f0*/  ISETP.NE.AND P6, PT, R5, RZ, PT ;  /* 0x000000ff0500720c */ /* 0x000fe40003fc5270 */
[----:B------:R-:W-:Y:S01]  /*1800*/  SHF.R.S32.HI R2, RZ, 0x1f, R4 ;  /* 0x0000001fff027819 */ /* 0x000fe20000011404 */
[----:B------:R-:W-:Y:S01]  /*1810*/  IMAD.MOV.U32 R20, RZ, RZ, R10 ;  /* 0x000000ffff147224 */ /* 0x000fe200078e000a */
[----:B------:R-:W-:Y:S02]  /*1820*/  @P2 IADD3 R13, R13, 0x1, RZ ;  /* 0x000000010d0d2810 */ /* 0x000fe40007ffe0ff */
[----:B------:R-:W-:Y:S01]  /*1830*/  ISETP.GE.AND P2, PT, R9, RZ, PT ;  /* 0x000000ff0900720c */ /* 0x000fe20003f46270 */
[----:B------:R-:W-:Y:S01]  /*1840*/  @!P0 IMAD.MOV R20, RZ, RZ, -R20 ;  /* 0x000000ffff148224 */ /* 0x000fe200078e0a14 */
[----:B0-----:R-:W-:Y:S01]  /*1850*/  SHF.R.S32.HI R21, RZ, 0x1f, R0 ;  /* 0x0000001fff157819 */ /* 0x001fe20000011400 */
[----:B------:R-:W-:Y:S01]  /*1860*/  @!P4 IMAD.MOV R13, RZ, RZ, -R13 ;  /* 0x000000ffff0dc224 */ /* 0x000fe200078e0a0d */
[----:B------:R-:W-:-:S02]  /*1870*/  @P5 IADD3 R12, R12, 0x1, RZ ;  /* 0x000000010c0c5810 */ /* 0x000fc40007ffe0ff */
[----:B------:R-:W-:Y:S01]  /*1880*/  LEA.HI.SX32 R10, R4, 0x1, 0x1 ;  /* 0x00000001040a7811 */ /* 0x000fe200078f0aff */
[----:B------:R-:W-:Y:S01]  /*1890*/  @!P3 IMAD.MOV R10, RZ, RZ, R2 ;  /* 0x000000ffff0ab224 */ /* 0x000fe200078e0202 */
[----:B------:R-:W-:Y:S02]  /*18a0*/  @!P6 LOP3.LUT R13, RZ, R6, RZ, 0x33, !PT ;  /* 0x00000006ff0de212 */ /* 0x000fe400078e33ff */
[----:B------:R-:W-:Y:S02]  /*18b0*/  LEA.HI R6, R21, R0, RZ, 0x2 ;  /* 0x0000000015067211 */ /* 0x000fe400078f10ff */
[----:B------:R-:W-:Y:S01]  /*18c0*/  ISETP.LT.U32.AND P0, PT, R24, R13, PT ;  /* 0x0000000d1800720c */ /* 0x000fe20003f01070 */
[----:B------:R-:W-:Y:S01]  /*18d0*/  @!P2 IMAD.MOV R12, RZ, RZ, -R12 ;  /* 0x000000ffff0ca224 */ /* 0x000fe200078e0a0c */
[----:B------:R-:W-:Y:S02]  /*18e0*/  SHF.R.S32.HI R21, RZ, 0x1f, R13 ;  /* 0x0000001fff157819 */ /* 0x000fe4000001140d */
[----:B------:R-:W-:-:S02]  /*18f0*/  ISETP.NE.AND P4, PT, RZ, c[0x0][0x1c0], PT ;  /* 0x00007000ff007a0c */ /* 0x000fc40003f85270 */
[----:B------:R-:W-:Y:S02]  /*1900*/  LOP3.LUT R9, RZ, c[0x0][0x1c0], RZ, 0x33, !PT ;  /* 0x00007000ff097a12 */ /* 0x000fe400078e33ff */
[----:B------:R-:W-:Y:S02]  /*1910*/  ISETP.NE.AND P1, PT, RZ, UR4, PT ;  /* 0x00000004ff007c0c */ /* 0x000fe4000bf25270 */
[----:B------:R-:W-:Y:S02]  /*1920*/  SHF.R.S32.HI R2, RZ, 0x2, R6 ;  /* 0x00000002ff027819 */ /* 0x000fe40000011406 */
[----:B------:R-:W-:Y:S02]  /*1930*/  ISETP.LT.AND.EX P2, PT, R25, R21, PT, P0 ;  /* 0x000000151900720c */ /* 0x000fe40003f41300 */
[----:B------:R-:W-:Y:S02]  /*1940*/  SEL R8, R8, 0x1, !P1 ;  /* 0x0000000108087807 */ /* 0x000fe40004800000 */
[----:B------:R-:W-:Y:S01]  /*1950*/  SEL R23, R9, R20, !P4 ;  /* 0x0000001409177207 */ /* 0x000fe20006000000 */
[----:B------:R-:W-:Y:S01]  /*1960*/  IMAD.MOV.U32 R20, RZ, RZ, -0x800000 ;  /* 0xff800000ff147424 */ /* 0x000fe200078e00ff */
[----:B------:R-:W-:-:S02]  /*1970*/  ISETP.GE.AND P0, PT, R2, c[0x0][0x314], PT ;  /* 0x0000c50002007a0c */ /* 0x000fc40003f06270 */
[----:B------:R-:W-:Y:S01]  /*1980*/  SEL R9, R9, R12, !P4 ;  /* 0x0000000c09097207 */ /* 0x000fe20006000000 */
[----:B------:R-:W-:Y:S01]  /*1990*/  IMAD R23, R23, R8, RZ ;  /* 0x0000000817177224 */ /* 0x000fe200078e02ff */
[----:B------:R-:W-:Y:S02]  /*19a0*/  SEL R13, R24, R13, P2 ;  /* 0x0000000d180d7207 */ /* 0x000fe40001000000 */
[----:B------:R-:W-:Y:S01]  /*19b0*/  SEL R12, R25, R21, P2 ;  /* 0x00000015190c7207 */ /* 0x000fe20001000000 */
[----:B------:R-:W-:Y:S01]  /*19c0*/  IMAD R10, R10, R23, RZ ;  /* 0x000000170a0a7224 */ /* 0x000fe200078e02ff */
[----:B------:R-:W-:-:S05]  /*19d0*/  LOP3.LUT R23, R6, 0xfffffffc, RZ, 0xc0, !PT ;  /* 0xfffffffc06177812 */ /* 0x000fca00078ec0ff */
[----:B------:R-:W-:Y:S01]  /*19e0*/  IMAD.IADD R23, R0, 0x1, -R23 ;  /* 0x0000000100177824 */ /* 0x000fe200078e0a17 */
        /* <DEDUP_REMOVED lines=17> */
.L_x_251:
[----:B------:R-:W-:Y:S05]  /*1b00*/  BSYNC B0 ;  /* 0x0000000000007941 */ /* 0x000fea0003800000 */
.L_x_250:
[C---:B------:R-:W-:Y:S01]  /*1b10*/  ISETP.GT.AND P0, PT, R0.reuse, 0xf, PT ;  /* 0x0000000f0000780c */ /* 0x040fe20003f04270 */
[----:B------:R-:W-:Y:S01]  /*1b20*/  IMAD.MOV.U32 R29, RZ, RZ, -0x800000 ;  /* 0xff800000ff1d7424 */ /* 0x000fe200078e00ff */
[C---:B------:R-:W-:Y:S01]  /*1b30*/  LOP3.LUT P2, RZ, R0.reuse, 0x3, RZ, 0xc0, !PT ;  /* 0x0000000300ff7812 */ /* 0x040fe2000784c0ff */
[----:B------:R-:W-:Y:S01]  /*1b40*/  IMAD R9, R9, R8, RZ ;  /* 0x0000000809097224 */ /* 0x000fe200078e02ff */
[----:B------:R-:W-:Y:S01]  /*1b50*/  ISETP.GT.AND P3, PT, R5, RZ, PT ;  /* 0x000000ff0500720c */ /* 0x000fe20003f64270 */
[----:B------:R-:W-:Y:S01]  /*1b60*/  BSSY B1, `(.L_x_252) ;  /* 0x00001e2000017945 */ /* 0x000fe20003800000 */
[----:B------:R-:W-:Y:S01]  /*1b70*/  ISETP.GT.OR P2, PT, R0, 0xf, P2 ;  /* 0x0000000f0000780c */ /* 0x000fe20001744670 */
[----:B------:R-:W-:Y:S01]  /*1b80*/  IMAD.MOV.U32 R28, RZ, RZ, 0x7f800000 ;  /* 0x7f800000ff1c7424 */ /* 0x000fe200078e00ff */
[----:B------:R-:W-:-:S05]  /*1b90*/  SHF.R.S32.HI R22, RZ, 0x1f, R5 ;  /* 0x0000001fff167819 */ /* 0x000fca0000011405 */
[----:B------:R-:W-:Y:S02]  /*1ba0*/  @!P0 IMAD R21, R2, 0x5, R23 ;  /* 0x0000000502158824 */ /* 0x000fe400078e0217 */
[----:B------:R-:W-:-:S03]  /*1bb0*/  IMAD R23, R23, 0x5, R2 ;  /* 0x0000000517177824 */ /* 0x000fc600078e0202 */
[----:B-----5:R-:W-:Y:S04]  /*1bc0*/  @!P0 STS [R21.X4], R20 ;  /* 0x0000001415008388 */ /* 0x020fe80000004800 */
[----:B------:R-:W-:Y:S06]  /*1bd0*/  BAR.SYNC.DEFER_BLOCKING 0x0 ;  /* 0x0000000000007b1d */ /* 0x000fec0000010000 */
[----:B------:R-:W1:Y:S04]  /*1be0*/  @!P0 LDS R29, [R23.X4] ;  /* 0x00000000171d8984 */ /* 0x000e680000004800 */
[----:B-1----:R-:W1:Y:S02]  /*1bf0*/  SHFL.BFLY PT, R6, R29, 0x2, 0x1f ;  /* 0x0c401f001d067f89 */ /* 0x002e6400000e0000 */
[----:B01----:R-:W-:-:S05]  /*1c00*/  FMNMX.FTZ R27, R6, R29, !PT ;  /* 0x0000001d061b7209 */ /* 0x003fca0007810000 */
        /* <DEDUP_REMOVED lines=11> */
[----:B------:R-:W-:Y:S02]  /*1cc0*/  LEA.HI.SX32 R20, R5, 0x1, 0x1 ;  /* 0x0000000105147811 */ /* 0x000fe400078f0aff */
[----:B------:R-:W-:Y:S02]  /*1cd0*/  @!P3 IADD3 R20, R22, RZ, RZ ;  /* 0x000000ff1614b210 */ /* 0x000fe40007ffe0ff */
[----:B------:R-:W-:-:S03]  /*1ce0*/  FSETP.NE.FTZ.AND P0, PT, R21, RZ, PT ;  /* 0x000000ff1500720b */ /* 0x000fc60003f15000 */
[----:B------:R-:W-:-:S10]  /*1cf0*/  IMAD R9, R9, R20, RZ ;  /* 0x0000001409097224 */ /* 0x000fd400078e02ff */
[----:B------:R-:W0:Y:S02]  /*1d00*/  @P0 MUFU.LG2 R21, R21 ;  /* 0x0000001500150308 */ /* 0x000e240000000c00 */
[----:B0-----:R-:W-:Y:S01]  /*1d10*/  @P0 FFMA.FTZ R28, R21, 0.69314718246459960938, R6 ;  /* 0x3f317218151c0823 */ /* 0x001fe20000010006 */
        /* <DEDUP_REMOVED lines=38> */
[-C--:B------:R-:W-:Y:S02]  /*1f80*/  IADD3 R27, P0, RZ, -R0.reuse, RZ ;  /* 0x80000000ff1b7210 */ /* 0x080fe40007f1e0ff */
[----:B------:R-:W-:Y:S02]  /*1f90*/  MOV R40, R0 ;  /* 0x0000000000287202 */ /* 0x000fe40000000f00 */
[----:B------:R-:W-:Y:S01]  /*1fa0*/  IADD3.X R21, RZ, ~R25, RZ, P0, !PT ;  /* 0x80000019ff157210 */ /* 0x000fe200007fe4ff */
[----:B------:R-:W-:Y:S01]  /*1fb0*/  IMAD.WIDE.U32 R34, R36, R27, R34 ;  /* 0x0000001b24227225 */ /* 0x000fe200078e0022 */
[----:B------:R-:W-:-:S03]  /*1fc0*/  MOV R41, R25 ;  /* 0x0000001900297202 */ /* 0x000fc60000000f00 */
[----:B------:R-:W-:Y:S01]  /*1fd0*/  IMAD R21, R21, R36, RZ ;  /* 0x0000002415157224 */ /* 0x000fe200078e02ff */
[----:B------:R-:W-:-:S03]  /*1fe0*/  MOV R26, R34 ;  /* 0x00000022001a7202 */ /* 0x000fc60000000f00 */
[----:B------:R-:W-:-:S05]  /*1ff0*/  IMAD R21, R6, R27, R21 ;  /* 0x0000001b06157224 */ /* 0x000fca00078e0215 */
[----:B------:R-:W-:Y:S01]  /*2000*/  IADD3 R21, R35, R21, RZ ;  /* 0x0000001523157210 */ /* 0x000fe20007ffe0ff */
[----:B------:R-:W-:Y:S05]  /*2010*/  BRA `(.L_x_257) ;  /* 0x0000016000007947 */ /* 0x000fea0003800000 */
.L_x_256:
        /* <DEDUP_REMOVED lines=22> */
.L_x_257:
[----:B------:R-:W-:Y:S05]  /*2180*/  BSYNC B0 ;  /* 0x0000000000007941 */ /* 0x000fea0003800000 */
.L_x_255:
[----:B------:R-:W-:Y:S01]  /*2190*/  LOP3.LUT R0, R21, R3, RZ, 0xfc, !PT ;  /* 0x0000000315007212 */ /* 0x000fe200078efcff */
[----:B------:R-:W-:Y:S03]  /*21a0*/  BSSY B0, `(.L_x_258) ;  /* 0x0000028000007945 */ /* 0x000fe60003800000 */
[----:B------:R-:W-:-:S13]  /*21b0*/  ISETP.NE.U32.AND P0, PT, R0, RZ, PT ;  /* 0x000000ff0000720c */ /* 0x000fda0003f05070 */
[----:B------:R-:W-:Y:S05]  /*21c0*/  @!P0 BRA `(.L_x_259) ;  /* 0x000000f000008947 */ /* 0x000fea0003800000 */
[----:B------:R-:W-:Y:S01]  /*21d0*/  IMAD.MOV.U32 R24, RZ, RZ, R26 ;  /* 0x000000ffff187224 */ /* 0x000fe200078e001a */
[----:B------:R-:W-:Y:S01]  /*21e0*/  MOV R22, R30 ;  /* 0x0000001e00167202 */ /* 0x000fe20000000f00 */
[----:B------:R-:W-:Y:S01]  /*21f0*/  IMAD.MOV.U32 R6, RZ, RZ, R3 ;  /* 0x000000ffff067224 */ /* 0x000fe200078e0003 */
[----:B------:R-:W-:Y:S02]  /*2200*/  MOV R20, 0x2220 ;  /* 0x0000222000147802 */ /* 0x000fe40000000f00 */
[----:B------:R-:W-:Y:S05]  /*2210*/  CALL.REL.NOINC `($__internal_5_$__cuda_sm20_div_s64) ;  /* 0x0000219000007944 */ /* 0x000fea0003c00000 */
[----:B------:R-:W-:Y:S02]  /*2220*/  IADD3 R2, P0, RZ, -R0, RZ ;  /* 0x80000000ff027210 */ /* 0x000fe40007f1e0ff */
[----:B------:R-:W-:Y:S02]  /*2230*/  MOV R20, R26 ;  /* 0x0000001a00147202 */ /* 0x000fe40000000f00 */
[-C--:B------:R-:W-:Y:S02]  /*2240*/  IADD3.X R27, RZ, ~R25.reuse, RZ, P0, !PT ;  /* 0x80000019ff1b7210 */ /* 0x080fe400007fe4ff */
[----:B------:R-:W-:Y:S02]  /*2250*/  MOV R34, R0 ;  /* 0x0000000000227202 */ /* 0x000fe40000000f00 */
[----:B------:R-:W-:Y:S01]  /*2260*/  MOV R35, R25 ;  /* 0x0000001900237202 */ /* 0x000fe20000000f00 */
[----:B------:R-:W-:-:S02]  /*2270*/  IMAD R27, R27, R30, RZ ;  /* 0x0000001e1b1b7224 */ /* 0x000fc400078e02ff */
[----:B------:R-:W-:-:S04]  /*2280*/  IMAD.WIDE.U32 R30, R30, R2, R20 ;  /* 0x000000021e1e7225 */ /* 0x000fc800078e0014 */
[----:B------:R-:W-:-:S05]  /*2290*/  IMAD R3, R3, R2, R27 ;  /* 0x0000000203037224 */ /* 0x000fca00078e021b */
[----:B------:R-:W-:Y:S01]  /*22a0*/  IADD3 R3, R31, R3, RZ ;  /* 0x000000031f037210 */ /* 0x000fe20007ffe0ff */
[----:B------:R-:W-:Y:S05]  /*22b0*/  BRA `(.L_x_260) ;  /* 0x0000016000007947 */ /* 0x000fea0003800000 */
.L_x_259:
        /* <DEDUP_REMOVED lines=22> */
.L_x_260:
[----:B------:R-:W-:Y:S05]  /*2420*/  BSYNC B0 ;  /* 0x0000000000007941 */ /* 0x000fea0003800000 */
.L_x_258:
        /* <DEDUP_REMOVED lines=11> */
[----:B------:R-:W-:Y:S05]  /*24e0*/  CALL.REL.NOINC `($__internal_5_$__cuda_sm20_div_s64) ;  /* 0x00001ec000007944 */ /* 0x000fea0003c00000 */
[-C--:B------:R-:W-:Y:S02]  /*24f0*/  IADD3 R2, P0, RZ, -R0.reuse, RZ ;  /* 0x80000000ff027210 */ /* 0x080fe40007f1e0ff */
[----:B------:R-:W-:Y:S02]  /*2500*/  MOV R24, R0 ;  /* 0x0000000000187202 */ /* 0x000fe40000000f00 */
[----:B------:R-:W-:Y:S01]  /*2510*/  IADD3.X R21, RZ, ~R25, RZ, P0, !PT ;  /* 0x80000019ff157210 */ /* 0x000fe200007fe4ff */
[----:B------:R-:W-:-:S04]  /*2520*/  IMAD.WIDE.U32 R34, R8, R2, R34 ;  /* 0x0000000208227225 */ /* 0x000fc800078e0022 */
[----:B------:R-:W-:Y:S01]  /*2530*/  IMAD R21, R21, R8, RZ ;  /* 0x0000000815157224 */ /* 0x000fe200078e02ff */
[----:B------:R-:W-:-:S03]  /*2540*/  MOV R8, R34 ;  /* 0x0000002200087202 */ /* 0x000fc60000000f00 */
[----:B------:R-:W-:-:S05]  /*2550*/  IMAD R2, R7, R2, R21 ;  /* 0x0000000207027224 */ /* 0x000fca00078e0215 */
[----:B------:R-:W-:Y:S01]  /*2560*/  IADD3 R2, R35, R2, RZ ;  /* 0x0000000223027210 */ /* 0x000fe20007ffe0ff */
[----:B------:R-:W-:Y:S05]  /*2570*/  BRA `(.L_x_263) ;  /* 0x0000016000007947 */ /* 0x000fea0003800000 */
.L_x_262:
[----:B------:R-:W0:Y:S01]  /*2580*/  I2F.U32.RP R2, R8 ;  /* 0x0000000800027306 */ /* 0x000e220000209000 */
[----:B------:R-:W-:Y:S01]  /*2590*/  ISETP.NE.U32.AND P0, PT, R8, RZ, PT ;  /* 0x000000ff0800720c */ /* 0x000fe20003f05070 */
[----:B------:R-:W-:-:S06]  /*25a0*/  IMAD.MOV.U32 R25, RZ, RZ, RZ ;  /* 0x000000ffff197224 */ /* 0x000fcc00078e00ff */
[----:B0-----:R-:W0:Y:S02]  /*25b0*/  MUFU.RCP R6, R2 ;  /* 0x0000000200067308 */ /* 0x001e240000001000 */
[----:B0-----:R-:W-:Y:S02]  /*25c0*/  IADD3 R6, R6, 0xffffffe, RZ ;  /* 0x0ffffffe06067810 */ /* 0x001fe40007ffe0ff */
[----:B------:R-:W-:-:S04]  /*25d0*/  MOV R2, RZ ;  /* 0x000000ff00027202 */ /* 0x000fc80000000f00 */
        /* <DEDUP_REMOVED lines=16> */
.L_x_263:
[----:B------:R-:W-:Y:S05]  /*26e0*/  BSYNC B0 ;  /* 0x0000000000007941 */ /* 0x000fea0003800000 */
.L_x_261:
[-C--:B------:R-:W-:Y:S01]  /*26f0*/  IMAD R7, R33, R19.reuse, RZ ;  /* 0x0000001321077224 */ /* 0x080fe200078e02ff */
[----:B------:R-:W-:Y:S01]  /*2700*/  ULDC.U8 UR6, c[0x0][0x329] ;  /* 0x0000ca4000067ab9 */ /* 0x000fe20000000000 */
[C---:B------:R-:W-:Y:S01]  /*2710*/  IMAD.WIDE.U32 R20, R32.reuse, R19, RZ ;  /* 0x0000001320147225 */ /* 0x040fe200078e00ff */
[----:B------:R-:W-:Y:S01]  /*2720*/  UISETP.NE.AND UP0, UPT, UR6, URZ, UPT ;  /* 0x0000003f0600728c */ /* 0x000fe2000bf05270 */
[----:B------:R-:W-:Y:S01]  /*2730*/  BSSY B0, `(.L_x_264) ;  /* 0x0000045000007945 */ /* 0x000fe20003800000 */
[----:B------:R-:W-:Y:S01]  /*2740*/  ULDC.64 UR4, c[0x0][0x210] ;  /* 0x0000840000047ab9 */ /* 0x000fe20000000a00 */
[----:B------:R-:W-:Y:S01]  /*2750*/  IMAD R7, R32, R18, R7 ;  /* 0x0000001220077224 */ /* 0x000fe200078e0207 */
[----:B------:R-:W-:Y:S01]  /*2760*/  UIMAD UR4, UR4, UR5, URZ ;  /* 0x00000005040472a4 */ /* 0x000fe2000f8e023f */
[----:B------:R-:W-:Y:S01]  /*2770*/  IMAD.WIDE.U32 R32, R20, R17, RZ ;  /* 0x0000001114207225 */ /* 0x000fe200078e00ff */
[----:B------:R-:W-:Y:S02]  /*2780*/  USEL UR5, UR5, 0x1, !UP0 ;  /* 0x0000000105057887 */ /* 0x000fe4000c000000 */
[----:B------:R-:W-:Y:S01]  /*2790*/  IADD3 R0, R21, R7, RZ ;  /* 0x0000000715007210 */ /* 0x000fe20007ffe0ff */
[----:B------:R-:W-:Y:S01]  /*27a0*/  IMAD R3, R3, R26, RZ ;  /* 0x0000001a03037224 */ /* 0x000fe200078e02ff */
[----:B------:R-:W-:Y:S01]  /*27b0*/  SHF.R.S32.HI R7, RZ, 0x1f, R26 ;  /* 0x0000001fff077819 */ /* 0x000fe2000001141a */
[----:B------:R-:W-:Y:S01]  /*27c0*/  USHF.R.S32.HI UR9, URZ, 0x1f, UR4 ;  /* 0x0000001f3f097899 */ /* 0x000fe20008011404 */
[----:B------:R-:W-:Y:S01]  /*27d0*/  IMAD.WIDE.U32 R36, R8, UR4, RZ ;  /* 0x0000000408247c25 */ /* 0x000fe2000f8e00ff */
[----:B------:R-:W-:-:S03]  /*27e0*/  USHF.R.S32.HI UR6, URZ, 0x1f, UR5 ;  /* 0x0000001f3f067899 */ /* 0x000fc60008011405 */
[----:B------:R-:W-:Y:S02]  /*27f0*/  IMAD R21, R0, R17, RZ ;  /* 0x0000001100157224 */ /* 0x000fe400078e02ff */
[----:B------:R-:W-:Y:S02]  /*2800*/  IMAD R3, R7, R30, R3 ;  /* 0x0000001e07037224 */ /* 0x000fe400078e0203 */
[----:B------:R-:W-:Y:S02]  /*2810*/  IMAD R21, R16, R20, R21 ;  /* 0x0000001410157224 */ /* 0x000fe400078e0215 */
[----:B------:R-:W-:Y:S02]  /*2820*/  IMAD R7, R2, UR4, RZ ;  /* 0x0000000402077c24 */ /* 0x000fe4000f8e02ff */
[----:B------:R-:W-:Y:S01]  /*2830*/  IMAD.WIDE.U32 R30, R30, R26, RZ ;  /* 0x0000001a1e1e7225 */ /* 0x000fe200078e00ff */
[----:B------:R-:W-:-:S03]  /*2840*/  IADD3 R6, R33, R21, RZ ;  /* 0x0000001521067210 */ /* 0x000fc60007ffe0ff */
[----:B------:R-:W-:Y:S01]  /*2850*/  IMAD R21, R25, UR5, RZ ;  /* 0x0000000519157c24 */ /* 0x000fe2000f8e02ff */
[----:B------:R-:W-:Y:S01]  /*2860*/  LOP3.LUT R0, R41, R6, RZ, 0xfc, !PT ;  /* 0x0000000629007212 */ /* 0x000fe200078efcff */
[----:B------:R-:W-:Y:S01]  /*2870*/  IMAD R7, R8, UR9, R7 ;  /* 0x0000000908077c24 */ /* 0x000fe2000f8e0207 */
[----:B------:R-:W-:Y:S01]  /*2880*/  IADD3 R3, R31, R3, RZ ;  /* 0x000000031f037210 */ /* 0x000fe20007ffe0ff */
[----:B------:R-:W-:Y:S01]  /*2890*/  IMAD R21, R24, UR6, R21 ;  /* 0x0000000618157c24 */ /* 0x000fe2000f8e0215 */
[----:B------:R-:W-:Y:S01]  /*28a0*/  ISETP.NE.U32.AND P0, PT, R0, RZ, PT ;  /* 0x000000ff0000720c */ /* 0x000fe20003f05070 */
[----:B------:R-:W-:Y:S01]  /*28b0*/  IMAD.WIDE.U32 R34, R24, UR5, RZ ;  /* 0x0000000518227c25 */ /* 0x000fe2000f8e00ff */
[----:B------:R-:W-:-:S03]  /*28c0*/  IADD3 R7, R37, R7, RZ ;  /* 0x0000000725077210 */ /* 0x000fc60007ffe0ff */
        /* <DEDUP_REMOVED lines=11> */
[----:B------:R-:W-:Y:S02]  /*2980*/  IADD3.X R21, RZ, ~R25, RZ, P0, !PT ;  /* 0x80000019ff157210 */ /* 0x000fe400007fe4ff */
[----:B------:R-:W-:Y:S01]  /*2990*/  MOV R39, R41 ;  /* 0x0000002900277202 */ /* 0x000fe20000000f00 */
[----:B------:R-:W-:Y:S01]  /*29a0*/  IMAD.MOV.U32 R41, RZ, RZ, R25 ;  /* 0x000000ffff297224 */ /* 0x000fe200078e0019 */
[----:B------:R-:W-:Y:S01]  /*29b0*/  MOV R40, R0 ;  /* 0x0000000000287202 */ /* 0x000fe20000000f00 */
[----:B------:R-:W-:-:S02]  /*29c0*/  IMAD R21, R21, R32, RZ ;  /* 0x0000002015157224 */ /* 0x000fc400078e02ff */
[----:B------:R-:W-:-:S04]  /*29d0*/  IMAD.WIDE.U32 R32, R27, R32, R38 ;  /* 0x000000201b207225 */ /* 0x000fc800078e0026 */
[----:B------:R-:W-:-:S04]  /*29e0*/  IMAD R21, R6, R27, R21 ;  /* 0x0000001b06157224 */ /* 0x000fc800078e0215 */
[----:B------:R-:W-:Y:S01]  /*29f0*/  IMAD.IADD R21, R33, 0x1, R21 ;  /* 0x0000000121157824 */ /* 0x000fe200078e0215 */
[----:B------:R-:W-:Y:S05]  /*2a00*/  BRA `(.L_x_266) ;  /* 0x0000017000007947 */ /* 0x000fea0003800000 */
.L_x_265:
        /* <DEDUP_REMOVED lines=23> */
.L_x_266:
[----:B------:R-:W-:Y:S05]  /*2b80*/  BSYNC B0 ;  /* 0x0000000000007941 */ /* 0x000fea0003800000 */
.L_x_264:
        /* <DEDUP_REMOVED lines=19> */
.L_x_268:
[----:B------:R-:W0:Y:S01]  /*2cc0*/  I2F.U32.RP R6, R19 ;  /* 0x0000001300067306 */ /* 0x000e220000209000 */
[----:B------:R-:W-:Y:S01]  /*2cd0*/  HFMA2.MMA R20, -RZ, RZ, 0, 0 ;  /* 0x00000000ff147435 */ /* 0x000fe200000001ff */
[----:B------:R-:W-:Y:S01]  /*2ce0*/  ISETP.NE.U32.AND P0, PT, R19, RZ, PT ;  /* 0x000000ff1300720c */ /* 0x000fe20003f05070 */
[----:B------:R-:W-:Y:S01]  /*2cf0*/  IMAD.MOV.U32 R45, RZ, RZ, RZ ;  /* 0x000000ffff2d7224 */ /* 0x000fe200078e00ff */
[----:B------:R-:W-:-:S04]  /*2d00*/  MOV R18, RZ ;  /* 0x000000ff00127202 */ /* 0x000fc80000000f00 */
        /* <DEDUP_REMOVED lines=17> */
.L_x_269:
[----:B------:R-:W-:Y:S05]  /*2e20*/  BSYNC B0 ;  /* 0x0000000000007941 */ /* 0x000fea0003800000 */
.L_x_267:
        /* <DEDUP_REMOVED lines=10> */
[----:B------:R-:W-:Y:S01]  /*2ed0*/  IADD3 R6, P0, RZ, -R0, RZ ;  /* 0x80000000ff067210 */ /* 0x000fe20007f1e0ff */
[----:B------:R-:W-:Y:S01]  /*2ee0*/  IMAD.MOV.U32 R24, RZ, RZ, R0 ;  /* 0x000000ffff187224 */ /* 0x000fe200078e0000 */
[----:B------:R-:W-:Y:S02]  /*2ef0*/  MOV R20, R44 ;  /* 0x0000002c00147202 */ /* 0x000fe40000000f00 */
[----:B------:R-:W-:Y:S02]  /*2f00*/  IADD3.X R2, RZ, ~R25, RZ, P0, !PT ;  /* 0x80000019ff027210 */ /* 0x000fe400007fe4ff */
[----:B------:R-:W-:-:S03]  /*2f10*/  MOV R21, R45 ;  /* 0x0000002d00157202 */ /* 0x000fc60000000f00 */
[----:B------:R-:W-:Y:S02]  /*2f20*/  IMAD R19, R2, R17, RZ ;  /* 0x0000001102137224 */ /* 0x000fe400078e02ff */
[----:B------:R-:W-:-:S04]  /*2f30*/  IMAD.WIDE.U32 R20, R17, R6, R20 ;  /* 0x0000000611147225 */ /* 0x000fc800078e0014 */
[----:B------:R-:W-:Y:S02]  /*2f40*/  IMAD R19, R16, R6, R19 ;  /* 0x0000000610137224 */ /* 0x000fe400078e0213 */
[----:B------:R-:W-:-:S03]  /*2f50*/  IMAD.MOV.U32 R2, RZ, RZ, R20 ;  /* 0x000000ffff027224 */ /* 0x000fc600078e0014 */
[----:B------:R-:W-:Y:S01]  /*2f60*/  IADD3 R19, R21, R19, RZ ;  /* 0x0000001315137210 */ /* 0x000fe20007ffe0ff */
[----:B------:R-:W-:Y:S05]  /*2f70*/  BRA `(.L_x_272) ;  /* 0x0000017000007947 */ /* 0x000fea0003800000 */
.L_x_271:
        /* <DEDUP_REMOVED lines=23> */
.L_x_272:
[----:B------:R-:W-:Y:S05]  /*30f0*/  BSYNC B0 ;  /* 0x0000000000007941 */ /* 0x000fea0003800000 */
.L_x_270:
[----:B------:R-:W-:Y:S01]  /*3100*/  LOP3.LUT R6, R41, R14, RZ, 0xfc, !PT ;  /* 0x0000000e29067212 */ /* 0x000fe200078efcff */
[----:B------:R-:W-:Y:S01]  /*3110*/  IMAD R33, R26, c[0x0][0x214], RZ ;  /* 0x000085001a217a24 */ /* 0x000fe200078e02ff */
[----:B------:R-:W-:Y:S01]  /*3120*/  SHF.R.S32.HI R0, RZ, 0x1f, R10 ;  /* 0x0000001fff007819 */ /* 0x000fe2000001140a */
[----:B------:R-:W-:Y:S01]  /*3130*/  IMAD R17, R25, R10, RZ ;  /* 0x0000000a19117224 */ /* 0x000fe200078e02ff */
[----:B------:R-:W-:Y:S01]  /*3140*/  ISETP.NE.U32.AND P0, PT, R6, RZ, PT ;  /* 0x000000ff0600720c */ /* 0x000fe20003f05070 */
[----:B------:R-:W-:Y:S01]  /*3150*/  IMAD R19, R19, R4, RZ ;  /* 0x0000000413137224 */ /* 0x000fe200078e02ff */
[----:B------:R-:W-:Y:S01]  /*3160*/  SHF.R.S32.HI R25, RZ, 0x1f, R4 ;  /* 0x0000001fff197819 */ /* 0x000fe20000011404 */
[----:B------:R-:W-:Y:S01]  /*3170*/  IMAD R17, R0, R24, R17 ;  /* 0x0000001800117224 */ /* 0x000fe200078e0211 */
[----:B------:R-:W-:Y:S01]  /*3180*/  SHF.R.S32.HI R21, RZ, 0x1f, R33 ;  /* 0x0000001fff157819 */ /* 0x000fe20000011421 */
[----:B------:R-:W-:Y:S01]  /*3190*/  IMAD R0, R18, R33, RZ ;  /* 0x0000002112007224 */ /* 0x000fe200078e02ff */
[----:B------:R-:W-:Y:S01]  /*31a0*/  BSSY B0, `(.L_x_273) ;  /* 0x0000033000007945 */ /* 0x000fe20003800000 */
[----:B------:R-:W-:-:S02]  /*31b0*/  IMAD R25, R25, R2, R19 ;  /* 0x0000000219197224 */ /* 0x000fc400078e0213 */
[----:B------:R-:W-:Y:S02]  /*31c0*/  IMAD R21, R21, R32, R0 ;  /* 0x0000002015157224 */ /* 0x000fe400078e0200 */
[----:B------:R-:W-:-:S04]  /*31d0*/  IMAD.WIDE.U32 R44, R24, R10, RZ ;  /* 0x0000000a182c7225 */ /* 0x000fc800078e00ff */
[----:B------:R-:W-:Y:S01]  /*31e0*/  IMAD.WIDE.U32 R18, R2, R4, RZ ;  /* 0x0000000402127225 */ /* 0x000fe200078e00ff */
[----:B------:R-:W-:-:S03]  /*31f0*/  IADD3 R17, R45, R17, RZ ;  /* 0x000000112d117210 */ /* 0x000fc60007ffe0ff */
        /* <DEDUP_REMOVED lines=13> */
[----:B------:R-:W-:-:S02]  /*32d0*/  IADD3.X R2, RZ, ~R25, RZ, P0, !PT ;  /* 0x80000019ff027210 */ /* 0x000fc400007fe4ff */
[----:B------:R-:W-:Y:S01]  /*32e0*/  MOV R40, R0 ;  /* 0x0000000000287202 */ /* 0x000fe20000000f00 */
[----:B------:R-:W-:Y:S01]  /*32f0*/  IMAD.WIDE.U32 R38, R15, R6, R38 ;  /* 0x000000060f267225 */ /* 0x000fe200078e0026 */
[----:B------:R-:W-:-:S03]  /*3300*/  MOV R41, R25 ;  /* 0x0000001900297202 */ /* 0x000fc60000000f00 */
[----:B------:R-:W-:-:S04]  /*3310*/  IMAD R21, R2, R15, RZ ;  /* 0x0000000f02157224 */ /* 0x000fc800078e02ff */
[----:B------:R-:W-:Y:S01]  /*3320*/  IMAD R21, R14, R6, R21 ;  /* 0x000000060e157224 */ /* 0x000fe200078e0215 */
[----:B------:R-:W-:-:S03]  /*3330*/  MOV R6, R38 ;  /* 0x0000002600067202 */ /* 0x000fc60000000f00 */
[----:B------:R-:W-:Y:S01]  /*3340*/  IMAD.IADD R2, R39, 0x1, R21 ;  /* 0x0000000127027824 */ /* 0x000fe200078e0215 */
[----:B------:R-:W-:Y:S05]  /*3350*/  BRA `(.L_x_275) ;  /* 0x0000017000007947 */ /* 0x000fea0003800000 */
.L_x_274:
        /* <DEDUP_REMOVED lines=23> */
.L_x_275:
[----:B------:R-:W-:Y:S05]  /*34d0*/  BSYNC B0 ;  /* 0x0000000000007941 */ /* 0x000fea0003800000 */
.L_x_273:
        /* <DEDUP_REMOVED lines=23> */
[----:B------:R-:W-:-:S04]  /*3650*/  IMAD R21, R2, R13, RZ ;  /* 0x0000000d02157224 */ /* 0x000fc800078e02ff */
[----:B------:R-:W-:-:S05]  /*3660*/  IMAD R21, R12, R6, R21 ;  /* 0x000000060c157224 */ /* 0x000fca00078e0215 */
[----:B------:R-:W-:Y:S01]  /*3670*/  IADD3 R2, R41, R21, RZ ;  /* 0x0000001529027210 */ /* 0x000fe20007ffe0ff */
[----:B------:R-:W-:Y:S05]  /*3680*/  BRA `(.L_x_278) ;  /* 0x0000017000007947 */ /* 0x000fea0003800000 */
.L_x_277:
[----:B------:R-:W0:Y:S01]  /*3690*/  I2F.U32.RP R12, R13 ;  /* 0x0000000d000c7306 */ /* 0x000e220000209000 */
[----:B------:R-:W-:Y:S01]  /*36a0*/  IMAD.MOV.U32 R20, RZ, RZ, RZ ;  /* 0x000000ffff147224 */ /* 0x000fe200078e00ff */
[----:B------:R-:W-:Y:S01]  /*36b0*/  ISETP.NE.U32.AND P0, PT, R13, RZ, PT ;  /* 0x000000ff0d00720c */ /* 0x000fe20003f05070 */
[----:B------:R-:W-:-:S05]  /*36c0*/  IMAD.MOV.U32 R25, RZ, RZ, RZ ;  /* 0x000000ffff197224 */ /* 0x000fca00078e00ff */
        /* <DEDUP_REMOVED lines=19> */
.L_x_278:
[----:B------:R-:W-:Y:S05]  /*3800*/  BSYNC B0 ;  /* 0x0000000000007941 */ /* 0x000fea0003800000 */
.L_x_276:
[----:B------:R-:W-:Y:S02]  /*3810*/  IADD3 R31, P1, P0, R36, R34, R30 ;  /* 0x00000022241f7210 */ /* 0x000fe4000783e01e */
[----:B------:R-:W-:Y:S02]  /*3820*/  SHF.R.S32.HI R0, RZ, 0x1f, R9 ;  /* 0x0000001fff007819 */ /* 0x000fe40000011409 */
[----:B------:R-:W-:Y:S02]  /*3830*/  IADD3 R31, P3, P2, R44, R31, R32 ;  /* 0x0000001f2c1f7210 */ /* 0x000fe40007a7e020 */
[----:B------:R-:W-:Y:S02]  /*3840*/  IADD3.X R3, R7, R8, R3, P1, P0 ;  /* 0x0000000807037210 */ /* 0x000fe40000fe0403 */
[----:B------:R-:W-:Y:S02]  /*3850*/  IADD3 R18, P1, P0, R46, R31, R18 ;  /* 0x0000001f2e127210 */ /* 0x000fe4000783e012 */
[----:B------:R-:W-:Y:S01]  /*3860*/  IADD3.X R4, R17, R3, R4, P3, P2 ;  /* 0x0000000311047210 */ /* 0x000fe20001fe4404 */
[----:B------:R-:W-:-:S03]  /*3870*/  IMAD R3, R25, R9, RZ ;  /* 0x0000000919037224 */ /* 0x000fc600078e02ff */
[----:B------:R-:W-:Y:S01]  /*3880*/  IADD3.X R19, R15, R4, R10, P1, P0 ;  /* 0x000000040f137210 */ /* 0x000fe20000fe040a */
[-C--:B------:R-:W-:Y:S02]  /*3890*/  IMAD R0, R0, R24.reuse, R3 ;  /* 0x0000001800007224 */ /* 0x080fe400078e0203 */
[----:B------:R-:W-:Y:S01]  /*38a0*/  IMAD R3, R2, R5, RZ ;  /* 0x0000000502037224 */ /* 0x000fe200078e02ff */
[----:B------:R-:W-:Y:S01]  /*38b0*/  SHF.R.S32.HI R2, RZ, 0x1f, R5 ;  /* 0x0000001fff027819 */ /* 0x000fe20000011405 */
        /* <DEDUP_REMOVED lines=9> */
.L_x_254:
[----:B------:R-:W-:-:S04]  /*3950*/  LEA R2, P0, R34, c[0x0][0x200], 0x2 ;  /* 0x0000800022027a11 */ /* 0x000fc800078010ff */
[----:B------:R-:W-:-:S05]  /*3960*/  LEA.HI.X R3, R34, c[0x0][0x204], R35, 0x2, P0 ;  /* 0x0000810022037a11 */ /* 0x000fca00000f1423 */
[----:B------:R0:W-:Y:S04]  /*3970*/  STG.E [R2.64], R28 ;  /* 0x0000001c02007986 */ /* 0x0001e8000c10190a */
.L_x_253:
[----:B------:R-:W-:Y:S05]  /*3980*/  BSYNC B1 ;  /* 0x0000000000017941 */ /* 0x000fea0003800000 */
.L_x_252:
[----:B------:R-:W1:Y:S01]  /*3990*/  S2R R25, SR_TID.X ;  /* 0x0000000000197919 */ /* 0x000e620000002100 */
[----:B0-----:R-:W-:Y:S01]  /*39a0*/  IMAD.MOV.U32 R2, RZ, RZ, c[0x0][0x314] ;  /* 0x0000c500ff027624 */ /* 0x001fe200078e00ff */
[----:B------:R-:W-:Y:S01]  /*39b0*/  CS2R R6, SRZ ;  /* 0x0000000000067805 */ /* 0x000fe2000001ff00 */
[----:B------:R-:W-:Y:S01]  /*39c0*/  IMAD.MOV.U32 R9, RZ, RZ, RZ ;  /* 0x000000ffff097224 */ /* 0x000fe200078e00ff */
[----:B-1----:R-:W-:-:S04]  /*39d0*/  SHF.R.S32.HI R24, RZ, 0x1f, R25 ;  /* 0x0000001fff187819 */ /* 0x002fc80000011419 */
[CC--:B------:R-:W-:Y:S02]  /*39e0*/  LEA.HI R0, R24.reuse, R25.reuse, RZ, 0x2 ;  /* 0x0000001918007211 */ /* 0x0c0fe400078f10ff */
[----:B------:R-:W-:Y:S02]  /*39f0*/  LEA.HI R24, R24, R25, RZ, 0x5 ;  /* 0x0000001918187211 */ /* 0x000fe400078f28ff */
[----:B------:R-:W-:Y:S02]  /*3a00*/  LOP3.LUT R0, R0, 0xfffffffc, RZ, 0xc0, !PT ;  /* 0xfffffffc00007812 */ /* 0x000fe400078ec0ff */
[----:B------:R-:W-:Y:S02]  /*3a10*/  LOP3.LUT R4, R24, 0x3fffffe0, RZ, 0xc0, !PT ;  /* 0x3fffffe018047812 */ /* 0x000fe400078ec0ff */
[----:B------:R-:W-:Y:S01]  /*3a20*/  SHF.R.S32.HI R24, RZ, 0x5, R24 ;  /* 0x00000005ff187819 */ /* 0x000fe20000011418 */
[----:B------:R-:W-:-:S05]  /*3a30*/  IMAD.IADD R0, R25, 0x1, -R0 ;  /* 0x0000000119007824 */ /* 0x000fca00078e0a00 */
[----:B------:R-:W-:-:S04]  /*3a40*/  ISETP.GE.AND P0, PT, R0, c[0x0][0x314], PT ;  /* 0x0000c50000007a0c */ /* 0x000fc80003f06270 */
[C---:B------:R-:W-:Y:S01]  /*3a50*/  ISETP.GT.OR P0, PT, R25.reuse, 0xf, P0 ;  /* 0x0000000f1900780c */ /* 0x040fe20000704670 */
[----:B------:R-:W-:Y:S02]  /*3a60*/  IMAD.IADD R25, R25, 0x1, -R4 ;  /* 0x0000000119197824 */ /* 0x000fe400078e0a04 */
[----:B------:R-:W-:Y:S02]  /*3a70*/  CS2R R4, SRZ ;  /* 0x0000000000047805 */ /* 0x000fe4000001ff00 */
[----:B------:R-:W-:-:S08]  /*3a80*/  IMAD.SHL.U32 R25, R25, 0x4, RZ ;  /* 0x0000000419197824 */ /* 0x000fd000078e00ff */
[----:B------:R-:W-:-:S04]  /*3a90*/  @!P0 FADD.FTZ R0, -R28, R29 ;  /* 0x0000001d1c008221 */ /* 0x000fc80000010100 */
[----:B------:R-:W-:-:S06]  /*3aa0*/  @!P0 FMUL.FTZ R0, R0, 1.4426950216293334961 ;  /* 0x3fb8aa3b00008820 */ /* 0x000fcc0000410000 */
[----:B------:R-:W0:Y:S02]  /*3ab0*/  @!P0 MUFU.EX2 R0, R0 ;  /* 0x0000000000008308 */ /* 0x000e240000000800 */
[----:B0-----:R0:W-:Y:S04]  /*3ac0*/  @!P0 STS [R23.X4], R0 ;  /* 0x0000000017008388 */ /* 0x0011e80000004800 */
[----:B------:R-:W-:Y:S01]  /*3ad0*/  BAR.SYNC.DEFER_BLOCKING 0x0 ;  /* 0x0000000000007b1d */ /* 0x000fe20000010000 */
[----:B------:R-:W-:Y:S02]  /*3ae0*/  ISETP.GE.AND P0, PT, R2, 0x1, PT ;  /* 0x000000010200780c */ /* 0x000fe40003f06270 */
[----:B------:R-:W-:Y:S01]  /*3af0*/  CS2R R2, SRZ ;  /* 0x0000000000027805 */ /* 0x000fe2000001ff00 */
[----:B0-----:R-:W-:Y:S01]  /*3b00*/  IMAD.MOV.U32 R0, RZ, RZ, RZ ;  /* 0x000000ffff007224 */ /* 0x001fe200078e00ff */
[----:B------:R-:W-:-:S09]  /*3b10*/  IADD3 R23, R25, 0x80, RZ ;  /* 0x0000008019177810 */ /* 0x000fd20007ffe0ff */
        /* <DEDUP_REMOVED lines=22> */
.L_x_282:
        /* <DEDUP_REMOVED lines=10> */
.L_x_281:
[----:B------:R-:W-:Y:S05]  /*3d20*/  BSYNC B0 ;  /* 0x0000000000007941 */ /* 0x000fea0003800000 */
.L_x_280:
        /* <DEDUP_REMOVED lines=15> */
.L_x_279:
        /* <DEDUP_REMOVED lines=89> */
        .weak           $__internal_5_$__cuda_sm20_div_s64
        .type           $__internal_5_$__cuda_sm20_div_s64,@function
        .size           $__internal_5_$__cuda_sm20_div_s64,(.L_x_8863 - $__internal_5_$__cuda_sm20_div_s64)
$__internal_5_$__cuda_sm20_div_s64:
        /* <DEDUP_REMOVED lines=30> */
[----:B------:R-:W-:-:S06]  /*4590*/  IMAD.WIDE.U32 R42, P0, R43, R0, R42 ;  /* 0x000000002b2a7225 */ /* 0x000fcc000780002a */
[----:B------:R-:W-:-:S04]  /*45a0*/  IMAD.HI.U32 R25, P4, R27, R2, R42 ;  /* 0x000000021b197227 */ /* 0x000fc8000788002a */
[----:B------:R-:W-:-:S04]  /*45b0*/  IMAD.HI.U32 R2, R27, R0, RZ ;  /* 0x000000001b027227 */ /* 0x000fc800078e00ff */
[----:B------:R-:W-:Y:S02]  /*45c0*/  IMAD R0, R27, R0, RZ ;  /* 0x000000001b007224 */ /* 0x000fe400078e02ff */
[----:B------:R-:W-:Y:S01]  /*45d0*/  IMAD.X R2, R2, 0x1, R27, P0 ;  /* 0x0000000102027824 */ /* 0x000fe200000e061b */
[-C--:B------:R-:W-:Y:S01]  /*45e0*/  IADD3 R27, P0, RZ, -R24.reuse, RZ ;  /* 0x80000018ff1b7210 */ /* 0x080fe20007f1e0ff */
[----:B------:R-:W-:Y:S01]  /*45f0*/  IMAD.MOV.U32 R43, RZ, RZ, RZ ;  /* 0x000000ffff2b7224 */ /* 0x000fe200078e00ff */
[----:B------:R-:W-:Y:S02]  /*4600*/  IADD3 R25, P3, R0, R25, RZ ;  /* 0x0000001900197210 */ /* 0x000fe40007f7e0ff */
[----:B------:R-:W-:Y:S01]  /*4610*/  SEL R24, R27, R24, !P2 ;  /* 0x000000181b187207 */ /* 0x000fe20005000000 */
[----:B------:R-:W-:Y:S01]  /*4620*/  IMAD.X R0, RZ, RZ, ~R21, P0 ;  /* 0x000000ffff007224 */ /* 0x000fe200000e0e15 */
[----:B------:R-:W-:-:S03]  /*4630*/  IADD3.X R27, RZ, RZ, R2, P3, P4 ;  /* 0x000000ffff1b7210 */ /* 0x000fc60001fe8402 */
[----:B------:R-:W-:Y:S01]  /*4640*/  IMAD.HI.U32 R42, R25, R24, RZ ;  /* 0x00000018192a7227 */ /* 0x000fe200078e00ff */
[----:B------:R-:W-:-:S05]  /*4650*/  SEL R0, R0, R21, !P2 ;  /* 0x0000001500007207 */ /* 0x000fca0005000000 */
[----:B------:R-:W-:-:S04]  /*4660*/  IMAD.WIDE.U32 R42, R25, R0, R42 ;  /* 0x00000000192a7225 */ /* 0x000fc800078e002a */
[C---:B------:R-:W-:Y:S02]  /*4670*/  IMAD R25, R27.reuse, R0, RZ ;  /* 0x000000001b197224 */ /* 0x040fe400078e02ff */
[----:B------:R-:W-:-:S05]  /*4680*/  IMAD.HI.U32 R2, P0, R27, R24, R42 ;  /* 0x000000181b027227 */ /* 0x000fca000780002a */
[----:B------:R-:W-:Y:S01]  /*4690*/  IADD3 R25, P2, R25, R2, RZ ;  /* 0x0000000219197210 */ /* 0x000fe20007f5e0ff */
[----:B------:R-:W-:-:S04]  /*46a0*/  IMAD.HI.U32 R2, R27, R0, RZ ;  /* 0x000000001b027227 */ /* 0x000fc800078e00ff */
[----:B------:R-:W-:Y:S01]  /*46b0*/  IMAD.WIDE.U32 R42, R25, R38, RZ ;  /* 0x00000026192a7225 */ /* 0x000fe200078e00ff */
[----:B------:R-:W-:-:S03]  /*46c0*/  IADD3.X R2, R2, RZ, RZ, P0, !PT ;  /* 0x000000ff02027210 */ /* 0x000fc600007fe4ff */
[C---:B------:R-:W-:Y:S01]  /*46d0*/  IMAD R43, R25.reuse, R39, R43 ;  /* 0x00000027192b7224 */ /* 0x040fe200078e022b */
[----:B------:R-:W-:Y:S01]  /*46e0*/  IADD3 R27, P0, -R42, R24, RZ ;  /* 0x000000182a1b7210 */ /* 0x000fe20007f1e1ff */
[----:B------:R-:W-:Y:S01]  /*46f0*/  IMAD.X R2, RZ, RZ, R2, P2 ;  /* 0x000000ffff027224 */ /* 0x000fe200010e0602 */
[----:B------:R-:W-:Y:S02]  /*4700*/  IADD3 R24, P2, R25, 0x1, RZ ;  /* 0x0000000119187810 */ /* 0x000fe40007f5e0ff */
[-C--:B------:R-:W-:Y:S01]  /*4710*/  ISETP.GE.U32.AND P4, PT, R27, R38.reuse, PT ;  /* 0x000000261b00720c */ /* 0x080fe20003f86070 */
[----:B------:R-:W-:-:S04]  /*4720*/  IMAD R43, R2, R38, R43 ;  /* 0x00000026022b7224 */ /* 0x000fc800078e022b */
[----:B------:R-:W-:Y:S01]  /*4730*/  IMAD.X R43, R0, 0x1, ~R43, P0 ;  /* 0x00000001002b7824 */ /* 0x000fe200000e0e2b */
[----:B------:R-:W-:-:S04]  /*4740*/  IADD3 R0, P3, R27, -R38, RZ ;  /* 0x800000261b007210 */ /* 0x000fc80007f7e0ff */
        /* <DEDUP_REMOVED lines=25> */
[----:B------:R-:W-:Y:S06]  /*48e0*/  RET.REL.NODEC R38 `(_ZN5flash32flash_fwd_splitkv_combine_kernelI23Flash_fwd_kernel_traitsILi256ELi64ELi64ELi4ELb0ELb0EN7cutlass10bfloat16_tE19Flash_kernel_traitsILi256ELi64ELi64ELi4ES3_EELi4ELi2ELb0EEEvNS_16Flash_fwd_paramsE) ;  /* 0xffffb71026007950 */ /* 0x000fec0003c3ffff */
.L_x_283:
        /* <DEDUP_REMOVED lines=9> */
.L_x_8863:


//--------------------- .text._ZN5flash32flash_fwd_splitkv_combine_kernelI23Flash_fwd_kernel_traitsILi256ELi64ELi64ELi4ELb0ELb0EN7cutlass10bfloat16_tE19Flash_kernel_traitsILi256ELi64ELi64ELi4ES3_EELi4ELi1ELb0EEEvNS_16Flash_fwd_paramsE --------------------------
	.section	.text._ZN5flash32flash_fwd_splitkv_combine_kernelI23Flash_fwd_kernel_traitsILi256ELi64ELi64ELi4ELb0ELb0EN7cutlass10bfloat16_tE19Flash_kernel_traitsILi256ELi64ELi64ELi4ES3_EELi4ELi1ELb0EEEvNS_16Flash_fwd_paramsE,"ax",@progbits
	.sectioninfo	@"SHI_REGISTERS=54"
	.align	128
        .global         _ZN5flash32flash_fwd_splitkv_combine_kernelI23Flash_fwd_kernel_traitsILi256ELi64ELi64ELi4ELb0ELb0EN7cutlass10bfloat16_tE19Flash_kernel_traitsILi256ELi64ELi64ELi4ES3_EELi4ELi1ELb0EEEvNS_16Flash_fwd_paramsE
        .type           _ZN5flash32flash_fwd_splitkv_combine_kernelI23Flash_fwd_kernel_traitsILi256ELi64ELi64ELi4ELb0ELb0EN7cutlass10bfloat16_tE19Flash_kernel_traitsILi256ELi64ELi64ELi4ES3_EELi4ELi1ELb0EEEvNS_16Flash_fwd_paramsE,@function
        .size           _ZN5flash32flash_fwd_splitkv_combine_kernelI23Flash_fwd_kernel_traitsILi256ELi64ELi64ELi4ELb0ELb0EN7cutlass10bfloat16_tE19Flash_kernel_traitsILi256ELi64ELi64ELi4ES3_EELi4ELi1ELb0EEEvNS_16Flash_fwd_paramsE,(.L_x_8864 - _ZN5flash32flash_fwd_splitkv_combine_kernelI23Flash_fwd_kernel_traitsILi256ELi64ELi64ELi4ELb0ELb0EN7cutlass10bfloat16_tE19Flash_kernel_traitsILi256ELi64ELi64ELi4ES3_EELi4ELi1ELb0EEEvNS_16Flash_fwd_paramsE)
        .other          _ZN5flash32flash_fwd_splitkv_combine_kernelI23Flash_fwd_kernel_traitsILi256ELi64ELi64ELi4ELb0ELb0EN7cutlass10bfloat16_tE19Flash_kernel_traitsILi256ELi64ELi64ELi4ES3_EELi4ELi1ELb0EEEvNS_16Flash_fwd_paramsE,@"STO_CUDA_ENTRY STV_DEFAULT"
_ZN5flash32flash_fwd_splitkv_combine_kernelI23Flash_fwd_kernel_traitsILi256ELi64ELi64ELi4ELb0ELb0EN7cutlass10bfloat16_tE19Flash_kernel_traitsILi256ELi64ELi64ELi4ES3_EELi4ELi1ELb0EEEvNS_16Flash_fwd_paramsE:
.text._ZN5flash32flash_fwd_splitkv_combine_kernelI23Flash_fwd_kernel_traitsILi256ELi64ELi64ELi4ELb0ELb0EN7cutlass10bfloat16_tE19Flash_kernel_traitsILi256ELi64ELi64ELi4ES3_EELi4ELi1ELb0EEEvNS_16Flash_fwd_paramsE:
        /* <DEDUP_REMOVED lines=23> */
[----:B------:R-:W-:Y:S05]  /*0170*/  CALL.REL.NOINC `($__internal_6_$__cuda_sm20_div_s64) ;  /* 0x0000427000007944 */ /* 0x000fea0003c00000 */
[----:B------:R-:W-:Y:S01]  /*0180*/  MOV R22, R0 ;  /* 0x0000000000167202 */ /* 0x000fe20000000f00 */
[----:B------:R-:W-:Y:S05]  /*0190*/  BRA `(.L_x_285) ;  /* 0x0000013000007947 */ /* 0x000fea0003800000 */
.L_x_284:
        /* <DEDUP_REMOVED lines=19> */
.L_x_285:
        /* <DEDUP_REMOVED lines=11> */
[----:B------:R-:W-:Y:S05]  /*0380*/  CALL.REL.NOINC `($__internal_6_$__cuda_sm20_div_s64) ;  /* 0x0000406000007944 */ /* 0x000fea0003c00000 */
[----:B------:R-:W-:Y:S02]  /*0390*/  MOV R12, R0 ;  /* 0x00000000000c7202 */ /* 0x000fe40000000f00 */
[----:B------:R-:W-:Y:S01]  /*03a0*/  MOV R13, R23 ;  /* 0x00000017000d7202 */ /* 0x000fe20000000f00 */
[----:B------:R-:W-:Y:S05]  /*03b0*/  BRA `(.L_x_288) ;  /* 0x0000013000007947 */ /* 0x000fea0003800000 */
.L_x_287:
        /* <DEDUP_REMOVED lines=19> */
.L_x_288:
[----:B------:R-:W-:Y:S05]  /*04f0*/  BSYNC B0 ;  /* 0x0000000000007941 */ /* 0x000fea0003800000 */
.L_x_286:
        /* <DEDUP_REMOVED lines=44> */
.L_x_290:
        /* <DEDUP_REMOVED lines=19> */
.L_x_291:
[----:B------:R-:W-:Y:S05]  /*08f0*/  BSYNC B0 ;  /* 0x0000000000007941 */ /* 0x000fea0003800000 */
.L_x_289:
[----:B------:R-:W-:Y:S01]  /*0900*/  IABS R6, c[0x0][0x214] ;  /* 0x0000850000067a13 */ /* 0x000fe20000000000 */
[----:B------:R-:W-:Y:S01]  /*0910*/  ULDC UR4, c[0x0][0x214] ;  /* 0x0000850000047ab9 */ /* 0x000fe20000000800 */
[----:B------:R-:W-:Y:S01]  /*0920*/  IMAD.MOV.U32 R11, RZ, RZ, c[0x0][0x1c0] ;  /* 0x00007000ff0b7624 */ /* 0x000fe200078e00ff */
[----:B------:R-:W-:Y:S01]  /*0930*/  UISETP.LT.AND UP0, UPT, URZ, UR4, UPT ;  /* 0x000000043f00728c */ /* 0x000fe2000bf01270 */
[----:B------:R-:W0:Y:S01]  /*0940*/  I2F.RP R10, R6 ;  /* 0x00000006000a7306 */ /* 0x000e220000209400 */
[----:B------:R-:W-:Y:S01]  /*0950*/  USHF.R.S32.HI UR5, URZ, 0x1f, UR4 ;  /* 0x0000001f3f057899 */ /* 0x000fe20008011404 */
[----:B------:R-:W-:Y:S01]  /*0960*/  BSSY B0, `(.L_x_292) ;  /* 0x0000059000007945 */ /* 0x000fe20003800000 */
[----:B------:R-:W-:-:S07]  /*0970*/  ULEA.HI.SX32 UR4, UR4, 0x1, 0x1 ;  /* 0x0000000104047891 */ /* 0x000fce000f8f0a3f */
[----:B------:R-:W-:Y:S01]  /*0980*/  @!UP0 UIADD3 UR4, UR5, URZ, URZ ;  /* 0x0000003f05048290 */ /* 0x000fe2000fffe03f */
[----:B0-----:R-:W0:Y:S02]  /*0990*/  MUFU.RCP R8, R10 ;  /* 0x0000000a00087308 */ /* 0x001e240000001000 */
[----:B0-----:R-:W-:Y:S02]  /*09a0*/  IADD3 R8, R8, 0xffffffe, RZ ;  /* 0x0ffffffe08087810 */ /* 0x001fe40007ffe0ff */
[C---:B------:R-:W-:Y:S01]  /*09b0*/  IADD3 R10, R11.reuse, -0x1, RZ ;  /* 0xffffffff0b0a7810 */ /* 0x040fe20007ffe0ff */
[----:B------:R-:W-:-:S03]  /*09c0*/  IMAD R11, R11, c[0x0][0x214], RZ ;  /* 0x000085000b0b7a24 */ /* 0x000fc600078e02ff */
        /* <DEDUP_REMOVED lines=16> */
[----:B------:R-:W-:-:S13]  /*0ad0*/  ISETP.GE.U32.AND P0, PT, R9, R6, PT ;  /* 0x000000060900720c */ /* 0x000fda0003f06070 */
        /* <DEDUP_REMOVED lines=43> */
[----:B------:R-:W-:Y:S02]  /*0d90*/  MOV R34, R0 ;  /* 0x0000000000227202 */ /* 0x000fe40000000f00 */
[----:B------:R-:W-:Y:S01]  /*0da0*/  MOV R35, R23 ;  /* 0x0000001700237202 */ /* 0x000fe20000000f00 */
[----:B------:R-:W-:Y:S05]  /*0db0*/  BRA `(.L_x_294) ;  /* 0x0000013000007947 */ /* 0x000fea0003800000 */
.L_x_293:
        /* <DEDUP_REMOVED lines=19> */
.L_x_294:
[----:B------:R-:W-:Y:S05]  /*0ef0*/  BSYNC B0 ;  /* 0x0000000000007941 */ /* 0x000fea0003800000 */
.L_x_292:
        /* <DEDUP_REMOVED lines=42> */
.L_x_296:
        /* <DEDUP_REMOVED lines=19> */
.L_x_297:
[----:B------:R-:W-:Y:S05]  /*12d0*/  BSYNC B0 ;  /* 0x0000000000007941 */ /* 0x000fea0003800000 */
.L_x_295:
[----:B------:R-:W-:Y:S01]  /*12e0*/  IABS R6, c[0x0][0x214] ;  /* 0x0000850000067a13 */ /* 0x000fe20000000000 */
[----:B------:R-:W-:Y:S01]  /*12f0*/  ULDC.U8 UR4, c[0x0][0x329] ;  /* 0x0000ca4000047ab9 */ /* 0x000fe20000000000 */
[----:B------:R-:W-:Y:S01]  /*1300*/  ISETP.GT.AND P3, PT, R11, RZ, PT ;  /* 0x000000ff0b00720c */ /* 0x000fe20003f64270 */
[----:B------:R-:W-:Y:S01]  /*1310*/  ULDC.64 UR8, c[0x0][0x118] ;  /* 0x0000460000087ab9 */ /* 0x000fe20000000a00 */
[----:B------:R-:W0:Y:S01]  /*1320*/  I2F.RP R21, R6 ;  /* 0x0000000600157306 */ /* 0x000e220000209400 */
[----:B------:R-:W-:Y:S07]  /*1330*/  BSSY B0, `(.L_x_298) ;  /* 0x000007e000007945 */ /* 0x000fee0003800000 */
        /* <DEDUP_REMOVED lines=12> */
[----:B------:R-:W-:Y:S01]  /*1400*/  IMAD R13, R6, R13, R0 ;  /* 0x0000000d060d7224 */ /* 0x000fe200078e0200 */
[----:B------:R-:W-:-:S04]  /*1410*/  SHF.R.S32.HI R0, RZ, 0x1f, R11 ;  /* 0x0000001fff007819 */ /* 0x000fc8000001140b */
[----:B------:R-:W-:-:S13]  /*1420*/  ISETP.GT.U32.AND P0, PT, R6, R13, PT ;  /* 0x0000000d0600720c */ /* 0x000fda0003f04070 */
[----:B------:R-:W-:Y:S01]  /*1430*/  @!P0 IMAD.IADD R13, R13, 0x1, -R6 ;  /* 0x000000010d0d8824 */ /* 0x000fe200078e0a06 */
[----:B------:R-:W-:Y:S02]  /*1440*/  @!P0 IADD3 R2, R2, 0x1, RZ ;  /* 0x0000000102028810 */ /* 0x000fe40007ffe0ff */
[----:B------:R-:W-:Y:S02]  /*1450*/  ISETP.NE.AND P0, PT, RZ, c[0x0][0x214], PT ;  /* 0x00008500ff007a0c */ /* 0x000fe40003f05270 */
[----:B------:R-:W-:Y:S02]  /*1460*/  ISETP.GE.U32.AND P2, PT, R13, R6, PT ;  /* 0x000000060d00720c */ /* 0x000fe40003f46070 */
[----:B------:R-:W-:Y:S01]  /*1470*/  LEA.HI.SX32 R13, R11, 0x1, 0x1 ;  /* 0x000000010b0d7811 */ /* 0x000fe200078f0aff */
[----:B------:R-:W-:-:S10]  /*1480*/  @!P3 IMAD.MOV R13, RZ, RZ, R0 ;  /* 0x000000ffff0db224 */ /* 0x000fd400078e0200 */
[----:B------:R-:W-:-:S05]  /*1490*/  @P2 IADD3 R2, R2, 0x1, RZ ;  /* 0x0000000102022810 */ /* 0x000fca0007ffe0ff */
[----:B------:R-:W-:Y:S01]  /*14a0*/  @!P1 IMAD.MOV R2, RZ, RZ, -R2 ;  /* 0x000000ffff029224 */ /* 0x000fe200078e0a02 */
[----:B------:R-:W-:-:S05]  /*14b0*/  @!P0 LOP3.LUT R2, RZ, c[0x0][0x214], RZ, 0x33, !PT ;  /* 0x00008500ff028a12 */ /* 0x000fca00078e33ff */
[----:B------:R-:W-:Y:S01]  /*14c0*/  IMAD R8, R13, R2, RZ ;  /* 0x000000020d087224 */ /* 0x000fe200078e02ff */
[----:B------:R-:W-:-:S04]  /*14d0*/  IABS R2, c[0x0][0x1c0] ;  /* 0x0000700000027a13 */ /* 0x000fc80000000000 */
[----:B------:R-:W-:Y:S01]  /*14e0*/  IABS R13, R8 ;  /* 0x00000008000d7213 */ /* 0x000fe20000000000 */
[----:B------:R-:W0:Y:S04]  /*14f0*/  I2F.U32.RP R6, R2 ;  /* 0x0000000200067306 */ /* 0x000e280000209000 */
[----:B------:R-:W-:-:S04]  /*1500*/  IMAD.IADD R10, R10, 0x1, R13 ;  /* 0x000000010a0a7824 */ /* 0x000fc800078e020d */
[----:B------:R-:W1:Y:S08]  /*1510*/  I2F.RP R12, R13 ;  /* 0x0000000d000c7306 */ /* 0x000e700000209400 */
        /* <DEDUP_REMOVED lines=11> */
[----:B-1----:R-:W-:Y:S02]  /*15d0*/  IMAD.MOV R0, RZ, RZ, -R25 ;  /* 0x000000ffff007224 */ /* 0x002fe400078e0a19 */
[----:B------:R-:W-:-:S02]  /*15e0*/  IMAD.MOV.U32 R24, RZ, RZ, RZ ;  /* 0x000000ffff187224 */ /* 0x000fc400078e00ff */
[----:B------:R-:W-:Y:S01]  /*15f0*/  IMAD R21, R0, R13, RZ ;  /* 0x0000000d00157224 */ /* 0x000fe200078e02ff */
[----:B------:R-:W-:Y:S01]  /*1600*/  IABS R0, R10 ;  /* 0x0000000a00007213 */ /* 0x000fe20000000000 */
[----:B------:R-:W-:-:S04]  /*1610*/  IMAD.HI.U32 R29, R27, R29, R26 ;  /* 0x0000001d1b1d7227 */ /* 0x000fc800078e001a */
[----:B------:R-:W-:Y:S01]  /*1620*/  IMAD.HI.U32 R21, R25, R21, R24 ;  /* 0x0000001519157227 */ /* 0x000fe200078e0018 */
[----:B------:R-:W-:Y:S02]  /*1630*/  IABS R25, c[0x0][0x1c0] ;  /* 0x0000700000197a13 */ /* 0x000fe40000000000 */
[----:B------:R-:W-:Y:S01]  /*1640*/  IABS R24, R8 ;  /* 0x0000000800187213 */ /* 0x000fe20000000000 */
[----:B------:R-:W-:-:S04]  /*1650*/  IMAD.HI.U32 R6, R29, R12, RZ ;  /* 0x0000000c1d067227 */ /* 0x000fc800078e00ff */
[----:B------:R-:W-:Y:S02]  /*1660*/  IMAD.MOV R25, RZ, RZ, -R25 ;  /* 0x000000ffff197224 */ /* 0x000fe400078e0a19 */
[----:B------:R-:W-:Y:S02]  /*1670*/  IMAD.MOV R24, RZ, RZ, -R24 ;  /* 0x000000ffff187224 */ /* 0x000fe400078e0a18 */
        /* <DEDUP_REMOVED lines=17> */
[----:B------:R-:W-:Y:S02]  /*1790*/  ISETP.GE.AND P0, PT, R9, RZ, PT ;  /* 0x000000ff0900720c */ /* 0x000fe40003f06270 */
[----:B------:R-:W-:Y:S01]  /*17a0*/  ISETP.GE.U32.AND P2, PT, R24, R13, PT ;  /* 0x0000000d1800720c */ /* 0x000fe20003f46070 */
[----:B------:R-:W-:Y:S01]  /*17b0*/  @!P1 IMAD.IADD R25, R25, 0x1, -R2 ;  /* 0x0000000119199824 */ /* 0x000fe200078e0a02 */
[----:B------:R-:W-:Y:S02]  /*17c0*/  @!P1 IADD3 R12, R12, 0x1, RZ ;  /* 0x000000010c0c9810 */ /* 0x000fe40007ffe0ff */
[----:B------:R-:W-:-:S02]  /*17d0*/  LOP3.LUT R9, RZ, c[0x0][0x1c0], RZ, 0x33, !PT ;  /* 0x00007000ff097a12 */ /* 0x000fc400078e33ff */
[----:B------:R-:W-:Y:S01]  /*17e0*/  ISETP.GE.U32.AND P5, PT, R25, R2, PT ;  /* 0x000000021900720c */ /* 0x000fe20003fa6070 */
[----:B------:R-:W-:Y:S01]  /*17f0*/  IMAD.MOV.U32 R2, RZ, RZ, c[0x0][0x214] ;  /* 0x00008500ff027624 */ /* 0x000fe200078e00ff */
[----:B------:R-:W-:Y:S02]  /*1800*/  @P6 IADD3 R6, R6, 0x1, RZ ;  /* 0x0000000106066810 */ /* 0x000fe40007ffe0ff */
[----:B------:R-:W-:Y:S02]  /*1810*/  ISETP.NE.AND P6, PT, R8, RZ, PT ;  /* 0x000000ff0800720c */ /* 0x000fe40003fc5270 */
[----:B------:R-:W-:Y:S01]  /*1820*/  ISETP.GT.AND P3, PT, R4, RZ, PT ;  /* 0x000000ff0400720c */ /* 0x000fe20003f64270 */
[----:B------:R-:W-:Y:S01]  /*1830*/  @!P0 IMAD.MOV R6, RZ, RZ, -R6 ;  /* 0x000000ffff068224 */ /* 0x000fe200078e0a06 */
[----:B------:R-:W-:Y:S02]  /*1840*/  @P2 IADD3 R21, R21, 0x1, RZ ;  /* 0x0000000115152810 */ /* 0x000fe40007ffe0ff */
[----:B------:R-:W-:-:S02]  /*1850*/  ISETP.GE.AND P2, PT, R10, RZ, PT ;  /* 0x000000ff0a00720c */ /* 0x000fc40003f46270 */
[----:B0-----:R-:W-:Y:S01]  /*1860*/  SHF.R.S32.HI R25, RZ, 0x1f, R0 ;  /* 0x0000001fff197819 */ /* 0x001fe20000011400 */
[----:B------:R-:W-:Y:S01]  /*1870*/  @!P4 IMAD.MOV R21, RZ, RZ, -R21 ;  /* 0x000000ffff15c224 */ /* 0x000fe200078e0a15 */
[----:B------:R-:W-:Y:S02]  /*1880*/  ISETP.NE.AND P4, PT, RZ, c[0x0][0x1c0], PT ;  /* 0x00007000ff007a0c */ /* 0x000fe40003f85270 */
[----:B------:R-:W-:Y:S02]  /*1890*/  @P5 IADD3 R12, R12, 0x1, RZ ;  /* 0x000000010c0c5810 */ /* 0x000fe40007ffe0ff */
[----:B------:R-:W-:Y:S02]  /*18a0*/  @!P6 LOP3.LUT R21, RZ, R13, RZ, 0x33, !PT ;  /* 0x0000000dff15e212 */ /* 0x000fe400078e33ff */
[----:B------:R-:W-:Y:S02]  /*18b0*/  LEA.HI R13, R25, R0, RZ, 0x2 ;  /* 0x00000000190d7211 */ /* 0x000fe400078f10ff */
[----:B------:R-:W-:Y:S01]  /*18c0*/  SEL R27, R9, R6, !P4 ;  /* 0x00000006091b7207 */ /* 0x000fe20006000000 */
[----:B------:R-:W-:Y:S01]  /*18d0*/  @!P2 IMAD.MOV R12, RZ, RZ, -R12 ;  /* 0x000000ffff0ca224 */ /* 0x000fe200078e0a0c */
[----:B------:R-:W-:-:S02]  /*18e0*/  ISETP.LT.U32.AND P0, PT, R22, R21, PT ;  /* 0x000000151600720c */ /* 0x000fc40003f01070 */
[----:B------:R-:W-:Y:S02]  /*18f0*/  SHF.R.S32.HI R25, RZ, 0x1f, R21 ;  /* 0x0000001fff197819 */ /* 0x000fe40000011415 */
[----:B------:R-:W-:Y:S02]  /*1900*/  ISETP.NE.AND P1, PT, RZ, UR4, PT ;  /* 0x00000004ff007c0c */ /* 0x000fe4000bf25270 */
[----:B------:R-:W-:Y:S02]  /*1910*/  SHF.R.S32.HI R6, RZ, 0x2, R13 ;  /* 0x00000002ff067819 */ /* 0x000fe4000001140d */
[----:B------:R-:W-:Y:S02]  /*1920*/  ISETP.LT.AND.EX P2, PT, R23, R25, PT, P0 ;  /* 0x000000191700720c */ /* 0x000fe40003f41300 */
[----:B------:R-:W-:Y:S02]  /*1930*/  SHF.R.S32.HI R24, RZ, 0x1f, R4 ;  /* 0x0000001fff187819 */ /* 0x000fe40000011404 */
[----:B------:R-:W-:-:S02]  /*1940*/  SEL R2, R2, 0x1, !P1 ;  /* 0x0000000102027807 */ /* 0x000fc40004800000 */
[----:B------:R-:W-:Y:S02]  /*1950*/  ISETP.GE.AND P0, PT, R6, c[0x0][0x314], PT ;  /* 0x0000c50006007a0c */ /* 0x000fe40003f06270 */
[----:B------:R-:W-:Y:S01]  /*1960*/  LEA.HI.SX32 R10, R4, 0x1, 0x1 ;  /* 0x00000001040a7811 */ /* 0x000fe200078f0aff */
[----:B------:R-:W-:Y:S01]  /*1970*/  @!P3 IMAD.MOV R10, RZ, RZ, R24 ;  /* 0x000000ffff0ab224 */ /* 0x000fe200078e0218 */
[----:B------:R-:W-:Y:S01]  /*1980*/  SEL R9, R9, R12, !P4 ;  /* 0x0000000c09097207 */ /* 0x000fe20006000000 */
[----:B------:R-:W-:Y:S01]  /*1990*/  IMAD R27, R27, R2, RZ ;  /* 0x000000021b1b7224 */ /* 0x000fe200078e02ff */
[----:B------:R-:W-:-:S03]  /*19a0*/  SEL R12, R23, R25, P2 ;  /* 0x00000019170c7207 */ /* 0x000fc60001000000 */
[----:B------:R-:W-:Y:S01]  /*19b0*/  IMAD R10, R10, R27, RZ ;  /* 0x0000001b0a0a7224 */ /* 0x000fe200078e02ff */
[----:B------:R-:W-:Y:S02]  /*19c0*/  LOP3.LUT R27, R13, 0xfffffffc, RZ, 0xc0, !PT ;  /* 0xfffffffc0d1b7812 */ /* 0x000fe400078ec0ff */
[----:B------:R-:W-:Y:S01]  /*19d0*/  SEL R13, R22, R21, P2 ;  /* 0x00000015160d7207 */ /* 0x000fe20001000000 */
[----:B------:R-:W-:Y:S02]  /*19e0*/  IMAD.MOV.U32 R22, RZ, RZ, -0x800000 ;  /* 0xff800000ff167424 */ /* 0x000fe400078e00ff */
[----:B------:R-:W-:Y:S01]  /*19f0*/  IMAD.IADD R27, R0, 0x1, -R27 ;  /* 0x00000001001b7824 */ /* 0x000fe200078e0a1b */
[----:B------:R-:W-:Y:S05]  /*1a00*/  @P0 BRA `(.L_x_299) ;  /* 0x0000010000000947 */ /* 0x000fea0003800000 */
[----:B------:R-:W-:Y:S02]  /*1a10*/  IADD3 R24, P2, R20, -UR7, RZ ;  /* 0x8000000714187c10 */ /* 0x000fe4000ff5e0ff */
[----:B------:R-:W-:Y:S02]  /*1a20*/  SHF.R.S32.HI R21, RZ, 0x1f, R27 ;  /* 0x0000001fff157819 */ /* 0x000fe4000001141b */
[----:B------:R-:W-:-:S02]  /*1a30*/  ISETP.GT.U32.AND P0, PT, R24, R27, PT ;  /* 0x0000001b1800720c */ /* 0x000fc40003f04070 */
        /* <DEDUP_REMOVED lines=13> */
.L_x_299:
[----:B------:R-:W-:Y:S05]  /*1b10*/  BSYNC B0 ;  /* 0x0000000000007941 */ /* 0x000fea0003800000 */
.L_x_298:
[----:B------:R-:W-:Y:S01]  /*1b20*/  ISETP.GT.AND P0, PT, R0, 0x7, PT ;  /* 0x000000070000780c */ /* 0x000fe20003f04270 */
[----:B------:R-:W-:Y:S01]  /*1b30*/  IMAD.MOV.U32 R30, RZ, RZ, -0x800000 ;  /* 0xff800000ff1e7424 */ /* 0x000fe200078e00ff */
[----:B------:R-:W-:Y:S01]  /*1b40*/  ISETP.GT.AND P3, PT, R8, RZ, PT ;  /* 0x000000ff0800720c */ /* 0x000fe20003f64270 */
[----:B------:R-:W-:Y:S01]  /*1b50*/  IMAD R9, R9, R2, RZ ;  /* 0x0000000209097224 */ /* 0x000fe200078e02ff */
[----:B------:R-:W-:Y:S09]  /*1b60*/  BSSY B1, `(.L_x_300) ;  /* 0x00001e4000017945 */ /* 0x000ff20003800000 */
[----:B------:R-:W-:Y:S01]  /*1b70*/  @!P0 IMAD R27, R6, 0x5, R27 ;  /* 0x00000005061b8824 */ /* 0x000fe200078e021b */
[----:B------:R-:W-:-:S04]  /*1b80*/  @!P0 LEA.HI R21, R0, R0, RZ, 0x1 ;  /* 0x0000000000158211 */ /* 0x000fc800078f08ff */
[----:B-----5:R1:W-:Y:S01]  /*1b90*/  @!P0 STS [R27.X4], R22 ;  /* 0x000000161b008388 */ /* 0x0203e20000004800 */
[C---:B------:R-:W-:Y:S01]  /*1ba0*/  @!P0 LOP3.LUT R23, R21.reuse, 0xfffffffe, RZ, 0xc0, !PT ;  /* 0xfffffffe15178812 */ /* 0x040fe200078ec0ff */
[----:B------:R-:W-:-:S04]  /*1bb0*/  @!P0 IMAD.SHL.U32 R21, R21, 0x2, RZ ;  /* 0x0000000215158824 */ /* 0x000fc800078e00ff */
[C---:B------:R-:W-:Y:S01]  /*1bc0*/  @!P0 IMAD.IADD R24, R0.reuse, 0x1, -R23 ;  /* 0x0000000100188824 */ /* 0x040fe200078e0a17 */
[----:B------:R-:W-:Y:S02]  /*1bd0*/  @!P0 LOP3.LUT R21, R21, 0xfffffffc, RZ, 0xc0, !PT ;  /* 0xfffffffc15158812 */ /* 0x000fe400078ec0ff */
[----:B------:R-:W-:-:S03]  /*1be0*/  LOP3.LUT R23, R0, 0x1, RZ, 0xc0, !PT ;  /* 0x0000000100177812 */ /* 0x000fc600078ec0ff */
[----:B------:R-:W-:Y:S01]  /*1bf0*/  @!P0 IMAD R24, R24, 0x14, R21 ;  /* 0x0000001418188824 */ /* 0x000fe200078e0215 */
[----:B------:R-:W-:Y:S01]  /*1c00*/  BAR.SYNC.DEFER_BLOCKING 0x0 ;  /* 0x0000000000007b1d */ /* 0x000fe20000010000 */
[----:B-1----:R-:W-:Y:S01]  /*1c10*/  LEA.HI.SX32 R22, R8, 0x1, 0x1 ;  /* 0x0000000108167811 */ /* 0x002fe200078f0aff */
[----:B------:R-:W-:-:S04]  /*1c20*/  IMAD.MOV.U32 R27, RZ, RZ, 0x7f800000 ;  /* 0x7f800000ff1b7424 */ /* 0x000fc800078e00ff */
[----:B------:R1:W2:Y:S02]  /*1c30*/  @!P0 LDS R30, [R24] ;  /* 0x00000000181e8984 */ /* 0x0002a40000000800 */
[----:B-1----:R-:W-:-:S05]  /*1c40*/  SHF.R.S32.HI R24, RZ, 0x1f, R8 ;  /* 0x0000001fff187819 */ /* 0x002fca0000011408 */
[----:B------:R-:W-:-:S04]  /*1c50*/  @!P3 IMAD.MOV R22, RZ, RZ, R24 ;  /* 0x000000ffff16b224 */ /* 0x000fc800078e0218 */
[----:B------:R-:W-:Y:S01]  /*1c60*/  IMAD R9, R9, R22, RZ ;  /* 0x0000001609097224 */ /* 0x000fe200078e02ff */
[----:B--2---:R-:W1:Y:S02]  /*1c70*/  SHFL.BFLY PT, R21, R30, 0x1, 0x1f ;  /* 0x0c201f001e157f89 */ /* 0x004e6400000e0000 */
[----:B-1----:R-:W-:-:S04]  /*1c80*/  FMNMX.FTZ R21, R21, R30, !PT ;  /* 0x0000001e15157209 */ /* 0x002fc80007810000 */
[----:B------:R-:W-:-:S04]  /*1c90*/  FSETP.NEU.FTZ.AND P0, PT, R21, -INF , PT ;  /* 0xff8000001500780b */ /* 0x000fc80003f1d000 */
[----:B------:R-:W-:Y:S02]  /*1ca0*/  FSEL R21, R21, RZ, P0 ;  /* 0x000000ff15157208 */ /* 0x000fe40000000000 */
[----:B------:R-:W-:-:S03]  /*1cb0*/  ISETP.NE.U32.AND P0, PT, R23, 0x1, PT ;  /* 0x000000011700780c */ /* 0x000fc60003f05070 */
[----:B------:R-:W-:Y:S01]  /*1cc0*/  FADD.FTZ R25, -R21, R30 ;  /* 0x0000001e15197221 */ /* 0x000fe20000010100 */
[----:B------:R-:W-:-:S03]  /*1cd0*/  ISETP.GT.OR P0, PT, R0, 0x7, !P0 ;  /* 0x000000070000780c */ /* 0x000fc60004704670 */
[----:B------:R-:W-:-:S06]  /*1ce0*/  FMUL.FTZ R25, R25, 1.4426950216293334961 ;  /* 0x3fb8aa3b19197820 */ /* 0x000fcc0000410000 */
[----:B------:R-:W1:Y:S02]  /*1cf0*/  MUFU.EX2 R25, R25 ;  /* 0x0000001900197308 */ /* 0x000e640000000800 */
[----:B-1----:R-:W1:Y:S02]  /*1d00*/  SHFL.BFLY PT, R6, R25, 0x1, 0x1f ;  /* 0x0c201f0019067f89 */ /* 0x002e6400000e0000 */
[----:B-1----:R-:W-:-:S05]  /*1d10*/  FADD.FTZ R6, R25, R6 ;  /* 0x0000000619067221 */ /* 0x002fca0000010000 */
[----:B------:R-:W-:-:S13]  /*1d20*/  FSETP.NE.FTZ.AND P2, PT, R6, RZ, PT ;  /* 0x000000ff0600720b */ /* 0x000fda0003f55000 */
[----:B------:R-:W1:Y:S02]  /*1d30*/  @P2 MUFU.LG2 R6, R6 ;  /* 0x0000000600062308 */ /* 0x000e640000000c00 */
[----:B-1----:R-:W-:Y:S01]  /*1d40*/  @P2 FFMA.FTZ R27, R6, 0.69314718246459960938, R21 ;  /* 0x3f317218061b2823 */ /* 0x002fe20000010015 */
        /* <DEDUP_REMOVED lines=39> */
[----:B0-----:R-:W-:Y:S05]  /*1fc0*/  CALL.REL.NOINC `($__internal_6_$__cuda_sm20_div_s64) ;  /* 0x0000242000007944 */ /* 0x001fea0003c00000 */
        /* <DEDUP_REMOVED lines=10> */
.L_x_304:
[----:B------:R-:W1:Y:S01]  /*2070*/  I2F.U32.RP R2, R36 ;  /* 0x0000002400027306 */ /* 0x000e620000209000 */
[----:B------:R-:W-:Y:S01]  /*2080*/  ISETP.NE.U32.AND P0, PT, R36, RZ, PT ;  /* 0x000000ff2400720c */ /* 0x000fe20003f05070 */
[----:B------:R-:W-:-:S06]  /*2090*/  IMAD.MOV.U32 R43, RZ, RZ, RZ ;  /* 0x000000ffff2b7224 */ /* 0x000fcc00078e00ff */
[----:B-1----:R-:W1:Y:S02]  /*20a0*/  MUFU.RCP R22, R2 ;  /* 0x0000000200167308 */ /* 0x002e640000001000 */
[----:B-1----:R-:W-:-:S06]  /*20b0*/  IADD3 R22, R22, 0xffffffe, RZ ;  /* 0x0ffffffe16167810 */ /* 0x002fcc0007ffe0ff */
[----:B------:R1:W2:Y:S02]  /*20c0*/  F2I.FTZ.U32.TRUNC.NTZ R23, R22 ;  /* 0x0000001600177305 */ /* 0x0002a4000021f000 */
[----:B-1----:R-:W-:Y:S01]  /*20d0*/  HFMA2.MMA R22, -RZ, RZ, 0, 0 ;  /* 0x00000000ff167435 */ /* 0x002fe200000001ff */
[----:B--2---:R-:W-:-:S04]  /*20e0*/  IMAD.MOV R0, RZ, RZ, -R23 ;  /* 0x000000ffff007224 */ /* 0x004fc800078e0a17 */
        /* <DEDUP_REMOVED lines=14> */
.L_x_305:
[----:B------:R-:W-:Y:S05]  /*21d0*/  BSYNC B0 ;  /* 0x0000000000007941 */ /* 0x000fea0003800000 */
.L_x_303:
[----:B------:R-:W-:Y:S01]  /*21e0*/  LOP3.LUT R0, R21, R5, RZ, 0xfc, !PT ;  /* 0x0000000515007212 */ /* 0x000fe200078efcff */
[----:B------:R-:W-:Y:S03]  /*21f0*/  BSSY B0, `(.L_x_306) ;  /* 0x0000028000007945 */ /* 0x000fe60003800000 */
[----:B------:R-:W-:-:S13]  /*2200*/  ISETP.NE.U32.AND P0, PT, R0, RZ, PT ;  /* 0x000000ff0000720c */ /* 0x000fda0003f05070 */
[----:B------:R-:W-:Y:S05]  /*2210*/  @!P0 BRA `(.L_x_307) ;  /* 0x000000f000008947 */ /* 0x000fea0003800000 */
[----:B------:R-:W-:Y:S01]  /*2220*/  IMAD.MOV.U32 R24, RZ, RZ, R3 ;  /* 0x000000ffff187224 */ /* 0x000fe200078e0003 */
[----:B------:R-:W-:Y:S02]  /*2230*/  MOV R6, R5 ;  /* 0x0000000500067202 */ /* 0x000fe40000000f00 */
[----:B------:R-:W-:Y:S02]  /*2240*/  MOV R22, 0x2260 ;  /* 0x0000226000167802 */ /* 0x000fe40000000f00 */
[----:B0-----:R-:W-:Y:S05]  /*2250*/  CALL.REL.NOINC `($__internal_6_$__cuda_sm20_div_s64) ;  /* 0x0000219000007944 */ /* 0x001fea0003c00000 */
        /* <DEDUP_REMOVED lines=11> */
.L_x_307:
[----:B------:R-:W1:Y:S01]  /*2310*/  I2F.U32.RP R2, R3 ;  /* 0x0000000300027306 */ /* 0x000e620000209000 */
[----:B------:R-:W-:Y:S01]  /*2320*/  ISETP.NE.U32.AND P0, PT, R3, RZ, PT ;  /* 0x000000ff0300720c */ /* 0x000fe20003f05070 */
[----:B------:R-:W-:Y:S01]  /*2330*/  IMAD.MOV.U32 R37, RZ, RZ, RZ ;  /* 0x000000ffff257224 */ /* 0x000fe200078e00ff */
[----:B------:R-:W-:-:S05]  /*2340*/  MOV R5, RZ ;  /* 0x000000ff00057202 */ /* 0x000fca0000000f00 */
        /* <DEDUP_REMOVED lines=18> */
.L_x_308:
[----:B------:R-:W-:Y:S05]  /*2470*/  BSYNC B0 ;  /* 0x0000000000007941 */ /* 0x000fea0003800000 */
.L_x_306:
[----:B------:R-:W-:Y:S01]  /*2480*/  LOP3.LUT R0, R37, R7, RZ, 0xfc, !PT ;  /* 0x0000000725007212 */ /* 0x000fe200078efcff */
[----:B0-----:R-:W-:Y:S01]  /*2490*/  IMAD.MOV.U32 R28, RZ, RZ, c[0x0][0x210] ;  /* 0x00008400ff1c7624 */ /* 0x001fe200078e00ff */
[----:B------:R-:W-:Y:S02]  /*24a0*/  BSSY B0, `(.L_x_309) ;  /* 0x0000029000007945 */ /* 0x000fe40003800000 */
[----:B------:R-:W-:Y:S01]  /*24b0*/  ISETP.NE.U32.AND P0, PT, R0, RZ, PT ;  /* 0x000000ff0000720c */ /* 0x000fe20003f05070 */
[C---:B------:R-:W-:Y:S01]  /*24c0*/  IMAD R3, R28.reuse, c[0x0][0x214], RZ ;  /* 0x000085001c037a24 */ /* 0x040fe200078e02ff */
[----:B------:R-:W-:-:S11]  /*24d0*/  SEL R28, R28, 0x1, P1 ;  /* 0x000000011c1c7807 */ /* 0x000fd60000800000 */
[----:B------:R-:W-:Y:S05]  /*24e0*/  @!P0 BRA `(.L_x_310) ;  /* 0x000000e000008947 */ /* 0x000fea0003800000 */
[----:B------:R-:W-:Y:S01]  /*24f0*/  IMAD.MOV.U32 R26, RZ, RZ, R36 ;  /* 0x000000ffff1a7224 */ /* 0x000fe200078e0024 */
[----:B------:R-:W-:Y:S01]  /*2500*/  MOV R24, R31 ;  /* 0x0000001f00187202 */ /* 0x000fe20000000f00 */
[----:B------:R-:W-:Y:S01]  /*2510*/  IMAD.MOV.U32 R21, RZ, RZ, R37 ;  /* 0x000000ffff157224 */ /* 0x000fe200078e0025 */
[----:B------:R-:W-:Y:S02]  /*2520*/  MOV R6, R7 ;  /* 0x0000000700067202 */ /* 0x000fe40000000f00 */
[----:B------:R-:W-:Y:S02]  /*2530*/  MOV R22, 0x2550 ;  /* 0x0000255000167802 */ /* 0x000fe40000000f00 */
[----:B------:R-:W-:Y:S05]  /*2540*/  CALL.REL.NOINC `($__internal_6_$__cuda_sm20_div_s64) ;  /* 0x00001ea000007944 */ /* 0x000fea0003c00000 */
        /* <DEDUP_REMOVED lines=8> */
.L_x_310:
        /* <DEDUP_REMOVED lines=22> */
.L_x_311:
[----:B------:R-:W-:Y:S05]  /*2730*/  BSYNC B0 ;  /* 0x0000000000007941 */ /* 0x000fea0003800000 */
.L_x_309:
[-C--:B------:R-:W-:Y:S01]  /*2740*/  IMAD R7, R35, R19.reuse, RZ ;  /* 0x0000001323077224 */ /* 0x080fe200078e02ff */
[----:B------:R-:W-:Y:S01]  /*2750*/  ULDC.U8 UR5, c[0x0][0x329] ;  /* 0x0000ca4000057ab9 */ /* 0x000fe20000000000 */
[C---:B------:R-:W-:Y:S01]  /*2760*/  IMAD.WIDE.U32 R24, R34.reuse, R19, RZ ;  /* 0x0000001322187225 */ /* 0x040fe200078e00ff */
[----:B------:R-:W-:Y:S01]  /*2770*/  UISETP.NE.AND UP0, UPT, UR5, URZ, UPT ;  /* 0x0000003f0500728c */ /* 0x000fe2000bf05270 */
[----:B------:R-:W-:Y:S01]  /*2780*/  SHF.R.S32.HI R21, RZ, 0x1f, R28 ;  /* 0x0000001fff157819 */ /* 0x000fe2000001141c */
[----:B------:R-:W-:Y:S01]  /*2790*/  ULDC UR4, c[0x0][0x214] ;  /* 0x0000850000047ab9 */ /* 0x000fe20000000800 */
[----:B------:R-:W-:Y:S01]  /*27a0*/  IMAD R7, R34, R18, R7 ;  /* 0x0000001222077224 */ /* 0x000fe200078e0207 */
[----:B------:R-:W-:Y:S01]  /*27b0*/  USEL UR4, UR4, 0x1, !UP0 ;  /* 0x0000000104047887 */ /* 0x000fe2000c000000 */
[----:B------:R-:W-:Y:S01]  /*27c0*/  IMAD.WIDE.U32 R34, R24, R17, RZ ;  /* 0x0000001118227225 */ /* 0x000fe200078e00ff */
[----:B------:R-:W-:Y:S02]  /*27d0*/  BSSY B0, `(.L_x_312) ;  /* 0x0000040000007945 */ /* 0x000fe40003800000 */
[----:B------:R-:W-:Y:S01]  /*27e0*/  IADD3 R0, R25, R7, RZ ;  /* 0x0000000719007210 */ /* 0x000fe20007ffe0ff */
[----:B------:R-:W-:Y:S01]  /*27f0*/  IMAD R7, R2, R3, RZ ;  /* 0x0000000302077224 */ /* 0x000fe200078e02ff */
[----:B------:R-:W-:Y:S01]  /*2800*/  USHF.R.S32.HI UR5, URZ, 0x1f, UR4 ;  /* 0x0000001f3f057899 */ /* 0x000fe20008011404 */
[----:B------:R-:W-:-:S02]  /*2810*/  IMAD R5, R5, R28, RZ ;  /* 0x0000001c05057224 */ /* 0x000fc400078e02ff */
[----:B------:R-:W-:Y:S01]  /*2820*/  IMAD R25, R0, R17, RZ ;  /* 0x0000001100197224 */ /* 0x000fe200078e02ff */
[----:B------:R-:W-:Y:S01]  /*2830*/  SHF.R.S32.HI R0, RZ, 0x1f, R3 ;  /* 0x0000001fff007819 */ /* 0x000fe20000011403 */
[----:B------:R-:W-:Y:S02]  /*2840*/  IMAD R23, R23, UR4, RZ ;  /* 0x0000000417177c24 */ /* 0x000fe4000f8e02ff */
[----:B------:R-:W-:Y:S02]  /*2850*/  IMAD R25, R16, R24, R25 ;  /* 0x0000001810197224 */ /* 0x000fe400078e0219 */
[----:B------:R-:W-:Y:S02]  /*2860*/  IMAD R7, R0, R36, R7 ;  /* 0x0000002400077224 */ /* 0x000fe400078e0207 */
[----:B------:R-:W-:Y:S01]  /*2870*/  IMAD R21, R21, R32, R5 ;  /* 0x0000002015157224 */ /* 0x000fe200078e0205 */
[----:B------:R-:W-:Y:S01]  /*2880*/  IADD3 R6, R35, R25, RZ ;  /* 0x0000001923067210 */ /* 0x000fe20007ffe0ff */
[----:B------:R-:W-:-:S03]  /*2890*/  IMAD.WIDE.U32 R38, R36, R3, RZ ;  /* 0x0000000324267225 */ /* 0x000fc600078e00ff */
[----:B------:R-:W-:Y:S01]  /*28a0*/  LOP3.LUT R0, R43, R6, RZ, 0xfc, !PT ;  /* 0x000000062b007212 */ /* 0x000fe200078efcff */
[----:B------:R-:W-:Y:S01]  /*28b0*/  IMAD.WIDE.U32 R32, R32, R28, RZ ;  /* 0x0000001c20207225 */ /* 0x000fe200078e00ff */
[----:B------:R-:W-:Y:S02]  /*28c0*/  IADD3 R7, R39, R7, RZ ;  /* 0x0000000727077210 */ /* 0x000fe40007ffe0ff */
[----:B------:R-:W-:Y:S01]  /*28d0*/  ISETP.NE.U32.AND P0, PT, R0, RZ, PT ;  /* 0x000000ff0000720c */ /* 0x000fe20003f05070 */
[C---:B------:R-:W-:Y:S02]  /*28e0*/  IMAD R23, R22.reuse, UR5, R23 ;  /* 0x0000000516177c24 */ /* 0x040fe4000f8e0217 */
[----:B------:R-:W-:-:S04]  /*28f0*/  IMAD.WIDE.U32 R36, R22, UR4, RZ ;  /* 0x0000000416247c25 */ /* 0x000fc8000f8e00ff */
[----:B------:R-:W-:Y:S01]  /*2900*/  IMAD R5, R8, R3, RZ ;  /* 0x0000000308057224 */ /* 0x000fe200078e02ff */
[----:B------:R-:W-:Y:S01]  /*2910*/  IADD3 R8, R37, R23, RZ ;  /* 0x0000001725087210 */ /* 0x000fe20007ffe0ff */
[----:B------:R-:W-:Y:S01]  /*2920*/  IMAD R4, R4, R3, RZ ;  /* 0x0000000304047224 */ /* 0x000fe200078e02ff */
[----:B------:R-:W-:-:S03]  /*2930*/  IADD3 R3, R33, R21, RZ ;  /* 0x0000001521037210 */ /* 0x000fc60007ffe0ff */
[----:B------:R-:W-:Y:S05]  /*2940*/  @!P0 BRA `(.L_x_313) ;  /* 0x0000011000008947 */ /* 0x000fea0003800000 */
[----:B------:R-:W-:Y:S01]  /*2950*/  IMAD.MOV.U32 R26, RZ, RZ, R42 ;  /* 0x000000ffff1a7224 */ /* 0x000fe200078e002a */
[----:B------:R-:W-:Y:S01]  /*2960*/  MOV R21, R43 ;  /* 0x0000002b00157202 */ /* 0x000fe20000000f00 */
[----:B------:R-:W-:Y:S01]  /*2970*/  IMAD.MOV.U32 R24, RZ, RZ, R34 ;  /* 0x000000ffff187224 */ /* 0x000fe200078e0022 */
[----:B------:R-:W-:Y:S02]  /*2980*/  MOV R22, 0x29a0 ;  /* 0x000029a000167802 */ /* 0x000fe40000000f00 */
[----:B------:R-:W-:Y:S05]  /*2990*/  CALL.REL.NOINC `($__internal_6_$__cuda_sm20_div_s64) ;  /* 0x00001a5000007944 */ /* 0x000fea0003c00000 */
[----:B------:R-:W-:Y:S01]  /*29a0*/  IADD3 R25, P0, RZ, -R0, RZ ;  /* 0x80000000ff197210 */ /* 0x000fe20007f1e0ff */
[----:B------:R-:W-:Y:S01]  /*29b0*/  IMAD.MOV.U32 R41, RZ, RZ, R43 ;  /* 0x000000ffff297224 */ /* 0x000fe200078e002b */
[----:B------:R-:W-:Y:S02]  /*29c0*/  MOV R40, R42 ;  /* 0x0000002a00287202 */ /* 0x000fe40000000f00 */
[-C--:B------:R-:W-:Y:S02]  /*29d0*/  IADD3.X R21, RZ, ~R23.reuse, RZ, P0, !PT ;  /* 0x80000017ff157210 */ /* 0x080fe400007fe4ff */
[----:B------:R-:W-:Y:S02]  /*29e0*/  MOV R42, R0 ;  /* 0x00000000002a7202 */ /* 0x000fe40000000f00 */
[----:B------:R-:W-:Y:S01]  /*29f0*/  MOV R43, R23 ;  /* 0x00000017002b7202 */ /* 0x000fe20000000f00 */
[----:B------:R-:W-:-:S02]  /*2a00*/  IMAD R21, R21, R34, RZ ;  /* 0x0000002215157224 */ /* 0x000fc400078e02ff */
[----:B------:R-:W-:-:S04]  /*2a10*/  IMAD.WIDE.U32 R34, R25, R34, R40 ;  /* 0x0000002219227225 */ /* 0x000fc800078e0028 */
[----:B------:R-:W-:Y:S01]  /*2a20*/  IMAD R21, R6, R25, R21 ;  /* 0x0000001906157224 */ /* 0x000fe200078e0215 */
[----:B------:R-:W-:-:S03]  /*2a30*/  MOV R26, R34 ;  /* 0x00000022001a7202 */ /* 0x000fc60000000f00 */
[----:B------:R-:W-:Y:S01]  /*2a40*/  IMAD.IADD R21, R35, 0x1, R21 ;  /* 0x0000000123157824 */ /* 0x000fe200078e0215 */
[----:B------:R-:W-:Y:S05]  /*2a50*/  BRA `(.L_x_314) ;  /* 0x0000017000007947 */ /* 0x000fea0003800000 */
.L_x_313:
        /* <DEDUP_REMOVED lines=23> */
.L_x_314:
[----:B------:R-:W-:Y:S05]  /*2bd0*/  BSYNC B0 ;  /* 0x0000000000007941 */ /* 0x000fea0003800000 */
.L_x_312:
[----:B------:R-:W-:Y:S01]  /*2be0*/  LOP3.LUT R0, R21, R18, RZ, 0xfc, !PT ;  /* 0x0000001215007212 */ /* 0x000fe200078efcff */
[----:B------:R-:W-:Y:S03]  /*2bf0*/  BSSY B0, `(.L_x_315) ;  /* 0x0000028000007945 */ /* 0x000fe60003800000 */
[----:B------:R-:W-:-:S13]  /*2c00*/  ISETP.NE.U32.AND P0, PT, R0, RZ, PT ;  /* 0x000000ff0000720c */ /* 0x000fda0003f05070 */
[----:B------:R-:W-:Y:S05]  /*2c10*/  @!P0 BRA `(.L_x_316) ;  /* 0x000000f000008947 */ /* 0x000fea0003800000 */
[----:B------:R-:W-:Y:S01]  /*2c20*/  IMAD.MOV.U32 R24, RZ, RZ, R19 ;  /* 0x000000ffff187224 */ /* 0x000fe200078e0013 */
[----:B------:R-:W-:Y:S02]  /*2c30*/  MOV R6, R18 ;  /* 0x0000001200067202 */ /* 0x000fe40000000f00 */
[----:B------:R-:W-:Y:S02]  /*2c40*/  MOV R22, 0x2c60 ;  /* 0x00002c6000167802 */ /* 0x000fe40000000f00 */
[----:B------:R-:W-:Y:S05]  /*2c50*/  CALL.REL.NOINC `($__internal_6_$__cuda_sm20_div_s64) ;  /* 0x0000179000007944 */ /* 0x000fea0003c00000 */
        /* <DEDUP_REMOVED lines=11> */
.L_x_316:
        /* <DEDUP_REMOVED lines=22> */
.L_x_317:
[----:B------:R-:W-:Y:S05]  /*2e70*/  BSYNC B0 ;  /* 0x0000000000007941 */ /* 0x000fea0003800000 */
.L_x_315:
        /* <DEDUP_REMOVED lines=21> */
.L_x_319:
        /* <DEDUP_REMOVED lines=23> */
.L_x_320:
[----:B------:R-:W-:Y:S05]  /*3140*/  BSYNC B0 ;  /* 0x0000000000007941 */ /* 0x000fea0003800000 */
.L_x_318:
        /* <DEDUP_REMOVED lines=38> */
.L_x_322:
        /* <DEDUP_REMOVED lines=23> */
.L_x_323:
[----:B------:R-:W-:Y:S05]  /*3520*/  BSYNC B0 ;  /* 0x0000000000007941 */ /* 0x000fea0003800000 */
.L_x_321:
[----:B------:R-:W-:Y:S01]  /*3530*/  LOP3.LUT R0, R43, R12, RZ, 0xfc, !PT ;  /* 0x0000000c2b007212 */ /* 0x000fe200078efcff */
[----:B------:R-:W-:Y:S01]  /*3540*/  IMAD R47, R11, R28, RZ ;  /* 0x0000001c0b2f7224 */ /* 0x000fe200078e02ff */
[----:B------:R-:W-:Y:S02]  /*3550*/  BSSY B0, `(.L_x_324) ;  /* 0x000002d000007945 */ /* 0x000fe40003800000 */
[----:B------:R-:W-:Y:S01]  /*3560*/  ISETP.NE.U32.AND P0, PT, R0, RZ, PT ;  /* 0x000000ff0000720c */ /* 0x000fe20003f05070 */
        /* <DEDUP_REMOVED lines=20> */
.L_x_325:
[----:B------:R-:W0:Y:S01]  /*36b0*/  I2F.U32.RP R12, R13 ;  /* 0x0000000d000c7306 */ /* 0x000e220000209000 */
[----:B------:R-:W-:Y:S01]  /*36c0*/  IMAD.MOV.U32 R22, RZ, RZ, RZ ;  /* 0x000000ffff167224 */ /* 0x000fe200078e00ff */
[----:B------:R-:W-:-:S06]  /*36d0*/  ISETP.NE.U32.AND P0, PT, R13, RZ, PT ;  /* 0x000000ff0d00720c */ /* 0x000fcc0003f05070 */
[----:B0-----:R-:W0:Y:S02]  /*36e0*/  MUFU.RCP R2, R12 ;  /* 0x0000000c00027308 */ /* 0x001e240000001000 */
[----:B0-----:R-:W-:-:S06]  /*36f0*/  IADD3 R2, R2, 0xffffffe, RZ ;  /* 0x0ffffffe02027810 */ /* 0x001fcc0007ffe0ff */
[----:B------:R-:W0:Y:S02]  /*3700*/  F2I.FTZ.U32.TRUNC.NTZ R23, R2 ;  /* 0x0000000200177305 */ /* 0x000e24000021f000 */
[----:B0-----:R-:W-:Y:S02]  /*3710*/  IMAD.MOV R0, RZ, RZ, -R23 ;  /* 0x000000ffff007224 */ /* 0x001fe400078e0a17 */
[----:B------:R-:W-:Y:S02]  /*3720*/  IMAD.MOV.U32 R2, RZ, RZ, RZ ;  /* 0x000000ffff027224 */ /* 0x000fe400078e00ff */
        /* <DEDUP_REMOVED lines=15> */
.L_x_326:
[----:B------:R-:W-:Y:S05]  /*3820*/  BSYNC B0 ;  /* 0x0000000000007941 */ /* 0x000fea0003800000 */
.L_x_324:
        /* <DEDUP_REMOVED lines=20> */
.L_x_302:
[----:B------:R-:W-:-:S04]  /*3970*/  LEA R2, P0, R32, c[0x0][0x200], 0x2 ;  /* 0x0000800020027a11 */ /* 0x000fc800078010ff */
[----:B------:R-:W-:-:S05]  /*3980*/  LEA.HI.X R3, R32, c[0x0][0x204], R33, 0x2, P0 ;  /* 0x0000810020037a11 */ /* 0x000fca00000f1421 */
[----:B------:R1:W-:Y:S04]  /*3990*/  STG.E [R2.64], R27 ;  /* 0x0000001b02007986 */ /* 0x0003e8000c101908 */
.L_x_301:
[----:B------:R-:W-:Y:S05]  /*39a0*/  BSYNC B1 ;  /* 0x0000000000017941 */ /* 0x000fea0003800000 */
.L_x_300:
[----:B------:R-:W2:Y:S01]  /*39b0*/  S2R R0, SR_TID.X ;  /* 0x0000000000007919 */ /* 0x000ea20000002100 */
[----:B------:R-:W-:Y:S01]  /*39c0*/  IMAD.MOV.U32 R9, RZ, RZ, RZ ;  /* 0x000000ffff097224 */ /* 0x000fe200078e00ff */
[----:B------:R-:W-:Y:S01]  /*39d0*/  CS2R R6, SRZ ;  /* 0x0000000000067805 */ /* 0x000fe2000001ff00 */
[----:B012---:R-:W-:-:S04]  /*39e0*/  LEA.HI R3, R0, R0, RZ, 0x1 ;  /* 0x0000000000037211 */ /* 0x007fc800078f08ff */
[----:B------:R-:W-:-:S05]  /*39f0*/  LOP3.LUT R5, R3, 0xfffffffe, RZ, 0xc0, !PT ;  /* 0xfffffffe03057812 */ /* 0x000fca00078ec0ff */
[----:B------:R-:W-:Y:S02]  /*3a00*/  IMAD.IADD R2, R0, 0x1, -R5 ;  /* 0x0000000100027824 */ /* 0x000fe400078e0a05 */
[----:B------:R-:W-:-:S03]  /*3a10*/  CS2R R4, SRZ ;  /* 0x0000000000047805 */ /* 0x000fc6000001ff00 */
[----:B------:R-:W-:-:S04]  /*3a20*/  ISETP.GE.AND P0, PT, R2, c[0x0][0x314], PT ;  /* 0x0000c50002007a0c */ /* 0x000fc80003f06270 */
[----:B------:R-:W-:-:S13]  /*3a30*/  ISETP.GT.OR P0, PT, R0, 0x7, P0 ;  /* 0x000000070000780c */ /* 0x000fda0000704670 */
[----:B------:R-:W-:Y:S02]  /*3a40*/  @!P0 FADD.FTZ R8, -R27, R30 ;  /* 0x0000001e1b088221 */ /* 0x000fe40000010100 */
[----:B------:R-:W-:Y:S01]  /*3a50*/  @!P0 IMAD.SHL.U32 R13, R3, 0x2, RZ ;  /* 0x00000002030d8824 */ /* 0x000fe200078e00ff */
[----:B------:R-:W-:Y:S01]  /*3a60*/  SHF.R.S32.HI R3, RZ, 0x1f, R0 ;  /* 0x0000001fff037819 */ /* 0x000fe20000011400 */
[----:B------:R-:W-:-:S03]  /*3a70*/  @!P0 FMUL.FTZ R8, R8, 1.4426950216293334961 ;  /* 0x3fb8aa3b08088820 */ /* 0x000fc60000410000 */
[----:B------:R-:W-:Y:S02]  /*3a80*/  @!P0 LOP3.LUT R13, R13, 0xfffffffc, RZ, 0xc0, !PT ;  /* 0xfffffffc0d0d8812 */ /* 0x000fe400078ec0ff */
[----:B------:R-:W-:Y:S01]  /*3a90*/  LEA.HI R26, R3, R0, RZ, 0x5 ;  /* 0x00000000031a7211 */ /* 0x000fe200078f28ff */
[----:B------:R-:W0:Y:S02]  /*3aa0*/  @!P0 MUFU.EX2 R8, R8 ;  /* 0x0000000800088308 */ /* 0x000e240000000800 */
[----:B------:R-:W-:Y:S01]  /*3ab0*/  @!P0 IMAD R13, R2, 0x14, R13 ;  /* 0x00000014020d8824 */ /* 0x000fe200078e020d */
[----:B------:R-:W-:Y:S01]  /*3ac0*/  LOP3.LUT R27, R26, 0x3fffffe0, RZ, 0xc0, !PT ;  /* 0x3fffffe01a1b7812 */ /* 0x000fe200078ec0ff */
[----:B------:R-:W-:Y:S01]  /*3ad0*/  IMAD.MOV.U32 R2, RZ, RZ, c[0x0][0x314] ;  /* 0x0000c500ff027624 */ /* 0x000fe200078e00ff */
[----:B------:R-:W-:-:S03]  /*3ae0*/  SHF.R.S32.HI R26, RZ, 0x5, R26 ;  /* 0x00000005ff1a7819 */ /* 0x000fc6000001141a */
[----:B------:R-:W-:Y:S02]  /*3af0*/  IMAD.IADD R27, R0, 0x1, -R27 ;  /* 0x00000001001b7824 */ /* 0x000fe400078e0a1b */
[----:B------:R-:W-:Y:S02]  /*3b00*/  IMAD.MOV.U32 R0, RZ, RZ, RZ ;  /* 0x000000ffff007224 */ /* 0x000fe400078e00ff */
[----:B------:R-:W-:Y:S01]  /*3b10*/  IMAD.SHL.U32 R27, R27, 0x4, RZ ;  /* 0x000000041b1b7824 */ /* 0x000fe200078e00ff */
[----:B0-----:R0:W-:Y:S04]  /*3b20*/  @!P0 STS [R13], R8 ;  /* 0x000000080d008388 */ /* 0x0011e80000000800 */
[----:B------:R-:W-:Y:S01]  /*3b30*/  BAR.SYNC.DEFER_BLOCKING 0x0 ;  /* 0x0000000000007b1d */ /* 0x000fe20000010000 */
[----:B------:R-:W-:-:S02]  /*3b40*/  ISETP.GE.AND P0, PT, R2, 0x1, PT ;  /* 0x000000010200780c */ /* 0x000fc40003f06270 */
[----:B------:R-:W-:Y:S01]  /*3b50*/  CS2R R2, SRZ ;  /* 0x0000000000027805 */ /* 0x000fe2000001ff00 */
[----:B------:R-:W-:-:S10]  /*3b60*/  IADD3 R25, R27, 0x80, RZ ;  /* 0x000000801b197810 */ /* 0x000fd40007ffe0ff */
[----:B------:R-:W-:Y:S05]  /*3b70*/  @!P0 BRA `(.L_x_327) ;  /* 0x0000030000008947 */ /* 0x000fea0003800000 */
[----:B------:R-:W-:Y:S01]  /*3b80*/  ULDC UR5, c[0x0][0x22c] ;  /* 0x00008b0000057ab9 */ /* 0x000fe20000000800 */
[----:B------:R-:W-:Y:S01]  /*3b90*/  IMAD R21, R26, 0x100, R27 ;  /* 0x000001001a157824 */ /* 0x000fe200078e021b */
[----:B------:R-:W-:Y:S01]  /*3ba0*/  UIMAD UR5, UR7, UR5, URZ ;  /* 0x00000005070572a4 */ /* 0x000fe2000f8e023f */
[C---:B------:R-:W-:Y:S01]  /*3bb0*/  IADD3 R9, R20.reuse, -UR7, RZ ;  /* 0x8000000714097c10 */ /* 0x040fe2000fffe0ff */
[----:B------:R-:W-:Y:S01]  /*3bc0*/  IMAD R28, R20, c[0x0][0x22c], RZ ;  /* 0x00008b00141c7a24 */ /* 0x000fe200078e02ff */
[----:B0-----:R-:W-:Y:S01]  /*3bd0*/  CS2R R12, SRZ ;  /* 0x00000000000c7805 */ /* 0x001fe2000001ff00 */
        /* <DEDUP_REMOVED lines=15> */
.L_x_330:
        /* <DEDUP_REMOVED lines=11> */
.L_x_329:
[----:B------:R-:W-:Y:S05]  /*3d80*/  BSYNC B0 ;  /* 0x0000000000007941 */ /* 0x000fea0003800000 */
.L_x_328:
        /* <DEDUP_REMOVED lines=15> */
.L_x_327:
[----:B------:R-:W-:Y:S02]  /*3e80*/  IADD3 R26, R26, UR7, RZ ;  /* 0x000000071a1a7c10 */ /* 0x000fe4000fffe0ff */
[----:B0-----:R-:W-:-:S02]  /*3e90*/  F2FP.BF16.PACK_AB R13, R5, R2 ;  /* 0x00000002050d723e */ /* 0x001fc400000010ff */
[----:B------:R-:W-:Y:S02]  /*3ea0*/  ISETP.GE.AND P0, PT, R26, R20, PT ;  /* 0x000000141a00720c */ /* 0x000fe40003f06270 */
[----:B------:R-:W-:Y:S02]  /*3eb0*/  F2FP.BF16.PACK_AB R12, R3, R0 ;  /* 0x00000000030c723e */ /* 0x000fe400000010ff */
[----:B------:R-:W-:Y:S02]  /*3ec0*/  F2FP.BF16.PACK_AB R4, R7, R4 ;  /* 0x000000040704723e */ /* 0x000fe400000010ff */
[----:B------:R-:W-:-:S07]  /*3ed0*/  F2FP.BF16.PACK_AB R5, R9, R6 ;  /* 0x000000060905723e */ /* 0x000fce00000010ff */
[----:B------:R-:W-:Y:S05]  /*3ee0*/  @P0 EXIT ;  /* 0x000000000000094d */ /* 0x000fea0003800000 */
[-C--:B------:R-:W-:Y:S02]  /*3ef0*/  IABS R6, R11.reuse ;  /* 0x0000000b00067213 */ /* 0x080fe40000000000 */
[----:B------:R-:W-:Y:S02]  /*3f00*/  IABS R8, R26 ;  /* 0x0000001a00087213 */ /* 0x000fe40000000000 */
[----:B------:R-:W0:Y:S01]  /*3f10*/  I2F.RP R2, R6 ;  /* 0x0000000600027306 */ /* 0x000e220000209400 */
[----:B------:R-:W-:-:S05]  /*3f20*/  IABS R7, R11 ;  /* 0x0000000b00077213 */ /* 0x000fca0000000000 */
[----:B------:R-:W-:Y:S02]  /*3f30*/  IMAD.MOV R7, RZ, RZ, -R7 ;  /* 0x000000ffff077224 */ /* 0x000fe400078e0a07 */
[----:B0-----:R-:W0:Y:S02]  /*3f40*/  MUFU.RCP R14, R2 ;  /* 0x00000002000e7308 */ /* 0x001e240000001000 */
[----:B0-----:R-:W-:-:S06]  /*3f50*/  IADD3 R14, R14, 0xffffffe, RZ ;  /* 0x0ffffffe0e0e7810 */ /* 0x001fcc0007ffe0ff */
[----:B------:R-:W0:Y:S02]  /*3f60*/  F2I.FTZ.U32.TRUNC.NTZ R15, R14 ;  /* 0x0000000e000f7305 */ /* 0x000e24000021f000 */
[----:B0-----:R-:W-:Y:S02]  /*3f70*/  IMAD.MOV R0, RZ, RZ, -R15 ;  /* 0x000000ffff007224 */ /* 0x001fe400078e0a0f */
[----:B------:R-:W-:Y:S02]  /*3f80*/  IMAD.MOV.U32 R14, RZ, RZ, RZ ;  /* 0x000000ffff0e7224 */ /* 0x000fe400078e00ff */
[----:B------:R-:W-:Y:S01]  /*3f90*/  IMAD R3, R0, R6, RZ ;  /* 0x0000000600037224 */ /* 0x000fe200078e02ff */
[----:B------:R-:W-:-:S03]  /*3fa0*/  IABS R0, c[0x0][0x214] ;  /* 0x0000850000007a13 */ /* 0x000fc60000000000 */
[----:B------:R-:W-:-:S06]  /*3fb0*/  IMAD.HI.U32 R3, R15, R3, R14 ;  /* 0x000000030f037227 */ /* 0x000fcc00078e000e */
[----:B------:R-:W-:Y:S02]  /*3fc0*/  IMAD.HI.U32 R2, R3, R8, RZ ;  /* 0x0000000803027227 */ /* 0x000fe400078e00ff */
[----:B------:R-:W0:Y:S02]  /*3fd0*/  I2F.RP R3, R0 ;  /* 0x0000000000037306 */ /* 0x000e240000209400 */
[----:B------:R-:W-:-:S05]  /*3fe0*/  IMAD R7, R2, R7, R8 ;  /* 0x0000000702077224 */ /* 0x000fca00078e0208 */
[----:B------:R-:W-:Y:S01]  /*3ff0*/  ISETP.GT.U32.AND P1, PT, R6, R7, PT ;  /* 0x000000070600720c */ /* 0x000fe20003f24070 */
[----:B0-----:R-:W0:-:S12]  /*4000*/  MUFU.RCP R3, R3 ;  /* 0x0000000300037308 */ /* 0x001e180000001000 */
[----:B------:R-:W-:Y:S01]  /*4010*/  @!P1 IMAD.IADD R7, R7, 0x1, -R6 ;  /* 0x0000000107079824 */ /* 0x000fe200078e0a06 */
[----:B------:R-:W-:Y:S02]  /*4020*/  @!P1 IADD3 R2, R2, 0x1, RZ ;  /* 0x0000000102029810 */ /* 0x000fe40007ffe0ff */
[----:B------:R-:W-:Y:S02]  /*4030*/  ISETP.NE.AND P1, PT, R11, RZ, PT ;  /* 0x000000ff0b00720c */ /* 0x000fe40003f25270 */
[----:B------:R-:W-:Y:S02]  /*4040*/  ISETP.GE.U32.AND P2, PT, R7, R6, PT ;  /* 0x000000060700720c */ /* 0x000fe40003f46070 */
[----:B------:R-:W-:-:S04]  /*4050*/  LOP3.LUT R6, R26, R11, RZ, 0x3c, !PT ;  /* 0x0000000b1a067212 */ /* 0x000fc800078e3cff */
[----:B------:R-:W-:Y:S02]  /*4060*/  ISETP.GE.AND P0, PT, R6, RZ, PT ;  /* 0x000000ff0600720c */ /* 0x000fe40003f06270 */
[----:B0-----:R-:W-:-:S04]  /*4070*/  IADD3 R6, R3, 0xffffffe, RZ ;  /* 0x0ffffffe03067810 */ /* 0x001fc80007ffe0ff */
[----:B------:R0:W1:Y:S01]  /*4080*/  F2I.FTZ.U32.TRUNC.NTZ R7, R6 ;  /* 0x0000000600077305 */ /* 0x000062000021f000 */
[----:B------:R-:W-:-:S06]  /*4090*/  @P2 IADD3 R2, R2, 0x1, RZ ;  /* 0x0000000102022810 */ /* 0x000fcc0007ffe0ff */
[----:B------:R-:W-:Y:S01]  /*40a0*/  @!P0 IMAD.MOV R2, RZ, RZ, -R2 ;  /* 0x000000ffff028224 */ /* 0x000fe200078e0a02 */
[----:B------:R-:W-:-:S05]  /*40b0*/  @!P1 LOP3.LUT R2, RZ, R11, RZ, 0x33, !PT ;  /* 0x0000000bff029212 */ /* 0x000fca00078e33ff */
[----:B------:R-:W-:Y:S01]  /*40c0*/  IMAD R11, R2, R11, RZ ;  /* 0x0000000b020b7224 */ /* 0x000fe200078e02ff */
[----:B0-----:R-:W-:Y:S01]  /*40d0*/  HFMA2.MMA R6, -RZ, RZ, 0, 0 ;  /* 0x00000000ff067435 */ /* 0x001fe200000001ff */
[----:B-1----:R-:W-:Y:S02]  /*40e0*/  IMAD.MOV R3, RZ, RZ, -R7 ;  /* 0x000000ffff037224 */ /* 0x002fe400078e0a07 */
[----:B------:R-:W-:Y:S02]  /*40f0*/  IMAD.IADD R8, R26, 0x1, -R11 ;  /* 0x000000011a087824 */ /* 0x000fe400078e0a0b */
[----:B------:R-:W-:-:S03]  /*4100*/  IMAD R9, R3, R0, RZ ;  /* 0x0000000003097224 */ /* 0x000fc600078e02ff */
[----:B------:R-:W-:Y:S02]  /*4110*/  IABS R3, R8 ;  /* 0x0000000800037213 */ /* 0x000fe40000000000 */
[----:B------:R-:W-:Y:S01]  /*4120*/  IMAD.HI.U32 R9, R7, R9, R6 ;  /* 0x0000000907097227 */ /* 0x000fe200078e0006 */
[----:B------:R-:W-:-:S04]  /*4130*/  LOP3.LUT R8, R8, c[0x0][0x214], RZ, 0x3c, !PT ;  /* 0x0000850008087a12 */ /* 0x000fc800078e3cff */
[----:B------:R-:W-:Y:S01]  /*4140*/  ISETP.GE.AND P1, PT, R8, RZ, PT ;  /* 0x000000ff0800720c */ /* 0x000fe20003f26270 */
[----:B------:R-:W-:-:S04]  /*4150*/  IMAD.HI.U32 R9, R9, R3, RZ ;  /* 0x0000000309097227 */ /* 0x000fc800078e00ff */
[----:B------:R-:W-:-:S04]  /*4160*/  IMAD.MOV R6, RZ, RZ, -R9 ;  /* 0x000000ffff067224 */ /* 0x000fc800078e0a09 */
[----:B------:R-:W-:Y:S02]  /*4170*/  IMAD R3, R0, R6, R3 ;  /* 0x0000000600037224 */ /* 0x000fe400078e0203 */
[----:B------:R-:W-:-:S03]  /*4180*/  IMAD.WIDE.U32 R6, R2, c[0x0][0x1e0], RZ ;  /* 0x0000780002067a25 */ /* 0x000fc600078e00ff */
        /* <DEDUP_REMOVED lines=38> */
        .weak           $__internal_6_$__cuda_sm20_div_s64
        .type           $__internal_6_$__cuda_sm20_div_s64,@function
        .size           $__internal_6_$__cuda_sm20_div_s64,(.L_x_8864 - $__internal_6_$__cuda_sm20_div_s64)
$__internal_6_$__cuda_sm20_div_s64:
        /* <DEDUP_REMOVED lines=34> */
[----:B------:R-:W-:Y:S02]  /*4610*/  IMAD.X R2, R2, 0x1, R25, P0 ;  /* 0x0000000102027824 */ /* 0x000fe400000e0619 */
[----:B------:R-:W-:Y:S01]  /*4620*/  IMAD.MOV.U32 R49, RZ, RZ, RZ ;  /* 0x000000ffff317224 */ /* 0x000fe200078e00ff */
[----:B------:R-:W-:Y:S02]  /*4630*/  IADD3 R25, P3, R0, R23, RZ ;  /* 0x0000001700197210 */ /* 0x000fe40007f7e0ff */
[-C--:B------:R-:W-:Y:S02]  /*4640*/  IADD3 R23, P0, RZ, -R26.reuse, RZ ;  /* 0x8000001aff177210 */ /* 0x080fe40007f1e0ff */
[----:B------:R-:W-:Y:S02]  /*4650*/  IADD3.X R29, RZ, RZ, R2, P3, P4 ;  /* 0x000000ffff1d7210 */ /* 0x000fe40001fe8402 */
[----:B------:R-:W-:Y:S01]  /*4660*/  SEL R23, R23, R26, !P2 ;  /* 0x0000001a17177207 */ /* 0x000fe20005000000 */
[----:B------:R-:W-:-:S04]  /*4670*/  IMAD.X R0, RZ, RZ, ~R21, P0 ;  /* 0x000000ffff007224 */ /* 0x000fc800000e0e15 */
        /* <DEDUP_REMOVED lines=9> */
[----:B------:R-:W-:Y:S01]  /*4710*/  IMAD R29, R25, R41, R49 ;  /* 0x00000029191d7224 */ /* 0x000fe200078e0231 */
[----:B------:R-:W-:Y:S01]  /*4720*/  IADD3 R23, P0, -R48, R23, RZ ;  /* 0x0000001730177210 */ /* 0x000fe20007f1e1ff */
[----:B------:R-:W-:-:S03]  /*4730*/  IMAD.X R2, RZ, RZ, R2, P2 ;  /* 0x000000ffff027224 */ /* 0x000fc600010e0602 */
[-C--:B------:R-:W-:Y:S01]  /*4740*/  ISETP.GE.U32.AND P4, PT, R23, R40.reuse, PT ;  /* 0x000000281700720c */ /* 0x080fe20003f86070 */
[----:B------:R-:W-:-:S04]  /*4750*/  IMAD R29, R2, R40, R29 ;  /* 0x00000028021d7224 */ /* 0x000fc800078e021d */
[----:B------:R-:W-:Y:S01]  /*4760*/  IMAD.X R29, R0, 0x1, ~R29, P0 ;  /* 0x00000001001d7824 */ /* 0x000fe200000e0e1d */
[----:B------:R-:W-:-:S04]  /*4770*/  IADD3 R0, P3, R23, -R40, RZ ;  /* 0x8000002817007210 */ /* 0x000fc80007f7e0ff */
[----:B------:R-:W-:-:S04]  /*4780*/  ISETP.GE.U32.AND.EX P4, PT, R29, R41, PT, P4 ;  /* 0x000000291d00720c */ /* 0x000fc80003f86140 */
[----:B------:R-:W-:Y:S01]  /*4790*/  SEL R23, R0, R23, P4 ;  /* 0x0000001700177207 */ /* 0x000fe20002000000 */
[----:B------:R-:W-:-:S03]  /*47a0*/  IMAD.X R0, R29, 0x1, ~R41, P3 ;  /* 0x000000011d007824 */ /* 0x000fc600018e0e29 */
[----:B------:R-:W-:Y:S02]  /*47b0*/  ISETP.GE.U32.AND P0, PT, R23, R40, PT ;  /* 0x000000281700720c */ /* 0x000fe40003f06070 */
[----:B------:R-:W-:Y:S02]  /*47c0*/  IADD3 R40, P2, R25, 0x1, RZ ;  /* 0x0000000119287810 */ /* 0x000fe40007f5e0ff */
[----:B------:R-:W-:Y:S02]  /*47d0*/  SEL R29, R0, R29, P4 ;  /* 0x0000001d001d7207 */ /* 0x000fe40002000000 */
[----:B------:R-:W-:Y:S01]  /*47e0*/  SEL R40, R40, R25, P4 ;  /* 0x0000001928287207 */ /* 0x000fe20002000000 */
[----:B------:R-:W-:Y:S01]  /*47f0*/  IMAD.X R23, RZ, RZ, R2, P2 ;  /* 0x000000ffff177224 */ /* 0x000fe200010e0602 */
[----:B------:R-:W-:Y:S01]  /*4800*/  ISETP.GE.U32.AND.EX P0, PT, R29, R41, PT, P0 ;  /* 0x000000291d00720c */ /* 0x000fe20003f06100 */
[----:B------:R-:W-:Y:S01]  /*4810*/  IMAD.MOV.U32 R41, RZ, RZ, 0x0 ;  /* 0x00000000ff297424 */ /* 0x000fe200078e00ff */
[----:B------:R-:W-:-:S02]  /*4820*/  IADD3 R25, P2, R40, 0x1, RZ ;  /* 0x0000000128197810 */ /* 0x000fc40007f5e0ff */
[----:B------:R-:W-:Y:S02]  /*4830*/  SEL R23, R23, R2, P4 ;  /* 0x0000000217177207 */ /* 0x000fe40002000000 */
[----:B------:R-:W-:Y:S01]  /*4840*/  SEL R25, R25, R40, P0 ;  /* 0x0000002819197207 */ /* 0x000fe20000000000 */
[----:B------:R-:W-:Y:S01]  /*4850*/  IMAD.MOV.U32 R40, RZ, RZ, R22 ;  /* 0x000000ffff287224 */ /* 0x000fe200078e0016 */
[----:B------:R-:W-:Y:S02]  /*4860*/  IADD3.X R0, RZ, R23, RZ, P2, !PT ;  /* 0x00000017ff007210 */ /* 0x000fe400017fe4ff */
[----:B------:R-:W-:Y:S02]  /*4870*/  LOP3.LUT R2, R6, R21, RZ, 0x3c, !PT ;  /* 0x0000001506027212 */ /* 0x000fe400078e3cff */
[----:B------:R-:W-:Y:S02]  /*4880*/  SEL R23, R0, R23, P0 ;  /* 0x0000001700177207 */ /* 0x000fe40000000000 */
        /* <DEDUP_REMOVED lines=9> */
[----:B------:R-:W-:Y:S06]  /*4920*/  RET.REL.NODEC R40 `(_ZN5flash32flash_fwd_splitkv_combine_kernelI23Flash_fwd_kernel_traitsILi256ELi64ELi64ELi4ELb0ELb0EN7cutlass10bfloat16_tE19Flash_kernel_traitsILi256ELi64ELi64ELi4ES3_EELi4ELi1ELb0EEEvNS_16Flash_fwd_paramsE) ;  /* 0xffffb6d028007950 */ /* 0x000fec0003c3ffff */
.L_x_331:
        /* <DEDUP_REMOVED lines=13> */
.L_x_8864:


//--------------------- .text._ZN5flash32flash_fwd_splitkv_combine_kernelI23Flash_fwd_kernel_traitsILi256ELi64ELi64ELi4ELb0ELb0EN7cutlass10bfloat16_tE19Flash_kernel_traitsILi256ELi64ELi64ELi4ES3_EELi4ELi7ELb1EEEvNS_16Flash_fwd_paramsE --------------------------
	.section	.text._ZN5flash32flash_fwd_splitkv_combine_kernelI23Flash_fwd_kernel_traitsILi256ELi64ELi64ELi4ELb0ELb0EN7cutlass10bfloat16_tE19Flash_kernel_traitsILi256ELi64ELi64ELi4ES3_EELi4ELi7ELb1EEEvNS_16Flash_fwd_paramsE,"ax",@progbits
	.sectioninfo	@"SHI_REGISTERS=62"
	.align	128
        .global         _ZN5flash32flash_fwd_splitkv_combine_kernelI23Flash_fwd_kernel_traitsILi256ELi64ELi64ELi4ELb0ELb0EN7cutlass10bfloat16_tE19Flash_kernel_traitsILi256ELi64ELi64ELi4ES3_EELi4ELi7ELb1EEEvNS_16Flash_fwd_paramsE
        .type           _ZN5flash32flash_fwd_splitkv_combine_kernelI23Flash_fwd_kernel_traitsILi256ELi64ELi64ELi4ELb0ELb0EN7cutlass10bfloat16_tE19Flash_kernel_traitsILi256ELi64ELi64ELi4ES3_EELi4ELi7ELb1EEEvNS_16Flash_fwd_paramsE,@function
        .size           _ZN5flash32flash_fwd_splitkv_combine_kernelI23Flash_fwd_kernel_traitsILi256ELi64ELi64ELi4ELb0ELb0EN7cutlass10bfloat16_tE19Flash_kernel_traitsILi256ELi64ELi64ELi4ES3_EELi4ELi7ELb1EEEvNS_16Flash_fwd_paramsE,(.L_x_8865 - _ZN5flash32flash_fwd_splitkv_combine_kernelI23Flash_fwd_kernel_traitsILi256ELi64ELi64ELi4ELb0ELb0EN7cutlass10bfloat16_tE19Flash_kernel_traitsILi256ELi64ELi64ELi4ES3_EELi4ELi7ELb1EEEvNS_16Flash_fwd_paramsE)
        .other          _ZN5flash32flash_fwd_splitkv_combine_kernelI23Flash_fwd_kernel_traitsILi256ELi64ELi64ELi4ELb0ELb0EN7cutlass10bfloat16_tE19Flash_kernel_traitsILi256ELi64ELi64ELi4ES3_EELi4ELi7ELb1EEEvNS_16Flash_fwd_paramsE,@"STO_CUDA_ENTRY STV_DEFAULT"
_ZN5flash32flash_fwd_splitkv_combine_kernelI23Flash_fwd_kernel_traitsILi256ELi64ELi64ELi4ELb0ELb0EN7cutlass10bfloat16_tE19Flash_kernel_traitsILi256ELi64ELi64ELi4ES3_EELi4ELi7ELb1EEEvNS_16Flash_fwd_paramsE:
.text._ZN5flash32flash_fwd_splitkv_combine_kernelI23Flash_fwd_kernel_traitsILi256ELi64ELi64ELi4ELb0ELb0EN7cutlass10bfloat16_tE19Flash_kernel_traitsILi256ELi64ELi64ELi4ES3_EELi4ELi7ELb1EEEvNS_16Flash_fwd_paramsE:
        /* <DEDUP_REMOVED lines=23> */
[----:B------:R-:W-:Y:S05]  /*0170*/  CALL.REL.NOINC `($__internal_7_$__cuda_sm20_div_s64) ;  /* 0x00004ca000007944 */ /* 0x000fea0003c00000 */
[----:B------:R-:W-:Y:S05]  /*0180*/  BRA `(.L_x_333) ;  /* 0x0000013000007947 */ /* 0x000fea0003800000 */
.L_x_332:
        /* <DEDUP_REMOVED lines=19> */
.L_x_333:
        /* <DEDUP_REMOVED lines=11> */
[----:B------:R-:W-:Y:S05]  /*0370*/  CALL.REL.NOINC `($__internal_7_$__cuda_sm20_div_s64) ;  /* 0x00004aa000007944 */ /* 0x000fea0003c00000 */
[----:B------:R-:W-:Y:S02]  /*0380*/  MOV R32, R22 ;  /* 0x0000001600207202 */ /* 0x000fe40000000f00 */
[----:B------:R-:W-:Y:S01]  /*0390*/  MOV R33, R23 ;  /* 0x0000001700217202 */ /* 0x000fe20000000f00 */
[----:B------:R-:W-:Y:S05]  /*03a0*/  BRA `(.L_x_336) ;  /* 0x0000013000007947 */ /* 0x000fea0003800000 */
.L_x_335:
        /* <DEDUP_REMOVED lines=19> */
.L_x_336:
[----:B------:R-:W-:Y:S05]  /*04e0*/  BSYNC B0 ;  /* 0x0000000000007941 */ /* 0x000fea0003800000 */
.L_x_334:
        /* <DEDUP_REMOVED lines=54> */
[----:B------:R-:W-:Y:S02]  /*0850*/  MOV R8, R22 ;  /* 0x0000001600087202 */ /* 0x000fe40000000f00 */
[----:B------:R-:W-:Y:S01]  /*0860*/  MOV R9, R23 ;  /* 0x0000001700097202 */ /* 0x000fe20000000f00 */
[----:B------:R-:W-:Y:S05]  /*0870*/  BRA `(.L_x_339) ;  /* 0x0000013000007947 */ /* 0x000fea0003800000 */
.L_x_338:
        /* <DEDUP_REMOVED lines=19> */
.L_x_339:
[----:B------:R-:W-:Y:S05]  /*09b0*/  BSYNC B0 ;  /* 0x0000000000007941 */ /* 0x000fea0003800000 */
.L_x_337:
        /* <DEDUP_REMOVED lines=104> */
.L_x_341:
        /* <DEDUP_REMOVED lines=19> */
.L_x_342:
[----:B------:R-:W-:Y:S05]  /*1170*/  BSYNC B0 ;  /* 0x0000000000007941 */ /* 0x000fea0003800000 */
.L_x_340:
        /* <DEDUP_REMOVED lines=103> */
[----:B------:R-:W-:Y:S05]  /*17f0*/  CALL.REL.NOINC `($__internal_7_$__cuda_sm20_div_s64) ;  /* 0x0000362000007944 */ /* 0x000fea0003c00000 */
[----:B------:R-:W-:Y:S02]  /*1800*/  MOV R42, R22 ;  /* 0x00000016002a7202 */ /* 0x000fe40000000f00 */
[----:B------:R-:W-:Y:S01]  /*1810*/  MOV R43, R23 ;  /* 0x00000017002b7202 */ /* 0x000fe20000000f00 */
[----:B------:R-:W-:Y:S05]  /*1820*/  BRA `(.L_x_345) ;  /* 0x0000013000007947 */ /* 0x000fea0003800000 */
.L_x_344:
        /* <DEDUP_REMOVED lines=19> */
.L_x_345:
[----:B------:R-:W-:Y:S05]  /*1960*/  BSYNC B0 ;  /* 0x0000000000007941 */ /* 0x000fea0003800000 */
.L_x_343:
        /* <DEDUP_REMOVED lines=169> */
[----:B------:R-:W-:Y:S05]  /*2400*/  CALL.REL.NOINC `($__internal_7_$__cuda_sm20_div_s64) ;  /* 0x00002a1000007944 */ /* 0x000fea0003c00000 */
        /* <DEDUP_REMOVED lines=10> */
.L_x_350:
        /* <DEDUP_REMOVED lines=22> */
.L_x_351:
[----:B------:R-:W-:Y:S05]  /*2610*/  BSYNC B0 ;  /* 0x0000000000007941 */ /* 0x000fea0003800000 */
.L_x_349:
[----:B------:R-:W-:Y:S01]  /*2620*/  LOP3.LUT R19, R17, R5, RZ, 0xfc, !PT ;  /* 0x0000000511137212 */ /* 0x000fe200078efcff */
[----:B------:R-:W-:Y:S03]  /*2630*/  BSSY B0, `(.L_x_352) ;  /* 0x0000027000007945 */ /* 0x000fe60003800000 */
[----:B------:R-:W-:-:S13]  /*2640*/  ISETP.NE.U32.AND P0, PT, R19, RZ, PT ;  /* 0x000000ff1300720c */ /* 0x000fda0003f05070 */
[----:B------:R-:W-:Y:S05]  /*2650*/  @!P0 BRA `(.L_x_353) ;  /* 0x000000e000008947 */ /* 0x000fea0003800000 */
[----:B------:R-:W-:Y:S01]  /*2660*/  IMAD.MOV.U32 R26, RZ, RZ, R35 ;  /* 0x000000ffff1a7224 */ /* 0x000fe200078e0023 */
[----:B------:R-:W-:Y:S02]  /*2670*/  MOV R25, R5 ;  /* 0x0000000500197202 */ /* 0x000fe40000000f00 */
[----:B------:R-:W-:Y:S02]  /*2680*/  MOV R24, 0x26a0 ;  /* 0x000026a000187802 */ /* 0x000fe40000000f00 */
[----:B------:R-:W-:Y:S05]  /*2690*/  CALL.REL.NOINC `($__internal_7_$__cuda_sm20_div_s64) ;  /* 0x0000278000007944 */ /* 0x000fea0003c00000 */
        /* <DEDUP_REMOVED lines=10> */
.L_x_353:
        /* <DEDUP_REMOVED lines=22> */
.L_x_354:
[----:B------:R-:W-:Y:S05]  /*28a0*/  BSYNC B0 ;  /* 0x0000000000007941 */ /* 0x000fea0003800000 */
.L_x_352:
        /* <DEDUP_REMOVED lines=11> */
[----:B------:R-:W-:Y:S05]  /*2960*/  CALL.REL.NOINC `($__internal_7_$__cuda_sm20_div_s64) ;  /* 0x000024b000007944 */ /* 0x000fea0003c00000 */
[----:B------:R-:W-:-:S04]  /*2970*/  IADD3 R19, P0, RZ, -R22, RZ ;  /* 0x80000016ff137210 */ /* 0x000fc80007f1e0ff */
[----:B------:R-:W-:Y:S01]  /*2980*/  IADD3.X R17, RZ, ~R23, RZ, P0, !PT ;  /* 0x80000017ff117210 */ /* 0x000fe200007fe4ff */
[----:B------:R-:W-:-:S04]  /*2990*/  IMAD.WIDE.U32 R44, R4, R19, R44 ;  /* 0x00000013042c7225 */ /* 0x000fc800078e002c */
[----:B------:R-:W-:-:S04]  /*29a0*/  IMAD R17, R17, R4, RZ ;  /* 0x0000000411117224 */ /* 0x000fc800078e02ff */
[----:B------:R-:W-:-:S05]  /*29b0*/  IMAD R0, R0, R19, R17 ;  /* 0x0000001300007224 */ /* 0x000fca00078e0211 */
[----:B------:R-:W-:Y:S01]  /*29c0*/  IADD3 R0, R45, R0, RZ ;  /* 0x000000002d007210 */ /* 0x000fe20007ffe0ff */
[----:B------:R-:W-:Y:S05]  /*29d0*/  BRA `(.L_x_357) ;  /* 0x0000016000007947 */ /* 0x000fea0003800000 */
.L_x_356:
        /* <DEDUP_REMOVED lines=22> */
.L_x_357:
[----:B------:R-:W-:Y:S05]  /*2b40*/  BSYNC B0 ;  /* 0x0000000000007941 */ /* 0x000fea0003800000 */
.L_x_355:
        /* <DEDUP_REMOVED lines=38> */
[----:B------:R-:W-:Y:S05]  /*2db0*/  CALL.REL.NOINC `($__internal_7_$__cuda_sm20_div_s64) ;  /* 0x0000206000007944 */ /* 0x000fea0003c00000 */
        /* <DEDUP_REMOVED lines=12> */
.L_x_359:
        /* <DEDUP_REMOVED lines=23> */
.L_x_360:
[----:B------:R-:W-:Y:S05]  /*2ff0*/  BSYNC B0 ;  /* 0x0000000000007941 */ /* 0x000fea0003800000 */
.L_x_358:
        /* <DEDUP_REMOVED lines=18> */
.L_x_362:
        /* <DEDUP_REMOVED lines=22> */
.L_x_363:
[----:B------:R-:W-:Y:S05]  /*3280*/  BSYNC B0 ;  /* 0x0000000000007941 */ /* 0x000fea0003800000 */
.L_x_361:
        /* <DEDUP_REMOVED lines=22> */
.L_x_365:
        /* <DEDUP_REMOVED lines=23> */
.L_x_366:
[----:B------:R-:W-:Y:S05]  /*3560*/  BSYNC B0 ;  /* 0x0000000000007941 */ /* 0x000fea0003800000 */
.L_x_364:
        /* <DEDUP_REMOVED lines=38> */
.L_x_368:
        /* <DEDUP_REMOVED lines=23> */
.L_x_369:
[----:B------:R-:W-:Y:S05]  /*3940*/  BSYNC B0 ;  /* 0x0000000000007941 */ /* 0x000fea0003800000 */
.L_x_367:
        /* <DEDUP_REMOVED lines=29> */
.L_x_371:
        /* <DEDUP_REMOVED lines=23> */
.L_x_372:
[----:B------:R-:W-:Y:S05]  /*3c90*/  BSYNC B0 ;  /* 0x0000000000007941 */ /* 0x000fea0003800000 */
.L_x_370:
        /* <DEDUP_REMOVED lines=20> */
.L_x_348:
[----:B------:R-:W-:-:S04]  /*3de0*/  LEA R2, P0, R40, c[0x0][0x200], 0x2 ;  /* 0x0000800028027a11 */ /* 0x000fc800078010ff */
[----:B------:R-:W-:-:S05]  /*3df0*/  LEA.HI.X R3, R40, c[0x0][0x204], R41, 0x2, P0 ;  /* 0x0000810028037a11 */ /* 0x000fca00000f1429 */
[----:B------:R0:W-:Y:S04]  /*3e00*/  STG.E [R2.64], R31 ;  /* 0x0000001f02007986 */ /* 0x0001e8000c101908 */
.L_x_347:
[----:B------:R-:W-:Y:S05]  /*3e10*/  BSYNC B1 ;  /* 0x0000000000017941 */ /* 0x000fea0003800000 */
.L_x_346:
[C---:B------:R-:W-:Y:S01]  /*3e20*/  IADD3 R0, R38.reuse, 0x20, RZ ;  /* 0x0000002026007810 */ /* 0x040fe20007ffe0ff */
[----:B------:R-:W-:Y:S01]  /*3e30*/  IMAD.MOV.U32 R21, RZ, RZ, c[0x0][0x314] ;  /* 0x0000c500ff157624 */ /* 0x000fe200078e00ff */
[----:B------:R-:W-:Y:S01]  /*3e40*/  ISETP.GE.OR P2, PT, R38, c[0x0][0x314], P6 ;  /* 0x0000c50026007a0c */ /* 0x000fe20003746670 */
[----:B0-----:R-:W-:Y:S01]  /*3e50*/  CS2R R2, SRZ ;  /* 0x0000000000027805 */ /* 0x001fe2000001ff00 */
[----:B------:R-:W-:Y:S01]  /*3e60*/  ISETP.GE.OR P1, PT, R0, c[0x0][0x314], P6 ;  /* 0x0000c50000007a0c */ /* 0x000fe20003726670 */
[----:B------:R-:W-:Y:S01]  /*3e70*/  CS2R R4, SRZ ;  /* 0x0000000000047805 */ /* 0x000fe2000001ff00 */
[----:B------:R-:W-:-:S04]  /*3e80*/  IADD3 R0, R38, 0x40, RZ ;  /* 0x0000004026007810 */ /* 0x000fc80007ffe0ff */
[----:B------:R-:W-:Y:S02]  /*3e90*/  ISETP.GE.OR P0, PT, R0, c[0x0][0x314], P6 ;  /* 0x0000c50000007a0c */ /* 0x000fe40003706670 */
[C---:B------:R-:W-:Y:S01]  /*3ea0*/  IADD3 R0, R38.reuse, 0x60, RZ ;  /* 0x0000006026007810 */ /* 0x040fe20007ffe0ff */
[----:B------:R-:W-:Y:S02]  /*3eb0*/  IMAD.SHL.U32 R38, R38, 0x4, RZ ;  /* 0x0000000426267824 */ /* 0x000fe400078e00ff */
[C---:B------:R-:W-:Y:S01]  /*3ec0*/  @!P2 FADD.FTZ R36, -R31.reuse, R36 ;  /* 0x000000241f24a221 */ /* 0x040fe20000010100 */
[----:B------:R-:W-:Y:S01]  /*3ed0*/  ISETP.GE.OR P6, PT, R0, c[0x0][0x314], P6 ;  /* 0x0000c50000007a0c */ /* 0x000fe200037c6670 */
[----:B------:R-:W-:Y:S01]  /*3ee0*/  @!P1 FADD.FTZ R33, -R31, R33 ;  /* 0x000000211f219221 */ /* 0x000fe20000010100 */
[----:B------:R-:W-:Y:S01]  /*3ef0*/  HFMA2.MMA R0, -RZ, RZ, 0, 0 ;  /* 0x00000000ff007435 */ /* 0x000fe200000001ff */
        /* <DEDUP_REMOVED lines=12> */
[----:B------:R-:W-:-:S03]  /*3fc0*/  ISETP.GE.AND P0, PT, R21, 0x1, PT ;  /* 0x000000011500780c */ /* 0x000fc60003f06270 */
[----:B--2---:R1:W-:Y:S04]  /*3fd0*/  @!P1 STS [R27.X4+0x280], R6 ;  /* 0x000280061b009388 */ /* 0x0043e80000004800 */
[----:B0-----:R0:W-:Y:S01]  /*3fe0*/  @!P6 STS [R27.X4+0x780], R8 ;  /* 0x000780081b00e388 */ /* 0x0011e20000004800 */
[----:B-1----:R-:W-:Y:S01]  /*3ff0*/  CS2R R6, SRZ ;  /* 0x0000000000067805 */ /* 0x002fe2000001ff00 */
[----:B0-----:R-:W-:Y:S02]  /*4000*/  MOV R8, RZ ;  /* 0x000000ff00087202 */ /* 0x001fe40000000f00 */
[----:B------:R-:W-:Y:S06]  /*4010*/  BAR.SYNC.DEFER_BLOCKING 0x0 ;  /* 0x0000000000007b1d */ /* 0x000fec0000010000 */
[----:B------:R-:W-:Y:S05]  /*4020*/  @!P0 BRA `(.L_x_373) ;  /* 0x0000088000008947 */ /* 0x000fea0003800000 */
[----:B------:R-:W-:Y:S01]  /*4030*/  ULDC UR5, c[0x0][0x22c] ;  /* 0x00008b0000057ab9 */ /* 0x000fe20000000800 */
[----:B------:R-:W-:Y:S01]  /*4040*/  IMAD R31, R11, 0x100, R38 ;  /* 0x000001000b1f7824 */ /* 0x000fe200078e0226 */
[----:B------:R-:W-:Y:S01]  /*4050*/  UIMAD UR5, UR7, UR5, URZ ;  /* 0x00000005070572a4 */ /* 0x000fe2000f8e023f */
[----:B------:R-:W-:Y:S01]  /*4060*/  ISETP.GT.AND P1, PT, R21, 0x3, PT ;  /* 0x000000031500780c */ /* 0x000fe20003f24270 */
[C---:B------:R-:W-:Y:S01]  /*4070*/  IMAD R26, R20.reuse, c[0x0][0x22c], RZ ;  /* 0x00008b00141a7a24 */ /* 0x040fe200078e02ff */
[----:B------:R-:W-:Y:S01]  /*4080*/  PLOP3.LUT P4, PT, PT, PT, PT, 0x80, 0x0 ;  /* 0x000000000000781c */ /* 0x000fe20003f8f070 */
[----:B------:R-:W-:Y:S01]  /*4090*/  USHF.R.S32.HI UR4, URZ, 0x1f, UR5 ;  /* 0x0000001f3f047899 */ /* 0x000fe20008011405 */
[----:B------:R-:W-:Y:S01]  /*40a0*/  IMAD.SHL.U32 R10, R11, 0x4, RZ ;  /* 0x000000040b0a7824 */ /* 0x000fe200078e00ff */
[C---:B------:R-:W-:Y:S01]  /*40b0*/  IADD3 R0, P0, R31.reuse, UR5, RZ ;  /* 0x000000051f007c10 */ /* 0x040fe2000ff1e0ff */
[----:B------:R-:W-:Y:S01]  /*40c0*/  IMAD.MOV.U32 R22, RZ, RZ, RZ ;  /* 0x000000ffff167224 */ /* 0x000fe200078e00ff */
[----:B------:R-:W-:Y:S01]  /*40d0*/  IADD3 R24, R20, -UR7, RZ ;  /* 0x8000000714187c10 */ /* 0x000fe2000fffe0ff */
[----:B------:R-:W-:Y:S01]  /*40e0*/  CS2R R12, SRZ ;  /* 0x00000000000c7805 */ /* 0x000fe2000001ff00 */
[----:B------:R-:W-:Y:S01]  /*40f0*/  LEA.HI.X.SX32 R31, R31, UR4, 0x1, P0 ;  /* 0x000000041f1f7c11 */ /* 0x000fe200080f0eff */
[----:B------:R-:W-:Y:S01]  /*4100*/  CS2R R14, SRZ ;  /* 0x00000000000e7805 */ /* 0x000fe2000001ff00 */
[----:B------:R-:W-:Y:S01]  /*4110*/  LEA R30, P0, R0, c[0x0][0x1d8], 0x2 ;  /* 0x00007600001e7a11 */ /* 0x000fe200078010ff */
[----:B------:R-:W-:Y:S01]  /*4120*/  CS2R R16, SRZ ;  /* 0x0000000000107805 */ /* 0x000fe2000001ff00 */
[----:B------:R-:W-:Y:S01]  /*4130*/  CS2R R18, SRZ ;  /* 0x0000000000127805 */ /* 0x000fe2000001ff00 */
[----:B------:R-:W-:Y:S01]  /*4140*/  IMAD.WIDE R26, R26, 0x4, RZ ;  /* 0x000000041a1a7825 */ /* 0x000fe200078e02ff */
[----:B------:R-:W-:-:S02]  /*4150*/  LEA.HI.X R31, R0, c[0x0][0x1dc], R31, 0x2, P0 ;  /* 0x00007700001f7a11 */ /* 0x000fc400000f141f */
[----:B------:R-:W-:Y:S01]  /*4160*/  IADD3 R30, P0, R30, 0x200, RZ ;  /* 0x000002001e1e7810 */ /* 0x000fe20007f1e0ff */
[----:B------:R-:W-:-:S04]  /*4170*/  IMAD.MOV.U32 R0, RZ, RZ, RZ ;  /* 0x000000ffff007224 */ /* 0x000fc800078e00ff */
[----:B------:R-:W-:Y:S01]  /*4180*/  IMAD.X R31, RZ, RZ, R31, P0 ;  /* 0x000000ffff1f7224 */ /* 0x000fe200000e061f */
[----:B------:R-:W-:Y:S05]  /*4190*/  @!P1 BRA `(.L_x_374) ;  /* 0x000003d000009947 */ /* 0x000fea0003800000 */
[----:B------:R-:W-:Y:S02]  /*41a0*/  PLOP3.LUT P4, PT, PT, PT, PT, 0x8, 0x0 ;  /* 0x000000000000781c */ /* 0x000fe40003f8e170 */
[CC--:B------:R-:W-:Y:S02]  /*41b0*/  ISETP.GE.AND P3, PT, R11.reuse, R24.reuse, PT ;  /* 0x000000180b00720c */ /* 0x0c0fe40003f66270 */
[----:B------:R-:W-:Y:S02]  /*41c0*/  ISETP.GE.AND P0, PT, R11, R24, PT ;  /* 0x000000180b00720c */ /* 0x000fe40003f06270 */
[----:B------:R-:W-:-:S09]  /*41d0*/  IADD3 R21, R21, -0x3, RZ ;  /* 0xfffffffd15157810 */ /* 0x000fd20007ffe0ff */
.L_x_375:
[----:B------:R0:W2:Y:S01]  /*41e0*/  @!P3 LDG.E.128 R12, [R30.64+-0x200] ;  /* 0xfffe00081e0cb981 */ /* 0x0000a2000c1e1d00 */
[----:B------:R-:W-:Y:S02]  /*41f0*/  IADD3 R28, P1, R26, R30, RZ ;  /* 0x0000001e1a1c7210 */ /* 0x000fe40007f3e0ff */
[----:B------:R-:W-:Y:S01]  /*4200*/  IADD3 R22, R22, 0x4, RZ ;  /* 0x0000000416167810 */ /* 0x000fe20007ffe0ff */
[----:B------:R0:W3:Y:S01]  /*4210*/  @!P3 LDG.E.128 R16, [R30.64] ;  /* 0x000000081e10b981 */ /* 0x0000e2000c1e1d00 */
[----:B------:R-:W-:Y:S02]  /*4220*/  PLOP3.LUT P3, PT, P0, PT, PT, 0x80, 0x0 ;  /* 0x000000000000781c */ /* 0x000fe4000076f070 */
[C---:B------:R-:W-:Y:S01]  /*4230*/  IADD3.X R29, R27.reuse, R31, RZ, P1, !PT ;  /* 0x0000001f1b1d7210 */ /* 0x040fe20000ffe4ff */
[----:B------:R-:W2:Y:S01]  /*4240*/  LDS R9, [R10] ;  /* 0x000000000a097984 */ /* 0x000ea20000000800 */
[----:B------:R-:W-:Y:S02]  /*4250*/  ISETP.GE.AND P2, PT, R22, R21, PT ;  /* 0x000000151600720c */ /* 0x000fe40003f46270 */
[C---:B0-----:R-:W-:Y:S04]  /*4260*/  IADD3 R30, P1, R26.reuse, R28, RZ ;  /* 0x0000001c1a1e7210 */ /* 0x041fe80007f3e0ff */
[----:B------:R-:W-:Y:S01]  /*4270*/  IADD3.X R31, R27, R29, RZ, P1, !PT ;  /* 0x0000001d1b1f7210 */ /* 0x000fe20000ffe4ff */
[C---:B--2---:R-:W-:Y:S02]  /*4280*/  FFMA.FTZ R8, R9.reuse, R12, R8 ;  /* 0x0000000c09087223 */ /* 0x044fe40000010008 */
[C---:B------:R-:W-:Y:S02]  /*4290*/  FFMA.FTZ R7, R9.reuse, R13, R7 ;  /* 0x0000000d09077223 */ /* 0x040fe40000010007 */
[C---:B------:R-:W-:Y:S02]  /*42a0*/  FFMA.FTZ R6, R9.reuse, R14, R6 ;  /* 0x0000000e09067223 */ /* 0x040fe40000010006 */
[C---:B------:R-:W-:Y:S02]  /*42b0*/  FFMA.FTZ R5, R9.reuse, R15, R5 ;  /* 0x0000000f09057223 */ /* 0x040fe40000010005 */
[C---:B---3--:R-:W-:Y:S01]  /*42c0*/  FFMA.FTZ R4, R9.reuse, R16, R4 ;  /* 0x0000001009047223 */ /* 0x048fe20000010004 */
[----:B------:R0:W2:Y:S01]  /*42d0*/  @!P3 LDG.E.128 R12, [R28.64+-0x200] ;  /* 0xfffe00081c0cb981 */ /* 0x0000a2000c1e1d00 */
[C---:B------:R-:W-:Y:S02]  /*42e0*/  FFMA.FTZ R3, R9.reuse, R17, R3 ;  /* 0x0000001109037223 */ /* 0x040fe40000010003 */
[C---:B------:R-:W-:Y:S02]  /*42f0*/  FFMA.FTZ R2, R9.reuse, R18, R2 ;  /* 0x0000001209027223 */ /* 0x040fe40000010002 */
[----:B------:R-:W-:Y:S02]  /*4300*/  FFMA.FTZ R0, R9, R19, R0 ;  /* 0x0000001309007223 */ /* 0x000fe40000010000 */
[----:B------:R0:W3:Y:S04]  /*4310*/  @!P3 LDG.E.128 R16, [R28.64] ;  /* 0x000000081c10b981 */ /* 0x0000e8000c1e1d00 */
[----:B------:R-:W2:Y:S01]  /*4320*/  LDS R9, [R10+0x14] ;  /* 0x000014000a097984 */ /* 0x000ea20000000800 */
        /* <DEDUP_REMOVED lines=13> */
[----:B0-----:R-:W-:Y:S04]  /*4400*/  IADD3 R30, P1, R26, R28, RZ ;  /* 0x0000001c1a1e7210 */ /* 0x001fe80007f3e0ff */
[----:B------:R-:W-:Y:S01]  /*4410*/  IADD3.X R31, R27, R29, RZ, P1, !PT ;  /* 0x0000001d1b1f7210 */ /* 0x000fe20000ffe4ff */
[C---:B--2---:R-:W-:Y:S02]  /*4420*/  FFMA.FTZ R8, R9.reuse, R12, R8 ;  /* 0x0000000c09087223 */ /* 0x044fe40000010008 */
[C---:B------:R-:W-:Y:S02]  /*4430*/  FFMA.FTZ R7, R9.reuse, R13, R7 ;  /* 0x0000000d09077223 */ /* 0x040fe40000010007 */
[C---:B------:R-:W-:Y:S02]  /*4440*/  FFMA.FTZ R6, R9.reuse, R14, R6 ;  /* 0x0000000e09067223 */ /* 0x040fe40000010006 */
[C---:B------:R-:W-:Y:S02]  /*4450*/  FFMA.FTZ R5, R9.reuse, R15, R5 ;  /* 0x0000000f09057223 */ /* 0x040fe40000010005 */
[C---:B---3--:R-:W-:Y:S01]  /*4460*/  FFMA.FTZ R4, R9.reuse, R16, R4 ;  /* 0x0000001009047223 */ /* 0x048fe20000010004 */
[----:B------:R-:W2:Y:S01]  /*4470*/  @!P3 LDG.E.128 R12, [R28.64+-0x200] ;  /* 0xfffe00081c0cb981 */ /* 0x000ea2000c1e1d00 */
[C---:B------:R-:W-:Y:S02]  /*4480*/  FFMA.FTZ R3, R9.reuse, R17, R3 ;  /* 0x0000001109037223 */ /* 0x040fe40000010003 */
[C---:B------:R-:W-:Y:S02]  /*4490*/  FFMA.FTZ R2, R9.reuse, R18, R2 ;  /* 0x0000001209027223 */ /* 0x040fe40000010002 */
[----:B------:R-:W-:Y:S02]  /*44a0*/  FFMA.FTZ R0, R9, R19, R0 ;  /* 0x0000001309007223 */ /* 0x000fe40000010000 */
[----:B------:R-:W3:Y:S04]  /*44b0*/  @!P3 LDG.E.128 R16, [R28.64] ;  /* 0x000000081c10b981 */ /* 0x000ee8000c1e1d00 */
[----:B------:R0:W2:Y:S02]  /*44c0*/  LDS R9, [R10+0x3c] ;  /* 0x00003c000a097984 */ /* 0x0000a40000000800 */
[----:B0-----:R-:W-:Y:S01]  /*44d0*/  IADD3 R10, R10, 0x50, RZ ;  /* 0x000000500a0a7810 */ /* 0x001fe20007ffe0ff */
[C---:B--2---:R-:W-:Y:S02]  /*44e0*/  FFMA.FTZ R8, R9.reuse, R12, R8 ;  /* 0x0000000c09087223 */ /* 0x044fe40000010008 */
[C---:B------:R-:W-:Y:S02]  /*44f0*/  FFMA.FTZ R7, R9.reuse, R13, R7 ;  /* 0x0000000d09077223 */ /* 0x040fe40000010007 */
[C---:B------:R-:W-:Y:S02]  /*4500*/  FFMA.FTZ R6, R9.reuse, R14, R6 ;  /* 0x0000000e09067223 */ /* 0x040fe40000010006 */
[C---:B------:R-:W-:Y:S02]  /*4510*/  FFMA.FTZ R5, R9.reuse, R15, R5 ;  /* 0x0000000f09057223 */ /* 0x040fe40000010005 */
[C---:B---3--:R-:W-:Y:S02]  /*4520*/  FFMA.FTZ R4, R9.reuse, R16, R4 ;  /* 0x0000001009047223 */ /* 0x048fe40000010004 */
[C---:B------:R-:W-:Y:S02]  /*4530*/  FFMA.FTZ R3, R9.reuse, R17, R3 ;  /* 0x0000001109037223 */ /* 0x040fe40000010003 */
[C---:B------:R-:W-:Y:S02]  /*4540*/  FFMA.FTZ R2, R9.reuse, R18, R2 ;  /* 0x0000001209027223 */ /* 0x040fe40000010002 */
[----:B------:R-:W-:Y:S01]  /*4550*/  FFMA.FTZ R0, R9, R19, R0 ;  /* 0x0000001309007223 */ /* 0x000fe20000010000 */
[----:B------:R-:W-:-:S05]  /*4560*/  @!P2 BRA `(.L_x_375) ;  /* 0xfffffc700000a947 */ /* 0x000fca000383ffff */
.L_x_374:
[----:B------:R-:W-:-:S04]  /*4570*/  IADD3 R9, -R22, c[0x0][0x314], RZ ;  /* 0x0000c50016097a10 */ /* 0x000fc80007ffe1ff */
[----:B------:R-:W-:-:S13]  /*4580*/  ISETP.GT.AND P0, PT, R9, 0x1, PT ;  /* 0x000000010900780c */ /* 0x000fda0003f04270 */
[----:B------:R-:W-:Y:S05]  /*4590*/  @!P0 BRA `(.L_x_376) ;  /* 0x0000020000008947 */ /* 0x000fea0003800000 */
[----:B------:R-:W-:Y:S01]  /*45a0*/  ISETP.GE.AND P0, PT, R11, R24, PT ;  /* 0x000000180b00720c */ /* 0x000fe20003f06270 */
[----:B------:R-:W0:-:S12]  /*45b0*/  LDS R29, [R10] ;  /* 0x000000000a1d7984 */ /* 0x000e180000000800 */
[----:B------:R-:W0:Y:S04]  /*45c0*/  @!P0 LDG.E.128 R12, [R30.64+-0x200] ;  /* 0xfffe00081e0c8981 */ /* 0x000e28000c1e1d00 */
[----:B------:R-:W2:Y:S01]  /*45d0*/  @!P0 LDG.E.128 R16, [R30.64] ;  /* 0x000000081e108981 */ /* 0x000ea2000c1e1d00 */
[----:B------:R-:W-:-:S04]  /*45e0*/  IADD3 R36, P1, R26, R30, RZ ;  /* 0x0000001e1a247210 */ /* 0x000fc80007f3e0ff */
[----:B------:R-:W-:Y:S01]  /*45f0*/  IADD3.X R37, R27, R31, RZ, P1, !PT ;  /* 0x0000001f1b257210 */ /* 0x000fe20000ffe4ff */
[-C--:B0-----:R-:W-:Y:S02]  /*4600*/  FFMA.FTZ R25, R12, R29.reuse, R8 ;  /* 0x0000001d0c197223 */ /* 0x081fe40000010008 */
[-C--:B------:R-:W-:Y:S02]  /*4610*/  FFMA.FTZ R34, R13, R29.reuse, R7 ;  /* 0x0000001d0d227223 */ /* 0x080fe40000010007 */
[-C--:B------:R-:W-:Y:S02]  /*4620*/  FFMA.FTZ R23, R14, R29.reuse, R6 ;  /* 0x0000001d0e177223 */ /* 0x080fe40000010006 */
[-C--:B------:R-:W-:Y:S02]  /*4630*/  FFMA.FTZ R32, R15, R29.reuse, R5 ;  /* 0x0000001d0f207223 */ /* 0x080fe40000010005 */
[-C--:B--2---:R-:W-:Y:S01]  /*4640*/  FFMA.FTZ R21, R16, R29.reuse, R4 ;  /* 0x0000001d10157223 */ /* 0x084fe20000010004 */
[----:B------:R-:W2:Y:S01]  /*4650*/  @!P0 LDG.E.128 R12, [R36.64+-0x200] ;  /* 0xfffe0008240c8981 */ /* 0x000ea2000c1e1d00 */
[----:B------:R-:W-:-:S02]  /*4660*/  FFMA.FTZ R28, R17, R29, R3 ;  /* 0x0000001d111c7223 */ /* 0x000fc40000010003 */
[-C--:B------:R-:W-:Y:S02]  /*4670*/  FFMA.FTZ R9, R18, R29.reuse, R2 ;  /* 0x0000001d12097223 */ /* 0x080fe40000010002 */
[----:B------:R-:W-:Y:S02]  /*4680*/  FFMA.FTZ R0, R19, R29, R0 ;  /* 0x0000001d13007223 */ /* 0x000fe40000010000 */
[----:B------:R-:W3:Y:S01]  /*4690*/  @!P0 LDG.E.128 R16, [R36.64] ;  /* 0x0000000824108981 */ /* 0x000ee2000c1e1d00 */
[----:B------:R-:W-:Y:S02]  /*46a0*/  IADD3 R30, P0, R26, R36, RZ ;  /* 0x000000241a1e7210 */ /* 0x000fe40007f1e0ff */
[----:B------:R-:W-:Y:S01]  /*46b0*/  IADD3 R22, R22, 0x1, RZ ;  /* 0x0000000116167810 */ /* 0x000fe20007ffe0ff */
[----:B------:R0:W2:Y:S01]  /*46c0*/  LDS R29, [R10+0x14] ;  /* 0x000014000a1d7984 */ /* 0x0000a20000000800 */
[----:B------:R-:W-:Y:S02]  /*46d0*/  IADD3 R26, R10, 0x14, RZ ;  /* 0x000000140a1a7810 */ /* 0x000fe40007ffe0ff */
[----:B------:R-:W-:-:S02]  /*46e0*/  IADD3.X R31, R27, R37, RZ, P0, !PT ;  /* 0x000000251b1f7210 */ /* 0x000fc400007fe4ff */
[----:B------:R-:W-:Y:S02]  /*46f0*/  PLOP3.LUT P4, PT, PT, PT, PT, 0x8, 0x0 ;  /* 0x000000000000781c */ /* 0x000fe40003f8e170 */
[----:B------:R-:W-:Y:S02]  /*4700*/  IADD3 R22, R22, 0x1, RZ ;  /* 0x0000000116167810 */ /* 0x000fe40007ffe0ff */
[----:B0-----:R-:W-:Y:S01]  /*4710*/  IADD3 R10, R26, 0x14, RZ ;  /* 0x000000141a0a7810 */ /* 0x001fe20007ffe0ff */
[-C--:B--2---:R-:W-:Y:S02]  /*4720*/  FFMA.FTZ R8, R12, R29.reuse, R25 ;  /* 0x0000001d0c087223 */ /* 0x084fe40000010019 */
[-C--:B------:R-:W-:Y:S02]  /*4730*/  FFMA.FTZ R7, R13, R29.reuse, R34 ;  /* 0x0000001d0d077223 */ /* 0x080fe40000010022 */
[-C--:B------:R-:W-:Y:S02]  /*4740*/  FFMA.FTZ R6, R14, R29.reuse, R23 ;  /* 0x0000001d0e067223 */ /* 0x080fe40000010017 */
[----:B------:R-:W-:-:S02]  /*4750*/  FFMA.FTZ R5, R15, R29, R32 ;  /* 0x0000001d0f057223 */ /* 0x000fc40000010020 */
[-C--:B---3--:R-:W-:Y:S02]  /*4760*/  FFMA.FTZ R4, R16, R29.reuse, R21 ;  /* 0x0000001d10047223 */ /* 0x088fe40000010015 */
[-C--:B------:R-:W-:Y:S02]  /*4770*/  FFMA.FTZ R3, R17, R29.reuse, R28 ;  /* 0x0000001d11037223 */ /* 0x080fe4000001001c */
[-C--:B------:R-:W-:Y:S02]  /*4780*/  FFMA.FTZ R2, R18, R29.reuse, R9 ;  /* 0x0000001d12027223 */ /* 0x080fe40000010009 */
[----:B------:R-:W-:Y:S02]  /*4790*/  FFMA.FTZ R0, R19, R29, R0 ;  /* 0x0000001d13007223 */ /* 0x000fe40000010000 */
.L_x_376:
[----:B------:R-:W-:-:S13]  /*47a0*/  ISETP.LT.OR P4, PT, R22, c[0x0][0x314], P4 ;  /* 0x0000c50016007a0c */ /* 0x000fda0002781670 */
[----:B------:R-:W-:Y:S05]  /*47b0*/  @!P4 BRA `(.L_x_373) ;  /* 0x000000f00000c947 */ /* 0x000fea0003800000 */
[----:B------:R-:W-:Y:S01]  /*47c0*/  ISETP.GE.AND P0, PT, R11, R24, PT ;  /* 0x000000180b00720c */ /* 0x000fe20003f06270 */
[----:B------:R-:W-:-:S12]  /*47d0*/  BSSY B0, `(.L_x_377) ;  /* 0x0000004000007945 */ /* 0x000fd80003800000 */
[----:B------:R-:W-:Y:S05]  /*47e0*/  @P0 BRA `(.L_x_378) ;  /* 0x0000002000000947 */ /* 0x000fea0003800000 */
[----:B------:R0:W5:Y:S04]  /*47f0*/  LDG.E.128 R12, [R30.64+-0x200] ;  /* 0xfffe00081e0c7981 */ /* 0x000168000c1e1d00 */
[----:B------:R0:W5:Y:S02]  /*4800*/  LDG.E.128 R16, [R30.64] ;  /* 0x000000081e107981 */ /* 0x000164000c1e1d00 */
.L_x_378:
[----:B------:R-:W-:Y:S05]  /*4810*/  BSYNC B0 ;  /* 0x0000000000007941 */ /* 0x000fea0003800000 */
.L_x_377:
[----:B------:R-:W1:Y:S02]  /*4820*/  LDS R9, [R10] ;  /* 0x000000000a097984 */ /* 0x000e640000000800 */
[C---:B-1---5:R-:W-:Y:S02]  /*4830*/  FFMA.FTZ R8, R9.reuse, R12, R8 ;  /* 0x0000000c09087223 */ /* 0x062fe40000010008 */
[C---:B------:R-:W-:Y:S02]  /*4840*/  FFMA.FTZ R7, R9.reuse, R13, R7 ;  /* 0x0000000d09077223 */ /* 0x040fe40000010007 */
[----:B------:R-:W-:-:S02]  /*4850*/  FFMA.FTZ R6, R9, R14, R6 ;  /* 0x0000000e09067223 */ /* 0x000fc40000010006 */
[C---:B------:R-:W-:Y:S02]  /*4860*/  FFMA.FTZ R5, R9.reuse, R15, R5 ;  /* 0x0000000f09057223 */ /* 0x040fe40000010005 */
[C---:B------:R-:W-:Y:S02]  /*4870*/  FFMA.FTZ R4, R9.reuse, R16, R4 ;  /* 0x0000001009047223 */ /* 0x040fe40000010004 */
[C---:B------:R-:W-:Y:S02]  /*4880*/  FFMA.FTZ R3, R9.reuse, R17, R3 ;  /* 0x0000001109037223 */ /* 0x040fe40000010003 */
[C---:B------:R-:W-:Y:S02]  /*4890*/  FFMA.FTZ R2, R9.reuse, R18, R2 ;  /* 0x0000001209027223 */ /* 0x040fe40000010002 */
[----:B------:R-:W-:Y:S02]  /*48a0*/  FFMA.FTZ R0, R9, R19, R0 ;  /* 0x0000001309007223 */ /* 0x000fe40000010000 */
.L_x_373:
        /* <DEDUP_REMOVED lines=13> */
[----:B------:R-:W1:Y:S03]  /*4980*/  I2F.RP R13, R10 ;  /* 0x0000000a000d7306 */ /* 0x000e660000209400 */
[----:B------:R-:W-:-:S05]  /*4990*/  IMAD.MOV R2, RZ, RZ, -R2 ;  /* 0x000000ffff027224 */ /* 0x000fca00078e0a02 */
[----:B-1----:R-:W1:Y:S02]  /*49a0*/  MUFU.RCP R14, R13 ;  /* 0x0000000d000e7308 */ /* 0x002e640000001000 */
[----:B-1----:R-:W-:-:S06]  /*49b0*/  IADD3 R14, R14, 0xffffffe, RZ ;  /* 0x0ffffffe0e0e7810 */ /* 0x002fcc0007ffe0ff */
[----:B------:R-:W1:Y:S02]  /*49c0*/  F2I.FTZ.U32.TRUNC.NTZ R15, R14 ;  /* 0x0000000e000f7305 */ /* 0x000e64000021f000 */
[--C-:B-1----:R-:W-:Y:S02]  /*49d0*/  IMAD.MOV R0, RZ, RZ, -R15.reuse ;  /* 0x000000ffff007224 */ /* 0x102fe400078e0a0f */
[----:B------:R-:W-:Y:S02]  /*49e0*/  IMAD.MOV.U32 R14, RZ, RZ, RZ ;  /* 0x000000ffff0e7224 */ /* 0x000fe400078e00ff */
[----:B------:R-:W-:Y:S02]  /*49f0*/  IMAD R7, R0, R10, RZ ;  /* 0x0000000a00077224 */ /* 0x000fe400078e02ff */
[----:B------:R-:W1:Y:S02]  /*4a00*/  I2F.RP R0, R3 ;  /* 0x0000000300007306 */ /* 0x000e640000209400 */
[----:B------:R-:W-:-:S06]  /*4a10*/  IMAD.HI.U32 R7, R15, R7, R14 ;  /* 0x000000070f077227 */ /* 0x000fcc00078e000e */
[----:B------:R-:W-:-:S04]  /*4a20*/  IMAD.HI.U32 R7, R7, R12, RZ ;  /* 0x0000000c07077227 */ /* 0x000fc800078e00ff */
[----:B------:R-:W-:Y:S01]  /*4a30*/  IMAD R13, R7, R2, R12 ;  /* 0x00000002070d7224 */ /* 0x000fe200078e020c */
[----:B------:R-:W-:Y:S01]  /*4a40*/  LOP3.LUT R2, R11, R6, RZ, 0x3c, !PT ;  /* 0x000000060b027212 */ /* 0x000fe200078e3cff */
[----:B-1----:R-:W1:Y:S03]  /*4a50*/  MUFU.RCP R0, R0 ;  /* 0x0000000000007308 */ /* 0x002e660000001000 */
[----:B------:R-:W-:Y:S02]  /*4a60*/  ISETP.GT.U32.AND P1, PT, R10, R13, PT ;  /* 0x0000000d0a00720c */ /* 0x000fe40003f24070 */
[----:B------:R-:W-:-:S11]  /*4a70*/  ISETP.GE.AND P0, PT, R2, RZ, PT ;  /* 0x000000ff0200720c */ /* 0x000fd60003f06270 */
[----:B------:R-:W-:Y:S01]  /*4a80*/  @!P1 IMAD.IADD R13, R13, 0x1, -R10 ;  /* 0x000000010d0d9824 */ /* 0x000fe200078e0a0a */
[----:B------:R-:W-:Y:S02]  /*4a90*/  @!P1 IADD3 R7, R7, 0x1, RZ ;  /* 0x0000000107079810 */ /* 0x000fe40007ffe0ff */
[----:B-1----:R-:W-:Y:S02]  /*4aa0*/  IADD3 R12, R0, 0xffffffe, RZ ;  /* 0x0ffffffe000c7810 */ /* 0x002fe40007ffe0ff */
[----:B------:R-:W-:Y:S02]  /*4ab0*/  ISETP.GE.U32.AND P2, PT, R13, R10, PT ;  /* 0x0000000a0d00720c */ /* 0x000fe40003f46070 */
[----:B------:R-:W-:Y:S01]  /*4ac0*/  ISETP.NE.AND P1, PT, R6, RZ, PT ;  /* 0x000000ff0600720c */ /* 0x000fe20003f25270 */
[----:B------:R1:W2:Y:S10]  /*4ad0*/  F2I.FTZ.U32.TRUNC.NTZ R13, R12 ;  /* 0x0000000c000d7305 */ /* 0x0002b4000021f000 */
[----:B------:R-:W-:-:S05]  /*4ae0*/  @P2 IADD3 R7, R7, 0x1, RZ ;  /* 0x0000000107072810 */ /* 0x000fca0007ffe0ff */
[----:B------:R-:W-:Y:S01]  /*4af0*/  @!P0 IMAD.MOV R7, RZ, RZ, -R7 ;  /* 0x000000ffff078224 */ /* 0x000fe200078e0a07 */
[----:B------:R-:W-:Y:S01]  /*4b00*/  @!P1 LOP3.LUT R7, RZ, R6, RZ, 0x33, !PT ;  /* 0x00000006ff079212 */ /* 0x000fe200078e33ff */
[----:B-1----:R-:W-:Y:S01]  /*4b10*/  HFMA2.MMA R12, -RZ, RZ, 0, 0 ;  /* 0x00000000ff0c7435 */ /* 0x002fe200000001ff */
[----:B--2---:R-:W-:-:S03]  /*4b20*/  IMAD.MOV R2, RZ, RZ, -R13 ;  /* 0x000000ffff027224 */ /* 0x004fc600078e0a0d */
[----:B------:R-:W-:Y:S02]  /*4b30*/  IMAD R6, R7, R6, RZ ;  /* 0x0000000607067224 */ /* 0x000fe400078e02ff */
[----:B------:R-:W-:Y:S02]  /*4b40*/  IMAD R2, R2, R3, RZ ;  /* 0x0000000302027224 */ /* 0x000fe400078e02ff */
[----:B------:R-:W-:Y:S02]  /*4b50*/  IMAD.IADD R10, R11, 0x1, -R6 ;  /* 0x000000010b0a7824 */ /* 0x000fe400078e0a06 */
[----:B------:R-:W-:-:S03]  /*4b60*/  IMAD.HI.U32 R2, R13, R2, R12 ;  /* 0x000000020d027227 */ /* 0x000fc600078e000c */
[----:B------:R-:W-:Y:S01]  /*4b70*/  IABS R0, R10 ;  /* 0x0000000a00007213 */ /* 0x000fe20000000000 */
[----:B------:R-:W-:Y:S01]  /*4b80*/  IMAD.WIDE.U32 R14, R7, c[0x0][0x1e0], RZ ;  /* 0x00007800070e7a25 */ /* 0x000fe200078e00ff */
[----:B------:R-:W-:-:S03]  /*4b90*/  LOP3.LUT R10, R10, c[0x0][0x214], RZ, 0x3c, !PT ;  /* 0x000085000a0a7a12 */ /* 0x000fc600078e3cff */
[----:B------:R-:W-:Y:S01]  /*4ba0*/  IMAD.HI.U32 R12, R2, R0, RZ ;  /* 0x00000000020c7227 */ /* 0x000fe200078e00ff */
[----:B------:R-:W-:-:S03]  /*4bb0*/  ISETP.GE.AND P1, PT, R10, RZ, PT ;  /* 0x000000ff0a00720c */ /* 0x000fc60003f26270 */
[----:B------:R-:W-:-:S04]  /*4bc0*/  IMAD.MOV R2, RZ, RZ, -R12 ;  /* 0x000000ffff027224 */ /* 0x000fc800078e0a0c */
        /* <DEDUP_REMOVED lines=12> */
[----:B------:R-:W-:-:S04]  /*4c90*/  @!P0 LOP3.LUT R12, RZ, c[0x0][0x214], RZ, 0x33, !PT ;  /* 0x00008500ff0c8a12 */ /* 0x000fc800078e33ff */
[----:B------:R-:W-:Y:S01]  /*4ca0*/  SHF.R.S32.HI R2, RZ, 0x1f, R12 ;  /* 0x0000001fff027819 */ /* 0x000fe2000001140c */
[C---:B------:R-:W-:Y:S02]  /*4cb0*/  IMAD R6, R12.reuse, c[0x0][0x214], R6 ;  /* 0x000085000c067a24 */ /* 0x040fe400078e0206 */
[----:B------:R-:W-:-:S03]  /*4cc0*/  IMAD.WIDE.U32 R14, R12, c[0x0][0x1f0], R14 ;  /* 0x00007c000c0e7a25 */ /* 0x000fc600078e000e */
[----:B------:R-:W-:Y:S01]  /*4cd0*/  IADD3 R6, R11, -R6, RZ ;  /* 0x800000060b067210 */ /* 0x000fe20007ffe0ff */
[----:B------:R-:W-:-:S04]  /*4ce0*/  IMAD R3, R2, c[0x0][0x1f0], RZ ;  /* 0x00007c0002037a24 */ /* 0x000fc800078e02ff */
[----:B------:R-:W-:Y:S01]  /*4cf0*/  IMAD R7, R12, c[0x0][0x1f4], R3 ;  /* 0x00007d000c077a24 */ /* 0x000fe200078e0203 */
[----:B------:R-:W-:-:S03]  /*4d00*/  SHF.R.S32.HI R3, RZ, 0x1f, R6 ;  /* 0x0000001fff037819 */ /* 0x000fc60000011406 */
[----:B------:R-:W-:Y:S01]  /*4d10*/  IMAD.IADD R15, R15, 0x1, R7 ;  /* 0x000000010f0f7824 */ /* 0x000fe200078e0207 */
[----:B------:R-:W-:Y:S01]  /*4d20*/  IADD3 R7, R38, 0x80, RZ ;  /* 0x0000008026077810 */ /* 0x000fe20007ffe0ff */
[----:B------:R-:W-:Y:S02]  /*4d30*/  IMAD R3, R3, c[0x0][0x1e8], RZ ;  /* 0x00007a0003037a24 */ /* 0x000fe400078e02ff */
[----:B------:R-:W-:-:S04]  /*4d40*/  IMAD.WIDE.U32 R14, R6, c[0x0][0x1e8], R14 ;  /* 0x00007a00060e7a25 */ /* 0x000fc800078e000e */
[----:B------:R-:W-:Y:S01]  /*4d50*/  IMAD R3, R6, c[0x0][0x1ec], R3 ;  /* 0x00007b0006037a24 */ /* 0x000fe200078e0203 */
[-C--:B------:R-:W-:Y:S02]  /*4d60*/  IADD3 R0, P1, R38, R14.reuse, RZ ;  /* 0x0000000e26007210 */ /* 0x080fe40007f3e0ff */
[----:B------:R-:W-:Y:S01]  /*4d70*/  IADD3 R2, P0, R7, R14, RZ ;  /* 0x0000000e07027210 */ /* 0x000fe20007f1e0ff */
[----:B------:R-:W-:-:S05]  /*4d80*/  IMAD.IADD R6, R15, 0x1, R3 ;  /* 0x000000010f067824 */ /* 0x000fca00078e0203 */
[-C--:B------:R-:W-:Y:S02]  /*4d90*/  LEA.HI.X.SX32 R3, R38, R6.reuse, 0x1, P1 ;  /* 0x0000000626037211 */ /* 0x080fe400008f0eff */
[----:B------:R-:W-:Y:S02]  /*4da0*/  LEA.HI.X.SX32 R7, R7, R6, 0x1, P0 ;  /* 0x0000000607077211 */ /* 0x000fe400000f0eff */
[----:B------:R-:W-:Y:S02]  /*4db0*/  LEA R10, P1, R0, c[0x0][0x1d0], 0x1 ;  /* 0x00007400000a7a11 */ /* 0x000fe400078208ff */
[----:B------:R-:W-:Y:S02]  /*4dc0*/  LEA R6, P0, R2, c[0x0][0x1d0], 0x1 ;  /* 0x0000740002067a11 */ /* 0x000fe400078008ff */
[----:B------:R-:W-:Y:S02]  /*4dd0*/  LEA.HI.X R11, R0, c[0x0][0x1d4], R3, 0x1, P1 ;  /* 0x00007500000b7a11 */ /* 0x000fe400008f0c03 */
[----:B------:R-:W-:-:S03]  /*4de0*/  LEA.HI.X R7, R2, c[0x0][0x1d4], R7, 0x1, P0 ;  /* 0x0000750002077a11 */ /* 0x000fc600000f0c07 */
[----:B------:R-:W-:Y:S04]  /*4df0*/  STG.E.64 [R10.64], R8 ;  /* 0x000000080a007986 */ /* 0x000fe8000c101b08 */
[----:B------:R-:W-:Y:S01]  /*4e00*/  STG.E.64 [R6.64], R4 ;  /* 0x0000000406007986 */ /* 0x000fe2000c101b08 */
[----:B------:R-:W-:Y:S05]  /*4e10*/  EXIT ;  /* 0x000000000000794d */ /* 0x000fea0003800000 */
        .weak           $__internal_7_$__cuda_sm20_div_s64
        .type           $__internal_7_$__cuda_sm20_div_s64,@function
        .size           $__internal_7_$__cuda_sm20_div_s64,(.L_x_8865 - $__internal_7_$__cuda_sm20_div_s64)
$__internal_7_$__cuda_sm20_div_s64:
        /* <DEDUP_REMOVED lines=83> */
[----:B------:R-:W-:Y:S06]  /*5350*/  RET.REL.NODEC R46 `(_ZN5flash32flash_fwd_splitkv_combine_kernelI23Flash_fwd_kernel_traitsILi256ELi64ELi64ELi4ELb0ELb0EN7cutlass10bfloat16_tE19Flash_kernel_traitsILi256ELi64ELi64ELi4ES3_EELi4ELi7ELb1EEEvNS_16Flash_fwd_paramsE) ;  /* 0xffffaca02e007950 */ /* 0x000fec0003c3ffff */
.L_x_379:
        /* <DEDUP_REMOVED lines=10> */
.L_x_8865:


//--------------------- .text._ZN5flash32flash_fwd_splitkv_combine_kernelI23Flash_fwd_kernel_traitsILi256ELi64ELi64ELi4ELb0ELb0EN7cutlass10bfloat16_tE19Flash_kernel_traitsILi256ELi64ELi64ELi4ES3_EELi4ELi6ELb1EEEvNS_16Flash_fwd_paramsE --------------------------
	.section	.text._ZN5flash32flash_fwd_splitkv_combine_kernelI23Flash_fwd_kernel_traitsILi256ELi64ELi64ELi4ELb0ELb0EN7cutlass10bfloat16_tE19Flash_kernel_traitsILi256ELi64ELi64ELi4ES3_EELi4ELi6ELb1EEEvNS_16Flash_fwd_paramsE,"ax",@progbits
	.sectioninfo	@"SHI_REGISTERS=60"
	.align	128
        .global         _ZN5flash32flash_fwd_splitkv_combine_kernelI23Flash_fwd_kernel_traitsILi256ELi64ELi64ELi4ELb0ELb0EN7cutlass10bfloat16_tE19Flash_kernel_traitsILi256ELi64ELi64ELi4ES3_EELi4ELi6ELb1EEEvNS_16Flash_fwd_paramsE
        .type           _ZN5flash32flash_fwd_splitkv_combine_kernelI23Flash_fwd_kernel_traitsILi256ELi64ELi64ELi4ELb0ELb0EN7cutlass10bfloat16_tE19Flash_kernel_traitsILi256ELi64ELi64ELi4ES3_EELi4ELi6ELb1EEEvNS_16Flash_fwd_paramsE,@function
        .size           _ZN5flash32flash_fwd_splitkv_combine_kernelI23Flash_fwd_kernel_traitsILi256ELi64ELi64ELi4ELb0ELb0EN7cutlass10bfloat16_tE19Flash_kernel_traitsILi256ELi64ELi64ELi4ES3_EELi4ELi6ELb1EEEvNS_16Flash_fwd_paramsE,(.L_x_8866 - _ZN5flash32flash_fwd_splitkv_combine_kernelI23Flash_fwd_kernel_traitsILi256ELi64ELi64ELi4ELb0ELb0EN7cutlass10bfloat16_tE19Flash_kernel_traitsILi256ELi64ELi64ELi4ES3_EELi4ELi6ELb1EEEvNS_16Flash_fwd_paramsE)
        .other          _ZN5flash32flash_fwd_splitkv_combine_kernelI23Flash_fwd_kernel_traitsILi256ELi64ELi64ELi4ELb0ELb0EN7cutlass10bfloat16_tE19Flash_kernel_traitsILi256ELi64ELi64ELi4ES3_EELi4ELi6ELb1EEEvNS_16Flash_fwd_paramsE,@"STO_CUDA_ENTRY STV_DEFAULT"
_ZN5flash32flash_fwd_splitkv_combine_kernelI23Flash_fwd_kernel_traitsILi256ELi64ELi64ELi4ELb0ELb0EN7cutlass10bfloat16_tE19Flash_kernel_traitsILi256ELi64ELi64ELi4ES3_EELi4ELi6ELb1EEEvNS_16Flash_fwd_paramsE:
.text._ZN5flash32flash_fwd_splitkv_combine_kernelI23Flash_fwd_kernel_traitsILi256ELi64ELi64ELi4ELb0ELb0EN7cutlass10bfloat16_tE19Flash_kernel_traitsILi256ELi64ELi64ELi4ES3_EELi4ELi6ELb1EEEvNS_16Flash_fwd_paramsE:
        /* <DEDUP_REMOVED lines=23> */
[----:B------:R-:W-:Y:S05]  /*0170*/  CALL.REL.NOINC `($__internal_8_$__cuda_sm20_div_s64) ;  /* 0x0000493000007944 */ /* 0x000fea0003c00000 */
[----:B------:R-:W-:Y:S05]  /*0180*/  BRA `(.L_x_381) ;  /* 0x0000013000007947 */ /* 0x000fea0003800000 */
.L_x_380:
        /* <DEDUP_REMOVED lines=19> */
.L_x_381:
        /* <DEDUP_REMOVED lines=11> */
[----:B------:R-:W-:Y:S05]  /*0370*/  CALL.REL.NOINC `($__internal_8_$__cuda_sm20_div_s64) ;  /* 0x0000473000007944 */ /* 0x000fea0003c00000 */
[----:B------:R-:W-:Y:S02]  /*0380*/  MOV R8, R22 ;  /* 0x0000001600087202 */ /* 0x000fe40000000f00 */
[----:B------:R-:W-:Y:S01]  /*0390*/  MOV R9, R23 ;  /* 0x0000001700097202 */ /* 0x000fe20000000f00 */
[----:B------:R-:W-:Y:S05]  /*03a0*/  BRA `(.L_x_384) ;  /* 0x0000013000007947 */ /* 0x000fea0003800000 */
.L_x_383:
        /* <DEDUP_REMOVED lines=19> */
.L_x_384:
[----:B------:R-:W-:Y:S05]  /*04e0*/  BSYNC B0 ;  /* 0x0000000000007941 */ /* 0x000fea0003800000 */
.L_x_382:
        /* <DEDUP_REMOVED lines=42> */
.L_x_386:
        /* <DEDUP_REMOVED lines=19> */
.L_x_387:
[----:B------:R-:W-:Y:S05]  /*08c0*/  BSYNC B0 ;  /* 0x0000000000007941 */ /* 0x000fea0003800000 */
.L_x_385:
        /* <DEDUP_REMOVED lines=74> */
[----:B------:R-:W-:Y:S02]  /*0d70*/  MOV R40, R22 ;  /* 0x0000001600287202 */ /* 0x000fe40000000f00 */
[----:B------:R-:W-:Y:S01]  /*0d80*/  MOV R41, R23 ;  /* 0x0000001700297202 */ /* 0x000fe20000000f00 */
[----:B------:R-:W-:Y:S05]  /*0d90*/  BRA `(.L_x_390) ;  /* 0x0000013000007947 */ /* 0x000fea0003800000 */
.L_x_389:
        /* <DEDUP_REMOVED lines=19> */
.L_x_390:
[----:B------:R-:W-:Y:S05]  /*0ed0*/  BSYNC B0 ;  /* 0x0000000000007941 */ /* 0x000fea0003800000 */
.L_x_388:
        /* <DEDUP_REMOVED lines=41> */
.L_x_392:
        /* <DEDUP_REMOVED lines=19> */
.L_x_393:
[----:B------:R-:W-:Y:S05]  /*12a0*/  BSYNC B0 ;  /* 0x0000000000007941 */ /* 0x000fea0003800000 */
.L_x_391:
        /* <DEDUP_REMOVED lines=236> */
[----:B------:R-:W-:Y:S05]  /*2170*/  CALL.REL.NOINC `($__internal_8_$__cuda_sm20_div_s64) ;  /* 0x0000293000007944 */ /* 0x000fea0003c00000 */
        /* <DEDUP_REMOVED lines=10> */
.L_x_398:
        /* <DEDUP_REMOVED lines=22> */
.L_x_399:
[----:B------:R-:W-:Y:S05]  /*2380*/  BSYNC B0 ;  /* 0x0000000000007941 */ /* 0x000fea0003800000 */
.L_x_397:
[----:B------:R-:W-:Y:S01]  /*2390*/  LOP3.LUT R19, R17, R0, RZ, 0xfc, !PT ;  /* 0x0000000011137212 */ /* 0x000fe200078efcff */
[----:B------:R-:W-:Y:S03]  /*23a0*/  BSSY B0, `(.L_x_400) ;  /* 0x0000028000007945 */ /* 0x000fe60003800000 */
[----:B------:R-:W-:-:S13]  /*23b0*/  ISETP.NE.U32.AND P0, PT, R19, RZ, PT ;  /* 0x000000ff1300720c */ /* 0x000fda0003f05070 */
[----:B------:R-:W-:Y:S05]  /*23c0*/  @!P0 BRA `(.L_x_401) ;  /* 0x000000f000008947 */ /* 0x000fea0003800000 */
[----:B------:R-:W-:Y:S01]  /*23d0*/  IMAD.MOV.U32 R28, RZ, RZ, R29 ;  /* 0x000000ffff1c7224 */ /* 0x000fe200078e001d */
[----:B------:R-:W-:Y:S02]  /*23e0*/  MOV R25, R0 ;  /* 0x0000000000197202 */ /* 0x000fe40000000f00 */
[----:B------:R-:W-:Y:S02]  /*23f0*/  MOV R26, 0x2410 ;  /* 0x00002410001a7802 */ /* 0x000fe40000000f00 */
[----:B------:R-:W-:Y:S05]  /*2400*/  CALL.REL.NOINC `($__internal_8_$__cuda_sm20_div_s64) ;  /* 0x000026a000007944 */ /* 0x000fea0003c00000 */
        /* <DEDUP_REMOVED lines=11> */
.L_x_401:
        /* <DEDUP_REMOVED lines=22> */
.L_x_402:
[----:B------:R-:W-:Y:S05]  /*2620*/  BSYNC B0 ;  /* 0x0000000000007941 */ /* 0x000fea0003800000 */
.L_x_400:
        /* <DEDUP_REMOVED lines=11> */
[----:B------:R-:W-:Y:S05]  /*26e0*/  CALL.REL.NOINC `($__internal_8_$__cuda_sm20_div_s64) ;  /* 0x000023c000007944 */ /* 0x000fea0003c00000 */
[----:B------:R-:W-:-:S04]  /*26f0*/  IADD3 R17, P0, RZ, -R22, RZ ;  /* 0x80000016ff117210 */ /* 0x000fc80007f1e0ff */
[----:B------:R-:W-:Y:S01]  /*2700*/  IADD3.X R18, RZ, ~R23, RZ, P0, !PT ;  /* 0x80000017ff127210 */ /* 0x000fe200007fe4ff */
[----:B------:R-:W-:-:S04]  /*2710*/  IMAD.WIDE.U32 R42, R5, R17, R42 ;  /* 0x00000011052a7225 */ /* 0x000fc800078e002a */
[----:B------:R-:W-:-:S04]  /*2720*/  IMAD R18, R18, R5, RZ ;  /* 0x0000000512127224 */ /* 0x000fc800078e02ff */
[----:B------:R-:W-:-:S05]  /*2730*/  IMAD R4, R4, R17, R18 ;  /* 0x0000001104047224 */ /* 0x000fca00078e0212 */
[----:B------:R-:W-:Y:S01]  /*2740*/  IADD3 R4, R43, R4, RZ ;  /* 0x000000042b047210 */ /* 0x000fe20007ffe0ff */
[----:B------:R-:W-:Y:S05]  /*2750*/  BRA `(.L_x_405) ;  /* 0x0000016000007947 */ /* 0x000fea0003800000 */
.L_x_404:
        /* <DEDUP_REMOVED lines=22> */
.L_x_405:
[----:B------:R-:W-:Y:S05]  /*28c0*/  BSYNC B0 ;  /* 0x0000000000007941 */ /* 0x000fea0003800000 */
.L_x_403:
        /* <DEDUP_REMOVED lines=38> */
[----:B------:R-:W-:Y:S05]  /*2b30*/  CALL.REL.NOINC `($__internal_8_$__cuda_sm20_div_s64) ;  /* 0x00001f7000007944 */ /* 0x000fea0003c00000 */
        /* <DEDUP_REMOVED lines=12> */
.L_x_407:
        /* <DEDUP_REMOVED lines=23> */
.L_x_408:
[----:B------:R-:W-:Y:S05]  /*2d70*/  BSYNC B0 ;  /* 0x0000000000007941 */ /* 0x000fea0003800000 */
.L_x_406:
        /* <DEDUP_REMOVED lines=18> */
.L_x_410:
        /* <DEDUP_REMOVED lines=22> */
.L_x_411:
[----:B------:R-:W-:Y:S05]  /*3000*/  BSYNC B0 ;  /* 0x0000000000007941 */ /* 0x000fea0003800000 */
.L_x_409:
        /* <DEDUP_REMOVED lines=22> */
.L_x_413:
        /* <DEDUP_REMOVED lines=23> */
.L_x_414:
[----:B------:R-:W-:Y:S05]  /*32e0*/  BSYNC B0 ;  /* 0x0000000000007941 */ /* 0x000fea0003800000 */
.L_x_412:
        /* <DEDUP_REMOVED lines=25> */
[----:B------:R-:W-:Y:S05]  /*3480*/  CALL.REL.NOINC `($__internal_8_$__cuda_sm20_div_s64) ;  /* 0x0000162000007944 */ /* 0x000fea0003c00000 */
        /* <DEDUP_REMOVED lines=11> */
.L_x_416:
        /* <DEDUP_REMOVED lines=23> */
.L_x_417:
[----:B------:R-:W-:Y:S05]  /*36b0*/  BSYNC B0 ;  /* 0x0000000000007941 */ /* 0x000fea0003800000 */
.L_x_415:
        /* <DEDUP_REMOVED lines=27> */
.L_x_419:
        /* <DEDUP_REMOVED lines=23> */
.L_x_420:
[----:B------:R-:W-:Y:S05]  /*39e0*/  BSYNC B0 ;  /* 0x0000000000007941 */ /* 0x000fea0003800000 */
.L_x_418:
        /* <DEDUP_REMOVED lines=20> */
.L_x_396:
[----:B------:R-:W-:-:S04]  /*3b30*/  LEA R2, P0, R38, c[0x0][0x200], 0x2 ;  /* 0x0000800026027a11 */ /* 0x000fc800078010ff */
[----:B------:R-:W-:-:S05]  /*3b40*/  LEA.HI.X R3, R38, c[0x0][0x204], R39, 0x2, P0 ;  /* 0x0000810026037a11 */ /* 0x000fca00000f1427 */
[----:B------:R0:W-:Y:S04]  /*3b50*/  STG.E [R2.64], R31 ;  /* 0x0000001f02007986 */ /* 0x0001e8000c10190a */
.L_x_395:
[----:B------:R-:W-:Y:S05]  /*3b60*/  BSYNC B1 ;  /* 0x0000000000017941 */ /* 0x000fea0003800000 */
.L_x_394:
[C---:B------:R-:W-:Y:S01]  /*3b70*/  ISETP.GE.OR P0, PT, R36.reuse, c[0x0][0x314], P2 ;  /* 0x0000c50024007a0c */ /* 0x040fe20001706670 */
[----:B------:R-:W-:Y:S01]  /*3b80*/  IMAD.MOV.U32 R21, RZ, RZ, c[0x0][0x314] ;  /* 0x0000c500ff157624 */ /* 0x000fe200078e00ff */
[C---:B------:R-:W-:Y:S01]  /*3b90*/  IADD3 R0, R36.reuse, 0x20, RZ ;  /* 0x0000002024007810 */ /* 0x040fe20007ffe0ff */
[----:B------:R-:W-:Y:S01]  /*3ba0*/  IMAD.SHL.U32 R36, R36, 0x4, RZ ;  /* 0x0000000424247824 */ /* 0x000fe200078e00ff */
[----:B0-----:R-:W-:Y:S02]  /*3bb0*/  CS2R R4, SRZ ;  /* 0x0000000000047805 */ /* 0x001fe4000001ff00 */
[----:B------:R-:W-:Y:S01]  /*3bc0*/  ISETP.GE.OR P2, PT, R0, c[0x0][0x314], P2 ;  /* 0x0000c50000007a0c */ /* 0x000fe20001746670 */
[----:B------:R-:W-:-:S06]  /*3bd0*/  HFMA2.MMA R0, -RZ, RZ, 0, 0 ;  /* 0x00000000ff007435 */ /* 0x000fcc00000001ff */
[----:B------:R-:W-:-:S04]  /*3be0*/  @!P0 FADD.FTZ R3, -R31, R34 ;  /* 0x000000221f038221 */ /* 0x000fc80000010100 */
[----:B------:R-:W-:Y:S02]  /*3bf0*/  @!P0 FMUL.FTZ R3, R3, 1.4426950216293334961 ;  /* 0x3fb8aa3b03038820 */ /* 0x000fe40000410000 */
[----:B------:R-:W-:Y:S02]  /*3c00*/  @!P2 FADD.FTZ R31, -R31, R33 ;  /* 0x000000211f1fa221 */ /* 0x000fe40000010100 */
[----:B------:R-:W0:Y:S02]  /*3c10*/  @!P0 MUFU.EX2 R6, R3 ;  /* 0x0000000300068308 */ /* 0x000e240000000800 */
[----:B------:R-:W-:-:S06]  /*3c20*/  @!P2 FMUL.FTZ R8, R31, 1.4426950216293334961 ;  /* 0x3fb8aa3b1f08a820 */ /* 0x000fcc0000410000 */
[----:B------:R-:W1:Y:S01]  /*3c30*/  @!P2 MUFU.EX2 R8, R8 ;  /* 0x000000080008a308 */ /* 0x000e620000000800 */
[----:B0-----:R0:W-:Y:S01]  /*3c40*/  @!P0 STS [R27.X4], R6 ;  /* 0x000000061b008388 */ /* 0x0011e20000004800 */
[----:B------:R-:W-:Y:S01]  /*3c50*/  ISETP.GE.AND P0, PT, R21, 0x1, PT ;  /* 0x000000011500780c */ /* 0x000fe20003f06270 */
[----:B------:R-:W-:Y:S02]  /*3c60*/  CS2R R2, SRZ ;  /* 0x0000000000027805 */ /* 0x000fe4000001ff00 */
[----:B-1----:R1:W-:Y:S01]  /*3c70*/  @!P2 STS [R27.X4+0x280], R8 ;  /* 0x000280081b00a388 */ /* 0x0023e20000004800 */
[----:B0-----:R-:W-:Y:S01]  /*3c80*/  CS2R R6, SRZ ;  /* 0x0000000000067805 */ /* 0x001fe2000001ff00 */
[----:B-1----:R-:W-:Y:S02]  /*3c90*/  MOV R8, RZ ;  /* 0x000000ff00087202 */ /* 0x002fe40000000f00 */
        /* <DEDUP_REMOVED lines=29> */
.L_x_423:
        /* <DEDUP_REMOVED lines=57> */
.L_x_422:
        /* <DEDUP_REMOVED lines=35> */
.L_x_424:
[----:B------:R-:W-:-:S13]  /*4430*/  ISETP.LT.OR P4, PT, R22, c[0x0][0x314], P4 ;  /* 0x0000c50016007a0c */ /* 0x000fda0002781670 */
[----:B------:R-:W-:Y:S05]  /*4440*/  @!P4 BRA `(.L_x_421) ;  /* 0x000000f00000c947 */ /* 0x000fea0003800000 */
[----:B------:R-:W-:Y:S01]  /*4450*/  ISETP.GE.AND P0, PT, R11, R24, PT ;  /* 0x000000180b00720c */ /* 0x000fe20003f06270 */
[----:B------:R-:W-:-:S12]  /*4460*/  BSSY B0, `(.L_x_425) ;  /* 0x0000004000007945 */ /* 0x000fd80003800000 */
[----:B------:R-:W-:Y:S05]  /*4470*/  @P0 BRA `(.L_x_426) ;  /* 0x0000002000000947 */ /* 0x000fea0003800000 */
[----:B------:R0:W5:Y:S04]  /*4480*/  LDG.E.128 R12, [R30.64+-0x200] ;  /* 0xfffe000a1e0c7981 */ /* 0x000168000c1e1d00 */
[----:B------:R0:W5:Y:S02]  /*4490*/  LDG.E.128 R16, [R30.64] ;  /* 0x0000000a1e107981 */ /* 0x000164000c1e1d00 */
.L_x_426:
[----:B------:R-:W-:Y:S05]  /*44a0*/  BSYNC B0 ;  /* 0x0000000000007941 */ /* 0x000fea0003800000 */
.L_x_425:
        /* <DEDUP_REMOVED lines=9> */
.L_x_421:
        /* <DEDUP_REMOVED lines=87> */
        .weak           $__internal_8_$__cuda_sm20_div_s64
        .type           $__internal_8_$__cuda_sm20_div_s64,@function
        .size           $__internal_8_$__cuda_sm20_div_s64,(.L_x_8866 - $__internal_8_$__cuda_sm20_div_s64)
$__internal_8_$__cuda_sm20_div_s64:
        /* <DEDUP_REMOVED lines=83> */
[----:B------:R-:W-:Y:S06]  /*4fe0*/  RET.REL.NODEC R44 `(_ZN5flash32flash_fwd_splitkv_combine_kernelI23Flash_fwd_kernel_traitsILi256ELi64ELi64ELi4ELb0ELb0EN7cutlass10bfloat16_tE19Flash_kernel_traitsILi256ELi64ELi64ELi4ES3_EELi4ELi6ELb1EEEvNS_16Flash_fwd_paramsE) ;  /* 0xffffb0102c007950 */ /* 0x000fec0003c3ffff */
.L_x_427:
        /* <DEDUP_REMOVED lines=9> */
.L_x_8866:


//--------------------- .text._ZN5flash32flash_fwd_splitkv_combine_kernelI23Flash_fwd_kernel_traitsILi256ELi64ELi64ELi4ELb0ELb0EN7cutlass10bfloat16_tE19Flash_kernel_traitsILi256ELi64ELi64ELi4ES3_EELi4ELi5ELb1EEEvNS_16Flash_fwd_paramsE --------------------------
	.section	.text._ZN5flash32flash_fwd_splitkv_combine_kernelI23Flash_fwd_kernel_traitsILi256ELi64ELi64ELi4ELb0ELb0EN7cutlass10bfloat16_tE19Flash_kernel_traitsILi256ELi64ELi64ELi4ES3_EELi4ELi5ELb1EEEvNS_16Flash_fwd_paramsE,"ax",@progbits
	.sectioninfo	@"SHI_REGISTERS=52"
	.align	128
        .global         _ZN5flash32flash_fwd_splitkv_combine_kernelI23Flash_fwd_kernel_traitsILi256ELi64ELi64ELi4ELb0ELb0EN7cutlass10bfloat16_tE19Flash_kernel_traitsILi256ELi64ELi64ELi4ES3_EELi4ELi5ELb1EEEvNS_16Flash_fwd_paramsE
        .type           _ZN5flash32flash_fwd_splitkv_combine_kernelI23Flash_fwd_kernel_traitsILi256ELi64ELi64ELi4ELb0ELb0EN7cutlass10bfloat16_tE19Flash_kernel_traitsILi256ELi64ELi64ELi4ES3_EELi4ELi5ELb1EEEvNS_16Flash_fwd_paramsE,@function
        .size           _ZN5flash32flash_fwd_splitkv_combine_kernelI23Flash_fwd_kernel_traitsILi256ELi64ELi64ELi4ELb0ELb0EN7cutlass10bfloat16_tE19Flash_kernel_traitsILi256ELi64ELi64ELi4ES3_EELi4ELi5ELb1EEEvNS_16Flash_fwd_paramsE,(.L_x_8867 - _ZN5flash32flash_fwd_splitkv_combine_kernelI23Flash_fwd_kernel_traitsILi256ELi64ELi64ELi4ELb0ELb0EN7cutlass10bfloat16_tE19Flash_kernel_traitsILi256ELi64ELi64ELi4ES3_EELi4ELi5ELb1EEEvNS_16Flash_fwd_paramsE)
        .other          _ZN5flash32flash_fwd_splitkv_combine_kernelI23Flash_fwd_kernel_traitsILi256ELi64ELi64ELi4ELb0ELb0EN7cutlass10bfloat16_tE19Flash_kernel_traitsILi256ELi64ELi64ELi4ES3_EELi4ELi5ELb1EEEvNS_16Flash_fwd_paramsE,@"STO_CUDA_ENTRY STV_DEFAULT"
_ZN5flash32flash_fwd_splitkv_combine_kernelI23Flash_fwd_kernel_traitsILi256ELi64ELi64ELi4ELb0ELb0EN7cutlass10bfloat16_tE19Flash_kernel_traitsILi256ELi64ELi64ELi4ES3_EELi4ELi5ELb1EEEvNS_16Flash_fwd_paramsE:
.text._ZN5flash32flash_fwd_splitkv_combine_kernelI23Flash_fwd_kernel_traitsILi256ELi64ELi64ELi4ELb0ELb0EN7cutlass10bfloat16_tE19Flash_kernel_traitsILi256ELi64ELi64ELi4ES3_EELi4ELi5ELb1EEEvNS_16Flash_fwd_paramsE:
        /* <DEDUP_REMOVED lines=23> */
[----:B------:R-:W-:Y:S05]  /*0170*/  CALL.REL.NOINC `($__internal_9_$__cuda_sm20_div_s64) ;  /* 0x000048c000007944 */ /* 0x000fea0003c00000 */
[----:B------:R-:W-:Y:S05]  /*0180*/  BRA `(.L_x_429) ;  /* 0x0000013000007947 */ /* 0x000fea0003800000 */
.L_x_428:
        /* <DEDUP_REMOVED lines=19> */
.L_x_429:
        /* <DEDUP_REMOVED lines=12> */
[----:B------:R-:W-:Y:S05]  /*0380*/  CALL.REL.NOINC `($__internal_9_$__cuda_sm20_div_s64) ;  /* 0x000046b000007944 */ /* 0x000fea0003c00000 */
[----:B------:R-:W-:Y:S02]  /*0390*/  MOV R8, R20 ;  /* 0x0000001400087202 */ /* 0x000fe40000000f00 */
[----:B------:R-:W-:Y:S01]  /*03a0*/  MOV R9, R21 ;  /* 0x0000001500097202 */ /* 0x000fe20000000f00 */
[----:B------:R-:W-:Y:S05]  /*03b0*/  BRA `(.L_x_432) ;  /* 0x0000013000007947 */ /* 0x000fea0003800000 */
.L_x_431:
        /* <DEDUP_REMOVED lines=19> */
.L_x_432:
[----:B------:R-:W-:Y:S05]  /*04f0*/  BSYNC B0 ;  /* 0x0000000000007941 */ /* 0x000fea0003800000 */
.L_x_430:
        /* <DEDUP_REMOVED lines=43> */
.L_x_434:
        /* <DEDUP_REMOVED lines=19> */
.L_x_435:
[----:B------:R-:W-:Y:S05]  /*08e0*/  BSYNC B0 ;  /* 0x0000000000007941 */ /* 0x000fea0003800000 */
.L_x_433:
        /* <DEDUP_REMOVED lines=74> */
[----:B------:R-:W-:Y:S02]  /*0d90*/  MOV R32, R20 ;  /* 0x0000001400207202 */ /* 0x000fe40000000f00 */
[----:B------:R-:W-:Y:S01]  /*0da0*/  MOV R33, R21 ;  /* 0x0000001500217202 */ /* 0x000fe20000000f00 */
[----:B------:R-:W-:Y:S05]  /*0db0*/  BRA `(.L_x_438) ;  /* 0x0000013000007947 */ /* 0x000fea0003800000 */
.L_x_437:
        /* <DEDUP_REMOVED lines=19> */
.L_x_438:
[----:B------:R-:W-:Y:S05]  /*0ef0*/  BSYNC B0 ;  /* 0x0000000000007941 */ /* 0x000fea0003800000 */
.L_x_436:
        /* <DEDUP_REMOVED lines=41> */
.L_x_440:
        /* <DEDUP_REMOVED lines=19> */
.L_x_441:
[----:B------:R-:W-:Y:S05]  /*12c0*/  BSYNC B0 ;  /* 0x0000000000007941 */ /* 0x000fea0003800000 */
.L_x_439:
        /* <DEDUP_REMOVED lines=131> */
.L_x_443:
[----:B------:R-:W-:Y:S05]  /*1b00*/  BSYNC B0 ;  /* 0x0000000000007941 */ /* 0x000fea0003800000 */
.L_x_442:
        /* <DEDUP_REMOVED lines=99> */
.L_x_448:
        /* <DEDUP_REMOVED lines=22> */
.L_x_449:
[----:B------:R-:W-:Y:S05]  /*22a0*/  BSYNC B0 ;  /* 0x0000000000007941 */ /* 0x000fea0003800000 */
.L_x_447:
[----:B------:R-:W-:Y:S01]  /*22b0*/  LOP3.LUT R19, R17, R0, RZ, 0xfc, !PT ;  /* 0x0000000011137212 */ /* 0x000fe200078efcff */
[----:B------:R-:W-:Y:S03]  /*22c0*/  BSSY B0, `(.L_x_450) ;  /* 0x0000028000007945 */ /* 0x000fe60003800000 */
[----:B------:R-:W-:-:S13]  /*22d0*/  ISETP.NE.U32.AND P0, PT, R19, RZ, PT ;  /* 0x000000ff1300720c */ /* 0x000fda0003f05070 */
[----:B------:R-:W-:Y:S05]  /*22e0*/  @!P0 BRA `(.L_x_451) ;  /* 0x000000f000008947 */ /* 0x000fea0003800000 */
[----:B------:R-:W-:Y:S01]  /*22f0*/  IMAD.MOV.U32 R24, RZ, RZ, R30 ;  /* 0x000000ffff187224 */ /* 0x000fe200078e001e */
[----:B------:R-:W-:Y:S02]  /*2300*/  MOV R23, R0 ;  /* 0x0000000000177202 */ /* 0x000fe40000000f00 */
[----:B------:R-:W-:Y:S02]  /*2310*/  MOV R22, 0x2330 ;  /* 0x0000233000167802 */ /* 0x000fe40000000f00 */
[----:B------:R-:W-:Y:S05]  /*2320*/  CALL.REL.NOINC `($__internal_9_$__cuda_sm20_div_s64) ;  /* 0x0000271000007944 */ /* 0x000fea0003c00000 */
        /* <DEDUP_REMOVED lines=11> */
.L_x_451:
        /* <DEDUP_REMOVED lines=22> */
.L_x_452:
[----:B------:R-:W-:Y:S05]  /*2540*/  BSYNC B0 ;  /* 0x0000000000007941 */ /* 0x000fea0003800000 */
.L_x_450:
        /* <DEDUP_REMOVED lines=11> */
[----:B------:R-:W-:Y:S05]  /*2600*/  CALL.REL.NOINC `($__internal_9_$__cuda_sm20_div_s64) ;  /* 0x0000243000007944 */ /* 0x000fea0003c00000 */
[----:B------:R-:W-:-:S04]  /*2610*/  IADD3 R17, P0, RZ, -R20, RZ ;  /* 0x80000014ff117210 */ /* 0x000fc80007f1e0ff */
[----:B------:R-:W-:Y:S01]  /*2620*/  IADD3.X R18, RZ, ~R21, RZ, P0, !PT ;  /* 0x80000015ff127210 */ /* 0x000fe200007fe4ff */
[----:B------:R-:W-:-:S04]  /*2630*/  IMAD.WIDE.U32 R36, R5, R17, R36 ;  /* 0x0000001105247225 */ /* 0x000fc800078e0024 */
[----:B------:R-:W-:-:S04]  /*2640*/  IMAD R18, R18, R5, RZ ;  /* 0x0000000512127224 */ /* 0x000fc800078e02ff */
[----:B------:R-:W-:-:S05]  /*2650*/  IMAD R4, R4, R17, R18 ;  /* 0x0000001104047224 */ /* 0x000fca00078e0212 */
[----:B------:R-:W-:Y:S01]  /*2660*/  IADD3 R4, R37, R4, RZ ;  /* 0x0000000425047210 */ /* 0x000fe20007ffe0ff */
[----:B------:R-:W-:Y:S05]  /*2670*/  BRA `(.L_x_455) ;  /* 0x0000016000007947 */ /* 0x000fea0003800000 */
.L_x_454:
        /* <DEDUP_REMOVED lines=22> */
.L_x_455:
[----:B------:R-:W-:Y:S05]  /*27e0*/  BSYNC B0 ;  /* 0x0000000000007941 */ /* 0x000fea0003800000 */
.L_x_453:
        /* <DEDUP_REMOVED lines=38> */
[----:B------:R-:W-:Y:S05]  /*2a50*/  CALL.REL.NOINC `($__internal_9_$__cuda_sm20_div_s64) ;  /* 0x00001fe000007944 */ /* 0x000fea0003c00000 */
        /* <DEDUP_REMOVED lines=12> */
.L_x_457:
        /* <DEDUP_REMOVED lines=23> */
.L_x_458:
[----:B------:R-:W-:Y:S05]  /*2c90*/  BSYNC B0 ;  /* 0x0000000000007941 */ /* 0x000fea0003800000 */
.L_x_456:
        /* <DEDUP_REMOVED lines=19> */
.L_x_460:
        /* <DEDUP_REMOVED lines=22> */
.L_x_461:
[----:B------:R-:W-:Y:S05]  /*2f30*/  BSYNC B0 ;  /* 0x0000000000007941 */ /* 0x000fea0003800000 */
.L_x_459:
        /* <DEDUP_REMOVED lines=20> */
.L_x_463:
        /* <DEDUP_REMOVED lines=23> */
.L_x_464:
[----:B------:R-:W-:Y:S05]  /*31f0*/  BSYNC B0 ;  /* 0x0000000000007941 */ /* 0x000fea0003800000 */
.L_x_462:
        /* <DEDUP_REMOVED lines=25> */
[----:B------:R-:W-:Y:S05]  /*3390*/  CALL.REL.NOINC `($__internal_9_$__cuda_sm20_div_s64) ;  /* 0x000016a000007944 */ /* 0x000fea0003c00000 */
        /* <DEDUP_REMOVED lines=12> */
.L_x_466:
        /* <DEDUP_REMOVED lines=23> */
.L_x_467:
[----:B------:R-:W-:Y:S05]  /*35d0*/  BSYNC B0 ;  /* 0x0000000000007941 */ /* 0x000fea0003800000 */
.L_x_465:
        /* <DEDUP_REMOVED lines=29> */
.L_x_469:
        /* <DEDUP_REMOVED lines=23> */
.L_x_470:
[----:B------:R-:W-:Y:S05]  /*3920*/  BSYNC B0 ;  /* 0x0000000000007941 */ /* 0x000fea0003800000 */
.L_x_468:
        /* <DEDUP_REMOVED lines=20> */
.L_x_446:
[----:B------:R-:W-:-:S04]  /*3a70*/  LEA R2, P0, R36, c[0x0][0x200], 0x2 ;  /* 0x0000800024027a11 */ /* 0x000fc800078010ff */
[----:B------:R-:W-:-:S05]  /*3a80*/  LEA.HI.X R3, R36, c[0x0][0x204], R37, 0x2, P0 ;  /* 0x0000810024037a11 */ /* 0x000fca00000f1425 */
[----:B------:R0:W-:Y:S04]  /*3a90*/  STG.E [R2.64], R28 ;  /* 0x0000001c02007986 */ /* 0x0001e8000c10190a */
.L_x_445:
[----:B------:R-:W-:Y:S05]  /*3aa0*/  BSYNC B1 ;  /* 0x0000000000017941 */ /* 0x000fea0003800000 */
.L_x_444:
[----:B------:R-:W1:Y:S01]  /*3ab0*/  S2R R0, SR_TID.X ;  /* 0x0000000000007919 */ /* 0x000e620000002100 */
[----:B------:R-:W-:Y:S01]  /*3ac0*/  IMAD.MOV.U32 R21, RZ, RZ, c[0x0][0x314] ;  /* 0x0000c500ff157624 */ /* 0x000fe200078e00ff */
[----:B------:R-:W-:Y:S01]  /*3ad0*/  CS2R R4, SRZ ;  /* 0x0000000000047805 */ /* 0x000fe2000001ff00 */
[----:B------:R-:W-:Y:S01]  /*3ae0*/  CS2R R6, SRZ ;  /* 0x0000000000067805 */ /* 0x000fe2000001ff00 */
[----:B01----:R-:W-:-:S04]  /*3af0*/  SHF.R.S32.HI R3, RZ, 0x1f, R0 ;  /* 0x0000001fff037819 */ /* 0x003fc80000011400 */
[----:B------:R-:W-:Y:S02]  /*3b00*/  LEA.HI R20, R3, R0, RZ, 0x5 ;  /* 0x0000000003147211 */ /* 0x000fe400078f28ff */
[----:B------:R-:W-:Y:S02]  /*3b10*/  CS2R R2, SRZ ;  /* 0x0000000000027805 */ /* 0x000fe4000001ff00 */
[----:B------:R-:W-:Y:S02]  /*3b20*/  LOP3.LUT R25, R20, 0xffffffe0, RZ, 0xc0, !PT ;  /* 0xffffffe014197812 */ /* 0x000fe400078ec0ff */
[----:B------:R-:W-:-:S03]  /*3b30*/  SHF.R.S32.HI R20, RZ, 0x5, R20 ;  /* 0x00000005ff147819 */ /* 0x000fc60000011414 */
[----:B------:R-:W-:-:S05]  /*3b40*/  IMAD.IADD R25, R0, 0x1, -R25 ;  /* 0x0000000100197824 */ /* 0x000fca00078e0a19 */
[----:B------:R-:W-:-:S04]  /*3b50*/  ISETP.GE.AND P0, PT, R25, c[0x0][0x314], PT ;  /* 0x0000c50019007a0c */ /* 0x000fc80003f06270 */
[----:B------:R-:W-:Y:S01]  /*3b60*/  ISETP.LT.AND P0, PT, R0, 0x80, !P0 ;  /* 0x000000800000780c */ /* 0x000fe20004701270 */
[----:B------:R-:W-:-:S12]  /*3b70*/  HFMA2.MMA R0, -RZ, RZ, 0, 0 ;  /* 0x00000000ff007435 */ /* 0x000fd800000001ff */
[----:B------:R-:W-:Y:S02]  /*3b80*/  @P0 FADD.FTZ R8, -R28, R29 ;  /* 0x0000001d1c080221 */ /* 0x000fe40000010100 */
[C---:B------:R-:W-:Y:S01]  /*3b90*/  @P0 IMAD R9, R25.reuse, 0x5, R20 ;  /* 0x0000000519090824 */ /* 0x040fe200078e0214 */
[----:B------:R-:W-:Y:S01]  /*3ba0*/  SHF.L.U32 R25, R25, 0x2, RZ ;  /* 0x0000000219197819 */ /* 0x000fe200000006ff */
[----:B------:R-:W-:-:S06]  /*3bb0*/  @P0 FMUL.FTZ R8, R8, 1.4426950216293334961 ;  /* 0x3fb8aa3b08080820 */ /* 0x000fcc0000410000 */
[----:B------:R-:W0:Y:S02]  /*3bc0*/  @P0 MUFU.EX2 R8, R8 ;  /* 0x0000000800080308 */ /* 0x000e240000000800 */
[----:B0-----:R0:W-:Y:S04]  /*3bd0*/  @P0 STS [R9.X4], R8 ;  /* 0x0000000809000388 */ /* 0x0011e80000004800 */
[----:B------:R-:W-:Y:S01]  /*3be0*/  BAR.SYNC.DEFER_BLOCKING 0x0 ;  /* 0x0000000000007b1d */ /* 0x000fe20000010000 */
[----:B------:R-:W-:Y:S01]  /*3bf0*/  ISETP.GE.AND P0, PT, R21, 0x1, PT ;  /* 0x000000011500780c */ /* 0x000fe20003f06270 */
[----:B0-----:R-:W-:-:S12]  /*3c00*/  IMAD.MOV.U32 R8, RZ, RZ, RZ ;  /* 0x000000ffff087224 */ /* 0x001fd800078e00ff */
[----:B------:R-:W-:Y:S05]  /*3c10*/  @!P0 BRA `(.L_x_471) ;  /* 0x000008b000008947 */ /* 0x000fea0003800000 */
[----:B------:R-:W-:Y:S01]  /*3c20*/  ULDC UR5, c[0x0][0x22c] ;  /* 0x00008b0000057ab9 */ /* 0x000fe20000000800 */
[C---:B------:R-:W-:Y:S01]  /*3c30*/  IMAD R29, R20.reuse, 0x100, R25 ;  /* 0x00000100141d7824 */ /* 0x040fe200078e0219 */
[----:B------:R-:W-:Y:S01]  /*3c40*/  UIMAD UR5, UR8, UR5, URZ ;  /* 0x00000005080572a4 */ /* 0x000fe2000f8e023f */
[----:B------:R-:W-:Y:S01]  /*3c50*/  ISETP.GT.AND P1, PT, R21, 0x3, PT ;  /* 0x000000031500780c */ /* 0x000fe20003f24270 */
[C---:B------:R-:W-:Y:S01]  /*3c60*/  IMAD R26, R11.reuse, c[0x0][0x22c], RZ ;  /* 0x00008b000b1a7a24 */ /* 0x040fe200078e02ff */
[----:B------:R-:W-:Y:S01]  /*3c70*/  PLOP3.LUT P4, PT, PT, PT, PT, 0x80, 0x0 ;  /* 0x000000000000781c */ /* 0x000fe20003f8f070 */
[----:B------:R-:W-:Y:S01]  /*3c80*/  USHF.R.S32.HI UR4, URZ, 0x1f, UR5 ;  /* 0x0000001f3f047899 */ /* 0x000fe20008011405 */
[----:B------:R-:W-:Y:S01]  /*3c90*/  IADD3 R23, R11, -UR8, RZ ;  /* 0x800000080b177c10 */ /* 0x000fe2000fffe0ff */
[----:B------:R-:W-:Y:S01]  /*3ca0*/  IMAD.SHL.U32 R10, R20, 0x4, RZ ;  /* 0x00000004140a7824 */ /* 0x000fe200078e00ff */
[C---:B------:R-:W-:Y:S01]  /*3cb0*/  IADD3 R0, P0, R29.reuse, UR5, RZ ;  /* 0x000000051d007c10 */ /* 0x040fe2000ff1e0ff */
[----:B------:R-:W-:Y:S01]  /*3cc0*/  IMAD.MOV.U32 R22, RZ, RZ, RZ ;  /* 0x000000ffff167224 */ /* 0x000fe200078e00ff */
[----:B------:R-:W-:Y:S01]  /*3cd0*/  CS2R R12, SRZ ;  /* 0x00000000000c7805 */ /* 0x000fe2000001ff00 */
[----:B------:R-:W-:Y:S01]  /*3ce0*/  CS2R R14, SRZ ;  /* 0x00000000000e7805 */ /* 0x000fe2000001ff00 */
[----:B------:R-:W-:Y:S01]  /*3cf0*/  LEA.HI.X.SX32 R29, R29, UR4, 0x1, P0 ;  /* 0x000000041d1d7c11 */ /* 0x000fe200080f0eff */
[----:B------:R-:W-:Y:S01]  /*3d00*/  CS2R R16, SRZ ;  /* 0x0000000000107805 */ /* 0x000fe2000001ff00 */
[----:B------:R-:W-:Y:S01]  /*3d10*/  LEA R24, P0, R0, c[0x0][0x1d8], 0x2 ;  /* 0x0000760000187a11 */ /* 0x000fe200078010ff */
[----:B------:R-:W-:Y:S01]  /*3d20*/  CS2R R18, SRZ ;  /* 0x0000000000127805 */ /* 0x000fe2000001ff00 */
[----:B------:R-:W-:-:S02]  /*3d30*/  IMAD.WIDE R26, R26, 0x4, RZ ;  /* 0x000000041a1a7825 */ /* 0x000fc400078e02ff */
[----:B------:R-:W-:Y:S02]  /*3d40*/  LEA.HI.X R29, R0, c[0x0][0x1dc], R29, 0x2, P0 ;  /* 0x00007700001d7a11 */ /* 0x000fe400000f141d */
[----:B------:R-:W-:Y:S01]  /*3d50*/  IADD3 R24, P0, R24, 0x200, RZ ;  /* 0x0000020018187810 */ /* 0x000fe20007f1e0ff */
[----:B------:R-:W-:-:S04]  /*3d60*/  IMAD.MOV.U32 R0, RZ, RZ, RZ ;  /* 0x000000ffff007224 */ /* 0x000fc800078e00ff */
[----:B------:R-:W-:Y:S01]  /*3d70*/  IMAD.X R29, RZ, RZ, R29, P0 ;  /* 0x000000ffff1d7224 */ /* 0x000fe200000e061d */
[----:B------:R-:W-:Y:S05]  /*3d80*/  @!P1 BRA `(.L_x_472) ;  /* 0x000003e000009947 */ /* 0x000fea0003800000 */
[----:B------:R-:W-:Y:S02]  /*3d90*/  PLOP3.LUT P4, PT, PT, PT, PT, 0x8, 0x0 ;  /* 0x000000000000781c */ /* 0x000fe40003f8e170 */
[CC--:B------:R-:W-:Y:S02]  /*3da0*/  ISETP.GE.AND P3, PT, R20.reuse, R23.reuse, PT ;  /* 0x000000171400720c */ /* 0x0c0fe40003f66270 */
[----:B------:R-:W-:Y:S02]  /*3db0*/  ISETP.GE.AND P0, PT, R20, R23, PT ;  /* 0x000000171400720c */ /* 0x000fe40003f06270 */
[----:B------:R-:W-:-:S04]  /*3dc0*/  IADD3 R21, R21, -0x3, RZ ;  /* 0xfffffffd15157810 */ /* 0x000fc80007ffe0ff */
.L_x_473:
[----:B------:R-:W-:Y:S01]  /*3dd0*/  MOV R28, R24 ;  /* 0x00000018001c7202 */ /* 0x000fe20000000f00 */
[----:B------:R-:W0:Y:S01]  /*3de0*/  LDS R9, [R10] ;  /* 0x000000000a097984 */ /* 0x000e220000000800 */
[----:B------:R-:W-:Y:S02]  /*3df0*/  IADD3 R22, R22, 0x4, RZ ;  /* 0x0000000416167810 */ /* 0x000fe40007ffe0ff */
[----:B------:R-:W-:Y:S01]  /*3e00*/  IADD3 R32, P1, R26, R28, RZ ;  /* 0x0000001c1a207210 */ /* 0x000fe20007f3e0ff */
[----:B------:R1:W0:Y:S01]  /*3e10*/  @!P3 LDG.E.128 R12, [R28.64+-0x200] ;  /* 0xfffe000a1c0cb981 */ /* 0x000222000c1e1d00 */
[----:B------:R-:W-:Y:S02]  /*3e20*/  ISETP.GE.AND P2, PT, R22, R21, PT ;  /* 0x000000151600720c */ /* 0x000fe40003f46270 */
[C---:B------:R-:W-:Y:S01]  /*3e30*/  IADD3.X R33, R27.reuse, R29, RZ, P1, !PT ;  /* 0x0000001d1b217210 */ /* 0x040fe20000ffe4ff */
[----:B------:R1:W2:Y:S01]  /*3e40*/  @!P3 LDG.E.128 R16, [R28.64] ;  /* 0x0000000a1c10b981 */ /* 0x0002a2000c1e1d00 */
[----:B------:R-:W-:Y:S02]  /*3e50*/  PLOP3.LUT P3, PT, P0, PT, PT, 0x80, 0x0 ;  /* 0x000000000000781c */ /* 0x000fe4000076f070 */
[C---:B------:R-:W-:Y:S04]  /*3e60*/  IADD3 R30, P1, R26.reuse, R32, RZ ;  /* 0x000000201a1e7210 */ /* 0x040fe80007f3e0ff */
[C---:B------:R-:W-:Y:S02]  /*3e70*/  IADD3.X R31, R27.reuse, R33, RZ, P1, !PT ;  /* 0x000000211b1f7210 */ /* 0x040fe40000ffe4ff */
[C---:B-1----:R-:W-:Y:S04]  /*3e80*/  IADD3 R28, P1, R26.reuse, R30, RZ ;  /* 0x0000001e1a1c7210 */ /* 0x042fe80007f3e0ff */
[----:B------:R-:W-:Y:S02]  /*3e90*/  IADD3.X R29, R27, R31, RZ, P1, !PT ;  /* 0x0000001f1b1d7210 */ /* 0x000fe40000ffe4ff */
[----:B------:R-:W-:Y:S01]  /*3ea0*/  IADD3 R24, P1, R26, R28, RZ ;  /* 0x0000001c1a187210 */ /* 0x000fe20007f3e0ff */
[C---:B0-----:R-:W-:Y:S02]  /*3eb0*/  FFMA.FTZ R8, R9.reuse, R12, R8 ;  /* 0x0000000c09087223 */ /* 0x041fe40000010008 */
[C---:B------:R-:W-:Y:S02]  /*3ec0*/  FFMA.FTZ R7, R9.reuse, R13, R7 ;  /* 0x0000000d09077223 */ /* 0x040fe40000010007 */
[C---:B------:R-:W-:Y:S02]  /*3ed0*/  FFMA.FTZ R6, R9.reuse, R14, R6 ;  /* 0x0000000e09067223 */ /* 0x040fe40000010006 */
[C---:B------:R-:W-:Y:S02]  /*3ee0*/  FFMA.FTZ R5, R9.reuse, R15, R5 ;  /* 0x0000000f09057223 */ /* 0x040fe40000010005 */
[C---:B--2---:R-:W-:Y:S01]  /*3ef0*/  FFMA.FTZ R4, R9.reuse, R16, R4 ;  /* 0x0000001009047223 */ /* 0x044fe20000010004 */
[----:B------:R-:W2:Y:S01]  /*3f00*/  @!P3 LDG.E.128 R12, [R32.64+-0x200] ;  /* 0xfffe000a200cb981 */ /* 0x000ea2000c1e1d00 */
[C---:B------:R-:W-:Y:S02]  /*3f10*/  FFMA.FTZ R3, R9.reuse, R17, R3 ;  /* 0x0000001109037223 */ /* 0x040fe40000010003 */
[C---:B------:R-:W-:Y:S02]  /*3f20*/  FFMA.FTZ R2, R9.reuse, R18, R2 ;  /* 0x0000001209027223 */ /* 0x040fe40000010002 */
[----:B------:R-:W-:Y:S02]  /*3f30*/  FFMA.FTZ R0, R9, R19, R0 ;  /* 0x0000001309007223 */ /* 0x000fe40000010000 */
[----:B------:R-:W3:Y:S04]  /*3f40*/  @!P3 LDG.E.128 R16, [R32.64] ;  /* 0x0000000a2010b981 */ /* 0x000ee8000c1e1d00 */
[----:B------:R-:W2:Y:S02]  /*3f50*/  LDS R9, [R10+0x14] ;  /* 0x000014000a097984 */ /* 0x000ea40000000800 */
        /* <DEDUP_REMOVED lines=21> */
[----:B------:R1:W2:Y:S01]  /*40b0*/  LDS R9, [R10+0x3c] ;  /* 0x00003c000a097984 */ /* 0x0002a20000000800 */
[----:B0-----:R-:W-:Y:S02]  /*40c0*/  IADD3.X R29, R27, R29, RZ, P1, !PT ;  /* 0x0000001d1b1d7210 */ /* 0x001fe40000ffe4ff */
[----:B-1----:R-:W-:Y:S01]  /*40d0*/  IADD3 R10, R10, 0x50, RZ ;  /* 0x000000500a0a7810 */ /* 0x002fe20007ffe0ff */
        /* <DEDUP_REMOVED lines=9> */
.L_x_472:
[----:B------:R-:W-:-:S04]  /*4170*/  IADD3 R9, -R22, c[0x0][0x314], RZ ;  /* 0x0000c50016097a10 */ /* 0x000fc80007ffe1ff */
[----:B------:R-:W-:-:S13]  /*4180*/  ISETP.GT.AND P0, PT, R9, 0x1, PT ;  /* 0x000000010900780c */ /* 0x000fda0003f04270 */
[----:B------:R-:W-:Y:S05]  /*4190*/  @!P0 BRA `(.L_x_474) ;  /* 0x0000021000008947 */ /* 0x000fea0003800000 */
[----:B------:R-:W-:Y:S01]  /*41a0*/  ISETP.GE.AND P0, PT, R20, R23, PT ;  /* 0x000000171400720c */ /* 0x000fe20003f06270 */
[----:B------:R-:W0:Y:S01]  /*41b0*/  LDS R35, [R10] ;  /* 0x000000000a237984 */ /* 0x000e220000000800 */
[----:B------:R-:W-:-:S03]  /*41c0*/  IADD3 R36, P1, R26, R24, RZ ;  /* 0x000000181a247210 */ /* 0x000fc60007f3e0ff */
[----:B------:R1:W2:Y:S08]  /*41d0*/  LDS R34, [R10+0x14] ;  /* 0x000014000a227984 */ /* 0x0002b00000000800 */
[----:B------:R-:W-:-:S05]  /*41e0*/  @!P0 MOV R28, R24 ;  /* 0x00000018001c8202 */ /* 0x000fca0000000f00 */
[----:B------:R-:W0:Y:S04]  /*41f0*/  @!P0 LDG.E.128 R12, [R28.64+-0x200] ;  /* 0xfffe000a1c0c8981 */ /* 0x000e28000c1e1d00 */
[----:B------:R-:W3:Y:S01]  /*4200*/  @!P0 LDG.E.128 R16, [R28.64] ;  /* 0x0000000a1c108981 */ /* 0x000ee2000c1e1d00 */
[----:B------:R-:W-:Y:S01]  /*4210*/  IADD3.X R37, R27, R29, RZ, P1, !PT ;  /* 0x0000001d1b257210 */ /* 0x000fe20000ffe4ff */
[-C--:B0-----:R-:W-:Y:S02]  /*4220*/  FFMA.FTZ R33, R12, R35.reuse, R8 ;  /* 0x000000230c217223 */ /* 0x081fe40000010008 */
[-C--:B------:R-:W-:Y:S02]  /*4230*/  FFMA.FTZ R32, R13, R35.reuse, R7 ;  /* 0x000000230d207223 */ /* 0x080fe40000010007 */
[----:B------:R-:W-:-:S02]  /*4240*/  FFMA.FTZ R31, R14, R35, R6 ;  /* 0x000000230e1f7223 */ /* 0x000fc40000010006 */
[-C--:B------:R-:W-:Y:S02]  /*4250*/  FFMA.FTZ R30, R15, R35.reuse, R5 ;  /* 0x000000230f1e7223 */ /* 0x080fe40000010005 */
[-C--:B---3--:R-:W-:Y:S01]  /*4260*/  FFMA.FTZ R21, R16, R35.reuse, R4 ;  /* 0x0000002310157223 */ /* 0x088fe20000010004 */
[----:B------:R-:W2:Y:S01]  /*4270*/  @!P0 LDG.E.128 R12, [R36.64+-0x200] ;  /* 0xfffe000a240c8981 */ /* 0x000ea2000c1e1d00 */
[-C--:B------:R-:W-:Y:S02]  /*4280*/  FFMA.FTZ R28, R17, R35.reuse, R3 ;  /* 0x00000023111c7223 */ /* 0x080fe40000010003 */
[-C--:B------:R-:W-:Y:S02]  /*4290*/  FFMA.FTZ R9, R18, R35.reuse, R2 ;  /* 0x0000002312097223 */ /* 0x080fe40000010002 */
[----:B------:R-:W-:Y:S02]  /*42a0*/  FFMA.FTZ R0, R19, R35, R0 ;  /* 0x0000002313007223 */ /* 0x000fe40000010000 */
[----:B------:R-:W3:Y:S01]  /*42b0*/  @!P0 LDG.E.128 R16, [R36.64] ;  /* 0x0000000a24108981 */ /* 0x000ee2000c1e1d00 */
[----:B------:R-:W-:-:S02]  /*42c0*/  IADD3 R24, P0, R26, R36, RZ ;  /* 0x000000241a187210 */ /* 0x000fc40007f1e0ff */
[----:B------:R-:W-:Y:S02]  /*42d0*/  IADD3 R22, R22, 0x1, RZ ;  /* 0x0000000116167810 */ /* 0x000fe40007ffe0ff */
[----:B------:R-:W-:Y:S02]  /*42e0*/  IADD3 R26, R10, 0x14, RZ ;  /* 0x000000140a1a7810 */ /* 0x000fe40007ffe0ff */
[----:B------:R-:W-:Y:S02]  /*42f0*/  IADD3.X R29, R27, R37, RZ, P0, !PT ;  /* 0x000000251b1d7210 */ /* 0x000fe400007fe4ff */
[----:B------:R-:W-:Y:S02]  /*4300*/  PLOP3.LUT P4, PT, PT, PT, PT, 0x8, 0x0 ;  /* 0x000000000000781c */ /* 0x000fe40003f8e170 */
[----:B------:R-:W-:Y:S02]  /*4310*/  IADD3 R22, R22, 0x1, RZ ;  /* 0x0000000116167810 */ /* 0x000fe40007ffe0ff */
[----:B-1----:R-:W-:Y:S01]  /*4320*/  IADD3 R10, R26, 0x14, RZ ;  /* 0x000000141a0a7810 */ /* 0x002fe20007ffe0ff */
[----:B--2---:R-:W-:-:S02]  /*4330*/  FFMA.FTZ R8, R12, R34, R33 ;  /* 0x000000220c087223 */ /* 0x004fc40000010021 */
[-C--:B------:R-:W-:Y:S02]  /*4340*/  FFMA.FTZ R7, R13, R34.reuse, R32 ;  /* 0x000000220d077223 */ /* 0x080fe40000010020 */
[-C--:B------:R-:W-:Y:S02]  /*4350*/  FFMA.FTZ R6, R14, R34.reuse, R31 ;  /* 0x000000220e067223 */ /* 0x080fe4000001001f */
[-C--:B------:R-:W-:Y:S02]  /*4360*/  FFMA.FTZ R5, R15, R34.reuse, R30 ;  /* 0x000000220f057223 */ /* 0x080fe4000001001e */
[-C--:B---3--:R-:W-:Y:S02]  /*4370*/  FFMA.FTZ R4, R16, R34.reuse, R21 ;  /* 0x0000002210047223 */ /* 0x088fe40000010015 */
[-C--:B------:R-:W-:Y:S02]  /*4380*/  FFMA.FTZ R3, R17, R34.reuse, R28 ;  /* 0x0000002211037223 */ /* 0x080fe4000001001c */
[----:B------:R-:W-:-:S02]  /*4390*/  FFMA.FTZ R2, R18, R34, R9 ;  /* 0x0000002212027223 */ /* 0x000fc40000010009 */
[----:B------:R-:W-:Y:S02]  /*43a0*/  FFMA.FTZ R0, R19, R34, R0 ;  /* 0x0000002213007223 */ /* 0x000fe40000010000 */
.L_x_474:
[----:B------:R-:W-:Y:S02]  /*43b0*/  ISETP.LT.OR P4, PT, R22, c[0x0][0x314], P4 ;  /* 0x0000c50016007a0c */ /* 0x000fe40002781670 */
[----:B------:R-:W-:-:S11]  /*43c0*/  MOV R28, R24 ;  /* 0x00000018001c7202 */ /* 0x000fd60000000f00 */
[----:B------:R-:W-:Y:S05]  /*43d0*/  @!P4 BRA `(.L_x_471) ;  /* 0x000000f00000c947 */ /* 0x000fea0003800000 */
[----:B------:R-:W-:Y:S01]  /*43e0*/  ISETP.GE.AND P0, PT, R20, R23, PT ;  /* 0x000000171400720c */ /* 0x000fe20003f06270 */
[----:B------:R-:W-:-:S12]  /*43f0*/  BSSY B0, `(.L_x_475) ;  /* 0x0000004000007945 */ /* 0x000fd80003800000 */
[----:B------:R-:W-:Y:S05]  /*4400*/  @P0 BRA `(.L_x_476) ;  /* 0x0000002000000947 */ /* 0x000fea0003800000 */
[----:B------:R0:W5:Y:S04]  /*4410*/  LDG.E.128 R12, [R28.64+-0x200] ;  /* 0xfffe000a1c0c7981 */ /* 0x000168000c1e1d00 */
[----:B------:R0:W5:Y:S02]  /*4420*/  LDG.E.128 R16, [R28.64] ;  /* 0x0000000a1c107981 */ /* 0x000164000c1e1d00 */
.L_x_476:
[----:B------:R-:W-:Y:S05]  /*4430*/  BSYNC B0 ;  /* 0x0000000000007941 */ /* 0x000fea0003800000 */
.L_x_475:
        /* <DEDUP_REMOVED lines=9> */
.L_x_471:
        /* <DEDUP_REMOVED lines=25> */
[----:B-1----:R-:W1:Y:S04]  /*4660*/  MUFU.RCP R0, R0 ;  /* 0x0000000000007308 */ /* 0x002e680000001000 */
[----:B------:R-:W-:-:S13]  /*4670*/  ISETP.GT.U32.AND P1, PT, R2, R11, PT ;  /* 0x0000000b0200720c */ /* 0x000fda0003f24070 */
[----:B------:R-:W-:Y:S01]  /*4680*/  @!P1 IMAD.IADD R11, R11, 0x1, -R2 ;  /* 0x000000010b0b9824 */ /* 0x000fe200078e0a02 */
[----:B------:R-:W-:Y:S02]  /*4690*/  @!P1 IADD3 R6, R6, 0x1, RZ ;  /* 0x0000000106069810 */ /* 0x000fe40007ffe0ff */
[----:B-1----:R-:W-:Y:S02]  /*46a0*/  IADD3 R12, R0, 0xffffffe, RZ ;  /* 0x0ffffffe000c7810 */ /* 0x002fe40007ffe0ff */
[----:B------:R-:W-:Y:S02]  /*46b0*/  ISETP.GE.U32.AND P2, PT, R11, R2, PT ;  /* 0x000000020b00720c */ /* 0x000fe40003f46070 */
[----:B------:R-:W-:Y:S01]  /*46c0*/  LOP3.LUT R2, R20, R7, RZ, 0x3c, !PT ;  /* 0x0000000714027212 */ /* 0x000fe200078e3cff */
[----:B------:R1:W2:Y:S01]  /*46d0*/  F2I.FTZ.U32.TRUNC.NTZ R13, R12 ;  /* 0x0000000c000d7305 */ /* 0x0002a2000021f000 */
[----:B------:R-:W-:Y:S02]  /*46e0*/  ISETP.NE.AND P1, PT, R7, RZ, PT ;  /* 0x000000ff0700720c */ /* 0x000fe40003f25270 */
[----:B------:R-:W-:-:S07]  /*46f0*/  ISETP.GE.AND P0, PT, R2, RZ, PT ;  /* 0x000000ff0200720c */ /* 0x000fce0003f06270 */
[----:B------:R-:W-:-:S06]  /*4700*/  @P2 IADD3 R6, R6, 0x1, RZ ;  /* 0x0000000106062810 */ /* 0x000fcc0007ffe0ff */
        /* <DEDUP_REMOVED lines=22> */
[----:B------:R-:W-:Y:S01]  /*4870*/  IMAD R0, R6, c[0x0][0x1e4], R3 ;  /* 0x0000790006007a24 */ /* 0x000fe200078e0203 */
[----:B------:R-:W-:Y:S02]  /*4880*/  IADD3 R3, R25, 0x80, RZ ;  /* 0x0000008019037810 */ /* 0x000fe40007ffe0ff */
[----:B------:R-:W-:Y:S01]  /*4890*/  @P2 IADD3 R11, R11, 0x1, RZ ;  /* 0x000000010b0b2810 */ /* 0x000fe20007ffe0ff */
[----:B------:R-:W-:-:S04]  /*48a0*/  IMAD.IADD R13, R13, 0x1, R0 ;  /* 0x000000010d0d7824 */ /* 0x000fc800078e0200 */
[----:B------:R-:W-:Y:S01]  /*48b0*/  @!P1 IMAD.MOV R11, RZ, RZ, -R11 ;  /* 0x000000ffff0b9224 */ /* 0x000fe200078e0a0b */
[----:B------:R-:W-:-:S04]  /*48c0*/  @!P0 LOP3.LUT R11, RZ, c[0x0][0x214], RZ, 0x33, !PT ;  /* 0x00008500ff0b8a12 */ /* 0x000fc800078e33ff */
        /* <DEDUP_REMOVED lines=11> */
[----:B------:R-:W-:-:S03]  /*4980*/  IADD3 R2, P0, R3, R12, RZ ;  /* 0x0000000c03027210 */ /* 0x000fc60007f1e0ff */
[----:B------:R-:W-:Y:S01]  /*4990*/  IMAD.IADD R6, R13, 0x1, R0 ;  /* 0x000000010d067824 */ /* 0x000fe200078e0200 */
[----:B------:R-:W-:-:S04]  /*49a0*/  IADD3 R0, P1, R25, R12, RZ ;  /* 0x0000000c19007210 */ /* 0x000fc80007f3e0ff */
        /* <DEDUP_REMOVED lines=9> */
        .weak           $__internal_9_$__cuda_sm20_div_s64
        .type           $__internal_9_$__cuda_sm20_div_s64,@function
        .size           $__internal_9_$__cuda_sm20_div_s64,(.L_x_8867 - $__internal_9_$__cuda_sm20_div_s64)
$__internal_9_$__cuda_sm20_div_s64:
        /* <DEDUP_REMOVED lines=83> */
[----:B------:R-:W-:Y:S06]  /*4f70*/  RET.REL.NODEC R26 `(_ZN5flash32flash_fwd_splitkv_combine_kernelI23Flash_fwd_kernel_traitsILi256ELi64ELi64ELi4ELb0ELb0EN7cutlass10bfloat16_tE19Flash_kernel_traitsILi256ELi64ELi64ELi4ES3_EELi4ELi5ELb1EEEvNS_16Flash_fwd_paramsE) ;  /* 0xffffb0801a007950 */ /* 0x000fec0003c3ffff */
.L_x_477:
        /* <DEDUP_REMOVED lines=16> */
.L_x_8867:


//--------------------- .text._ZN5flash32flash_fwd_splitkv_combine_kernelI23Flash_fwd_kernel_traitsILi256ELi64ELi64ELi4ELb0ELb0EN7cutlass10bfloat16_tE19Flash_kernel_traitsILi256ELi64ELi64ELi4ES3_EELi4ELi4ELb1EEEvNS_16Flash_fwd_paramsE --------------------------
	.section	.text._ZN5flash32flash_fwd_splitkv_combine_kernelI23Flash_fwd_kernel_traitsILi256ELi64ELi64ELi4ELb0ELb0EN7cutlass10bfloat16_tE19Flash_kernel_traitsILi256ELi64ELi64ELi4ES3_EELi4ELi4ELb1EEEvNS_16Flash_fwd_paramsE,"ax",@progbits
	.sectioninfo	@"SHI_REGISTERS=52"
	.align	128
        .global         _ZN5flash32flash_fwd_splitkv_combine_kernelI23Flash_fwd_kernel_traitsILi256ELi64ELi64ELi4ELb0ELb0EN7cutlass10bfloat16_tE19Flash_kernel_traitsILi256ELi64ELi64ELi4ES3_EELi4ELi4ELb1EEEvNS_16Flash_fwd_paramsE
        .type           _ZN5flash32flash_fwd_splitkv_combine_kernelI23Flash_fwd_kernel_traitsILi256ELi64ELi64ELi4ELb0ELb0EN7cutlass10bfloat16_tE19Flash_kernel_traitsILi256ELi64ELi64ELi4ES3_EELi4ELi4ELb1EEEvNS_16Flash_fwd_paramsE,@function
        .size           _ZN5flash32flash_fwd_splitkv_combine_kernelI23Flash_fwd_kernel_traitsILi256ELi64ELi64ELi4ELb0ELb0EN7cutlass10bfloat16_tE19Flash_kernel_traitsILi256ELi64ELi64ELi4ES3_EELi4ELi4ELb1EEEvNS_16Flash_fwd_paramsE,(.L_x_8868 - _ZN5flash32flash_fwd_splitkv_combine_kernelI23Flash_fwd_kernel_traitsILi256ELi64ELi64ELi4ELb0ELb0EN7cutlass10bfloat16_tE19Flash_kernel_traitsILi256ELi64ELi64ELi4ES3_EELi4ELi4ELb1EEEvNS_16Flash_fwd_paramsE)
        .other          _ZN5flash32flash_fwd_splitkv_combine_kernelI23Flash_fwd_kernel_traitsILi256ELi64ELi64ELi4ELb0ELb0EN7cutlass10bfloat16_tE19Flash_kernel_traitsILi256ELi64ELi64ELi4ES3_EELi4ELi4ELb1EEEvNS_16Flash_fwd_paramsE,@"STO_CUDA_ENTRY STV_DEFAULT"
_ZN5flash32flash_fwd_splitkv_combine_kernelI23Flash_fwd_kernel_traitsILi256ELi64ELi64ELi4ELb0ELb0EN7cutlass10bfloat16_tE19Flash_kernel_traitsILi256ELi64ELi64ELi4ES3_EELi4ELi4ELb1EEEvNS_16Flash_fwd_paramsE:
.text._ZN5flash32flash_fwd_splitkv_combine_kernelI23Flash_fwd_kernel_traitsILi256ELi64ELi64ELi4ELb0ELb0EN7cutlass10bfloat16_tE19Flash_kernel_traitsILi256ELi64ELi64ELi4ES3_EELi4ELi4ELb1EEEvNS_16Flash_fwd_paramsE:
        /* <DEDUP_REMOVED lines=23> */
[----:B------:R-:W-:Y:S05]  /*0170*/  CALL.REL.NOINC `($__internal_10_$__cuda_sm20_div_s64) ;  /* 0x0000489000007944 */ /* 0x000fea0003c00000 */
[----:B------:R-:W-:Y:S05]  /*0180*/  BRA `(.L_x_479) ;  /* 0x0000013000007947 */ /* 0x000fea0003800000 */
.L_x_478:
        /* <DEDUP_REMOVED lines=19> */
.L_x_479:
        /* <DEDUP_REMOVED lines=12> */
[----:B------:R-:W-:Y:S05]  /*0380*/  CALL.REL.NOINC `($__internal_10_$__cuda_sm20_div_s64) ;  /* 0x0000468000007944 */ /* 0x000fea0003c00000 */
[----:B------:R-:W-:Y:S02]  /*0390*/  MOV R8, R20 ;  /* 0x0000001400087202 */ /* 0x000fe40000000f00 */
[----:B------:R-:W-:Y:S01]  /*03a0*/  MOV R9, R21 ;  /* 0x0000001500097202 */ /* 0x000fe20000000f00 */
[----:B------:R-:W-:Y:S05]  /*03b0*/  BRA `(.L_x_482) ;  /* 0x0000013000007947 */ /* 0x000fea0003800000 */
.L_x_481:
        /* <DEDUP_REMOVED lines=19> */
.L_x_482:
[----:B------:R-:W-:Y:S05]  /*04f0*/  BSYNC B0 ;  /* 0x0000000000007941 */ /* 0x000fea0003800000 */
.L_x_480:
        /* <DEDUP_REMOVED lines=43> */
.L_x_484:
        /* <DEDUP_REMOVED lines=19> */
.L_x_485:
[----:B------:R-:W-:Y:S05]  /*08e0*/  BSYNC B0 ;  /* 0x0000000000007941 */ /* 0x000fea0003800000 */
.L_x_483:
        /* <DEDUP_REMOVED lines=74> */
[----:B------:R-:W-:Y:S02]  /*0d90*/  MOV R32, R20 ;  /* 0x0000001400207202 */ /* 0x000fe40000000f00 */
[----:B------:R-:W-:Y:S01]  /*0da0*/  MOV R33, R21 ;  /* 0x0000001500217202 */ /* 0x000fe20000000f00 */
[----:B------:R-:W-:Y:S05]  /*0db0*/  BRA `(.L_x_488) ;  /* 0x0000013000007947 */ /* 0x000fea0003800000 */
.L_x_487:
        /* <DEDUP_REMOVED lines=19> */
.L_x_488:
[----:B------:R-:W-:Y:S05]  /*0ef0*/  BSYNC B0 ;  /* 0x0000000000007941 */ /* 0x000fea0003800000 */
.L_x_486:
        /* <DEDUP_REMOVED lines=41> */
.L_x_490:
        /* <DEDUP_REMOVED lines=19> */
.L_x_491:
[----:B------:R-:W-:Y:S05]  /*12c0*/  BSYNC B0 ;  /* 0x0000000000007941 */ /* 0x000fea0003800000 */
.L_x_489:
        /* <DEDUP_REMOVED lines=131> */
.L_x_493:
[----:B------:R-:W-:Y:S05]  /*1b00*/  BSYNC B0 ;  /* 0x0000000000007941 */ /* 0x000fea0003800000 */
.L_x_492:
        /* <DEDUP_REMOVED lines=95> */
.L_x_498:
        /* <DEDUP_REMOVED lines=22> */
.L_x_499:
[----:B------:R-:W-:Y:S05]  /*2260*/  BSYNC B0 ;  /* 0x0000000000007941 */ /* 0x000fea0003800000 */
.L_x_497:
[----:B------:R-:W-:Y:S01]  /*2270*/  LOP3.LUT R19, R17, R0, RZ, 0xfc, !PT ;  /* 0x0000000011137212 */ /* 0x000fe200078efcff */
[----:B------:R-:W-:Y:S03]  /*2280*/  BSSY B0, `(.L_x_500) ;  /* 0x0000028000007945 */ /* 0x000fe60003800000 */
[----:B------:R-:W-:-:S13]  /*2290*/  ISETP.NE.U32.AND P0, PT, R19, RZ, PT ;  /* 0x000000ff1300720c */ /* 0x000fda0003f05070 */
[----:B------:R-:W-:Y:S05]  /*22a0*/  @!P0 BRA `(.L_x_501) ;  /* 0x000000f000008947 */ /* 0x000fea0003800000 */
[----:B------:R-:W-:Y:S01]  /*22b0*/  IMAD.MOV.U32 R24, RZ, RZ, R30 ;  /* 0x000000ffff187224 */ /* 0x000fe200078e001e */
[----:B------:R-:W-:Y:S02]  /*22c0*/  MOV R23, R0 ;  /* 0x0000000000177202 */ /* 0x000fe40000000f00 */
[----:B------:R-:W-:Y:S02]  /*22d0*/  MOV R22, 0x22f0 ;  /* 0x000022f000167802 */ /* 0x000fe40000000f00 */
[----:B------:R-:W-:Y:S05]  /*22e0*/  CALL.REL.NOINC `($__internal_10_$__cuda_sm20_div_s64) ;  /* 0x0000272000007944 */ /* 0x000fea0003c00000 */
        /* <DEDUP_REMOVED lines=11> */
.L_x_501:
        /* <DEDUP_REMOVED lines=22> */
.L_x_502:
[----:B------:R-:W-:Y:S05]  /*2500*/  BSYNC B0 ;  /* 0x0000000000007941 */ /* 0x000fea0003800000 */
.L_x_500:
        /* <DEDUP_REMOVED lines=11> */
[----:B------:R-:W-:Y:S05]  /*25c0*/  CALL.REL.NOINC `($__internal_10_$__cuda_sm20_div_s64) ;  /* 0x0000244000007944 */ /* 0x000fea0003c00000 */
[----:B------:R-:W-:-:S04]  /*25d0*/  IADD3 R17, P0, RZ, -R20, RZ ;  /* 0x80000014ff117210 */ /* 0x000fc80007f1e0ff */
[----:B------:R-:W-:Y:S01]  /*25e0*/  IADD3.X R18, RZ, ~R21, RZ, P0, !PT ;  /* 0x80000015ff127210 */ /* 0x000fe200007fe4ff */
[----:B------:R-:W-:-:S04]  /*25f0*/  IMAD.WIDE.U32 R36, R5, R17, R36 ;  /* 0x0000001105247225 */ /* 0x000fc800078e0024 */
[----:B------:R-:W-:-:S04]  /*2600*/  IMAD R18, R18, R5, RZ ;  /* 0x0000000512127224 */ /* 0x000fc800078e02ff */
[----:B------:R-:W-:-:S05]  /*2610*/  IMAD R4, R4, R17, R18 ;  /* 0x0000001104047224 */ /* 0x000fca00078e0212 */
[----:B------:R-:W-:Y:S01]  /*2620*/  IADD3 R4, R37, R4, RZ ;  /* 0x0000000425047210 */ /* 0x000fe20007ffe0ff */
[----:B------:R-:W-:Y:S05]  /*2630*/  BRA `(.L_x_505) ;  /* 0x0000016000007947 */ /* 0x000fea0003800000 */
.L_x_504:
        /* <DEDUP_REMOVED lines=22> */
.L_x_505:
[----:B------:R-:W-:Y:S05]  /*27a0*/  BSYNC B0 ;  /* 0x0000000000007941 */ /* 0x000fea0003800000 */
.L_x_503:
        /* <DEDUP_REMOVED lines=38> */
[----:B------:R-:W-:Y:S05]  /*2a10*/  CALL.REL.NOINC `($__internal_10_$__cuda_sm20_div_s64) ;  /* 0x00001ff000007944 */ /* 0x000fea0003c00000 */
        /* <DEDUP_REMOVED lines=12> */
.L_x_507:
        /* <DEDUP_REMOVED lines=23> */
.L_x_508:
[----:B------:R-:W-:Y:S05]  /*2c50*/  BSYNC B0 ;  /* 0x0000000000007941 */ /* 0x000fea0003800000 */
.L_x_506:
        /* <DEDUP_REMOVED lines=19> */
.L_x_510:
        /* <DEDUP_REMOVED lines=22> */
.L_x_511:
[----:B------:R-:W-:Y:S05]  /*2ef0*/  BSYNC B0 ;  /* 0x0000000000007941 */ /* 0x000fea0003800000 */
.L_x_509:
        /* <DEDUP_REMOVED lines=20> */
.L_x_513:
        /* <DEDUP_REMOVED lines=23> */
.L_x_514:
[----:B------:R-:W-:Y:S05]  /*31b0*/  BSYNC B0 ;  /* 0x0000000000007941 */ /* 0x000fea0003800000 */
.L_x_512:
        /* <DEDUP_REMOVED lines=25> */
[----:B------:R-:W-:Y:S05]  /*3350*/  CALL.REL.NOINC `($__internal_10_$__cuda_sm20_div_s64) ;  /* 0x000016b000007944 */ /* 0x000fea0003c00000 */
        /* <DEDUP_REMOVED lines=12> */
.L_x_516:
        /* <DEDUP_REMOVED lines=23> */
.L_x_517:
[----:B------:R-:W-:Y:S05]  /*3590*/  BSYNC B0 ;  /* 0x0000000000007941 */ /* 0x000fea0003800000 */
.L_x_515:
        /* <DEDUP_REMOVED lines=29> */
.L_x_519:
        /* <DEDUP_REMOVED lines=23> */
.L_x_520:
[----:B------:R-:W-:Y:S05]  /*38e0*/  BSYNC B0 ;  /* 0x0000000000007941 */ /* 0x000fea0003800000 */
.L_x_518:
        /* <DEDUP_REMOVED lines=20> */
.L_x_496:
[----:B------:R-:W-:-:S04]  /*3a30*/  LEA R2, P0, R36, c[0x0][0x200], 0x2 ;  /* 0x0000800024027a11 */ /* 0x000fc800078010ff */
[----:B------:R-:W-:-:S05]  /*3a40*/  LEA.HI.X R3, R36, c[0x0][0x204], R37, 0x2, P0 ;  /* 0x0000810024037a11 */ /* 0x000fca00000f1425 */
[----:B------:R0:W-:Y:S04]  /*3a50*/  STG.E [R2.64], R28 ;  /* 0x0000001c02007986 */ /* 0x0001e8000c10190a */
.L_x_495:
[----:B------:R-:W-:Y:S05]  /*3a60*/  BSYNC B1 ;  /* 0x0000000000017941 */ /* 0x000fea0003800000 */
.L_x_494:
[----:B------:R-:W1:Y:S01]  /*3a70*/  S2R R24, SR_TID.X ;  /* 0x0000000000187919 */ /* 0x000e620000002100 */
[----:B------:R-:W-:Y:S01]  /*3a80*/  IMAD.MOV.U32 R20, RZ, RZ, c[0x0][0x314] ;  /* 0x0000c500ff147624 */ /* 0x000fe200078e00ff */
[----:B------:R-:W-:Y:S01]  /*3a90*/  CS2R R4, SRZ ;  /* 0x0000000000047805 */ /* 0x000fe2000001ff00 */
[----:B------:R-:W-:Y:S01]  /*3aa0*/  IMAD.MOV.U32 R8, RZ, RZ, RZ ;  /* 0x000000ffff087224 */ /* 0x000fe200078e00ff */
[----:B-1----:R-:W-:-:S04]  /*3ab0*/  SHF.R.S32.HI R23, RZ, 0x1f, R24 ;  /* 0x0000001fff177819 */ /* 0x002fc80000011418 */
[CC--:B0-----:R-:W-:Y:S02]  /*3ac0*/  LEA.HI R2, R23.reuse, R24.reuse, RZ, 0x4 ;  /* 0x0000001817027211 */ /* 0x0c1fe400078f20ff */
[----:B------:R-:W-:Y:S02]  /*3ad0*/  LEA.HI R23, R23, R24, RZ, 0x5 ;  /* 0x0000001817177211 */ /* 0x000fe400078f28ff */
[----:B------:R-:W-:-:S05]  /*3ae0*/  LOP3.LUT R3, R2, 0xfffffff0, RZ, 0xc0, !PT ;  /* 0xfffffff002037812 */ /* 0x000fca00078ec0ff */
[----:B------:R-:W-:Y:S01]  /*3af0*/  IMAD.IADD R0, R24, 0x1, -R3 ;  /* 0x0000000118007824 */ /* 0x000fe200078e0a03 */
[----:B------:R-:W-:Y:S02]  /*3b00*/  LOP3.LUT R3, R23, 0x3fffffe0, RZ, 0xc0, !PT ;  /* 0x3fffffe017037812 */ /* 0x000fe400078ec0ff */
[----:B------:R-:W-:Y:S02]  /*3b10*/  SHF.R.S32.HI R23, RZ, 0x5, R23 ;  /* 0x00000005ff177819 */ /* 0x000fe40000011417 */
[----:B------:R-:W-:-:S04]  /*3b20*/  ISETP.GE.AND P0, PT, R0, c[0x0][0x314], PT ;  /* 0x0000c50000007a0c */ /* 0x000fc80003f06270 */
[C---:B------:R-:W-:Y:S01]  /*3b30*/  ISETP.GT.OR P0, PT, R24.reuse, 0x3f, P0 ;  /* 0x0000003f1800780c */ /* 0x040fe20000704670 */
[----:B------:R-:W-:-:S04]  /*3b40*/  IMAD.IADD R24, R24, 0x1, -R3 ;  /* 0x0000000118187824 */ /* 0x000fc800078e0a03 */
[----:B------:R-:W-:-:S08]  /*3b50*/  IMAD.SHL.U32 R24, R24, 0x4, RZ ;  /* 0x0000000418187824 */ /* 0x000fd000078e00ff */
[----:B------:R-:W-:Y:S01]  /*3b60*/  @!P0 FADD.FTZ R6, -R28, R29 ;  /* 0x0000001d1c068221 */ /* 0x000fe20000010100 */
[----:B------:R-:W-:Y:S02]  /*3b70*/  @!P0 SHF.R.S32.HI R7, RZ, 0x4, R2 ;  /* 0x00000004ff078819 */ /* 0x000fe40000011402 */
[----:B------:R-:W-:Y:S01]  /*3b80*/  CS2R R2, SRZ ;  /* 0x0000000000027805 */ /* 0x000fe2000001ff00 */
[----:B------:R-:W-:Y:S02]  /*3b90*/  @!P0 FMUL.FTZ R6, R6, 1.4426950216293334961 ;  /* 0x3fb8aa3b06068820 */ /* 0x000fe40000410000 */
[----:B------:R-:W-:Y:S02]  /*3ba0*/  @!P0 IMAD R7, R0, 0x5, R7 ;  /* 0x0000000500078824 */ /* 0x000fe400078e0207 */
[----:B------:R-:W-:Y:S02]  /*3bb0*/  IMAD.MOV.U32 R0, RZ, RZ, RZ ;  /* 0x000000ffff007224 */ /* 0x000fe400078e00ff */
[----:B------:R-:W0:Y:S02]  /*3bc0*/  @!P0 MUFU.EX2 R6, R6 ;  /* 0x0000000600068308 */ /* 0x000e240000000800 */
[----:B0-----:R0:W-:Y:S04]  /*3bd0*/  @!P0 STS [R7.X4], R6 ;  /* 0x0000000607008388 */ /* 0x0011e80000004800 */
[----:B------:R-:W-:Y:S01]  /*3be0*/  BAR.SYNC.DEFER_BLOCKING 0x0 ;  /* 0x0000000000007b1d */ /* 0x000fe20000010000 */
[----:B------:R-:W-:Y:S01]  /*3bf0*/  ISETP.GE.AND P0, PT, R20, 0x1, PT ;  /* 0x000000011400780c */ /* 0x000fe20003f06270 */
[----:B0-----:R-:W-:-:S12]  /*3c00*/  CS2R R6, SRZ ;  /* 0x0000000000067805 */ /* 0x001fd8000001ff00 */
        /* <DEDUP_REMOVED lines=28> */
.L_x_523:
[----:B------:R0:W2:Y:S01]  /*3dd0*/  @!P3 LDG.E.128 R12, [R30.64+-0x200] ;  /* 0xfffe000a1e0cb981 */ /* 0x0000a2000c1e1d00 */
[C---:B------:R-:W-:Y:S02]  /*3de0*/  IADD3 R28, P1, R26.reuse, R30, RZ ;  /* 0x0000001e1a1c7210 */ /* 0x040fe40007f3e0ff */
[----:B------:R-:W-:Y:S01]  /*3df0*/  IADD3 R21, R21, 0x4, RZ ;  /* 0x0000000415157810 */ /* 0x000fe20007ffe0ff */
[----:B------:R0:W3:Y:S01]  /*3e00*/  @!P3 LDG.E.128 R16, [R30.64] ;  /* 0x0000000a1e10b981 */ /* 0x0000e2000c1e1d00 */
[----:B------:R-:W-:Y:S02]  /*3e10*/  PLOP3.LUT P3, PT, P0, PT, PT, 0x80, 0x0 ;  /* 0x000000000000781c */ /* 0x000fe4000076f070 */
[----:B------:R-:W-:Y:S01]  /*3e20*/  IADD3.X R29, R27, R31, RZ, P1, !PT ;  /* 0x0000001f1b1d7210 */ /* 0x000fe20000ffe4ff */
        /* <DEDUP_REMOVED lines=51> */
.L_x_522:
[----:B------:R-:W-:-:S04]  /*4160*/  IADD3 R9, -R21, c[0x0][0x314], RZ ;  /* 0x0000c50015097a10 */ /* 0x000fc80007ffe1ff */
[----:B------:R-:W-:-:S13]  /*4170*/  ISETP.GT.AND P0, PT, R9, 0x1, PT ;  /* 0x000000010900780c */ /* 0x000fda0003f04270 */
[----:B------:R-:W-:Y:S05]  /*4180*/  @!P0 BRA `(.L_x_524) ;  /* 0x0000020000008947 */ /* 0x000fea0003800000 */
[----:B------:R-:W-:Y:S01]  /*4190*/  ISETP.GE.AND P0, PT, R23, R22, PT ;  /* 0x000000161700720c */ /* 0x000fe20003f06270 */
[----:B------:R-:W0:Y:S01]  /*41a0*/  LDS R35, [R10] ;  /* 0x000000000a237984 */ /* 0x000e220000000800 */
[----:B------:R-:W-:-:S03]  /*41b0*/  IADD3 R36, P1, R26, R30, RZ ;  /* 0x0000001e1a247210 */ /* 0x000fc60007f3e0ff */
[----:B------:R1:W2:Y:S08]  /*41c0*/  LDS R34, [R10+0x14] ;  /* 0x000014000a227984 */ /* 0x0002b00000000800 */
[----:B------:R-:W0:Y:S04]  /*41d0*/  @!P0 LDG.E.128 R12, [R30.64+-0x200] ;  /* 0xfffe000a1e0c8981 */ /* 0x000e28000c1e1d00 */
[----:B------:R-:W3:Y:S01]  /*41e0*/  @!P0 LDG.E.128 R16, [R30.64] ;  /* 0x0000000a1e108981 */ /* 0x000ee2000c1e1d00 */
[----:B------:R-:W-:Y:S01]  /*41f0*/  IADD3.X R37, R27, R31, RZ, P1, !PT ;  /* 0x0000001f1b257210 */ /* 0x000fe20000ffe4ff */
[----:B0-----:R-:W-:-:S02]  /*4200*/  FFMA.FTZ R33, R12, R35, R8 ;  /* 0x000000230c217223 */ /* 0x001fc40000010008 */
[-C--:B------:R-:W-:Y:S02]  /*4210*/  FFMA.FTZ R32, R13, R35.reuse, R7 ;  /* 0x000000230d207223 */ /* 0x080fe40000010007 */
[-C--:B------:R-:W-:Y:S02]  /*4220*/  FFMA.FTZ R29, R14, R35.reuse, R6 ;  /* 0x000000230e1d7223 */ /* 0x080fe40000010006 */
[-C--:B------:R-:W-:Y:S02]  /*4230*/  FFMA.FTZ R28, R15, R35.reuse, R5 ;  /* 0x000000230f1c7223 */ /* 0x080fe40000010005 */
[-C--:B---3--:R-:W-:Y:S01]  /*4240*/  FFMA.FTZ R25, R16, R35.reuse, R4 ;  /* 0x0000002310197223 */ /* 0x088fe20000010004 */
[----:B------:R-:W2:Y:S01]  /*4250*/  @!P0 LDG.E.128 R12, [R36.64+-0x200] ;  /* 0xfffe000a240c8981 */ /* 0x000ea2000c1e1d00 */
[-C--:B------:R-:W-:Y:S02]  /*4260*/  FFMA.FTZ R20, R17, R35.reuse, R3 ;  /* 0x0000002311147223 */ /* 0x080fe40000010003 */
[----:B------:R-:W-:-:S02]  /*4270*/  FFMA.FTZ R9, R18, R35, R2 ;  /* 0x0000002312097223 */ /* 0x000fc40000010002 */
[----:B------:R-:W-:Y:S02]  /*4280*/  FFMA.FTZ R0, R19, R35, R0 ;  /* 0x0000002313007223 */ /* 0x000fe40000010000 */
[----:B------:R-:W3:Y:S01]  /*4290*/  @!P0 LDG.E.128 R16, [R36.64] ;  /* 0x0000000a24108981 */ /* 0x000ee2000c1e1d00 */
[----:B------:R-:W-:Y:S02]  /*42a0*/  IADD3 R30, P0, R26, R36, RZ ;  /* 0x000000241a1e7210 */ /* 0x000fe40007f1e0ff */
[----:B------:R-:W-:Y:S02]  /*42b0*/  IADD3 R21, R21, 0x1, RZ ;  /* 0x0000000115157810 */ /* 0x000fe40007ffe0ff */
[----:B------:R-:W-:Y:S02]  /*42c0*/  IADD3 R26, R10, 0x14, RZ ;  /* 0x000000140a1a7810 */ /* 0x000fe40007ffe0ff */
[----:B------:R-:W-:Y:S02]  /*42d0*/  IADD3.X R31, R27, R37, RZ, P0, !PT ;  /* 0x000000251b1f7210 */ /* 0x000fe400007fe4ff */
[----:B------:R-:W-:-:S02]  /*42e0*/  PLOP3.LUT P4, PT, PT, PT, PT, 0x8, 0x0 ;  /* 0x000000000000781c */ /* 0x000fc40003f8e170 */
[----:B------:R-:W-:Y:S02]  /*42f0*/  IADD3 R21, R21, 0x1, RZ ;  /* 0x0000000115157810 */ /* 0x000fe40007ffe0ff */
[----:B-1----:R-:W-:Y:S01]  /*4300*/  IADD3 R10, R26, 0x14, RZ ;  /* 0x000000141a0a7810 */ /* 0x002fe20007ffe0ff */
[-C--:B--2---:R-:W-:Y:S02]  /*4310*/  FFMA.FTZ R8, R12, R34.reuse, R33 ;  /* 0x000000220c087223 */ /* 0x084fe40000010021 */
[-C--:B------:R-:W-:Y:S02]  /*4320*/  FFMA.FTZ R7, R13, R34.reuse, R32 ;  /* 0x000000220d077223 */ /* 0x080fe40000010020 */
[-C--:B------:R-:W-:Y:S02]  /*4330*/  FFMA.FTZ R6, R14, R34.reuse, R29 ;  /* 0x000000220e067223 */ /* 0x080fe4000001001d */
[-C--:B------:R-:W-:Y:S02]  /*4340*/  FFMA.FTZ R5, R15, R34.reuse, R28 ;  /* 0x000000220f057223 */ /* 0x080fe4000001001c */
[----:B---3--:R-:W-:-:S02]  /*4350*/  FFMA.FTZ R4, R16, R34, R25 ;  /* 0x0000002210047223 */ /* 0x008fc40000010019 */
[-C--:B------:R-:W-:Y:S02]  /*4360*/  FFMA.FTZ R3, R17, R34.reuse, R20 ;  /* 0x0000002211037223 */ /* 0x080fe40000010014 */
[-C--:B------:R-:W-:Y:S02]  /*4370*/  FFMA.FTZ R2, R18, R34.reuse, R9 ;  /* 0x0000002212027223 */ /* 0x080fe40000010009 */
[----:B------:R-:W-:Y:S02]  /*4380*/  FFMA.FTZ R0, R19, R34, R0 ;  /* 0x0000002213007223 */ /* 0x000fe40000010000 */
.L_x_524:
[----:B------:R-:W-:-:S13]  /*4390*/  ISETP.LT.OR P4, PT, R21, c[0x0][0x314], P4 ;  /* 0x0000c50015007a0c */ /* 0x000fda0002781670 */
[----:B------:R-:W-:Y:S05]  /*43a0*/  @!P4 BRA `(.L_x_521) ;  /* 0x000000f00000c947 */ /* 0x000fea0003800000 */
[----:B------:R-:W-:Y:S01]  /*43b0*/  ISETP.GE.AND P0, PT, R23, R22, PT ;  /* 0x000000161700720c */ /* 0x000fe20003f06270 */
[----:B------:R-:W-:-:S12]  /*43c0*/  BSSY B0, `(.L_x_525) ;  /* 0x0000004000007945 */ /* 0x000fd80003800000 */
[----:B------:R-:W-:Y:S05]  /*43d0*/  @P0 BRA `(.L_x_526) ;  /* 0x0000002000000947 */ /* 0x000fea0003800000 */
[----:B------:R0:W5:Y:S04]  /*43e0*/  LDG.E.128 R12, [R30.64+-0x200] ;  /* 0xfffe000a1e0c7981 */ /* 0x000168000c1e1d00 */
[----:B------:R0:W5:Y:S02]  /*43f0*/  LDG.E.128 R16, [R30.64] ;  /* 0x0000000a1e107981 */ /* 0x000164000c1e1d00 */
.L_x_526:
[----:B------:R-:W-:Y:S05]  /*4400*/  BSYNC B0 ;  /* 0x0000000000007941 */ /* 0x000fea0003800000 */
.L_x_525:
        /* <DEDUP_REMOVED lines=9> */
.L_x_521:
        /* <DEDUP_REMOVED lines=74> */
[----:B------:R-:W-:-:S03]  /*4940*/  IADD3 R7, R24, 0x80, RZ ;  /* 0x0000008018077810 */ /* 0x000fc60007ffe0ff */
[----:B------:R-:W-:Y:S01]  /*4950*/  IMAD.IADD R6, R3, 0x1, R0 ;  /* 0x0000000103067824 */ /* 0x000fe200078e0200 */
[CC--:B------:R-:W-:Y:S02]  /*4960*/  IADD3 R0, P1, R24.reuse, R2.reuse, RZ ;  /* 0x0000000218007210 */ /* 0x0c0fe40007f3e0ff */
[C---:B------:R-:W-:Y:S02]  /*4970*/  IADD3 R2, P0, R7.reuse, R2, RZ ;  /* 0x0000000207027210 */ /* 0x040fe40007f1e0ff */
[-C--:B------:R-:W-:Y:S02]  /*4980*/  LEA.HI.X.SX32 R3, R24, R6.reuse, 0x1, P1 ;  /* 0x0000000618037211 */ /* 0x080fe400008f0eff */
[----:B------:R-:W-:Y:S02]  /*4990*/  LEA.HI.X.SX32 R7, R7, R6, 0x1, P0 ;  /* 0x0000000607077211 */ /* 0x000fe400000f0eff */
[----:B------:R-:W-:Y:S02]  /*49a0*/  LEA R10, P1, R0, c[0x0][0x1d0], 0x1 ;  /* 0x00007400000a7a11 */ /* 0x000fe400078208ff */
[----:B------:R-:W-:-:S02]  /*49b0*/  LEA R6, P0, R2, c[0x0][0x1d0], 0x1 ;  /* 0x0000740002067a11 */ /* 0x000fc400078008ff */
[----:B------:R-:W-:Y:S02]  /*49c0*/  LEA.HI.X R11, R0, c[0x0][0x1d4], R3, 0x1, P1 ;  /* 0x00007500000b7a11 */ /* 0x000fe400008f0c03 */
[----:B------:R-:W-:-:S03]  /*49d0*/  LEA.HI.X R7, R2, c[0x0][0x1d4], R7, 0x1, P0 ;  /* 0x0000750002077a11 */ /* 0x000fc600000f0c07 */
[----:B------:R-:W-:Y:S04]  /*49e0*/  STG.E.64 [R10.64], R8 ;  /* 0x000000080a007986 */ /* 0x000fe8000c101b0a */
[----:B------:R-:W-:Y:S01]  /*49f0*/  STG.E.64 [R6.64], R4 ;  /* 0x0000000406007986 */ /* 0x000fe2000c101b0a */
[----:B------:R-:W-:Y:S05]  /*4a00*/  EXIT ;  /* 0x000000000000794d */ /* 0x000fea0003800000 */
        .weak           $__internal_10_$__cuda_sm20_div_s64
        .type           $__internal_10_$__cuda_sm20_div_s64,@function
        .size           $__internal_10_$__cuda_sm20_div_s64,(.L_x_8868 - $__internal_10_$__cuda_sm20_div_s64)
$__internal_10_$__cuda_sm20_div_s64:
        /* <DEDUP_REMOVED lines=83> */
[----:B------:R-:W-:Y:S06]  /*4f40*/  RET.REL.NODEC R26 `(_ZN5flash32flash_fwd_splitkv_combine_kernelI23Flash_fwd_kernel_traitsILi256ELi64ELi64ELi4ELb0ELb0EN7cutlass10bfloat16_tE19Flash_kernel_traitsILi256ELi64ELi64ELi4ES3_EELi4ELi4ELb1EEEvNS_16Flash_fwd_paramsE) ;  /* 0xffffb0b01a007950 */ /* 0x000fec0003c3ffff */
.L_x_527:
        /* <DEDUP_REMOVED lines=11> */
.L_x_8868:


//--------------------- .text._ZN5flash32flash_fwd_splitkv_combine_kernelI23Flash_fwd_kernel_traitsILi256ELi64ELi64ELi4ELb0ELb0EN7cutlass10bfloat16_tE19Flash_kernel_traitsILi256ELi64ELi64ELi4ES3_EELi4ELi3ELb1EEEvNS_16Flash_fwd_paramsE --------------------------
	.section	.text._ZN5flash32flash_fwd_splitkv_combine_kernelI23Flash_fwd_kernel_traitsILi256ELi64ELi64ELi4ELb0ELb0EN7cutlass10bfloat16_tE19Flash_kernel_traitsILi256ELi64ELi64ELi4ES3_EELi4ELi3ELb1EEEvNS_16Flash_fwd_paramsE,"ax",@progbits
	.sectioninfo	@"SHI_REGISTERS=52"
	.align	128
        .global         _ZN5flash32flash_fwd_splitkv_combine_kernelI23Flash_fwd_kernel_traitsILi256ELi64ELi64ELi4ELb0ELb0EN7cutlass10bfloat16_tE19Flash_kernel_traitsILi256ELi64ELi64ELi4ES3_EELi4ELi3ELb1EEEvNS_16Flash_fwd_paramsE
        .type           _ZN5flash32flash_fwd_splitkv_combine_kernelI23Flash_fwd_kernel_traitsILi256ELi64ELi64ELi4ELb0ELb0EN7cutlass10bfloat16_tE19Flash_kernel_traitsILi256ELi64ELi64ELi4ES3_EELi4ELi3ELb1EEEvNS_16Flash_fwd_paramsE,@function
        .size           _ZN5flash32flash_fwd_splitkv_combine_kernelI23Flash_fwd_kernel_traitsILi256ELi64ELi64ELi4ELb0ELb0EN7cutlass10bfloat16_tE19Flash_kernel_traitsILi256ELi64ELi64ELi4ES3_EELi4ELi3ELb1EEEvNS_16Flash_fwd_paramsE,(.L_x_8869 - _ZN5flash32flash_fwd_splitkv_combine_kernelI23Flash_fwd_kernel_traitsILi256ELi64ELi64ELi4ELb0ELb0EN7cutlass10bfloat16_tE19Flash_kernel_traitsILi256ELi64ELi64ELi4ES3_EELi4ELi3ELb1EEEvNS_16Flash_fwd_paramsE)
        .other          _ZN5flash32flash_fwd_splitkv_combine_kernelI23Flash_fwd_kernel_traitsILi256ELi64ELi64ELi4ELb0ELb0EN7cutlass10bfloat16_tE19Flash_kernel_traitsILi256ELi64ELi64ELi4ES3_EELi4ELi3ELb1EEEvNS_16Flash_fwd_paramsE,@"STO_CUDA_ENTRY STV_DEFAULT"
_ZN5flash32flash_fwd_splitkv_combine_kernelI23Flash_fwd_kernel_traitsILi256ELi64ELi64ELi4ELb0ELb0EN7cutlass10bfloat16_tE19Flash_kernel_traitsILi256ELi64ELi64ELi4ES3_EELi4ELi3ELb1EEEvNS_16Flash_fwd_paramsE:
.text._ZN5flash32flash_fwd_splitkv_combine_kernelI23Flash_fwd_kernel_traitsILi256ELi64ELi64ELi4ELb0ELb0EN7cutlass10bfloat16_tE19Flash_kernel_traitsILi256ELi64ELi64ELi4ES3_EELi4ELi3ELb1EEEvNS_16Flash_fwd_paramsE:
        /* <DEDUP_REMOVED lines=23> */
[----:B------:R-:W-:Y:S05]  /*0170*/  CALL.REL.NOINC `($__internal_11_$__cuda_sm20_div_s64) ;  /* 0x0000485000007944 */ /* 0x000fea0003c00000 */
[----:B------:R-:W-:Y:S05]  /*0180*/  BRA `(.L_x_529) ;  /* 0x0000013000007947 */ /* 0x000fea0003800000 */
.L_x_528:
        /* <DEDUP_REMOVED lines=19> */
.L_x_529:
        /* <DEDUP_REMOVED lines=12> */
[----:B------:R-:W-:Y:S05]  /*0380*/  CALL.REL.NOINC `($__internal_11_$__cuda_sm20_div_s64) ;  /* 0x0000464000007944 */ /* 0x000fea0003c00000 */
[----:B------:R-:W-:Y:S02]  /*0390*/  MOV R8, R20 ;  /* 0x0000001400087202 */ /* 0x000fe40000000f00 */
[----:B------:R-:W-:Y:S01]  /*03a0*/  MOV R9, R21 ;  /* 0x0000001500097202 */ /* 0x000fe20000000f00 */
[----:B------:R-:W-:Y:S05]  /*03b0*/  BRA `(.L_x_532) ;  /* 0x0000013000007947 */ /* 0x000fea0003800000 */
.L_x_531:
        /* <DEDUP_REMOVED lines=19> */
.L_x_532:
[----:B------:R-:W-:Y:S05]  /*04f0*/  BSYNC B0 ;  /* 0x0000000000007941 */ /* 0x000fea0003800000 */
.L_x_530:
        /* <DEDUP_REMOVED lines=43> */
.L_x_534:
        /* <DEDUP_REMOVED lines=19> */
.L_x_535:
[----:B------:R-:W-:Y:S05]  /*08e0*/  BSYNC B0 ;  /* 0x0000000000007941 */ /* 0x000fea0003800000 */
.L_x_533:
        /* <DEDUP_REMOVED lines=74> */
[----:B------:R-:W-:Y:S02]  /*0d90*/  MOV R32, R20 ;  /* 0x0000001400207202 */ /* 0x000fe40000000f00 */
[----:B------:R-:W-:Y:S01]  /*0da0*/  MOV R33, R21 ;  /* 0x0000001500217202 */ /* 0x000fe20000000f00 */
[----:B------:R-:W-:Y:S05]  /*0db0*/  BRA `(.L_x_538) ;  /* 0x0000013000007947 */ /* 0x000fea0003800000 */
.L_x_537:
        /* <DEDUP_REMOVED lines=19> */
.L_x_538:
[----:B------:R-:W-:Y:S05]  /*0ef0*/  BSYNC B0 ;  /* 0x0000000000007941 */ /* 0x000fea0003800000 */
.L_x_536:
        /* <DEDUP_REMOVED lines=41> */
.L_x_540:
        /* <DEDUP_REMOVED lines=19> */
.L_x_541:
[----:B------:R-:W-:Y:S05]  /*12c0*/  BSYNC B0 ;  /* 0x0000000000007941 */ /* 0x000fea0003800000 */
.L_x_539:
        /* <DEDUP_REMOVED lines=131> */
.L_x_543:
[----:B------:R-:W-:Y:S05]  /*1b00*/  BSYNC B0 ;  /* 0x0000000000007941 */ /* 0x000fea0003800000 */
.L_x_542:
        /* <DEDUP_REMOVED lines=91> */
.L_x_548:
        /* <DEDUP_REMOVED lines=22> */
.L_x_549:
[----:B------:R-:W-:Y:S05]  /*2220*/  BSYNC B0 ;  /* 0x0000000000007941 */ /* 0x000fea0003800000 */
.L_x_547:
[----:B------:R-:W-:Y:S01]  /*2230*/  LOP3.LUT R19, R17, R0, RZ, 0xfc, !PT ;  /* 0x0000000011137212 */ /* 0x000fe200078efcff */
[----:B------:R-:W-:Y:S03]  /*2240*/  BSSY B0, `(.L_x_550) ;  /* 0x0000028000007945 */ /* 0x000fe60003800000 */
[----:B------:R-:W-:-:S13]  /*2250*/  ISETP.NE.U32.AND P0, PT, R19, RZ, PT ;  /* 0x000000ff1300720c */ /* 0x000fda0003f05070 */
[----:B------:R-:W-:Y:S05]  /*2260*/  @!P0 BRA `(.L_x_551) ;  /* 0x000000f000008947 */ /* 0x000fea0003800000 */
[----:B------:R-:W-:Y:S01]  /*2270*/  IMAD.MOV.U32 R24, RZ, RZ, R30 ;  /* 0x000000ffff187224 */ /* 0x000fe200078e001e */
[----:B------:R-:W-:Y:S02]  /*2280*/  MOV R23, R0 ;  /* 0x0000000000177202 */ /* 0x000fe40000000f00 */
[----:B------:R-:W-:Y:S02]  /*2290*/  MOV R22, 0x22b0 ;  /* 0x000022b000167802 */ /* 0x000fe40000000f00 */
[----:B------:R-:W-:Y:S05]  /*22a0*/  CALL.REL.NOINC `($__internal_11_$__cuda_sm20_div_s64) ;  /* 0x0000272000007944 */ /* 0x000fea0003c00000 */
        /* <DEDUP_REMOVED lines=11> */
.L_x_551:
        /* <DEDUP_REMOVED lines=22> */
.L_x_552:
[----:B------:R-:W-:Y:S05]  /*24c0*/  BSYNC B0 ;  /* 0x0000000000007941 */ /* 0x000fea0003800000 */
.L_x_550:
        /* <DEDUP_REMOVED lines=11> */
[----:B------:R-:W-:Y:S05]  /*2580*/  CALL.REL.NOINC `($__internal_11_$__cuda_sm20_div_s64) ;  /* 0x0000244000007944 */ /* 0x000fea0003c00000 */
[----:B------:R-:W-:-:S04]  /*2590*/  IADD3 R17, P0, RZ, -R20, RZ ;  /* 0x80000014ff117210 */ /* 0x000fc80007f1e0ff */
[----:B------:R-:W-:Y:S01]  /*25a0*/  IADD3.X R18, RZ, ~R21, RZ, P0, !PT ;  /* 0x80000015ff127210 */ /* 0x000fe200007fe4ff */
[----:B------:R-:W-:-:S04]  /*25b0*/  IMAD.WIDE.U32 R36, R5, R17, R36 ;  /* 0x0000001105247225 */ /* 0x000fc800078e0024 */
[----:B------:R-:W-:-:S04]  /*25c0*/  IMAD R18, R18, R5, RZ ;  /* 0x0000000512127224 */ /* 0x000fc800078e02ff */
[----:B------:R-:W-:-:S05]  /*25d0*/  IMAD R4, R4, R17, R18 ;  /* 0x0000001104047224 */ /* 0x000fca00078e0212 */
[----:B------:R-:W-:Y:S01]  /*25e0*/  IADD3 R4, R37, R4, RZ ;  /* 0x0000000425047210 */ /* 0x000fe20007ffe0ff */
[----:B------:R-:W-:Y:S05]  /*25f0*/  BRA `(.L_x_555) ;  /* 0x0000016000007947 */ /* 0x000fea0003800000 */
.L_x_554:
        /* <DEDUP_REMOVED lines=22> */
.L_x_555:
[----:B------:R-:W-:Y:S05]  /*2760*/  BSYNC B0 ;  /* 0x0000000000007941 */ /* 0x000fea0003800000 */
.L_x_553:
        /* <DEDUP_REMOVED lines=38> */
[----:B------:R-:W-:Y:S05]  /*29d0*/  CALL.REL.NOINC `($__internal_11_$__cuda_sm20_div_s64) ;  /* 0x00001ff000007944 */ /* 0x000fea0003c00000 */
        /* <DEDUP_REMOVED lines=12> */
.L_x_557:
        /* <DEDUP_REMOVED lines=23> */
.L_x_558:
[----:B------:R-:W-:Y:S05]  /*2c10*/  BSYNC B0 ;  /* 0x0000000000007941 */ /* 0x000fea0003800000 */
.L_x_556:
        /* <DEDUP_REMOVED lines=19> */
.L_x_560:
        /* <DEDUP_REMOVED lines=22> */
.L_x_561:
[----:B------:R-:W-:Y:S05]  /*2eb0*/  BSYNC B0 ;  /* 0x0000000000007941 */ /* 0x000fea0003800000 */
.L_x_559:
        /* <DEDUP_REMOVED lines=20> */
.L_x_563:
        /* <DEDUP_REMOVED lines=23> */
.L_x_564:
[----:B------:R-:W-:Y:S05]  /*3170*/  BSYNC B0 ;  /* 0x0000000000007941 */ /* 0x000fea0003800000 */
.L_x_562:
        /* <DEDUP_REMOVED lines=25> */
[----:B------:R-:W-:Y:S05]  /*3310*/  CALL.REL.NOINC `($__internal_11_$__cuda_sm20_div_s64) ;  /* 0x000016b000007944 */ /* 0x000fea0003c00000 */
        /* <DEDUP_REMOVED lines=12> */
.L_x_566:
        /* <DEDUP_REMOVED lines=23> */
.L_x_567:
[----:B------:R-:W-:Y:S05]  /*3550*/  BSYNC B0 ;  /* 0x0000000000007941 */ /* 0x000fea0003800000 */
.L_x_565:
        /* <DEDUP_REMOVED lines=29> */
.L_x_569:
        /* <DEDUP_REMOVED lines=23> */
.L_x_570:
[----:B------:R-:W-:Y:S05]  /*38a0*/  BSYNC B0 ;  /* 0x0000000000007941 */ /* 0x000fea0003800000 */
.L_x_568:
        /* <DEDUP_REMOVED lines=20> */
.L_x_546:
[----:B------:R-:W-:-:S04]  /*39f0*/  LEA R2, P0, R36, c[0x0][0x200], 0x2 ;  /* 0x0000800024027a11 */ /* 0x000fc800078010ff */
[----:B------:R-:W-:-:S05]  /*3a00*/  LEA.HI.X R3, R36, c[0x0][0x204], R37, 0x2, P0 ;  /* 0x0000810024037a11 */ /* 0x000fca00000f1425 */
[----:B------:R0:W-:Y:S04]  /*3a10*/  STG.E [R2.64], R28 ;  /* 0x0000001c02007986 */ /* 0x0001e8000c10190a */
.L_x_545:
[----:B------:R-:W-:Y:S05]  /*3a20*/  BSYNC B1 ;  /* 0x0000000000017941 */ /* 0x000fea0003800000 */
.L_x_544:
        /* <DEDUP_REMOVED lines=54> */
.L_x_573:
        /* <DEDUP_REMOVED lines=57> */
.L_x_572:
        /* <DEDUP_REMOVED lines=35> */
.L_x_574:
[----:B------:R-:W-:-:S13]  /*4350*/  ISETP.LT.OR P4, PT, R21, c[0x0][0x314], P4 ;  /* 0x0000c50015007a0c */ /* 0x000fda0002781670 */
[----:B------:R-:W-:Y:S05]  /*4360*/  @!P4 BRA `(.L_x_571) ;  /* 0x000000f00000c947 */ /* 0x000fea0003800000 */
[----:B------:R-:W-:Y:S01]  /*4370*/  ISETP.GE.AND P0, PT, R23, R22, PT ;  /* 0x000000161700720c */ /* 0x000fe20003f06270 */
[----:B------:R-:W-:-:S12]  /*4380*/  BSSY B0, `(.L_x_575) ;  /* 0x0000004000007945 */ /* 0x000fd80003800000 */
[----:B------:R-:W-:Y:S05]  /*4390*/  @P0 BRA `(.L_x_576) ;  /* 0x0000002000000947 */ /* 0x000fea0003800000 */
[----:B------:R0:W5:Y:S04]  /*43a0*/  LDG.E.128 R12, [R30.64+-0x200] ;  /* 0xfffe000a1e0c7981 */ /* 0x000168000c1e1d00 */
[----:B------:R0:W5:Y:S02]  /*43b0*/  LDG.E.128 R16, [R30.64] ;  /* 0x0000000a1e107981 */ /* 0x000164000c1e1d00 */
.L_x_576:
[----:B------:R-:W-:Y:S05]  /*43c0*/  BSYNC B0 ;  /* 0x0000000000007941 */ /* 0x000fea0003800000 */
.L_x_575:
        /* <DEDUP_REMOVED lines=9> */
.L_x_571:
        /* <DEDUP_REMOVED lines=87> */
        .weak           $__internal_11_$__cuda_sm20_div_s64
        .type           $__internal_11_$__cuda_sm20_div_s64,@function
        .size           $__internal_11_$__cuda_sm20_div_s64,(.L_x_8869 - $__internal_11_$__cuda_sm20_div_s64)
$__internal_11_$__cuda_sm20_div_s64:
        /* <DEDUP_REMOVED lines=83> */
[----:B------:R-:W-:Y:S06]  /*4f00*/  RET.REL.NODEC R26 `(_ZN5flash32flash_fwd_splitkv_combine_kernelI23Flash_fwd_kernel_traitsILi256ELi64ELi64ELi4ELb0ELb0EN7cutlass10bfloat16_tE19Flash_kernel_traitsILi256ELi64ELi64ELi4ES3_EELi4ELi3ELb1EEEvNS_16Flash_fwd_paramsE) ;  /* 0xffffb0f01a007950 */ /* 0x000fec0003c3ffff */
.L_x_577:
        /* <DEDUP_REMOVED lines=15> */
.L_x_8869:


//--------------------- .text._ZN5flash32flash_fwd_splitkv_combine_kernelI23Flash_fwd_kernel_traitsILi256ELi64ELi64ELi4ELb0ELb0EN7cutlass10bfloat16_tE19Flash_kernel_traitsILi256ELi64ELi64ELi4ES3_EELi4ELi2ELb1EEEvNS_16Flash_fwd_paramsE --------------------------
	.section	.text._ZN5flash32flash_fwd_splitkv_combine_kernelI23Flash_fwd_kernel_traitsILi256ELi64ELi64ELi4ELb0ELb0EN7cutlass10bfloat16_tE19Flash_kernel_traitsILi256ELi64ELi64ELi4ES3_EELi4ELi2ELb1EEEvNS_16Flash_fwd_paramsE,"ax",@progbits
	.sectioninfo	@"SHI_REGISTERS=54"
	.align	128
        .global         _ZN5flash32flash_fwd_splitkv_combine_kernelI23Flash_fwd_kernel_traitsILi256ELi64ELi64ELi4ELb0ELb0EN7cutlass10bfloat16_tE19Flash_kernel_traitsILi256ELi64ELi64ELi4ES3_EELi4ELi2ELb1EEEvNS_16Flash_fwd_paramsE
        .type           _ZN5flash32flash_fwd_splitkv_combine_kernelI23Flash_fwd_kernel_traitsILi256ELi64ELi64ELi4ELb0ELb0EN7cutlass10bfloat16_tE19Flash_kernel_traitsILi256ELi64ELi64ELi4ES3_EELi4ELi2ELb1EEEvNS_16Flash_fwd_paramsE,@function
        .size           _ZN5flash32flash_fwd_splitkv_combine_kernelI23Flash_fwd_kernel_traitsILi256ELi64ELi64ELi4ELb0ELb0EN7cutlass10bfloat16_tE19Flash_kernel_traitsILi256ELi64ELi64ELi4ES3_EELi4ELi2ELb1EEEvNS_16Flash_fwd_paramsE,(.L_x_8870 - _ZN5flash32flash_fwd_splitkv_combine_kernelI23Flash_fwd_kernel_traitsILi256ELi64ELi64ELi4ELb0ELb0EN7cutlass10bfloat16_tE19Flash_kernel_traitsILi256ELi64ELi64ELi4ES3_EELi4ELi2ELb1EEEvNS_16Flash_fwd_paramsE)
        .other          _ZN5flash32flash_fwd_splitkv_combine_kernelI23Flash_fwd_kernel_traitsILi256ELi64ELi64ELi4ELb0ELb0EN7cutlass10bfloat16_tE19Flash_kernel_traitsILi256ELi64ELi64ELi4ES3_EELi4ELi2ELb1EEEvNS_16Flash_fwd_paramsE,@"STO_CUDA_ENTRY STV_DEFAULT"
_ZN5flash32flash_fwd_splitkv_combine_kernelI23Flash_fwd_kernel_traitsILi256ELi64ELi64ELi4ELb0ELb0EN7cutlass10bfloat16_tE19Flash_kernel_traitsILi256ELi64ELi64ELi4ES3_EELi4ELi2ELb1EEEvNS_16Flash_fwd_paramsE:
.text._ZN5flash32flash_fwd_splitkv_combine_kernelI23Flash_fwd_kernel_traitsILi256ELi64ELi64ELi4ELb0ELb0EN7cutlass10bfloat16_tE19Flash_kernel_traitsILi256ELi64ELi64ELi4ES3_EELi4ELi2ELb1EEEvNS_16Flash_fwd_paramsE:
        /* <DEDUP_REMOVED lines=23> */
[----:B------:R-:W-:Y:S05]  /*0170*/  CALL.REL.NOINC `($__internal_12_$__cuda_sm20_div_s64) ;  /* 0x0000479000007944 */ /* 0x000fea0003c00000 */
[----:B------:R-:W-:Y:S01]  /*0180*/  MOV R24, R0 ;  /* 0x0000000000187202 */ /* 0x000fe20000000f00 */
[----:B------:R-:W-:Y:S05]  /*0190*/  BRA `(.L_x_579) ;  /* 0x0000013000007947 */ /* 0x000fea0003800000 */
.L_x_578:
        /* <DEDUP_REMOVED lines=19> */
.L_x_579:
        /* <DEDUP_REMOVED lines=10> */
[----:B------:R-:W-:Y:S05]  /*0370*/  CALL.REL.NOINC `($__internal_12_$__cuda_sm20_div_s64) ;  /* 0x0000459000007944 */ /* 0x000fea0003c00000 */
[----:B------:R-:W-:Y:S02]  /*0380*/  MOV R12, R0 ;  /* 0x00000000000c7202 */ /* 0x000fe40000000f00 */
[----:B------:R-:W-:Y:S01]  /*0390*/  MOV R13, R25 ;  /* 0x00000019000d7202 */ /* 0x000fe20000000f00 */
[----:B------:R-:W-:Y:S05]  /*03a0*/  BRA `(.L_x_582) ;  /* 0x0000013000007947 */ /* 0x000fea0003800000 */
.L_x_581:
        /* <DEDUP_REMOVED lines=19> */
.L_x_582:
[----:B------:R-:W-:Y:S05]  /*04e0*/  BSYNC B0 ;  /* 0x0000000000007941 */ /* 0x000fea0003800000 */
.L_x_580:
        /* <DEDUP_REMOVED lines=44> */
.L_x_584:
        /* <DEDUP_REMOVED lines=19> */
.L_x_585:
[----:B------:R-:W-:Y:S05]  /*08e0*/  BSYNC B0 ;  /* 0x0000000000007941 */ /* 0x000fea0003800000 */
.L_x_583:
        /* <DEDUP_REMOVED lines=71> */
[----:B------:R-:W-:Y:S05]  /*0d60*/  CALL.REL.NOINC `($__internal_12_$__cuda_sm20_div_s64) ;  /* 0x00003ba000007944 */ /* 0x000fea0003c00000 */
[----:B------:R-:W-:Y:S02]  /*0d70*/  MOV R32, R0 ;  /* 0x0000000000207202 */ /* 0x000fe40000000f00 */
[----:B------:R-:W-:Y:S01]  /*0d80*/  MOV R33, R25 ;  /* 0x0000001900217202 */ /* 0x000fe20000000f00 */
[----:B------:R-:W-:Y:S05]  /*0d90*/  BRA `(.L_x_588) ;  /* 0x0000013000007947 */ /* 0x000fea0003800000 */
.L_x_587:
        /* <DEDUP_REMOVED lines=19> */
.L_x_588:
[----:B------:R-:W-:Y:S05]  /*0ed0*/  BSYNC B0 ;  /* 0x0000000000007941 */ /* 0x000fea0003800000 */
.L_x_586:
        /* <DEDUP_REMOVED lines=42> */
.L_x_590:
        /* <DEDUP_REMOVED lines=19> */
.L_x_591:
[----:B------:R-:W-:Y:S05]  /*12b0*/  BSYNC B0 ;  /* 0x0000000000007941 */ /* 0x000fea0003800000 */
.L_x_589:
        /* <DEDUP_REMOVED lines=132> */
.L_x_593:
[----:B------:R-:W-:Y:S05]  /*1b00*/  BSYNC B0 ;  /* 0x0000000000007941 */ /* 0x000fea0003800000 */
.L_x_592:
        /* <DEDUP_REMOVED lines=81> */
.L_x_598:
        /* <DEDUP_REMOVED lines=22> */
.L_x_599:
[----:B------:R-:W-:Y:S05]  /*2180*/  BSYNC B0 ;  /* 0x0000000000007941 */ /* 0x000fea0003800000 */
.L_x_597:
        /* <DEDUP_REMOVED lines=8> */
[----:B------:R-:W-:Y:S05]  /*2210*/  CALL.REL.NOINC `($__internal_12_$__cuda_sm20_div_s64) ;  /* 0x000026f000007944 */ /* 0x000fea0003c00000 */
        /* <DEDUP_REMOVED lines=10> */
.L_x_601:
        /* <DEDUP_REMOVED lines=22> */
.L_x_602:
[----:B------:R-:W-:Y:S05]  /*2420*/  BSYNC B0 ;  /* 0x0000000000007941 */ /* 0x000fea0003800000 */
.L_x_600:
        /* <DEDUP_REMOVED lines=11> */
[----:B------:R-:W-:Y:S05]  /*24e0*/  CALL.REL.NOINC `($__internal_12_$__cuda_sm20_div_s64) ;  /* 0x0000242000007944 */ /* 0x000fea0003c00000 */
        /* <DEDUP_REMOVED lines=9> */
.L_x_604:
        /* <DEDUP_REMOVED lines=22> */
.L_x_605:
[----:B------:R-:W-:Y:S05]  /*26e0*/  BSYNC B0 ;  /* 0x0000000000007941 */ /* 0x000fea0003800000 */
.L_x_603:
        /* <DEDUP_REMOVED lines=50> */
.L_x_607:
        /* <DEDUP_REMOVED lines=23> */
.L_x_608:
[----:B------:R-:W-:Y:S05]  /*2b80*/  BSYNC B0 ;  /* 0x0000000000007941 */ /* 0x000fea0003800000 */
.L_x_606:
        /* <DEDUP_REMOVED lines=19> */
.L_x_610:
        /* <DEDUP_REMOVED lines=22> */
.L_x_611:
[----:B------:R-:W-:Y:S05]  /*2e20*/  BSYNC B0 ;  /* 0x0000000000007941 */ /* 0x000fea0003800000 */
.L_x_609:
        /* <DEDUP_REMOVED lines=21> */
.L_x_613:
        /* <DEDUP_REMOVED lines=23> */
.L_x_614:
[----:B------:R-:W-:Y:S05]  /*30f0*/  BSYNC B0 ;  /* 0x0000000000007941 */ /* 0x000fea0003800000 */
.L_x_612:
        /* <DEDUP_REMOVED lines=38> */
.L_x_616:
        /* <DEDUP_REMOVED lines=23> */
.L_x_617:
[----:B------:R-:W-:Y:S05]  /*34d0*/  BSYNC B0 ;  /* 0x0000000000007941 */ /* 0x000fea0003800000 */
.L_x_615:
        /* <DEDUP_REMOVED lines=27> */
.L_x_619:
        /* <DEDUP_REMOVED lines=23> */
.L_x_620:
[----:B------:R-:W-:Y:S05]  /*3800*/  BSYNC B0 ;  /* 0x0000000000007941 */ /* 0x000fea0003800000 */
.L_x_618:
        /* <DEDUP_REMOVED lines=20> */
.L_x_596:
[----:B------:R-:W-:-:S04]  /*3950*/  LEA R2, P0, R34, c[0x0][0x200], 0x2 ;  /* 0x0000800022027a11 */ /* 0x000fc800078010ff */
[----:B------:R-:W-:-:S05]  /*3960*/  LEA.HI.X R3, R34, c[0x0][0x204], R35, 0x2, P0 ;  /* 0x0000810022037a11 */ /* 0x000fca00000f1423 */
[----:B------:R0:W-:Y:S04]  /*3970*/  STG.E [R2.64], R28 ;  /* 0x0000001c02007986 */ /* 0x0001e8000c10190a */
.L_x_595:
[----:B------:R-:W-:Y:S05]  /*3980*/  BSYNC B1 ;  /* 0x0000000000017941 */ /* 0x000fea0003800000 */
.L_x_594:
        /* <DEDUP_REMOVED lines=9> */
[----:B------:R-:W-:-:S04]  /*3a20*/  LOP3.LUT R3, R9, 0x3fffffe0, RZ, 0xc0, !PT ;  /* 0x3fffffe009037812 */ /* 0x000fc800078ec0ff */
[----:B------:R-:W-:Y:S01]  /*3a30*/  ISETP.GE.AND P0, PT, R0, c[0x0][0x314], PT ;  /* 0x0000c50000007a0c */ /* 0x000fe20003f06270 */
[----:B------:R-:W-:-:S03]  /*3a40*/  IMAD.MOV.U32 R0, RZ, RZ, RZ ;  /* 0x000000ffff007224 */ /* 0x000fc600078e00ff */
        /* <DEDUP_REMOVED lines=9> */
[----:B------:R-:W-:Y:S01]  /*3ae0*/  ISETP.GE.AND P0, PT, R20, 0x1, PT ;  /* 0x000000011400780c */ /* 0x000fe20003f06270 */
[----:B0-----:R-:W-:Y:S01]  /*3af0*/  CS2R R6, SRZ ;  /* 0x0000000000067805 */ /* 0x001fe2000001ff00 */
[----:B------:R-:W-:-:S11]  /*3b00*/  SHF.R.S32.HI R23, RZ, 0x5, R9 ;  /* 0x00000005ff177819 */ /* 0x000fd60000011409 */
        /* <DEDUP_REMOVED lines=28> */
.L_x_623:
        /* <DEDUP_REMOVED lines=57> */
.L_x_622:
        /* <DEDUP_REMOVED lines=35> */
.L_x_624:
[----:B------:R-:W-:-:S13]  /*4290*/  ISETP.LT.OR P4, PT, R21, c[0x0][0x314], P4 ;  /* 0x0000c50015007a0c */ /* 0x000fda0002781670 */
[----:B------:R-:W-:Y:S05]  /*42a0*/  @!P4 BRA `(.L_x_621) ;  /* 0x000000f00000c947 */ /* 0x000fea0003800000 */
[----:B------:R-:W-:Y:S01]  /*42b0*/  ISETP.GE.AND P0, PT, R23, R22, PT ;  /* 0x000000161700720c */ /* 0x000fe20003f06270 */
[----:B------:R-:W-:-:S12]  /*42c0*/  BSSY B0, `(.L_x_625) ;  /* 0x0000004000007945 */ /* 0x000fd80003800000 */
[----:B------:R-:W-:Y:S05]  /*42d0*/  @P0 BRA `(.L_x_626) ;  /* 0x0000002000000947 */ /* 0x000fea0003800000 */
[----:B------:R0:W5:Y:S04]  /*42e0*/  LDG.E.128 R12, [R30.64+-0x200] ;  /* 0xfffe000a1e0c7981 */ /* 0x000168000c1e1d00 */
[----:B------:R0:W5:Y:S02]  /*42f0*/  LDG.E.128 R16, [R30.64] ;  /* 0x0000000a1e107981 */ /* 0x000164000c1e1d00 */
.L_x_626:
[----:B------:R-:W-:Y:S05]  /*4300*/  BSYNC B0 ;  /* 0x0000000000007941 */ /* 0x000fea0003800000 */
.L_x_625:
        /* <DEDUP_REMOVED lines=9> */
.L_x_621:
        /* <DEDUP_REMOVED lines=87> */
        .weak           $__internal_12_$__cuda_sm20_div_s64
        .type           $__internal_12_$__cuda_sm20_div_s64,@function
        .size           $__internal_12_$__cuda_sm20_div_s64,(.L_x_8870 - $__internal_12_$__cuda_sm20_div_s64)
$__internal_12_$__cuda_sm20_div_s64:
        /* <DEDUP_REMOVED lines=83> */
[----:B------:R-:W-:Y:S06]  /*4e40*/  RET.REL.NODEC R38 `(_ZN5flash32flash_fwd_splitkv_combine_kernelI23Flash_fwd_kernel_traitsILi256ELi64ELi64ELi4ELb0ELb0EN7cutlass10bfloat16_tE19Flash_kernel_traitsILi256ELi64ELi64ELi4ES3_EELi4ELi2ELb1EEEvNS_16Flash_fwd_paramsE) ;  /* 0xffffb1b026007950 */ /* 0x000fec0003c3ffff */
.L_x_627:
        /* <DEDUP_REMOVED lines=11> */
.L_x_8870:


//--------------------- .text._ZN5flash32flash_fwd_splitkv_combine_kernelI23Flash_fwd_kernel_traitsILi256ELi64ELi64ELi4ELb0ELb0EN7cutlass10bfloat16_tE19Flash_kernel_traitsILi256ELi64ELi64ELi4ES3_EELi4ELi1ELb1EEEvNS_16Flash_fwd_paramsE --------------------------
	.section	.text._ZN5flash32flash_fwd_splitkv_combine_kernelI23Flash_fwd_kernel_traitsILi256ELi64ELi64ELi4ELb0ELb0EN7cutlass10bfloat16_tE19Flash_kernel_traitsILi256ELi64ELi64ELi4ES3_EELi4ELi1ELb1EEEvNS_16Flash_fwd_paramsE,"ax",@progbits
	.sectioninfo	@"SHI_REGISTERS=56"
	.align	128
        .global         _ZN5flash32flash_fwd_splitkv_combine_kernelI23Flash_fwd_kernel_traitsILi256ELi64ELi64ELi4ELb0ELb0EN7cutlass10bfloat16_tE19Flash_kernel_traitsILi256ELi64ELi64ELi4ES3_EELi4ELi1ELb1EEEvNS_16Flash_fwd_paramsE
        .type           _ZN5flash32flash_fwd_splitkv_combine_kernelI23Flash_fwd_kernel_traitsILi256ELi64ELi64ELi4ELb0ELb0EN7cutlass10bfloat16_tE19Flash_kernel_traitsILi256ELi64ELi64ELi4ES3_EELi4ELi1ELb1EEEvNS_16Flash_fwd_paramsE,@function
        .size           _ZN5flash32flash_fwd_splitkv_combine_kernelI23Flash_fwd_kernel_traitsILi256ELi64ELi64ELi4ELb0ELb0EN7cutlass10bfloat16_tE19Flash_kernel_traitsILi256ELi64ELi64ELi4ES3_EELi4ELi1ELb1EEEvNS_16Flash_fwd_paramsE,(.L_x_8871 - _ZN5flash32flash_fwd_splitkv_combine_kernelI23Flash_fwd_kernel_traitsILi256ELi64ELi64ELi4ELb0ELb0EN7cutlass10bfloat16_tE19Flash_kernel_traitsILi256ELi64ELi64ELi4ES3_EELi4ELi1ELb1EEEvNS_16Flash_fwd_paramsE)
        .other          _ZN5flash32flash_fwd_splitkv_combine_kernelI23Flash_fwd_kernel_traitsILi256ELi64ELi64ELi4ELb0ELb0EN7cutlass10bfloat16_tE19Flash_kernel_traitsILi256ELi64ELi64ELi4ES3_EELi4ELi1ELb1EEEvNS_16Flash_fwd_paramsE,@"STO_CUDA_ENTRY STV_DEFAULT"
_ZN5flash32flash_fwd_splitkv_combine_kernelI23Flash_fwd_kernel_traitsILi256ELi64ELi64ELi4ELb0ELb0EN7cutlass10bfloat16_tE19Flash_kernel_traitsILi256ELi64ELi64ELi4ES3_EELi4ELi1ELb1EEEvNS_16Flash_fwd_paramsE:
.text._ZN5flash32flash_fwd_splitkv_combine_kernelI23Flash_fwd_kernel_traitsILi256ELi64ELi64ELi4ELb0ELb0EN7cutlass10bfloat16_tE19Flash_kernel_traitsILi256ELi64ELi64ELi4ES3_EELi4ELi1ELb1EEEvNS_16Flash_fwd_paramsE:
        /* <DEDUP_REMOVED lines=23> */
[----:B------:R-:W-:Y:S05]  /*0170*/  CALL.REL.NOINC `($__internal_13_$__cuda_sm20_div_s64) ;  /* 0x000047e000007944 */ /* 0x000fea0003c00000 */
[----:B------:R-:W-:Y:S02]  /*0180*/  MOV R22, R0 ;  /* 0x0000000000167202 */ /* 0x000fe40000000f00 */
[----:B------:R-:W-:Y:S01]  /*0190*/  MOV R23, R21 ;  /* 0x0000001500177202 */ /* 0x000fe20000000f00 */
[----:B------:R-:W-:Y:S05]  /*01a0*/  BRA `(.L_x_629) ;  /* 0x0000013000007947 */ /* 0x000fea0003800000 */
.L_x_628:
        /* <DEDUP_REMOVED lines=19> */
.L_x_629:
        /* <DEDUP_REMOVED lines=10> */
[----:B------:R-:W-:Y:S05]  /*0380*/  CALL.REL.NOINC `($__internal_13_$__cuda_sm20_div_s64) ;  /* 0x000045d000007944 */ /* 0x000fea0003c00000 */
[----:B------:R-:W-:Y:S02]  /*0390*/  MOV R8, R0 ;  /* 0x0000000000087202 */ /* 0x000fe40000000f00 */
[----:B------:R-:W-:Y:S01]  /*03a0*/  MOV R9, R21 ;  /* 0x0000001500097202 */ /* 0x000fe20000000f00 */
[----:B------:R-:W-:Y:S05]  /*03b0*/  BRA `(.L_x_632) ;  /* 0x0000013000007947 */ /* 0x000fea0003800000 */
.L_x_631:
        /* <DEDUP_REMOVED lines=19> */
.L_x_632:
[----:B------:R-:W-:Y:S05]  /*04f0*/  BSYNC B0 ;  /* 0x0000000000007941 */ /* 0x000fea0003800000 */
.L_x_630:
        /* <DEDUP_REMOVED lines=44> */
.L_x_634:
        /* <DEDUP_REMOVED lines=19> */
.L_x_635:
[----:B------:R-:W-:Y:S05]  /*08f0*/  BSYNC B0 ;  /* 0x0000000000007941 */ /* 0x000fea0003800000 */
.L_x_633:
[----:B------:R-:W-:Y:S01]  /*0900*/  IABS R5, c[0x0][0x214] ;  /* 0x0000850000057a13 */ /* 0x000fe20000000000 */
[----:B------:R-:W-:Y:S01]  /*0910*/  IMAD.MOV.U32 R6, RZ, RZ, RZ ;  /* 0x000000ffff067224 */ /* 0x000fe200078e00ff */
[----:B------:R-:W-:Y:S01]  /*0920*/  ULDC UR4, c[0x0][0x214] ;  /* 0x0000850000047ab9 */ /* 0x000fe20000000800 */
[----:B------:R-:W-:Y:S01]  /*0930*/  BSSY B0, `(.L_x_636) ;  /* 0x000005c000007945 */ /* 0x000fe20003800000 */
[----:B------:R-:W0:Y:S01]  /*0940*/  I2F.RP R11, R5 ;  /* 0x00000005000b7306 */ /* 0x000e220000209400 */
[----:B------:R-:W-:Y:S02]  /*0950*/  UISETP.LT.AND UP0, UPT, URZ, UR4, UPT ;  /* 0x000000043f00728c */ /* 0x000fe4000bf01270 */
[----:B------:R-:W-:Y:S02]  /*0960*/  USHF.R.S32.HI UR7, URZ, 0x1f, UR4 ;  /* 0x0000001f3f077899 */ /* 0x000fe40008011404 */
[----:B------:R-:W-:-:S07]  /*0970*/  ULEA.HI.SX32 UR4, UR4, 0x1, 0x1 ;  /* 0x0000000104047891 */ /* 0x000fce000f8f0a3f */
[----:B------:R-:W-:Y:S01]  /*0980*/  @!UP0 UIADD3 UR4, UR7, URZ, URZ ;  /* 0x0000003f07048290 */ /* 0x000fe2000fffe03f */
[----:B0-----:R-:W0:Y:S02]  /*0990*/  MUFU.RCP R10, R11 ;  /* 0x0000000b000a7308 */ /* 0x001e240000001000 */
[----:B0-----:R-:W-:Y:S01]  /*09a0*/  IADD3 R10, R10, 0xffffffe, RZ ;  /* 0x0ffffffe0a0a7810 */ /* 0x001fe20007ffe0ff */
[----:B------:R-:W-:-:S05]  /*09b0*/  IMAD.MOV.U32 R11, RZ, RZ, c[0x0][0x1c0] ;  /* 0x00007000ff0b7624 */ /* 0x000fca00078e00ff */
[----:B------:R-:W0:Y:S02]  /*09c0*/  F2I.FTZ.U32.TRUNC.NTZ R7, R10 ;  /* 0x0000000a00077305 */ /* 0x000e24000021f000 */
[----:B0-----:R-:W-:-:S04]  /*09d0*/  IMAD.MOV R0, RZ, RZ, -R7 ;  /* 0x000000ffff007224 */ /* 0x001fc800078e0a07 */
        /* <DEDUP_REMOVED lines=8> */
[----:B------:R-:W-:Y:S01]  /*0a60*/  IMAD R0, R5, R0, R6 ;  /* 0x0000000005007224 */ /* 0x000fe200078e0206 */
[C---:B------:R-:W-:Y:S01]  /*0a70*/  IADD3 R6, R11.reuse, -0x1, RZ ;  /* 0xffffffff0b067810 */ /* 0x040fe20007ffe0ff */
[----:B------:R-:W-:-:S03]  /*0a80*/  IMAD R11, R11, c[0x0][0x214], RZ ;  /* 0x000085000b0b7a24 */ /* 0x000fc600078e02ff */
        /* <DEDUP_REMOVED lines=47> */
[----:B------:R-:W-:Y:S05]  /*0d80*/  CALL.REL.NOINC `($__internal_13_$__cuda_sm20_div_s64) ;  /* 0x00003bd000007944 */ /* 0x000fea0003c00000 */
[----:B------:R-:W-:Y:S02]  /*0d90*/  MOV R34, R0 ;  /* 0x0000000000227202 */ /* 0x000fe40000000f00 */
[----:B------:R-:W-:Y:S01]  /*0da0*/  MOV R35, R21 ;  /* 0x0000001500237202 */ /* 0x000fe20000000f00 */
[----:B------:R-:W-:Y:S05]  /*0db0*/  BRA `(.L_x_638) ;  /* 0x0000013000007947 */ /* 0x000fea0003800000 */
.L_x_637:
        /* <DEDUP_REMOVED lines=19> */
.L_x_638:
[----:B------:R-:W-:Y:S05]  /*0ef0*/  BSYNC B0 ;  /* 0x0000000000007941 */ /* 0x000fea0003800000 */
.L_x_636:
        /* <DEDUP_REMOVED lines=43> */
.L_x_640:
        /* <DEDUP_REMOVED lines=19> */
.L_x_641:
[----:B------:R-:W-:Y:S05]  /*12e0*/  BSYNC B0 ;  /* 0x0000000000007941 */ /* 0x000fea0003800000 */
.L_x_639:
[----:B------:R-:W-:Y:S01]  /*12f0*/  IABS R8, c[0x0][0x214] ;  /* 0x0000850000087a13 */ /* 0x000fe20000000000 */
[----:B------:R-:W-:Y:S01]  /*1300*/  ULDC.U8 UR4, c[0x0][0x329] ;  /* 0x0000ca4000047ab9 */ /* 0x000fe20000000000 */
[----:B------:R-:W-:Y:S01]  /*1310*/  ISETP.GT.AND P3, PT, R11, RZ, PT ;  /* 0x000000ff0b00720c */ /* 0x000fe20003f64270 */
[----:B------:R-:W-:Y:S01]  /*1320*/  IMAD.MOV.U32 R36, RZ, RZ, c[0x0][0x214] ;  /* 0x00008500ff247624 */ /* 0x000fe200078e00ff */
        /* <DEDUP_REMOVED lines=18> */
[----:B------:R-:W-:-:S04]  /*1450*/  LEA.HI.SX32 R0, R11, 0x1, 0x1 ;  /* 0x000000010b007811 */ /* 0x000fc800078f0aff */
[----:B------:R-:W-:-:S13]  /*1460*/  ISETP.GT.U32.AND P0, PT, R8, R5, PT ;  /* 0x000000050800720c */ /* 0x000fda0003f04070 */
[----:B------:R-:W-:Y:S01]  /*1470*/  @!P0 IMAD.IADD R5, R5, 0x1, -R8 ;  /* 0x0000000105058824 */ /* 0x000fe200078e0a08 */
[----:B------:R-:W-:Y:S02]  /*1480*/  @!P0 IADD3 R9, R9, 0x1, RZ ;  /* 0x0000000109098810 */ /* 0x000fe40007ffe0ff */
[----:B------:R-:W-:Y:S02]  /*1490*/  ISETP.NE.AND P0, PT, RZ, c[0x0][0x214], PT ;  /* 0x00008500ff007a0c */ /* 0x000fe40003f05270 */
[----:B------:R-:W-:Y:S02]  /*14a0*/  ISETP.GE.U32.AND P2, PT, R5, R8, PT ;  /* 0x000000080500720c */ /* 0x000fe40003f46070 */
[----:B------:R-:W-:-:S05]  /*14b0*/  SHF.R.S32.HI R5, RZ, 0x1f, R11 ;  /* 0x0000001fff057819 */ /* 0x000fca000001140b */
[----:B------:R-:W-:-:S06]  /*14c0*/  @!P3 IMAD.MOV R0, RZ, RZ, R5 ;  /* 0x000000ffff00b224 */ /* 0x000fcc00078e0205 */
[----:B------:R-:W-:-:S05]  /*14d0*/  @P2 IADD3 R9, R9, 0x1, RZ ;  /* 0x0000000109092810 */ /* 0x000fca0007ffe0ff */
[----:B------:R-:W-:Y:S01]  /*14e0*/  @!P1 IMAD.MOV R9, RZ, RZ, -R9 ;  /* 0x000000ffff099224 */ /* 0x000fe200078e0a09 */
[----:B------:R-:W-:-:S05]  /*14f0*/  @!P0 LOP3.LUT R9, RZ, c[0x0][0x214], RZ, 0x33, !PT ;  /* 0x00008500ff098a12 */ /* 0x000fca00078e33ff */
[----:B------:R-:W-:Y:S01]  /*1500*/  IMAD R7, R0, R9, RZ ;  /* 0x0000000900077224 */ /* 0x000fe200078e02ff */
[----:B------:R-:W-:-:S04]  /*1510*/  IABS R0, c[0x0][0x1c0] ;  /* 0x0000700000007a13 */ /* 0x000fc80000000000 */
[----:B------:R-:W-:Y:S01]  /*1520*/  IABS R5, R7 ;  /* 0x0000000700057213 */ /* 0x000fe20000000000 */
[----:B------:R-:W0:Y:S08]  /*1530*/  I2F.U32.RP R12, R0 ;  /* 0x00000000000c7306 */ /* 0x000e300000209000 */
[----:B------:R-:W1:Y:S08]  /*1540*/  I2F.RP R8, R5 ;  /* 0x0000000500087306 */ /* 0x000e700000209400 */
[----:B0-----:R-:W0:Y:S08]  /*1550*/  MUFU.RCP R26, R12 ;  /* 0x0000000c001a7308 */ /* 0x001e300000001000 */
[----:B-1----:R-:W1:Y:S01]  /*1560*/  MUFU.RCP R8, R8 ;  /* 0x0000000800087308 */ /* 0x002e620000001000 */
[----:B0-----:R-:W-:-:S02]  /*1570*/  IADD3 R26, R26, 0xffffffe, RZ ;  /* 0x0ffffffe1a1a7810 */ /* 0x001fc40007ffe0ff */
[----:B------:R-:W-:-:S05]  /*1580*/  IABS R12, c[0x0][0x1c0] ;  /* 0x00007000000c7a13 */ /* 0x000fca0000000000 */
[----:B------:R-:W0:Y:S01]  /*1590*/  F2I.FTZ.U32.TRUNC.NTZ R27, R26 ;  /* 0x0000001a001b7305 */ /* 0x000e22000021f000 */
[----:B------:R-:W-:Y:S01]  /*15a0*/  IMAD.MOV R12, RZ, RZ, -R12 ;  /* 0x000000ffff0c7224 */ /* 0x000fe200078e0a0c */
[----:B-1----:R-:W-:Y:S01]  /*15b0*/  IADD3 R24, R8, 0xffffffe, RZ ;  /* 0x0ffffffe08187810 */ /* 0x002fe20007ffe0ff */
[----:B------:R-:W-:-:S05]  /*15c0*/  IMAD.IADD R8, R6, 0x1, R5 ;  /* 0x0000000106087824 */ /* 0x000fca00078e0205 */
[----:B------:R-:W1:Y:S01]  /*15d0*/  F2I.FTZ.U32.TRUNC.NTZ R25, R24 ;  /* 0x0000001800197305 */ /* 0x000e62000021f000 */
[----:B------:R-:W-:Y:S01]  /*15e0*/  IABS R19, R8 ;  /* 0x0000000800137213 */ /* 0x000fe20000000000 */
[----:B0-----:R-:W-:Y:S02]  /*15f0*/  IMAD.MOV R9, RZ, RZ, -R27 ;  /* 0x000000ffff097224 */ /* 0x001fe400078e0a1b */
[----:B------:R-:W-:Y:S02]  /*1600*/  IMAD.MOV.U32 R26, RZ, RZ, RZ ;  /* 0x000000ffff1a7224 */ /* 0x000fe400078e00ff */
[----:B------:R-:W-:Y:S02]  /*1610*/  IMAD R6, R9, R0, RZ ;  /* 0x0000000009067224 */ /* 0x000fe400078e02ff */
[----:B-1----:R-:W-:Y:S02]  /*1620*/  IMAD.MOV R10, RZ, RZ, -R25 ;  /* 0x000000ffff0a7224 */ /* 0x002fe400078e0a19 */
[----:B------:R-:W-:-:S02]  /*1630*/  IMAD.MOV.U32 R24, RZ, RZ, RZ ;  /* 0x000000ffff187224 */ /* 0x000fc400078e00ff */
[----:B------:R-:W-:Y:S02]  /*1640*/  IMAD R10, R10, R5, RZ ;  /* 0x000000050a0a7224 */ /* 0x000fe400078e02ff */
[----:B------:R-:W-:-:S04]  /*1650*/  IMAD.HI.U32 R6, R27, R6, R26 ;  /* 0x000000061b067227 */ /* 0x000fc800078e001a */
[----:B------:R-:W-:Y:S01]  /*1660*/  IMAD.HI.U32 R10, R25, R10, R24 ;  /* 0x0000000a190a7227 */ /* 0x000fe200078e0018 */
[----:B------:R-:W-:Y:S01]  /*1670*/  IABS R24, R7 ;  /* 0x0000000700187213 */ /* 0x000fe20000000000 */
[----:B------:R-:W0:Y:S02]  /*1680*/  S2R R25, SR_TID.X ;  /* 0x0000000000197919 */ /* 0x000e240000002100 */
[----:B------:R-:W-:-:S04]  /*1690*/  IMAD.HI.U32 R9, R6, R21, RZ ;  /* 0x0000001506097227 */ /* 0x000fc800078e00ff */
[----:B------:R-:W-:Y:S02]  /*16a0*/  IMAD.MOV R24, RZ, RZ, -R24 ;  /* 0x000000ffff187224 */ /* 0x000fe400078e0a18 */
[----:B------:R-:W-:-:S04]  /*16b0*/  IMAD.HI.U32 R10, R10, R19, RZ ;  /* 0x000000130a0a7227 */ /* 0x000fc800078e00ff */
[----:B------:R-:W-:Y:S02]  /*16c0*/  IMAD R21, R9, R12, R21 ;  /* 0x0000000c09157224 */ /* 0x000fe400078e0215 */
[--C-:B------:R-:W-:Y:S02]  /*16d0*/  IMAD R24, R10, R24, R19.reuse ;  /* 0x000000180a187224 */ /* 0x100fe400078e0213 */
[----:B------:R-:W-:Y:S01]  /*16e0*/  IMAD.HI.U32 R6, R6, R19, RZ ;  /* 0x0000001306067227 */ /* 0x000fe200078e00ff */
[----:B------:R-:W-:Y:S02]  /*16f0*/  ISETP.GT.U32.AND P3, PT, R0, R21, PT ;  /* 0x000000150000720c */ /* 0x000fe40003f64070 */
[----:B------:R-:W-:Y:S01]  /*1700*/  ISETP.GT.U32.AND P0, PT, R5, R24, PT ;  /* 0x000000180500720c */ /* 0x000fe20003f04070 */
[----:B------:R-:W-:Y:S01]  /*1710*/  IMAD R19, R6, R12, R19 ;  /* 0x0000000c06137224 */ /* 0x000fe200078e0213 */
[C---:B------:R-:W-:Y:S02]  /*1720*/  LOP3.LUT R12, R8.reuse, R5, RZ, 0x3c, !PT ;  /* 0x00000005080c7212 */ /* 0x040fe400078e3cff */
[----:B------:R-:W-:-:S02]  /*1730*/  LOP3.LUT R8, R8, c[0x0][0x1c0], RZ, 0x3c, !PT ;  /* 0x0000700008087a12 */ /* 0x000fc400078e3cff */
[----:B------:R-:W-:Y:S02]  /*1740*/  ISETP.GT.U32.AND P1, PT, R0, R19, PT ;  /* 0x000000130000720c */ /* 0x000fe40003f24070 */
[----:B------:R-:W-:-:S03]  /*1750*/  ISETP.GE.AND P4, PT, R12, RZ, PT ;  /* 0x000000ff0c00720c */ /* 0x000fc60003f86270 */
[--C-:B------:R-:W-:Y:S01]  /*1760*/  @!P3 IMAD.IADD R21, R21, 0x1, -R0.reuse ;  /* 0x000000011515b824 */ /* 0x100fe200078e0a00 */
[----:B------:R-:W-:Y:S01]  /*1770*/  @!P3 IADD3 R9, R9, 0x1, RZ ;  /* 0x000000010909b810 */ /* 0x000fe20007ffe0ff */
[----:B------:R-:W-:Y:S01]  /*1780*/  @!P0 IMAD.IADD R24, R24, 0x1, -R5 ;  /* 0x0000000118188824 */ /* 0x000fe200078e0a05 */
[----:B------:R-:W-:Y:S02]  /*1790*/  @!P0 IADD3 R10, R10, 0x1, RZ ;  /* 0x000000010a0a8810 */ /* 0x000fe40007ffe0ff */
[----:B------:R-:W-:Y:S02]  /*17a0*/  ISETP.GE.U32.AND P6, PT, R21, R0, PT ;  /* 0x000000001500720c */ /* 0x000fe40003fc6070 */
[----:B------:R-:W-:Y:S01]  /*17b0*/  ISETP.GE.U32.AND P2, PT, R24, R5, PT ;  /* 0x000000051800720c */ /* 0x000fe20003f46070 */
[----:B------:R-:W-:Y:S01]  /*17c0*/  @!P1 IMAD.IADD R19, R19, 0x1, -R0 ;  /* 0x0000000113139824 */ /* 0x000fe200078e0a00 */
[----:B------:R-:W-:Y:S02]  /*17d0*/  ISETP.GE.AND P0, PT, R4, RZ, PT ;  /* 0x000000ff0400720c */ /* 0x000fe40003f06270 */
[----:B------:R-:W-:-:S02]  /*17e0*/  ISETP.GT.AND P3, PT, R3, RZ, PT ;  /* 0x000000ff0300720c */ /* 0x000fc40003f64270 */
[----:B------:R-:W-:Y:S02]  /*17f0*/  ISETP.GE.U32.AND P5, PT, R19, R0, PT ;  /* 0x000000001300720c */ /* 0x000fe40003fa6070 */
[----:B------:R-:W-:Y:S02]  /*1800*/  @!P1 IADD3 R6, R6, 0x1, RZ ;  /* 0x0000000106069810 */ /* 0x000fe40007ffe0ff */
[----:B------:R-:W-:Y:S02]  /*1810*/  LOP3.LUT R4, RZ, c[0x0][0x1c0], RZ, 0x33, !PT ;  /* 0x00007000ff047a12 */ /* 0x000fe400078e33ff */
[----:B------:R-:W-:Y:S02]  /*1820*/  @P6 IADD3 R9, R9, 0x1, RZ ;  /* 0x0000000109096810 */ /* 0x000fe40007ffe0ff */
[----:B------:R-:W-:Y:S02]  /*1830*/  ISETP.NE.AND P6, PT, R7, RZ, PT ;  /* 0x000000ff0700720c */ /* 0x000fe40003fc5270 */
[----:B------:R-:W-:Y:S01]  /*1840*/  @P2 IADD3 R10, R10, 0x1, RZ ;  /* 0x000000010a0a2810 */ /* 0x000fe20007ffe0ff */
[----:B------:R-:W-:Y:S01]  /*1850*/  IMAD.MOV.U32 R19, RZ, RZ, R9 ;  /* 0x000000ffff137224 */ /* 0x000fe200078e0009 */
[----:B------:R-:W-:-:S02]  /*1860*/  ISETP.GE.AND P2, PT, R8, RZ, PT ;  /* 0x000000ff0800720c */ /* 0x000fc40003f46270 */
[----:B------:R-:W-:Y:S01]  /*1870*/  ISETP.NE.AND P1, PT, RZ, UR4, PT ;  /* 0x00000004ff007c0c */ /* 0x000fe2000bf25270 */
[----:B------:R-:W-:Y:S01]  /*1880*/  @!P4 IMAD.MOV R10, RZ, RZ, -R10 ;  /* 0x000000ffff0ac224 */ /* 0x000fe200078e0a0a */
[----:B------:R-:W-:Y:S01]  /*1890*/  ISETP.NE.AND P4, PT, RZ, c[0x0][0x1c0], PT ;  /* 0x00007000ff007a0c */ /* 0x000fe20003f85270 */
[----:B------:R-:W-:Y:S01]  /*18a0*/  @!P0 IMAD.MOV R19, RZ, RZ, -R19 ;  /* 0x000000ffff138224 */ /* 0x000fe200078e0a13 */
[----:B0-----:R-:W-:Y:S02]  /*18b0*/  SHF.R.S32.HI R8, RZ, 0x1f, R25 ;  /* 0x0000001fff087819 */ /* 0x001fe40000011419 */
[----:B------:R-:W-:Y:S02]  /*18c0*/  SEL R36, R36, 0x1, !P1 ;  /* 0x0000000124247807 */ /* 0x000fe40004800000 */
[----:B------:R-:W-:Y:S02]  /*18d0*/  SEL R19, R4, R19, !P4 ;  /* 0x0000001304137207 */ /* 0x000fe40006000000 */
[----:B------:R-:W-:-:S02]  /*18e0*/  SHF.R.S32.HI R0, RZ, 0x1f, R3 ;  /* 0x0000001fff007819 */ /* 0x000fc40000011403 */
[----:B------:R-:W-:Y:S01]  /*18f0*/  @!P6 LOP3.LUT R10, RZ, R5, RZ, 0x33, !PT ;  /* 0x00000005ff0ae212 */ /* 0x000fe200078e33ff */
[----:B------:R-:W-:Y:S01]  /*1900*/  IMAD R12, R19, R36, RZ ;  /* 0x00000024130c7224 */ /* 0x000fe200078e02ff */
[----:B------:R-:W-:Y:S02]  /*1910*/  LEA.HI R8, R8, R25, RZ, 0x2 ;  /* 0x0000001908087211 */ /* 0x000fe400078f10ff */
[----:B------:R-:W-:Y:S02]  /*1920*/  @P5 IADD3 R6, R6, 0x1, RZ ;  /* 0x0000000106065810 */ /* 0x000fe40007ffe0ff */
[----:B------:R-:W-:Y:S01]  /*1930*/  LEA.HI.SX32 R9, R3, 0x1, 0x1 ;  /* 0x0000000103097811 */ /* 0x000fe200078f0aff */
[----:B------:R-:W-:Y:S01]  /*1940*/  @!P3 IMAD.MOV R9, RZ, RZ, R0 ;  /* 0x000000ffff09b224 */ /* 0x000fe200078e0200 */
[----:B------:R-:W-:Y:S01]  /*1950*/  ISETP.LT.U32.AND P0, PT, R22, R10, PT ;  /* 0x0000000a1600720c */ /* 0x000fe20003f01070 */
[----:B------:R-:W-:Y:S01]  /*1960*/  @!P2 IMAD.MOV R6, RZ, RZ, -R6 ;  /* 0x000000ffff06a224 */ /* 0x000fe200078e0a06 */
[----:B------:R-:W-:Y:S01]  /*1970*/  SHF.R.S32.HI R19, RZ, 0x1f, R10 ;  /* 0x0000001fff137819 */ /* 0x000fe2000001140a */
[----:B------:R-:W-:Y:S01]  /*1980*/  IMAD R9, R9, R12, RZ ;  /* 0x0000000c09097224 */ /* 0x000fe200078e02ff */
[----:B------:R-:W-:-:S02]  /*1990*/  SHF.R.S32.HI R0, RZ, 0x2, R8 ;  /* 0x00000002ff007819 */ /* 0x000fc40000011408 */
[-C--:B------:R-:W-:Y:S02]  /*19a0*/  ISETP.LT.AND.EX P2, PT, R23, R19.reuse, PT, P0 ;  /* 0x000000131700720c */ /* 0x080fe40003f41300 */
[----:B------:R-:W-:Y:S02]  /*19b0*/  ISETP.GE.AND P0, PT, R0, c[0x0][0x314], PT ;  /* 0x0000c50000007a0c */ /* 0x000fe40003f06270 */
[----:B------:R-:W-:Y:S02]  /*19c0*/  LOP3.LUT R8, R8, 0xfffffffc, RZ, 0xc0, !PT ;  /* 0xfffffffc08087812 */ /* 0x000fe400078ec0ff */
[----:B------:R-:W-:Y:S01]  /*19d0*/  SEL R5, R4, R6, !P4 ;  /* 0x0000000604057207 */ /* 0x000fe20006000000 */
[----:B------:R-:W-:Y:S01]  /*19e0*/  IMAD.MOV.U32 R4, RZ, RZ, -0x800000 ;  /* 0xff800000ff047424 */ /* 0x000fe200078e00ff */
[----:B------:R-:W-:Y:S01]  /*19f0*/  SEL R12, R22, R10, P2 ;  /* 0x0000000a160c7207 */ /* 0x000fe20001000000 */
[----:B------:R-:W-:Y:S01]  /*1a00*/  IMAD.IADD R21, R25, 0x1, -R8 ;  /* 0x0000000119157824 */ /* 0x000fe200078e0a08 */
[----:B------:R-:W-:-:S05]  /*1a10*/  SEL R10, R23, R19, P2 ;  /* 0x00000013170a7207 */ /* 0x000fca0001000000 */
        /* <DEDUP_REMOVED lines=17> */
.L_x_643:
[----:B------:R-:W-:Y:S05]  /*1b30*/  BSYNC B0 ;  /* 0x0000000000007941 */ /* 0x000fea0003800000 */
.L_x_642:
[----:B------:R-:W-:Y:S01]  /*1b40*/  ISETP.GT.AND P5, PT, R25, 0x7, PT ;  /* 0x000000071900780c */ /* 0x000fe20003fa4270 */
[----:B------:R-:W-:Y:S01]  /*1b50*/  IMAD.MOV.U32 R30, RZ, RZ, -0x800000 ;  /* 0xff800000ff1e7424 */ /* 0x000fe200078e00ff */
[----:B------:R-:W-:Y:S01]  /*1b60*/  ISETP.GT.AND P2, PT, R7, RZ, PT ;  /* 0x000000ff0700720c */ /* 0x000fe20003f44270 */
[----:B------:R-:W-:Y:S01]  /*1b70*/  IMAD R5, R5, R36, RZ ;  /* 0x0000002405057224 */ /* 0x000fe200078e02ff */
[----:B------:R-:W-:Y:S01]  /*1b80*/  BSSY B1, `(.L_x_644) ;  /* 0x00001e5000017945 */ /* 0x000fe20003800000 */
[----:B------:R-:W-:-:S08]  /*1b90*/  IMAD.MOV.U32 R29, RZ, RZ, 0x7f800000 ;  /* 0x7f800000ff1d7424 */ /* 0x000fd000078e00ff */
[----:B------:R-:W-:Y:S01]  /*1ba0*/  @!P5 IMAD R21, R0, 0x5, R21 ;  /* 0x000000050015d824 */ /* 0x000fe200078e0215 */
[----:B------:R-:W-:-:S04]  /*1bb0*/  @!P5 LEA.HI R6, R25, R25, RZ, 0x1 ;  /* 0x000000191906d211 */ /* 0x000fc800078f08ff */
[----:B-----5:R1:W-:Y:S01]  /*1bc0*/  @!P5 STS [R21.X4], R4 ;  /* 0x000000041500d388 */ /* 0x0203e20000004800 */
[C---:B------:R-:W-:Y:S01]  /*1bd0*/  @!P5 LOP3.LUT R8, R6.reuse, 0xfffffffe, RZ, 0xc0, !PT ;  /* 0xfffffffe0608d812 */ /* 0x040fe200078ec0ff */
[----:B------:R-:W-:-:S04]  /*1be0*/  @!P5 IMAD.SHL.U32 R6, R6, 0x2, RZ ;  /* 0x000000020606d824 */ /* 0x000fc800078e00ff */
[----:B------:R-:W-:Y:S01]  /*1bf0*/  @!P5 IMAD.IADD R19, R25, 0x1, -R8 ;  /* 0x000000011913d824 */ /* 0x000fe200078e0a08 */
[----:B------:R-:W-:Y:S02]  /*1c00*/  @!P5 LOP3.LUT R6, R6, 0xfffffffc, RZ, 0xc0, !PT ;  /* 0xfffffffc0606d812 */ /* 0x000fe400078ec0ff */
[----:B------:R-:W-:-:S03]  /*1c10*/  LEA.HI.SX32 R8, R7, 0x1, 0x1 ;  /* 0x0000000107087811 */ /* 0x000fc600078f0aff */
[----:B------:R-:W-:Y:S01]  /*1c20*/  @!P5 IMAD R6, R19, 0x14, R6 ;  /* 0x000000141306d824 */ /* 0x000fe200078e0206 */
[----:B------:R-:W-:Y:S01]  /*1c30*/  BAR.SYNC.DEFER_BLOCKING 0x0 ;  /* 0x0000000000007b1d */ /* 0x000fe20000010000 */
[----:B-1----:R-:W-:-:S05]  /*1c40*/  LOP3.LUT R4, R25, 0x1, RZ, 0xc0, !PT ;  /* 0x0000000119047812 */ /* 0x002fca00078ec0ff */
[----:B------:R1:W2:Y:S02]  /*1c50*/  @!P5 LDS R30, [R6] ;  /* 0x00000000061ed984 */ /* 0x0002a40000000800 */
[----:B-1----:R-:W-:-:S05]  /*1c60*/  SHF.R.S32.HI R6, RZ, 0x1f, R7 ;  /* 0x0000001fff067819 */ /* 0x002fca0000011407 */
[----:B------:R-:W-:Y:S01]  /*1c70*/  @!P2 IMAD.MOV R8, RZ, RZ, R6 ;  /* 0x000000ffff08a224 */ /* 0x000fe200078e0206 */
[----:B------:R-:W-:-:S03]  /*1c80*/  ISETP.EQ.U32.OR P2, PT, R4, 0x1, P5 ;  /* 0x000000010400780c */ /* 0x000fc60002f42470 */
[----:B------:R-:W-:Y:S01]  /*1c90*/  IMAD R8, R5, R8, RZ ;  /* 0x0000000805087224 */ /* 0x000fe200078e02ff */
[----:B--2---:R-:W1:Y:S02]  /*1ca0*/  SHFL.BFLY PT, R19, R30, 0x1, 0x1f ;  /* 0x0c201f001e137f89 */ /* 0x004e6400000e0000 */
[----:B-1----:R-:W-:-:S04]  /*1cb0*/  FMNMX.FTZ R19, R19, R30, !PT ;  /* 0x0000001e13137209 */ /* 0x002fc80007810000 */
[----:B------:R-:W-:-:S04]  /*1cc0*/  FSETP.NEU.FTZ.AND P0, PT, R19, -INF , PT ;  /* 0xff8000001300780b */ /* 0x000fc80003f1d000 */
[----:B------:R-:W-:-:S05]  /*1cd0*/  FSEL R19, R19, RZ, P0 ;  /* 0x000000ff13137208 */ /* 0x000fca0000000000 */
[----:B------:R-:W-:-:S04]  /*1ce0*/  FADD.FTZ R23, -R19, R30 ;  /* 0x0000001e13177221 */ /* 0x000fc80000010100 */
        /* <DEDUP_REMOVED lines=46> */
[----:B0-----:R-:W-:Y:S05]  /*1fd0*/  CALL.REL.NOINC `($__internal_13_$__cuda_sm20_div_s64) ;  /* 0x0000298000007944 */ /* 0x001fea0003c00000 */
[----:B------:R-:W-:Y:S02]  /*1fe0*/  IADD3 R23, P0, RZ, -R0, RZ ;  /* 0x80000000ff177210 */ /* 0x000fe40007f1e0ff */
[-C--:B------:R-:W-:Y:S02]  /*1ff0*/  MOV R43, R21.reuse ;  /* 0x00000015002b7202 */ /* 0x080fe40000000f00 */
[----:B------:R-:W-:Y:S01]  /*2000*/  IADD3.X R19, RZ, ~R21, RZ, P0, !PT ;  /* 0x80000015ff137210 */ /* 0x000fe200007fe4ff */
[----:B------:R-:W-:-:S04]  /*2010*/  IMAD.WIDE.U32 R38, R42, R23, R38 ;  /* 0x000000172a267225 */ /* 0x000fc800078e0026 */
[----:B------:R-:W-:Y:S01]  /*2020*/  IMAD R22, R19, R42, RZ ;  /* 0x0000002a13167224 */ /* 0x000fe200078e02ff */
[----:B------:R-:W-:Y:S02]  /*2030*/  MOV R32, R38 ;  /* 0x0000002600207202 */ /* 0x000fe40000000f00 */
[----:B------:R-:W-:Y:S01]  /*2040*/  MOV R42, R0 ;  /* 0x00000000002a7202 */ /* 0x000fe20000000f00 */
[----:B------:R-:W-:-:S05]  /*2050*/  IMAD R23, R5, R23, R22 ;  /* 0x0000001705177224 */ /* 0x000fca00078e0216 */
[----:B------:R-:W-:Y:S01]  /*2060*/  IADD3 R23, R39, R23, RZ ;  /* 0x0000001727177210 */ /* 0x000fe20007ffe0ff */
[----:B------:R-:W-:Y:S05]  /*2070*/  BRA `(.L_x_649) ;  /* 0x0000017000007947 */ /* 0x000fea0003800000 */
.L_x_648:
[----:B------:R-:W1:Y:S01]  /*2080*/  I2F.U32.RP R19, R42 ;  /* 0x0000002a00137306 */ /* 0x000e620000209000 */
[----:B------:R-:W-:Y:S01]  /*2090*/  ISETP.NE.U32.AND P0, PT, R42, RZ, PT ;  /* 0x000000ff2a00720c */ /* 0x000fe20003f05070 */
[----:B------:R-:W-:-:S06]  /*20a0*/  IMAD.MOV.U32 R43, RZ, RZ, RZ ;  /* 0x000000ffff2b7224 */ /* 0x000fcc00078e00ff */
[----:B-1----:R-:W1:Y:S02]  /*20b0*/  MUFU.RCP R22, R19 ;  /* 0x0000001300167308 */ /* 0x002e640000001000 */
[----:B-1----:R-:W-:-:S06]  /*20c0*/  IADD3 R22, R22, 0xffffffe, RZ ;  /* 0x0ffffffe16167810 */ /* 0x002fcc0007ffe0ff */
[----:B------:R-:W1:Y:S02]  /*20d0*/  F2I.FTZ.U32.TRUNC.NTZ R23, R22 ;  /* 0x0000001600177305 */ /* 0x000e64000021f000 */
[----:B-1----:R-:W-:Y:S02]  /*20e0*/  IMAD.MOV R0, RZ, RZ, -R23 ;  /* 0x000000ffff007224 */ /* 0x002fe400078e0a17 */
        /* <DEDUP_REMOVED lines=16> */
.L_x_649:
[----:B------:R-:W-:Y:S05]  /*21f0*/  BSYNC B0 ;  /* 0x0000000000007941 */ /* 0x000fea0003800000 */
.L_x_647:
        /* <DEDUP_REMOVED lines=8> */
[----:B0-----:R-:W-:Y:S05]  /*2280*/  CALL.REL.NOINC `($__internal_13_$__cuda_sm20_div_s64) ;  /* 0x000026d000007944 */ /* 0x001fea0003c00000 */
        /* <DEDUP_REMOVED lines=11> */
.L_x_651:
        /* <DEDUP_REMOVED lines=22> */
.L_x_652:
[----:B------:R-:W-:Y:S05]  /*24a0*/  BSYNC B0 ;  /* 0x0000000000007941 */ /* 0x000fea0003800000 */
.L_x_650:
        /* <DEDUP_REMOVED lines=12> */
[----:B------:R-:W-:Y:S05]  /*2570*/  CALL.REL.NOINC `($__internal_13_$__cuda_sm20_div_s64) ;  /* 0x000023e000007944 */ /* 0x000fea0003c00000 */
[-C--:B------:R-:W-:Y:S02]  /*2580*/  IADD3 R19, P0, RZ, -R0.reuse, RZ ;  /* 0x80000000ff137210 */ /* 0x080fe40007f1e0ff */
[----:B------:R-:W-:Y:S02]  /*2590*/  MOV R40, R0 ;  /* 0x0000000000287202 */ /* 0x000fe40000000f00 */
[----:B------:R-:W-:Y:S01]  /*25a0*/  IADD3.X R5, RZ, ~R21, RZ, P0, !PT ;  /* 0x80000015ff057210 */ /* 0x000fe200007fe4ff */
[----:B------:R-:W-:Y:S01]  /*25b0*/  IMAD.WIDE.U32 R38, R6, R19, R38 ;  /* 0x0000001306267225 */ /* 0x000fe200078e0026 */
[----:B------:R-:W-:-:S03]  /*25c0*/  MOV R41, R21 ;  /* 0x0000001500297202 */ /* 0x000fc60000000f00 */
[----:B------:R-:W-:-:S04]  /*25d0*/  IMAD R5, R5, R6, RZ ;  /* 0x0000000605057224 */ /* 0x000fc800078e02ff */
[----:B------:R-:W-:-:S05]  /*25e0*/  IMAD R5, R4, R19, R5 ;  /* 0x0000001304057224 */ /* 0x000fca00078e0205 */
[----:B------:R-:W-:Y:S01]  /*25f0*/  IADD3 R5, R39, R5, RZ ;  /* 0x0000000527057210 */ /* 0x000fe20007ffe0ff */
[----:B------:R-:W-:Y:S05]  /*2600*/  BRA `(.L_x_655) ;  /* 0x0000016000007947 */ /* 0x000fea0003800000 */
.L_x_654:
        /* <DEDUP_REMOVED lines=22> */
.L_x_655:
[----:B------:R-:W-:Y:S05]  /*2770*/  BSYNC B0 ;  /* 0x0000000000007941 */ /* 0x000fea0003800000 */
.L_x_653:
[-C--:B------:R-:W-:Y:S01]  /*2780*/  IMAD R0, R35, R18.reuse, RZ ;  /* 0x0000001223007224 */ /* 0x080fe200078e02ff */
[----:B------:R-:W-:Y:S01]  /*2790*/  SHF.R.S32.HI R6, RZ, 0x1f, R2 ;  /* 0x0000001fff067819 */ /* 0x000fe20000011402 */
[C---:B------:R-:W-:Y:S01]  /*27a0*/  IMAD.WIDE.U32 R22, R34.reuse, R18, RZ ;  /* 0x0000001222167225 */ /* 0x040fe200078e00ff */
[----:B------:R-:W-:Y:S01]  /*27b0*/  SHF.R.S32.HI R4, RZ, 0x1f, R26 ;  /* 0x0000001fff047819 */ /* 0x000fe2000001141a */
[----:B------:R-:W-:Y:S02]  /*27c0*/  BSSY B0, `(.L_x_656) ;  /* 0x0000040000007945 */ /* 0x000fe40003800000 */
[----:B------:R-:W-:Y:S02]  /*27d0*/  IMAD R35, R34, R17, R0 ;  /* 0x0000001122237224 */ /* 0x000fe400078e0200 */
[----:B------:R-:W-:Y:S02]  /*27e0*/  IMAD R21, R5, R2, RZ ;  /* 0x0000000205157224 */ /* 0x000fe400078e02ff */
[----:B------:R-:W-:Y:S01]  /*27f0*/  IMAD R19, R31, R26, RZ ;  /* 0x0000001a1f137224 */ /* 0x000fe200078e02ff */
[----:B------:R-:W-:Y:S01]  /*2800*/  IADD3 R35, R23, R35, RZ ;  /* 0x0000002317237210 */ /* 0x000fe20007ffe0ff */
[----:B------:R-:W-:-:S02]  /*2810*/  IMAD R21, R6, R38, R21 ;  /* 0x0000002606157224 */ /* 0x000fc400078e0215 */
[----:B------:R-:W-:Y:S02]  /*2820*/  IMAD R19, R4, R32, R19 ;  /* 0x0000002004137224 */ /* 0x000fe400078e0213 */
[-C--:B------:R-:W-:Y:S02]  /*2830*/  IMAD R0, R35, R16.reuse, RZ ;  /* 0x0000001023007224 */ /* 0x080fe400078e02ff */
[----:B------:R-:W-:-:S04]  /*2840*/  IMAD.WIDE.U32 R34, R22, R16, RZ ;  /* 0x0000001016227225 */ /* 0x000fc800078e00ff */
[----:B------:R-:W-:Y:S01]  /*2850*/  IMAD R23, R15, R22, R0 ;  /* 0x000000160f177224 */ /* 0x000fe200078e0200 */
[----:B------:R-:W-:Y:S01]  /*2860*/  SHF.R.S32.HI R22, RZ, 0x1f, R36 ;  /* 0x0000001fff167819 */ /* 0x000fe20000011424 */
[----:B------:R-:W-:-:S03]  /*2870*/  IMAD.WIDE.U32 R38, R38, R2, RZ ;  /* 0x0000000226267225 */ /* 0x000fc600078e00ff */
[----:B------:R-:W-:Y:S01]  /*2880*/  IADD3 R5, R35, R23, RZ ;  /* 0x0000001723057210 */ /* 0x000fe20007ffe0ff */
[-C--:B------:R-:W-:Y:S01]  /*2890*/  IMAD R23, R41, R36.reuse, RZ ;  /* 0x0000002429177224 */ /* 0x080fe200078e02ff */
[----:B------:R-:W-:Y:S01]  /*28a0*/  IADD3 R6, R39, R21, RZ ;  /* 0x0000001527067210 */ /* 0x000fe20007ffe0ff */
[----:B------:R-:W-:Y:S01]  /*28b0*/  IMAD.WIDE.U32 R36, R40, R36, RZ ;  /* 0x0000002428247225 */ /* 0x000fe200078e00ff */
[----:B------:R-:W-:-:S03]  /*28c0*/  LOP3.LUT R0, R43, R5, RZ, 0xfc, !PT ;  /* 0x000000052b007212 */ /* 0x000fc600078efcff */
[----:B------:R-:W-:Y:S01]  /*28d0*/  IMAD R23, R22, R40, R23 ;  /* 0x0000002816177224 */ /* 0x000fe200078e0217 */
[----:B------:R-:W-:Y:S01]  /*28e0*/  ISETP.NE.U32.AND P0, PT, R0, RZ, PT ;  /* 0x000000ff0000720c */ /* 0x000fe20003f05070 */
[----:B------:R-:W-:-:S04]  /*28f0*/  IMAD.WIDE.U32 R32, R32, R26, RZ ;  /* 0x0000001a20207225 */ /* 0x000fc800078e00ff */
[-C--:B------:R-:W-:Y:S01]  /*2900*/  IMAD R4, R7, R2.reuse, RZ ;  /* 0x0000000207047224 */ /* 0x080fe200078e02ff */
[----:B------:R-:W-:Y:S01]  /*2910*/  IADD3 R7, R37, R23, RZ ;  /* 0x0000001725077210 */ /* 0x000fe20007ffe0ff */
[----:B------:R-:W-:Y:S01]  /*2920*/  IMAD R3, R3, R2, RZ ;  /* 0x0000000203037224 */ /* 0x000fe200078e02ff */
[----:B------:R-:W-:-:S05]  /*2930*/  IADD3 R2, R33, R19, RZ ;  /* 0x0000001321027210 */ /* 0x000fca0007ffe0ff */
[----:B------:R-:W-:Y:S05]  /*2940*/  @!P0 BRA `(.L_x_657) ;  /* 0x0000010000008947 */ /* 0x000fea0003800000 */
[----:B------:R-:W-:Y:S01]  /*2950*/  IMAD.MOV.U32 R28, RZ, RZ, R42 ;  /* 0x000000ffff1c7224 */ /* 0x000fe200078e002a */
[----:B------:R-:W-:Y:S01]  /*2960*/  MOV R23, R43 ;  /* 0x0000002b00177202 */ /* 0x000fe20000000f00 */
[----:B------:R-:W-:Y:S01]  /*2970*/  IMAD.MOV.U32 R24, RZ, RZ, R34 ;  /* 0x000000ffff187224 */ /* 0x000fe200078e0022 */
[----:B------:R-:W-:Y:S02]  /*2980*/  MOV R22, 0x29a0 ;  /* 0x000029a000167802 */ /* 0x000fe40000000f00 */
[----:B------:R-:W-:Y:S05]  /*2990*/  CALL.REL.NOINC `($__internal_13_$__cuda_sm20_div_s64) ;  /* 0x00001fc000007944 */ /* 0x000fea0003c00000 */
        /* <DEDUP_REMOVED lines=11> */
.L_x_657:
        /* <DEDUP_REMOVED lines=23> */
.L_x_658:
[----:B------:R-:W-:Y:S05]  /*2bc0*/  BSYNC B0 ;  /* 0x0000000000007941 */ /* 0x000fea0003800000 */
.L_x_656:
        /* <DEDUP_REMOVED lines=11> */
[----:B------:R-:W-:-:S03]  /*2c80*/  IADD3.X R5, RZ, ~R21, RZ, P0, !PT ;  /* 0x80000015ff057210 */ /* 0x000fc600007fe4ff */
[----:B------:R-:W-:-:S04]  /*2c90*/  IMAD.WIDE.U32 R34, R18, R19, R34 ;  /* 0x0000001312227225 */ /* 0x000fc800078e0022 */
[----:B------:R-:W-:Y:S01]  /*2ca0*/  IMAD R22, R5, R18, RZ ;  /* 0x0000001205167224 */ /* 0x000fe200078e02ff */
[----:B------:R-:W-:Y:S02]  /*2cb0*/  MOV R18, R34 ;  /* 0x0000002200127202 */ /* 0x000fe40000000f00 */
[----:B------:R-:W-:Y:S01]  /*2cc0*/  MOV R34, R0 ;  /* 0x0000000000227202 */ /* 0x000fe20000000f00 */
[----:B------:R-:W-:-:S04]  /*2cd0*/  IMAD R17, R17, R19, R22 ;  /* 0x0000001311117224 */ /* 0x000fc800078e0216 */
[----:B------:R-:W-:Y:S02]  /*2ce0*/  IMAD.IADD R17, R35, 0x1, R17 ;  /* 0x0000000123117824 */ /* 0x000fe400078e0211 */
[----:B------:R-:W-:Y:S01]  /*2cf0*/  IMAD.MOV.U32 R35, RZ, RZ, R21 ;  /* 0x000000ffff237224 */ /* 0x000fe200078e0015 */
[----:B------:R-:W-:Y:S05]  /*2d00*/  BRA `(.L_x_661) ;  /* 0x0000017000007947 */ /* 0x000fea0003800000 */
.L_x_660:
        /* <DEDUP_REMOVED lines=23> */
.L_x_661:
[----:B------:R-:W-:Y:S05]  /*2e80*/  BSYNC B0 ;  /* 0x0000000000007941 */ /* 0x000fea0003800000 */
.L_x_659:
        /* <DEDUP_REMOVED lines=20> */
.L_x_663:
        /* <DEDUP_REMOVED lines=18> */
[----:B------:R-:W-:-:S04]  /*30f0*/  @!P0 LOP3.LUT R0, RZ, R16, RZ, 0x33, !PT ;  /* 0x00000010ff008212 */ /* 0x000fc800078e33ff */
[----:B------:R-:W-:Y:S01]  /*3100*/  MOV R40, R0 ;  /* 0x0000000000287202 */ /* 0x000fe20000000f00 */
[----:B------:R-:W-:-:S04]  /*3110*/  IMAD.MOV R5, RZ, RZ, -R0 ;  /* 0x000000ffff057224 */ /* 0x000fc800078e0a00 */
[----:B------:R-:W-:Y:S02]  /*3120*/  IMAD R16, R16, R5, R34 ;  /* 0x0000000510107224 */ /* 0x000fe400078e0222 */
.L_x_664:
[----:B------:R-:W-:Y:S05]  /*3130*/  BSYNC B0 ;  /* 0x0000000000007941 */ /* 0x000fea0003800000 */
.L_x_662:
[----:B------:R-:W-:Y:S01]  /*3140*/  SHF.R.S32.HI R0, RZ, 0x1f, R9 ;  /* 0x0000001fff007819 */ /* 0x000fe20000011409 */
[----:B------:R-:W-:Y:S01]  /*3150*/  IMAD R5, R41, R9, RZ ;  /* 0x0000000929057224 */ /* 0x000fe200078e02ff */
[----:B------:R-:W-:Y:S01]  /*3160*/  BSSY B0, `(.L_x_665) ;  /* 0x000003b000007945 */ /* 0x000fe20003800000 */
[----:B------:R-:W-:Y:S02]  /*3170*/  IMAD R48, R26, c[0x0][0x214], RZ ;  /* 0x000085001a307a24 */ /* 0x000fe400078e02ff */
[----:B------:R-:W-:Y:S01]  /*3180*/  IMAD R5, R0, R40, R5 ;  /* 0x0000002800057224 */ /* 0x000fe200078e0205 */
[----:B------:R-:W-:Y:S01]  /*3190*/  LOP3.LUT R0, R43, R13, RZ, 0xfc, !PT ;  /* 0x0000000d2b007212 */ /* 0x000fe200078efcff */
[----:B------:R-:W-:Y:S01]  /*31a0*/  IMAD.WIDE.U32 R34, R40, R9, RZ ;  /* 0x0000000928227225 */ /* 0x000fe200078e00ff */
[----:B------:R-:W-:Y:S02]  /*31b0*/  SHF.R.S32.HI R9, RZ, 0x1f, R3 ;  /* 0x0000001fff097819 */ /* 0x000fe40000011403 */
[----:B------:R-:W-:Y:S01]  /*31c0*/  ISETP.NE.U32.AND P0, PT, R0, RZ, PT ;  /* 0x000000ff0000720c */ /* 0x000fe20003f05070 */
[----:B------:R-:W-:Y:S01]  /*31d0*/  IMAD R22, R22, R3, RZ ;  /* 0x0000000316167224 */ /* 0x000fe200078e02ff */
[----:B------:R-:W-:Y:S01]  /*31e0*/  SHF.R.S32.HI R15, RZ, 0x1f, R48 ;  /* 0x0000001fff0f7819 */ /* 0x000fe20000011430 */
[----:B------:R-:W-:-:S02]  /*31f0*/  IMAD R17, R17, R48, RZ ;  /* 0x0000003011117224 */ /* 0x000fc400078e02ff */
        /* <DEDUP_REMOVED lines=13> */
[----:B------:R-:W-:Y:S05]  /*32d0*/  CALL.REL.NOINC `($__internal_13_$__cuda_sm20_div_s64) ;  /* 0x0000168000007944 */ /* 0x000fea0003c00000 */
        /* <DEDUP_REMOVED lines=12> */
.L_x_666:
        /* <DEDUP_REMOVED lines=23> */
.L_x_667:
[----:B------:R-:W-:Y:S05]  /*3510*/  BSYNC B0 ;  /* 0x0000000000007941 */ /* 0x000fea0003800000 */
.L_x_665:
        /* <DEDUP_REMOVED lines=28> */
.L_x_669:
        /* <DEDUP_REMOVED lines=23> */
.L_x_670:
[----:B------:R-:W-:Y:S05]  /*3850*/  BSYNC B0 ;  /* 0x0000000000007941 */ /* 0x000fea0003800000 */
.L_x_668:
[----:B------:R-:W-:Y:S01]  /*3860*/  IADD3 R33, P1, P0, R38, R36, R32 ;  /* 0x0000002426217210 */ /* 0x000fe2000783e020 */
[----:B------:R-:W-:Y:S01]  /*3870*/  IMAD R5, R5, R4, RZ ;  /* 0x0000000405057224 */ /* 0x000fe200078e02ff */
[----:B------:R-:W-:Y:S02]  /*3880*/  SHF.R.S32.HI R0, RZ, 0x1f, R8 ;  /* 0x0000001fff007819 */ /* 0x000fe40000011408 */
[----:B------:R-:W-:Y:S02]  /*3890*/  IADD3 R33, P3, P2, R34, R33, R48 ;  /* 0x0000002122217210 */ /* 0x000fe40007a7e030 */
[----:B------:R-:W-:Y:S02]  /*38a0*/  IADD3.X R2, R6, R7, R2, P1, P0 ;  /* 0x0000000706027210 */ /* 0x000fe40000fe0402 */
[----:B------:R-:W-:Y:S02]  /*38b0*/  IADD3 R46, P1, P0, R50, R33, R46 ;  /* 0x00000021322e7210 */ /* 0x000fe4000783e02e */
[----:B------:R-:W-:Y:S01]  /*38c0*/  IADD3.X R2, R16, R2, R3, P3, P2 ;  /* 0x0000000210027210 */ /* 0x000fe20001fe4403 */
[----:B------:R-:W-:-:S03]  /*38d0*/  IMAD R3, R19, R8, RZ ;  /* 0x0000000813037224 */ /* 0x000fc600078e02ff */
[----:B------:R-:W-:Y:S01]  /*38e0*/  IADD3.X R47, R14, R2, R9, P1, P0 ;  /* 0x000000020e2f7210 */ /* 0x000fe20000fe0409 */
[----:B------:R-:W-:Y:S01]  /*38f0*/  IMAD R0, R0, R18, R3 ;  /* 0x0000001200007224 */ /* 0x000fe200078e0203 */
[----:B------:R-:W-:-:S03]  /*3900*/  SHF.R.S32.HI R2, RZ, 0x1f, R4 ;  /* 0x0000001fff027819 */ /* 0x000fc60000011404 */
        /* <DEDUP_REMOVED lines=9> */
.L_x_646:
[----:B------:R-:W-:-:S04]  /*39a0*/  LEA R2, P0, R38, c[0x0][0x200], 0x2 ;  /* 0x0000800026027a11 */ /* 0x000fc800078010ff */
[----:B------:R-:W-:-:S05]  /*39b0*/  LEA.HI.X R3, R38, c[0x0][0x204], R39, 0x2, P0 ;  /* 0x0000810026037a11 */ /* 0x000fca00000f1427 */
[----:B------:R1:W-:Y:S04]  /*39c0*/  STG.E [R2.64], R29 ;  /* 0x0000001d02007986 */ /* 0x0003e8000c101908 */
.L_x_645:
[----:B------:R-:W-:Y:S05]  /*39d0*/  BSYNC B1 ;  /* 0x0000000000017941 */ /* 0x000fea0003800000 */
.L_x_644:
[----:B------:R-:W-:Y:S01]  /*39e0*/  LEA.HI R0, R25, R25, RZ, 0x1 ;  /* 0x0000001919007211 */ /* 0x000fe200078f08ff */
[----:B------:R-:W-:Y:S01]  /*39f0*/  IMAD.MOV.U32 R21, RZ, RZ, c[0x0][0x314] ;  /* 0x0000c500ff157624 */ /* 0x000fe200078e00ff */
[----:B------:R-:W-:Y:S01]  /*3a00*/  CS2R R4, SRZ ;  /* 0x0000000000047805 */ /* 0x000fe2000001ff00 */
[----:B------:R-:W-:Y:S01]  /*3a10*/  IMAD.MOV.U32 R8, RZ, RZ, RZ ;  /* 0x000000ffff087224 */ /* 0x000fe200078e00ff */
[----:B01----:R-:W-:Y:S02]  /*3a20*/  LOP3.LUT R2, R0, 0xfffffffe, RZ, 0xc0, !PT ;  /* 0xfffffffe00027812 */ /* 0x003fe400078ec0ff */
[----:B------:R-:W-:-:S03]  /*3a30*/  ISETP.GE.AND P0, PT, R21, 0x1, PT ;  /* 0x000000011500780c */ /* 0x000fc60003f06270 */
[----:B------:R-:W-:Y:S02]  /*3a40*/  IMAD.IADD R2, R25, 0x1, -R2 ;  /* 0x0000000119027824 */ /* 0x000fe400078e0a02 */
[----:B------:R-:W0:Y:S03]  /*3a50*/  S2R R25, SR_TID.X ;  /* 0x0000000000197919 */ /* 0x000e260000002100 */
[----:B------:R-:W-:-:S13]  /*3a60*/  ISETP.GE.OR P5, PT, R2, c[0x0][0x314], P5 ;  /* 0x0000c50002007a0c */ /* 0x000fda0002fa6670 */
[----:B------:R-:W-:Y:S02]  /*3a70*/  @!P5 FADD.FTZ R6, -R29, R30 ;  /* 0x0000001e1d06d221 */ /* 0x000fe40000010100 */
[----:B------:R-:W-:Y:S02]  /*3a80*/  @!P5 IMAD.SHL.U32 R7, R0, 0x2, RZ ;  /* 0x000000020007d824 */ /* 0x000fe400078e00ff */
[----:B------:R-:W-:-:S03]  /*3a90*/  @!P5 FMUL.FTZ R6, R6, 1.4426950216293334961 ;  /* 0x3fb8aa3b0606d820 */ /* 0x000fc60000410000 */
[----:B------:R-:W-:Y:S02]  /*3aa0*/  @!P5 LOP3.LUT R7, R7, 0xfffffffc, RZ, 0xc0, !PT ;  /* 0xfffffffc0707d812 */ /* 0x000fe400078ec0ff */
[----:B0-----:R-:W-:Y:S01]  /*3ab0*/  SHF.R.S32.HI R24, RZ, 0x1f, R25 ;  /* 0x0000001fff187819 */ /* 0x001fe20000011419 */
[----:B------:R-:W0:Y:S02]  /*3ac0*/  @!P5 MUFU.EX2 R6, R6 ;  /* 0x000000060006d308 */ /* 0x000e240000000800 */
[----:B------:R-:W-:Y:S01]  /*3ad0*/  @!P5 IMAD R7, R2, 0x14, R7 ;  /* 0x000000140207d824 */ /* 0x000fe200078e0207 */
[----:B------:R-:W-:Y:S01]  /*3ae0*/  LEA.HI R24, R24, R25, RZ, 0x5 ;  /* 0x0000001918187211 */ /* 0x000fe200078f28ff */
[----:B------:R-:W-:-:S03]  /*3af0*/  CS2R R2, SRZ ;  /* 0x0000000000027805 */ /* 0x000fc6000001ff00 */
[----:B------:R-:W-:Y:S02]  /*3b00*/  LOP3.LUT R0, R24, 0x3fffffe0, RZ, 0xc0, !PT ;  /* 0x3fffffe018007812 */ /* 0x000fe400078ec0ff */
[----:B------:R-:W-:Y:S02]  /*3b10*/  SHF.R.S32.HI R24, RZ, 0x5, R24 ;  /* 0x00000005ff187819 */ /* 0x000fe40000011418 */
[----:B------:R-:W-:Y:S01]  /*3b20*/  IADD3 R25, -R0, R25, RZ ;  /* 0x0000001900197210 */ /* 0x000fe20007ffe1ff */
[----:B------:R-:W-:-:S03]  /*3b30*/  IMAD.MOV.U32 R0, RZ, RZ, RZ ;  /* 0x000000ffff007224 */ /* 0x000fc600078e00ff */
[----:B------:R-:W-:Y:S01]  /*3b40*/  SHF.L.U32 R25, R25, 0x2, RZ ;  /* 0x0000000219197819 */ /* 0x000fe200000006ff */
[----:B0-----:R0:W-:Y:S02]  /*3b50*/  @!P5 STS [R7], R6 ;  /* 0x000000060700d388 */ /* 0x0011e40000000800 */
[----:B0-----:R-:W-:Y:S02]  /*3b60*/  CS2R R6, SRZ ;  /* 0x0000000000067805 */ /* 0x001fe4000001ff00 */
        /* <DEDUP_REMOVED lines=29> */
.L_x_673:
        /* <DEDUP_REMOVED lines=57> */
.L_x_672:
        /* <DEDUP_REMOVED lines=35> */
.L_x_674:
[----:B------:R-:W-:-:S13]  /*4300*/  ISETP.LT.OR P4, PT, R22, c[0x0][0x314], P4 ;  /* 0x0000c50016007a0c */ /* 0x000fda0002781670 */
[----:B------:R-:W-:Y:S05]  /*4310*/  @!P4 BRA `(.L_x_671) ;  /* 0x000000f00000c947 */ /* 0x000fea0003800000 */
[----:B------:R-:W-:Y:S01]  /*4320*/  ISETP.GE.AND P0, PT, R24, R23, PT ;  /* 0x000000171800720c */ /* 0x000fe20003f06270 */
[----:B------:R-:W-:-:S12]  /*4330*/  BSSY B0, `(.L_x_675) ;  /* 0x0000004000007945 */ /* 0x000fd80003800000 */
[----:B------:R-:W-:Y:S05]  /*4340*/  @P0 BRA `(.L_x_676) ;  /* 0x0000002000000947 */ /* 0x000fea0003800000 */
[----:B------:R0:W5:Y:S04]  /*4350*/  LDG.E.128 R12, [R30.64+-0x200] ;  /* 0xfffe00081e0c7981 */ /* 0x000168000c1e1d00 */
[----:B------:R0:W5:Y:S02]  /*4360*/  LDG.E.128 R16, [R30.64] ;  /* 0x000000081e107981 */ /* 0x000164000c1e1d00 */
.L_x_676:
[----:B------:R-:W-:Y:S05]  /*4370*/  BSYNC B0 ;  /* 0x0000000000007941 */ /* 0x000fea0003800000 */
.L_x_675:
        /* <DEDUP_REMOVED lines=9> */
.L_x_671:
[----:B------:R-:W-:Y:S02]  /*4410*/  IADD3 R24, R24, UR6, RZ ;  /* 0x0000000618187c10 */ /* 0x000fe4000fffe0ff */
[----:B------:R-:W-:-:S02]  /*4420*/  F2FP.BF16.PACK_AB R9, R5, R6 ;  /* 0x000000060509723e */ /* 0x000fc400000010ff */
[----:B------:R-:W-:Y:S02]  /*4430*/  ISETP.GE.AND P0, PT, R24, R20, PT ;  /* 0x000000141800720c */ /* 0x000fe40003f06270 */
[----:B------:R-:W-:Y:S02]  /*4440*/  F2FP.BF16.PACK_AB R8, R7, R8 ;  /* 0x000000080708723e */ /* 0x000fe400000010ff */
[----:B------:R-:W-:Y:S02]  /*4450*/  F2FP.BF16.PACK_AB R4, R3, R4 ;  /* 0x000000040304723e */ /* 0x000fe400000010ff */
[----:B------:R-:W-:-:S07]  /*4460*/  F2FP.BF16.PACK_AB R5, R0, R2 ;  /* 0x000000020005723e */ /* 0x000fce00000010ff */
[----:B------:R-:W-:Y:S05]  /*4470*/  @P0 EXIT ;  /* 0x000000000000094d */ /* 0x000fea0003800000 */
[-C--:B------:R-:W-:Y:S02]  /*4480*/  IABS R6, R11.reuse ;  /* 0x0000000b00067213 */ /* 0x080fe40000000000 */
[----:B------:R-:W-:Y:S02]  /*4490*/  IABS R10, R24 ;  /* 0x00000018000a7213 */ /* 0x000fe40000000000 */
[----:B------:R-:W1:Y:S01]  /*44a0*/  I2F.RP R2, R6 ;  /* 0x0000000600027306 */ /* 0x000e620000209400 */
[----:B------:R-:W-:-:S05]  /*44b0*/  IABS R7, R11 ;  /* 0x0000000b00077213 */ /* 0x000fca0000000000 */
[----:B------:R-:W-:Y:S02]  /*44c0*/  IMAD.MOV R7, RZ, RZ, -R7 ;  /* 0x000000ffff077224 */ /* 0x000fe400078e0a07 */
[----:B-1----:R-:W1:Y:S02]  /*44d0*/  MUFU.RCP R12, R2 ;  /* 0x00000002000c7308 */ /* 0x002e640000001000 */
[----:B-1----:R-:W-:-:S06]  /*44e0*/  IADD3 R12, R12, 0xffffffe, RZ ;  /* 0x0ffffffe0c0c7810 */ /* 0x002fcc0007ffe0ff */
[----:B------:R-:W1:Y:S02]  /*44f0*/  F2I.FTZ.U32.TRUNC.NTZ R13, R12 ;  /* 0x0000000c000d7305 */ /* 0x000e64000021f000 */
[----:B-1----:R-:W-:Y:S02]  /*4500*/  IMAD.MOV R0, RZ, RZ, -R13 ;  /* 0x000000ffff007224 */ /* 0x002fe400078e0a0d */
[----:B------:R-:W-:Y:S02]  /*4510*/  IMAD.MOV.U32 R12, RZ, RZ, RZ ;  /* 0x000000ffff0c7224 */ /* 0x000fe400078e00ff */
[----:B------:R-:W-:Y:S01]  /*4520*/  IMAD R3, R0, R6, RZ ;  /* 0x0000000600037224 */ /* 0x000fe200078e02ff */
[----:B------:R-:W-:-:S03]  /*4530*/  IABS R0, c[0x0][0x214] ;  /* 0x0000850000007a13 */ /* 0x000fc60000000000 */
[----:B------:R-:W-:-:S06]  /*4540*/  IMAD.HI.U32 R3, R13, R3, R12 ;  /* 0x000000030d037227 */ /* 0x000fcc00078e000c */
[----:B------:R-:W-:Y:S02]  /*4550*/  IMAD.HI.U32 R2, R3, R10, RZ ;  /* 0x0000000a03027227 */ /* 0x000fe400078e00ff */
[----:B------:R-:W1:Y:S02]  /*4560*/  I2F.RP R3, R0 ;  /* 0x0000000000037306 */ /* 0x000e640000209400 */
[----:B------:R-:W-:-:S05]  /*4570*/  IMAD R7, R2, R7, R10 ;  /* 0x0000000702077224 */ /* 0x000fca00078e020a */
[----:B------:R-:W-:Y:S01]  /*4580*/  ISETP.GT.U32.AND P1, PT, R6, R7, PT ;  /* 0x000000070600720c */ /* 0x000fe20003f24070 */
[----:B-1----:R-:W1:-:S12]  /*4590*/  MUFU.RCP R3, R3 ;  /* 0x0000000300037308 */ /* 0x002e580000001000 */
[----:B------:R-:W-:Y:S01]  /*45a0*/  @!P1 IMAD.IADD R7, R7, 0x1, -R6 ;  /* 0x0000000107079824 */ /* 0x000fe200078e0a06 */
[----:B------:R-:W-:Y:S02]  /*45b0*/  @!P1 IADD3 R2, R2, 0x1, RZ ;  /* 0x0000000102029810 */ /* 0x000fe40007ffe0ff */
[----:B------:R-:W-:Y:S02]  /*45c0*/  ISETP.NE.AND P1, PT, R11, RZ, PT ;  /* 0x000000ff0b00720c */ /* 0x000fe40003f25270 */
[----:B------:R-:W-:Y:S02]  /*45d0*/  ISETP.GE.U32.AND P2, PT, R7, R6, PT ;  /* 0x000000060700720c */ /* 0x000fe40003f46070 */
[----:B------:R-:W-:-:S04]  /*45e0*/  LOP3.LUT R6, R24, R11, RZ, 0x3c, !PT ;  /* 0x0000000b18067212 */ /* 0x000fc800078e3cff */
[----:B------:R-:W-:Y:S02]  /*45f0*/  ISETP.GE.AND P0, PT, R6, RZ, PT ;  /* 0x000000ff0600720c */ /* 0x000fe40003f06270 */
[----:B-1----:R-:W-:-:S04]  /*4600*/  IADD3 R6, R3, 0xffffffe, RZ ;  /* 0x0ffffffe03067810 */ /* 0x002fc80007ffe0ff */
[----:B------:R-:W1:Y:S01]  /*4610*/  F2I.FTZ.U32.TRUNC.NTZ R7, R6 ;  /* 0x0000000600077305 */ /* 0x000e62000021f000 */
[----:B------:R-:W-:-:S06]  /*4620*/  @P2 IADD3 R2, R2, 0x1, RZ ;  /* 0x0000000102022810 */ /* 0x000fcc0007ffe0ff */
[----:B------:R-:W-:Y:S01]  /*4630*/  @!P0 IMAD.MOV R2, RZ, RZ, -R2 ;  /* 0x000000ffff028224 */ /* 0x000fe200078e0a02 */
[----:B------:R-:W-:-:S05]  /*4640*/  @!P1 LOP3.LUT R2, RZ, R11, RZ, 0x33, !PT ;  /* 0x0000000bff029212 */ /* 0x000fca00078e33ff */
[----:B------:R-:W-:Y:S02]  /*4650*/  IMAD R13, R2, R11, RZ ;  /* 0x0000000b020d7224 */ /* 0x000fe400078e02ff */
[----:B-1----:R-:W-:Y:S02]  /*4660*/  IMAD.MOV R3, RZ, RZ, -R7 ;  /* 0x000000ffff037224 */ /* 0x002fe400078e0a07 */
[----:B------:R-:W-:Y:S02]  /*4670*/  IMAD.IADD R10, R24, 0x1, -R13 ;  /* 0x00000001180a7824 */ /* 0x000fe400078e0a0d */
[----:B------:R-:W-:Y:S02]  /*4680*/  IMAD R11, R3, R0, RZ ;  /* 0x00000000030b7224 */ /* 0x000fe400078e02ff */
[----:B------:R-:W-:Y:S01]  /*4690*/  IMAD.MOV.U32 R6, RZ, RZ, RZ ;  /* 0x000000ffff067224 */ /* 0x000fe200078e00ff */
[----:B------:R-:W-:Y:S02]  /*46a0*/  IABS R3, R10 ;  /* 0x0000000a00037213 */ /* 0x000fe40000000000 */
[----:B------:R-:W-:Y:S01]  /*46b0*/  LOP3.LUT R10, R10, c[0x0][0x214], RZ, 0x3c, !PT ;  /* 0x000085000a0a7a12 */ /* 0x000fe200078e3cff */
[----:B------:R-:W-:-:S03]  /*46c0*/  IMAD.HI.U32 R11, R7, R11, R6 ;  /* 0x0000000b070b7227 */ /* 0x000fc600078e0006 */
[----:B------:R-:W-:-:S03]  /*46d0*/  ISETP.GE.AND P1, PT, R10, RZ, PT ;  /* 0x000000ff0a00720c */ /* 0x000fc60003f26270 */
        /* <DEDUP_REMOVED lines=19> */
[----:B------:R-:W-:-:S04]  /*4810*/  IMAD.WIDE.U32 R6, R11, c[0x0][0x1f0], R6 ;  /* 0x00007c000b067a25 */ /* 0x000fc800078e0006 */
[----:B------:R-:W-:Y:S02]  /*4820*/  IMAD.IADD R13, R24, 0x1, -R13 ;  /* 0x00000001180d7824 */ /* 0x000fe400078e0a0d */
        /* <DEDUP_REMOVED lines=19> */
        .weak           $__internal_13_$__cuda_sm20_div_s64
        .type           $__internal_13_$__cuda_sm20_div_s64,@function
        .size           $__internal_13_$__cuda_sm20_div_s64,(.L_x_8871 - $__internal_13_$__cuda_sm20_div_s64)
$__internal_13_$__cuda_sm20_div_s64:
        /* <DEDUP_REMOVED lines=17> */
[----:B------:R-:W-:-:S04]  /*4a70*/  IMAD.HI.U32 R21, R53, R0, RZ ;  /* 0x0000000035157227 */ /* 0x000fc800078e00ff */
[----:B------:R-:W-:-:S04]  /*4a80*/  IMAD.HI.U32 R19, P2, R53, R19, R44 ;  /* 0x0000001335137227 */ /* 0x000fc8000784002c */
[----:B------:R-:W-:Y:S02]  /*4a90*/  IMAD R0, R53, R0, RZ ;  /* 0x0000000035007224 */ /* 0x000fe400078e02ff */
[----:B------:R-:W-:-:S03]  /*4aa0*/  IMAD.X R21, R21, 0x1, R53, P0 ;  /* 0x0000000115157824 */ /* 0x000fc600000e0635 */
[----:B------:R-:W-:-:S04]  /*4ab0*/  IADD3 R53, P0, R0, R19, RZ ;  /* 0x0000001300357210 */ /* 0x000fc80007f1e0ff */
[----:B------:R-:W-:Y:S01]  /*4ac0*/  IADD3.X R21, RZ, RZ, R21, P0, P2 ;  /* 0x000000ffff157210 */ /* 0x000fe200007e4415 */
[----:B------:R-:W-:Y:S01]  /*4ad0*/  IMAD.WIDE.U32 R44, R53, R40, RZ ;  /* 0x00000028352c7225 */ /* 0x000fe200078e00ff */
[----:B------:R-:W-:-:S03]  /*4ae0*/  ISETP.GE.AND P2, PT, R23, RZ, PT ;  /* 0x000000ff1700720c */ /* 0x000fc60003f46270 */
[----:B------:R-:W-:Y:S01]  /*4af0*/  IMAD R19, R53, R41, R45 ;  /* 0x0000002935137224 */ /* 0x000fe200078e022d */
[----:B------:R-:W-:-:S03]  /*4b00*/  IADD3 R44, P0, RZ, -R44, RZ ;  /* 0x8000002cff2c7210 */ /* 0x000fc60007f1e0ff */
[----:B------:R-:W-:Y:S02]  /*4b10*/  IMAD R19, R21, R40, R19 ;  /* 0x0000002815137224 */ /* 0x000fe400078e0213 */
[----:B------:R-:W-:-:S04]  /*4b20*/  IMAD.HI.U32 R52, R53, R44, RZ ;  /* 0x0000002c35347227 */ /* 0x000fc800078e00ff */
[----:B------:R-:W-:-:S04]  /*4b30*/  IMAD.X R19, RZ, RZ, ~R19, P0 ;  /* 0x000000ffff137224 */ /* 0x000fc800000e0e13 */
[----:B------:R-:W-:-:S04]  /*4b40*/  IMAD.WIDE.U32 R52, P0, R53, R19, R52 ;  /* 0x0000001335347225 */ /* 0x000fc80007800034 */
[----:B------:R-:W-:-:S04]  /*4b50*/  IMAD.HI.U32 R0, R21, R19, RZ ;  /* 0x0000001315007227 */ /* 0x000fc800078e00ff */
[----:B------:R-:W-:-:S04]  /*4b60*/  IMAD.HI.U32 R44, P4, R21, R44, R52 ;  /* 0x0000002c152c7227 */ /* 0x000fc80007880034 */
[----:B------:R-:W-:Y:S02]  /*4b70*/  IMAD R19, R21, R19, RZ ;  /* 0x0000001315137224 */ /* 0x000fe400078e02ff */
[----:B------:R-:W-:Y:S01]  /*4b80*/  IMAD.X R0, R0, 0x1, R21, P0 ;  /* 0x0000000100007824 */ /* 0x000fe200000e0615 */
[----:B------:R-:W-:Y:S01]  /*4b90*/  IADD3 R21, P0, RZ, -R28, RZ ;  /* 0x8000001cff157210 */ /* 0x000fe20007f1e0ff */
        /* <DEDUP_REMOVED lines=22> */
[----:B------:R-:W-:-:S04]  /*4d00*/  SEL R21, R44, R21, P3 ;  /* 0x000000152c157207 */ /* 0x000fc80001800000 */
[----:B------:R-:W-:Y:S01]  /*4d10*/  ISETP.GE.U32.AND P0, PT, R21, R40, PT ;  /* 0x000000281500720c */ /* 0x000fe20003f06070 */
[----:B------:R-:W-:Y:S01]  /*4d20*/  IMAD.X R40, R19, 0x1, ~R41, P2 ;  /* 0x0000000113287824 */ /* 0x000fe200010e0e29 */
[----:B------:R-:W-:-:S04]  /*4d30*/  IADD3 R21, P2, R28, 0x1, RZ ;  /* 0x000000011c157810 */ /* 0x000fc80007f5e0ff */
[----:B------:R-:W-:Y:S01]  /*4d40*/  SEL R40, R40, R19, P3 ;  /* 0x0000001328287207 */ /* 0x000fe20001800000 */
[----:B------:R-:W-:Y:S01]  /*4d50*/  IMAD.X R19, RZ, RZ, R0, P2 ;  /* 0x000000ffff137224 */ /* 0x000fe200010e0600 */
[----:B------:R-:W-:Y:S02]  /*4d60*/  SEL R21, R21, R28, P3 ;  /* 0x0000001c15157207 */ /* 0x000fe40001800000 */
[----:B------:R-:W-:Y:S01]  /*4d70*/  ISETP.GE.U32.AND.EX P2, PT, R40, R41, PT, P0 ;  /* 0x000000292800720c */ /* 0x000fe20003f46100 */
[----:B------:R-:W-:Y:S01]  /*4d80*/  IMAD.MOV.U32 R40, RZ, RZ, R22 ;  /* 0x000000ffff287224 */ /* 0x000fe200078e0016 */
[----:B------:R-:W-:Y:S01]  /*4d90*/  SEL R19, R19, R0, P3 ;  /* 0x0000000013137207 */ /* 0x000fe20001800000 */
[----:B------:R-:W-:Y:S01]  /*4da0*/  IMAD.MOV.U32 R41, RZ, RZ, 0x0 ;  /* 0x00000000ff297424 */ /* 0x000fe200078e00ff */
[----:B------:R-:W-:-:S04]  /*4db0*/  IADD3 R28, P0, R21, 0x1, RZ ;  /* 0x00000001151c7810 */ /* 0x000fc80007f1e0ff */
[----:B------:R-:W-:Y:S02]  /*4dc0*/  IADD3.X R0, RZ, R19, RZ, P0, !PT ;  /* 0x00000013ff007210 */ /* 0x000fe400007fe4ff */
[----:B------:R-:W-:Y:S02]  /*4dd0*/  SEL R28, R28, R21, P2 ;  /* 0x000000151c1c7207 */ /* 0x000fe40001000000 */
[----:B------:R-:W-:Y:S02]  /*4de0*/  SEL R0, R0, R19, P2 ;  /* 0x0000001300007207 */ /* 0x000fe40001000000 */
[----:B------:R-:W-:Y:S02]  /*4df0*/  LOP3.LUT R21, R5, R23, RZ, 0x3c, !PT ;  /* 0x0000001705157212 */ /* 0x000fe400078e3cff */
[----:B------:R-:W-:Y:S02]  /*4e00*/  IADD3 R19, P2, RZ, -R28, RZ ;  /* 0x8000001cff137210 */ /* 0x000fe40007f5e0ff */
[----:B------:R-:W-:-:S02]  /*4e10*/  ISETP.GE.AND P3, PT, R21, RZ, PT ;  /* 0x000000ff1500720c */ /* 0x000fc40003f66270 */
[----:B------:R-:W-:Y:S01]  /*4e20*/  ISETP.NE.U32.AND P0, PT, R24, RZ, PT ;  /* 0x000000ff1800720c */ /* 0x000fe20003f05070 */
[----:B------:R-:W-:Y:S01]  /*4e30*/  IMAD.X R21, RZ, RZ, ~R0, P2 ;  /* 0x000000ffff157224 */ /* 0x000fe200010e0e00 */
[----:B------:R-:W-:Y:S02]  /*4e40*/  SEL R19, R19, R28, !P3 ;  /* 0x0000001c13137207 */ /* 0x000fe40005800000 */
[----:B------:R-:W-:Y:S02]  /*4e50*/  ISETP.NE.AND.EX P0, PT, R5, RZ, PT, P0 ;  /* 0x000000ff0500720c */ /* 0x000fe40003f05300 */
[----:B------:R-:W-:Y:S02]  /*4e60*/  SEL R21, R21, R0, !P3 ;  /* 0x0000000015157207 */ /* 0x000fe40005800000 */
[----:B------:R-:W-:Y:S02]  /*4e70*/  SEL R0, R19, 0xffffffff, P0 ;  /* 0xffffffff13007807 */ /* 0x000fe40000000000 */
[----:B------:R-:W-:Y:S01]  /*4e80*/  SEL R21, R21, 0xffffffff, P0 ;  /* 0xffffffff15157807 */ /* 0x000fe20000000000 */
[----:B------:R-:W-:Y:S06]  /*4e90*/  RET.REL.NODEC R40 `(_ZN5flash32flash_fwd_splitkv_combine_kernelI23Flash_fwd_kernel_traitsILi256ELi64ELi64ELi4ELb0ELb0EN7cutlass10bfloat16_tE19Flash_kernel_traitsILi256ELi64ELi64ELi4ES3_EELi4ELi1ELb1EEEvNS_16Flash_fwd_paramsE) ;  /* 0xffffb16028007950 */ /* 0x000fec0003c3ffff */
.L_x_677:
        /* <DEDUP_REMOVED lines=14> */
.L_x_8871:


//--------------------- .text._ZN5flash24flash_fwd_splitkv_kernelI23Flash_fwd_kernel_traitsILi256ELi64ELi64ELi4ELb0ELb0EN7cutlass10bfloat16_tE19Flash_kernel_traitsILi256ELi64ELi64ELi4ES3_EELb0ELb0ELb0ELb0ELb0ELb0ELb0ELb0EEEvNS_16Flash_fwd_paramsE --------------------------
	.section	.text._ZN5flash24flash_fwd_splitkv_kernelI23Flash_fwd_kernel_traitsILi256ELi64ELi64ELi4ELb0ELb0EN7cutlass10bfloat16_tE19Flash_kernel_traitsILi256ELi64ELi64ELi4ES3_EELb0ELb0ELb0ELb0ELb0ELb0ELb0ELb0EEEvNS_16Flash_fwd_paramsE,"ax",@progbits
	.sectioninfo	@"SHI_REGISTERS=254"
	.align	128
        .global         _ZN5flash24flash_fwd_splitkv_kernelI23Flash_fwd_kernel_traitsILi256ELi64ELi64ELi4ELb0ELb0EN7cutlass10bfloat16_tE19Flash_kernel_traitsILi256ELi64ELi64ELi4ES3_EELb0ELb0ELb0ELb0ELb0ELb0ELb0ELb0EEEvNS_16Flash_fwd_paramsE
        .type           _ZN5flash24flash_fwd_splitkv_kernelI23Flash_fwd_kernel_traitsILi256ELi64ELi64ELi4ELb0ELb0EN7cutlass10bfloat16_tE19Flash_kernel_traitsILi256ELi64ELi64ELi4ES3_EELb0ELb0ELb0ELb0ELb0ELb0ELb0ELb0EEEvNS_16Flash_fwd_paramsE,@function
        .size           _ZN5flash24flash_fwd_splitkv_kernelI23Flash_fwd_kernel_traitsILi256ELi64ELi64ELi4ELb0ELb0EN7cutlass10bfloat16_tE19Flash_kernel_traitsILi256ELi64ELi64ELi4ES3_EELb0ELb0ELb0ELb0ELb0ELb0ELb0ELb0EEEvNS_16Flash_fwd_paramsE,(.L_x_8934 - _ZN5flash24flash_fwd_splitkv_kernelI23Flash_fwd_kernel_traitsILi256ELi64ELi64ELi4ELb0ELb0EN7cutlass10bfloat16_tE19Flash_kernel_traitsILi256ELi64ELi64ELi4ES3_EELb0ELb0ELb0ELb0ELb0ELb0ELb0ELb0EEEvNS_16Flash_fwd_paramsE)
        .other          _ZN5flash24flash_fwd_splitkv_kernelI23Flash_fwd_kernel_traitsILi256ELi64ELi64ELi4ELb0ELb0EN7cutlass10bfloat16_tE19Flash_kernel_traitsILi256ELi64ELi64ELi4ES3_EELb0ELb0ELb0ELb0ELb0ELb0ELb0ELb0EEEvNS_16Flash_fwd_paramsE,@"STO_CUDA_ENTRY STV_DEFAULT"
_ZN5flash24flash_fwd_splitkv_kernelI23Flash_fwd_kernel_traitsILi256ELi64ELi64ELi4ELb0ELb0EN7cutlass10bfloat16_tE19Flash_kernel_traitsILi256ELi64ELi64ELi4ES3_EELb0ELb0ELb0ELb0ELb0ELb0ELb0ELb0EEEvNS_16Flash_fwd_paramsE:
.text._ZN5flash24flash_fwd_splitkv_kernelI23Flash_fwd_kernel_traitsILi256ELi64ELi64ELi4ELb0ELb0EN7cutlass10bfloat16_tE19Flash_kernel_traitsILi256ELi64ELi64ELi4ES3_EELb0ELb0ELb0ELb0ELb0ELb0ELb0ELb0EEEvNS_16Flash_fwd_paramsE:
[----:B------:R-:W-:Y:S02]  /*0000*/  MOV R1, c[0x0][0x28] ;  /* 0x00000a0000017a02 */ /* 0x000fe40000000f00 */
[----:B------:R-:W1:Y:S01]  /*0010*/  S2UR UR11, SR_CTAID.Y ;  /* 0x00000000000b79c3 */ /* 0x000e620000002600 */
[----:B------:R-:W-:Y:S02]  /*0020*/  ULDC.64 UR4, c[0x0][0x240] ;  /* 0x0000900000047ab9 */ /* 0x000fe40000000a00 */
[----:B------:R-:W-:Y:S02]  /*0030*/  UISETP.NE.U32.AND UP2, UPT, URZ, UR4, UPT ;  /* 0x000000043f00728c */ /* 0x000fe4000bf45070 */
[----:B------:R-:W-:Y:S02]  /*0040*/  UMOV UR8, 0x4 ;  /* 0x0000000400087882 */ /* 0x000fe40000000000 */
[----:B------:R-:W-:Y:S02]  /*0050*/  UISETP.NE.AND.EX UP2, UPT, URZ, UR5, UPT, UP2 ;  /* 0x000000053f00728c */ /* 0x000fe4000bf45320 */
[----:B------:R-:W-:Y:S02]  /*0060*/  ULDC.64 UR12, c[0x0][0x240] ;  /* 0x00009000000c7ab9 */ /* 0x000fe40000000a00 */
[----:B------:R-:W-:-:S02]  /*0070*/  ULDC.64 UR4, c[0x0][0x250] ;  /* 0x0000940000047ab9 */ /* 0x000fc40000000a00 */
[----:B------:R-:W-:Y:S01]  /*0080*/  PLOP3.LUT P2, PT, PT, PT, UP2, 0x80, 0x0 ;  /* 0x000000000000781c */ /* 0x000fe20003f4f028 */
[----:B------:R-:W-:Y:S02]  /*0090*/  UISETP.NE.U32.AND UP0, UPT, URZ, UR4, UPT ;  /* 0x000000043f00728c */ /* 0x000fe4000bf05070 */
[----:B------:R-:W-:Y:S02]  /*00a0*/  ULDC.64 UR30, c[0x0][0x118] ;  /* 0x00004600001e7ab9 */ /* 0x000fe40000000a00 */
[----:B------:R-:W-:Y:S02]  /*00b0*/  UISETP.NE.AND.EX UP0, UPT, URZ, UR5, UPT, UP0 ;  /* 0x000000053f00728c */ /* 0x000fe4000bf05300 */
[----:B------:R-:W-:Y:S02]  /*00c0*/  ULDC.U8 UR9, c[0x0][0x312] ;  /* 0x0000c48000097ab9 */ /* 0x000fe40000000000 */
[----:B------:R-:W-:Y:S02]  /*00d0*/  ULDC.64 UR6, c[0x0][0x248] ;  /* 0x0000920000067ab9 */ /* 0x000fe40000000a00 */
[----:B-1----:R-:W-:Y:S01]  /*00e0*/  UIMAD.WIDE UR12, UR11, UR8, UR12 ;  /* 0x000000080b0c72a5 */ /* 0x002fe2000f8e020c */
[----:B------:R-:W-:Y:S01]  /*00f0*/  PLOP3.LUT P0, PT, PT, PT, UP0, 0x80, 0x0 ;  /* 0x000000000000781c */ /* 0x000fe20003f0f008 */
[----:B------:R-:W-:-:S02]  /*0100*/  ULDC.64 UR4, c[0x0][0x250] ;  /* 0x0000940000047ab9 */ /* 0x000fc40000000a00 */
[----:B------:R-:W-:Y:S02]  /*0110*/  UISETP.NE.AND UP3, UPT, UR9, URZ, UPT ;  /* 0x0000003f0900728c */ /* 0x000fe4000bf65270 */
[----:B------:R-:W-:Y:S01]  /*0120*/  IMAD.U32 R8, RZ, RZ, UR12 ;  /* 0x0000000cff087e24 */ /* 0x000fe2000f8e00ff */
[----:B------:R-:W-:Y:S01]  /*0130*/  UISETP.EQ.U32.AND UP1, UPT, URZ, UR6, UPT ;  /* 0x000000063f00728c */ /* 0x000fe2000bf22070 */
[----:B------:R-:W-:Y:S01]  /*0140*/  IMAD.U32 R9, RZ, RZ, UR13 ;  /* 0x0000000dff097e24 */ /* 0x000fe2000f8e00ff */
[----:B------:R-:W-:Y:S02]  /*0150*/  @UP0 UIMAD.WIDE UR4, UR11, UR8, UR4 ;  /* 0x000000080b0402a5 */ /* 0x000fe4000f8e0204 */
[----:B------:R-:W-:Y:S02]  /*0160*/  UISETP.EQ.OR.EX UP1, UPT, URZ, UR7, !UP3, UP1 ;  /* 0x000000073f00728c */ /* 0x000fe4000df22710 */
[----:B------:R-:W2:Y:S01]  /*0170*/  @P2 LDG.E R7, [R8.64] ;  /* 0x0000001e08072981 */ /* 0x000ea2000c1e1900 */
[----:B------:R-:W-:-:S03]  /*0180*/  ULDC.64 UR6, c[0x0][0x248] ;  /* 0x0000920000067ab9 */ /* 0x000fc60000000a00 */
[----:B------:R-:W3:Y:S01]  /*0190*/  @P2 LDG.E R0, [R8.64+0x4] ;  /* 0x0000041e08002981 */ /* 0x000ee2000c1e1900 */
[----:B------:R-:W-:Y:S01]  /*01a0*/  IMAD.U32 R2, RZ, RZ, UR4 ;  /* 0x00000004ff027e24 */ /* 0x000fe2000f8e00ff */
[----:B------:R-:W-:-:S05]  /*01b0*/  MOV R3, UR5 ;  /* 0x0000000500037c02 */ /* 0x000fca0008000f00 */
[----:B------:R1:W4:Y:S01]  /*01c0*/  @P0 LDG.E R2, [R2.64] ;  /* 0x0000001e02020981 */ /* 0x000322000c1e1900 */
[----:B------:R-:W-:Y:S01]  /*01d0*/  PLOP3.LUT P1, PT, PT, PT, UP1, 0x80, 0x0 ;  /* 0x000000000000781c */ /* 0x000fe20003f2f018 */
[----:B------:R-:W-:-:S06]  /*01e0*/  UIMAD.WIDE UR6, UR11, UR8, UR6 ;  /* 0x000000080b0672a5 */ /* 0x000fcc000f8e0206 */
[----:B------:R-:W-:Y:S01]  /*01f0*/  IMAD.U32 R4, RZ, RZ, UR6 ;  /* 0x00000006ff047e24 */ /* 0x000fe2000f8e00ff */
[----:B------:R-:W-:-:S05]  /*0200*/  MOV R5, UR7 ;  /* 0x0000000700057c02 */ /* 0x000fca0008000f00 */
[----:B------:R-:W5:Y:S01]  /*0210*/  @!P1 LDG.E R6, [R4.64] ;  /* 0x0000001e04069981 */ /* 0x000f62000c1e1900 */
[----:B------:R-:W-:Y:S02]  /*0220*/  UMOV UR25, 0xffffffff ;  /* 0xffffffff00197882 */ /* 0x000fe40000000000 */
[----:B------:R-:W-:Y:S01]  /*0230*/  UMOV UR14, URZ ;  /* 0x0000003f000e7c82 */ /* 0x000fe20008000000 */
[----:B-1----:R-:W1:Y:S01]  /*0240*/  S2R R3, SR_TID.X ;  /* 0x0000000000037919 */ /* 0x002e620000002100 */
[----:B------:R-:W-:Y:S01]  /*0250*/  UMOV UR15, 0xffffffff ;  /* 0xffffffff000f7882 */ /* 0x000fe20000000000 */
[----:B------:R-:W1:Y:S08]  /*0260*/  S2UR UR18, SR_CTAID.X ;  /* 0x00000000001279c3 */ /* 0x000e700000002500 */
[----:B------:R-:W1:Y:S08]  /*0270*/  S2UR UR12, SR_CTAID.Z ;  /* 0x00000000000c79c3 */ /* 0x000e700000002700 */
[----:B--2---:R-:W2:Y:S08]  /*0280*/  @P2 R2UR UR25, R7 ;  /* 0x00000000071923c2 */ /* 0x004eb000000e0000 */
[----:B---3--:R-:W2:Y:S08]  /*0290*/  @P2 R2UR UR27, R0 ;  /* 0x00000000001b23c2 */ /* 0x008eb000000e0000 */
[----:B----4-:R3:W4:Y:S01]  /*02a0*/  @P0 R2UR UR14, R2 ;  /* 0x00000000020e03c2 */ /* 0x01072200000e0000 */
[----:B------:R-:W-:-:S04]  /*02b0*/  ISETP.NE.U32.AND P0, PT, RZ, c[0x0][0x248], PT ;  /* 0x00009200ff007a0c */ /* 0x000fc80003f05070 */
[----:B------:R-:W-:-:S03]  /*02c0*/  ISETP.NE.AND.EX P0, PT, RZ, c[0x0][0x24c], PT, P0 ;  /* 0x00009300ff007a0c */ /* 0x000fc60003f05300 */
[----:B-----5:R3:W1:Y:S01]  /*02d0*/  @!P1 R2UR UR15, R6 ;  /* 0x00000000060f93c2 */ /* 0x02066200000e0000 */
[----:B--2---:R-:W-:-:S07]  /*02e0*/  @UP2 UIADD3 UR27, UR27, -UR25, URZ ;  /* 0x800000191b1b2290 */ /* 0x004fce000fffe03f */
[----:B------:R-:W-:Y:S02]  /*02f0*/  @!UP2 ULDC UR27, c[0x0][0x214] ;  /* 0x00008500001baab9 */ /* 0x000fe40000000800 */
[----:B-1-34-:R-:W-:Y:S05]  /*0300*/  @!P0 BRA `(.L_x_678) ;  /* 0x0000007000008947 */ /* 0x01afea0003800000 */
[----:B------:R-:W-:-:S13]  /*0310*/  PLOP3.LUT P0, PT, PT, PT, UP3, 0x80, 0x0 ;  /* 0x000000000000781c */ /* 0x000fda0003f0f038 */
[----:B------:R-:W2:Y:S04]  /*0320*/  @P0 LDG.E R0, [R4.64+0x4] ;  /* 0x0000041e04000981 */ /* 0x000ea8000c1e1900 */
[----:B------:R-:W3:Y:S01]  /*0330*/  @!P0 LDG.E R2, [R4.64] ;  /* 0x0000001e04028981 */ /* 0x000ee2000c1e1900 */
[----:B--2---:R-:W1:Y:S02]  /*0340*/  @P0 R2UR UR6, R0 ;  /* 0x00000000000603c2 */ /* 0x004e6400000e0000 */
[----:B-1----:R-:W-:-:S11]  /*0350*/  @UP3 UIADD3 UR6, UR6, -UR15, URZ ;  /* 0x8000000f06063290 */ /* 0x002fd6000fffe03f */
[----:B---3--:R1:W2:Y:S02]  /*0360*/  @!P0 R2UR UR6, R2 ;  /* 0x00000000020683c2 */ /* 0x0082a400000e0000 */
[----:B-12---:R-:W-:Y:S05]  /*0370*/  BRA `(.L_x_679) ;  /* 0x0000001000007947 */ /* 0x006fea0003800000 */
.L_x_678:
[----:B------:R-:W-:Y:S02]  /*0380*/  ULDC UR6, c[0x0][0x218] ;  /* 0x0000860000067ab9 */ /* 0x000fe40000000800 */
.L_x_679:
[----:B------:R-:W-:Y:S02]  /*0390*/  ULDC.64 UR4, c[0x0][0x258] ;  /* 0x0000960000047ab9 */ /* 0x000fe40000000a00 */
[----:B------:R-:W-:-:S04]  /*03a0*/  UISETP.NE.U32.AND UP2, UPT, URZ, UR4, UPT ;  /* 0x000000043f00728c */ /* 0x000fc8000bf45070 */
[----:B------:R-:W-:-:S03]  /*03b0*/  UISETP.NE.AND.EX UP2, UPT, URZ, UR5, UPT, UP2 ;  /* 0x000000053f00728c */ /* 0x000fc6000bf45320 */
[----:B------:R-:W-:-:S03]  /*03c0*/  ULDC.64 UR4, c[0x0][0x258] ;  /* 0x0000960000047ab9 */ /* 0x000fc60000000a00 */
[----:B------:R-:W-:-:S05]  /*03d0*/  PLOP3.LUT P0, PT, PT, PT, UP2, 0x80, 0x0 ;  /* 0x000000000000781c */ /* 0x000fca0003f0f028 */
[----:B------:R-:W-:-:S06]  /*03e0*/  @UP2 UIMAD.WIDE UR4, UR11, UR8, UR4 ;  /* 0x000000080b0422a5 */ /* 0x000fcc000f8e0204 */
[----:B------:R-:W-:Y:S02]  /*03f0*/  IMAD.U32 R4, RZ, RZ, UR4 ;  /* 0x00000004ff047e24 */ /* 0x000fe4000f8e00ff */
[----:B------:R-:W-:Y:S01]  /*0400*/  IMAD.U32 R5, RZ, RZ, UR5 ;  /* 0x00000005ff057e24 */ /* 0x000fe2000f8e00ff */
[----:B------:R-:W-:Y:S02]  /*0410*/  USHF.L.U32 UR18, UR18, 0x6, URZ ;  /* 0x0000000612127899 */ /* 0x000fe4000800063f */
[----:B------:R-:W-:Y:S02]  /*0420*/  ULDC.64 UR4, c[0x0][0x268] ;  /* 0x00009a0000047ab9 */ /* 0x000fe40000000a00 */
[----:B------:R-:W2:Y:S01]  /*0430*/  @P0 LDG.E R0, [R4.64] ;  /* 0x0000001e04000981 */ /* 0x000ea2000c1e1900 */
[----:B------:R-:W-:Y:S02]  /*0440*/  UISETP.GT.AND UP0, UPT, UR27, UR18, UPT ;  /* 0x000000121b00728c */ /* 0x000fe4000bf04270 */
[----:B------:R-:W-:-:S03]  /*0450*/  @!UP2 UISETP.NE.U32.AND UP1, UPT, URZ, UR4, UPT ;  /* 0x000000043f00a28c */ /* 0x000fc6000bf25070 */
[----:B------:R-:W-:Y:S02]  /*0460*/  ULDC UR4, c[0x0][0x21c] ;  /* 0x0000870000047ab9 */ /* 0x000fe40000000800 */
[----:B------:R-:W-:-:S04]  /*0470*/  @!UP2 UISETP.NE.AND.EX UP1, UPT, URZ, UR5, UPT, UP1 ;  /* 0x000000053f00a28c */ /* 0x000fc8000bf25310 */
[----:B------:R-:W-:Y:S01]  /*0480*/  @!UP2 USEL UR4, URZ, UR4, !UP1 ;  /* 0x000000043f04a287 */ /* 0x000fe2000c800000 */
[----:B--2---:R-:W1:Y:S01]  /*0490*/  @P0 R2UR UR7, R0 ;  /* 0x00000000000703c2 */ /* 0x004e6200000e0000 */
[----:B------:R-:W-:Y:S01]  /*04a0*/  PLOP3.LUT P0, PT, PT, PT, UP0, 0x80, 0x0 ;  /* 0x000000000000781c */ /* 0x000fe20003f0f008 */
[----:B-1----:R-:W-:Y:S02]  /*04b0*/  @UP2 UIADD3 UR7, UR7, -UR14, URZ ;  /* 0x8000000e07072290 */ /* 0x002fe4000fffe03f */
[----:B------:R-:W-:-:S10]  /*04c0*/  @!UP2 UIADD3 UR7, UR4, UR6, -UR14 ;  /* 0x000000060407a290 */ /* 0x000fd4000fffe80e */
[----:B------:R-:W-:Y:S05]  /*04d0*/  @!P0 EXIT ;  /* 0x000000000000894d */ /* 0x000fea0003800000 */
[----:B------:R-:W-:Y:S02]  /*04e0*/  ULDC UR9, c[0x0][0x218] ;  /* 0x0000860000097ab9 */ /* 0x000fe40000000800 */
[----:B------:R-:W-:Y:S02]  /*04f0*/  UIADD3 UR5, UR7, 0x3f, URZ ;  /* 0x0000003f07057890 */ /* 0x000fe4000fffe03f */
[----:B------:R-:W-:Y:S02]  /*0500*/  UIADD3 UR9, UR9, 0x3f, URZ ;  /* 0x0000003f09097890 */ /* 0x000fe4000fffe03f */
[----:B------:R-:W-:Y:S02]  /*0510*/  USHF.R.S32.HI UR4, URZ, 0x1f, UR5 ;  /* 0x0000001f3f047899 */ /* 0x000fe40008011405 */
[----:B------:R-:W-:Y:S02]  /*0520*/  USHF.R.S32.HI UR6, URZ, 0x1f, UR9 ;  /* 0x0000001f3f067899 */ /* 0x000fe40008011409 */
[----:B------:R-:W-:-:S02]  /*0530*/  ULEA.HI UR4, UR4, UR5, URZ, 0x6 ;  /* 0x0000000504047291 */ /* 0x000fc4000f8f303f */
[----:B------:R-:W-:Y:S02]  /*0540*/  ULEA.HI UR6, UR6, UR9, URZ, 0x6 ;  /* 0x0000000906067291 */ /* 0x000fe4000f8f303f */
[----:B------:R-:W-:Y:S02]  /*0550*/  USHF.R.S32.HI UR4, URZ, 0x6, UR4 ;  /* 0x000000063f047899 */ /* 0x000fe40008011404 */
[----:B------:R-:W-:-:S04]  /*0560*/  USHF.R.S32.HI UR6, URZ, 0x6, UR6 ;  /* 0x000000063f067899 */ /* 0x000fc80008011406 */
[----:B------:R-:W-:-:S04]  /*0570*/  UISETP.LT.AND UP0, UPT, UR6, UR4, UPT ;  /* 0x000000040600728c */ /* 0x000fc8000bf01270 */
[----:B------:R-:W-:-:S06]  /*0580*/  USEL UR26, UR6, UR4, UP0 ;  /* 0x00000004061a7287 */ /* 0x000fcc0008000000 */
[----:B------:R-:W-:-:S13]  /*0590*/  ISETP.LT.AND P0, PT, RZ, UR26, PT ;  /* 0x0000001aff007c0c */ /* 0x000fda000bf01270 */
[----:B------:R-:W-:Y:S05]  /*05a0*/  @P0 BRA `(.L_x_680) ;  /* 0x0000096000000947 */ /* 0x000fea0003800000 */
[----:B------:R-:W-:Y:S01]  /*05b0*/  SHF.R.S32.HI R10, RZ, 0x1f, R3 ;  /* 0x0000001fff0a7819 */ /* 0x000fe20000011403 */
[----:B------:R-:W-:Y:S01]  /*05c0*/  UISETP.NE.AND UP0, UPT, UR25, -0x1, UPT ;  /* 0xffffffff1900788c */ /* 0x000fe2000bf05270 */
[----:B------:R-:W1:Y:S01]  /*05d0*/  S2R R12, SR_CTAID.Z ;  /* 0x00000000000c7919 */ /* 0x000e620000002700 */
[----:B------:R-:W-:Y:S01]  /*05e0*/  USHF.R.S32.HI UR10, URZ, 0x1f, UR18 ;  /* 0x0000001f3f0a7899 */ /* 0x000fe20008011412 */
[----:B------:R-:W-:Y:S01]  /*05f0*/  LEA.HI R10, R10, R3, RZ, 0x3 ;  /* 0x000000030a0a7211 */ /* 0x000fe200078f18ff */
[----:B------:R-:W-:Y:S01]  /*0600*/  ULDC.64 UR6, c[0x0][0x1e8] ;  /* 0x00007a0000067ab9 */ /* 0x000fe20000000a00 */
[----:B------:R-:W-:Y:S01]  /*0610*/  BSSY B0, `(.L_x_681) ;  /* 0x0000037000007945 */ /* 0x000fe20003800000 */
[----:B------:R-:W-:Y:S01]  /*0620*/  ULDC.64 UR4, c[0x0][0x1e8] ;  /* 0x00007a0000047ab9 */ /* 0x000fe20000000a00 */
[----:B------:R-:W-:Y:S01]  /*0630*/  LOP3.LUT R0, R10, 0xfffffff8, RZ, 0xc0, !PT ;  /* 0xfffffff80a007812 */ /* 0x000fe200078ec0ff */
[----:B------:R-:W-:Y:S01]  /*0640*/  UIMAD UR4, UR10, UR4, URZ ;  /* 0x000000040a0472a4 */ /* 0x000fe2000f8e023f */
[----:B------:R-:W-:Y:S01]  /*0650*/  SHF.R.S32.HI R10, RZ, 0x3, R10 ;  /* 0x00000003ff0a7819 */ /* 0x000fe2000001140a */
[----:B------:R-:W-:-:S02]  /*0660*/  UIADD3 UR27, -UR18, UR27, URZ ;  /* 0x0000001b121b7290 */ /* 0x000fc4000fffe13f */
[----:B------:R-:W-:Y:S01]  /*0670*/  @UP0 UIMAD.WIDE.U32 UR8, UR25, UR6, URZ ;  /* 0x00000006190802a5 */ /* 0x000fe2000f8e003f */
[----:B------:R-:W-:Y:S01]  /*0680*/  IMAD.IADD R11, R3, 0x1, -R0 ;  /* 0x00000001030b7824 */ /* 0x000fe200078e0a00 */
[----:B------:R-:W-:Y:S01]  /*0690*/  UIMAD UR6, UR18, UR5, UR4 ;  /* 0x00000005120672a4 */ /* 0x000fe2000f8e0204 */
[----:B------:R-:W-:Y:S01]  /*06a0*/  IMAD.U32 R3, RZ, RZ, UR18 ;  /* 0x00000012ff037e24 */ /* 0x000fe2000f8e00ff */
[----:B------:R-:W-:Y:S01]  /*06b0*/  @UP0 UIMAD UR7, UR25, UR7, UR9 ;  /* 0x00000007190702a4 */ /* 0x000fe2000f8e0209 */
[----:B------:R-:W-:Y:S01]  /*06c0*/  IMAD.SHL.U32 R16, R11, 0x8, RZ ;  /* 0x000000080b107824 */ /* 0x000fe200078e00ff */
[----:B------:R-:W-:Y:S02]  /*06d0*/  @!UP0 USHF.R.S32.HI UR9, URZ, 0x1f, UR11 ;  /* 0x0000001f3f098899 */ /* 0x000fe4000801140b */
[----:B------:R-:W-:Y:S01]  /*06e0*/  ULDC.64 UR4, c[0x0][0x1e0] ;  /* 0x0000780000047ab9 */ /* 0x000fe20000000a00 */
[----:B------:R-:W-:Y:S01]  /*06f0*/  IMAD.U32 R0, RZ, RZ, UR6 ;  /* 0x00000006ff007e24 */ /* 0x000fe2000f8e00ff */
[----:B------:R-:W-:Y:S01]  /*0700*/  @!UP0 UIMAD UR9, UR9, UR4, URZ ;  /* 0x00000004090982a4 */ /* 0x000fe2000f8e023f */
[----:B------:R-:W-:Y:S01]  /*0710*/  SHF.R.S32.HI R17, RZ, 0x1f, R16 ;  /* 0x0000001fff117819 */ /* 0x000fe20000011410 */
[----:B------:R-:W-:Y:S01]  /*0720*/  @!UP0 UIMAD.WIDE.U32 UR14, UR11, UR4, URZ ;  /* 0x000000040b0e82a5 */ /* 0x000fe2000f8e003f */
[----:B------:R-:W-:Y:S01]  /*0730*/  IADD3 R9, R16, 0x40, RZ ;  /* 0x0000004010097810 */ /* 0x000fe20007ffe0ff */
[----:B------:R-:W-:Y:S01]  /*0740*/  @!UP0 UIMAD UR9, UR11, UR5, UR9 ;  /* 0x000000050b0982a4 */ /* 0x000fe2000f8e0209 */
[C---:B------:R-:W-:Y:S01]  /*0750*/  IADD3 R8, R16.reuse, 0x80, RZ ;  /* 0x0000008010087810 */ /* 0x040fe20007ffe0ff */
[----:B------:R-:W-:Y:S01]  /*0760*/  IMAD.WIDE.U32 R2, R3, c[0x0][0x1e8], R16 ;  /* 0x00007a0003027a25 */ /* 0x000fe200078e0010 */
[----:B------:R-:W-:Y:S01]  /*0770*/  USHF.R.S32.HI UR10, URZ, 0x1f, UR12 ;  /* 0x0000001f3f0a7899 */ /* 0x000fe2000801140c */
[----:B------:R-:W-:Y:S01]  /*0780*/  IADD3 R7, R16, 0xc0, RZ ;  /* 0x000000c010077810 */ /* 0x000fe20007ffe0ff */
[----:B------:R-:W-:-:S02]  /*0790*/  @!UP0 UMOV UR8, UR14 ;  /* 0x0000000e00088c82 */ /* 0x000fc40008000000 */
[----:B------:R-:W-:Y:S01]  /*07a0*/  @!UP0 UIADD3 UR7, UR15, UR9, URZ ;  /* 0x000000090f078290 */ /* 0x000fe2000fffe03f */
[----:B------:R-:W-:Y:S01]  /*07b0*/  IADD3 R2, P0, R2, UR8, RZ ;  /* 0x0000000802027c10 */ /* 0x000fe2000ff1e0ff */
[----:B------:R-:W-:Y:S02]  /*07c0*/  ULDC.64 UR4, c[0x0][0x1f0] ;  /* 0x00007c0000047ab9 */ /* 0x000fe40000000a00 */
[----:B------:R-:W-:Y:S02]  /*07d0*/  UIMAD UR4, UR10, UR4, URZ ;  /* 0x000000040a0472a4 */ /* 0x000fe4000f8e023f */
[----:B------:R-:W-:Y:S02]  /*07e0*/  IADD3.X R3, R3, UR7, R0, P0, !PT ;  /* 0x0000000703037c10 */ /* 0x000fe400087fe400 */
[----:B------:R-:W-:Y:S01]  /*07f0*/  ISETP.GE.AND P0, PT, R10, UR27, PT ;  /* 0x0000001b0a007c0c */ /* 0x000fe2000bf06270 */
[----:B------:R-:W-:Y:S02]  /*0800*/  UIMAD UR4, UR12, UR5, UR4 ;  /* 0x000000050c0472a4 */ /* 0x000fe4000f8e0204 */
[----:B-1----:R-:W-:Y:S01]  /*0810*/  IMAD.WIDE.U32 R12, R12, c[0x0][0x1f0], R2 ;  /* 0x00007c000c0c7a25 */ /* 0x002fe200078e0002 */
[----:B------:R-:W-:Y:S01]  /*0820*/  ULDC UR5, c[0x0][0x1c0] ;  /* 0x0000700000057ab9 */ /* 0x000fe20000000800 */
[----:B------:R-:W-:Y:S01]  /*0830*/  SHF.R.S32.HI R2, RZ, 0x1f, R10 ;  /* 0x0000001fff027819 */ /* 0x000fe2000001140a */
[----:B------:R-:W-:-:S02]  /*0840*/  UIMAD UR11, UR11, UR5, UR12 ;  /* 0x000000050b0b72a4 */ /* 0x000fc4000f8e020c */
[----:B------:R-:W-:Y:S01]  /*0850*/  IADD3 R15, R13, UR4, RZ ;  /* 0x000000040d0f7c10 */ /* 0x000fe2000fffe0ff */
[----:B------:R-:W-:Y:S02]  /*0860*/  ULDC UR5, c[0x0][0x214] ;  /* 0x0000850000057ab9 */ /* 0x000fe40000000800 */
[----:B------:R-:W-:Y:S02]  /*0870*/  UIMAD UR5, UR11, UR5, UR18 ;  /* 0x000000050b0572a4 */ /* 0x000fe4000f8e0212 */
[----:B------:R-:W-:Y:S05]  /*0880*/  @P0 BRA `(.L_x_682) ;  /* 0x000000f000000947 */ /* 0x000fea0003800000 */
[----:B------:R-:W-:Y:S01]  /*0890*/  IMAD R3, R2, c[0x0][0x1e8], RZ ;  /* 0x00007a0002037a24 */ /* 0x000fe200078e02ff */
[----:B------:R-:W-:Y:S01]  /*08a0*/  ISETP.GE.AND P4, PT, R16, c[0x0][0x220], PT ;  /* 0x0000880010007a0c */ /* 0x000fe20003f86270 */
[----:B------:R-:W-:Y:S01]  /*08b0*/  IMAD.MOV.U32 R14, RZ, RZ, R12 ;  /* 0x000000ffff0e7224 */ /* 0x000fe200078e000c */
[----:B------:R-:W-:Y:S01]  /*08c0*/  ISETP.GE.AND P3, PT, R9, c[0x0][0x220], PT ;  /* 0x0000880009007a0c */ /* 0x000fe20003f66270 */
[----:B------:R-:W-:Y:S01]  /*08d0*/  IMAD R0, R10, c[0x0][0x1ec], R3 ;  /* 0x00007b000a007a24 */ /* 0x000fe200078e0203 */
[----:B------:R-:W-:Y:S01]  /*08e0*/  ISETP.GE.AND P2, PT, R8, c[0x0][0x220], PT ;  /* 0x0000880008007a0c */ /* 0x000fe20003f46270 */
[----:B------:R-:W-:Y:S01]  /*08f0*/  IMAD.WIDE.U32 R4, R10, c[0x0][0x1e8], R14 ;  /* 0x00007a000a047a25 */ /* 0x000fe200078e000e */
[----:B------:R-:W-:-:S03]  /*0900*/  ISETP.GE.AND P1, PT, R7, c[0x0][0x220], PT ;  /* 0x0000880007007a0c */ /* 0x000fc60003f26270 */
[----:B------:R-:W-:Y:S01]  /*0910*/  IMAD.IADD R0, R5, 0x1, R0 ;  /* 0x0000000105007824 */ /* 0x000fe200078e0200 */
[----:B------:R-:W-:-:S04]  /*0920*/  LEA R18, P0, R4, c[0x0][0x1d0], 0x1 ;  /* 0x0000740004127a11 */ /* 0x000fc800078008ff */
[----:B------:R-:W-:-:S05]  /*0930*/  LEA.HI.X R19, R4, c[0x0][0x1d4], R0, 0x1, P0 ;  /* 0x0000750004137a11 */ /* 0x000fca00000f0c00 */
[----:B------:R1:W-:Y:S04]  /*0940*/  @!P4 STG.E.128 [R18.64], RZ ;  /* 0x000000ff1200c986 */ /* 0x0003e8000c101d1e */
[----:B------:R1:W-:Y:S04]  /*0950*/  @!P3 STG.E.128 [R18.64+0x80], RZ ;  /* 0x000080ff1200b986 */ /* 0x0003e8000c101d1e */
[----:B------:R1:W-:Y:S04]  /*0960*/  @!P2 STG.E.128 [R18.64+0x100], RZ ;  /* 0x000100ff1200a986 */ /* 0x0003e8000c101d1e */
[----:B------:R1:W-:Y:S02]  /*0970*/  @!P1 STG.E.128 [R18.64+0x180], RZ ;  /* 0x000180ff12009986 */ /* 0x0003e4000c101d1e */
.L_x_682:
[----:B------:R-:W-:Y:S05]  /*0980*/  BSYNC B0 ;  /* 0x0000000000007941 */ /* 0x000fea0003800000 */
.L_x_681:
[----:B------:R-:W-:Y:S01]  /*0990*/  IADD3 R6, R10, 0x10, RZ ;  /* 0x000000100a067810 */ /* 0x000fe20007ffe0ff */
[----:B------:R-:W-:Y:S03]  /*09a0*/  BSSY B0, `(.L_x_683) ;  /* 0x0000015000007945 */ /* 0x000fe60003800000 */
[----:B------:R-:W-:-:S13]  /*09b0*/  ISETP.GE.AND P0, PT, R6, UR27, PT ;  /* 0x0000001b06007c0c */ /* 0x000fda000bf06270 */
[----:B------:R-:W-:Y:S05]  /*09c0*/  @P0 BRA `(.L_x_684) ;  /* 0x0000012000000947 */ /* 0x000fea0003800000 */
[----:B------:R-:W-:Y:S01]  /*09d0*/  IADD3 R3, P0, R10, 0x10, RZ ;  /* 0x000000100a037810 */ /* 0x000fe20007f1e0ff */
[----:B------:R-:W-:Y:S01]  /*09e0*/  IMAD.MOV.U32 R4, RZ, RZ, R12 ;  /* 0x000000ffff047224 */ /* 0x000fe200078e000c */
[----:B------:R-:W-:Y:S01]  /*09f0*/  ISETP.GE.AND P3, PT, R16, c[0x0][0x220], PT ;  /* 0x0000880010007a0c */ /* 0x000fe20003f66270 */
[----:B------:R-:W-:Y:S01]  /*0a00*/  IMAD.MOV.U32 R5, RZ, RZ, R15 ;  /* 0x000000ffff057224 */ /* 0x000fe200078e000f */
[----:B------:R-:W-:Y:S01]  /*0a10*/  ISETP.GE.AND P2, PT, R9, c[0x0][0x220], PT ;  /* 0x0000880009007a0c */ /* 0x000fe20003f46270 */
[----:B------:R-:W-:Y:S01]  /*0a20*/  IMAD.X R0, RZ, RZ, R2, P0 ;  /* 0x000000ffff007224 */ /* 0x000fe200000e0602 */
[----:B------:R-:W-:Y:S01]  /*0a30*/  ISETP.GE.AND P1, PT, R8, c[0x0][0x220], PT ;  /* 0x0000880008007a0c */ /* 0x000fe20003f26270 */
[----:B------:R-:W-:Y:S01]  /*0a40*/  IMAD.WIDE.U32 R4, R3, c[0x0][0x1e8], R4 ;  /* 0x00007a0003047a25 */ /* 0x000fe200078e0004 */
[----:B------:R-:W-:-:S03]  /*0a50*/  ISETP.GE.AND P0, PT, R7, c[0x0][0x220], PT ;  /* 0x0000880007007a0c */ /* 0x000fc60003f06270 */
[----:B------:R-:W-:Y:S01]  /*0a60*/  IMAD R0, R0, c[0x0][0x1e8], RZ ;  /* 0x00007a0000007a24 */ /* 0x000fe200078e02ff */
[----:B-1----:R-:W-:-:S03]  /*0a70*/  LEA R18, P4, R4, c[0x0][0x1d0], 0x1 ;  /* 0x0000740004127a11 */ /* 0x002fc600078808ff */
[----:B------:R-:W-:-:S04]  /*0a80*/  IMAD R0, R3, c[0x0][0x1ec], R0 ;  /* 0x00007b0003007a24 */ /* 0x000fc800078e0200 */
[----:B------:R-:W-:-:S05]  /*0a90*/  IMAD.IADD R0, R5, 0x1, R0 ;  /* 0x0000000105007824 */ /* 0x000fca00078e0200 */
[----:B------:R-:W-:-:S05]  /*0aa0*/  LEA.HI.X R19, R4, c[0x0][0x1d4], R0, 0x1, P4 ;  /* 0x0000750004137a11 */ /* 0x000fca00020f0c00 */
[----:B------:R1:W-:Y:S04]  /*0ab0*/  @!P3 STG.E.128 [R18.64], RZ ;  /* 0x000000ff1200b986 */ /* 0x0003e8000c101d1e */
[----:B------:R1:W-:Y:S04]  /*0ac0*/  @!P2 STG.E.128 [R18.64+0x80], RZ ;  /* 0x000080ff1200a986 */ /* 0x0003e8000c101d1e */
[----:B------:R1:W-:Y:S04]  /*0ad0*/  @!P1 STG.E.128 [R18.64+0x100], RZ ;  /* 0x000100ff12009986 */ /* 0x0003e8000c101d1e */
[----:B------:R1:W-:Y:S02]  /*0ae0*/  @!P0 STG.E.128 [R18.64+0x180], RZ ;  /* 0x000180ff12008986 */ /* 0x0003e4000c101d1e */
.L_x_684:
[----:B------:R-:W-:Y:S05]  /*0af0*/  BSYNC B0 ;  /* 0x0000000000007941 */ /* 0x000fea0003800000 */
.L_x_683:
[----:B------:R-:W-:Y:S01]  /*0b00*/  IADD3 R5, R10, 0x20, RZ ;  /* 0x000000200a057810 */ /* 0x000fe20007ffe0ff */
[----:B------:R-:W-:Y:S03]  /*0b10*/  BSSY B0, `(.L_x_685) ;  /* 0x0000015000007945 */ /* 0x000fe60003800000 */
[----:B------:R-:W-:-:S13]  /*0b20*/  ISETP.GE.AND P0, PT, R5, UR27, PT ;  /* 0x0000001b05007c0c */ /* 0x000fda000bf06270 */
[----:B------:R-:W-:Y:S05]  /*0b30*/  @P0 BRA `(.L_x_686) ;  /* 0x0000012000000947 */ /* 0x000fea0003800000 */
[----:B------:R-:W-:Y:S01]  /*0b40*/  IADD3 R3, P0, R10, 0x20, RZ ;  /* 0x000000200a037810 */ /* 0x000fe20007f1e0ff */
[----:B-1----:R-:W-:Y:S01]  /*0b50*/  IMAD.MOV.U32 R18, RZ, RZ, R12 ;  /* 0x000000ffff127224 */ /* 0x002fe200078e000c */
        /* <DEDUP_REMOVED lines=8> */
[----:B------:R-:W-:-:S03]  /*0be0*/  LEA R20, P4, R18, c[0x0][0x1d0], 0x1 ;  /* 0x0000740012147a11 */ /* 0x000fc600078808ff */
[----:B------:R-:W-:-:S04]  /*0bf0*/  IMAD R0, R3, c[0x0][0x1ec], R0 ;  /* 0x00007b0003007a24 */ /* 0x000fc800078e0200 */
[----:B------:R-:W-:-:S05]  /*0c00*/  IMAD.IADD R0, R19, 0x1, R0 ;  /* 0x0000000113007824 */ /* 0x000fca00078e0200 */
[----:B------:R-:W-:-:S05]  /*0c10*/  LEA.HI.X R21, R18, c[0x0][0x1d4], R0, 0x1, P4 ;  /* 0x0000750012157a11 */ /* 0x000fca00020f0c00 */
[----:B------:R1:W-:Y:S04]  /*0c20*/  @!P3 STG.E.128 [R20.64], RZ ;  /* 0x000000ff1400b986 */ /* 0x0003e8000c101d1e */
[----:B------:R1:W-:Y:S04]  /*0c30*/  @!P2 STG.E.128 [R20.64+0x80], RZ ;  /* 0x000080ff1400a986 */ /* 0x0003e8000c101d1e */
[----:B------:R1:W-:Y:S04]  /*0c40*/  @!P1 STG.E.128 [R20.64+0x100], RZ ;  /* 0x000100ff14009986 */ /* 0x0003e8000c101d1e */
[----:B------:R1:W-:Y:S02]  /*0c50*/  @!P0 STG.E.128 [R20.64+0x180], RZ ;  /* 0x000180ff14008986 */ /* 0x0003e4000c101d1e */
.L_x_686:
[----:B------:R-:W-:Y:S05]  /*0c60*/  BSYNC B0 ;  /* 0x0000000000007941 */ /* 0x000fea0003800000 */
.L_x_685:
[----:B------:R-:W-:Y:S01]  /*0c70*/  IADD3 R4, R10, 0x30, RZ ;  /* 0x000000300a047810 */ /* 0x000fe20007ffe0ff */
[----:B------:R-:W-:Y:S03]  /*0c80*/  BSSY B0, `(.L_x_687) ;  /* 0x0000014000007945 */ /* 0x000fe60003800000 */
[----:B------:R-:W-:-:S13]  /*0c90*/  ISETP.GE.AND P0, PT, R4, UR27, PT ;  /* 0x0000001b04007c0c */ /* 0x000fda000bf06270 */
[----:B------:R-:W-:Y:S05]  /*0ca0*/  @P0 BRA `(.L_x_688) ;  /* 0x0000011000000947 */ /* 0x000fea0003800000 */
[----:B------:R-:W-:Y:S01]  /*0cb0*/  IADD3 R3, P0, R10, 0x30, RZ ;  /* 0x000000300a037810 */ /* 0x000fe20007f1e0ff */
[----:B------:R-:W-:Y:S01]  /*0cc0*/  IMAD.MOV.U32 R13, RZ, RZ, R15 ;  /* 0x000000ffff0d7224 */ /* 0x000fe200078e000f */
[----:B------:R-:W-:Y:S02]  /*0cd0*/  ISETP.GE.AND P3, PT, R16, c[0x0][0x220], PT ;  /* 0x0000880010007a0c */ /* 0x000fe40003f66270 */
        /* <DEDUP_REMOVED lines=14> */
.L_x_688:
[----:B------:R-:W-:Y:S05]  /*0dc0*/  BSYNC B0 ;  /* 0x0000000000007941 */ /* 0x000fea0003800000 */
.L_x_687:
[----:B------:R-:W-:Y:S01]  /*0dd0*/  ISETP.NE.AND P4, PT, R11, RZ, PT ;  /* 0x000000ff0b00720c */ /* 0x000fe20003f85270 */
[----:B------:R-:W-:-:S03]  /*0de0*/  IMAD.U32 R3, RZ, RZ, UR5 ;  /* 0x00000005ff037e24 */ /* 0x000fc6000f8e00ff */
[----:B------:R-:W-:Y:S02]  /*0df0*/  ISETP.GE.OR P2, PT, R6, UR27, P4 ;  /* 0x0000001b06007c0c */ /* 0x000fe4000a746670 */
[C---:B------:R-:W-:Y:S02]  /*0e00*/  ISETP.GE.OR P3, PT, R10.reuse, UR27, P4 ;  /* 0x0000001b0a007c0c */ /* 0x040fe4000a766670 */
[----:B------:R-:W-:Y:S02]  /*0e10*/  ISETP.GE.OR P1, PT, R5, UR27, P4 ;  /* 0x0000001b05007c0c */ /* 0x000fe4000a726670 */
[----:B------:R-:W-:Y:S02]  /*0e20*/  IADD3 R10, P0, R10, UR5, RZ ;  /* 0x000000050a0a7c10 */ /* 0x000fe4000ff1e0ff */
[----:B------:R-:W-:Y:S02]  /*0e30*/  ISETP.GE.OR P4, PT, R4, UR27, P4 ;  /* 0x0000001b04007c0c */ /* 0x000fe4000a786670 */
[----:B------:R-:W-:-:S02]  /*0e40*/  LEA.HI.X.SX32 R3, R3, R2, 0x1, P0 ;  /* 0x0000000203037211 */ /* 0x000fc400000f0eff */
[----:B------:R-:W-:Y:S01]  /*0e50*/  LEA R6, P0, R10, c[0x0][0x200], 0x2 ;  /* 0x000080000a067a11 */ /* 0x000fe200078010ff */
[----:B------:R-:W-:-:S03]  /*0e60*/  @!P2 IMAD.MOV.U32 R2, RZ, RZ, 0x7f800000 ;  /* 0x7f800000ff02a424 */ /* 0x000fc600078e00ff */
[----:B------:R-:W-:Y:S01]  /*0e70*/  LEA.HI.X R7, R10, c[0x0][0x204], R3, 0x2, P0 ;  /* 0x000081000a077a11 */ /* 0x000fe200000f1403 */
[----:B------:R-:W-:Y:S02]  /*0e80*/  @!P3 IMAD.MOV.U32 R3, RZ, RZ, 0x7f800000 ;  /* 0x7f800000ff03b424 */ /* 0x000fe400078e00ff */
[----:B------:R-:W-:Y:S02]  /*0e90*/  @!P1 IMAD.MOV.U32 R0, RZ, RZ, 0x7f800000 ;  /* 0x7f800000ff009424 */ /* 0x000fe400078e00ff */
[----:B------:R3:W-:Y:S04]  /*0ea0*/  @!P2 STG.E [R6.64+0x40], R2 ;  /* 0x000040020600a986 */ /* 0x0007e8000c10191e */
[----:B------:R3:W-:Y:S04]  /*0eb0*/  @!P3 STG.E [R6.64], R3 ;  /* 0x000000030600b986 */ /* 0x0007e8000c10191e */
[----:B------:R3:W-:Y:S01]  /*0ec0*/  @!P1 STG.E [R6.64+0x80], R0 ;  /* 0x0000800006009986 */ /* 0x0007e2000c10191e */
[----:B------:R-:W-:Y:S05]  /*0ed0*/  @P4 EXIT ;  /* 0x000000000000494d */ /* 0x000fea0003800000 */
[----:B---3--:R-:W-:-:S05]  /*0ee0*/  MOV R3, 0x7f800000 ;  /* 0x7f80000000037802 */ /* 0x008fca0000000f00 */
[----:B------:R-:W-:Y:S01]  /*0ef0*/  STG.E [R6.64+0xc0], R3 ;  /* 0x0000c00306007986 */ /* 0x000fe2000c10191e */
[----:B------:R-:W-:Y:S05]  /*0f00*/  EXIT ;  /* 0x000000000000794d */ /* 0x000fea0003800000 */
.L_x_680:
[----:B------:R-:W-:Y:S02]  /*0f10*/  ULDC.64 UR4, c[0x0][0x2b8] ;  /* 0x0000ae0000047ab9 */ /* 0x000fe40000000a00 */
[----:B------:R-:W-:Y:S02]  /*0f20*/  UISETP.NE.U32.AND UP0, UPT, URZ, UR4, UPT ;  /* 0x000000043f00728c */ /* 0x000fe4000bf05070 */
[----:B------:R-:W-:Y:S02]  /*0f30*/  ULDC.64 UR16, c[0x0][0x2c0] ;  /* 0x0000b00000107ab9 */ /* 0x000fe40000000a00 */
[----:B------:R-:W-:-:S03]  /*0f40*/  UISETP.NE.AND.EX UP0, UPT, URZ, UR5, UPT, UP0 ;  /* 0x000000053f00728c */ /* 0x000fc6000bf05300 */
[----:B------:R-:W-:-:S03]  /*0f50*/  ULDC.64 UR4, c[0x0][0x2b8] ;  /* 0x0000ae0000047ab9 */ /* 0x000fc60000000a00 */
[----:B------:R-:W-:-:S05]  /*0f60*/  PLOP3.LUT P0, PT, PT, PT, UP0, 0x80, 0x0 ;  /* 0x000000000000781c */ /* 0x000fca0003f0f008 */
[----:B------:R-:W-:-:S06]  /*0f70*/  @UP0 UIMAD.WIDE UR4, UR11, UR8, UR4 ;  /* 0x000000080b0402a5 */ /* 0x000fcc000f8e0204 */
[----:B------:R-:W-:Y:S02]  /*0f80*/  IMAD.U32 R4, RZ, RZ, UR4 ;  /* 0x00000004ff047e24 */ /* 0x000fe4000f8e00ff */
[----:B------:R-:W-:Y:S01]  /*0f90*/  IMAD.U32 R5, RZ, RZ, UR5 ;  /* 0x00000005ff057e24 */ /* 0x000fe2000f8e00ff */
[----:B------:R-:W-:Y:S02]  /*0fa0*/  UISETP.NE.U32.AND UP1, UPT, URZ, UR16, UPT ;  /* 0x000000103f00728c */ /* 0x000fe4000bf25070 */
[----:B------:R-:W-:Y:S02]  /*0fb0*/  ULDC.64 UR4, c[0x0][0x2c8] ;  /* 0x0000b20000047ab9 */ /* 0x000fe40000000a00 */
[----:B------:R-:W2:Y:S01]  /*0fc0*/  @P0 LDG.E R2, [R4.64] ;  /* 0x0000001e04020981 */ /* 0x000ea2000c1e1900 */
[----:B------:R-:W-:Y:S01]  /*0fd0*/  UISETP.NE.AND.EX UP1, UPT, URZ, UR17, UPT, UP1 ;  /* 0x000000113f00728c */ /* 0x000fe2000bf25310 */
[----:B------:R-:W-:Y:S01]  /*0fe0*/  IABS R0, c[0x0][0x2d0] ;  /* 0x0000b40000007a13 */ /* 0x000fe20000000000 */
[----:B------:R-:W-:-:S02]  /*0ff0*/  UMOV UR28, URZ ;  /* 0x0000003f001c7c82 */ /* 0x000fc40008000000 */
[----:B------:R-:W-:Y:S02]  /*1000*/  UMOV UR29, URZ ;  /* 0x0000003f001d7c82 */ /* 0x000fe40008000000 */
[----:B------:R-:W-:Y:S02]  /*1010*/  UPLOP3.LUT UP6, UPT, UPT, UPT, UPT, 0x40, 0x0 ;  /* 0x000000000000789c */ /* 0x000fe40003fce870 */
[----:B------:R-:W-:-:S03]  /*1020*/  UMOV UR13, UR11 ;  /* 0x0000000b000d7c82 */ /* 0x000fc60008000000 */
[----:B------:R-:W-:Y:S02]  /*1030*/  @UP1 USHF.R.S32.HI UR6, URZ, 0x1f, UR11 ;  /* 0x0000001f3f061899 */ /* 0x000fe4000801140b */
[----:B------:R-:W-:Y:S02]  /*1040*/  @UP1 UIMAD.WIDE.U32 UR20, UR11, UR4, URZ ;  /* 0x000000040b1412a5 */ /* 0x000fe4000f8e003f */
[----:B------:R-:W-:Y:S02]  /*1050*/  @UP1 UIMAD UR6, UR6, UR4, URZ ;  /* 0x00000004060612a4 */ /* 0x000fe4000f8e023f */
[----:B------:R-:W-:Y:S02]  /*1060*/  @UP1 ULEA UR28, UP0, UR20, UR16, 0x2 ;  /* 0x00000010141c1291 */ /* 0x000fe4000f80103f */
[----:B------:R-:W-:-:S04]  /*1070*/  @UP1 UIMAD UR4, UR11, UR5, UR6 ;  /* 0x000000050b0412a4 */ /* 0x000fc8000f8e0206 */
[----:B------:R-:W-:-:S03]  /*1080*/  @UP1 UIADD3 UR4, UR21, UR4, URZ ;  /* 0x0000000415041290 */ /* 0x000fc6000fffe03f */
[----:B------:R1:W3:Y:S01]  /*1090*/  R2UR UR6, R0 ;  /* 0x00000000000673c2 */ /* 0x0002e200000e0000 */
[----:B------:R-:W-:-:S04]  /*10a0*/  @UP1 USHF.L.U64.HI UR4, UR20, 0x2, UR4 ;  /* 0x0000000214041899 */ /* 0x000fc80008010204 */
[----:B------:R-:W-:Y:S02]  /*10b0*/  @UP1 UIADD3.X UR29, UR4, UR17, URZ, UP0, !UPT ;  /* 0x00000011041d1290 */ /* 0x000fe400087fe43f */
[----:B------:R-:W-:-:S04]  /*10c0*/  @UP1 UISETP.NE.U32.AND UP0, UPT, UR28, URZ, UPT ;  /* 0x0000003f1c00128c */ /* 0x000fc8000bf05070 */
[----:B------:R-:W-:Y:S01]  /*10d0*/  @UP1 UISETP.NE.AND.EX UP6, UPT, UR29, URZ, UPT, UP0 ;  /* 0x0000003f1d00128c */ /* 0x000fe2000bfc5300 */
[----:B--2---:R1:W2:Y:S10]  /*10e0*/  @P0 R2UR UR13, R2 ;  /* 0x00000000020d03c2 */ /* 0x0042b400000e0000 */
[----:B------:R-:W-:-:S13]  /*10f0*/  PLOP3.LUT P0, PT, PT, PT, UP6, 0x80, 0x0 ;  /* 0x000000000000781c */ /* 0x000fda0003f0f068 */
[----:B-12---:R-:W-:Y:S05]  /*1100*/  @!P0 BRA `(.L_x_689) ;  /* 0x0000059000008947 */ /* 0x006fea0003800000 */
[----:B---3--:R-:W1:Y:S01]  /*1110*/  I2F.RP R4, UR6 ;  /* 0x0000000600047d06 */ /* 0x008e620008209400 */
[----:B------:R-:W-:Y:S02]  /*1120*/  ULEA UR9, UR26, 0xffffffc0, 0x6 ;  /* 0xffffffc01a097891 */ /* 0x000fe4000f8e303f */
[----:B------:R-:W-:Y:S02]  /*1130*/  UMOV UR14, URZ ;  /* 0x0000003f000e7c82 */ /* 0x000fe40008000000 */
[----:B------:R-:W-:Y:S02]  /*1140*/  ULDC UR10, c[0x0][0x2d0] ;  /* 0x0000b400000a7ab9 */ /* 0x000fe40000000800 */
[----:B------:R-:W-:-:S05]  /*1150*/  IMAD.U32 R0, RZ, RZ, UR9 ;  /* 0x00000009ff007e24 */ /* 0x000fca000f8e00ff */
[----:B------:R-:W-:Y:S01]  /*1160*/  IABS R0, R0 ;  /* 0x0000000000007213 */ /* 0x000fe20000000000 */
[----:B-1----:R-:W1:Y:S03]  /*1170*/  MUFU.RCP R2, R4 ;  /* 0x0000000400027308 */ /* 0x002e660000001000 */
[----:B------:R-:W2:Y:S01]  /*1180*/  R2UR UR5, R0 ;  /* 0x00000000000573c2 */ /* 0x000ea200000e0000 */
[----:B-1----:R-:W-:-:S06]  /*1190*/  IADD3 R2, R2, 0xffffffe, RZ ;  /* 0x0ffffffe02027810 */ /* 0x002fcc0007ffe0ff */
[----:B------:R-:W1:Y:S02]  /*11a0*/  F2I.FTZ.U32.TRUNC.NTZ R2, R2 ;  /* 0x0000000200027305 */ /* 0x000e64000021f000 */
[----:B-1----:R-:W1:Y:S02]  /*11b0*/  R2UR UR15, R2 ;  /* 0x00000000020f73c2 */ /* 0x002e6400000e0000 */
[----:B-1----:R-:W-:-:S04]  /*11c0*/  UIADD3 UR4, URZ, -UR15, URZ ;  /* 0x8000000f3f047290 */ /* 0x002fc8000fffe03f */
[----:B------:R-:W-:-:S04]  /*11d0*/  UIMAD UR4, UR4, UR6, URZ ;  /* 0x00000006040472a4 */ /* 0x000fc8000f8e023f */
[----:B------:R-:W-:-:S07]  /*11e0*/  UIMAD.WIDE.U32 UR14, UR15, UR4, UR14 ;  /* 0x000000040f0e72a5 */ /* 0x000fce000f8e000e */
[----:B------:R-:W-:Y:S02]  /*11f0*/  UMOV UR13, UR15 ;  /* 0x0000000f000d7c82 */ /* 0x000fe40008000000 */
[----:B--2---:R-:W-:-:S07]  /*1200*/  UIMAD.WIDE.U32 UR16, UR13, UR5, URZ ;  /* 0x000000050d1072a5 */ /* 0x004fce000f8e003f */
[----:B------:R-:W-:Y:S02]  /*1210*/  UMOV UR16, UR17 ;  /* 0x0000001100107c82 */ /* 0x000fe40008000000 */
[----:B------:R-:W-:-:S04]  /*1220*/  UIADD3 UR4, -UR16, URZ, URZ ;  /* 0x0000003f10047290 */ /* 0x000fc8000fffe13f */
[----:B------:R-:W-:-:S04]  /*1230*/  UIMAD UR4, UR6, UR4, UR5 ;  /* 0x00000004060472a4 */ /* 0x000fc8000f8e0205 */
[----:B------:R-:W-:-:S11]  /*1240*/  UISETP.GT.U32.AND UP0, UPT, UR6, UR4, UPT ;  /* 0x000000040600728c */ /* 0x000fd6000bf04070 */
[----:B------:R-:W-:Y:S02]  /*1250*/  @!UP0 UIADD3 UR4, UR4, -UR6, URZ ;  /* 0x8000000604048290 */ /* 0x000fe4000fffe03f */
[----:B------:R-:W-:Y:S02]  /*1260*/  @!UP0 UIADD3 UR16, UR16, 0x1, URZ ;  /* 0x0000000110108890 */ /* 0x000fe4000fffe03f */
[----:B------:R-:W-:Y:S02]  /*1270*/  UISETP.GE.U32.AND UP1, UPT, UR4, UR6, UPT ;  /* 0x000000060400728c */ /* 0x000fe4000bf26070 */
[----:B------:R-:W-:-:S04]  /*1280*/  ULOP3.LUT UR4, UR9, UR10, URZ, 0x3c, !UPT ;  /* 0x0000000a09047292 */ /* 0x000fc8000f8e3c3f */
[----:B------:R-:W-:-:S05]  /*1290*/  UISETP.GE.AND UP0, UPT, UR4, URZ, UPT ;  /* 0x0000003f0400728c */ /* 0x000fca000bf06270 */
[----:B------:R-:W-:Y:S02]  /*12a0*/  @UP1 UIADD3 UR16, UR16, 0x1, URZ ;  /* 0x0000000110101890 */ /* 0x000fe4000fffe03f */
[----:B------:R-:W-:-:S04]  /*12b0*/  UISETP.NE.AND UP1, UPT, URZ, UR10, UPT ;  /* 0x0000000a3f00728c */ /* 0x000fc8000bf25270 */
[----:B------:R-:W-:-:S07]  /*12c0*/  @!UP0 UIADD3 UR16, -UR16, URZ, URZ ;  /* 0x0000003f10108290 */ /* 0x000fce000fffe13f */
[----:B------:R-:W-:-:S04]  /*12d0*/  @!UP1 ULOP3.LUT UR16, URZ, UR10, URZ, 0x33, !UPT ;  /* 0x0000000a3f109292 */ /* 0x000fc8000f8e333f */
[----:B------:R-:W-:-:S06]  /*12e0*/  UIMAD.WIDE UR4, UR16, 0x4, UR28 ;  /* 0x00000004100478a5 */ /* 0x000fcc000f8e021c */
[----:B------:R-:W-:Y:S01]  /*12f0*/  IMAD.U32 R10, RZ, RZ, UR4 ;  /* 0x00000004ff0a7e24 */ /* 0x000fe2000f8e00ff */
[----:B------:R-:W-:Y:S02]  /*1300*/  MOV R11, UR5 ;  /* 0x00000005000b7c02 */ /* 0x000fe40008000f00 */
[----:B------:R-:W-:Y:S01]  /*1310*/  IABS R5, c[0x0][0x1c8] ;  /* 0x0000720000057a13 */ /* 0x000fe20000000000 */
[----:B------:R-:W1:Y:S01]  /*1320*/  S2R R0, SR_CTAID.Z ;  /* 0x0000000000007919 */ /* 0x000e620000002700 */
[----:B------:R-:W-:Y:S02]  /*1330*/  ULDC UR17, c[0x0][0x1c8] ;  /* 0x0000720000117ab9 */ /* 0x000fe40000000800 */
[----:B------:R-:W-:Y:S01]  /*1340*/  UIADD3 UR16, -UR16, URZ, URZ ;  /* 0x0000003f10107290 */ /* 0x000fe2000fffe13f */
[----:B------:R-:W2:Y:S01]  /*1350*/  LDG.E R2, [R10.64] ;  /* 0x0000001e0a027981 */ /* 0x000ea2000c1e1900 */
[----:B------:R-:W3:Y:S01]  /*1360*/  I2F.RP R8, R5 ;  /* 0x0000000500087306 */ /* 0x000ee20000209400 */
[----:B------:R-:W-:-:S02]  /*1370*/  ULOP3.LUT UR17, UR12, UR17, URZ, 0x3c, !UPT ;  /* 0x000000110c117292 */ /* 0x000fc4000f8e3c3f */
[----:B------:R-:W-:Y:S02]  /*1380*/  ULDC.64 UR4, c[0x0][0x180] ;  /* 0x0000600000047ab9 */ /* 0x000fe40000000a00 */
[----:B------:R-:W-:Y:S02]  /*1390*/  UIMAD UR10, UR16, UR10, UR9 ;  /* 0x0000000a100a72a4 */ /* 0x000fe4000f8e0209 */
[----:B------:R-:W-:Y:S02]  /*13a0*/  ISETP.LE.AND P0, PT, RZ, UR17, PT ;  /* 0x00000011ff007c0c */ /* 0x000fe4000bf03270 */
[----:B------:R-:W-:Y:S01]  /*13b0*/  USHF.R.S32.HI UR9, URZ, 0x1f, UR10 ;  /* 0x0000001f3f097899 */ /* 0x000fe2000801140a */
[----:B---3--:R-:W3:Y:S01]  /*13c0*/  MUFU.RCP R6, R8 ;  /* 0x0000000800067308 */ /* 0x008ee20000001000 */
[----:B-1----:R-:W-:Y:S02]  /*13d0*/  IABS R0, R0 ;  /* 0x0000000000007213 */ /* 0x002fe40000000000 */
[----:B---3--:R-:W-:-:S05]  /*13e0*/  IADD3 R6, R6, 0xffffffe, RZ ;  /* 0x0ffffffe06067810 */ /* 0x008fca0007ffe0ff */
[----:B------:R-:W1:Y:S02]  /*13f0*/  F2I.FTZ.U32.TRUNC.NTZ R7, R6 ;  /* 0x0000000600077305 */ /* 0x000e64000021f000 */
[----:B-1----:R-:W-:Y:S02]  /*1400*/  IMAD.MOV R4, RZ, RZ, -R7 ;  /* 0x000000ffff047224 */ /* 0x002fe400078e0a07 */
[----:B------:R-:W-:Y:S02]  /*1410*/  IMAD.MOV.U32 R6, RZ, RZ, RZ ;  /* 0x000000ffff067224 */ /* 0x000fe400078e00ff */
[----:B------:R-:W-:-:S04]  /*1420*/  IMAD R4, R4, R5, RZ ;  /* 0x0000000504047224 */ /* 0x000fc800078e02ff */
[----:B------:R-:W-:Y:S01]  /*1430*/  IMAD.HI.U32 R7, R7, R4, R6 ;  /* 0x0000000407077227 */ /* 0x000fe200078e0006 */
[----:B------:R-:W-:-:S05]  /*1440*/  MOV R4, R0 ;  /* 0x0000000000047202 */ /* 0x000fca0000000f00 */
        /* <DEDUP_REMOVED lines=8> */
[----:B------:R-:W-:-:S04]  /*14d0*/  @P2 IADD3 R14, R14, 0x1, RZ ;  /* 0x000000010e0e2810 */ /* 0x000fc80007ffe0ff */
[----:B------:R-:W-:Y:S02]  /*14e0*/  @!P0 IADD3 R14, -R14, RZ, RZ ;  /* 0x000000ff0e0e8210 */ /* 0x000fe40007ffe1ff */
[----:B------:R-:W-:-:S04]  /*14f0*/  @!P1 LOP3.LUT R14, RZ, c[0x0][0x1c8], RZ, 0x33, !PT ;  /* 0x00007200ff0e9a12 */ /* 0x000fc800078e33ff */
[----:B------:R-:W-:-:S05]  /*1500*/  SHF.R.S32.HI R7, RZ, 0x1f, R14 ;  /* 0x0000001fff077819 */ /* 0x000fca000001140e */
[----:B------:R-:W-:-:S04]  /*1510*/  IMAD R9, R7, c[0x0][0x1b0], RZ ;  /* 0x00006c0007097a24 */ /* 0x000fc800078e02ff */
[----:B------:R-:W-:Y:S01]  /*1520*/  IMAD R9, R14, c[0x0][0x1b4], R9 ;  /* 0x00006d000e097a24 */ /* 0x000fe200078e0209 */
[----:B--2---:R-:W1:Y:S02]  /*1530*/  R2UR UR14, R2 ;  /* 0x00000000020e73c2 */ /* 0x004e6400000e0000 */
[----:B-1----:R-:W-:Y:S02]  /*1540*/  USHF.R.S32.HI UR13, URZ, 0x1f, UR14 ;  /* 0x0000001f3f0d7899 */ /* 0x002fe4000801140e */
[----:B------:R-:W-:Y:S02]  /*1550*/  UIMAD.WIDE.U32 UR20, UR14, UR4, URZ ;  /* 0x000000040e1472a5 */ /* 0x000fe4000f8e003f */
[----:B------:R-:W-:-:S04]  /*1560*/  UIMAD UR15, UR13, UR4, URZ ;  /* 0x000000040d0f72a4 */ /* 0x000fc8000f8e023f */
[----:B------:R-:W-:Y:S02]  /*1570*/  UIMAD UR15, UR14, UR5, UR15 ;  /* 0x000000050e0f72a4 */ /* 0x000fe4000f8e020f */
[----:B------:R-:W-:Y:S02]  /*1580*/  UMOV UR16, UR20 ;  /* 0x0000001400107c82 */ /* 0x000fe40008000000 */
[----:B------:R-:W-:Y:S02]  /*1590*/  ULDC.64 UR4, c[0x0][0x198] ;  /* 0x0000660000047ab9 */ /* 0x000fe40000000a00 */
[----:B------:R-:W-:Y:S02]  /*15a0*/  UIADD3 UR17, UR21, UR15, URZ ;  /* 0x0000000f15117290 */ /* 0x000fe4000fffe03f */
[----:B------:R-:W-:Y:S02]  /*15b0*/  UIMAD UR15, UR9, UR4, URZ ;  /* 0x00000004090f72a4 */ /* 0x000fe4000f8e023f */
[----:B------:R-:W-:-:S02]  /*15c0*/  UIMAD.WIDE.U32 UR16, UR10, UR4, UR16 ;  /* 0x000000040a1072a5 */ /* 0x000fc4000f8e0010 */
[----:B------:R-:W-:-:S04]  /*15d0*/  UIMAD UR5, UR10, UR5, UR15 ;  /* 0x000000050a0572a4 */ /* 0x000fc8000f8e020f */
[----:B------:R-:W-:Y:S01]  /*15e0*/  UIADD3 UR15, UR17, UR5, URZ ;  /* 0x00000005110f7290 */ /* 0x000fe2000fffe03f */
[----:B------:R-:W-:Y:S01]  /*15f0*/  MOV R5, UR17 ;  /* 0x0000001100057c02 */ /* 0x000fe20008000f00 */
[----:B------:R-:W-:Y:S01]  /*1600*/  IMAD.U32 R4, RZ, RZ, UR16 ;  /* 0x00000010ff047e24 */ /* 0x000fe2000f8e00ff */
[----:B------:R-:W-:Y:S02]  /*1610*/  ULDC.64 UR4, c[0x0][0x188] ;  /* 0x0000620000047ab9 */ /* 0x000fe40000000a00 */
[----:B------:R-:W-:Y:S01]  /*1620*/  UIMAD UR13, UR13, UR4, URZ ;  /* 0x000000040d0d72a4 */ /* 0x000fe2000f8e023f */
[----:B------:R-:W-:Y:S01]  /*1630*/  IMAD.U32 R5, RZ, RZ, UR15 ;  /* 0x0000000fff057e24 */ /* 0x000fe2000f8e00ff */
[----:B------:R-:W-:Y:S02]  /*1640*/  UIMAD.WIDE.U32 UR16, UR14, UR4, URZ ;  /* 0x000000040e1072a5 */ /* 0x000fe4000f8e003f */
[----:B------:R-:W-:Y:S01]  /*1650*/  UIMAD UR5, UR14, UR5, UR13 ;  /* 0x000000050e0572a4 */ /* 0x000fe2000f8e020d */
[----:B------:R-:W-:-:S03]  /*1660*/  IMAD.WIDE.U32 R12, R14, c[0x0][0x1b0], R4 ;  /* 0x00006c000e0c7a25 */ /* 0x000fc600078e0004 */
[----:B------:R-:W-:Y:S02]  /*1670*/  UIADD3 UR15, UR17, UR5, URZ ;  /* 0x00000005110f7290 */ /* 0x000fe4000fffe03f */
[----:B------:R-:W-:Y:S01]  /*1680*/  IADD3 R9, R13, R9, RZ ;  /* 0x000000090d097210 */ /* 0x000fe20007ffe0ff */
[----:B------:R-:W-:Y:S05]  /*1690*/  BRA `(.L_x_690) ;  /* 0x000004d000007947 */ /* 0x000fea0003800000 */
.L_x_689:
[----:B---3--:R-:W-:Y:S02]  /*16a0*/  UISETP.NE.AND UP0, UPT, UR15, -0x1, UPT ;  /* 0xffffffff0f00788c */ /* 0x008fe4000bf05270 */
[----:B------:R-:W-:-:S04]  /*16b0*/  ULDC.64 UR4, c[0x0][0x198] ;  /* 0x0000660000047ab9 */ /* 0x000fc80000000a00 */
[----:B------:R-:W-:-:S05]  /*16c0*/  PLOP3.LUT P0, PT, PT, PT, UP0, 0x80, 0x0 ;  /* 0x000000000000781c */ /* 0x000fca0003f0f008 */
[----:B------:R-:W-:-:S04]  /*16d0*/  @UP0 UIADD3 UR17, UR14, UR15, URZ ;  /* 0x0000000f0e110290 */ /* 0x000fc8000fffe03f */
[----:B------:R-:W-:-:S04]  /*16e0*/  @UP0 UIMAD.WIDE.U32 UR20, UR17, UR4, URZ ;  /* 0x00000004111402a5 */ /* 0x000fc8000f8e003f */
[----:B------:R-:W-:Y:S01]  /*16f0*/  @UP0 UIMAD UR17, UR17, UR5, UR21 ;  /* 0x00000005111102a4 */ /* 0x000fe2000f8e0215 */
[----:B------:R-:W-:Y:S05]  /*1700*/  @P0 BRA `(.L_x_691) ;  /* 0x000000c000000947 */ /* 0x000fea0003800000 */
[----:B------:R-:W-:Y:S02]  /*1710*/  USHF.R.S32.HI UR9, URZ, 0x1f, UR14 ;  /* 0x0000001f3f097899 */ /* 0x000fe4000801140e */
[----:B------:R-:W-:Y:S02]  /*1720*/  ULDC.64 UR4, c[0x0][0x198] ;  /* 0x0000660000047ab9 */ /* 0x000fe40000000a00 */
[----:B------:R-:W-:Y:S02]  /*1730*/  UIMAD UR9, UR9, UR4, URZ ;  /* 0x00000004090972a4 */ /* 0x000fe4000f8e023f */
[----:B------:R-:W-:Y:S02]  /*1740*/  UIMAD.WIDE.U32 UR16, UR14, UR4, URZ ;  /* 0x000000040e1072a5 */ /* 0x000fe4000f8e003f */
[----:B------:R-:W-:Y:S02]  /*1750*/  UIMAD UR9, UR14, UR5, UR9 ;  /* 0x000000050e0972a4 */ /* 0x000fe4000f8e0209 */
[----:B------:R-:W-:-:S02]  /*1760*/  USHF.R.S32.HI UR10, URZ, 0x1f, UR13 ;  /* 0x0000001f3f0a7899 */ /* 0x000fc4000801140d */
[----:B------:R-:W-:Y:S02]  /*1770*/  ULDC.64 UR4, c[0x0][0x180] ;  /* 0x0000600000047ab9 */ /* 0x000fe40000000a00 */
[----:B------:R-:W-:Y:S02]  /*1780*/  UIADD3 UR17, UR17, UR9, URZ ;  /* 0x0000000911117290 */ /* 0x000fe4000fffe03f */
[----:B------:R-:W-:Y:S02]  /*1790*/  UIMAD UR10, UR10, UR4, URZ ;  /* 0x000000040a0a72a4 */ /* 0x000fe4000f8e023f */
[----:B------:R-:W-:Y:S02]  /*17a0*/  UIMAD.WIDE.U32 UR20, UR13, UR4, UR16 ;  /* 0x000000040d1472a5 */ /* 0x000fe4000f8e0010 */
[----:B------:R-:W-:-:S04]  /*17b0*/  UIMAD UR5, UR13, UR5, UR10 ;  /* 0x000000050d0572a4 */ /* 0x000fc8000f8e020a */
[----:B------:R-:W-:Y:S02]  /*17c0*/  UIADD3 UR17, UR21, UR5, URZ ;  /* 0x0000000515117290 */ /* 0x000fe4000fffe03f */
.L_x_691:
[----:B------:R-:W-:Y:S01]  /*17d0*/  IABS R4, c[0x0][0x1c8] ;  /* 0x0000720000047a13 */ /* 0x000fe20000000000 */
[----:B------:R-:W1:Y:S01]  /*17e0*/  S2R R0, SR_CTAID.Z ;  /* 0x0000000000007919 */ /* 0x000e620000002700 */
[----:B------:R-:W-:Y:S02]  /*17f0*/  ULDC UR4, c[0x0][0x1c8] ;  /* 0x0000720000047ab9 */ /* 0x000fe40000000800 */
[----:B------:R-:W2:Y:S01]  /*1800*/  I2F.RP R5, R4 ;  /* 0x0000000400057306 */ /* 0x000ea20000209400 */
[----:B------:R-:W-:Y:S02]  /*1810*/  ULOP3.LUT UR4, UR12, UR4, URZ, 0x3c, !UPT ;  /* 0x000000040c047292 */ /* 0x000fe4000f8e3c3f */
[----:B------:R-:W-:Y:S02]  /*1820*/  ULEA UR10, UR26, 0xffffffc0, 0x6 ;  /* 0xffffffc01a0a7891 */ /* 0x000fe4000f8e303f */
[----:B------:R-:W-:Y:S02]  /*1830*/  UMOV UR21, UR17 ;  /* 0x0000001100157c82 */ /* 0x000fe40008000000 */
[----:B------:R-:W-:Y:S01]  /*1840*/  ISETP.LE.AND P2, PT, RZ, UR4, PT ;  /* 0x00000004ff007c0c */ /* 0x000fe2000bf43270 */
[----:B------:R-:W-:-:S02]  /*1850*/  USHF.R.S32.HI UR9, URZ, 0x1f, UR10 ;  /* 0x0000001f3f097899 */ /* 0x000fc4000801140a */
[----:B------:R-:W-:Y:S02]  /*1860*/  ULDC.64 UR4, c[0x0][0x198] ;  /* 0x0000660000047ab9 */ /* 0x000fe40000000a00 */
[----:B------:R-:W-:Y:S02]  /*1870*/  UIMAD UR16, UR9, UR4, URZ ;  /* 0x00000004091072a4 */ /* 0x000fe4000f8e023f */
[----:B------:R-:W-:Y:S01]  /*1880*/  UIMAD.WIDE.U32 UR20, UR10, UR4, UR20 ;  /* 0x000000040a1472a5 */ /* 0x000fe2000f8e0014 */
[----:B--2---:R-:W2:Y:S01]  /*1890*/  MUFU.RCP R6, R5 ;  /* 0x0000000500067308 */ /* 0x004ea20000001000 */
[----:B------:R-:W-:Y:S02]  /*18a0*/  UIMAD UR4, UR10, UR5, UR16 ;  /* 0x000000050a0472a4 */ /* 0x000fe4000f8e0210 */
[----:B------:R-:W-:Y:S01]  /*18b0*/  @UP0 UIADD3 UR15, UR14, UR15, URZ ;  /* 0x0000000f0e0f0290 */ /* 0x000fe2000fffe03f */
[----:B-1----:R-:W-:Y:S01]  /*18c0*/  IABS R0, R0 ;  /* 0x0000000000007213 */ /* 0x002fe20000000000 */
[----:B------:R-:W-:Y:S01]  /*18d0*/  UIADD3 UR4, UR21, UR4, URZ ;  /* 0x0000000415047290 */ /* 0x000fe2000fffe03f */
[----:B--2---:R-:W-:-:S04]  /*18e0*/  IADD3 R6, R6, 0xffffffe, RZ ;  /* 0x0ffffffe06067810 */ /* 0x004fc80007ffe0ff */
[----:B------:R-:W1:Y:S02]  /*18f0*/  F2I.FTZ.U32.TRUNC.NTZ R7, R6 ;  /* 0x0000000600077305 */ /* 0x000e64000021f000 */
[----:B-1----:R-:W-:Y:S02]  /*1900*/  IMAD.MOV R2, RZ, RZ, -R7 ;  /* 0x000000ffff027224 */ /* 0x002fe400078e0a07 */
[----:B------:R-:W-:Y:S02]  /*1910*/  IMAD.MOV.U32 R6, RZ, RZ, RZ ;  /* 0x000000ffff067224 */ /* 0x000fe400078e00ff */
[----:B------:R-:W-:-:S04]  /*1920*/  IMAD R2, R2, R4, RZ ;  /* 0x0000000402027224 */ /* 0x000fc800078e02ff */
[----:B------:R-:W-:-:S06]  /*1930*/  IMAD.HI.U32 R7, R7, R2, R6 ;  /* 0x0000000207077227 */ /* 0x000fcc00078e0006 */
[----:B------:R-:W-:-:S05]  /*1940*/  IMAD.HI.U32 R14, R7, R0, RZ ;  /* 0x00000000070e7227 */ /* 0x000fca00078e00ff */
[----:B------:R-:W-:-:S05]  /*1950*/  IADD3 R5, -R14, RZ, RZ ;  /* 0x000000ff0e057210 */ /* 0x000fca0007ffe1ff */
[----:B------:R-:W-:-:S05]  /*1960*/  IMAD R5, R4, R5, R0 ;  /* 0x0000000504057224 */ /* 0x000fca00078e0200 */
[----:B------:R-:W-:-:S13]  /*1970*/  ISETP.GT.U32.AND P1, PT, R4, R5, PT ;  /* 0x000000050400720c */ /* 0x000fda0003f24070 */
[----:B------:R-:W-:Y:S01]  /*1980*/  @!P1 IMAD.IADD R5, R5, 0x1, -R4 ;  /* 0x0000000105059824 */ /* 0x000fe200078e0a04 */
[----:B------:R-:W-:Y:S02]  /*1990*/  @!P1 IADD3 R14, R14, 0x1, RZ ;  /* 0x000000010e0e9810 */ /* 0x000fe40007ffe0ff */
[----:B------:R-:W-:Y:S02]  /*19a0*/  ISETP.NE.AND P1, PT, RZ, c[0x0][0x1c8], PT ;  /* 0x00007200ff007a0c */ /* 0x000fe40003f25270 */
[----:B------:R-:W-:Y:S01]  /*19b0*/  ISETP.GE.U32.AND P3, PT, R5, R4, PT ;  /* 0x000000040500720c */ /* 0x000fe20003f66070 */
[----:B------:R-:W-:Y:S01]  /*19c0*/  IMAD.U32 R4, RZ, RZ, UR20 ;  /* 0x00000014ff047e24 */ /* 0x000fe2000f8e00ff */
[----:B------:R-:W-:Y:S01]  /*19d0*/  MOV R5, UR21 ;  /* 0x0000001500057c02 */ /* 0x000fe20008000f00 */
[----:B------:R-:W-:Y:S01]  /*19e0*/  IMAD.U32 R5, RZ, RZ, UR4 ;  /* 0x00000004ff057e24 */ /* 0x000fe2000f8e00ff */
[----:B------:R-:W-:Y:S02]  /*19f0*/  ULDC.64 UR4, c[0x0][0x1a0] ;  /* 0x0000680000047ab9 */ /* 0x000fe40000000a00 */
[----:B------:R-:W-:-:S04]  /*1a00*/  @UP0 UIMAD.WIDE.U32 UR16, UR15, UR4, URZ ;  /* 0x000000040f1002a5 */ /* 0x000fc8000f8e003f */
[----:B------:R-:W-:-:S03]  /*1a10*/  @UP0 UIMAD UR15, UR15, UR5, UR17 ;  /* 0x000000050f0f02a4 */ /* 0x000fc6000f8e0211 */
[----:B------:R-:W-:-:S04]  /*1a20*/  @P3 IADD3 R14, R14, 0x1, RZ ;  /* 0x000000010e0e3810 */ /* 0x000fc80007ffe0ff */
[----:B------:R-:W-:Y:S02]  /*1a30*/  @!P2 IADD3 R14, -R14, RZ, RZ ;  /* 0x000000ff0e0ea210 */ /* 0x000fe40007ffe1ff */
[----:B------:R-:W-:-:S04]  /*1a40*/  @!P1 LOP3.LUT R14, RZ, c[0x0][0x1c8], RZ, 0x33, !PT ;  /* 0x00007200ff0e9a12 */ /* 0x000fc800078e33ff */
[----:B------:R-:W-:Y:S01]  /*1a50*/  SHF.R.S32.HI R7, RZ, 0x1f, R14 ;  /* 0x0000001fff077819 */ /* 0x000fe2000001140e */
[----:B------:R-:W-:-:S04]  /*1a60*/  IMAD.WIDE.U32 R12, R14, c[0x0][0x1b0], R4 ;  /* 0x00006c000e0c7a25 */ /* 0x000fc800078e0004 */
[----:B------:R-:W-:-:S04]  /*1a70*/  IMAD R9, R7, c[0x0][0x1b0], RZ ;  /* 0x00006c0007097a24 */ /* 0x000fc800078e02ff */
[----:B------:R-:W-:-:S05]  /*1a80*/  IMAD R9, R14, c[0x0][0x1b4], R9 ;  /* 0x00006d000e097a24 */ /* 0x000fca00078e0209 */
[----:B------:R-:W-:Y:S01]  /*1a90*/  IADD3 R9, R13, R9, RZ ;  /* 0x000000090d097210 */ /* 0x000fe20007ffe0ff */
        /* <DEDUP_REMOVED lines=13> */
.L_x_690:
[----:B------:R-:W-:Y:S01]  /*1b70*/  SHF.R.S32.HI R10, RZ, 0x1f, R3 ;  /* 0x0000001fff0a7819 */ /* 0x000fe20000011403 */
[----:B------:R-:W-:Y:S01]  /*1b80*/  UISETP.NE.AND UP0, UPT, UR25, -0x1, UPT ;  /* 0xffffffff1900788c */ /* 0x000fe2000bf05270 */
[----:B------:R-:W1:Y:S01]  /*1b90*/  S2R R18, SR_CTAID.Z ;  /* 0x0000000000127919 */ /* 0x000e620000002700 */
[----:B------:R-:W-:Y:S01]  /*1ba0*/  ULDC.64 UR4, c[0x0][0x190] ;  /* 0x0000640000047ab9 */ /* 0x000fe20000000a00 */
[CC--:B------:R-:W-:Y:S01]  /*1bb0*/  LEA.HI R16, R10.reuse, R3.reuse, RZ, 0x3 ;  /* 0x000000030a107211 */ /* 0x0c0fe200078f18ff */
[----:B------:R-:W-:Y:S01]  /*1bc0*/  IMAD R7, R7, c[0x0][0x1b8], RZ ;  /* 0x00006e0007077a24 */ /* 0x000fe200078e02ff */
[----:B------:R-:W-:Y:S01]  /*1bd0*/  LEA.HI R0, R10, R3, RZ, 0x4 ;  /* 0x000000030a007211 */ /* 0x000fe200078f20ff */
[----:B------:R-:W2:Y:S01]  /*1be0*/  S2R R21, SR_CTAID.X ;  /* 0x0000000000157919 */ /* 0x000ea20000002500 */
[----:B------:R-:W-:Y:S01]  /*1bf0*/  LOP3.LUT R2, R16, 0xfffffff8, RZ, 0xc0, !PT ;  /* 0xfffffff810027812 */ /* 0x000fe200078ec0ff */
[----:B------:R-:W-:Y:S01]  /*1c00*/  IMAD R8, R14, c[0x0][0x1bc], R7 ;  /* 0x00006f000e087a24 */ /* 0x000fe200078e0207 */
[----:B------:R-:W-:Y:S01]  /*1c10*/  SHF.R.S32.HI R4, RZ, 0x4, R0 ;  /* 0x00000004ff047819 */ /* 0x000fe20000011400 */
[----:B------:R-:W-:Y:S01]  /*1c20*/  UIADD3 UR18, -UR18, UR27, URZ ;  /* 0x0000001b12127290 */ /* 0x000fe2000fffe13f */
[----:B------:R-:W-:Y:S01]  /*1c30*/  SHF.R.S32.HI R16, RZ, 0x3, R16 ;  /* 0x00000003ff107819 */ /* 0x000fe20000011410 */
[C---:B------:R-:W-:Y:S01]  /*1c40*/  IMAD.IADD R2, R3.reuse, 0x1, -R2 ;  /* 0x0000000103027824 */ /* 0x040fe200078e0a02 */
[C---:B------:R-:W-:Y:S01]  /*1c50*/  LEA.HI R233, R0.reuse, R4, RZ, 0x1 ;  /* 0x0000000400e97211 */ /* 0x040fe200078f08ff */
[----:B------:R-:W-:Y:S01]  /*1c60*/  @UP0 UIMAD.WIDE.U32 UR20, UR25, UR4, URZ ;  /* 0x00000004191402a5 */ /* 0x000fe2000f8e003f */
[----:B------:R-:W-:Y:S01]  /*1c70*/  LOP3.LUT R0, R0, 0xfffffff0, RZ, 0xc0, !PT ;  /* 0xfffffff000007812 */ /* 0x000fe200078ec0ff */
[----:B------:R-:W-:Y:S01]  /*1c80*/  IMAD.SHL.U32 R11, R16, 0x40, RZ ;  /* 0x00000040100b7824 */ /* 0x000fe200078e00ff */
[----:B------:R-:W-:Y:S01]  /*1c90*/  @!UP0 USHF.R.S32.HI UR13, URZ, 0x1f, UR11 ;  /* 0x0000001f3f0d8899 */ /* 0x000fe2000801140b */
[----:B------:R-:W-:Y:S01]  /*1ca0*/  IMAD.SHL.U32 R240, R2, 0x8, RZ ;  /* 0x0000000802f07824 */ /* 0x000fe200078e00ff */
[----:B------:R-:W-:Y:S01]  /*1cb0*/  @UP0 UIMAD UR14, UR25, UR5, UR21 ;  /* 0x00000005190e02a4 */ /* 0x000fe2000f8e0215 */
[----:B------:R-:W-:Y:S01]  /*1cc0*/  IMAD.IADD R13, R3, 0x1, -R0 ;  /* 0x00000001030d7824 */ /* 0x000fe200078e0a00 */
[----:B------:R-:W-:Y:S01]  /*1cd0*/  LOP3.LUT R11, R11, 0x1c0, RZ, 0xc0, !PT ;  /* 0x000001c00b0b7812 */ /* 0x000fe200078ec0ff */
[----:B------:R-:W-:Y:S01]  /*1ce0*/  ULDC.64 UR4, c[0x0][0x178] ;  /* 0x00005e0000047ab9 */ /* 0x000fe20000000a00 */
[----:B------:R-:W-:Y:S01]  /*1cf0*/  LOP3.LUT R233, R233, 0xfffffffe, RZ, 0xc0, !PT ;  /* 0xfffffffee9e97812 */ /* 0x000fe200078ec0ff */
[----:B------:R-:W-:Y:S01]  /*1d00*/  @!UP0 UIMAD UR13, UR13, UR4, URZ ;  /* 0x000000040d0d82a4 */ /* 0x000fe2000f8e023f */
[--C-:B------:R-:W-:Y:S01]  /*1d10*/  LOP3.LUT R5, R11, 0x38, R240.reuse, 0xf8, !PT ;  /* 0x000000380b057812 */ /* 0x100fe200078ef8f0 */
[----:B------:R-:W-:Y:S01]  /*1d20*/  @!UP0 UIMAD.WIDE.U32 UR22, UR11, UR4, URZ ;  /* 0x000000040b1682a5 */ /* 0x000fe2000f8e003f */
[----:B------:R-:W-:Y:S01]  /*1d30*/  SHF.R.U32.HI R238, RZ, 0x3, R11 ;  /* 0x00000003ffee7819 */ /* 0x000fe2000001160b */
[----:B------:R-:W-:Y:S01]  /*1d40*/  @!UP0 UIMAD UR5, UR11, UR5, UR13 ;  /* 0x000000050b0582a4 */ /* 0x000fe2000f8e020d */
[----:B------:R-:W-:Y:S01]  /*1d50*/  SHF.R.S32.HI R0, RZ, 0x1f, R13 ;  /* 0x0000001fff007819 */ /* 0x000fe2000001140d */
[----:B------:R-:W-:Y:S01]  /*1d60*/  IMAD.IADD R233, R4, 0x1, -R233 ;  /* 0x0000000104e97824 */ /* 0x000fe200078e0ae9 */
[----:B------:R-:W-:Y:S01]  /*1d70*/  LOP3.LUT R238, R5, R238, RZ, 0x3c, !PT ;  /* 0x000000ee05ee7212 */ /* 0x000fe200078e3cff */
[----:B------:R-:W-:Y:S01]  /*1d80*/  @!UP0 UIADD3 UR14, UR23, UR5, URZ ;  /* 0x00000005170e8290 */ /* 0x000fe2000fffe03f */
[----:B------:R-:W-:Y:S01]  /*1d90*/  LEA.HI R5, R0, R13, RZ, 0x3 ;  /* 0x0000000d00057211 */ /* 0x000fe200078f18ff */
[----:B------:R-:W-:Y:S01]  /*1da0*/  @!UP0 UMOV UR20, UR22 ;  /* 0x0000001600148c82 */ /* 0x000fe20008000000 */
[C---:B------:R-:W-:Y:S01]  /*1db0*/  IADD3 R12, P2, R240.reuse, R12, RZ ;  /* 0x0000000cf00c7210 */ /* 0x040fe20007f5e0ff */
[----:B------:R-:W-:Y:S01]  /*1dc0*/  USHF.R.S32.HI UR11, URZ, 0x1f, UR12 ;  /* 0x0000001f3f0b7899 */ /* 0x000fe2000801140c */
[----:B------:R-:W-:Y:S01]  /*1dd0*/  LOP3.LUT R0, R5, 0xfffffff8, RZ, 0xc0, !PT ;  /* 0xfffffff805007812 */ /* 0x000fe200078ec0ff */
[----:B------:R-:W-:Y:S01]  /*1de0*/  ULDC.64 UR4, c[0x0][0x1a8] ;  /* 0x00006a0000047ab9 */ /* 0x000fe20000000a00 */
[----:B------:R-:W-:Y:S01]  /*1df0*/  SHF.R.S32.HI R4, RZ, 0x1f, R240 ;  /* 0x0000001fff047819 */ /* 0x000fe200000114f0 */
[----:B------:R-:W-:Y:S01]  /*1e00*/  UIMAD UR4, UR11, UR4, URZ ;  /* 0x000000040b0472a4 */ /* 0x000fe2000f8e023f */
[C---:B------:R-:W-:Y:S01]  /*1e10*/  IADD3 R22, P1, R240.reuse, UR16, RZ ;  /* 0x00000010f0167c10 */ /* 0x040fe2000ff3e0ff */
[----:B------:R-:W-:Y:S01]  /*1e20*/  IMAD.IADD R0, R13, 0x1, -R0 ;  /* 0x000000010d007824 */ /* 0x000fe200078e0a00 */
[----:B------:R-:W-:Y:S01]  /*1e30*/  IADD3 R6, P0, R240, UR20, RZ ;  /* 0x00000014f0067c10 */ /* 0x000fe2000ff1e0ff */
[----:B------:R-:W-:Y:S01]  /*1e40*/  IMAD.X R13, R4, 0x1, R9, P2 ;  /* 0x00000001040d7824 */ /* 0x000fe200010e0609 */
[----:B------:R-:W-:Y:S01]  /*1e50*/  LEA.HI R11, R10, R3, RZ, 0x6 ;  /* 0x000000030a0b7211 */ /* 0x000fe200078f30ff */
[----:B------:R-:W-:Y:S01]  /*1e60*/  IMAD.SHL.U32 R5, R5, 0x40, RZ ;  /* 0x0000004005057824 */ /* 0x000fe200078e00ff */
[----:B------:R-:W-:Y:S01]  /*1e70*/  IADD3.X R23, R4, UR15, RZ, P1, !PT ;  /* 0x0000000f04177c10 */ /* 0x000fe20008ffe4ff */
[----:B------:R-:W-:Y:S01]  /*1e80*/  IMAD.WIDE.U32 R166, R16, c[0x0][0x198], R12 ;  /* 0x0000660010a67a25 */ /* 0x000fe200078e000c */
[----:B------:R-:W-:Y:S01]  /*1e90*/  IADD3.X R7, R4, UR14, RZ, P0, !PT ;  /* 0x0000000e04077c10 */ /* 0x000fe200087fe4ff */
[----:B------:R-:W-:Y:S01]  /*1ea0*/  UIMAD UR12, UR12, UR5, UR4 ;  /* 0x000000050c0c72a4 */ /* 0x000fe2000f8e0204 */
[C---:B------:R-:W-:Y:S01]  /*1eb0*/  R2P PR, R0.reuse, 0x6 ;  /* 0x0000000600007804 */ /* 0x040fe20000000000 */
[----:B------:R-:W-:Y:S01]  /*1ec0*/  IMAD.SHL.U32 R0, R0, 0x40, RZ ;  /* 0x0000004000007824 */ /* 0x000fe200078e00ff */
[----:B------:R-:W-:Y:S01]  /*1ed0*/  SHF.R.S32.HI R17, RZ, 0x1f, R16 ;  /* 0x0000001fff117819 */ /* 0x000fe20000011410 */
[----:B------:R-:W-:Y:S01]  /*1ee0*/  IMAD.SHL.U32 R11, R11, 0x8, RZ ;  /* 0x000000080b0b7824 */ /* 0x000fe200078e00ff */
[----:B------:R-:W-:Y:S01]  /*1ef0*/  IADD3 R12, P0, R16, UR10, RZ ;  /* 0x0000000a100c7c10 */ /* 0x000fe2000ff1e0ff */
[----:B-1----:R-:W-:Y:S01]  /*1f00*/  IMAD.WIDE.U32 R18, R18, c[0x0][0x1a8], R6 ;  /* 0x00006a0012127a25 */ /* 0x002fe200078e0006 */
[----:B------:R-:W-:Y:S01]  /*1f10*/  LOP3.LUT R0, R0, 0x1c0, RZ, 0xc0, !PT ;  /* 0x000001c000007812 */ /* 0x000fe200078ec0ff */
[----:B------:R-:W-:Y:S01]  /*1f20*/  ULDC.64 UR4, c[0x0][0x1a0] ;  /* 0x0000680000047ab9 */ /* 0x000fe20000000a00 */
[----:B------:R-:W-:Y:S01]  /*1f30*/  LOP3.LUT R238, R238, 0xfffffe00, R11, 0xf8, !PT ;  /* 0xfffffe00eeee7812 */ /* 0x000fe200078ef80b */
[----:B------:R-:W-:Y:S01]  /*1f40*/  IMAD.SHL.U32 R7, R233, 0x8, RZ ;  /* 0x00000008e9077824 */ /* 0x000fe200078e00ff */
[----:B------:R-:W-:Y:S01]  /*1f50*/  IADD3.X R11, R17, UR9, RZ, P0, !PT ;  /* 0x00000009110b7c10 */ /* 0x000fe200087fe4ff */
[----:B------:R-:W-:Y:S01]  /*1f60*/  IMAD.WIDE.U32 R14, R14, c[0x0][0x1b8], R22 ;  /* 0x00006e000e0e7a25 */ /* 0x000fe200078e0016 */
[----:B------:R-:W-:Y:S01]  /*1f70*/  ISETP.GE.AND P0, PT, R16, UR18, PT ;  /* 0x0000001210007c0c */ /* 0x000fe2000bf06270 */
[----:B------:R-:W-:Y:S01]  /*1f80*/  USHF.L.U64.HI UR19, UR4, UR8, UR5 ;  /* 0x0000000804137299 */ /* 0x000fe20008010205 */
[----:B------:R-:W-:Y:S01]  /*1f90*/  LOP3.LUT R7, R0, 0x8, R7, 0xf8, !PT ;  /* 0x0000000800077812 */ /* 0x000fe200078ef807 */
[----:B------:R-:W-:Y:S01]  /*1fa0*/  IMAD.IADD R9, R15, 0x1, R8 ;  /* 0x000000010f097824 */ /* 0x000fe200078e0208 */
[----:B------:R-:W-:Y:S01]  /*1fb0*/  SHF.R.U32.HI R0, RZ, 0x3, R0 ;  /* 0x00000003ff007819 */ /* 0x000fe20000011600 */
[----:B------:R-:W-:Y:S01]  /*1fc0*/  IMAD R11, R11, c[0x0][0x1a0], RZ ;  /* 0x000068000b0b7a24 */ /* 0x000fe200078e02ff */
[----:B------:R-:W-:Y:S01]  /*1fd0*/  USHF.L.U32 UR20, UR4, 0x4, URZ ;  /* 0x0000000404147899 */ /* 0x000fe2000800063f */
[----:B------:R-:W-:Y:S01]  /*1fe0*/  IMAD R165, R17, c[0x0][0x198], RZ ;  /* 0x0000660011a57a24 */ /* 0x000fe200078e02ff */
[----:B------:R-:W-:Y:S01]  /*1ff0*/  LOP3.LUT R0, R7, R0, RZ, 0x3c, !PT ;  /* 0x0000000007007212 */ /* 0x000fe200078e3cff */
[----:B------:R-:W-:Y:S01]  /*2000*/  IMAD.MOV.U32 R8, RZ, RZ, R14 ;  /* 0x000000ffff087224 */ /* 0x000fe200078e000e */
[----:B------:R-:W-:Y:S01]  /*2010*/  IADD3 R15, R19, UR12, RZ ;  /* 0x0000000c130f7c10 */ /* 0x000fe2000fffe0ff */
[----:B------:R-:W-:Y:S01]  /*2020*/  IMAD R11, R12, c[0x0][0x1a4], R11 ;  /* 0x000069000c0b7a24 */ /* 0x000fe200078e020b */
[----:B------:R-:W-:Y:S01]  /*2030*/  LOP3.LUT R0, R0, 0xfffffe00, R5, 0xf8, !PT ;  /* 0xfffffe0000007812 */ /* 0x000fe200078ef805 */
[----:B------:R-:W-:Y:S01]  /*2040*/  IMAD.MOV.U32 R7, RZ, RZ, 0x10 ;  /* 0x00000010ff077424 */ /* 0x000fe200078e00ff */
[----:B------:R-:W-:Y:S01]  /*2050*/  BSSY B0, `(.L_x_692) ;  /* 0x0000034000007945 */ /* 0x000fe20003800000 */
[----:B------:R-:W-:Y:S01]  /*2060*/  IMAD.MOV.U32 R5, RZ, RZ, 0x20 ;  /* 0x00000020ff057424 */ /* 0x000fe200078e00ff */
[----:B------:R-:W-:Y:S01]  /*2070*/  IADD3 R237, R240, 0x40, RZ ;  /* 0x00000040f0ed7810 */ /* 0x000fe20007ffe0ff */
[----:B------:R-:W-:Y:S01]  /*2080*/  IMAD R165, R16, c[0x0][0x19c], R165 ;  /* 0x0000670010a57a24 */ /* 0x000fe200078e02a5 */
[----:B------:R-:W-:Y:S01]  /*2090*/  IADD3 R236, R240, 0x80, RZ ;  /* 0x00000080f0ec7810 */ /* 0x000fe20007ffe0ff */
[----:B------:R-:W-:Y:S01]  /*20a0*/  IMAD.WIDE.U32 R12, R12, c[0x0][0x1a0], R8 ;  /* 0x000068000c0c7a25 */ /* 0x000fe200078e0008 */
[----:B------:R-:W-:-:S02]  /*20b0*/  IADD3 R235, R240, 0xc0, RZ ;  /* 0x000000c0f0eb7810 */ /* 0x000fc40007ffe0ff */
[----:B------:R-:W-:Y:S01]  /*20c0*/  SEL R7, R7, 0xfffffff0, !P1 ;  /* 0xfffffff007077807 */ /* 0x000fe20004800000 */
[----:B--2---:R-:W-:Y:S01]  /*20d0*/  IMAD.WIDE R20, R21, 0x40, R16 ;  /* 0x0000004015147825 */ /* 0x004fe200078e0210 */
[----:B------:R-:W-:-:S03]  /*20e0*/  SEL R5, R5, 0xffffffe0, !P2 ;  /* 0xffffffe005057807 */ /* 0x000fc60005000000 */
[----:B------:R-:W-:Y:S02]  /*20f0*/  IMAD.IADD R165, R167, 0x1, R165 ;  /* 0x00000001a7a57824 */ /* 0x000fe400078e02a5 */
[----:B------:R-:W-:Y:S02]  /*2100*/  IMAD.SHL.U32 R238, R238, 0x2, RZ ;  /* 0x00000002eeee7824 */ /* 0x000fe400078e00ff */
[----:B------:R-:W-:Y:S01]  /*2110*/  IMAD.IADD R11, R13, 0x1, R11 ;  /* 0x000000010d0b7824 */ /* 0x000fe200078e020b */
[----:B------:R-:W-:Y:S05]  /*2120*/  @P0 BRA `(.L_x_693) ;  /* 0x0000026000000947 */ /* 0x000fea0003800000 */
[----:B------:R-:W-:Y:S01]  /*2130*/  ISETP.GE.AND P6, PT, R240, c[0x0][0x220], PT ;  /* 0x00008800f0007a0c */ /* 0x000fe20003fc6270 */
[----:B------:R-:W-:Y:S01]  /*2140*/  IMAD R9, R21, c[0x0][0x190], RZ ;  /* 0x0000640015097a24 */ /* 0x000fe200078e02ff */
[----:B------:R-:W-:Y:S01]  /*2150*/  ISETP.GE.AND P5, PT, R237, c[0x0][0x220], PT ;  /* 0x00008800ed007a0c */ /* 0x000fe20003fa6270 */
[----:B------:R-:W-:Y:S01]  /*2160*/  IMAD.MOV.U32 R14, RZ, RZ, R18 ;  /* 0x000000ffff0e7224 */ /* 0x000fe200078e0012 */
[----:B------:R-:W-:Y:S01]  /*2170*/  ISETP.GE.AND P4, PT, R236, c[0x0][0x220], PT ;  /* 0x00008800ec007a0c */ /* 0x000fe20003f86270 */
[C---:B------:R-:W-:Y:S01]  /*2180*/  IMAD R4, R20.reuse, c[0x0][0x194], R9 ;  /* 0x0000650014047a24 */ /* 0x040fe200078e0209 */
[----:B------:R-:W-:Y:S01]  /*2190*/  ISETP.GE.AND P3, PT, R235, c[0x0][0x220], PT ;  /* 0x00008800eb007a0c */ /* 0x000fe20003f66270 */
[----:B------:R-:W-:-:S04]  /*21a0*/  IMAD.WIDE.U32 R22, R20, c[0x0][0x190], R14 ;  /* 0x0000640014167a25 */ /* 0x000fc800078e000e */
[----:B------:R-:W-:Y:S02]  /*21b0*/  IMAD.IADD R4, R23, 0x1, R4 ;  /* 0x0000000117047824 */ /* 0x000fe400078e0204 */
[C---:B------:R-:W-:Y:S01]  /*21c0*/  @!P6 LEA R26, P2, R22.reuse, c[0x0][0x160], 0x1 ;  /* 0x00005800161aea11 */ /* 0x040fe200078408ff */
[----:B------:R1:W-:Y:S01]  /*21d0*/  @P6 STS.128 [R238], RZ ;  /* 0x000000ffee006388 */ /* 0x0003e20000000c00 */
[C---:B------:R-:W-:Y:S02]  /*21e0*/  @!P5 LEA R24, P1, R22.reuse, c[0x0][0x160], 0x1 ;  /* 0x000058001618da11 */ /* 0x040fe400078208ff */
[C---:B------:R-:W-:Y:S02]  /*21f0*/  @!P4 LEA R8, P0, R22.reuse, c[0x0][0x160], 0x1 ;  /* 0x000058001608ca11 */ /* 0x040fe400078008ff */
[C-C-:B------:R-:W-:Y:S02]  /*2200*/  @!P6 LEA.HI.X R27, R22.reuse, c[0x0][0x164], R4.reuse, 0x1, P2 ;  /* 0x00005900161bea11 */ /* 0x140fe400010f0c04 */
[----:B------:R-:W-:-:S02]  /*2210*/  @!P5 LEA.HI.X R25, R22, c[0x0][0x164], R4, 0x1, P1 ;  /* 0x000059001619da11 */ /* 0x000fc400008f0c04 */
[----:B------:R-:W-:Y:S01]  /*2220*/  @!P4 LEA.HI.X R9, R22, c[0x0][0x164], R4, 0x1, P0 ;  /* 0x000059001609ca11 */ /* 0x000fe200000f0c04 */
[----:B------:R-:W-:Y:S01]  /*2230*/  @!PT LDS RZ, [RZ] ;  /* 0x00000000fffff984 */ /* 0x000fe20000000800 */
[----:B------:R-:W-:Y:S01]  /*2240*/  @!PT LDS RZ, [RZ] ;  /* 0x00000000fffff984 */ /* 0x000fe20000000800 */
[----:B------:R-:W-:Y:S01]  /*2250*/  @!PT LDS RZ, [RZ] ;  /* 0x00000000fffff984 */ /* 0x000fe20000000800 */
[----:B------:R1:W-:Y:S04]  /*2260*/  @!P6 LDGSTS.E.BYPASS.LTC128B.128 [R238], [R26.64] ;  /* 0x000000001aeeefae */ /* 0x0003e8000b901d5e */
[----:B------:R1:W-:Y:S04]  /*2270*/  @P5 STS.128 [R238+0x2000], RZ ;  /* 0x002000ffee005388 */ /* 0x0003e80000000c00 */
[----:B------:R-:W-:Y:S01]  /*2280*/  @!PT LDS RZ, [RZ] ;  /* 0x00000000fffff984 */ /* 0x000fe20000000800 */
[----:B------:R-:W-:Y:S01]  /*2290*/  @!PT LDS RZ, [RZ] ;  /* 0x00000000fffff984 */ /* 0x000fe20000000800 */
[----:B------:R-:W-:Y:S01]  /*22a0*/  @!PT LDS RZ, [RZ] ;  /* 0x00000000fffff984 */ /* 0x000fe20000000800 */
[----:B------:R1:W-:Y:S04]  /*22b0*/  @!P5 LDGSTS.E.BYPASS.LTC128B.128 [R238+0x2000], [R24.64+0x80] ;  /* 0x0200008018eedfae */ /* 0x0003e8000b901d5e */
[----:B------:R1:W-:Y:S04]  /*22c0*/  @P4 STS.128 [R238+0x4000], RZ ;  /* 0x004000ffee004388 */ /* 0x0003e80000000c00 */
[----:B------:R-:W-:Y:S01]  /*22d0*/  @!PT LDS RZ, [RZ] ;  /* 0x00000000fffff984 */ /* 0x000fe20000000800 */
[----:B------:R-:W-:Y:S01]  /*22e0*/  @!PT LDS RZ, [RZ] ;  /* 0x00000000fffff984 */ /* 0x000fe20000000800 */
[----:B------:R-:W-:Y:S01]  /*22f0*/  @!PT LDS RZ, [RZ] ;  /* 0x00000000fffff984 */ /* 0x000fe20000000800 */
[----:B------:R1:W-:Y:S04]  /*2300*/  @!P4 LDGSTS.E.BYPASS.LTC128B.128 [R238+0x4000], [R8.64+0x100] ;  /* 0x0400010008eecfae */ /* 0x0003e8000b901d5e */
[----:B------:R1:W-:Y:S01]  /*2310*/  @P3 STS.128 [R238+0x6000], RZ ;  /* 0x006000ffee003388 */ /* 0x0003e20000000c00 */
[----:B------:R-:W-:Y:S05]  /*2320*/  @P3 BRA `(.L_x_693) ;  /* 0x0000006000003947 */ /* 0x000fea0003800000 */
[----:B-1----:R-:W-:-:S04]  /*2330*/  LEA R8, P0, R22, c[0x0][0x160], 0x1 ;  /* 0x0000580016087a11 */ /* 0x002fc800078008ff */
[----:B------:R-:W-:-:S05]  /*2340*/  LEA.HI.X R9, R22, c[0x0][0x164], R4, 0x1, P0 ;  /* 0x0000590016097a11 */ /* 0x000fca00000f0c04 */
[----:B------:R-:W-:Y:S01]  /*2350*/  @!PT LDS RZ, [RZ] ;  /* 0x00000000fffff984 */ /* 0x000fe20000000800 */
[----:B------:R-:W-:Y:S01]  /*2360*/  @!PT LDS RZ, [RZ] ;  /* 0x00000000fffff984 */ /* 0x000fe20000000800 */
[----:B------:R-:W-:Y:S01]  /*2370*/  @!PT LDS RZ, [RZ] ;  /* 0x00000000fffff984 */ /* 0x000fe20000000800 */
[----:B------:R1:W-:Y:S04]  /*2380*/  LDGSTS.E.BYPASS.LTC128B.128 [R238+0x6000], [R8.64+0x180] ;  /* 0x0600018008ee7fae */ /* 0x0003e8000b901d5e */
.L_x_693:
[----:B------:R-:W-:Y:S05]  /*2390*/  BSYNC B0 ;  /* 0x0000000000007941 */ /* 0x000fea0003800000 */
.L_x_692:
[----:B-1----:R-:W-:Y:S01]  /*23a0*/  IADD3 R8, R16, 0x10, RZ ;  /* 0x0000001010087810 */ /* 0x002fe20007ffe0ff */
        /* <DEDUP_REMOVED lines=12> */
[----:B------:R-:W-:-:S04]  /*2470*/  IMAD R4, R4, c[0x0][0x190], RZ ;  /* 0x0000640004047a24 */ /* 0x000fc800078e02ff */
[----:B------:R-:W-:Y:S01]  /*2480*/  IMAD R4, R9, c[0x0][0x194], R4 ;  /* 0x0000650009047a24 */ /* 0x000fe200078e0204 */
[C---:B------:R-:W-:Y:S01]  /*2490*/  @!P5 LEA R24, P6, R22.reuse, c[0x0][0x160], 0x1 ;  /* 0x000058001618da11 */ /* 0x040fe200078c08ff */
[----:B------:R1:W-:Y:S01]  /*24a0*/  @P5 STS.128 [R238+0x800], RZ ;  /* 0x000800ffee005388 */ /* 0x0003e20000000c00 */
[C---:B------:R-:W-:Y:S01]  /*24b0*/  @!P4 LEA R28, P3, R22.reuse, c[0x0][0x160], 0x1 ;  /* 0x00005800161cca11 */ /* 0x040fe200078608ff */
[----:B------:R-:W-:Y:S01]  /*24c0*/  IMAD.IADD R4, R23, 0x1, R4 ;  /* 0x0000000117047824 */ /* 0x000fe200078e0204 */
[----:B------:R-:W-:-:S04]  /*24d0*/  @!P2 LEA R26, P1, R22, c[0x0][0x160], 0x1 ;  /* 0x00005800161aaa11 */ /* 0x000fc800078208ff */
[C-C-:B------:R-:W-:Y:S02]  /*24e0*/  @!P5 LEA.HI.X R25, R22.reuse, c[0x0][0x164], R4.reuse, 0x1, P6 ;  /* 0x000059001619da11 */ /* 0x140fe400030f0c04 */
[C-C-:B------:R-:W-:Y:S02]  /*24f0*/  @!P4 LEA.HI.X R29, R22.reuse, c[0x0][0x164], R4.reuse, 0x1, P3 ;  /* 0x00005900161dca11 */ /* 0x140fe400018f0c04 */
[----:B------:R-:W-:Y:S01]  /*2500*/  @!P2 LEA.HI.X R27, R22, c[0x0][0x164], R4, 0x1, P1 ;  /* 0x00005900161baa11 */ /* 0x000fe200008f0c04 */
[----:B------:R-:W-:Y:S01]  /*2510*/  @!PT LDS RZ, [RZ] ;  /* 0x00000000fffff984 */ /* 0x000fe20000000800 */
[----:B------:R-:W-:Y:S01]  /*2520*/  @!PT LDS RZ, [RZ] ;  /* 0x00000000fffff984 */ /* 0x000fe20000000800 */
[----:B------:R-:W-:Y:S01]  /*2530*/  @!PT LDS RZ, [RZ] ;  /* 0x00000000fffff984 */ /* 0x000fe20000000800 */
[----:B------:R1:W-:Y:S04]  /*2540*/  @!P5 LDGSTS.E.BYPASS.LTC128B.128 [R238+0x800], [R24.64] ;  /* 0x0080000018eedfae */ /* 0x0003e8000b901d5e */
        /* <DEDUP_REMOVED lines=18> */
.L_x_695:
[----:B------:R-:W-:Y:S05]  /*2670*/  BSYNC B0 ;  /* 0x0000000000007941 */ /* 0x000fea0003800000 */
.L_x_694:
        /* <DEDUP_REMOVED lines=15> */
[C---:B-1----:R-:W-:Y:S01]  /*2770*/  @!P5 LEA R24, P6, R22.reuse, c[0x0][0x160], 0x1 ;  /* 0x000058001618da11 */ /* 0x042fe200078c08ff */
        /* <DEDUP_REMOVED lines=29> */
.L_x_697:
[----:B------:R-:W-:Y:S05]  /*2950*/  BSYNC B0 ;  /* 0x0000000000007941 */ /* 0x000fea0003800000 */
.L_x_696:
        /* <DEDUP_REMOVED lines=38> */
[----:B--2---:R-:W-:-:S04]  /*2bc0*/  LEA R14, P0, R18, c[0x0][0x160], 0x1 ;  /* 0x00005800120e7a11 */ /* 0x004fc800078008ff */
[----:B------:R-:W-:-:S05]  /*2bd0*/  LEA.HI.X R15, R18, c[0x0][0x164], R9, 0x1, P0 ;  /* 0x00005900120f7a11 */ /* 0x000fca00000f0c09 */
[----:B------:R-:W-:Y:S01]  /*2be0*/  @!PT LDS RZ, [RZ] ;  /* 0x00000000fffff984 */ /* 0x000fe20000000800 */
[----:B------:R-:W-:Y:S01]  /*2bf0*/  @!PT LDS RZ, [RZ] ;  /* 0x00000000fffff984 */ /* 0x000fe20000000800 */
[----:B------:R-:W-:Y:S01]  /*2c00*/  @!PT LDS RZ, [RZ] ;  /* 0x00000000fffff984 */ /* 0x000fe20000000800 */
[----:B------:R2:W-:Y:S04]  /*2c10*/  LDGSTS.E.BYPASS.LTC128B.128 [R238+0x7800], [R14.64+0x180] ;  /* 0x078001800eee7fae */ /* 0x0005e8000b901d5e */
.L_x_699:
[----:B------:R-:W-:Y:S05]  /*2c20*/  BSYNC B0 ;  /* 0x0000000000007941 */ /* 0x000fea0003800000 */
.L_x_698:
[----:B------:R-:W-:Y:S01]  /*2c30*/  USHF.L.U32 UR10, UR26, 0x6, URZ ;  /* 0x000000061a0a7899 */ /* 0x000fe2000800063f */
[----:B------:R-:W-:Y:S03]  /*2c40*/  BSSY B0, `(.L_x_700) ;  /* 0x0000026000007945 */ /* 0x000fe60003800000 */
[----:B------:R-:W-:-:S04]  /*2c50*/  UIADD3 UR9, UR10, -0x40, URZ ;  /* 0xffffffc00a097890 */ /* 0x000fc8000fffe03f */
[----:B------:R-:W-:-:S06]  /*2c60*/  UIADD3 UR5, -UR9, UR7, URZ ;  /* 0x0000000709057290 */ /* 0x000fcc000fffe13f */
[----:B------:R-:W-:-:S13]  /*2c70*/  ISETP.GE.AND P0, PT, R16, UR5, PT ;  /* 0x0000000510007c0c */ /* 0x000fda000bf06270 */
[----:B------:R-:W-:Y:S05]  /*2c80*/  @P0 BRA `(.L_x_701) ;  /* 0x0000021000000947 */ /* 0x000fea0003800000 */
[----:B------:R-:W-:Y:S02]  /*2c90*/  ISETP.GE.AND P5, PT, R240, c[0x0][0x220], PT ;  /* 0x00008800f0007a0c */ /* 0x000fe40003fa6270 */
[----:B------:R-:W-:Y:S02]  /*2ca0*/  ISETP.GE.AND P4, PT, R237, c[0x0][0x220], PT ;  /* 0x00008800ed007a0c */ /* 0x000fe40003f86270 */
[----:B------:R-:W-:Y:S02]  /*2cb0*/  ISETP.GE.AND P2, PT, R236, c[0x0][0x220], PT ;  /* 0x00008800ec007a0c */ /* 0x000fe40003f46270 */
[----:B------:R-:W-:-:S07]  /*2cc0*/  ISETP.GE.AND P0, PT, R235, c[0x0][0x220], PT ;  /* 0x00008800eb007a0c */ /* 0x000fce0003f06270 */
[C---:B--2---:R-:W-:Y:S01]  /*2cd0*/  @!P5 LEA R20, P6, R166.reuse, c[0x0][0x168], 0x1 ;  /* 0x00005a00a614da11 */ /* 0x044fe200078c08ff */
[----:B------:R2:W-:Y:S01]  /*2ce0*/  @P5 STS.128 [R238+0x8000], RZ ;  /* 0x008000ffee005388 */ /* 0x0005e20000000c00 */
[C---:B------:R-:W-:Y:S02]  /*2cf0*/  @!P4 LEA R18, P3, R166.reuse, c[0x0][0x168], 0x1 ;  /* 0x00005a00a612ca11 */ /* 0x040fe400078608ff */
[C---:B------:R-:W-:Y:S02]  /*2d00*/  @!P2 LEA R14, P1, R166.reuse, c[0x0][0x168], 0x1 ;  /* 0x00005a00a60eaa11 */ /* 0x040fe400078208ff */
        /* <DEDUP_REMOVED lines=25> */
.L_x_701:
[----:B------:R-:W-:Y:S05]  /*2ea0*/  BSYNC B0 ;  /* 0x0000000000007941 */ /* 0x000fea0003800000 */
.L_x_700:
[----:B------:R-:W-:Y:S01]  /*2eb0*/  ISETP.GE.AND P0, PT, R8, UR5, PT ;  /* 0x0000000508007c0c */ /* 0x000fe2000bf06270 */
[----:B------:R-:W-:Y:S01]  /*2ec0*/  ULDC.64 UR22, c[0x0][0x198] ;  /* 0x0000660000167ab9 */ /* 0x000fe20000000a00 */
[----:B------:R-:W-:Y:S01]  /*2ed0*/  BSSY B0, `(.L_x_702) ;  /* 0x0000027000007945 */ /* 0x000fe20003800000 */
[----:B------:R-:W-:Y:S02]  /*2ee0*/  USHF.L.U64.HI UR23, UR22, UR8, UR23 ;  /* 0x0000000816177299 */ /* 0x000fe40008010217 */
[----:B------:R-:W-:-:S08]  /*2ef0*/  USHF.L.U32 UR24, UR22, 0x4, URZ ;  /* 0x0000000416187899 */ /* 0x000fd0000800063f */
[----:B------:R-:W-:Y:S05]  /*2f00*/  @P0 BRA `(.L_x_703) ;  /* 0x0000023000000947 */ /* 0x000fea0003800000 */
[----:B------:R-:W-:Y:S02]  /*2f10*/  ISETP.GE.AND P5, PT, R240, c[0x0][0x220], PT ;  /* 0x00008800f0007a0c */ /* 0x000fe40003fa6270 */
[----:B------:R-:W-:Y:S02]  /*2f20*/  ISETP.GE.AND P4, PT, R237, c[0x0][0x220], PT ;  /* 0x00008800ed007a0c */ /* 0x000fe40003f86270 */
[----:B------:R-:W-:Y:S02]  /*2f30*/  ISETP.GE.AND P2, PT, R236, c[0x0][0x220], PT ;  /* 0x00008800ec007a0c */ /* 0x000fe40003f46270 */
[----:B--2---:R-:W-:-:S04]  /*2f40*/  IADD3 R14, P0, R166, UR24, RZ ;  /* 0x00000018a60e7c10 */ /* 0x004fc8000ff1e0ff */
[----:B------:R-:W-:Y:S02]  /*2f50*/  IADD3.X R9, R165, UR23, RZ, P0, !PT ;  /* 0x00000017a5097c10 */ /* 0x000fe400087fe4ff */
[----:B------:R-:W-:Y:S01]  /*2f60*/  ISETP.GE.AND P0, PT, R235, c[0x0][0x220], PT ;  /* 0x00008800eb007a0c */ /* 0x000fe20003f06270 */
[----:B------:R2:W-:Y:S01]  /*2f70*/  @P5 STS.128 [R238+0x8800], RZ ;  /* 0x008800ffee005388 */ /* 0x0005e20000000c00 */
[C---:B------:R-:W-:Y:S02]  /*2f80*/  @!P5 LEA R22, P6, R14.reuse, c[0x0][0x168], 0x1 ;  /* 0x00005a000e16da11 */ /* 0x040fe400078c08ff */
[C---:B------:R-:W-:Y:S02]  /*2f90*/  @!P4 LEA R20, P3, R14.reuse, c[0x0][0x168], 0x1 ;  /* 0x00005a000e14ca11 */ /* 0x040fe400078608ff */
[C---:B------:R-:W-:Y:S02]  /*2fa0*/  @!P2 LEA R18, P1, R14.reuse, c[0x0][0x168], 0x1 ;  /* 0x00005a000e12aa11 */ /* 0x040fe400078208ff */
[----:B------:R-:W-:-:S02]  /*2fb0*/  @!P5 LEA.HI.X R23, R14, c[0x0][0x16c], R9, 0x1, P6 ;  /* 0x00005b000e17da11 */ /* 0x000fc400030f0c09 */
        /* <DEDUP_REMOVED lines=24> */
.L_x_703:
[----:B------:R-:W-:Y:S05]  /*3140*/  BSYNC B0 ;  /* 0x0000000000007941 */ /* 0x000fea0003800000 */
.L_x_702:
[----:B------:R-:W-:Y:S01]  /*3150*/  ISETP.GE.AND P0, PT, R6, UR5, PT ;  /* 0x0000000506007c0c */ /* 0x000fe2000bf06270 */
[----:B------:R-:W-:-:S12]  /*3160*/  BSSY B0, `(.L_x_704) ;  /* 0x0000027000007945 */ /* 0x000fd80003800000 */
[----:B------:R-:W-:Y:S05]  /*3170*/  @P0 BRA `(.L_x_705) ;  /* 0x0000025000000947 */ /* 0x000fea0003800000 */
[----:B------:R-:W-:Y:S01]  /*3180*/  ISETP.GE.AND P5, PT, R240, c[0x0][0x220], PT ;  /* 0x00008800f0007a0c */ /* 0x000fe20003fa6270 */
[----:B------:R-:W-:Y:S01]  /*3190*/  IMAD.MOV.U32 R9, RZ, RZ, c[0x0][0x198] ;  /* 0x00006600ff097624 */ /* 0x000fe200078e00ff */
[----:B------:R-:W-:Y:S01]  /*31a0*/  ISETP.GE.AND P4, PT, R237, c[0x0][0x220], PT ;  /* 0x00008800ed007a0c */ /* 0x000fe20003f86270 */
[----:B--2---:R-:W-:Y:S01]  /*31b0*/  IMAD.MOV.U32 R18, RZ, RZ, c[0x0][0x19c] ;  /* 0x00006700ff127624 */ /* 0x004fe200078e00ff */
[----:B------:R-:W-:Y:S02]  /*31c0*/  ISETP.GE.AND P2, PT, R236, c[0x0][0x220], PT ;  /* 0x00008800ec007a0c */ /* 0x000fe40003f46270 */
[----:B------:R-:W-:-:S04]  /*31d0*/  LEA R14, P0, R9, R166, 0x5 ;  /* 0x000000a6090e7211 */ /* 0x000fc800078028ff */
[----:B------:R-:W-:Y:S02]  /*31e0*/  LEA.HI.X R9, R9, R165, R18, 0x5, P0 ;  /* 0x000000a509097211 */ /* 0x000fe400000f2c12 */
        /* <DEDUP_REMOVED lines=30> */
.L_x_705:
[----:B------:R-:W-:Y:S05]  /*33d0*/  BSYNC B0 ;  /* 0x0000000000007941 */ /* 0x000fea0003800000 */
.L_x_704:
[----:B------:R-:W-:Y:S01]  /*33e0*/  ISETP.GE.AND P0, PT, R4, UR5, PT ;  /* 0x0000000504007c0c */ /* 0x000fe2000bf06270 */
[----:B------:R-:W-:-:S12]  /*33f0*/  BSSY B0, `(.L_x_706) ;  /* 0x0000029000007945 */ /* 0x000fd80003800000 */
[----:B------:R-:W-:Y:S05]  /*3400*/  @P0 BRA `(.L_x_707) ;  /* 0x0000027000000947 */ /* 0x000fea0003800000 */
[----:B------:R-:W-:Y:S01]  /*3410*/  ISETP.GE.AND P5, PT, R240, c[0x0][0x220], PT ;  /* 0x00008800f0007a0c */ /* 0x000fe20003fa6270 */
[----:B------:R-:W-:Y:S01]  /*3420*/  IMAD.MOV.U32 R9, RZ, RZ, c[0x0][0x198] ;  /* 0x00006600ff097624 */ /* 0x000fe200078e00ff */
[----:B------:R-:W-:Y:S01]  /*3430*/  ISETP.GE.AND P4, PT, R237, c[0x0][0x220], PT ;  /* 0x00008800ed007a0c */ /* 0x000fe20003f86270 */
[----:B------:R-:W-:Y:S01]  /*3440*/  IMAD.MOV.U32 R164, RZ, RZ, R166 ;  /* 0x000000ffffa47224 */ /* 0x000fe200078e00a6 */
[----:B------:R-:W-:Y:S01]  /*3450*/  ISETP.GE.AND P2, PT, R236, c[0x0][0x220], PT ;  /* 0x00008800ec007a0c */ /* 0x000fe20003f46270 */
[----:B------:R-:W-:Y:S01]  /*3460*/  ULDC UR8, c[0x0][0x19c] ;  /* 0x0000670000087ab9 */ /* 0x000fe20000000800 */
[----:B------:R-:W-:Y:S01]  /*3470*/  ISETP.GE.AND P0, PT, R235, c[0x0][0x220], PT ;  /* 0x00008800eb007a0c */ /* 0x000fe20003f06270 */
[----:B------:R-:W-:Y:S01]  /*3480*/  UIMAD UR8, UR8, 0x30, URZ ;  /* 0x00000030080878a4 */ /* 0x000fe2000f8e023f */
[----:B--2---:R-:W-:-:S05]  /*3490*/  IMAD.WIDE.U32 R20, R9, 0x30, R164 ;  /* 0x0000003009147825 */ /* 0x004fca00078e00a4 */
[----:B------:R-:W-:Y:S01]  /*34a0*/  IADD3 R9, R21, UR8, RZ ;  /* 0x0000000815097c10 */ /* 0x000fe2000fffe0ff */
[----:B------:R2:W-:Y:S01]  /*34b0*/  @P5 STS.128 [R238+0x9800], RZ ;  /* 0x009800ffee005388 */ /* 0x0005e20000000c00 */
[C---:B------:R-:W-:Y:S02]  /*34c0*/  @!P5 LEA R22, P6, R20.reuse, c[0x0][0x168], 0x1 ;  /* 0x00005a001416da11 */ /* 0x040fe400078c08ff */
        /* <DEDUP_REMOVED lines=27> */
.L_x_707:
[----:B------:R-:W-:Y:S05]  /*3680*/  BSYNC B0 ;  /* 0x0000000000007941 */ /* 0x000fea0003800000 */
.L_x_706:
[----:B------:R-:W0:Y:S01]  /*3690*/  LDGDEPBAR ;  /* 0x00000000000079af */ /* 0x000e220000000000 */
[----:B------:R-:W-:Y:S01]  /*36a0*/  ISETP.GE.AND P1, PT, R16, UR5, PT ;  /* 0x0000000510007c0c */ /* 0x000fe2000bf26270 */
[----:B------:R-:W-:Y:S01]  /*36b0*/  BSSY B0, `(.L_x_708) ;  /* 0x0000025000007945 */ /* 0x000fe20003800000 */
[----:B------:R-:W-:-:S04]  /*36c0*/  LEA R248, P0, R12, c[0x0][0x170], 0x1 ;  /* 0x00005c000cf87a11 */ /* 0x000fc800078008ff */
[----:B------:R-:W-:Y:S01]  /*36d0*/  LEA.HI.X R249, R12, c[0x0][0x174], R11, 0x1, P0 ;  /* 0x00005d000cf97a11 */ /* 0x000fe200000f0c0b */
[----:B------:R-:W-:-:S04]  /*36e0*/  DEPBAR.LE SB0, 0x0 ;  /* 0x000080000000791a */ /* 0x000fc80000000000 */
[----:B------:R-:W-:Y:S06]  /*36f0*/  BAR.SYNC.DEFER_BLOCKING 0x0 ;  /* 0x0000000000007b1d */ /* 0x000fec0000010000 */
[----:B------:R3:W-:Y:S04]  /*3700*/  @P1 STS.128 [R238+0x10000], RZ ;  /* 0x010000ffee001388 */ /* 0x0007e80000000c00 */
[----:B------:R3:W-:Y:S04]  /*3710*/  @P1 STS.128 [R238+0x12000], RZ ;  /* 0x012000ffee001388 */ /* 0x0007e80000000c00 */
[----:B------:R3:W-:Y:S04]  /*3720*/  @P1 STS.128 [R238+0x14000], RZ ;  /* 0x014000ffee001388 */ /* 0x0007e80000000c00 */
[----:B------:R3:W-:Y:S01]  /*3730*/  @P1 STS.128 [R238+0x16000], RZ ;  /* 0x016000ffee001388 */ /* 0x0007e20000000c00 */
[----:B------:R-:W-:Y:S05]  /*3740*/  @P1 BRA `(.L_x_709) ;  /* 0x000001b000001947 */ /* 0x000fea0003800000 */
[----:B------:R-:W-:Y:S02]  /*3750*/  ISETP.GE.AND P2, PT, R237, c[0x0][0x220], PT ;  /* 0x00008800ed007a0c */ /* 0x000fe40003f46270 */
[----:B------:R-:W-:-:S02]  /*3760*/  ISETP.GE.AND P3, PT, R240, c[0x0][0x220], PT ;  /* 0x00008800f0007a0c */ /* 0x000fc40003f66270 */
[----:B------:R-:W-:Y:S02]  /*3770*/  ISETP.GE.AND P1, PT, R236, c[0x0][0x220], PT ;  /* 0x00008800ec007a0c */ /* 0x000fe40003f26270 */
[----:B------:R-:W-:-:S07]  /*3780*/  ISETP.GE.AND P0, PT, R235, c[0x0][0x220], PT ;  /* 0x00008800eb007a0c */ /* 0x000fce0003f06270 */
[----:B--2---:R-:W-:Y:S02]  /*3790*/  @!P2 IMAD.MOV.U32 R14, RZ, RZ, R248 ;  /* 0x000000ffff0ea224 */ /* 0x004fe400078e00f8 */
[----:B------:R-:W-:Y:S01]  /*37a0*/  @!P2 IMAD.MOV.U32 R15, RZ, RZ, R249 ;  /* 0x000000ffff0fa224 */ /* 0x000fe200078e00f9 */
[----:B------:R2:W-:Y:S04]  /*37b0*/  @P3 STS.128 [R238+0x10000], RZ ;  /* 0x010000ffee003388 */ /* 0x0005e80000000c00 */
        /* <DEDUP_REMOVED lines=16> */
[----:B------:R-:W-:Y:S01]  /*38c0*/  @!PT LDS RZ, [RZ] ;  /* 0x00000000fffff984 */ /* 0x000fe20000000800 */
[----:B------:R-:W-:Y:S01]  /*38d0*/  @!PT LDS RZ, [RZ] ;  /* 0x00000000fffff984 */ /* 0x000fe20000000800 */
[----:B------:R-:W-:Y:S01]  /*38e0*/  @!PT LDS RZ, [RZ] ;  /* 0x00000000fffff984 */ /* 0x000fe20000000800 */
[----:B------:R4:W-:Y:S02]  /*38f0*/  LDGSTS.E.BYPASS.LTC128B.128 [R238+0x16000], [R248.64+0x180] ;  /* 0x16000180f8ee7fae */ /* 0x0009e4000b901d5e */
.L_x_709:
[----:B------:R-:W-:Y:S05]  /*3900*/  BSYNC B0 ;  /* 0x0000000000007941 */ /* 0x000fea0003800000 */
.L_x_708:
[----:B------:R-:W-:Y:S01]  /*3910*/  ISETP.GE.AND P0, PT, R8, UR5, PT ;  /* 0x0000000508007c0c */ /* 0x000fe2000bf06270 */
[----:B------:R-:W-:-:S12]  /*3920*/  BSSY B0, `(.L_x_710) ;  /* 0x000002c000007945 */ /* 0x000fd80003800000 */
[----:B------:R1:W-:Y:S04]  /*3930*/  @P0 STS.128 [R238+0x10800], RZ ;  /* 0x010800ffee000388 */ /* 0x0003e80000000c00 */
[----:B------:R1:W-:Y:S04]  /*3940*/  @P0 STS.128 [R238+0x12800], RZ ;  /* 0x012800ffee000388 */ /* 0x0003e80000000c00 */
[----:B------:R1:W-:Y:S04]  /*3950*/  @P0 STS.128 [R238+0x14800], RZ ;  /* 0x014800ffee000388 */ /* 0x0003e80000000c00 */
[----:B------:R1:W-:Y:S01]  /*3960*/  @P0 STS.128 [R238+0x16800], RZ ;  /* 0x016800ffee000388 */ /* 0x0003e20000000c00 */
[----:B------:R-:W-:Y:S05]  /*3970*/  @P0 BRA `(.L_x_711) ;  /* 0x0000026000000947 */ /* 0x000fea0003800000 */
[----:B------:R-:W-:Y:S01]  /*3980*/  ISETP.GE.AND P4, PT, R240, c[0x0][0x220], PT ;  /* 0x00008800f0007a0c */ /* 0x000fe20003f86270 */
[----:B--2---:R-:W-:Y:S01]  /*3990*/  IMAD.U32 R15, RZ, RZ, UR20 ;  /* 0x00000014ff0f7e24 */ /* 0x004fe2000f8e00ff */
[----:B------:R-:W-:Y:S01]  /*39a0*/  ISETP.GE.AND P3, PT, R237, c[0x0][0x220], PT ;  /* 0x00008800ed007a0c */ /* 0x000fe20003f66270 */
[----:B------:R-:W-:Y:S01]  /*39b0*/  IMAD.U32 R9, RZ, RZ, UR20 ;  /* 0x00000014ff097e24 */ /* 0x000fe2000f8e00ff */
[----:B------:R-:W-:Y:S01]  /*39c0*/  ISETP.GE.AND P2, PT, R236, c[0x0][0x220], PT ;  /* 0x00008800ec007a0c */ /* 0x000fe20003f46270 */
[----:B------:R-:W-:Y:S01]  /*39d0*/  IMAD.U32 R8, RZ, RZ, UR19 ;  /* 0x00000013ff087e24 */ /* 0x000fe2000f8e00ff */
[----:B------:R-:W-:-:S07]  /*39e0*/  IADD3 R14, P0, R12, UR20, RZ ;  /* 0x000000140c0e7c10 */ /* 0x000fce000ff1e0ff */
[----:B------:R-:W-:Y:S01]  /*39f0*/  @!P4 LEA R18, P1, R15, R248, 0x1 ;  /* 0x000000f80f12c211 */ /* 0x000fe200078208ff */
[----:B------:R2:W-:Y:S01]  /*3a00*/  @P4 STS.128 [R238+0x10800], RZ ;  /* 0x010800ffee004388 */ /* 0x0005e20000000c00 */
[C---:B------:R-:W-:Y:S02]  /*3a10*/  @!P3 LEA R22, P5, R14.reuse, c[0x0][0x170], 0x1 ;  /* 0x00005c000e16ba11 */ /* 0x040fe400078a08ff */
[----:B------:R-:W-:Y:S02]  /*3a20*/  @!P4 LEA.HI.X R19, R9, R249, R8, 0x1, P1 ;  /* 0x000000f90913c211 */ /* 0x000fe400008f0c08 */
[----:B------:R-:W-:Y:S02]  /*3a30*/  IADD3.X R9, R11, UR19, RZ, P0, !PT ;  /* 0x000000130b097c10 */ /* 0x000fe400087fe4ff */
[----:B------:R-:W-:Y:S01]  /*3a40*/  ISETP.GE.AND P0, PT, R235, c[0x0][0x220], PT ;  /* 0x00008800eb007a0c */ /* 0x000fe20003f06270 */
[----:B------:R-:W-:Y:S01]  /*3a50*/  @!PT LDS RZ, [RZ] ;  /* 0x00000000fffff984 */ /* 0x000fe20000000800 */
[----:B------:R-:W-:Y:S01]  /*3a60*/  @!PT LDS RZ, [RZ] ;  /* 0x00000000fffff984 */ /* 0x000fe20000000800 */
[----:B------:R-:W-:Y:S01]  /*3a70*/  @!PT LDS RZ, [RZ] ;  /* 0x00000000fffff984 */ /* 0x000fe20000000800 */
[----:B------:R2:W-:Y:S01]  /*3a80*/  @!P4 LDGSTS.E.BYPASS.LTC128B.128 [R238+0x10800], [R18.64] ;  /* 0x1080000012eecfae */ /* 0x0005e2000b901d5e */
[----:B------:R-:W-:-:S02]  /*3a90*/  @!P2 LEA R20, P1, R14, c[0x0][0x170], 0x1 ;  /* 0x00005c000e14aa11 */ /* 0x000fc400078208ff */
[C-C-:B------:R-:W-:Y:S01]  /*3aa0*/  @!P3 LEA.HI.X R23, R14.reuse, c[0x0][0x174], R9.reuse, 0x1, P5 ;  /* 0x00005d000e17ba11 */ /* 0x140fe200028f0c09 */
[----:B------:R2:W-:Y:S01]  /*3ab0*/  @P3 STS.128 [R238+0x12800], RZ ;  /* 0x012800ffee003388 */ /* 0x0005e20000000c00 */
[----:B------:R-:W-:-:S03]  /*3ac0*/  @!P2 LEA.HI.X R21, R14, c[0x0][0x174], R9, 0x1, P1 ;  /* 0x00005d000e15aa11 */ /* 0x000fc600008f0c09 */
        /* <DEDUP_REMOVED lines=11> */
[----:B------:R-:W-:-:S04]  /*3b80*/  LEA R8, P0, R14, c[0x0][0x170], 0x1 ;  /* 0x00005c000e087a11 */ /* 0x000fc800078008ff */
[----:B------:R-:W-:-:S05]  /*3b90*/  LEA.HI.X R9, R14, c[0x0][0x174], R9, 0x1, P0 ;  /* 0x00005d000e097a11 */ /* 0x000fca00000f0c09 */
[----:B------:R-:W-:Y:S01]  /*3ba0*/  @!PT LDS RZ, [RZ] ;  /* 0x00000000fffff984 */ /* 0x000fe20000000800 */
[----:B------:R-:W-:Y:S01]  /*3bb0*/  @!PT LDS RZ, [RZ] ;  /* 0x00000000fffff984 */ /* 0x000fe20000000800 */
[----:B------:R-:W-:Y:S01]  /*3bc0*/  @!PT LDS RZ, [RZ] ;  /* 0x00000000fffff984 */ /* 0x000fe20000000800 */
[----:B------:R1:W-:Y:S04]  /*3bd0*/  LDGSTS.E.BYPASS.LTC128B.128 [R238+0x16800], [R8.64+0x180] ;  /* 0x1680018008ee7fae */ /* 0x0003e8000b901d5e */
.L_x_711:
[----:B------:R-:W-:Y:S05]  /*3be0*/  BSYNC B0 ;  /* 0x0000000000007941 */ /* 0x000fea0003800000 */
.L_x_710:
        /* <DEDUP_REMOVED lines=8> */
[----:B------:R-:W-:Y:S01]  /*3c70*/  USHF.L.U32 UR12, UR4, 0x5, URZ ;  /* 0x00000005040c7899 */ /* 0x000fe2000800063f */
[----:B------:R-:W-:Y:S01]  /*3c80*/  ISETP.GE.AND P3, PT, R237, c[0x0][0x220], PT ;  /* 0x00008800ed007a0c */ /* 0x000fe20003f66270 */
[----:B------:R-:W-:Y:S01]  /*3c90*/  UMOV UR11, 0x5 ;  /* 0x00000005000b7882 */ /* 0x000fe20000000000 */
[----:B------:R-:W-:Y:S01]  /*3ca0*/  ISETP.GE.AND P2, PT, R236, c[0x0][0x220], PT ;  /* 0x00008800ec007a0c */ /* 0x000fe20003f46270 */
[----:B------:R-:W-:-:S02]  /*3cb0*/  ULDC UR8, c[0x0][0x1a4] ;  /* 0x0000690000087ab9 */ /* 0x000fc40000000800 */
[----:B------:R-:W-:Y:S01]  /*3cc0*/  USHF.L.U64.HI UR8, UR4, UR11, UR8 ;  /* 0x0000000b04087299 */ /* 0x000fe20008010208 */
[----:B-1----:R-:W-:Y:S01]  /*3cd0*/  IMAD.U32 R9, RZ, RZ, UR12 ;  /* 0x0000000cff097e24 */ /* 0x002fe2000f8e00ff */
[----:B------:R-:W-:-:S04]  /*3ce0*/  IADD3 R8, P0, R12, UR12, RZ ;  /* 0x0000000c0c087c10 */ /* 0x000fc8000ff1e0ff */
[----:B------:R-:W-:Y:S01]  /*3cf0*/  IMAD.U32 R6, RZ, RZ, UR8 ;  /* 0x00000008ff067e24 */ /* 0x000fe2000f8e00ff */
[C---:B--2---:R-:W-:Y:S01]  /*3d00*/  @!P4 LEA R14, P1, R9.reuse, R248, 0x1 ;  /* 0x000000f8090ec211 */ /* 0x044fe200078208ff */
        /* <DEDUP_REMOVED lines=30> */
.L_x_713:
[----:B------:R-:W-:Y:S05]  /*3ef0*/  BSYNC B0 ;  /* 0x0000000000007941 */ /* 0x000fea0003800000 */
.L_x_712:
[----:B------:R-:W-:Y:S01]  /*3f00*/  ISETP.GE.AND P0, PT, R4, UR5, PT ;  /* 0x0000000504007c0c */ /* 0x000fe2000bf06270 */
[----:B------:R-:W-:Y:S01]  /*3f10*/  BSSY B0, `(.L_x_714) ;  /* 0x0000030000007945 */ /* 0x000fe20003800000 */
[----:B-12---:R-:W-:-:S04]  /*3f20*/  LEA.HI R15, R10, R3, RZ, 0x5 ;  /* 0x000000030a0f7211 */ /* 0x006fc800078f28ff */
[----:B------:R-:W-:-:S07]  /*3f30*/  SHF.R.S32.HI R15, RZ, 0x5, R15 ;  /* 0x00000005ff0f7819 */ /* 0x000fce000001140f */
[----:B------:R1:W-:Y:S04]  /*3f40*/  @P0 STS.128 [R238+0x11800], RZ ;  /* 0x011800ffee000388 */ /* 0x0003e80000000c00 */
[----:B------:R1:W-:Y:S04]  /*3f50*/  @P0 STS.128 [R238+0x13800], RZ ;  /* 0x013800ffee000388 */ /* 0x0003e80000000c00 */
[----:B------:R1:W-:Y:S04]  /*3f60*/  @P0 STS.128 [R238+0x15800], RZ ;  /* 0x015800ffee000388 */ /* 0x0003e80000000c00 */
[----:B------:R1:W-:Y:S01]  /*3f70*/  @P0 STS.128 [R238+0x17800], RZ ;  /* 0x017800ffee000388 */ /* 0x0003e20000000c00 */
[----:B------:R-:W-:Y:S05]  /*3f80*/  @P0 BRA `(.L_x_715) ;  /* 0x0000028000000947 */ /* 0x000fea0003800000 */
[----:B------:R-:W-:Y:S01]  /*3f90*/  ISETP.GE.AND P4, PT, R240, c[0x0][0x220], PT ;  /* 0x00008800f0007a0c */ /* 0x000fe20003f86270 */
[----:B------:R-:W-:Y:S01]  /*3fa0*/  IMAD.MOV.U32 R9, RZ, RZ, c[0x0][0x1a0] ;  /* 0x00006800ff097624 */ /* 0x000fe200078e00ff */
[----:B------:R-:W-:Y:S01]  /*3fb0*/  ISETP.GE.AND P3, PT, R237, c[0x0][0x220], PT ;  /* 0x00008800ed007a0c */ /* 0x000fe20003f66270 */
[----:B------:R-:W-:Y:S01]  /*3fc0*/  IMAD.MOV.U32 R4, RZ, RZ, c[0x0][0x1a4] ;  /* 0x00006900ff047624 */ /* 0x000fe200078e00ff */
[----:B------:R-:W-:-:S02]  /*3fd0*/  ISETP.GE.AND P2, PT, R236, c[0x0][0x220], PT ;  /* 0x00008800ec007a0c */ /* 0x000fc40003f46270 */
[----:B------:R-:W-:Y:S01]  /*3fe0*/  MOV R10, R12 ;  /* 0x0000000c000a7202 */ /* 0x000fe20000000f00 */
[----:B------:R-:W-:Y:S01]  /*3ff0*/  IMAD R6, R4, 0x30, RZ ;  /* 0x0000003004067824 */ /* 0x000fe200078e02ff */
[----:B------:R-:W-:-:S03]  /*4000*/  ISETP.GE.AND P0, PT, R235, c[0x0][0x220], PT ;  /* 0x00008800eb007a0c */ /* 0x000fc60003f06270 */
[C---:B------:R-:W-:Y:S02]  /*4010*/  IMAD.WIDE.U32 R10, R9.reuse, 0x30, R10 ;  /* 0x00000030090a7825 */ /* 0x040fe400078e000a */
[----:B------:R2:W-:Y:S02]  /*4020*/  @P4 STS.128 [R238+0x11800], RZ ;  /* 0x011800ffee004388 */ /* 0x0005e40000000c00 */
[----:B------:R-:W-:Y:S01]  /*4030*/  @!P4 IMAD.WIDE.U32 R8, R9, 0x60, R248 ;  /* 0x000000600908c825 */ /* 0x000fe200078e00f8 */
[C---:B------:R-:W-:Y:S02]  /*4040*/  @!P3 LEA R18, P5, R10.reuse, c[0x0][0x170], 0x1 ;  /* 0x00005c000a12ba11 */ /* 0x040fe400078a08ff */
[----:B------:R-:W-:Y:S01]  /*4050*/  @!P2 LEA R12, P1, R10, c[0x0][0x170], 0x1 ;  /* 0x00005c000a0caa11 */ /* 0x000fe200078208ff */
[----:B------:R-:W-:Y:S02]  /*4060*/  @!P4 IMAD R4, R4, 0x60, RZ ;  /* 0x000000600404c824 */ /* 0x000fe400078e02ff */
[----:B------:R-:W-:-:S03]  /*4070*/  IMAD.IADD R6, R11, 0x1, R6 ;  /* 0x000000010b067824 */ /* 0x000fc600078e0206 */
[----:B------:R-:W-:Y:S02]  /*4080*/  @!P4 IADD3 R9, R9, R4, RZ ;  /* 0x000000040909c210 */ /* 0x000fe40007ffe0ff */
        /* <DEDUP_REMOVED lines=24> */
.L_x_715:
[----:B------:R-:W-:Y:S05]  /*4210*/  BSYNC B0 ;  /* 0x0000000000007941 */ /* 0x000fea0003800000 */
.L_x_714:
[C---:B------:R-:W-:Y:S01]  /*4220*/  IMAD.SHL.U32 R4, R2.reuse, 0x40, RZ ;  /* 0x0000004002047824 */ /* 0x040fe200078e00ff */
[----:B------:R-:W-:Y:S01]  /*4230*/  R2P PR, R2, 0x6 ;  /* 0x0000000602007804 */ /* 0x000fe20000000000 */
[----:B------:R-:W-:Y:S01]  /*4240*/  IMAD.SHL.U32 R16, R16, 0x8, RZ ;  /* 0x0000000810107824 */ /* 0x000fe200078e00ff */
[----:B------:R-:W0:Y:S01]  /*4250*/  LDGDEPBAR ;  /* 0x00000000000079af */ /* 0x000e220000000000 */
[----:B------:R-:W-:Y:S01]  /*4260*/  IMAD R234, R15, 0x400, R0 ;  /* 0x000004000fea7824 */ /* 0x000fe200078e0200 */
[----:B--2---:R-:W-:Y:S01]  /*4270*/  LOP3.LUT R9, R4, 0x1c0, RZ, 0xc0, !PT ;  /* 0x000001c004097812 */ /* 0x004fe200078ec0ff */
[----:B------:R-:W-:Y:S01]  /*4280*/  IMAD.SHL.U32 R3, R3, 0x2, RZ ;  /* 0x0000000203037824 */ /* 0x000fe200078e00ff */
[----:B------:R-:W-:Y:S01]  /*4290*/  UISETP.GE.AND UP0, UPT, UR26, 0x2, UPT ;  /* 0x000000021a00788c */ /* 0x000fe2000bf06270 */
[----:B------:R-:W-:Y:S01]  /*42a0*/  IMAD.SHL.U32 R234, R234, 0x2, RZ ;  /* 0x00000002eaea7824 */ /* 0x000fe200078e00ff */
[----:B------:R-:W-:Y:S02]  /*42b0*/  LOP3.LUT R4, R9, 0x8, R16, 0xf8, !PT ;  /* 0x0000000809047812 */ /* 0x000fe400078ef810 */
[----:B------:R-:W-:Y:S01]  /*42c0*/  SHF.R.U32.HI R9, RZ, 0x3, R9 ;  /* 0x00000003ff097819 */ /* 0x000fe20000011609 */
[--C-:B------:R-:W-:Y:S01]  /*42d0*/  IMAD R232, R7, 0x2, R234.reuse ;  /* 0x0000000207e87824 */ /* 0x100fe200078e02ea */
[----:B------:R-:W-:Y:S01]  /*42e0*/  LDSM.16.M88.4 R72, [R234] ;  /* 0x00000000ea48783b */ /* 0x000fe20000000200 */
[C---:B------:R-:W-:Y:S01]  /*42f0*/  IMAD R230, R5.reuse, 0x2, R234 ;  /* 0x0000000205e67824 */ /* 0x040fe200078e02ea */
[----:B------:R-:W-:Y:S01]  /*4300*/  LOP3.LUT R4, R4, R9, RZ, 0x3c, !PT ;  /* 0x0000000904047212 */ /* 0x000fe200078e3cff */
[----:B------:R-:W-:Y:S01]  /*4310*/  IMAD R229, R5, 0x2, R232 ;  /* 0x0000000205e57824 */ /* 0x000fe200078e02e8 */
[----:B------:R-:W-:Y:S01]  /*4320*/  LDSM.16.M88.4 R52, [R232] ;  /* 0x00000000e834783b */ /* 0x000fe20000000200 */
[----:B------:R-:W-:-:S02]  /*4330*/  LOP3.LUT R3, R3, 0x6, RZ, 0xc0, !PT ;  /* 0x0000000603037812 */ /* 0x000fc400078ec0ff */
[----:B------:R-:W-:Y:S02]  /*4340*/  IMAD R233, R233, 0x200, R4 ;  /* 0x00000200e9e97824 */ /* 0x000fe400078e0204 */
[----:B------:R-:W-:Y:S02]  /*4350*/  IMAD.U32 R4, RZ, RZ, UR26 ;  /* 0x0000001aff047e24 */ /* 0x000fe4000f8e00ff */
[----:B------:R-:W-:Y:S02]  /*4360*/  IMAD.SHL.U32 R233, R233, 0x2, RZ ;  /* 0x00000002e9e97824 */ /* 0x000fe400078e00ff */
[----:B------:R-:W-:-:S03]  /*4370*/  IMAD R4, R4, 0x40, R3 ;  /* 0x0000004004047824 */ /* 0x000fc600078e0203 */
[----:B------:R-:W2:Y:S01]  /*4380*/  LDSM.16.M88.4 R44, [R233+0x8000] ;  /* 0x00800000e92c783b */ /* 0x000ea20000000200 */
[C---:B------:R-:W-:Y:S02]  /*4390*/  IADD3 R2, R233.reuse, 0x8000, RZ ;  /* 0x00008000e9027810 */ /* 0x040fe40007ffe0ff */
[----:B------:R-:W-:Y:S01]  /*43a0*/  IADD3 R231, R233, 0x8020, RZ ;  /* 0x00008020e9e77810 */ /* 0x000fe20007ffe0ff */
[----:B------:R-:W5:Y:S01]  /*43b0*/  LDSM.16.M88.4 R36, [R233+0x8800] ;  /* 0x00880000e924783b */ /* 0x000f620000000200 */
[----:B------:R-:W-:Y:S01]  /*43c0*/  @P1 IADD3 R231, R2, -0x20, RZ ;  /* 0xffffffe002e71810 */ /* 0x000fe20007ffe0ff */
[----:B------:R-:W-:Y:S01]  /*43d0*/  IMAD.MOV.U32 R2, RZ, RZ, 0x40 ;  /* 0x00000040ff027424 */ /* 0x000fe200078e00ff */
[C---:B------:R-:W-:Y:S01]  /*43e0*/  IADD3 R6, R4.reuse, -0x3f, RZ ;  /* 0xffffffc104067810 */ /* 0x040fe20007ffe0ff */
[----:B------:R-:W1:Y:S01]  /*43f0*/  LDSM.16.M88.4 R28, [R233+0x9000] ;  /* 0x00900000e91c783b */ /* 0x000e620000000200 */
[----:B------:R-:W-:Y:S02]  /*4400*/  IADD3 R3, R4, -0x38, RZ ;  /* 0xffffffc804037810 */ /* 0x000fe40007ffe0ff */
[----:B------:R-:W-:Y:S01]  /*4410*/  SEL R2, R2, 0xffffffc0, !P2 ;  /* 0xffffffc002027807 */ /* 0x000fe20005000000 */
[----:B------:R-:W3:Y:S01]  /*4420*/  LDSM.16.M88.4 R8, [R233+0x9800] ;  /* 0x00980000e908783b */ /* 0x000ee20000000200 */
[----:B------:R-:W-:-:S02]  /*4430*/  ISETP.GE.AND P0, PT, R6, UR7, PT ;  /* 0x0000000706007c0c */ /* 0x000fc4000bf06270 */
[----:B------:R-:W-:Y:S01]  /*4440*/  IADD3 R6, R4, -0x28, RZ ;  /* 0xffffffd804067810 */ /* 0x000fe20007ffe0ff */
[----:B------:R-:W4:Y:S01]  /*4450*/  LDSM.16.M88.4 R60, [R231] ;  /* 0x00000000e73c783b */ /* 0x000f220000000200 */
[----:B------:R-:W-:Y:S01]  /*4460*/  IMAD.IADD R227, R233, 0x1, R2 ;  /* 0x00000001e9e37824 */ /* 0x000fe200078e0202 */
[----:B------:R-:W-:Y:S01]  /*4470*/  ISETP.GE.AND P6, PT, R3, UR7, PT ;  /* 0x0000000703007c0c */ /* 0x000fe2000bfc6270 */
[----:B------:R-:W-:Y:S01]  /*4480*/  IMAD.IADD R220, R2, 0x1, R231 ;  /* 0x0000000102dc7824 */ /* 0x000fe200078e02e7 */
[----:B------:R-:W1:Y:S01]  /*4490*/  LDSM.16.M88.4 R20, [R231+0x800] ;  /* 0x00080000e714783b */ /* 0x000e620000000200 */
[----:B------:R-:W-:Y:S02]  /*44a0*/  IADD3 R2, R4, -0x37, RZ ;  /* 0xffffffc904027810 */ /* 0x000fe40007ffe0ff */
[----:B------:R-:W-:Y:S01]  /*44b0*/  ISETP.GE.AND P2, PT, R6, UR7, PT ;  /* 0x0000000706007c0c */ /* 0x000fe2000bf46270 */
[----:B------:R-:W1:Y:S01]  /*44c0*/  LDSM.16.M88.4 R64, [R231+0x1000] ;  /* 0x00100000e740783b */ /* 0x000e620000000200 */
[----:B------:R-:W-:-:S02]  /*44d0*/  ISETP.GE.AND P5, PT, R2, UR7, PT ;  /* 0x0000000702007c0c */ /* 0x000fc4000bfa6270 */
[C---:B------:R-:W-:Y:S01]  /*44e0*/  IADD3 R2, R4.reuse, -0x2f, RZ ;  /* 0xffffffd104027810 */ /* 0x040fe20007ffe0ff */
[----:B------:R-:W3:Y:S01]  /*44f0*/  LDSM.16.M88.4 R56, [R231+0x1800] ;  /* 0x00180000e738783b */ /* 0x000ee20000000200 */
[C---:B------:R-:W-:Y:S02]  /*4500*/  IADD3 R3, R4.reuse, -0x30, RZ ;  /* 0xffffffd004037810 */ /* 0x040fe40007ffe0ff */
[----:B------:R-:W-:Y:S01]  /*4510*/  IADD3 R6, R4, -0x20, RZ ;  /* 0xffffffe004067810 */ /* 0x000fe20007ffe0ff */
[----:B------:R-:W-:Y:S01]  /*4520*/  LDSM.16.M88.4 R12, [R227+0x8000] ;  /* 0x00800000e30c783b */ /* 0x000fe20000000200 */
[----:B------:R-:W-:Y:S02]  /*4530*/  ISETP.GE.AND P3, PT, R2, UR7, PT ;  /* 0x0000000702007c0c */ /* 0x000fe4000bf66270 */
[----:B------:R-:W-:Y:S01]  /*4540*/  IADD3 R2, R4, -0x27, RZ ;  /* 0xffffffd904027810 */ /* 0x000fe20007ffe0ff */
[----:B------:R-:W-:Y:S01]  /*4550*/  LDSM.16.M88.4 R16, [R227+0x8800] ;  /* 0x00880000e310783b */ /* 0x000fe20000000200 */
[----:B------:R-:W-:-:S02]  /*4560*/  ISETP.GE.AND P4, PT, R3, UR7, PT ;  /* 0x0000000703007c0c */ /* 0x000fc4000bf86270 */
[C---:B------:R-:W-:Y:S01]  /*4570*/  IADD3 R223, R231.reuse, 0x800, RZ ;  /* 0x00000800e7df7810 */ /* 0x040fe20007ffe0ff */
[C---:B--2---:R-:W-:Y:S01]  /*4580*/  HMMA.16816.F32.BF16 R48, R72.reuse, R44, RZ ;  /* 0x0000002c4830723c */ /* 0x044fe200000418ff */
[----:B------:R-:W-:Y:S01]  /*4590*/  LDSM.16.M88.4 R76, [R220+0x3000] ;  /* 0x00300000dc4c783b */ /* 0x000fe20000000200 */
[C---:B------:R-:W-:Y:S02]  /*45a0*/  IADD3 R222, R231.reuse, 0x1000, RZ ;  /* 0x00001000e7de7810 */ /* 0x040fe40007ffe0ff */
[C---:B------:R-:W-:Y:S01]  /*45b0*/  IADD3 R221, R231.reuse, 0x1800, RZ ;  /* 0x00001800e7dd7810 */ /* 0x040fe20007ffe0ff */
[----:B------:R-:W-:Y:S01]  /*45c0*/  LDSM.16.M88.4 R68, [R233+0xd000] ;  /* 0x00d00000e944783b */ /* 0x000fe20000000200 */
[C---:B------:R-:W-:Y:S02]  /*45d0*/  IADD3 R219, R231.reuse, 0x2000, RZ ;  /* 0x00002000e7db7810 */ /* 0x040fe40007ffe0ff */
[----:B------:R-:W-:Y:S01]  /*45e0*/  HMMA.16816.F32.BF16 R44, R72, R46, RZ ;  /* 0x0000002e482c723c */ /* 0x000fe200000418ff */
[----:B------:R-:W-:Y:S01]  /*45f0*/  LDSM.16.M88.4 R80, [R227+0xd800] ;  /* 0x00d80000e350783b */ /* 0x000fe20000000200 */
[----:B------:R-:W-:-:S02]  /*4600*/  IADD3 R218, R231, 0x2800, RZ ;  /* 0x00002800e7da7810 */ /* 0x000fc40007ffe0ff */
[C---:B------:R-:W-:Y:S02]  /*4610*/  IADD3 R217, R231.reuse, 0x3000, RZ ;  /* 0x00003000e7d97810 */ /* 0x040fe40007ffe0ff */
[C---:B------:R-:W-:Y:S02]  /*4620*/  IADD3 R216, R231.reuse, 0x3800, RZ ;  /* 0x00003800e7d87810 */ /* 0x040fe40007ffe0ff */
[C---:B-----5:R-:W-:Y:S01]  /*4630*/  HMMA.16816.F32.BF16 R40, R72.reuse, R36, RZ ;  /* 0x000000244828723c */ /* 0x060fe200000418ff */
[C---:B------:R-:W-:Y:S02]  /*4640*/  IADD3 R215, R231.reuse, 0x4000, RZ ;  /* 0x00004000e7d77810 */ /* 0x040fe40007ffe0ff */
[C---:B------:R-:W-:Y:S02]  /*4650*/  IADD3 R214, R231.reuse, 0x4800, RZ ;  /* 0x00004800e7d67810 */ /* 0x040fe40007ffe0ff */
[C---:B------:R-:W-:Y:S02]  /*4660*/  IADD3 R213, R231.reuse, 0x5000, RZ ;  /* 0x00005000e7d57810 */ /* 0x040fe40007ffe0ff */
[C---:B------:R-:W-:Y:S01]  /*4670*/  IADD3 R212, R231.reuse, 0x5800, RZ ;  /* 0x00005800e7d47810 */ /* 0x040fe20007ffe0ff */
[----:B-1----:R-:W-:Y:S01]  /*4680*/  HMMA.16816.F32.BF16 R32, R72, R28, RZ ;  /* 0x0000001c4820723c */ /* 0x002fe200000418ff */
[----:B------:R-:W-:-:S02]  /*4690*/  IADD3 R211, R231, 0x6000, RZ ;  /* 0x00006000e7d37810 */ /* 0x000fc40007ffe0ff */
[C---:B------:R-:W-:Y:S02]  /*46a0*/  IADD3 R210, R231.reuse, 0x6800, RZ ;  /* 0x00006800e7d27810 */ /* 0x040fe40007ffe0ff */
[C---:B------:R-:W-:Y:S02]  /*46b0*/  IADD3 R209, R231.reuse, 0x7000, RZ ;  /* 0x00007000e7d17810 */ /* 0x040fe40007ffe0ff */
[----:B------:R-:W-:Y:S01]  /*46c0*/  IADD3 R208, R231, 0x7800, RZ ;  /* 0x00007800e7d07810 */ /* 0x000fe20007ffe0ff */
[C---:B------:R-:W-:Y:S08]  /*46d0*/  HMMA.16816.F32.BF16 R36, R72.reuse, R38, RZ ;  /* 0x000000264824723c */ /* 0x040ff000000418ff */
[C---:B------:R-:W-:Y:S08]  /*46e0*/  HMMA.16816.F32.BF16 R28, R72.reuse, R30, RZ ;  /* 0x0000001e481c723c */ /* 0x040ff000000418ff */
[C---:B---3--:R-:W-:Y:S08]  /*46f0*/  HMMA.16816.F32.BF16 R24, R72.reuse, R8, RZ ;  /* 0x000000084818723c */ /* 0x048ff000000418ff */
[----:B------:R-:W-:Y:S01]  /*4700*/  HMMA.16816.F32.BF16 R72, R72, R10, RZ ;  /* 0x0000000a4848723c */ /* 0x000fe200000418ff */
[----:B------:R-:W1:Y:S07]  /*4710*/  LDSM.16.M88.4 R8, [R230] ;  /* 0x00000000e608783b */ /* 0x000e6e0000000200 */
[C---:B----4-:R-:W-:Y:S08]  /*4720*/  HMMA.16816.F32.BF16 R48, R52.reuse, R60, R48 ;  /* 0x0000003c3430723c */ /* 0x050ff00000041830 */
[C---:B------:R-:W-:Y:S01]  /*4730*/  HMMA.16816.F32.BF16 R44, R52.reuse, R62, R44 ;  /* 0x0000003e342c723c */ /* 0x040fe2000004182c */
[----:B------:R-:W2:Y:S07]  /*4740*/  LDSM.16.M88.4 R60, [R227+0x9000] ;  /* 0x00900000e33c783b */ /* 0x000eae0000000200 */
[C---:B------:R-:W-:Y:S08]  /*4750*/  HMMA.16816.F32.BF16 R40, R52.reuse, R20, R40 ;  /* 0x000000143428723c */ /* 0x040ff00000041828 */
[C---:B------:R-:W-:Y:S01]  /*4760*/  HMMA.16816.F32.BF16 R36, R52.reuse, R22, R36 ;  /* 0x000000163424723c */ /* 0x040fe20000041824 */
[----:B------:R-:W3:Y:S07]  /*4770*/  LDSM.16.M88.4 R20, [R227+0x9800] ;  /* 0x00980000e314783b */ /* 0x000eee0000000200 */
[C---:B------:R-:W-:Y:S08]  /*4780*/  HMMA.16816.F32.BF16 R32, R52.reuse, R64, R32 ;  /* 0x000000403420723c */ /* 0x040ff00000041820 */
[C---:B------:R-:W-:Y:S01]  /*4790*/  HMMA.16816.F32.BF16 R28, R52.reuse, R66, R28 ;  /* 0x00000042341c723c */ /* 0x040fe2000004181c */
[----:B------:R-:W-:Y:S07]  /*47a0*/  LDSM.16.M88.4 R64, [R227+0xb800] ;  /* 0x00b80000e340783b */ /* 0x000fee0000000200 */
[C---:B------:R-:W-:Y:S08]  /*47b0*/  HMMA.16816.F32.BF16 R24, R52.reuse, R56, R24 ;  /* 0x000000383418723c */ /* 0x040ff00000041818 */
[----:B------:R-:W-:Y:S01]  /*47c0*/  HMMA.16816.F32.BF16 R72, R52, R58, R72 ;  /* 0x0000003a3448723c */ /* 0x000fe20000041848 */
[----:B------:R-:W-:Y:S04]  /*47d0*/  LDSM.16.M88.4 R52, [R229] ;  /* 0x00000000e534783b */ /* 0x000fe80000000200 */
[----:B------:R-:W-:Y:S03]  /*47e0*/  LDSM.16.M88.4 R56, [R220+0x800] ;  /* 0x00080000dc38783b */ /* 0x000fe60000000200 */
[C---:B-1----:R-:W-:Y:S08]  /*47f0*/  HMMA.16816.F32.BF16 R48, R8.reuse, R12, R48 ;  /* 0x0000000c0830723c */ /* 0x042ff00000041830 */
[C---:B------:R-:W-:Y:S01]  /*4800*/  HMMA.16816.F32.BF16 R44, R8.reuse, R14, R44 ;  /* 0x0000000e082c723c */ /* 0x040fe2000004182c */
[----:B------:R-:W1:Y:S07]  /*4810*/  LDSM.16.M88.4 R12, [R220] ;  /* 0x00000000dc0c783b */ /* 0x000e6e0000000200 */
[C---:B------:R-:W-:Y:S08]  /*4820*/  HMMA.16816.F32.BF16 R40, R8.reuse, R16, R40 ;  /* 0x000000100828723c */ /* 0x040ff00000041828 */
[C---:B------:R-:W-:Y:S01]  /*4830*/  HMMA.16816.F32.BF16 R36, R8.reuse, R18, R36 ;  /* 0x000000120824723c */ /* 0x040fe20000041824 */
[----:B------:R-:W4:Y:S07]  /*4840*/  LDSM.16.M88.4 R16, [R220+0x1000] ;  /* 0x00100000dc10783b */ /* 0x000f2e0000000200 */
[C---:B--2---:R-:W-:Y:S08]  /*4850*/  HMMA.16816.F32.BF16 R32, R8.reuse, R60, R32 ;  /* 0x0000003c0820723c */ /* 0x044ff00000041820 */
[C---:B------:R-:W-:Y:S01]  /*4860*/  HMMA.16816.F32.BF16 R28, R8.reuse, R62, R28 ;  /* 0x0000003e081c723c */ /* 0x040fe2000004181c */
[----:B------:R-:W2:Y:S07]  /*4870*/  LDSM.16.M88.4 R60, [R220+0x1800] ;  /* 0x00180000dc3c783b */ /* 0x000eae0000000200 */
[C---:B---3--:R-:W-:Y:S08]  /*4880*/  HMMA.16816.F32.BF16 R24, R8.reuse, R20, R24 ;  /* 0x000000140818723c */ /* 0x048ff00000041818 */
[----:B------:R-:W-:Y:S01]  /*4890*/  HMMA.16816.F32.BF16 R72, R8, R22, R72 ;  /* 0x000000160848723c */ /* 0x000fe20000041848 */
[----:B------:R-:W-:Y:S04]  /*48a0*/  LDSM.16.M88.4 R8, [R234+0x2000] ;  /* 0x00200000ea08783b */ /* 0x000fe80000000200 */
[----:B------:R-:W3:Y:S03]  /*48b0*/  LDSM.16.M88.4 R20, [R233+0xa000] ;  /* 0x00a00000e914783b */ /* 0x000ee60000000200 */
[C---:B-1----:R-:W-:Y:S08]  /*48c0*/  HMMA.16816.F32.BF16 R48, R52.reuse, R12, R48 ;  /* 0x0000000c3430723c */ /* 0x042ff00000041830 */
[C---:B------:R-:W-:Y:S01]  /*48d0*/  HMMA.16816.F32.BF16 R44, R52.reuse, R14, R44 ;  /* 0x0000000e342c723c */ /* 0x040fe2000004182c */
[----:B------:R-:W1:Y:S07]  /*48e0*/  LDSM.16.M88.4 R12, [R233+0xa800] ;  /* 0x00a80000e90c783b */ /* 0x000e6e0000000200 */
[C---:B------:R-:W-:Y:S08]  /*48f0*/  HMMA.16816.F32.BF16 R40, R52.reuse, R56, R40 ;  /* 0x000000383428723c */ /* 0x040ff00000041828 */
[C---:B------:R-:W-:Y:S01]  /*4900*/  HMMA.16816.F32.BF16 R36, R52.reuse, R58, R36 ;  /* 0x0000003a3424723c */ /* 0x040fe20000041824 */
[----:B------:R-:W5:Y:S07]  /*4910*/  LDSM.16.M88.4 R56, [R233+0xb000] ;  /* 0x00b00000e938783b */ /* 0x000f6e0000000200 */
[C---:B----4-:R-:W-:Y:S08]  /*4920*/  HMMA.16816.F32.BF16 R32, R52.reuse, R16, R32 ;  /* 0x000000103420723c */ /* 0x050ff00000041820 */
[C---:B------:R-:W-:Y:S01]  /*4930*/  HMMA.16816.F32.BF16 R28, R52.reuse, R18, R28 ;  /* 0x00000012341c723c */ /* 0x040fe2000004181c */
[----:B------:R-:W4:Y:S07]  /*4940*/  LDSM.16.M88.4 R16, [R233+0xb800] ;  /* 0x00b80000e910783b */ /* 0x000f2e0000000200 */
[C---:B--2---:R-:W-:Y:S08]  /*4950*/  HMMA.16816.F32.BF16 R24, R52.reuse, R60, R24 ;  /* 0x0000003c3418723c */ /* 0x044ff00000041818 */
[----:B------:R-:W-:Y:S01]  /*4960*/  HMMA.16816.F32.BF16 R72, R52, R62, R72 ;  /* 0x0000003e3448723c */ /* 0x000fe20000041848 */
[----:B------:R-:W-:Y:S04]  /*4970*/  LDSM.16.M88.4 R52, [R231+0x2000] ;  /* 0x00200000e734783b */ /* 0x000fe80000000200 */
[----:B------:R-:W-:Y:S03]  /*4980*/  LDSM.16.M88.4 R60, [R231+0x3000] ;  /* 0x00300000e73c783b */ /* 0x000fe60000000200 */
[C---:B---3--:R-:W-:Y:S08]  /*4990*/  HMMA.16816.F32.BF16 R48, R8.reuse, R20, R48 ;  /* 0x000000140830723c */ /* 0x048ff00000041830 */
[C---:B------:R-:W-:Y:S01]  /*49a0*/  HMMA.16816.F32.BF16 R44, R8.reuse, R22, R44 ;  /* 0x00000016082c723c */ /* 0x040fe2000004182c */
[----:B------:R-:W2:Y:S07]  /*49b0*/  LDSM.16.M88.4 R20, [R232+0x2000] ;  /* 0x00200000e814783b */ /* 0x000eae0000000200 */
[C---:B-1----:R-:W-:Y:S08]  /*49c0*/  HMMA.16816.F32.BF16 R40, R8.reuse, R12, R40 ;  /* 0x0000000c0828723c */ /* 0x042ff00000041828 */
[C---:B------:R-:W-:Y:S01]  /*49d0*/  HMMA.16816.F32.BF16 R36, R8.reuse, R14, R36 ;  /* 0x0000000e0824723c */ /* 0x040fe20000041824 */
[----:B------:R-:W1:Y:S07]  /*49e0*/  LDSM.16.M88.4 R12, [R231+0x2800] ;  /* 0x00280000e70c783b */ /* 0x000e6e0000000200 */
[C---:B-----5:R-:W-:Y:S08]  /*49f0*/  HMMA.16816.F32.BF16 R32, R8.reuse, R56, R32 ;  /* 0x000000380820723c */ /* 0x060ff00000041820 */
[C---:B------:R-:W-:Y:S01]  /*4a00*/  HMMA.16816.F32.BF16 R28, R8.reuse, R58, R28 ;  /* 0x0000003a081c723c */ /* 0x040fe2000004181c */
[----:B------:R-:W3:Y:S07]  /*4a10*/  LDSM.16.M88.4 R56, [R231+0x3800] ;  /* 0x00380000e738783b */ /* 0x000eee0000000200 */
[C---:B----4-:R-:W-:Y:S08]  /*4a20*/  HMMA.16816.F32.BF16 R24, R8.reuse, R16, R24 ;  /* 0x000000100818723c */ /* 0x050ff00000041818 */
[----:B------:R-:W-:Y:S01]  /*4a30*/  HMMA.16816.F32.BF16 R72, R8, R18, R72 ;  /* 0x000000120848723c */ /* 0x000fe20000041848 */
[----:B------:R-:W-:Y:S04]  /*4a40*/  LDSM.16.M88.4 R16, [R230+0x2000] ;  /* 0x00200000e610783b */ /* 0x000fe80000000200 */
[----:B------:R-:W4:Y:S03]  /*4a50*/  LDSM.16.M88.4 R8, [R227+0xa000] ;  /* 0x00a00000e308783b */ /* 0x000f260000000200 */
[C---:B--2---:R-:W-:Y:S08]  /*4a60*/  HMMA.16816.F32.BF16 R48, R20.reuse, R52, R48 ;  /* 0x000000341430723c */ /* 0x044ff00000041830 */
[C---:B------:R-:W-:Y:S01]  /*4a70*/  HMMA.16816.F32.BF16 R44, R20.reuse, R54, R44 ;  /* 0x00000036142c723c */ /* 0x040fe2000004182c */
[----:B------:R-:W2:Y:S07]  /*4a80*/  LDSM.16.M88.4 R52, [R227+0xa800] ;  /* 0x00a80000e334783b */ /* 0x000eae0000000200 */
[C---:B-1----:R-:W-:Y:S08]  /*4a90*/  HMMA.16816.F32.BF16 R40, R20.reuse, R12, R40 ;  /* 0x0000000c1428723c */ /* 0x042ff00000041828 */
[C---:B------:R-:W-:Y:S01]  /*4aa0*/  HMMA.16816.F32.BF16 R36, R20.reuse, R14, R36 ;  /* 0x0000000e1424723c */ /* 0x040fe20000041824 */
[----:B------:R-:W1:Y:S07]  /*4ab0*/  LDSM.16.M88.4 R12, [R227+0xb000] ;  /* 0x00b00000e30c783b */ /* 0x000e6e0000000200 */
[C---:B------:R-:W-:Y:S08]  /*4ac0*/  HMMA.16816.F32.BF16 R32, R20.reuse, R60, R32 ;  /* 0x0000003c1420723c */ /* 0x040ff00000041820 */
[C---:B------:R-:W-:Y:S01]  /*4ad0*/  HMMA.16816.F32.BF16 R28, R20.reuse, R62, R28 ;  /* 0x0000003e141c723c */ /* 0x040fe2000004181c */
[----:B------:R-:W-:Y:S07]  /*4ae0*/  LDSM.16.M88.4 R60, [R220+0x3800] ;  /* 0x00380000dc3c783b */ /* 0x000fee0000000200 */
[C---:B---3--:R-:W-:Y:S08]  /*4af0*/  HMMA.16816.F32.BF16 R24, R20.reuse, R56, R24 ;  /* 0x000000381418723c */ /* 0x048ff00000041818 */
[----:B------:R-:W-:Y:S01]  /*4b00*/  HMMA.16816.F32.BF16 R72, R20, R58, R72 ;  /* 0x0000003a1448723c */ /* 0x000fe20000041848 */
[----:B------:R-:W-:Y:S04]  /*4b10*/  LDSM.16.M88.4 R56, [R229+0x2000] ;  /* 0x00200000e538783b */ /* 0x000fe80000000200 */
[----:B------:R-:W3:Y:S03]  /*4b20*/  LDSM.16.M88.4 R20, [R220+0x2000] ;  /* 0x00200000dc14783b */ /* 0x000ee60000000200 */
[C---:B----4-:R-:W-:Y:S08]  /*4b30*/  HMMA.16816.F32.BF16 R48, R16.reuse, R8, R48 ;  /* 0x000000081030723c */ /* 0x050ff00000041830 */
[C---:B------:R-:W-:Y:S01]  /*4b40*/  HMMA.16816.F32.BF16 R44, R16.reuse, R10, R44 ;  /* 0x0000000a102c723c */ /* 0x040fe2000004182c */
[----:B------:R-:W4:Y:S07]  /*4b50*/  LDSM.16.M88.4 R8, [R220+0x2800] ;  /* 0x00280000dc08783b */ /* 0x000f2e0000000200 */
[C---:B--2---:R-:W-:Y:S08]  /*4b60*/  HMMA.16816.F32.BF16 R40, R16.reuse, R52, R40 ;  /* 0x000000341028723c */ /* 0x044ff00000041828 */
[C---:B------:R-:W-:Y:S01]  /*4b70*/  HMMA.16816.F32.BF16 R36, R16.reuse, R54, R36 ;  /* 0x000000361024723c */ /* 0x040fe20000041824 */
[----:B------:R-:W-:Y:S07]  /*4b80*/  LDSM.16.M88.4 R52, [R233+0xc000] ;  /* 0x00c00000e934783b */ /* 0x000fee0000000200 */
[C---:B-1----:R-:W-:Y:S08]  /*4b90*/  HMMA.16816.F32.BF16 R32, R16.reuse, R12, R32 ;  /* 0x0000000c1020723c */ /* 0x042ff00000041820 */
[C---:B------:R-:W-:Y:S01]  /*4ba0*/  HMMA.16816.F32.BF16 R28, R16.reuse, R14, R28 ;  /* 0x0000000e101c723c */ /* 0x040fe2000004181c */
[----:B------:R-:W1:Y:S07]  /*4bb0*/  LDSM.16.M88.4 R12, [R234+0x4000] ;  /* 0x00400000ea0c783b */ /* 0x000e6e0000000200 */
[C---:B------:R-:W-:Y:S08]  /*4bc0*/  HMMA.16816.F32.BF16 R24, R16.reuse, R64, R24 ;  /* 0x000000401018723c */ /* 0x040ff00000041818 */
[----:B------:R-:W-:Y:S01]  /*4bd0*/  HMMA.16816.F32.BF16 R72, R16, R66, R72 ;  /* 0x000000421048723c */ /* 0x000fe20000041848 */
[----:B------:R-:W2:Y:S04]  /*4be0*/  LDSM.16.M88.4 R16, [R233+0xc800] ;  /* 0x00c80000e910783b */ /* 0x000ea80000000200 */
[----:B------:R-:W5:Y:S03]  /*4bf0*/  LDSM.16.M88.4 R64, [R233+0xd800] ;  /* 0x00d80000e940783b */ /* 0x000f660000000200 */
[C---:B---3--:R-:W-:Y:S08]  /*4c00*/  HMMA.16816.F32.BF16 R48, R56.reuse, R20, R48 ;  /* 0x000000143830723c */ /* 0x048ff00000041830 */
[C---:B------:R-:W-:Y:S01]  /*4c10*/  HMMA.16816.F32.BF16 R44, R56.reuse, R22, R44 ;  /* 0x00000016382c723c */ /* 0x040fe2000004182c */
[----:B------:R-:W-:Y:S07]  /*4c20*/  LDSM.16.M88.4 R20, [R232+0x4000] ;  /* 0x00400000e814783b */ /* 0x000fee0000000200 */
[C---:B----4-:R-:W-:Y:S08]  /*4c30*/  HMMA.16816.F32.BF16 R40, R56.reuse, R8, R40 ;  /* 0x000000083828723c */ /* 0x050ff00000041828 */
[C---:B------:R-:W-:Y:S01]  /*4c40*/  HMMA.16816.F32.BF16 R36, R56.reuse, R10, R36 ;  /* 0x0000000a3824723c */ /* 0x040fe20000041824 */
[----:B------:R-:W3:Y:S07]  /*4c50*/  LDSM.16.M88.4 R8, [R231+0x4000] ;  /* 0x00400000e708783b */ /* 0x000eee0000000200 */
[C---:B------:R-:W-:Y:S08]  /*4c60*/  HMMA.16816.F32.BF16 R32, R56.reuse, R76, R32 ;  /* 0x0000004c3820723c */ /* 0x040ff00000041820 */
[C---:B------:R-:W-:Y:S01]  /*4c70*/  HMMA.16816.F32.BF16 R28, R56.reuse, R78, R28 ;  /* 0x0000004e381c723c */ /* 0x040fe2000004181c */
[----:B------:R-:W-:Y:S07]  /*4c80*/  LDSM.16.M88.4 R76, [R230+0x4000] ;  /* 0x00400000e64c783b */ /* 0x000fee0000000200 */
[C---:B------:R-:W-:Y:S08]  /*4c90*/  HMMA.16816.F32.BF16 R24, R56.reuse, R60, R24 ;  /* 0x0000003c3818723c */ /* 0x040ff00000041818 */
[----:B------:R-:W-:Y:S01]  /*4ca0*/  HMMA.16816.F32.BF16 R72, R56, R62, R72 ;  /* 0x0000003e3848723c */ /* 0x000fe20000041848 */
[----:B------:R-:W4:Y:S04]  /*4cb0*/  LDSM.16.M88.4 R60, [R231+0x4800] ;  /* 0x00480000e73c783b */ /* 0x000f280000000200 */
[----:B------:R-:W3:Y:S03]  /*4cc0*/  LDSM.16.M88.4 R56, [R231+0x5000] ;  /* 0x00500000e738783b */ /* 0x000ee60000000200 */
[C---:B-1----:R-:W-:Y:S08]  /*4cd0*/  HMMA.16816.F32.BF16 R48, R12.reuse, R52, R48 ;  /* 0x000000340c30723c */ /* 0x042ff00000041830 */
[C---:B------:R-:W-:Y:S01]  /*4ce0*/  HMMA.16816.F32.BF16 R44, R12.reuse, R54, R44 ;  /* 0x000000360c2c723c */ /* 0x040fe2000004182c */
[----:B------:R-:W1:Y:S07]  /*4cf0*/  LDSM.16.M88.4 R52, [R231+0x5800] ;  /* 0x00580000e734783b */ /* 0x000e6e0000000200 */
[C---:B--2---:R-:W-:Y:S08]  /*4d00*/  HMMA.16816.F32.BF16 R40, R12.reuse, R16, R40 ;  /* 0x000000100c28723c */ /* 0x044ff00000041828 */
[C---:B------:R-:W-:Y:S01]  /*4d10*/  HMMA.16816.F32.BF16 R36, R12.reuse, R18, R36 ;  /* 0x000000120c24723c */ /* 0x040fe20000041824 */
[----:B------:R-:W-:Y:S07]  /*4d20*/  LDSM.16.M88.4 R16, [R227+0xc000] ;  /* 0x00c00000e310783b */ /* 0x000fee0000000200 */
[C---:B------:R-:W-:Y:S08]  /*4d30*/  HMMA.16816.F32.BF16 R32, R12.reuse, R68, R32 ;  /* 0x000000440c20723c */ /* 0x040ff00000041820 */
[C---:B------:R-:W-:Y:S01]  /*4d40*/  HMMA.16816.F32.BF16 R28, R12.reuse, R70, R28 ;  /* 0x000000460c1c723c */ /* 0x040fe2000004181c */
[----:B------:R-:W-:Y:S07]  /*4d50*/  LDSM.16.M88.4 R68, [R229+0x4000] ;  /* 0x00400000e544783b */ /* 0x000fee0000000200 */
[C---:B-----5:R-:W-:Y:S08]  /*4d60*/  HMMA.16816.F32.BF16 R24, R12.reuse, R64, R24 ;  /* 0x000000400c18723c */ /* 0x060ff00000041818 */
[----:B------:R-:W-:Y:S01]  /*4d70*/  HMMA.16816.F32.BF16 R72, R12, R66, R72 ;  /* 0x000000420c48723c */ /* 0x000fe20000041848 */
[----:B------:R-:W2:Y:S04]  /*4d80*/  LDSM.16.M88.4 R12, [R227+0xc800] ;  /* 0x00c80000e30c783b */ /* 0x000ea80000000200 */
[----:B------:R-:W-:Y:S03]  /*4d90*/  LDSM.16.M88.4 R64, [R220+0x4000] ;  /* 0x00400000dc40783b */ /* 0x000fe60000000200 */
[C---:B---3--:R-:W-:Y:S08]  /*4da0*/  HMMA.16816.F32.BF16 R48, R20.reuse, R8, R48 ;  /* 0x000000081430723c */ /* 0x048ff00000041830 */
[C---:B------:R-:W-:Y:S01]  /*4db0*/  HMMA.16816.F32.BF16 R44, R20.reuse, R10, R44 ;  /* 0x0000000a142c723c */ /* 0x040fe2000004182c */
[----:B------:R-:W3:Y:S07]  /*4dc0*/  LDSM.16.M88.4 R8, [R227+0xd000] ;  /* 0x00d00000e308783b */ /* 0x000eee0000000200 */
[C---:B----4-:R-:W-:Y:S08]  /*4dd0*/  HMMA.16816.F32.BF16 R40, R20.reuse, R60, R40 ;  /* 0x0000003c1428723c */ /* 0x050ff00000041828 */
[C---:B------:R-:W-:Y:S01]  /*4de0*/  HMMA.16816.F32.BF16 R36, R20.reuse, R62, R36 ;  /* 0x0000003e1424723c */ /* 0x040fe20000041824 */
[----:B------:R-:W4:Y:S07]  /*4df0*/  LDSM.16.M88.4 R60, [R220+0x4800] ;  /* 0x00480000dc3c783b */ /* 0x000f2e0000000200 */
[C---:B------:R-:W-:Y:S08]  /*4e00*/  HMMA.16816.F32.BF16 R32, R20.reuse, R56, R32 ;  /* 0x000000381420723c */ /* 0x040ff00000041820 */
[C---:B------:R-:W-:Y:S01]  /*4e10*/  HMMA.16816.F32.BF16 R28, R20.reuse, R58, R28 ;  /* 0x0000003a141c723c */ /* 0x040fe2000004181c */
[----:B------:R-:W5:Y:S07]  /*4e20*/  LDSM.16.M88.4 R56, [R220+0x5000] ;  /* 0x00500000dc38783b */ /* 0x000f6e0000000200 */
[C---:B-1----:R-:W-:Y:S08]  /*4e30*/  HMMA.16816.F32.BF16 R24, R20.reuse, R52, R24 ;  /* 0x000000341418723c */ /* 0x042ff00000041818 */
[----:B------:R-:W-:Y:S01]  /*4e40*/  HMMA.16816.F32.BF16 R72, R20, R54, R72 ;  /* 0x000000361448723c */ /* 0x000fe20000041848 */
[----:B------:R-:W1:Y:S04]  /*4e50*/  LDSM.16.M88.4 R52, [R220+0x5800] ;  /* 0x00580000dc34783b */ /* 0x000e680000000200 */
[----:B------:R-:W-:Y:S03]  /*4e60*/  LDSM.16.M88.4 R20, [R234+0x6000] ;  /* 0x00600000ea14783b */ /* 0x000fe60000000200 */
[C---:B--2---:R-:W-:Y:S08]  /*4e70*/  HMMA.16816.F32.BF16 R40, R76.reuse, R12, R40 ;  /* 0x0000000c4c28723c */ /* 0x044ff00000041828 */
[C---:B------:R-:W-:Y:S01]  /*4e80*/  HMMA.16816.F32.BF16 R36, R76.reuse, R14, R36 ;  /* 0x0000000e4c24723c */ /* 0x040fe20000041824 */
[----:B------:R-:W2:Y:S07]  /*4e90*/  LDSM.16.M88.4 R12, [R233+0xe800] ;  /* 0x00e80000e90c783b */ /* 0x000eae0000000200 */
[C---:B---3--:R-:W-:Y:S08]  /*4ea0*/  HMMA.16816.F32.BF16 R32, R76.reuse, R8, R32 ;  /* 0x000000084c20723c */ /* 0x048ff00000041820 */
[C---:B------:R-:W-:Y:S01]  /*4eb0*/  HMMA.16816.F32.BF16 R28, R76.reuse, R10, R28 ;  /* 0x0000000a4c1c723c */ /* 0x040fe2000004181c */
[----:B------:R-:W3:Y:S07]  /*4ec0*/  LDSM.16.M88.4 R8, [R233+0xf000] ;  /* 0x00f00000e908783b */ /* 0x000eee0000000200 */
[C---:B------:R-:W-:Y:S08]  /*4ed0*/  HMMA.16816.F32.BF16 R48, R76.reuse, R16, R48 ;  /* 0x000000104c30723c */ /* 0x040ff00000041830 */
[C---:B------:R-:W-:Y:S01]  /*4ee0*/  HMMA.16816.F32.BF16 R44, R76.reuse, R18, R44 ;  /* 0x000000124c2c723c */ /* 0x040fe2000004182c */
[----:B------:R-:W1:Y:S07]  /*4ef0*/  LDSM.16.M88.4 R16, [R233+0xe000] ;  /* 0x00e00000e910783b */ /* 0x000e6e0000000200 */
[C---:B------:R-:W-:Y:S08]  /*4f00*/  HMMA.16816.F32.BF16 R24, R76.reuse, R80, R24 ;  /* 0x000000504c18723c */ /* 0x040ff00000041818 */
[----:B------:R-:W-:Y:S08]  /*4f10*/  HMMA.16816.F32.BF16 R72, R76, R82, R72 ;  /* 0x000000524c48723c */ /* 0x000ff00000041848 */
[C---:B----4-:R-:W-:Y:S08]  /*4f20*/  HMMA.16816.F32.BF16 R40, R68.reuse, R60, R40 ;  /* 0x0000003c4428723c */ /* 0x050ff00000041828 */
[C---:B------:R-:W-:Y:S01]  /*4f30*/  HMMA.16816.F32.BF16 R36, R68.reuse, R62, R36 ;  /* 0x0000003e4424723c */ /* 0x040fe20000041824 */
[----:B------:R-:W-:Y:S07]  /*4f40*/  LDSM.16.M88.4 R60, [R231+0x6000] ;  /* 0x00600000e73c783b */ /* 0x000fee0000000200 */
[C---:B-----5:R-:W-:Y:S08]  /*4f50*/  HMMA.16816.F32.BF16 R32, R68.reuse, R56, R32 ;  /* 0x000000384420723c */ /* 0x060ff00000041820 */
[C---:B------:R-:W-:Y:S01]  /*4f60*/  HMMA.16816.F32.BF16 R28, R68.reuse, R58, R28 ;  /* 0x0000003a441c723c */ /* 0x040fe2000004181c */
[----:B------:R-:W4:Y:S07]  /*4f70*/  LDSM.16.M88.4 R56, [R233+0xf800] ;  /* 0x00f80000e938783b */ /* 0x000f2e0000000200 */
[C---:B------:R-:W-:Y:S08]  /*4f80*/  HMMA.16816.F32.BF16 R48, R68.reuse, R64, R48 ;  /* 0x000000404430723c */ /* 0x040ff00000041830 */
[C---:B------:R-:W-:Y:S01]  /*4f90*/  HMMA.16816.F32.BF16 R44, R68.reuse, R66, R44 ;  /* 0x00000042442c723c */ /* 0x040fe2000004182c */
[----:B------:R-:W-:Y:S07]  /*4fa0*/  LDSM.16.M88.4 R64, [R232+0x6000] ;  /* 0x00600000e840783b */ /* 0x000fee0000000200 */
[C---:B-1----:R-:W-:Y:S01]  /*4fb0*/  HMMA.16816.F32.BF16 R76, R68.reuse, R52, R24 ;  /* 0x00000034444c723c */ /* 0x042fe20000041818 */
[----:B------:R-:W1:Y:S07]  /*4fc0*/  LDSM.16.M88.4 R24, [R231+0x6800] ;  /* 0x00680000e718783b */ /* 0x000e6e0000000200 */
[----:B------:R-:W-:Y:S01]  /*4fd0*/  HMMA.16816.F32.BF16 R72, R68, R54, R72 ;  /* 0x000000364448723c */ /* 0x000fe20000041848 */
[----:B------:R-:W5:Y:S07]  /*4fe0*/  LDSM.16.M88.4 R52, [R231+0x7000] ;  /* 0x00700000e734783b */ /* 0x000f6e0000000200 */
[C---:B--2---:R-:W-:Y:S08]  /*4ff0*/  HMMA.16816.F32.BF16 R40, R20.reuse, R12, R40 ;  /* 0x0000000c1428723c */ /* 0x044ff00000041828 */
[C---:B------:R-:W-:Y:S01]  /*5000*/  HMMA.16816.F32.BF16 R36, R20.reuse, R14, R36 ;  /* 0x0000000e1424723c */ /* 0x040fe20000041824 */
[----:B------:R-:W2:Y:S07]  /*5010*/  LDSM.16.M88.4 R12, [R231+0x7800] ;  /* 0x00780000e70c783b */ /* 0x000eae0000000200 */
[C---:B---3--:R-:W-:Y:S08]  /*5020*/  HMMA.16816.F32.BF16 R32, R20.reuse, R8, R32 ;  /* 0x000000081420723c */ /* 0x048ff00000041820 */
[C---:B------:R-:W-:Y:S01]  /*5030*/  HMMA.16816.F32.BF16 R28, R20.reuse, R10, R28 ;  /* 0x0000000a141c723c */ /* 0x040fe2000004181c */
[----:B------:R-:W-:Y:S07]  /*5040*/  LDSM.16.M88.4 R8, [R227+0xe000] ;  /* 0x00e00000e308783b */ /* 0x000fee0000000200 */
[C---:B------:R-:W-:Y:S08]  /*5050*/  HMMA.16816.F32.BF16 R48, R20.reuse, R16, R48 ;  /* 0x000000101430723c */ /* 0x040ff00000041830 */
[C---:B------:R-:W-:Y:S01]  /*5060*/  HMMA.16816.F32.BF16 R44, R20.reuse, R18, R44 ;  /* 0x00000012142c723c */ /* 0x040fe2000004182c */
[----:B------:R-:W3:Y:S07]  /*5070*/  LDSM.16.M88.4 R16, [R230+0x6000] ;  /* 0x00600000e610783b */ /* 0x000eee0000000200 */
[C---:B----4-:R-:W-:Y:S08]  /*5080*/  HMMA.16816.F32.BF16 R76, R20.reuse, R56, R76 ;  /* 0x00000038144c723c */ /* 0x050ff0000004184c */
[----:B------:R-:W-:Y:S01]  /*5090*/  HMMA.16816.F32.BF16 R72, R20, R58, R72 ;  /* 0x0000003a1448723c */ /* 0x000fe20000041848 */
[----:B------:R-:W-:Y:S04]  /*50a0*/  LDSM.16.M88.4 R20, [R227+0xf000] ;  /* 0x00f00000e314783b */ /* 0x000fe80000000200 */
[----:B------:R-:W-:Y:S03]  /*50b0*/  LDSM.16.M88.4 R56, [R220+0x6000] ;  /* 0x00600000dc38783b */ /* 0x000fe60000000200 */
[C---:B-1----:R-:W-:Y:S08]  /*50c0*/  HMMA.16816.F32.BF16 R40, R64.reuse, R24, R40 ;  /* 0x000000184028723c */ /* 0x042ff00000041828 */
[C---:B------:R-:W-:Y:S01]  /*50d0*/  HMMA.16816.F32.BF16 R36, R64.reuse, R26, R36 ;  /* 0x0000001a4024723c */ /* 0x040fe20000041824 */
[----:B------:R-:W1:Y:S07]  /*50e0*/  LDSM.16.M88.4 R24, [R227+0xe800] ;  /* 0x00e80000e318783b */ /* 0x000e6e0000000200 */
[C---:B-----5:R-:W-:Y:S08]  /*50f0*/  HMMA.16816.F32.BF16 R32, R64.reuse, R52, R32 ;  /* 0x000000344020723c */ /* 0x060ff00000041820 */
[C---:B------:R-:W-:Y:S01]  /*5100*/  HMMA.16816.F32.BF16 R28, R64.reuse, R54, R28 ;  /* 0x00000036401c723c */ /* 0x040fe2000004181c */
[----:B------:R-:W4:Y:S07]  /*5110*/  LDSM.16.M88.4 R52, [R227+0xf800] ;  /* 0x00f80000e334783b */ /* 0x000f2e0000000200 */
[C---:B------:R-:W-:Y:S08]  /*5120*/  HMMA.16816.F32.BF16 R48, R64.reuse, R60, R48 ;  /* 0x0000003c4030723c */ /* 0x040ff00000041830 */
[C---:B------:R-:W-:Y:S01]  /*5130*/  HMMA.16816.F32.BF16 R44, R64.reuse, R62, R44 ;  /* 0x0000003e402c723c */ /* 0x040fe2000004182c */
[----:B------:R-:W5:Y:S07]  /*5140*/  LDSM.16.M88.4 R60, [R229+0x6000] ;  /* 0x00600000e53c783b */ /* 0x000f6e0000000200 */
[C---:B--2---:R-:W-:Y:S08]  /*5150*/  HMMA.16816.F32.BF16 R76, R64.reuse, R12, R76 ;  /* 0x0000000c404c723c */ /* 0x044ff0000004184c */
[----:B------:R-:W-:Y:S01]  /*5160*/  HMMA.16816.F32.BF16 R72, R64, R14, R72 ;  /* 0x0000000e4048723c */ /* 0x000fe20000041848 */
[----:B------:R-:W2:Y:S07]  /*5170*/  LDSM.16.M88.4 R12, [R220+0x6800] ;  /* 0x00680000dc0c783b */ /* 0x000eae0000000200 */
[C---:B---3--:R-:W-:Y:S08]  /*5180*/  HMMA.16816.F32.BF16 R48, R16.reuse, R8, R48 ;  /* 0x000000081030723c */ /* 0x048ff00000041830 */
[C---:B------:R-:W-:Y:S01]  /*5190*/  HMMA.16816.F32.BF16 R44, R16.reuse, R10, R44 ;  /* 0x0000000a102c723c */ /* 0x040fe2000004182c */
[----:B------:R-:W3:Y:S07]  /*51a0*/  LDSM.16.M88.4 R8, [R220+0x7000] ;  /* 0x00700000dc08783b */ /* 0x000eee0000000200 */
[C---:B-1----:R-:W-:Y:S08]  /*51b0*/  HMMA.16816.F32.BF16 R40, R16.reuse, R24, R40 ;  /* 0x000000181028723c */ /* 0x042ff00000041828 */
[C---:B------:R-:W-:Y:S08]  /*51c0*/  HMMA.16816.F32.BF16 R36, R16.reuse, R26, R36 ;  /* 0x0000001a1024723c */ /* 0x040ff00000041824 */
[C---:B------:R-:W-:Y:S08]  /*51d0*/  HMMA.16816.F32.BF16 R32, R16.reuse, R20, R32 ;  /* 0x000000141020723c */ /* 0x040ff00000041820 */
[C---:B------:R-:W-:Y:S08]  /*51e0*/  HMMA.16816.F32.BF16 R28, R16.reuse, R22, R28 ;  /* 0x00000016101c723c */ /* 0x040ff0000004181c */
[C---:B----4-:R-:W-:Y:S08]  /*51f0*/  HMMA.16816.F32.BF16 R76, R16.reuse, R52, R76 ;  /* 0x00000034104c723c */ /* 0x050ff0000004184c */
[----:B------:R-:W-:Y:S01]  /*5200*/  HMMA.16816.F32.BF16 R72, R16, R54, R72 ;  /* 0x000000361048723c */ /* 0x000fe20000041848 */
[----:B------:R-:W1:Y:S01]  /*5210*/  LDSM.16.M88.4 R16, [R220+0x7800] ;  /* 0x00780000dc10783b */ /* 0x000e620000000200 */
[----:B------:R-:W-:-:S06]  /*5220*/  DEPBAR.LE SB0, 0x0 ;  /* 0x000080000000791a */ /* 0x000fcc0000000000 */
[C---:B-----5:R-:W-:Y:S08]  /*5230*/  HMMA.16816.F32.BF16 R48, R60.reuse, R56, R48 ;  /* 0x000000383c30723c */ /* 0x060ff00000041830 */
[C---:B--2---:R-:W-:Y:S07]  /*5240*/  HMMA.16816.F32.BF16 R40, R60.reuse, R12, R40 ;  /* 0x0000000c3c28723c */ /* 0x044fee0000041828 */
[----:B------:R-:W-:Y:S01]  /*5250*/  IADD3 R12, R4, -0x40, RZ ;  /* 0xffffffc0040c7810 */ /* 0x000fe20007ffe0ff */
[----:B------:R-:W-:Y:S03]  /*5260*/  HMMA.16816.F32.BF16 R44, R60, R58, R44 ;  /* 0x0000003a3c2c723c */ /* 0x000fe6000004182c */
[----:B------:R-:W-:-:S05]  /*5270*/  ISETP.GE.AND P1, PT, R12, UR7, PT ;  /* 0x000000070c007c0c */ /* 0x000fca000bf26270 */
[C---:B------:R-:W-:Y:S01]  /*5280*/  HMMA.16816.F32.BF16 R36, R60.reuse, R14, R36 ;  /* 0x0000000e3c24723c */ /* 0x040fe20000041824 */
[----:B------:R-:W-:Y:S02]  /*5290*/  FSEL R51, R51, -INF , !P0 ;  /* 0xff80000033337808 */ /* 0x000fe40004000000 */
[----:B------:R-:W-:Y:S02]  /*52a0*/  FSEL R49, R49, -INF , !P0 ;  /* 0xff80000031317808 */ /* 0x000fe40004000000 */
[----:B------:R-:W-:Y:S02]  /*52b0*/  ISETP.GE.AND P0, PT, R6, UR7, PT ;  /* 0x0000000706007c0c */ /* 0x000fe4000bf06270 */
[----:B------:R-:W-:Y:S01]  /*52c0*/  IADD3 R6, R4, -0x17, RZ ;  /* 0xffffffe904067810 */ /* 0x000fe20007ffe0ff */
[----:B---3--:R-:W-:Y:S01]  /*52d0*/  HMMA.16816.F32.BF16 R32, R60, R8, R32 ;  /* 0x000000083c20723c */ /* 0x008fe20000041820 */
[----:B------:R-:W-:Y:S02]  /*52e0*/  FSEL R50, R50, -INF , !P1 ;  /* 0xff80000032327808 */ /* 0x000fe40004800000 */
[----:B------:R-:W-:-:S02]  /*52f0*/  FSEL R3, R48, -INF , !P1 ;  /* 0xff80000030037808 */ /* 0x000fc40004800000 */
[----:B------:R-:W-:Y:S02]  /*5300*/  ISETP.GE.AND P1, PT, R2, UR7, PT ;  /* 0x0000000702007c0c */ /* 0x000fe4000bf26270 */
[----:B------:R-:W-:Y:S01]  /*5310*/  IADD3 R2, R4, -0x1f, RZ ;  /* 0xffffffe104027810 */ /* 0x000fe20007ffe0ff */
[C---:B-1----:R-:W-:Y:S01]  /*5320*/  HMMA.16816.F32.BF16 R72, R60.reuse, R18, R72 ;  /* 0x000000123c48723c */ /* 0x042fe20000041848 */
[----:B------:R-:W-:Y:S02]  /*5330*/  FSEL R14, R42, -INF , !P4 ;  /* 0xff8000002a0e7808 */ /* 0x000fe40006000000 */
[----:B------:R-:W-:Y:S02]  /*5340*/  IADD3 R8, R4, -0x18, RZ ;  /* 0xffffffe804087810 */ /* 0x000fe40007ffe0ff */
[----:B------:R-:W-:Y:S02]  /*5350*/  FSEL R46, R46, -INF , !P6 ;  /* 0xff8000002e2e7808 */ /* 0x000fe40007000000 */
[----:B------:R-:W-:Y:S01]  /*5360*/  FSEL R21, R44, -INF , !P6 ;  /* 0xff8000002c157808 */ /* 0x000fe20007000000 */
[----:B------:R-:W-:Y:S01]  /*5370*/  HMMA.16816.F32.BF16 R28, R60, R10, R28 ;  /* 0x0000000a3c1c723c */ /* 0x000fe2000004181c */
[----:B------:R-:W-:-:S02]  /*5380*/  ISETP.GE.AND P6, PT, R2, UR7, PT ;  /* 0x0000000702007c0c */ /* 0x000fc4000bfc6270 */
[----:B------:R-:W-:Y:S02]  /*5390*/  FSEL R2, R47, -INF , !P5 ;  /* 0xff8000002f027808 */ /* 0x000fe40006800000 */
[----:B------:R-:W-:Y:S02]  /*53a0*/  FSEL R45, R45, -INF , !P5 ;  /* 0xff8000002d2d7808 */ /* 0x000fe40006800000 */
[----:B------:R-:W-:Y:S01]  /*53b0*/  FSEL R11, R40, -INF , !P4 ;  /* 0xff800000280b7808 */ /* 0x000fe20006000000 */
[----:B------:R-:W-:Y:S01]  /*53c0*/  HMMA.16816.F32.BF16 R76, R60, R16, R76 ;  /* 0x000000103c4c723c */ /* 0x000fe2000004184c */
[----:B------:R-:W-:Y:S02]  /*53d0*/  ISETP.GE.AND P4, PT, R6, UR7, PT ;  /* 0x0000000706007c0c */ /* 0x000fe4000bf86270 */
[----:B------:R-:W-:Y:S02]  /*53e0*/  IADD3 R6, R4, -0xf, RZ ;  /* 0xfffffff104067810 */ /* 0x000fe40007ffe0ff */
[----:B------:R-:W-:-:S02]  /*53f0*/  FSEL R10, R38, -INF , !P2 ;  /* 0xff800000260a7808 */ /* 0x000fc40005000000 */
[----:B------:R-:W-:Y:S02]  /*5400*/  FSEL R9, R36, -INF , !P2 ;  /* 0xff80000024097808 */ /* 0x000fe40005000000 */
[----:B------:R-:W-:Y:S02]  /*5410*/  ISETP.GE.AND P5, PT, R8, UR7, PT ;  /* 0x0000000708007c0c */ /* 0x000fe4000bfa6270 */
[----:B------:R-:W-:Y:S02]  /*5420*/  ISETP.GE.AND P2, PT, R6, UR7, PT ;  /* 0x0000000706007c0c */ /* 0x000fe4000bf46270 */
[C---:B------:R-:W-:Y:S02]  /*5430*/  IADD3 R8, R4.reuse, -0x10, RZ ;  /* 0xfffffff004087810 */ /* 0x040fe40007ffe0ff */
[C---:B------:R-:W-:Y:S02]  /*5440*/  IADD3 R6, R4.reuse, -0x8, RZ ;  /* 0xfffffff804067810 */ /* 0x040fe40007ffe0ff */
[----:B------:R-:W-:-:S02]  /*5450*/  IADD3 R4, R4, -0x7, RZ ;  /* 0xfffffff904047810 */ /* 0x000fc40007ffe0ff */
[----:B------:R-:W-:Y:S02]  /*5460*/  FSEL R190, R34, -INF , !P0 ;  /* 0xff80000022be7808 */ /* 0x000fe40004000000 */
[----:B------:R-:W-:Y:S02]  /*5470*/  FSEL R195, R32, -INF , !P0 ;  /* 0xff80000020c37808 */ /* 0x000fe40004000000 */
[----:B------:R-:W-:Y:S02]  /*5480*/  ISETP.GE.AND P0, PT, R4, UR7, PT ;  /* 0x0000000704007c0c */ /* 0x000fe4000bf06270 */
[----:B------:R-:W-:Y:S02]  /*5490*/  FSEL R12, R43, -INF , !P3 ;  /* 0xff8000002b0c7808 */ /* 0x000fe40005800000 */
[----:B------:R-:W-:Y:S02]  /*54a0*/  FSEL R188, R75, -INF , !P0 ;  /* 0xff8000004bbc7808 */ /* 0x000fe40004000000 */
[----:B------:R-:W-:-:S02]  /*54b0*/  FSEL R197, R73, -INF , !P0 ;  /* 0xff80000049c57808 */ /* 0x000fc40004000000 */
[----:B------:R-:W-:Y:S02]  /*54c0*/  PLOP3.LUT P0, PT, PT, PT, UP0, 0x80, 0x0 ;  /* 0x000000000000781c */ /* 0x000fe40003f0f008 */
[----:B------:R-:W-:Y:S02]  /*54d0*/  FSEL R15, R41, -INF , !P3 ;  /* 0xff800000290f7808 */ /* 0x000fe40005800000 */
[----:B------:R-:W-:Y:S02]  /*54e0*/  ISETP.GE.AND P3, PT, R8, UR7, PT ;  /* 0x0000000708007c0c */ /* 0x000fe4000bf66270 */
[----:B------:R-:W-:Y:S02]  /*54f0*/  FSEL R8, R39, -INF , !P1 ;  /* 0xff80000027087808 */ /* 0x000fe40004800000 */
[----:B------:R-:W-:Y:S02]  /*5500*/  FSEL R13, R37, -INF , !P1 ;  /* 0xff800000250d7808 */ /* 0x000fe40004800000 */
[----:B------:R-:W-:-:S02]  /*5510*/  ISETP.GE.AND P1, PT, R6, UR7, PT ;  /* 0x0000000706007c0c */ /* 0x000fc4000bf26270 */
[----:B------:R-:W-:Y:S02]  /*5520*/  FSEL R204, R35, -INF , !P6 ;  /* 0xff80000023cc7808 */ /* 0x000fe40007000000 */
[----:B------:R-:W-:Y:S02]  /*5530*/  FSEL R187, R33, -INF , !P6 ;  /* 0xff80000021bb7808 */ /* 0x000fe40007000000 */
[----:B------:R-:W-:Y:S02]  /*5540*/  FSEL R192, R30, -INF , !P5 ;  /* 0xff8000001ec07808 */ /* 0x000fe40006800000 */
[----:B------:R-:W-:Y:S02]  /*5550*/  FSEL R193, R28, -INF , !P5 ;  /* 0xff8000001cc17808 */ /* 0x000fe40006800000 */
[----:B------:R-:W-:Y:S02]  /*5560*/  FSEL R202, R31, -INF , !P4 ;  /* 0xff8000001fca7808 */ /* 0x000fe40006000000 */
[----:B------:R-:W-:-:S02]  /*5570*/  FSEL R189, R29, -INF , !P4 ;  /* 0xff8000001dbd7808 */ /* 0x000fc40006000000 */
[----:B------:R-:W-:Y:S02]  /*5580*/  FSEL R198, R78, -INF , !P3 ;  /* 0xff8000004ec67808 */ /* 0x000fe40005800000 */
[----:B------:R-:W-:Y:S02]  /*5590*/  FSEL R203, R76, -INF , !P3 ;  /* 0xff8000004ccb7808 */ /* 0x000fe40005800000 */
[----:B------:R-:W-:Y:S02]  /*55a0*/  FSEL R196, R79, -INF , !P2 ;  /* 0xff8000004fc47808 */ /* 0x000fe40005000000 */
[----:B------:R-:W-:Y:S02]  /*55b0*/  FSEL R201, R77, -INF , !P2 ;  /* 0xff8000004dc97808 */ /* 0x000fe40005000000 */
[----:B------:R-:W-:Y:S02]  /*55c0*/  FSEL R194, R74, -INF , !P1 ;  /* 0xff8000004ac27808 */ /* 0x000fe40004800000 */
[----:B------:R-:W-:Y:S01]  /*55d0*/  FSEL R199, R72, -INF , !P1 ;  /* 0xff80000048c77808 */ /* 0x000fe20004800000 */
[----:B------:R-:W-:Y:S06]  /*55e0*/  BAR.SYNC.DEFER_BLOCKING 0x0 ;  /* 0x0000000000007b1d */ /* 0x000fec0000010000 */
[----:B------:R-:W-:Y:S05]  /*55f0*/  @!P0 BRA `(.L_x_716) ;  /* 0x00000ef000008947 */ /* 0x000fea0003800000 */
[----:B------:R-:W-:-:S13]  /*5600*/  PLOP3.LUT P1, PT, PT, PT, UP6, 0x80, 0x0 ;  /* 0x000000000000781c */ /* 0x000fda0003f2f068 */
[----:B------:R-:W-:Y:S05]  /*5610*/  @!P1 BRA `(.L_x_717) ;  /* 0x0000049000009947 */ /* 0x000fea0003800000 */
[----:B------:R-:W1:Y:S01]  /*5620*/  I2F.RP R17, UR6 ;  /* 0x0000000600117d06 */ /* 0x000e620008209400 */
[----:B------:R-:W-:Y:S01]  /*5630*/  UIADD3 UR10, UR10, -0x80, URZ ;  /* 0xffffff800a0a7890 */ /* 0x000fe2000fffe03f */
[----:B------:R-:W-:Y:S01]  /*5640*/  IMAD.U32 R6, RZ, RZ, UR9 ;  /* 0x00000009ff067e24 */ /* 0x000fe2000f8e00ff */
[----:B------:R-:W-:-:S04]  /*5650*/  UMOV UR12, URZ ;  /* 0x0000003f000c7c82 */ /* 0x000fc80008000000 */
[----:B------:R-:W-:Y:S02]  /*5660*/  MOV R4, UR10 ;  /* 0x0000000a00047c02 */ /* 0x000fe40008000f00 */
[----:B------:R-:W-:Y:S02]  /*5670*/  IABS R6, R6 ;  /* 0x0000000600067213 */ /* 0x000fe40000000000 */
[----:B------:R-:W-:Y:S02]  /*5680*/  IABS R4, R4 ;  /* 0x0000000400047213 */ /* 0x000fe40000000000 */
[----:B------:R-:W2:Y:S01]  /*5690*/  R2UR UR8, R6 ;  /* 0x00000000060873c2 */ /* 0x000ea200000e0000 */
[----:B-1----:R-:W1:Y:S07]  /*56a0*/  MUFU.RCP R16, R17 ;  /* 0x0000001100107308 */ /* 0x002e6e0000001000 */
[----:B------:R-:W3:Y:S01]  /*56b0*/  R2UR UR5, R4 ;  /* 0x00000000040573c2 */ /* 0x000ee200000e0000 */
[----:B-1----:R-:W-:-:S06]  /*56c0*/  IADD3 R16, R16, 0xffffffe, RZ ;  /* 0x0ffffffe10107810 */ /* 0x002fcc0007ffe0ff */
[----:B------:R-:W1:Y:S02]  /*56d0*/  F2I.FTZ.U32.TRUNC.NTZ R16, R16 ;  /* 0x0000001000107305 */ /* 0x000e64000021f000 */
[----:B-1----:R-:W1:Y:S02]  /*56e0*/  R2UR UR13, R16 ;  /* 0x00000000100d73c2 */ /* 0x002e6400000e0000 */
[----:B-1----:R-:W-:-:S04]  /*56f0*/  UIADD3 UR4, URZ, -UR13, URZ ;  /* 0x8000000d3f047290 */ /* 0x002fc8000fffe03f */
[----:B------:R-:W-:-:S04]  /*5700*/  UIMAD UR4, UR4, UR6, URZ ;  /* 0x00000006040472a4 */ /* 0x000fc8000f8e023f */
[----:B------:R-:W-:-:S04]  /*5710*/  UIMAD.WIDE.U32 UR14, UR13, UR4, UR12 ;  /* 0x000000040d0e72a5 */ /* 0x000fc8000f8e000c */
[----:B--2---:R-:W-:Y:S02]  /*5720*/  UIMAD.WIDE.U32 UR12, UR15, UR8, URZ ;  /* 0x000000080f0c72a5 */ /* 0x004fe4000f8e003f */
[----:B---3--:R-:W-:Y:S02]  /*5730*/  UIMAD.WIDE.U32 UR14, UR15, UR5, URZ ;  /* 0x000000050f0e72a5 */ /* 0x008fe4000f8e003f */
[----:B------:R-:W-:-:S04]  /*5740*/  UIADD3 UR7, -UR13, URZ, URZ ;  /* 0x0000003f0d077290 */ /* 0x000fc8000fffe13f */
[----:B------:R-:W-:Y:S02]  /*5750*/  UIMAD UR7, UR6, UR7, UR8 ;  /* 0x00000007060772a4 */ /* 0x000fe4000f8e0208 */
[----:B------:R-:W-:Y:S02]  /*5760*/  UMOV UR11, UR15 ;  /* 0x0000000f000b7c82 */ /* 0x000fe40008000000 */
[----:B------:R-:W-:Y:S02]  /*5770*/  UIADD3 UR4, -UR11, URZ, URZ ;  /* 0x0000003f0b047290 */ /* 0x000fe4000fffe13f */
[----:B------:R-:W-:Y:S02]  /*5780*/  UISETP.GT.U32.AND UP2, UPT, UR6, UR7, UPT ;  /* 0x000000070600728c */ /* 0x000fe4000bf44070 */
[----:B------:R-:W-:-:S03]  /*5790*/  UIMAD UR5, UR6, UR4, UR5 ;  /* 0x00000004060572a4 */ /* 0x000fc6000f8e0205 */
[----:B------:R-:W-:Y:S02]  /*57a0*/  ULDC UR4, c[0x0][0x2d0] ;  /* 0x0000b40000047ab9 */ /* 0x000fe40000000800 */
[----:B------:R-:W-:Y:S02]  /*57b0*/  UISETP.GT.U32.AND UP0, UPT, UR6, UR5, UPT ;  /* 0x000000050600728c */ /* 0x000fe4000bf04070 */
[----:B------:R-:W-:Y:S02]  /*57c0*/  ULOP3.LUT UR9, UR9, UR4, URZ, 0x3c, !UPT ;  /* 0x0000000409097292 */ /* 0x000fe4000f8e3c3f */
[----:B------:R-:W-:Y:S02]  /*57d0*/  @!UP2 UIADD3 UR7, UR7, -UR6, URZ ;  /* 0x800000060707a290 */ /* 0x000fe4000fffe03f */
[----:B------:R-:W-:Y:S02]  /*57e0*/  ULOP3.LUT UR10, UR10, UR4, URZ, 0x3c, !UPT ;  /* 0x000000040a0a7292 */ /* 0x000fe4000f8e3c3f */
[----:B------:R-:W-:-:S02]  /*57f0*/  UISETP.GE.U32.AND UP4, UPT, UR7, UR6, UPT ;  /* 0x000000060700728c */ /* 0x000fc4000bf86070 */
[----:B------:R-:W-:Y:S02]  /*5800*/  UISETP.GE.AND UP1, UPT, UR9, URZ, UPT ;  /* 0x0000003f0900728c */ /* 0x000fe4000bf26270 */
[----:B------:R-:W-:Y:S02]  /*5810*/  @!UP0 UIADD3 UR5, UR5, -UR6, URZ ;  /* 0x8000000605058290 */ /* 0x000fe4000fffe03f */
[----:B------:R-:W-:Y:S02]  /*5820*/  @!UP0 UIADD3 UR11, UR11, 0x1, URZ ;  /* 0x000000010b0b8890 */ /* 0x000fe4000fffe03f */
[----:B------:R-:W-:Y:S02]  /*5830*/  UISETP.GE.U32.AND UP3, UPT, UR5, UR6, UPT ;  /* 0x000000060500728c */ /* 0x000fe4000bf66070 */
[----:B------:R-:W-:Y:S02]  /*5840*/  UISETP.GE.AND UP0, UPT, UR10, URZ, UPT ;  /* 0x0000003f0a00728c */ /* 0x000fe4000bf06270 */
[----:B------:R-:W-:-:S02]  /*5850*/  @!UP2 UIADD3 UR13, UR13, 0x1, URZ ;  /* 0x000000010d0da890 */ /* 0x000fc4000fffe03f */
[----:B------:R-:W-:Y:S02]  /*5860*/  UISETP.NE.AND UP2, UPT, URZ, UR4, UPT ;  /* 0x000000043f00728c */ /* 0x000fe4000bf45270 */
[----:B------:R-:W-:Y:S02]  /*5870*/  @UP4 UIADD3 UR13, UR13, 0x1, URZ ;  /* 0x000000010d0d4890 */ /* 0x000fe4000fffe03f */
[----:B------:R-:W-:Y:S02]  /*5880*/  ULOP3.LUT UR5, URZ, UR4, URZ, 0x33, !UPT ;  /* 0x000000043f057292 */ /* 0x000fe4000f8e333f */
[----:B------:R-:W-:Y:S02]  /*5890*/  @UP3 UIADD3 UR11, UR11, 0x1, URZ ;  /* 0x000000010b0b3890 */ /* 0x000fe4000fffe03f */
[----:B------:R-:W-:Y:S02]  /*58a0*/  @!UP1 UIADD3 UR13, -UR13, URZ, URZ ;  /* 0x0000003f0d0d9290 */ /* 0x000fe4000fffe13f */
[----:B------:R-:W-:-:S02]  /*58b0*/  @!UP0 UIADD3 UR11, -UR11, URZ, URZ ;  /* 0x0000003f0b0b8290 */ /* 0x000fc4000fffe13f */
[----:B------:R-:W-:Y:S02]  /*58c0*/  USEL UR13, UR5, UR13, !UP2 ;  /* 0x0000000d050d7287 */ /* 0x000fe4000d000000 */
[----:B------:R-:W-:Y:S02]  /*58d0*/  USEL UR5, UR5, UR11, !UP2 ;  /* 0x0000000b05057287 */ /* 0x000fe4000d000000 */
[----:B------:R-:W-:Y:S02]  /*58e0*/  UIMAD.WIDE UR6, UR13, 0x4, UR28 ;  /* 0x000000040d0678a5 */ /* 0x000fe4000f8e021c */
[----:B------:R-:W-:-:S04]  /*58f0*/  UIMAD.WIDE UR8, UR5, 0x4, UR28 ;  /* 0x00000004050878a5 */ /* 0x000fc8000f8e021c */
[----:B------:R-:W-:Y:S01]  /*5900*/  MOV R17, UR7 ;  /* 0x0000000700117c02 */ /* 0x000fe20008000f00 */
[----:B------:R-:W-:Y:S01]  /*5910*/  IMAD.U32 R16, RZ, RZ, UR6 ;  /* 0x00000006ff107e24 */ /* 0x000fe2000f8e00ff */
[----:B------:R-:W-:Y:S01]  /*5920*/  MOV R19, UR9 ;  /* 0x0000000900137c02 */ /* 0x000fe20008000f00 */
[----:B------:R-:W-:-:S03]  /*5930*/  IMAD.U32 R18, RZ, RZ, UR8 ;  /* 0x00000008ff127e24 */ /* 0x000fc6000f8e00ff */
[----:B------:R1:W2:Y:S04]  /*5940*/  LDG.E R17, [R16.64] ;  /* 0x0000001e10117981 */ /* 0x0002a8000c1e1900 */
[----:B------:R-:W2:Y:S01]  /*5950*/  LDG.E R4, [R18.64] ;  /* 0x0000001e12047981 */ /* 0x000ea2000c1e1900 */
[----:B------:R-:W-:Y:S02]  /*5960*/  UIADD3 UR13, UR13, -UR5, URZ ;  /* 0x800000050d0d7290 */ /* 0x000fe4000fffe03f */
[----:B------:R-:W-:Y:S02]  /*5970*/  UMOV UR7, 0x40 ;  /* 0x0000004000077882 */ /* 0x000fe40000000000 */
[----:B------:R-:W-:-:S03]  /*5980*/  UIMAD UR7, UR13, UR4, -UR7 ;  /* 0x000000040d0772a4 */ /* 0x000fc6000f8e0a07 */
[----:B------:R-:W-:Y:S02]  /*5990*/  ULDC.64 UR4, c[0x0][0x198] ;  /* 0x0000660000047ab9 */ /* 0x000fe40000000a00 */
[----:B------:R-:W-:Y:S02]  /*59a0*/  USHF.R.S32.HI UR6, URZ, 0x1f, UR7 ;  /* 0x0000001f3f067899 */ /* 0x000fe40008011407 */
[----:B------:R-:W-:Y:S02]  /*59b0*/  UIMAD.WIDE.U32 UR8, UR7, UR4, URZ ;  /* 0x00000004070872a5 */ /* 0x000fe4000f8e003f */
[----:B------:R-:W-:-:S04]  /*59c0*/  UIMAD UR6, UR6, UR4, URZ ;  /* 0x00000004060672a4 */ /* 0x000fc8000f8e023f */
[----:B------:R-:W-:Y:S01]  /*59d0*/  UIMAD UR5, UR7, UR5, UR6 ;  /* 0x00000005070572a4 */ /* 0x000fe2000f8e0206 */
[----:B-1----:R-:W-:-:S03]  /*59e0*/  MOV R16, UR8 ;  /* 0x0000000800107c02 */ /* 0x002fc60008000f00 */
[----:B------:R-:W-:Y:S02]  /*59f0*/  UIADD3 UR5, UR9, UR5, URZ ;  /* 0x0000000509057290 */ /* 0x000fe4000fffe03f */
[----:B------:R-:W-:-:S04]  /*5a00*/  IMAD.MOV.U32 R22, RZ, RZ, R16 ;  /* 0x000000ffff167224 */ /* 0x000fc800078e0010 */
[----:B------:R-:W-:Y:S01]  /*5a10*/  MOV R23, UR5 ;  /* 0x0000000500177c02 */ /* 0x000fe20008000f00 */
[----:B--2---:R-:W-:Y:S02]  /*5a20*/  IMAD.IADD R4, R4, 0x1, -R17 ;  /* 0x0000000104047824 */ /* 0x004fe400078e0a11 */
[----:B------:R-:W-:Y:S02]  /*5a30*/  IMAD.U32 R17, RZ, RZ, UR9 ;  /* 0x00000009ff117e24 */ /* 0x000fe4000f8e00ff */
[----:B------:R-:W-:Y:S01]  /*5a40*/  IMAD.WIDE.U32 R22, R4, c[0x0][0x180], R22 ;  /* 0x0000600004167a25 */ /* 0x000fe200078e0016 */
[----:B------:R-:W-:-:S05]  /*5a50*/  SHF.R.S32.HI R6, RZ, 0x1f, R4 ;  /* 0x0000001fff067819 */ /* 0x000fca0000011404 */
[----:B------:R-:W-:-:S04]  /*5a60*/  IMAD R17, R6, c[0x0][0x180], RZ ;  /* 0x0000600006117a24 */ /* 0x000fc800078e02ff */
[----:B------:R-:W-:-:S05]  /*5a70*/  IMAD R18, R4, c[0x0][0x184], R17 ;  /* 0x0000610004127a24 */ /* 0x000fca00078e0211 */
[----:B------:R-:W-:Y:S01]  /*5a80*/  IADD3 R18, R23, R18, RZ ;  /* 0x0000001217127210 */ /* 0x000fe20007ffe0ff */
[----:B------:R-:W-:Y:S01]  /*5a90*/  IMAD.MOV.U32 R23, RZ, RZ, R22 ;  /* 0x000000ffff177224 */ /* 0x000fe200078e0016 */
[----:B------:R-:W-:Y:S05]  /*5aa0*/  BRA `(.L_x_718) ;  /* 0x0000004000007947 */ /* 0x000fea0003800000 */
.L_x_717:
[----:B------:R-:W-:-:S04]  /*5ab0*/  ULEA UR22, -UR22, URZ, 0x6 ;  /* 0x0000003f16167291 */ /* 0x000fc8000f8e313f */
[----:B------:R-:W-:Y:S02]  /*5ac0*/  USHF.R.S32.HI UR4, URZ, 0x1f, UR22 ;  /* 0x0000001f3f047899 */ /* 0x000fe40008011416 */
[----:B------:R-:W-:-:S04]  /*5ad0*/  MOV R23, UR22 ;  /* 0x0000001600177c02 */ /* 0x000fc80008000f00 */
[----:B------:R-:W-:Y:S02]  /*5ae0*/  MOV R18, UR4 ;  /* 0x0000000400127c02 */ /* 0x000fe40008000f00 */
.L_x_718:
[----:B------:R-:W-:Y:S01]  /*5af0*/  ISETP.GE.AND P6, PT, R240, c[0x0][0x220], PT ;  /* 0x00008800f0007a0c */ /* 0x000fe20003fc6270 */
[----:B------:R-:W-:Y:S01]  /*5b00*/  BSSY B0, `(.L_x_719) ;  /* 0x000009b000007945 */ /* 0x000fe20003800000 */
[----:B------:R-:W-:Y:S02]  /*5b10*/  ISETP.GE.AND P5, PT, R237, c[0x0][0x220], PT ;  /* 0x00008800ed007a0c */ /* 0x000fe40003fa6270 */
[----:B------:R-:W-:Y:S02]  /*5b20*/  ISETP.GE.AND P4, PT, R236, c[0x0][0x220], PT ;  /* 0x00008800ec007a0c */ /* 0x000fe40003f86270 */
[----:B------:R-:W-:-:S07]  /*5b30*/  ISETP.GE.AND P3, PT, R235, c[0x0][0x220], PT ;  /* 0x00008800eb007a0c */ /* 0x000fce0003f66270 */
[-C--:B------:R-:W-:Y:S01]  /*5b40*/  @!P6 IADD3 R19, P1, R23, R166.reuse, RZ ;  /* 0x000000a61713e210 */ /* 0x080fe20007f3e0ff */
[----:B------:R1:W-:Y:S03]  /*5b50*/  @P6 STS.128 [R238+0x8000], RZ ;  /* 0x008000ffee006388 */ /* 0x0003e60000000c00 */
[----:B------:R-:W-:Y:S01]  /*5b60*/  @!P6 LEA R52, P2, R19, c[0x0][0x168], 0x1 ;  /* 0x00005a001334ea11 */ /* 0x000fe200078408ff */
[----:B------:R-:W-:Y:S01]  /*5b70*/  @!P6 IMAD.X R4, R18, 0x1, R165, P1 ;  /* 0x000000011204e824 */ /* 0x000fe200008e06a5 */
[----:B------:R-:W-:-:S04]  /*5b80*/  @!P5 IADD3 R17, P1, R23, R166, RZ ;  /* 0x000000a61711d210 */ /* 0x000fc80007f3e0ff */
[----:B------:R-:W-:Y:S01]  /*5b90*/  @!P6 LEA.HI.X R53, R19, c[0x0][0x16c], R4, 0x1, P2 ;  /* 0x00005b001335ea11 */ /* 0x000fe200010f0c04 */
[C-C-:B------:R-:W-:Y:S01]  /*5ba0*/  @!P5 IMAD.X R4, R18.reuse, 0x1, R165.reuse, P1 ;  /* 0x000000011204d824 */ /* 0x140fe200008e06a5 */
[----:B------:R-:W-:Y:S02]  /*5bb0*/  @!P5 LEA R36, P2, R17, c[0x0][0x168], 0x1 ;  /* 0x00005a001124da11 */ /* 0x000fe400078408ff */
[-C--:B------:R-:W-:Y:S01]  /*5bc0*/  @!P4 IADD3 R19, P1, R23, R166.reuse, RZ ;  /* 0x000000a61713c210 */ /* 0x080fe20007f3e0ff */
[----:B------:R-:W-:Y:S01]  /*5bd0*/  @!PT LDS RZ, [RZ] ;  /* 0x00000000fffff984 */ /* 0x000fe20000000800 */
[----:B------:R-:W-:Y:S01]  /*5be0*/  @!PT LDS RZ, [RZ] ;  /* 0x00000000fffff984 */ /* 0x000fe20000000800 */
[----:B------:R-:W-:Y:S01]  /*5bf0*/  @!PT LDS RZ, [RZ] ;  /* 0x00000000fffff984 */ /* 0x000fe20000000800 */
[----:B------:R1:W-:Y:S01]  /*5c00*/  @!P6 LDGSTS.E.BYPASS.LTC128B.128 [R238+0x8000], [R52.64] ;  /* 0x0800000034eeefae */ /* 0x0003e2000b901d5e */
[----:B------:R-:W-:Y:S02]  /*5c10*/  @!P5 LEA.HI.X R37, R17, c[0x0][0x16c], R4, 0x1, P2 ;  /* 0x00005b001125da11 */ /* 0x000fe400010f0c04 */
[----:B------:R-:W-:Y:S01]  /*5c20*/  @!P4 LEA R34, P2, R19, c[0x0][0x168], 0x1 ;  /* 0x00005a001322ca11 */ /* 0x000fe200078408ff */
[C-C-:B------:R-:W-:Y:S01]  /*5c30*/  @!P4 IMAD.X R4, R18.reuse, 0x1, R165.reuse, P1 ;  /* 0x000000011204c824 */ /* 0x140fe200008e06a5 */
[----:B------:R-:W-:Y:S01]  /*5c40*/  @!P3 IADD3 R17, P1, R23, R166, RZ ;  /* 0x000000a61711b210 */ /* 0x000fe20007f3e0ff */
[----:B------:R1:W-:Y:S03]  /*5c50*/  @P5 STS.128 [R238+0xa000], RZ ;  /* 0x00a000ffee005388 */ /* 0x0003e60000000c00 */
[----:B------:R-:W-:Y:S01]  /*5c60*/  @!P4 LEA.HI.X R35, R19, c[0x0][0x16c], R4, 0x1, P2 ;  /* 0x00005b001323ca11 */ /* 0x000fe200010f0c04 */
[----:B------:R-:W-:Y:S01]  /*5c70*/  @!P3 IMAD.X R4, R18, 0x1, R165, P1 ;  /* 0x000000011204b824 */ /* 0x000fe200008e06a5 */
[----:B------:R-:W-:Y:S01]  /*5c80*/  @!P3 LEA R32, P1, R17, c[0x0][0x168], 0x1 ;  /* 0x00005a001120ba11 */ /* 0x000fe200078208ff */
[----:B------:R-:W-:Y:S01]  /*5c90*/  @!PT LDS RZ, [RZ] ;  /* 0x00000000fffff984 */ /* 0x000fe20000000800 */
[----:B------:R-:W-:Y:S01]  /*5ca0*/  @!PT LDS RZ, [RZ] ;  /* 0x00000000fffff984 */ /* 0x000fe20000000800 */
[----:B------:R-:W-:Y:S01]  /*5cb0*/  @!PT LDS RZ, [RZ] ;  /* 0x00000000fffff984 */ /* 0x000fe20000000800 */
[----:B------:R1:W-:Y:S01]  /*5cc0*/  @!P5 LDGSTS.E.BYPASS.LTC128B.128 [R238+0xa000], [R36.64+0x80] ;  /* 0x0a00008024eedfae */ /* 0x0003e2000b901d5e */
[----:B------:R-:W-:-:S02]  /*5cd0*/  IADD3 R19, P2, R23, UR24, RZ ;  /* 0x0000001817137c10 */ /* 0x000fc4000ff5e0ff */
[----:B------:R-:W-:Y:S01]  /*5ce0*/  @!P3 LEA.HI.X R33, R17, c[0x0][0x16c], R4, 0x1, P1 ;  /* 0x00005b001121ba11 */ /* 0x000fe200008f0c04 */
[----:B------:R1:W-:Y:S01]  /*5cf0*/  @P4 STS.128 [R238+0xc000], RZ ;  /* 0x00c000ffee004388 */ /* 0x0003e20000000c00 */
[----:B------:R-:W-:Y:S02]  /*5d00*/  IADD3.X R16, R18, UR23, RZ, P2, !PT ;  /* 0x0000001712107c10 */ /* 0x000fe400097fe4ff */
[-C--:B------:R-:W-:Y:S01]  /*5d10*/  @!P6 IADD3 R25, P1, R19, R166.reuse, RZ ;  /* 0x000000a61319e210 */ /* 0x080fe20007f3e0ff */
[----:B------:R-:W-:Y:S01]  /*5d20*/  @!PT LDS RZ, [RZ] ;  /* 0x00000000fffff984 */ /* 0x000fe20000000800 */
[----:B------:R-:W-:Y:S01]  /*5d30*/  @!PT LDS RZ, [RZ] ;  /* 0x00000000fffff984 */ /* 0x000fe20000000800 */
[----:B------:R-:W-:Y:S01]  /*5d40*/  @!PT LDS RZ, [RZ] ;  /* 0x00000000fffff984 */ /* 0x000fe20000000800 */
[----:B------:R1:W-:Y:S03]  /*5d50*/  @!P4 LDGSTS.E.BYPASS.LTC128B.128 [R238+0xc000], [R34.64+0x100] ;  /* 0x0c00010022eecfae */ /* 0x0003e6000b901d5e */
[----:B------:R-:W-:Y:S01]  /*5d60*/  @!P6 LEA R40, P2, R25, c[0x0][0x168], 0x1 ;  /* 0x00005a001928ea11 */ /* 0x000fe200078408ff */
[C-C-:B------:R-:W-:Y:S01]  /*5d70*/  @!P6 IMAD.X R4, R16.reuse, 0x1, R165.reuse, P1 ;  /* 0x000000011004e824 */ /* 0x140fe200008e06a5 */
[-C--:B------:R-:W-:Y:S01]  /*5d80*/  @!P5 IADD3 R17, P1, R19, R166.reuse, RZ ;  /* 0x000000a61311d210 */ /* 0x080fe20007f3e0ff */
        /* <DEDUP_REMOVED lines=8> */
[----:B------:R-:W-:-:S02]  /*5e10*/  @!P4 IADD3 R25, P1, R19, R166, RZ ;  /* 0x000000a61319c210 */ /* 0x000fc40007f3e0ff */
[----:B------:R-:W-:Y:S01]  /*5e20*/  @!P5 LEA.HI.X R31, R17, c[0x0][0x16c], R4, 0x1, P2 ;  /* 0x00005b00111fda11 */ /* 0x000fe200010f0c04 */
[----:B------:R1:W-:Y:S01]  /*5e30*/  @P6 STS.128 [R238+0x8800], RZ ;  /* 0x008800ffee006388 */ /* 0x0003e20000000c00 */
[----:B------:R-:W-:Y:S01]  /*5e40*/  @!P4 LEA R28, P2, R25, c[0x0][0x168], 0x1 ;  /* 0x00005a00191cca11 */ /* 0x000fe200078408ff */
[C-C-:B------:R-:W-:Y:S01]  /*5e50*/  @!P4 IMAD.X R4, R16.reuse, 0x1, R165.reuse, P1 ;  /* 0x000000011004c824 */ /* 0x140fe200008e06a5 */
[----:B------:R-:W-:Y:S01]  /*5e60*/  @!P3 IADD3 R17, P1, R19, R166, RZ ;  /* 0x000000a61311b210 */ /* 0x000fe20007f3e0ff */
[----:B------:R-:W-:Y:S01]  /*5e70*/  @!PT LDS RZ, [RZ] ;  /* 0x00000000fffff984 */ /* 0x000fe20000000800 */
[----:B------:R-:W-:Y:S01]  /*5e80*/  @!PT LDS RZ, [RZ] ;  /* 0x00000000fffff984 */ /* 0x000fe20000000800 */
[----:B------:R-:W-:Y:S01]  /*5e90*/  @!PT LDS RZ, [RZ] ;  /* 0x00000000fffff984 */ /* 0x000fe20000000800 */
[----:B------:R1:W-:Y:S03]  /*5ea0*/  @!P6 LDGSTS.E.BYPASS.LTC128B.128 [R238+0x8800], [R40.64] ;  /* 0x0880000028eeefae */ /* 0x0003e6000b901d5e */
[----:B------:R-:W-:Y:S01]  /*5eb0*/  @!P4 LEA.HI.X R29, R25, c[0x0][0x16c], R4, 0x1, P2 ;  /* 0x00005b00191dca11 */ /* 0x000fe200010f0c04 */
[----:B------:R-:W-:Y:S01]  /*5ec0*/  @!P3 IMAD.X R4, R16, 0x1, R165, P1 ;  /* 0x000000011004b824 */ /* 0x000fe200008e06a5 */
[----:B------:R-:W-:Y:S01]  /*5ed0*/  @!P3 LEA R26, P1, R17, c[0x0][0x168], 0x1 ;  /* 0x00005a00111aba11 */ /* 0x000fe200078208ff */
[----:B------:R1:W-:Y:S01]  /*5ee0*/  @P5 STS.128 [R238+0xa800], RZ ;  /* 0x00a800ffee005388 */ /* 0x0003e20000000c00 */
[----:B------:R-:W-:-:S02]  /*5ef0*/  IADD3 R19, P2, R19, UR24, RZ ;  /* 0x0000001813137c10 */ /* 0x000fc4000ff5e0ff */
[----:B------:R-:W-:Y:S01]  /*5f00*/  @!P3 LEA.HI.X R27, R17, c[0x0][0x16c], R4, 0x1, P1 ;  /* 0x00005b00111bba11 */ /* 0x000fe200008f0c04 */
[----:B------:R-:W-:Y:S01]  /*5f10*/  @!PT LDS RZ, [RZ] ;  /* 0x00000000fffff984 */ /* 0x000fe20000000800 */
[----:B------:R-:W-:Y:S01]  /*5f20*/  @!PT LDS RZ, [RZ] ;  /* 0x00000000fffff984 */ /* 0x000fe20000000800 */
[----:B------:R-:W-:Y:S01]  /*5f30*/  @!PT LDS RZ, [RZ] ;  /* 0x00000000fffff984 */ /* 0x000fe20000000800 */
[----:B------:R1:W-:Y:S01]  /*5f40*/  @!P5 LDGSTS.E.BYPASS.LTC128B.128 [R238+0xa800], [R30.64+0x80] ;  /* 0x0a8000801eeedfae */ /* 0x0003e2000b901d5e */
[----:B------:R-:W-:Y:S02]  /*5f50*/  IADD3.X R16, R16, UR23, RZ, P2, !PT ;  /* 0x0000001710107c10 */ /* 0x000fe400097fe4ff */
[-C--:B------:R-:W-:Y:S01]  /*5f60*/  @!P6 IADD3 R17, P1, R19, R166.reuse, RZ ;  /* 0x000000a61311e210 */ /* 0x080fe20007f3e0ff */
[----:B------:R1:W-:Y:S03]  /*5f70*/  @P4 STS.128 [R238+0xc800], RZ ;  /* 0x00c800ffee004388 */ /* 0x0003e60000000c00 */
[----:B------:R-:W-:Y:S01]  /*5f80*/  @!P6 LEA R38, P2, R17, c[0x0][0x168], 0x1 ;  /* 0x00005a001126ea11 */ /* 0x000fe200078408ff */
[C-C-:B------:R-:W-:Y:S01]  /*5f90*/  @!P6 IMAD.X R4, R16.reuse, 0x1, R165.reuse, P1 ;  /* 0x000000011004e824 */ /* 0x140fe200008e06a5 */
[-C--:B------:R-:W-:Y:S01]  /*5fa0*/  @!P5 IADD3 R25, P1, R19, R166.reuse, RZ ;  /* 0x000000a61319d210 */ /* 0x080fe20007f3e0ff */
[----:B------:R-:W-:Y:S01]  /*5fb0*/  @!PT LDS RZ, [RZ] ;  /* 0x00000000fffff984 */ /* 0x000fe20000000800 */
[----:B------:R-:W-:Y:S01]  /*5fc0*/  @!PT LDS RZ, [RZ] ;  /* 0x00000000fffff984 */ /* 0x000fe20000000800 */
[----:B------:R-:W-:Y:S01]  /*5fd0*/  @!PT LDS RZ, [RZ] ;  /* 0x00000000fffff984 */ /* 0x000fe20000000800 */
[----:B------:R1:W-:Y:S03]  /*5fe0*/  @!P4 LDGSTS.E.BYPASS.LTC128B.128 [R238+0xc800], [R28.64+0x100] ;  /* 0x0c8001001ceecfae */ /* 0x0003e6000b901d5e */
[----:B------:R-:W-:Y:S01]  /*5ff0*/  @!P6 LEA.HI.X R39, R17, c[0x0][0x16c], R4, 0x1, P2 ;  /* 0x00005b001127ea11 */ /* 0x000fe200010f0c04 */
[----:B------:R-:W-:Y:S01]  /*6000*/  @!P5 IMAD.X R4, R16, 0x1, R165, P1 ;  /* 0x000000011004d824 */ /* 0x000fe200008e06a5 */
[----:B------:R-:W-:Y:S01]  /*6010*/  @!P4 IADD3 R17, P1, R19, R166, RZ ;  /* 0x000000a61311c210 */ /* 0x000fe20007f3e0ff */
[----:B------:R1:W-:Y:S01]  /*6020*/  @P3 STS.128 [R238+0xe800], RZ ;  /* 0x00e800ffee003388 */ /* 0x0003e20000000c00 */
[----:B------:R-:W-:-:S03]  /*6030*/  @!P5 LEA R24, P2, R25, c[0x0][0x168], 0x1 ;  /* 0x00005a001918da11 */ /* 0x000fc600078408ff */
[C-C-:B------:R-:W-:Y:S01]  /*6040*/  @!P4 IMAD.X R6, R16.reuse, 0x1, R165.reuse, P1 ;  /* 0x000000011006c824 */ /* 0x140fe200008e06a5 */
[----:B------:R-:W-:Y:S01]  /*6050*/  @!P5 LEA.HI.X R25, R25, c[0x0][0x16c], R4, 0x1, P2 ;  /* 0x00005b001919da11 */ /* 0x000fe200010f0c04 */
[----:B------:R-:W-:Y:S01]  /*6060*/  @!PT LDS RZ, [RZ] ;  /* 0x00000000fffff984 */ /* 0x000fe20000000800 */
[----:B------:R-:W-:Y:S01]  /*6070*/  @!PT LDS RZ, [RZ] ;  /* 0x00000000fffff984 */ /* 0x000fe20000000800 */
[----:B------:R-:W-:Y:S01]  /*6080*/  @!PT LDS RZ, [RZ] ;  /* 0x00000000fffff984 */ /* 0x000fe20000000800 */
[----:B------:R1:W-:Y:S01]  /*6090*/  @!P3 LDGSTS.E.BYPASS.LTC128B.128 [R238+0xe800], [R26.64+0x180] ;  /* 0x0e8001801aeebfae */ /* 0x0003e2000b901d5e */
[----:B------:R-:W-:Y:S02]  /*60a0*/  @!P4 LEA R54, P2, R17, c[0x0][0x168], 0x1 ;  /* 0x00005a001136ca11 */ /* 0x000fe400078408ff */
[----:B------:R-:W-:Y:S01]  /*60b0*/  @!P3 IADD3 R4, P1, R19, R166, RZ ;  /* 0x000000a61304b210 */ /* 0x000fe20007f3e0ff */
[----:B------:R1:W-:Y:S01]  /*60c0*/  @P6 STS.128 [R238+0x9000], RZ ;  /* 0x009000ffee006388 */ /* 0x0003e20000000c00 */
[----:B------:R-:W-:Y:S02]  /*60d0*/  @!P4 LEA.HI.X R55, R17, c[0x0][0x16c], R6, 0x1, P2 ;  /* 0x00005b001137ca11 */ /* 0x000fe400010f0c06 */
[----:B------:R-:W-:Y:S01]  /*60e0*/  IADD3 R19, P2, R19, UR24, RZ ;  /* 0x0000001813137c10 */ /* 0x000fe2000ff5e0ff */
[----:B------:R-:W-:Y:S01]  /*60f0*/  @!P3 IMAD.X R17, R16, 0x1, R165, P1 ;  /* 0x000000011011b824 */ /* 0x000fe200008e06a5 */
[----:B------:R-:W-:Y:S01]  /*6100*/  @!P3 LEA R56, P1, R4, c[0x0][0x168], 0x1 ;  /* 0x00005a000438ba11 */ /* 0x000fe200078208ff */
[----:B------:R-:W-:Y:S01]  /*6110*/  @!PT LDS RZ, [RZ] ;  /* 0x00000000fffff984 */ /* 0x000fe20000000800 */
[----:B------:R-:W-:Y:S01]  /*6120*/  @!PT LDS RZ, [RZ] ;  /* 0x00000000fffff984 */ /* 0x000fe20000000800 */
[----:B------:R-:W-:Y:S01]  /*6130*/  @!PT LDS RZ, [RZ] ;  /* 0x00000000fffff984 */ /* 0x000fe20000000800 */
[----:B------:R1:W-:Y:S01]  /*6140*/  @!P6 LDGSTS.E.BYPASS.LTC128B.128 [R238+0x9000], [R38.64] ;  /* 0x0900000026eeefae */ /* 0x0003e2000b901d5e */
[----:B------:R-:W-:-:S02]  /*6150*/  IADD3.X R16, R16, UR23, RZ, P2, !PT ;  /* 0x0000001710107c10 */ /* 0x000fc400097fe4ff */
[----:B------:R-:W-:Y:S01]  /*6160*/  @!P3 LEA.HI.X R57, R4, c[0x0][0x16c], R17, 0x1, P1 ;  /* 0x00005b000439ba11 */ /* 0x000fe200008f0c11 */
[----:B------:R1:W-:Y:S01]  /*6170*/  @P5 STS.128 [R238+0xb000], RZ ;  /* 0x00b000ffee005388 */ /* 0x0003e20000000c00 */
[----:B------:R-:W-:-:S03]  /*6180*/  @!P6 IADD3 R43, P1, R19, R166, RZ ;  /* 0x000000a6132be210 */ /* 0x000fc60007f3e0ff */
[----:B------:R-:W-:Y:S01]  /*6190*/  @!PT LDS RZ, [RZ] ;  /* 0x00000000fffff984 */ /* 0x000fe20000000800 */
[----:B------:R-:W-:Y:S01]  /*61a0*/  @!PT LDS RZ, [RZ] ;  /* 0x00000000fffff984 */ /* 0x000fe20000000800 */
[----:B------:R-:W-:Y:S01]  /*61b0*/  @!PT LDS RZ, [RZ] ;  /* 0x00000000fffff984 */ /* 0x000fe20000000800 */
[----:B------:R1:W-:Y:S01]  /*61c0*/  @!P5 LDGSTS.E.BYPASS.LTC128B.128 [R238+0xb000], [R24.64+0x80] ;  /* 0x0b00008018eedfae */ /* 0x0003e2000b901d5e */
        /* <DEDUP_REMOVED lines=13> */
[----:B------:R1:W-:Y:S02]  /*62a0*/  @P3 STS.128 [R238+0xf000], RZ ;  /* 0x00f000ffee003388 */ /* 0x0003e40000000c00 */
[----:B------:R-:W-:Y:S01]  /*62b0*/  @!P4 IMAD.X R17, R16, 0x1, R165, P1 ;  /* 0x000000011011c824 */ /* 0x000fe200008e06a5 */
[C---:B------:R-:W-:Y:S01]  /*62c0*/  @!P4 LEA R60, P1, R4.reuse, c[0x0][0x168], 0x1 ;  /* 0x00005a00043cca11 */ /* 0x040fe200078208ff */
[----:B------:R-:W-:Y:S01]  /*62d0*/  @!PT LDS RZ, [RZ] ;  /* 0x00000000fffff984 */ /* 0x000fe20000000800 */
[----:B------:R-:W-:Y:S01]  /*62e0*/  @!PT LDS RZ, [RZ] ;  /* 0x00000000fffff984 */ /* 0x000fe20000000800 */
[----:B------:R-:W-:Y:S01]  /*62f0*/  @!PT LDS RZ, [RZ] ;  /* 0x00000000fffff984 */ /* 0x000fe20000000800 */
[----:B------:R1:W-:Y:S03]  /*6300*/  @!P3 LDGSTS.E.BYPASS.LTC128B.128 [R238+0xf000], [R56.64+0x180] ;  /* 0x0f00018038eebfae */ /* 0x0003e6000b901d5e */
[----:B------:R-:W-:Y:S01]  /*6310*/  @!P4 LEA.HI.X R61, R4, c[0x0][0x16c], R17, 0x1, P1 ;  /* 0x00005b00043dca11 */ /* 0x000fe200008f0c11 */
        /* <DEDUP_REMOVED lines=17> */
[----:B------:R-:W-:-:S05]  /*6430*/  IADD3 R19, P1, R19, R166, RZ ;  /* 0x000000a613137210 */ /* 0x000fca0007f3e0ff */
[----:B------:R-:W-:Y:S01]  /*6440*/  IMAD.X R16, R16, 0x1, R165, P1 ;  /* 0x0000000110107824 */ /* 0x000fe200008e06a5 */
[----:B-1----:R-:W-:-:S04]  /*6450*/  LEA R24, P1, R19, c[0x0][0x168], 0x1 ;  /* 0x00005a0013187a11 */ /* 0x002fc800078208ff */
[----:B------:R-:W-:-:S05]  /*6460*/  LEA.HI.X R25, R19, c[0x0][0x16c], R16, 0x1, P1 ;  /* 0x00005b0013197a11 */ /* 0x000fca00008f0c10 */
[----:B------:R-:W-:Y:S01]  /*6470*/  @!PT LDS RZ, [RZ] ;  /* 0x00000000fffff984 */ /* 0x000fe20000000800 */
[----:B------:R-:W-:Y:S01]  /*6480*/  @!PT LDS RZ, [RZ] ;  /* 0x00000000fffff984 */ /* 0x000fe20000000800 */
[----:B------:R-:W-:Y:S01]  /*6490*/  @!PT LDS RZ, [RZ] ;  /* 0x00000000fffff984 */ /* 0x000fe20000000800 */
[----:B------:R1:W-:Y:S04]  /*64a0*/  LDGSTS.E.BYPASS.LTC128B.128 [R238+0xf800], [R24.64+0x180] ;  /* 0x0f80018018ee7fae */ /* 0x0003e8000b901d5e */
.L_x_720:
[----:B------:R-:W-:Y:S05]  /*64b0*/  BSYNC B0 ;  /* 0x0000000000007941 */ /* 0x000fea0003800000 */
.L_x_719:
[----:B------:R-:W0:Y:S01]  /*64c0*/  LDGDEPBAR ;  /* 0x00000000000079af */ /* 0x000e220000000000 */
[----:B------:R-:W-:-:S04]  /*64d0*/  IADD3 R166, P1, R23, R166, RZ ;  /* 0x000000a617a67210 */ /* 0x000fc80007f3e0ff */
[----:B------:R-:W-:Y:S02]  /*64e0*/  IADD3.X R165, R18, R165, RZ, P1, !PT ;  /* 0x000000a512a57210 */ /* 0x000fe40000ffe4ff */
.L_x_716:
[----:B------:R-:W-:Y:S02]  /*64f0*/  FMNMX.FTZ R16, R3, R49, !PT ;  /* 0x0000003103107209 */ /* 0x000fe40007810000 */
[----:B------:R-:W-:Y:S02]  /*6500*/  FMNMX.FTZ R17, R50, R51, !PT ;  /* 0x0000003332117209 */ /* 0x000fe40007810000 */
[----:B------:R-:W-:Y:S02]  /*6510*/  FMNMX.FTZ R16, R21, R16, !PT ;  /* 0x0000001015107209 */ /* 0x000fe40007810000 */
[----:B------:R-:W-:Y:S02]  /*6520*/  FMNMX.FTZ R17, R46, R17, !PT ;  /* 0x000000112e117209 */ /* 0x000fe40007810000 */
[----:B------:R-:W-:Y:S02]  /*6530*/  FMNMX.FTZ R16, R45, R16, !PT ;  /* 0x000000102d107209 */ /* 0x000fe40007810000 */
[----:B------:R-:W-:-:S02]  /*6540*/  FMNMX.FTZ R17, R2, R17, !PT ;  /* 0x0000001102117209 */ /* 0x000fc40007810000 */
        /* <DEDUP_REMOVED lines=24> */
[----:B------:R-:W-:Y:S01]  /*66d0*/  SHF.L.U32 R228, R0, 0x1, RZ ;  /* 0x0000000100e47819 */ /* 0x000fe200000006ff */
[----:B------:R-:W2:Y:S03]  /*66e0*/  SHFL.BFLY PT, R19, R16, 0x2, 0x1f ;  /* 0x0c401f0010137f89 */ /* 0x000ea600000e0000 */
[-C--:B------:R-:W-:Y:S01]  /*66f0*/  LEA R226, R7, R228.reuse, 0x1 ;  /* 0x000000e407e27211 */ /* 0x080fe200078e08ff */
[----:B------:R-:W3:Y:S01]  /*6700*/  SHFL.BFLY PT, R17, R6, 0x2, 0x1f ;  /* 0x0c401f0006117f89 */ /* 0x000ee200000e0000 */
[C---:B------:R-:W-:Y:S02]  /*6710*/  LEA R225, R5.reuse, R228, 0x1 ;  /* 0x000000e405e17211 */ /* 0x040fe400078e08ff */
[----:B------:R-:W-:Y:S01]  /*6720*/  LEA R224, R5, R226, 0x1 ;  /* 0x000000e205e07211 */ /* 0x000fe200078e08ff */
[----:B-1----:R-:W-:Y:S04]  /*6730*/  LDSM.16.MT88.4 R36, [R228+0x10000] ;  /* 0x01000000e424783b */ /* 0x002fe80000004200 */
[----:B------:R-:W-:Y:S04]  /*6740*/  LDSM.16.MT88.4 R52, [R225+0x10000] ;  /* 0x01000000e134783b */ /* 0x000fe80000004200 */
[----:B------:R-:W-:Y:S04]  /*6750*/  LDSM.16.MT88.4 R60, [R224+0x10000] ;  /* 0x01000000e03c783b */ /* 0x000fe80000004200 */
[----:B------:R-:W-:Y:S01]  /*6760*/  LDSM.16.MT88.4 R68, [R228+0x12000] ;  /* 0x01200000e444783b */ /* 0x000fe20000004200 */
[----:B--2---:R-:W-:-:S03]  /*6770*/  FMNMX.FTZ R19, R16, R19, !PT ;  /* 0x0000001310137209 */ /* 0x004fc60007810000 */
[----:B------:R-:W-:Y:S01]  /*6780*/  LDSM.16.MT88.4 R76, [R226+0x12000] ;  /* 0x01200000e24c783b */ /* 0x000fe20000004200 */
[----:B---3--:R-:W-:-:S03]  /*6790*/  FMNMX.FTZ R17, R6, R17, !PT ;  /* 0x0000001106117209 */ /* 0x008fc60007810000 */
[----:B------:R-:W1:Y:S04]  /*67a0*/  SHFL.BFLY PT, R164, R19, 0x1, 0x1f ;  /* 0x0c201f0013a47f89 */ /* 0x000e6800000e0000 */
[----:B------:R-:W2:Y:S04]  /*67b0*/  SHFL.BFLY PT, R4, R17, 0x1, 0x1f ;  /* 0x0c201f0011047f89 */ /* 0x000ea800000e0000 */
[----:B------:R-:W-:Y:S04]  /*67c0*/  LDSM.16.MT88.4 R84, [R225+0x12000] ;  /* 0x01200000e154783b */ /* 0x000fe80000004200 */
[----:B------:R-:W-:Y:S04]  /*67d0*/  LDSM.16.MT88.4 R92, [R224+0x12000] ;  /* 0x01200000e05c783b */ /* 0x000fe80000004200 */
[----:B------:R-:W-:Y:S04]  /*67e0*/  LDSM.16.MT88.4 R100, [R228+0x14000] ;  /* 0x01400000e464783b */ /* 0x000fe80000004200 */
[----:B------:R-:W-:Y:S01]  /*67f0*/  LDSM.16.MT88.4 R108, [R226+0x14000] ;  /* 0x01400000e26c783b */ /* 0x000fe20000004200 */
[----:B-1----:R-:W-:-:S03]  /*6800*/  FMNMX.FTZ R164, R19, R164, !PT ;  /* 0x000000a413a47209 */ /* 0x002fc60007810000 */
[----:B------:R-:W-:Y:S01]  /*6810*/  LDSM.16.MT88.4 R116, [R225+0x14000] ;  /* 0x01400000e174783b */ /* 0x000fe20000004200 */
[C---:B------:R-:W-:Y:S01]  /*6820*/  FSETP.NEU.FTZ.AND P1, PT, R164.reuse, -INF , PT ;  /* 0xff800000a400780b */ /* 0x040fe20003f3d000 */
[----:B------:R-:W-:Y:S02]  /*6830*/  FMUL.FTZ R200, R164, c[0x0][0x23c] ;  /* 0x00008f00a4c87a20 */ /* 0x000fe40000410000 */
[----:B------:R-:W-:Y:S03]  /*6840*/  LDSM.16.MT88.4 R124, [R224+0x14000] ;  /* 0x01400000e07c783b */ /* 0x000fe60000004200 */
[----:B------:R-:W-:Y:S01]  /*6850*/  FSEL R200, R200, RZ, P1 ;  /* 0x000000ffc8c87208 */ /* 0x000fe20000800000 */
[----:B------:R-:W-:Y:S04]  /*6860*/  LDSM.16.MT88.4 R132, [R228+0x16000] ;  /* 0x01600000e484783b */ /* 0x000fe80000004200 */
[--C-:B------:R-:W-:Y:S01]  /*6870*/  FFMA.FTZ R181, R3, c[0x0][0x23c], -R200.reuse ;  /* 0x00008f0003b57a23 */ /* 0x100fe200000108c8 */
[----:B--2---:R-:W-:Y:S01]  /*6880*/  FMNMX.FTZ R3, R17, R4, !PT ;  /* 0x0000000411037209 */ /* 0x004fe20007810000 */
[--C-:B------:R-:W-:Y:S01]  /*6890*/  FFMA.FTZ R175, R45, c[0x0][0x23c], -R200.reuse ;  /* 0x00008f002daf7a23 */ /* 0x100fe200000108c8 */
[----:B------:R-:W-:Y:S01]  /*68a0*/  LDSM.16.MT88.4 R156, [R226+0x16000] ;  /* 0x01600000e29c783b */ /* 0x000fe20000004200 */
[--C-:B------:R-:W-:Y:S01]  /*68b0*/  FFMA.FTZ R180, R49, c[0x0][0x23c], -R200.reuse ;  /* 0x00008f0031b47a23 */ /* 0x100fe200000108c8 */
[C---:B------:R-:W-:Y:S01]  /*68c0*/  FSETP.NEU.FTZ.AND P1, PT, R3.reuse, -INF , PT ;  /* 0xff8000000300780b */ /* 0x040fe20003f3d000 */
[----:B------:R-:W-:Y:S01]  /*68d0*/  FMUL.FTZ R191, R3, c[0x0][0x23c] ;  /* 0x00008f0003bf7a20 */ /* 0x000fe20000410000 */
[----:B------:R-:W-:Y:S01]  /*68e0*/  LDSM.16.MT88.4 R144, [R225+0x16000] ;  /* 0x01600000e190783b */ /* 0x000fe20000004200 */
[--C-:B------:R-:W-:Y:S01]  /*68f0*/  FFMA.FTZ R178, R21, c[0x0][0x23c], -R200.reuse ;  /* 0x00008f0015b27a23 */ /* 0x100fe200000108c8 */
[----:B------:R-:W-:Y:S01]  /*6900*/  MUFU.EX2 R181, R181 ;  /* 0x000000b500b57308 */ /* 0x000fe20000000800 */
[--C-:B------:R-:W-:Y:S01]  /*6910*/  FFMA.FTZ R179, R11, c[0x0][0x23c], -R200.reuse ;  /* 0x00008f000bb37a23 */ /* 0x100fe200000108c8 */
[----:B------:R-:W-:Y:S01]  /*6920*/  FSEL R191, R191, RZ, P1 ;  /* 0x000000ffbfbf7208 */ /* 0x000fe20000800000 */
[----:B------:R-:W-:Y:S01]  /*6930*/  LDSM.16.MT88.4 R4, [R224+0x16000] ;  /* 0x01600000e004783b */ /* 0x000fe20000004200 */
[--C-:B------:R-:W-:Y:S01]  /*6940*/  FFMA.FTZ R174, R15, c[0x0][0x23c], -R200.reuse ;  /* 0x00008f000fae7a23 */ /* 0x100fe200000108c8 */
[----:B------:R-:W-:Y:S01]  /*6950*/  LEA R244, P1, R166, c[0x0][0x168], 0x1 ;  /* 0x00005a00a6f47a11 */ /* 0x000fe200078208ff */
[--C-:B------:R-:W-:Y:S01]  /*6960*/  FFMA.FTZ R173, R9, c[0x0][0x23c], -R200.reuse ;  /* 0x00008f0009ad7a23 */ /* 0x100fe200000108c8 */
[----:B------:R-:W-:Y:S01]  /*6970*/  LDSM.16.MT88.4 R16, [R226+0x10800] ;  /* 0x01080000e210783b */ /* 0x000fe20000004200 */
[--C-:B------:R-:W-:Y:S01]  /*6980*/  FFMA.FTZ R185, R46, c[0x0][0x23c], -R191.reuse ;  /* 0x00008f002eb97a23 */ /* 0x100fe200000108bf */
[----:B------:R-:W1:Y:S01]  /*6990*/  MUFU.EX2 R180, R180 ;  /* 0x000000b400b47308 */ /* 0x000e620000000800 */
[--C-:B------:R-:W-:Y:S01]  /*69a0*/  FFMA.FTZ R183, R50, c[0x0][0x23c], -R191.reuse ;  /* 0x00008f0032b77a23 */ /* 0x100fe200000108bf */
[----:B------:R-:W2:Y:S01]  /*69b0*/  LDSM.16.MT88.4 R44, [R226+0x10000] ;  /* 0x01000000e22c783b */ /* 0x000ea20000004200 */
[----:B------:R-:W-:Y:S01]  /*69c0*/  FFMA.FTZ R182, R51, c[0x0][0x23c], -R191 ;  /* 0x00008f0033b67a23 */ /* 0x000fe200000108bf */
[----:B------:R-:W-:Y:S01]  /*69d0*/  LEA.HI.X R243, R166, c[0x0][0x16c], R165, 0x1, P1 ;  /* 0x00005b00a6f37a11 */ /* 0x000fe200008f0ca5 */
[--C-:B------:R-:W-:Y:S01]  /*69e0*/  FFMA.FTZ R176, R2, c[0x0][0x23c], -R191.reuse ;  /* 0x00008f0002b07a23 */ /* 0x100fe200000108bf */
[----:B------:R-:W-:Y:S01]  /*69f0*/  LDSM.16.MT88.4 R24, [R228+0x10800] ;  /* 0x01080000e418783b */ /* 0x000fe20000004200 */
[----:B------:R-:W-:Y:S01]  /*6a00*/  FFMA.FTZ R2, R13, c[0x0][0x23c], -R200 ;  /* 0x00008f000d027a23 */ /* 0x000fe200000108c8 */
[----:B------:R-:W-:Y:S01]  /*6a10*/  MUFU.EX2 R178, R178 ;  /* 0x000000b200b27308 */ /* 0x000fe20000000800 */
[--C-:B------:R-:W-:Y:S01]  /*6a20*/  FFMA.FTZ R177, R14, c[0x0][0x23c], -R191.reuse ;  /* 0x00008f000eb17a23 */ /* 0x100fe200000108bf */
[----:B------:R-:W-:Y:S01]  /*6a30*/  LDSM.16.MT88.4 R20, [R228+0x12800] ;  /* 0x01280000e414783b */ /* 0x000fe20000004200 */
[----:B------:R-:W-:-:S02]  /*6a40*/  FFMA.FTZ R172, R12, c[0x0][0x23c], -R191 ;  /* 0x00008f000cac7a23 */ /* 0x000fc400000108bf */
[--C-:B------:R-:W-:Y:S01]  /*6a50*/  FFMA.FTZ R167, R10, c[0x0][0x23c], -R191.reuse ;  /* 0x00008f000aa77a23 */ /* 0x100fe200000108bf */
[----:B------:R-:W3:Y:S01]  /*6a60*/  LDSM.16.MT88.4 R12, [R225+0x10800] ;  /* 0x01080000e10c783b */ /* 0x000ee20000004200 */
[--C-:B------:R-:W-:Y:S01]  /*6a70*/  FFMA.FTZ R0, R8, c[0x0][0x23c], -R191.reuse ;  /* 0x00008f0008007a23 */ /* 0x100fe200000108bf */
[----:B------:R-:W4:Y:S01]  /*6a80*/  MUFU.EX2 R175, R175 ;  /* 0x000000af00af7308 */ /* 0x000f220000000800 */
[----:B-1----:R-:W-:Y:S01]  /*6a90*/  F2FP.BF16.PACK_AB R148, R180, R181 ;  /* 0x000000b5b494723e */ /* 0x002fe200000010ff */
[----:B------:R-:W1:Y:S01]  /*6aa0*/  LDSM.16.MT88.4 R8, [R224+0x10800] ;  /* 0x01080000e008783b */ /* 0x000e620000004200 */
[--C-:B------:R-:W-:Y:S02]  /*6ab0*/  FFMA.FTZ R184, R195, c[0x0][0x23c], -R200.reuse ;  /* 0x00008f00c3b87a23 */ /* 0x100fe400000108c8 */
[--C-:B------:R-:W-:Y:S01]  /*6ac0*/  FFMA.FTZ R186, R193, c[0x0][0x23c], -R200.reuse ;  /* 0x00008f00c1ba7a23 */ /* 0x100fe200000108c8 */
[----:B------:R-:W-:Y:S01]  /*6ad0*/  LDSM.16.MT88.4 R168, [R226+0x12800] ;  /* 0x01280000e2a8783b */ /* 0x000fe20000004200 */
[--C-:B------:R-:W-:Y:S01]  /*6ae0*/  FFMA.FTZ R187, R187, c[0x0][0x23c], -R200.reuse ;  /* 0x00008f00bbbb7a23 */ /* 0x100fe200000108c8 */
[----:B------:R-:W-:Y:S01]  /*6af0*/  MUFU.EX2 R183, R183 ;  /* 0x000000b700b77308 */ /* 0x000fe20000000800 */
[----:B------:R-:W-:Y:S01]  /*6b00*/  FFMA.FTZ R189, R189, c[0x0][0x23c], -R200 ;  /* 0x00008f00bdbd7a23 */ /* 0x000fe200000108c8 */
[----:B------:R-:W-:Y:S01]  /*6b10*/  LDSM.16.MT88.4 R32, [R225+0x12800] ;  /* 0x01280000e120783b */ /* 0x000fe20000004200 */
[----:B------:R-:W-:-:S02]  /*6b20*/  FFMA.FTZ R190, R190, c[0x0][0x23c], -R191 ;  /* 0x00008f00bebe7a23 */ /* 0x000fc400000108bf */
[--C-:B------:R-:W-:Y:S01]  /*6b30*/  FFMA.FTZ R193, R204, c[0x0][0x23c], -R191.reuse ;  /* 0x00008f00ccc17a23 */ /* 0x100fe200000108bf */
[----:B------:R-:W-:Y:S01]  /*6b40*/  LDSM.16.MT88.4 R28, [R224+0x12800] ;  /* 0x01280000e01c783b */ /* 0x000fe20000004200 */
[--C-:B------:R-:W-:Y:S01]  /*6b50*/  FFMA.FTZ R192, R192, c[0x0][0x23c], -R191.reuse ;  /* 0x00008f00c0c07a23 */ /* 0x100fe200000108bf */
[----:B------:R-:W5:Y:S01]  /*6b60*/  MUFU.EX2 R182, R182 ;  /* 0x000000b600b67308 */ /* 0x000f620000000800 */
[----:B----4-:R-:W-:Y:S01]  /*6b70*/  F2FP.BF16.PACK_AB R150, R175, R178 ;  /* 0x000000b2af96723e */ /* 0x010fe200000010ff */
[----:B------:R-:W-:Y:S02]  /*6b80*/  FFMA.FTZ R195, R202, c[0x0][0x23c], -R191 ;  /* 0x00008f00cac37a23 */ /* 0x000fe400000108bf */
[--C-:B------:R-:W-:Y:S02]  /*6b90*/  FFMA.FTZ R202, R203, c[0x0][0x23c], -R200.reuse ;  /* 0x00008f00cbca7a23 */ /* 0x100fe400000108c8 */
[--C-:B------:R-:W-:Y:S02]  /*6ba0*/  FFMA.FTZ R201, R201, c[0x0][0x23c], -R200.reuse ;  /* 0x00008f00c9c97a23 */ /* 0x100fe400000108c8 */
[----:B------:R-:W-:Y:S01]  /*6bb0*/  MUFU.EX2 R185, R185 ;  /* 0x000000b900b97308 */ /* 0x000fe20000000800 */
[----:B------:R-:W-:-:S02]  /*6bc0*/  FFMA.FTZ R199, R199, c[0x0][0x23c], -R200 ;  /* 0x00008f00c7c77a23 */ /* 0x000fc400000108c8 */
[----:B------:R-:W-:Y:S02]  /*6bd0*/  FFMA.FTZ R200, R197, c[0x0][0x23c], -R200 ;  /* 0x00008f00c5c87a23 */ /* 0x000fe400000108c8 */
[--C-:B------:R-:W-:Y:S02]  /*6be0*/  FFMA.FTZ R197, R198, c[0x0][0x23c], -R191.reuse ;  /* 0x00008f00c6c57a23 */ /* 0x100fe400000108bf */
[--C-:B------:R-:W-:Y:S01]  /*6bf0*/  FFMA.FTZ R196, R196, c[0x0][0x23c], -R191.reuse ;  /* 0x00008f00c4c47a23 */ /* 0x100fe200000108bf */
[----:B------:R-:W4:Y:S01]  /*6c00*/  MUFU.EX2 R176, R176 ;  /* 0x000000b000b07308 */ /* 0x000f220000000800 */
[----:B-----5:R-:W-:Y:S01]  /*6c10*/  F2FP.BF16.PACK_AB R149, R182, R183 ;  /* 0x000000b7b695723e */ /* 0x020fe200000010ff */
[--C-:B------:R-:W-:Y:S02]  /*6c20*/  FFMA.FTZ R194, R194, c[0x0][0x23c], -R191.reuse ;  /* 0x00008f00c2c27a23 */ /* 0x100fe400000108bf */
[----:B------:R-:W-:Y:S02]  /*6c30*/  FFMA.FTZ R245, R188, c[0x0][0x23c], -R191 ;  /* 0x00008f00bcf57a23 */ /* 0x000fe400000108bf */
[----:B------:R-:W-:-:S02]  /*6c40*/  FADD.FTZ R181, R181, R180 ;  /* 0x000000b4b5b57221 */ /* 0x000fc40000010000 */
[----:B------:R-:W-:Y:S01]  /*6c50*/  MUFU.EX2 R179, R179 ;  /* 0x000000b300b37308 */ /* 0x000fe20000000800 */
[----:B------:R-:W-:Y:S02]  /*6c60*/  FADD.FTZ R182, R183, R182 ;  /* 0x000000b6b7b67221 */ /* 0x000fe40000010000 */
[----:B------:R-:W-:-:S04]  /*6c70*/  FADD.FTZ R178, R178, R181 ;  /* 0x000000b5b2b27221 */ /* 0x000fc80000010000 */
[----:B------:R-:W-:Y:S01]  /*6c80*/  FADD.FTZ R178, R175, R178 ;  /* 0x000000b2afb27221 */ /* 0x000fe20000010000 */
[----:B----4-:R-:W-:Y:S01]  /*6c90*/  F2FP.BF16.PACK_AB R151, R176, R185 ;  /* 0x000000b9b097723e */ /* 0x010fe200000010ff */
[----:B------:R-:W4:Y:S01]  /*6ca0*/  MUFU.EX2 R174, R174 ;  /* 0x000000ae00ae7308 */ /* 0x000f220000000800 */
[----:B------:R-:W-:-:S04]  /*6cb0*/  FADD.FTZ R185, R185, R182 ;  /* 0x000000b6b9b97221 */ /* 0x000fc80000010000 */
[----:B------:R-:W-:Y:S01]  /*6cc0*/  FADD.FTZ R176, R176, R185 ;  /* 0x000000b9b0b07221 */ /* 0x000fe20000010000 */
[C---:B--2---:R-:W-:Y:S02]  /*6cd0*/  HMMA.16816.F32.BF16 R40, R148.reuse, R44, RZ ;  /* 0x0000002c9428723c */ /* 0x044fe400000418ff */
[----:B------:R-:W-:Y:S06]  /*6ce0*/  MUFU.EX2 R173, R173 ;  /* 0x000000ad00ad7308 */ /* 0x000fec0000000800 */
[C---:B------:R-:W-:Y:S02]  /*6cf0*/  HMMA.16816.F32.BF16 R48, R148.reuse, R52, RZ ;  /* 0x000000349430723c */ /* 0x040fe400000418ff */
[----:B------:R-:W-:Y:S06]  /*6d00*/  MUFU.EX2 R2, R2 ;  /* 0x0000000200027308 */ /* 0x000fec0000000800 */
[C---:B------:R-:W-:Y:S02]  /*6d10*/  HMMA.16816.F32.BF16 R56, R148.reuse, R60, RZ ;  /* 0x0000003c9438723c */ /* 0x040fe400000418ff */
[----:B------:R-:W-:Y:S06]  /*6d20*/  MUFU.EX2 R177, R177 ;  /* 0x000000b100b17308 */ /* 0x000fec0000000800 */
[C---:B------:R-:W-:Y:S02]  /*6d30*/  HMMA.16816.F32.BF16 R44, R148.reuse, R46, RZ ;  /* 0x0000002e942c723c */ /* 0x040fe400000418ff */
[----:B------:R-:W2:Y:S06]  /*6d40*/  MUFU.EX2 R172, R172 ;  /* 0x000000ac00ac7308 */ /* 0x000eac0000000800 */
[C---:B------:R-:W-:Y:S02]  /*6d50*/  HMMA.16816.F32.BF16 R52, R148.reuse, R54, RZ ;  /* 0x000000369434723c */ /* 0x040fe400000418ff */
[----:B------:R-:W-:Y:S06]  /*6d60*/  MUFU.EX2 R167, R167 ;  /* 0x000000a700a77308 */ /* 0x000fec0000000800 */
[C---:B------:R-:W-:Y:S02]  /*6d70*/  HMMA.16816.F32.BF16 R60, R148.reuse, R62, RZ ;  /* 0x0000003e943c723c */ /* 0x040fe400000418ff */
[----:B------:R-:W5:Y:S06]  /*6d80*/  MUFU.EX2 R0, R0 ;  /* 0x0000000000007308 */ /* 0x000f6c0000000800 */
[C---:B------:R-:W-:Y:S02]  /*6d90*/  HMMA.16816.F32.BF16 R160, R148.reuse, R36, RZ ;  /* 0x0000002494a0723c */ /* 0x040fe400000418ff */
[----:B------:R-:W-:Y:S06]  /*6da0*/  MUFU.EX2 R184, R184 ;  /* 0x000000b800b87308 */ /* 0x000fec0000000800 */
[C---:B------:R-:W-:Y:S02]  /*6db0*/  HMMA.16816.F32.BF16 R64, R148.reuse, R68, RZ ;  /* 0x000000449440723c */ /* 0x040fe400000418ff */
[----:B------:R-:W1:Y:S06]  /*6dc0*/  MUFU.EX2 R187, R187 ;  /* 0x000000bb00bb7308 */ /* 0x000e6c0000000800 */
[C---:B------:R-:W-:Y:S02]  /*6dd0*/  HMMA.16816.F32.BF16 R72, R148.reuse, R76, RZ ;  /* 0x0000004c9448723c */ /* 0x040fe400000418ff */
[----:B------:R-:W-:Y:S06]  /*6de0*/  MUFU.EX2 R186, R186 ;  /* 0x000000ba00ba7308 */ /* 0x000fec0000000800 */
[C---:B------:R-:W-:Y:S02]  /*6df0*/  HMMA.16816.F32.BF16 R80, R148.reuse, R84, RZ ;  /* 0x000000549450723c */ /* 0x040fe400000418ff */
[----:B------:R-:W-:Y:S06]  /*6e00*/  MUFU.EX2 R189, R189 ;  /* 0x000000bd00bd7308 */ /* 0x000fec0000000800 */
[C---:B------:R-:W-:Y:S02]  /*6e10*/  HMMA.16816.F32.BF16 R88, R148.reuse, R92, RZ ;  /* 0x0000005c9458723c */ /* 0x040fe400000418ff */
[----:B------:R-:W-:Y:S06]  /*6e20*/  MUFU.EX2 R190, R190 ;  /* 0x000000be00be7308 */ /* 0x000fec0000000800 */
[C---:B------:R-:W-:Y:S02]  /*6e30*/  HMMA.16816.F32.BF16 R96, R148.reuse, R100, RZ ;  /* 0x000000649460723c */ /* 0x040fe400000418ff */
[----:B------:R-:W1:Y:S06]  /*6e40*/  MUFU.EX2 R193, R193 ;  /* 0x000000c100c17308 */ /* 0x000e6c0000000800 */
        /* <DEDUP_REMOVED lines=20> */
[C---:B------:R-:W-:Y:S08]  /*6f90*/  HMMA.16816.F32.BF16 R92, R148.reuse, R94, RZ ;  /* 0x0000005e945c723c */ /* 0x040ff000000418ff */
[C---:B------:R-:W-:Y:S08]  /*6fa0*/  HMMA.16816.F32.BF16 R100, R148.reuse, R102, RZ ;  /* 0x000000669464723c */ /* 0x040ff000000418ff */
[C---:B------:R-:W-:Y:S08]  /*6fb0*/  HMMA.16816.F32.BF16 R108, R148.reuse, R110, RZ ;  /* 0x0000006e946c723c */ /* 0x040ff000000418ff */
[C---:B------:R-:W-:Y:S08]  /*6fc0*/  HMMA.16816.F32.BF16 R116, R148.reuse, R118, RZ ;  /* 0x000000769474723c */ /* 0x040ff000000418ff */
[C---:B------:R-:W-:Y:S08]  /*6fd0*/  HMMA.16816.F32.BF16 R124, R148.reuse, R126, RZ ;  /* 0x0000007e947c723c */ /* 0x040ff000000418ff */
[C---:B------:R-:W-:Y:S08]  /*6fe0*/  HMMA.16816.F32.BF16 R132, R148.reuse, R134, RZ ;  /* 0x000000869484723c */ /* 0x040ff000000418ff */
[C---:B------:R-:W-:Y:S08]  /*6ff0*/  HMMA.16816.F32.BF16 R156, R148.reuse, R158, RZ ;  /* 0x0000009e949c723c */ /* 0x040ff000000418ff */
[C---:B------:R-:W-:Y:S08]  /*7000*/  HMMA.16816.F32.BF16 R144, R148.reuse, R146, RZ ;  /* 0x000000929490723c */ /* 0x040ff000000418ff */
[C---:B------:R-:W-:Y:S07]  /*7010*/  HMMA.16816.F32.BF16 R152, R148.reuse, R4, RZ ;  /* 0x000000049498723c */ /* 0x040fee00000418ff */
[----:B----4-:R-:W-:Y:S01]  /*7020*/  F2FP.BF16.PACK_AB R4, R174, R179 ;  /* 0x000000b3ae04723e */ /* 0x010fe200000010ff */
[----:B------:R-:W-:Y:S01]  /*7030*/  HMMA.16816.F32.BF16 R148, R148, R6, RZ ;  /* 0x000000069494723c */ /* 0x000fe200000418ff */
[----:B--2---:R-:W-:Y:S01]  /*7040*/  F2FP.BF16.PACK_AB R5, R172, R177 ;  /* 0x000000b1ac05723e */ /* 0x004fe200000010ff */
[----:B------:R-:W-:-:S02]  /*7050*/  FADD.FTZ R179, R179, R178 ;  /* 0x000000b2b3b37221 */ /* 0x000fc40000010000 */
[----:B------:R-:W-:Y:S02]  /*7060*/  FADD.FTZ R177, R177, R176 ;  /* 0x000000b0b1b17221 */ /* 0x000fe40000010000 */
[----:B------:R-:W-:Y:S01]  /*7070*/  FADD.FTZ R174, R174, R179 ;  /* 0x000000b3aeae7221 */ /* 0x000fe20000010000 */
[----:B------:R-:W-:Y:S01]  /*7080*/  F2FP.BF16.PACK_AB R6, R2, R173 ;  /* 0x000000ad0206723e */ /* 0x000fe200000010ff */
[----:B------:R-:W-:Y:S01]  /*7090*/  FADD.FTZ R172, R172, R177 ;  /* 0x000000b1acac7221 */ /* 0x000fe20000010000 */
[----:B-----5:R-:W-:Y:S01]  /*70a0*/  F2FP.BF16.PACK_AB R7, R0, R167 ;  /* 0x000000a70007723e */ /* 0x020fe200000010ff */
[----:B------:R-:W-:Y:S02]  /*70b0*/  FADD.FTZ R173, R173, R174 ;  /* 0x000000aeadad7221 */ /* 0x000fe40000010000 */
[----:B------:R-:W-:Y:S02]  /*70c0*/  FADD.FTZ R167, R167, R172 ;  /* 0x000000aca7a77221 */ /* 0x000fe40000010000 */
[----:B------:R-:W-:-:S02]  /*70d0*/  FADD.FTZ R173, R2, R173 ;  /* 0x000000ad02ad7221 */ /* 0x000fc40000010000 */
[----:B------:R-:W-:Y:S01]  /*70e0*/  HMMA.16816.F32.BF16 R40, R4, R16, R40 ;  /* 0x000000100428723c */ /* 0x000fe20000041828 */
[----:B------:R-:W-:-:S07]  /*70f0*/  FADD.FTZ R167, R0, R167 ;  /* 0x000000a700a77221 */ /* 0x000fce0000010000 */
[C---:B------:R-:W-:Y:S01]  /*7100*/  HMMA.16816.F32.BF16 R44, R4.reuse, R18, R44 ;  /* 0x00000012042c723c */ /* 0x040fe2000004182c */
[----:B------:R-:W2:Y:S07]  /*7110*/  LDSM.16.MT88.4 R16, [R228+0x14800] ;  /* 0x01480000e410783b */ /* 0x000eae0000004200 */
[C---:B---3--:R-:W-:Y:S08]  /*7120*/  HMMA.16816.F32.BF16 R48, R4.reuse, R12, R48 ;  /* 0x0000000c0430723c */ /* 0x048ff00000041830 */
[C---:B------:R-:W-:Y:S01]  /*7130*/  HMMA.16816.F32.BF16 R52, R4.reuse, R14, R52 ;  /* 0x0000000e0434723c */ /* 0x040fe20000041834 */
[----:B------:R-:W3:Y:S07]  /*7140*/  LDSM.16.MT88.4 R12, [R225+0x14800] ;  /* 0x01480000e10c783b */ /* 0x000eee0000004200 */
[C---:B-1----:R-:W-:Y:S08]  /*7150*/  HMMA.16816.F32.BF16 R56, R4.reuse, R8, R56 ;  /* 0x000000080438723c */ /* 0x042ff00000041838 */
[C---:B------:R-:W-:Y:S01]  /*7160*/  HMMA.16816.F32.BF16 R60, R4.reuse, R10, R60 ;  /* 0x0000000a043c723c */ /* 0x040fe2000004183c */
[----:B------:R-:W1:Y:S07]  /*7170*/  LDSM.16.MT88.4 R8, [R224+0x14800] ;  /* 0x01480000e008783b */ /* 0x000e6e0000004200 */
[C---:B------:R-:W-:Y:S08]  /*7180*/  HMMA.16816.F32.BF16 R160, R4.reuse, R24, R160 ;  /* 0x0000001804a0723c */ /* 0x040ff000000418a0 */
[C---:B--2---:R-:W-:Y:S08]  /*7190*/  HMMA.16816.F32.BF16 R96, R4.reuse, R16, R96 ;  /* 0x000000100460723c */ /* 0x044ff00000041860 */
        /* <DEDUP_REMOVED lines=8> */
[C---:B------:R-:W-:Y:S01]  /*7220*/  HMMA.16816.F32.BF16 R36, R4.reuse, R26, R36 ;  /* 0x0000001a0424723c */ /* 0x040fe20000041824 */
[----:B------:R-:W4:Y:S07]  /*7230*/  LDSM.16.MT88.4 R24, [R226+0x14800] ;  /* 0x01480000e218783b */ /* 0x000f2e0000004200 */
[C---:B------:R-:W-:Y:S08]  /*7240*/  HMMA.16816.F32.BF16 R64, R4.reuse, R20, R64 ;  /* 0x000000140440723c */ /* 0x040ff00000041840 */
[C---:B------:R-:W-:Y:S01]  /*7250*/  HMMA.16816.F32.BF16 R68, R4.reuse, R22, R68 ;  /* 0x000000160444723c */ /* 0x040fe20000041844 */
[----:B------:R-:W5:Y:S07]  /*7260*/  LDSM.16.MT88.4 R20, [R228+0x16800] ;  /* 0x01680000e414783b */ /* 0x000f6e0000004200 */
[C---:B--2---:R-:W-:Y:S08]  /*7270*/  HMMA.16816.F32.BF16 R136, R4.reuse, R16, R136 ;  /* 0x000000100488723c */ /* 0x044ff00000041888 */
[C---:B------:R-:W-:Y:S01]  /*7280*/  HMMA.16816.F32.BF16 R156, R4.reuse, R18, R156 ;  /* 0x00000012049c723c */ /* 0x040fe2000004189c */
[----:B------:R-:W-:Y:S07]  /*7290*/  LDSM.16.MT88.4 R16, [R228+0x13000] ;  /* 0x01300000e410783b */ /* 0x000fee0000004200 */
[C---:B---3--:R-:W-:Y:S08]  /*72a0*/  HMMA.16816.F32.BF16 R140, R4.reuse, R12, R140 ;  /* 0x0000000c048c723c */ /* 0x048ff0000004188c */
[C---:B------:R-:W-:Y:S01]  /*72b0*/  HMMA.16816.F32.BF16 R144, R4.reuse, R14, R144 ;  /* 0x0000000e0490723c */ /* 0x040fe20000041890 */
[----:B------:R-:W2:Y:S07]  /*72c0*/  LDSM.16.MT88.4 R12, [R226+0x11000] ;  /* 0x01100000e20c783b */ /* 0x000eae0000004200 */
[C---:B-1----:R-:W-:Y:S08]  /*72d0*/  HMMA.16816.F32.BF16 R152, R4.reuse, R8, R152 ;  /* 0x000000080498723c */ /* 0x042ff00000041898 */
[C---:B------:R-:W-:Y:S01]  /*72e0*/  HMMA.16816.F32.BF16 R148, R4.reuse, R10, R148 ;  /* 0x0000000a0494723c */ /* 0x040fe20000041894 */
[----:B------:R-:W1:Y:S07]  /*72f0*/  LDSM.16.MT88.4 R8, [R224+0x11000] ;  /* 0x01100000e008783b */ /* 0x000e6e0000004200 */
[C---:B------:R-:W-:Y:S08]  /*7300*/  HMMA.16816.F32.BF16 R72, R4.reuse, R168, R72 ;  /* 0x000000a80448723c */ /* 0x040ff00000041848 */
[C---:B------:R-:W-:Y:S01]  /*7310*/  HMMA.16816.F32.BF16 R76, R4.reuse, R170, R76 ;  /* 0x000000aa044c723c */ /* 0x040fe2000004184c */
[----:B------:R-:W-:Y:S07]  /*7320*/  LDSM.16.MT88.4 R168, [R225+0x13800] ;  /* 0x01380000e1a8783b */ /* 0x000fee0000004200 */
[C---:B------:R-:W-:Y:S08]  /*7330*/  HMMA.16816.F32.BF16 R80, R4.reuse, R32, R80 ;  /* 0x000000200450723c */ /* 0x040ff00000041850 */
[C---:B------:R-:W-:Y:S01]  /*7340*/  HMMA.16816.F32.BF16 R84, R4.reuse, R34, R84 ;  /* 0x000000220454723c */ /* 0x040fe20000041854 */
[----:B------:R-:W-:Y:S07]  /*7350*/  LDSM.16.MT88.4 R32, [R226+0x13000] ;  /* 0x01300000e220783b */ /* 0x000fee0000004200 */
[C---:B------:R-:W-:Y:S08]  /*7360*/  HMMA.16816.F32.BF16 R88, R4.reuse, R28, R88 ;  /* 0x0000001c0458723c */ /* 0x040ff00000041858 */
[C---:B------:R-:W-:Y:S01]  /*7370*/  HMMA.16816.F32.BF16 R92, R4.reuse, R30, R92 ;  /* 0x0000001e045c723c */ /* 0x040fe2000004185c */
[----:B------:R-:W-:Y:S07]  /*7380*/  LDSM.16.MT88.4 R28, [R224+0x13000] ;  /* 0x01300000e01c783b */ /* 0x000fee0000004200 */
[C---:B----4-:R-:W-:Y:S08]  /*7390*/  HMMA.16816.F32.BF16 R104, R4.reuse, R24, R104 ;  /* 0x000000180468723c */ /* 0x050ff00000041868 */
[C---:B------:R-:W-:Y:S01]  /*73a0*/  HMMA.16816.F32.BF16 R108, R4.reuse, R26, R108 ;  /* 0x0000001a046c723c */ /* 0x040fe2000004186c */
[----:B------:R-:W3:Y:S07]  /*73b0*/  LDSM.16.MT88.4 R24, [R228+0x11000] ;  /* 0x01100000e418783b */ /* 0x000eee0000004200 */
[C---:B-----5:R-:W-:Y:S08]  /*73c0*/  HMMA.16816.F32.BF16 R128, R4.reuse, R20, R128 ;  /* 0x000000140480723c */ /* 0x060ff00000041880 */
[----:B------:R-:W-:Y:S01]  /*73d0*/  HMMA.16816.F32.BF16 R132, R4, R22, R132 ;  /* 0x000000160484723c */ /* 0x000fe20000041884 */
[----:B------:R-:W-:Y:S06]  /*73e0*/  LDSM.16.MT88.4 R20, [R225+0x11000] ;  /* 0x01100000e114783b */ /* 0x000fec0000004200 */
[----:B------:R-:W-:Y:S01]  /*73f0*/  F2FP.BF16.PACK_AB R4, R187, R184 ;  /* 0x000000b8bb04723e */ /* 0x000fe200000010ff */
[----:B------:R-:W-:Y:S01]  /*7400*/  FADD.FTZ R184, R184, R173 ;  /* 0x000000adb8b87221 */ /* 0x000fe20000010000 */
[----:B------:R-:W-:Y:S01]  /*7410*/  F2FP.BF16.PACK_AB R5, R193, R190 ;  /* 0x000000bec105723e */ /* 0x000fe200000010ff */
[----:B------:R-:W-:Y:S01]  /*7420*/  FADD.FTZ R190, R190, R167 ;  /* 0x000000a7bebe7221 */ /* 0x000fe20000010000 */
[----:B------:R-:W-:Y:S01]  /*7430*/  F2FP.BF16.PACK_AB R6, R189, R186 ;  /* 0x000000babd06723e */ /* 0x000fe200000010ff */
[----:B------:R-:W-:Y:S01]  /*7440*/  FADD.FTZ R187, R187, R184 ;  /* 0x000000b8bbbb7221 */ /* 0x000fe20000010000 */
[----:B------:R-:W-:Y:S01]  /*7450*/  F2FP.BF16.PACK_AB R7, R195, R192 ;  /* 0x000000c0c307723e */ /* 0x000fe200000010ff */
[----:B------:R-:W-:-:S02]  /*7460*/  FADD.FTZ R193, R193, R190 ;  /* 0x000000bec1c17221 */ /* 0x000fc40000010000 */
[----:B------:R-:W-:Y:S02]  /*7470*/  FADD.FTZ R186, R186, R187 ;  /* 0x000000bbbaba7221 */ /* 0x000fe40000010000 */
[----:B------:R-:W-:Y:S02]  /*7480*/  FADD.FTZ R192, R192, R193 ;  /* 0x000000c1c0c07221 */ /* 0x000fe40000010000 */
[----:B--2---:R-:W-:Y:S01]  /*7490*/  HMMA.16816.F32.BF16 R40, R4, R12, R40 ;  /* 0x0000000c0428723c */ /* 0x004fe20000041828 */
[----:B------:R-:W-:Y:S02]  /*74a0*/  FADD.FTZ R189, R189, R186 ;  /* 0x000000babdbd7221 */ /* 0x000fe40000010000 */
[----:B------:R-:W-:-:S05]  /*74b0*/  FADD.FTZ R192, R195, R192 ;  /* 0x000000c0c3c07221 */ /* 0x000fca0000010000 */
[C---:B------:R-:W-:Y:S01]  /*74c0*/  HMMA.16816.F32.BF16 R44, R4.reuse, R14, R44 ;  /* 0x0000000e042c723c */ /* 0x040fe2000004182c */
[----:B------:R-:W2:Y:S07]  /*74d0*/  LDSM.16.MT88.4 R12, [R225+0x13000] ;  /* 0x01300000e10c783b */ /* 0x000eae0000004200 */
[C---:B-1----:R-:W-:Y:S08]  /*74e0*/  HMMA.16816.F32.BF16 R56, R4.reuse, R8, R56 ;  /* 0x000000080438723c */ /* 0x042ff00000041838 */
[C---:B------:R-:W-:Y:S01]  /*74f0*/  HMMA.16816.F32.BF16 R60, R4.reuse, R10, R60 ;  /* 0x0000000a043c723c */ /* 0x040fe2000004183c */
[----:B------:R-:W1:Y:S07]  /*7500*/  LDSM.16.MT88.4 R8, [R226+0x15000] ;  /* 0x01500000e208783b */ /* 0x000e6e0000004200 */
[C---:B------:R-:W-:Y:S08]  /*7510*/  HMMA.16816.F32.BF16 R64, R4.reuse, R16, R64 ;  /* 0x000000100440723c */ /* 0x040ff00000041840 */
[C---:B------:R-:W-:Y:S01]  /*7520*/  HMMA.16816.F32.BF16 R68, R4.reuse, R18, R68 ;  /* 0x000000120444723c */ /* 0x040fe20000041844 */
[----:B------:R-:W4:Y:S07]  /*7530*/  LDSM.16.MT88.4 R16, [R225+0x15000] ;  /* 0x01500000e110783b */ /* 0x000f2e0000004200 */
[C---:B---3--:R-:W-:Y:S08]  /*7540*/  HMMA.16816.F32.BF16 R160, R4.reuse, R24, R160 ;  /* 0x0000001804a0723c */ /* 0x048ff000000418a0 */
[C---:B--2---:R-:W-:Y:S08]  /*7550*/  HMMA.16816.F32.BF16 R80, R4.reuse, R12, R80 ;  /* 0x0000000c0450723c */ /* 0x044ff00000041850 */
[C---:B------:R-:W-:Y:S01]  /*7560*/  HMMA.16816.F32.BF16 R84, R4.reuse, R14, R84 ;  /* 0x0000000e0454723c */ /* 0x040fe20000041854 */
[----:B------:R-:W2:Y:S07]  /*7570*/  LDSM.16.MT88.4 R12, [R228+0x17000] ;  /* 0x01700000e40c783b */ /* 0x000eae0000004200 */
[C---:B-1----:R-:W-:Y:S08]  /*7580*/  HMMA.16816.F32.BF16 R104, R4.reuse, R8, R104 ;  /* 0x000000080468723c */ /* 0x042ff00000041868 */
[C---:B------:R-:W-:Y:S01]  /*7590*/  HMMA.16816.F32.BF16 R108, R4.reuse, R10, R108 ;  /* 0x0000000a046c723c */ /* 0x040fe2000004186c */
[----:B------:R-:W1:Y:S07]  /*75a0*/  LDSM.16.MT88.4 R8, [R226+0x17000] ;  /* 0x01700000e208783b */ /* 0x000e6e0000004200 */
[C---:B----4-:R-:W-:Y:S08]  /*75b0*/  HMMA.16816.F32.BF16 R112, R4.reuse, R16, R112 ;  /* 0x000000100470723c */ /* 0x050ff00000041870 */
[C---:B------:R-:W-:Y:S01]  /*75c0*/  HMMA.16816.F32.BF16 R116, R4.reuse, R18, R116 ;  /* 0x000000120474723c */ /* 0x040fe20000041874 */
[----:B------:R-:W3:Y:S07]  /*75d0*/  LDSM.16.MT88.4 R16, [R225+0x17000] ;  /* 0x01700000e110783b */ /* 0x000eee0000004200 */
[C---:B------:R-:W-:Y:S01]  /*75e0*/  HMMA.16816.F32.BF16 R36, R4.reuse, R26, R36 ;  /* 0x0000001a0424723c */ /* 0x040fe20000041824 */
[----:B------:R-:W4:Y:S07]  /*75f0*/  LDSM.16.MT88.4 R24, [R228+0x15000] ;  /* 0x01500000e418783b */ /* 0x000f2e0000004200 */
[C---:B------:R-:W-:Y:S08]  /*7600*/  HMMA.16816.F32.BF16 R48, R4.reuse, R20, R48 ;  /* 0x000000140430723c */ /* 0x040ff00000041830 */
[C---:B------:R-:W-:Y:S01]  /*7610*/  HMMA.16816.F32.BF16 R52, R4.reuse, R22, R52 ;  /* 0x000000160434723c */ /* 0x040fe20000041834 */
[----:B------:R-:W5:Y:S07]  /*7620*/  LDSM.16.MT88.4 R20, [R224+0x15000] ;  /* 0x01500000e014783b */ /* 0x000f6e0000004200 */
[C---:B------:R-:W-:Y:S08]  /*7630*/  HMMA.16816.F32.BF16 R88, R4.reuse, R28, R88 ;  /* 0x0000001c0458723c */ /* 0x040ff00000041858 */
[C---:B------:R-:W-:Y:S01]  /*7640*/  HMMA.16816.F32.BF16 R92, R4.reuse, R30, R92 ;  /* 0x0000001e045c723c */ /* 0x040fe2000004185c */
[----:B------:R-:W4:Y:S07]  /*7650*/  LDSM.16.MT88.4 R28, [R224+0x17000] ;  /* 0x01700000e01c783b */ /* 0x000f2e0000004200 */
[C---:B--2---:R-:W-:Y:S08]  /*7660*/  HMMA.16816.F32.BF16 R128, R4.reuse, R12, R128 ;  /* 0x0000000c0480723c */ /* 0x044ff00000041880 */
[C---:B------:R-:W-:Y:S01]  /*7670*/  HMMA.16816.F32.BF16 R132, R4.reuse, R14, R132 ;  /* 0x0000000e0484723c */ /* 0x040fe20000041884 */
[----:B------:R-:W2:Y:S07]  /*7680*/  LDSM.16.MT88.4 R12, [R228+0x11800] ;  /* 0x01180000e40c783b */ /* 0x000eae0000004200 */
[C---:B-1----:R-:W-:Y:S08]  /*7690*/  HMMA.16816.F32.BF16 R136, R4.reuse, R8, R136 ;  /* 0x000000080488723c */ /* 0x042ff00000041888 */
[C---:B------:R-:W-:Y:S01]  /*76a0*/  HMMA.16816.F32.BF16 R156, R4.reuse, R10, R156 ;  /* 0x0000000a049c723c */ /* 0x040fe2000004189c */
[----:B------:R-:W1:Y:S07]  /*76b0*/  LDSM.16.MT88.4 R8, [R225+0x11800] ;  /* 0x01180000e108783b */ /* 0x000e6e0000004200 */
[C---:B---3--:R-:W-:Y:S08]  /*76c0*/  HMMA.16816.F32.BF16 R140, R4.reuse, R16, R140 ;  /* 0x00000010048c723c */ /* 0x048ff0000004188c */
[C---:B------:R-:W-:Y:S01]  /*76d0*/  HMMA.16816.F32.BF16 R144, R4.reuse, R18, R144 ;  /* 0x000000120490723c */ /* 0x040fe20000041890 */
[----:B------:R-:W3:Y:S07]  /*76e0*/  LDSM.16.MT88.4 R16, [R228+0x13800] ;  /* 0x01380000e410783b */ /* 0x000eee0000004200 */
[C---:B------:R-:W-:Y:S08]  /*76f0*/  HMMA.16816.F32.BF16 R72, R4.reuse, R32, R72 ;  /* 0x000000200448723c */ /* 0x040ff00000041848 */
[C---:B------:R-:W-:Y:S01]  /*7700*/  HMMA.16816.F32.BF16 R76, R4.reuse, R34, R76 ;  /* 0x00000022044c723c */ /* 0x040fe2000004184c */
[----:B------:R-:W-:Y:S07]  /*7710*/  LDSM.16.MT88.4 R32, [R224+0x13800] ;  /* 0x01380000e020783b */ /* 0x000fee0000004200 */
[C---:B----4-:R-:W-:Y:S08]  /*7720*/  HMMA.16816.F32.BF16 R96, R4.reuse, R24, R96 ;  /* 0x000000180460723c */ /* 0x050ff00000041860 */
[C---:B------:R-:W-:Y:S01]  /*7730*/  HMMA.16816.F32.BF16 R100, R4.reuse, R26, R100 ;  /* 0x0000001a0464723c */ /* 0x040fe20000041864 */
[----:B------:R-:W4:Y:S07]  /*7740*/  LDSM.16.MT88.4 R24, [R226+0x11800] ;  /* 0x01180000e218783b */ /* 0x000f2e0000004200 */
[C---:B-----5:R-:W-:Y:S08]  /*7750*/  HMMA.16816.F32.BF16 R120, R4.reuse, R20, R120 ;  /* 0x000000140478723c */ /* 0x060ff00000041878 */
[C---:B------:R-:W-:Y:S01]  /*7760*/  HMMA.16816.F32.BF16 R124, R4.reuse, R22, R124 ;  /* 0x00000016047c723c */ /* 0x040fe2000004187c */
[----:B------:R-:W5:Y:S07]  /*7770*/  LDSM.16.MT88.4 R20, [R224+0x11800] ;  /* 0x01180000e014783b */ /* 0x000f6e0000004200 */
[C---:B------:R-:W-:Y:S08]  /*7780*/  HMMA.16816.F32.BF16 R152, R4.reuse, R28, R152 ;  /* 0x0000001c0498723c */ /* 0x040ff00000041898 */
        /* <DEDUP_REMOVED lines=23> */
[C---:B----4-:R-:W-:Y:S08]  /*7900*/  HMMA.16816.F32.BF16 R40, R4.reuse, R24, R40 ;  /* 0x000000180428723c */ /* 0x050ff00000041828 */
[C---:B------:R-:W-:Y:S01]  /*7910*/  HMMA.16816.F32.BF16 R44, R4.reuse, R26, R44 ;  /* 0x0000001a042c723c */ /* 0x040fe2000004182c */
[----:B------:R-:W4:Y:S07]  /*7920*/  LDSM.16.MT88.4 R24, [R225+0x15800] ;  /* 0x01580000e118783b */ /* 0x000f2e0000004200 */
[C---:B-----5:R-:W-:Y:S08]  /*7930*/  HMMA.16816.F32.BF16 R56, R4.reuse, R20, R56 ;  /* 0x000000140438723c */ /* 0x060ff00000041838 */
[C---:B------:R-:W-:Y:S01]  /*7940*/  HMMA.16816.F32.BF16 R60, R4.reuse, R22, R60 ;  /* 0x00000016043c723c */ /* 0x040fe2000004183c */
[----:B------:R-:W5:Y:S07]  /*7950*/  LDSM.16.MT88.4 R20, [R224+0x15800] ;  /* 0x01580000e014783b */ /* 0x000f6e0000004200 */
        /* <DEDUP_REMOVED lines=10> */
[C---:B------:R-:W-:Y:S08]  /*7a00*/  HMMA.16816.F32.BF16 R84, R4.reuse, R170, R84 ;  /* 0x000000aa0454723c */ /* 0x040ff00000041854 */
[C---:B------:R-:W-:Y:S08]  /*7a10*/  HMMA.16816.F32.BF16 R88, R4.reuse, R32, R88 ;  /* 0x000000200458723c */ /* 0x040ff00000041858 */
[C---:B------:R-:W-:Y:S08]  /*7a20*/  HMMA.16816.F32.BF16 R92, R4.reuse, R34, R92 ;  /* 0x00000022045c723c */ /* 0x040ff0000004185c */
[C---:B------:R-:W-:Y:S08]  /*7a30*/  HMMA.16816.F32.BF16 R104, R4.reuse, R28, R104 ;  /* 0x0000001c0468723c */ /* 0x040ff00000041868 */
[C---:B------:R-:W-:Y:S08]  /*7a40*/  HMMA.16816.F32.BF16 R108, R4.reuse, R30, R108 ;  /* 0x0000001e046c723c */ /* 0x040ff0000004186c */
[C---:B----4-:R-:W-:Y:S08]  /*7a50*/  HMMA.16816.F32.BF16 R112, R4.reuse, R24, R112 ;  /* 0x000000180470723c */ /* 0x050ff00000041870 */
[C---:B------:R-:W-:Y:S08]  /*7a60*/  HMMA.16816.F32.BF16 R116, R4.reuse, R26, R116 ;  /* 0x0000001a0474723c */ /* 0x040ff00000041874 */
[C---:B-----5:R-:W-:Y:S08]  /*7a70*/  HMMA.16816.F32.BF16 R120, R4.reuse, R20, R120 ;  /* 0x000000140478723c */ /* 0x060ff00000041878 */
[C---:B------:R-:W-:Y:S08]  /*7a80*/  HMMA.16816.F32.BF16 R124, R4.reuse, R22, R124 ;  /* 0x00000016047c723c */ /* 0x040ff0000004187c */
[C---:B--2---:R-:W-:Y:S08]  /*7a90*/  HMMA.16816.F32.BF16 R136, R4.reuse, R12, R136 ;  /* 0x0000000c0488723c */ /* 0x044ff00000041888 */
[C---:B------:R-:W-:Y:S08]  /*7aa0*/  HMMA.16816.F32.BF16 R156, R4.reuse, R14, R156 ;  /* 0x0000000e049c723c */ /* 0x040ff0000004189c */
[C---:B-1----:R-:W-:Y:S08]  /*7ab0*/  HMMA.16816.F32.BF16 R140, R4.reuse, R8, R140 ;  /* 0x00000008048c723c */ /* 0x042ff0000004188c */
[C---:B------:R-:W-:Y:S08]  /*7ac0*/  HMMA.16816.F32.BF16 R144, R4.reuse, R10, R144 ;  /* 0x0000000a0490723c */ /* 0x040ff00000041890 */
[C---:B---3--:R-:W-:Y:S08]  /*7ad0*/  HMMA.16816.F32.BF16 R152, R4.reuse, R16, R152 ;  /* 0x000000100498723c */ /* 0x048ff00000041898 */
[----:B------:R-:W-:Y:S01]  /*7ae0*/  HMMA.16816.F32.BF16 R148, R4, R18, R148 ;  /* 0x000000120494723c */ /* 0x000fe20000041894 */
[----:B------:R-:W-:Y:S07]  /*7af0*/  @!P0 BRA `(.L_x_721) ;  /* 0x0000472000008947 */ /* 0x000fee0003800000 */
[----:B------:R-:W-:Y:S01]  /*7b00*/  IABS R0, c[0x0][0x2d0] ;  /* 0x0000b40000007a13 */ /* 0x000fe20000000000 */
[----:B------:R-:W-:Y:S01]  /*7b10*/  ULDC.64 UR4, c[0x0][0x1a0] ;  /* 0x0000680000047ab9 */ /* 0x000fe20000000a00 */
[----:B------:R-:W-:Y:S01]  /*7b20*/  IABS R4, c[0x0][0x2d0] ;  /* 0x0000b40000047a13 */ /* 0x000fe20000000000 */
[----:B------:R-:W-:Y:S01]  /*7b30*/  ULEA UR8, -UR4, URZ, 0x6 ;  /* 0x0000003f04087291 */ /* 0x000fe2000f8e313f */
[----:B------:R-:W-:Y:S01]  /*7b40*/  MOV R165, R164 ;  /* 0x000000a400a57202 */ /* 0x000fe20000000f00 */
[----:B------:R-:W-:Y:S01]  /*7b50*/  IMAD.MOV.U32 R7, RZ, RZ, R0 ;  /* 0x000000ffff077224 */ /* 0x000fe200078e0000 */
[----:B------:R-:W1:Y:S01]  /*7b60*/  R2UR UR16, R4 ;  /* 0x00000000041073c2 */ /* 0x000e6200000e0000 */
[----:B------:R-:W-:-:S02]  /*7b70*/  UMOV UR34, URZ ;  /* 0x0000003f00227c82 */ /* 0x000fc40008000000 */
[----:B------:R-:W-:Y:S01]  /*7b80*/  UMOV UR32, URZ ;  /* 0x0000003f00207c82 */ /* 0x000fe20008000000 */
[----:B------:R-:W-:Y:S01]  /*7b90*/  IMAD.U32 R242, RZ, RZ, UR8 ;  /* 0x00000008fff27e24 */ /* 0x000fe2000f8e00ff */
[----:B------:R-:W-:Y:S02]  /*7ba0*/  USHF.R.S32.HI UR9, URZ, 0x1f, UR8 ;  /* 0x0000001f3f097899 */ /* 0x000fe40008011408 */
[----:B------:R-:W-:Y:S01]  /*7bb0*/  ULDC UR11, c[0x0][0x2d0] ;  /* 0x0000b400000b7ab9 */ /* 0x000fe20000000800 */
[----:B------:R-:W2:Y:S01]  /*7bc0*/  R2UR UR14, R7 ;  /* 0x00000000070e73c2 */ /* 0x000ea200000e0000 */
[----:B------:R-:W-:Y:S02]  /*7bd0*/  ULDC UR10, c[0x0][0x2d0] ;  /* 0x0000b400000a7ab9 */ /* 0x000fe40000000800 */
[----:B------:R-:W-:Y:S01]  /*7be0*/  MOV R239, UR9 ;  /* 0x0000000900ef7c02 */ /* 0x000fe20008000f00 */
[----:B------:R-:W-:Y:S02]  /*7bf0*/  UIADD3 UR26, UR26, -0x2, URZ ;  /* 0xfffffffe1a1a7890 */ /* 0x000fe4000fffe03f */
[----:B------:R-:W-:-:S02]  /*7c00*/  UISETP.NE.AND UP1, UPT, URZ, UR11, UPT ;  /* 0x0000000b3f00728c */ /* 0x000fc4000bf25270 */
[----:B------:R-:W-:Y:S02]  /*7c10*/  ULOP3.LUT UR15, URZ, UR11, URZ, 0x33, !UPT ;  /* 0x0000000b3f0f7292 */ /* 0x000fe4000f8e333f */
[----:B------:R-:W-:Y:S02]  /*7c20*/  UISETP.NE.AND UP0, UPT, URZ, UR10, UPT ;  /* 0x0000000a3f00728c */ /* 0x000fe4000bf05270 */
[----:B------:R-:W-:Y:S02]  /*7c30*/  ULOP3.LUT UR12, URZ, UR10, URZ, 0x33, !UPT ;  /* 0x0000000a3f0c7292 */ /* 0x000fe4000f8e333f */
[----:B------:R-:W-:Y:S01]  /*7c40*/  ULDC.64 UR8, c[0x0][0x1a0] ;  /* 0x0000680000087ab9 */ /* 0x000fe20000000a00 */
[----:B-1----:R-:W1:Y:S08]  /*7c50*/  I2F.RP R6, UR16 ;  /* 0x0000001000067d06 */ /* 0x002e700008209400 */
[----:B--2---:R-:W2:Y:S08]  /*7c60*/  I2F.RP R5, UR14 ;  /* 0x0000000e00057d06 */ /* 0x004eb00008209400 */
[----:B-1----:R-:W1:Y:S08]  /*7c70*/  MUFU.RCP R2, R6 ;  /* 0x0000000600027308 */ /* 0x002e700000001000 */
[----:B--2---:R-:W2:Y:S01]  /*7c80*/  MUFU.RCP R0, R5 ;  /* 0x0000000500007308 */ /* 0x004ea20000001000 */
[----:B-1----:R-:W-:-:S07]  /*7c90*/  IADD3 R2, R2, 0xffffffe, RZ ;  /* 0x0ffffffe02027810 */ /* 0x002fce0007ffe0ff */
[----:B------:R-:W1:Y:S01]  /*7ca0*/  F2I.FTZ.U32.TRUNC.NTZ R2, R2 ;  /* 0x0000000200027305 */ /* 0x000e62000021f000 */
[----:B--2---:R-:W-:-:S07]  /*7cb0*/  IADD3 R0, R0, 0xffffffe, RZ ;  /* 0x0ffffffe00007810 */ /* 0x004fce0007ffe0ff */
[----:B------:R-:W2:Y:S01]  /*7cc0*/  F2I.FTZ.U32.TRUNC.NTZ R0, R0 ;  /* 0x0000000000007305 */ /* 0x000ea2000021f000 */
[----:B-1----:R-:W1:Y:S08]  /*7cd0*/  R2UR UR35, R2 ;  /* 0x00000000022373c2 */ /* 0x002e7000000e0000 */
[----:B--2---:R2:W3:Y:S01]  /*7ce0*/  R2UR UR33, R0 ;  /* 0x00000000002173c2 */ /* 0x0044e200000e0000 */
[----:B-1----:R-:W-:-:S04]  /*7cf0*/  UIADD3 UR7, URZ, -UR35, URZ ;  /* 0x800000233f077290 */ /* 0x002fc8000fffe03f */
[----:B------:R-:W-:Y:S01]  /*7d00*/  UIMAD UR7, UR7, UR16, URZ ;  /* 0x00000010070772a4 */ /* 0x000fe2000f8e023f */
[----:B--2---:R-:W-:Y:S01]  /*7d10*/  IMAD.MOV.U32 R0, RZ, RZ, R3 ;  /* 0x000000ffff007224 */ /* 0x004fe200078e0003 */
[----:B---3--:R-:W-:Y:S02]  /*7d20*/  UIADD3 UR6, URZ, -UR33, URZ ;  /* 0x800000213f067290 */ /* 0x008fe4000fffe03f */
[----:B------:R-:W-:Y:S02]  /*7d30*/  UIMAD.WIDE.U32 UR34, UR35, UR7, UR34 ;  /* 0x00000007232272a5 */ /* 0x000fe4000f8e0022 */
[----:B------:R-:W-:-:S04]  /*7d40*/  UIMAD UR6, UR6, UR14, URZ ;  /* 0x0000000e060672a4 */ /* 0x000fc8000f8e023f */
[----:B------:R-:W-:Y:S02]  /*7d50*/  UIMAD.WIDE.U32 UR32, UR33, UR6, UR32 ;  /* 0x00000006212072a5 */ /* 0x000fe4000f8e0020 */
[----:B------:R-:W-:Y:S02]  /*7d60*/  UMOV UR17, UR35 ;  /* 0x0000002300117c82 */ /* 0x000fe40008000000 */
[----:B------:R-:W-:-:S03]  /*7d70*/  ULDC.64 UR6, c[0x0][0x198] ;  /* 0x0000660000067ab9 */ /* 0x000fc60000000a00 */
[----:B------:R-:W-:Y:S02]  /*7d80*/  UMOV UR13, UR33 ;  /* 0x00000021000d7c82 */ /* 0x000fe40008000000 */
.L_x_725:
[----:B------:R-:W-:Y:S04]  /*7d90*/  DEPBAR.LE SB0, 0x0 ;  /* 0x000080000000791a */ /* 0x000fe80000000000 */
[----:B------:R-:W-:Y:S01]  /*7da0*/  BAR.SYNC.DEFER_BLOCKING 0x0 ;  /* 0x0000000000007b1d */ /* 0x000fe20000010000 */
[----:B------:R-:W-:Y:S01]  /*7db0*/  PLOP3.LUT P0, PT, PT, PT, UP6, 0x80, 0x0 ;  /* 0x000000000000781c */ /* 0x000fe20003f0f068 */
[----:B------:R-:W-:Y:S01]  /*7dc0*/  IMAD.MOV.U32 R3, RZ, RZ, R242 ;  /* 0x000000ffff037224 */ /* 0x000fe200078e00f2 */
[----:B------:R-:W-:Y:S03]  /*7dd0*/  MOV R164, R239 ;  /* 0x000000ef00a47202 */ /* 0x000fe60000000f00 */
[----:B------:R-:W-:Y:S02]  /*7de0*/  UMOV UR21, UR5 ;  /* 0x0000000500157c82 */ /* 0x000fe40008000000 */
[----:B------:R-:W-:Y:S06]  /*7df0*/  UMOV UR22, UR4 ;  /* 0x0000000400167c82 */ /* 0x000fec0008000000 */
[----:B------:R-:W-:-:S05]  /*7e00*/  @!P0 BRA `(.L_x_722) ;  /* 0x0000047000008947 */ /* 0x000fca0003800000 */
[----:B------:R-:W-:Y:S04]  /*7e10*/  USHF.L.U32 UR21, UR26, 0x6, URZ ;  /* 0x000000061a157899 */ /* 0x000fe8000800063f */
[----:B------:R-:W-:Y:S02]  /*7e20*/  UIADD3 UR36, UR21, 0x40, URZ ;  /* 0x0000004015247890 */ /* 0x000fe4000fffe03f */
[----:B------:R-:W-:Y:S01]  /*7e30*/  IMAD.U32 R5, RZ, RZ, UR21 ;  /* 0x00000015ff057e24 */ /* 0x000fe2000f8e00ff */
[----:B------:R-:W-:Y:S03]  /*7e40*/  ULOP3.LUT UR21, UR21, UR11, URZ, 0x3c, !UPT ;  /* 0x0000000b15157292 */ /* 0x000fe6000f8e3c3f */
[----:B------:R-:W-:Y:S01]  /*7e50*/  IMAD.U32 R4, RZ, RZ, UR36 ;  /* 0x00000024ff047e24 */ /* 0x000fe2000f8e00ff */
[----:B------:R-:W-:Y:S01]  /*7e60*/  ULOP3.LUT UR36, UR36, UR11, URZ, 0x3c, !UPT ;  /* 0x0000000b24247292 */ /* 0x000fe2000f8e3c3f */
[----:B------:R-:W-:Y:S03]  /*7e70*/  IABS R2, R5 ;  /* 0x0000000500027213 */ /* 0x000fe60000000000 */
[----:B------:R-:W-:Y:S01]  /*7e80*/  IABS R3, R4 ;  /* 0x0000000400037213 */ /* 0x000fe20000000000 */
[----:B------:R-:W1:Y:S08]  /*7e90*/  R2UR UR32, R2 ;  /* 0x00000000022073c2 */ /* 0x000e7000000e0000 */
[----:B------:R-:W2:Y:S01]  /*7ea0*/  R2UR UR34, R3 ;  /* 0x00000000032273c2 */ /* 0x000ea200000e0000 */
[----:B-1----:R-:W-:Y:S07]  /*7eb0*/  UIMAD.WIDE.U32 UR40, UR17, UR32, URZ ;  /* 0x00000020112872a5 */ /* 0x002fee000f8e003f */
[----:B------:R-:W-:Y:S02]  /*7ec0*/  UMOV UR35, UR41 ;  /* 0x0000002900237c82 */ /* 0x000fe40008000000 */
[----:B--2---:R-:W-:Y:S02]  /*7ed0*/  UIMAD.WIDE.U32 UR38, UR17, UR34, URZ ;  /* 0x00000022112672a5 */ /* 0x004fe4000f8e003f */
[----:B------:R-:W-:Y:S04]  /*7ee0*/  UIADD3 UR22, -UR35, URZ, URZ ;  /* 0x0000003f23167290 */ /* 0x000fe8000fffe13f */
[----:B------:R-:W-:Y:S02]  /*7ef0*/  UIMAD UR32, UR16, UR22, UR32 ;  /* 0x00000016102072a4 */ /* 0x000fe4000f8e0220 */
[----:B------:R-:W-:Y:S02]  /*7f00*/  UMOV UR37, UR39 ;  /* 0x0000002700257c82 */ /* 0x000fe40008000000 */
[----:B------:R-:W-:Y:S02]  /*7f10*/  UIADD3 UR33, -UR37, URZ, URZ ;  /* 0x0000003f25217290 */ /* 0x000fe4000fffe13f */
[----:B------:R-:W-:Y:S02]  /*7f20*/  UISETP.GT.U32.AND UP2, UPT, UR16, UR32, UPT ;  /* 0x000000201000728c */ /* 0x000fe4000bf44070 */
[----:B------:R-:W-:Y:S04]  /*7f30*/  UIMAD UR34, UR16, UR33, UR34 ;  /* 0x00000021102272a4 */ /* 0x000fe8000f8e0222 */
[----:B------:R-:W-:Y:S05]  /*7f40*/  UISETP.GT.U32.AND UP3, UPT, UR16, UR34, UPT ;  /* 0x000000221000728c */ /* 0x000fea000bf64070 */
[----:B------:R-:W-:Y:S02]  /*7f50*/  @!UP2 UIADD3 UR32, UR32, -UR16, URZ ;  /* 0x800000102020a290 */ /* 0x000fe4000fffe03f */
[----:B------:R-:W-:Y:S02]  /*7f60*/  @!UP2 UIADD3 UR35, UR35, 0x1, URZ ;  /* 0x000000012323a890 */ /* 0x000fe4000fffe03f */
[----:B------:R-:W-:Y:S02]  /*7f70*/  UISETP.GE.U32.AND UP4, UPT, UR32, UR16, UPT ;  /* 0x000000102000728c */ /* 0x000fe4000bf86070 */
[----:B------:R-:W-:Y:S02]  /*7f80*/  @!UP3 UIADD3 UR34, UR34, -UR16, URZ ;  /* 0x800000102222b290 */ /* 0x000fe4000fffe03f */
[----:B------:R-:W-:Y:S02]  /*7f90*/  @!UP3 UIADD3 UR37, UR37, 0x1, URZ ;  /* 0x000000012525b890 */ /* 0x000fe4000fffe03f */
[----:B------:R-:W-:Y:S02]  /*7fa0*/  UISETP.GE.U32.AND UP5, UPT, UR34, UR16, UPT ;  /* 0x000000102200728c */ /* 0x000fe4000bfa6070 */
[----:B------:R-:W-:Y:S02]  /*7fb0*/  UISETP.GE.AND UP3, UPT, UR36, URZ, UPT ;  /* 0x0000003f2400728c */ /* 0x000fe4000bf66270 */
[----:B------:R-:W-:Y:S02]  /*7fc0*/  UISETP.GE.AND UP2, UPT, UR21, URZ, UPT ;  /* 0x0000003f1500728c */ /* 0x000fe4000bf46270 */
[----:B------:R-:W-:Y:S05]  /*7fd0*/  @UP4 UIADD3 UR35, UR35, 0x1, URZ ;  /* 0x0000000123234890 */ /* 0x000fea000fffe03f */
[----:B------:R-:W-:Y:S04]  /*7fe0*/  @UP5 UIADD3 UR37, UR37, 0x1, URZ ;  /* 0x0000000125255890 */ /* 0x000fe8000fffe03f */
[----:B------:R-:W-:Y:S02]  /*7ff0*/  @!UP3 UIADD3 UR37, -UR37, URZ, URZ ;  /* 0x0000003f2525b290 */ /* 0x000fe4000fffe13f */
[----:B------:R-:W-:Y:S02]  /*8000*/  @!UP2 UIADD3 UR35, -UR35, URZ, URZ ;  /* 0x0000003f2323a290 */ /* 0x000fe4000fffe13f */
[----:B------:R-:W-:Y:S02]  /*8010*/  USEL UR37, UR15, UR37, !UP1 ;  /* 0x000000250f257287 */ /* 0x000fe4000c800000 */
[----:B------:R-:W-:Y:S04]  /*8020*/  USEL UR35, UR15, UR35, !UP1 ;  /* 0x000000230f237287 */ /* 0x000fe8000c800000 */
[----:B------:R-:W-:Y:S02]  /*8030*/  IMAD.U32 R3, RZ, RZ, UR37 ;  /* 0x00000025ff037e24 */ /* 0x000fe4000f8e00ff */
[----:B------:R-:W-:Y:S01]  /*8040*/  MOV R2, UR35 ;  /* 0x0000002300027c02 */ /* 0x000fe20008000f00 */
[----:B------:R-:W-:Y:S02]  /*8050*/  IMAD.U32 R4, RZ, RZ, UR35 ;  /* 0x00000023ff047e24 */ /* 0x000fe4000f8e00ff */
[----:B------:R-:W-:Y:S02]  /*8060*/  LEA R8, P0, R3, UR28, 0x2 ;  /* 0x0000001c03087c11 */ /* 0x000fe4000f8010ff */
[----:B------:R-:W-:Y:S02]  /*8070*/  LEA R6, P1, R2, UR28, 0x2 ;  /* 0x0000001c02067c11 */ /* 0x000fe4000f8210ff */
[----:B------:R-:W1:Y:S01]  /*8080*/  R2UR UR32, R8 ;  /* 0x00000000082073c2 */ /* 0x000e6200000e0000 */
[----:B------:R-:W-:Y:S02]  /*8090*/  MOV R2, UR37 ;  /* 0x0000002500027c02 */ /* 0x000fe40008000f00 */
[----:B------:R-:W-:Y:S02]  /*80a0*/  LEA.HI.X.SX32 R7, R4, UR29, 0x2, P1 ;  /* 0x0000001d04077c11 */ /* 0x000fe400088f16ff */
[----:B------:R-:W-:Y:S03]  /*80b0*/  LEA.HI.X.SX32 R9, R2, UR29, 0x2, P0 ;  /* 0x0000001d02097c11 */ /* 0x000fe600080f16ff */
[----:B------:R-:W2:Y:S08]  /*80c0*/  R2UR UR38, R6 ;  /* 0x00000000062673c2 */ /* 0x000eb000000e0000 */
[----:B------:R-:W3:Y:S08]  /*80d0*/  R2UR UR39, R7 ;  /* 0x00000000072773c2 */ /* 0x000ef000000e0000 */
[----:B------:R-:W4:Y:S01]  /*80e0*/  R2UR UR33, R9 ;  /* 0x00000000092173c2 */ /* 0x000f2200000e0000 */
[----:B-1----:R-:W-:Y:S01]  /*80f0*/  IMAD.U32 R10, RZ, RZ, UR32 ;  /* 0x00000020ff0a7e24 */ /* 0x002fe2000f8e00ff */
[----:B------:R-:W-:Y:S04]  /*8100*/  UIADD3 UR32, UR37, -UR35, URZ ;  /* 0x8000002325207290 */ /* 0x000fe8000fffe03f */
[----:B------:R-:W-:Y:S01]  /*8110*/  UIMAD UR32, UR32, UR11, -0x40 ;  /* 0xffffffc0202074a4 */ /* 0x000fe2000f8e020b */
[----:B--2---:R-:W-:Y:S03]  /*8120*/  IMAD.U32 R12, RZ, RZ, UR38 ;  /* 0x00000026ff0c7e24 */ /* 0x004fe6000f8e00ff */
[----:B------:R-:W-:Y:S02]  /*8130*/  USHF.R.S32.HI UR22, URZ, 0x1f, UR32 ;  /* 0x0000001f3f167899 */ /* 0x000fe40008011420 */
[----:B------:R-:W-:Y:S01]  /*8140*/  UIMAD UR21, UR9, UR32, URZ ;  /* 0x00000020091572a4 */ /* 0x000fe2000f8e023f */
[----:B---3--:R-:W-:Y:S03]  /*8150*/  MOV R13, UR39 ;  /* 0x00000027000d7c02 */ /* 0x008fe60008000f00 */
[----:B------:R-:W-:Y:S03]  /*8160*/  UIMAD UR21, UR22, UR8, UR21 ;  /* 0x00000008161572a4 */ /* 0x000fe6000f8e0215 */
[----:B------:R-:W-:Y:S01]  /*8170*/  UMOV UR22, UR8 ;  /* 0x0000000800167c82 */ /* 0x000fe20008000000 */
[----:B------:R-:W2:Y:S01]  /*8180*/  LDG.E R3, [R12.64] ;  /* 0x0000001e0c037981 */ /* 0x000ea2000c1e1900 */
[----:B----4-:R-:W-:Y:S01]  /*8190*/  MOV R11, UR33 ;  /* 0x00000021000b7c02 */ /* 0x010fe20008000f00 */
[----:B------:R-:W-:Y:S04]  /*81a0*/  UIMAD.WIDE.U32 UR32, UR8, UR32, URZ ;  /* 0x00000020082072a5 */ /* 0x000fe8000f8e003f */
[----:B------:R-:W2:Y:S01]  /*81b0*/  LDG.E R2, [R10.64] ;  /* 0x0000001e0a027981 */ /* 0x000ea2000c1e1900 */
[----:B------:R-:W-:Y:S01]  /*81c0*/  UIADD3 UR21, UR33, UR21, URZ ;  /* 0x0000001521157290 */ /* 0x000fe2000fffe03f */
[----:B------:R-:W-:Y:S01]  /*81d0*/  IMAD.U32 R5, RZ, RZ, UR33 ;  /* 0x00000021ff057e24 */ /* 0x000fe2000f8e00ff */
[----:B------:R-:W-:Y:S04]  /*81e0*/  MOV R4, UR32 ;  /* 0x0000002000047c02 */ /* 0x000fe80008000f00 */
[----:B------:R-:W-:Y:S01]  /*81f0*/  MOV R5, UR21 ;  /* 0x0000001500057c02 */ /* 0x000fe20008000f00 */
[----:B------:R-:W-:Y:S01]  /*8200*/  UMOV UR21, UR9 ;  /* 0x0000000900157c82 */ /* 0x000fe20008000000 */
[----:B--2---:R-:W-:Y:S04]  /*8210*/  IMAD.IADD R3, R3, 0x1, -R2 ;  /* 0x0000000103037824 */ /* 0x004fe800078e0a02 */
[C---:B------:R-:W-:Y:S01]  /*8220*/  IMAD.WIDE.U32 R4, R3.reuse, c[0x0][0x188], R4 ;  /* 0x0000620003047a25 */ /* 0x040fe200078e0004 */
[----:B------:R-:W-:Y:S05]  /*8230*/  SHF.R.S32.HI R164, RZ, 0x1f, R3 ;  /* 0x0000001fffa47819 */ /* 0x000fea0000011403 */
[----:B------:R-:W-:Y:S04]  /*8240*/  IMAD R164, R164, c[0x0][0x188], RZ ;  /* 0x00006200a4a47a24 */ /* 0x000fe800078e02ff */
[----:B------:R-:W-:Y:S02]  /*8250*/  IMAD R164, R3, c[0x0][0x18c], R164 ;  /* 0x0000630003a47a24 */ /* 0x000fe400078e02a4 */
[----:B------:R-:W-:Y:S03]  /*8260*/  IMAD.MOV.U32 R3, RZ, RZ, R4 ;  /* 0x000000ffff037224 */ /* 0x000fe600078e0004 */
[----:B------:R-:W-:Y:S02]  /*8270*/  IADD3 R164, R5, R164, RZ ;  /* 0x000000a405a47210 */ /* 0x000fe40007ffe0ff */
.L_x_722:
[----:B------:R-:W-:Y:S01]  /*8280*/  ISETP.GE.AND P6, PT, R240, c[0x0][0x220], PT ;  /* 0x00008800f0007a0c */ /* 0x000fe20003fc6270 */
[----:B------:R-:W-:Y:S01]  /*8290*/  UISETP.GE.AND UP2, UPT, UR26, 0x1, UPT ;  /* 0x000000011a00788c */ /* 0x000fe2000bf46270 */
[----:B------:R-:W-:Y:S02]  /*82a0*/  ISETP.GE.AND P5, PT, R237, c[0x0][0x220], PT ;  /* 0x00008800ed007a0c */ /* 0x000fe40003fa6270 */
[CC--:B------:R-:W-:Y:S02]  /*82b0*/  LEA R2, P0, R3.reuse, R248.reuse, 0x1 ;  /* 0x000000f803027211 */ /* 0x0c0fe400078008ff */
[C---:B------:R-:W-:Y:S02]  /*82c0*/  IADD3 R251, P1, R3.reuse, UR20, RZ ;  /* 0x0000001403fb7c10 */ /* 0x040fe4000ff3e0ff */
[-C--:B------:R-:W-:Y:S02]  /*82d0*/  LEA.HI.X R3, R3, R249.reuse, R164, 0x1, P0 ;  /* 0x000000f903037211 */ /* 0x080fe400000f0ca4 */
[----:B------:R-:W-:Y:S02]  /*82e0*/  ISETP.GE.AND P4, PT, R236, c[0x0][0x220], PT ;  /* 0x00008800ec007a0c */ /* 0x000fe40003f86270 */
[----:B------:R-:W-:Y:S01]  /*82f0*/  ISETP.GE.AND P3, PT, R235, c[0x0][0x220], PT ;  /* 0x00008800eb007a0c */ /* 0x000fe20003f66270 */
[----:B------:R-:W-:Y:S01]  /*8300*/  @P6 STS.128 [R238+0x10000], RZ ;  /* 0x010000ffee006388 */ /* 0x000fe20000000c00 */
[----:B------:R-:W-:Y:S02]  /*8310*/  IADD3.X R166, R164, UR19, RZ, P1, !PT ;  /* 0x00000013a4a67c10 */ /* 0x000fe40008ffe4ff */
[CC--:B------:R-:W-:Y:S01]  /*8320*/  @!P6 LEA R26, P1, R251.reuse, R248.reuse, 0x1 ;  /* 0x000000f8fb1ae211 */ /* 0x0c0fe200078208ff */
[----:B------:R-:W-:Y:S01]  /*8330*/  @!PT LDS RZ, [RZ] ;  /* 0x00000000fffff984 */ /* 0x000fe20000000800 */
[----:B------:R-:W-:Y:S01]  /*8340*/  @!PT LDS RZ, [RZ] ;  /* 0x00000000fffff984 */ /* 0x000fe20000000800 */
[----:B------:R-:W-:Y:S01]  /*8350*/  @!PT LDS RZ, [RZ] ;  /* 0x00000000fffff984 */ /* 0x000fe20000000800 */
[----:B------:R1:W-:Y:S01]  /*8360*/  @!P6 LDGSTS.E.BYPASS.LTC128B.128 [R238+0x10000], [R2.64] ;  /* 0x1000000002eeefae */ /* 0x0003e2000b901d5e */
[CC--:B------:R-:W-:Y:S02]  /*8370*/  @!P5 LEA R18, P0, R251.reuse, R248.reuse, 0x1 ;  /* 0x000000f8fb12d211 */ /* 0x0c0fe400078008ff */
[CCC-:B------:R-:W-:Y:S01]  /*8380*/  @!P6 LEA.HI.X R27, R251.reuse, R249.reuse, R166.reuse, 0x1, P1 ;  /* 0x000000f9fb1be211 */ /* 0x1c0fe200008f0ca6 */
[----:B------:R-:W-:Y:S01]  /*8390*/  @P5 STS.128 [R238+0x12000], RZ ;  /* 0x012000ffee005388 */ /* 0x000fe20000000c00 */
[CCC-:B------:R-:W-:Y:S02]  /*83a0*/  @!P5 LEA.HI.X R19, R251.reuse, R249.reuse, R166.reuse, 0x1, P0 ;  /* 0x000000f9fb13d211 */ /* 0x1c0fe400000f0ca6 */
[C---:B------:R-:W-:Y:S01]  /*83b0*/  IADD3 R167, P2, R251.reuse, UR20, RZ ;  /* 0x00000014fba77c10 */ /* 0x040fe2000ff5e0ff */
[----:B------:R-:W-:Y:S01]  /*83c0*/  @!PT LDS RZ, [RZ] ;  /* 0x00000000fffff984 */ /* 0x000fe20000000800 */
[----:B------:R-:W-:Y:S01]  /*83d0*/  @!PT LDS RZ, [RZ] ;  /* 0x00000000fffff984 */ /* 0x000fe20000000800 */
[----:B------:R-:W-:Y:S01]  /*83e0*/  @!PT LDS RZ, [RZ] ;  /* 0x00000000fffff984 */ /* 0x000fe20000000800 */
[----:B------:R1:W-:Y:S01]  /*83f0*/  @!P5 LDGSTS.E.BYPASS.LTC128B.128 [R238+0x12000], [R2.64+0x80] ;  /* 0x1200008002eedfae */ /* 0x0003e2000b901d5e */
[CC--:B------:R-:W-:Y:S02]  /*8400*/  @!P3 LEA R250, P1, R251.reuse, R248.reuse, 0x1 ;  /* 0x000000f8fbfab211 */ /* 0x0c0fe400078208ff */
[----:B------:R-:W-:Y:S01]  /*8410*/  IADD3.X R164, R166, UR19, RZ, P2, !PT ;  /* 0x00000013a6a47c10 */ /* 0x000fe200097fe4ff */
[----:B------:R-:W-:Y:S01]  /*8420*/  @P4 STS.128 [R238+0x14000], RZ ;  /* 0x014000ffee004388 */ /* 0x000fe20000000c00 */
[-C--:B------:R-:W-:Y:S02]  /*8430*/  @!P4 LEA R14, P2, R251, R248.reuse, 0x1 ;  /* 0x000000f8fb0ec211 */ /* 0x080fe400078408ff */
[-C--:B------:R-:W-:Y:S01]  /*8440*/  @!P6 LEA R22, P0, R167, R248.reuse, 0x1 ;  /* 0x000000f8a716e211 */ /* 0x080fe200078008ff */
[----:B------:R-:W-:Y:S01]  /*8450*/  @!PT LDS RZ, [RZ] ;  /* 0x00000000fffff984 */ /* 0x000fe20000000800 */
[----:B------:R-:W-:Y:S01]  /*8460*/  @!PT LDS RZ, [RZ] ;  /* 0x00000000fffff984 */ /* 0x000fe20000000800 */
[----:B------:R-:W-:Y:S01]  /*8470*/  @!PT LDS RZ, [RZ] ;  /* 0x00000000fffff984 */ /* 0x000fe20000000800 */
[----:B------:R1:W-:Y:S01]  /*8480*/  @!P4 LDGSTS.E.BYPASS.LTC128B.128 [R238+0x14000], [R2.64+0x100] ;  /* 0x1400010002eecfae */ /* 0x0003e2000b901d5e */
[CCC-:B------:R-:W-:Y:S02]  /*8490*/  @!P4 LEA.HI.X R15, R251.reuse, R249.reuse, R166.reuse, 0x1, P2 ;  /* 0x000000f9fb0fc211 */ /* 0x1c0fe400010f0ca6 */
[-C--:B------:R-:W-:Y:S01]  /*84a0*/  @!P3 LEA.HI.X R251, R251, R249.reuse, R166, 0x1, P1 ;  /* 0x000000f9fbfbb211 */ /* 0x080fe200008f0ca6 */
[----:B------:R-:W-:Y:S01]  /*84b0*/  @P3 STS.128 [R238+0x16000], RZ ;  /* 0x016000ffee003388 */ /* 0x000fe20000000c00 */
[CCC-:B------:R-:W-:Y:S02]  /*84c0*/  @!P6 LEA.HI.X R23, R167.reuse, R249.reuse, R164.reuse, 0x1, P0 ;  /* 0x000000f9a717e211 */ /* 0x1c0fe400000f0ca4 */
[CC--:B------:R-:W-:Y:S01]  /*84d0*/  @!P5 LEA R198, P2, R167.reuse, R248.reuse, 0x1 ;  /* 0x000000f8a7c6d211 */ /* 0x0c0fe200078408ff */
[----:B------:R-:W-:Y:S01]  /*84e0*/  @!PT LDS RZ, [RZ] ;  /* 0x00000000fffff984 */ /* 0x000fe20000000800 */
[----:B------:R-:W-:Y:S01]  /*84f0*/  @!PT LDS RZ, [RZ] ;  /* 0x00000000fffff984 */ /* 0x000fe20000000800 */
[----:B------:R-:W-:Y:S01]  /*8500*/  @!PT LDS RZ, [RZ] ;  /* 0x00000000fffff984 */ /* 0x000fe20000000800 */
[----:B------:R1:W-:Y:S01]  /*8510*/  @!P3 LDGSTS.E.BYPASS.LTC128B.128 [R238+0x16000], [R2.64+0x180] ;  /* 0x1600018002eebfae */ /* 0x0003e2000b901d5e */
[CC--:B------:R-:W-:Y:S02]  /*8520*/  @!P4 LEA R34, P1, R167.reuse, R248.reuse, 0x1 ;  /* 0x000000f8a722c211 */ /* 0x0c0fe400078208ff */
[CCC-:B------:R-:W-:Y:S01]  /*8530*/  @!P5 LEA.HI.X R199, R167.reuse, R249.reuse, R164.reuse, 0x1, P2 ;  /* 0x000000f9a7c7d211 */ /* 0x1c0fe200010f0ca4 */
[----:B------:R-:W-:Y:S01]  /*8540*/  @P6 STS.128 [R238+0x10800], RZ ;  /* 0x010800ffee006388 */ /* 0x000fe20000000c00 */
[CCC-:B------:R-:W-:Y:S02]  /*8550*/  @!P4 LEA.HI.X R35, R167.reuse, R249.reuse, R164.reuse, 0x1, P1 ;  /* 0x000000f9a723c211 */ /* 0x1c0fe400008f0ca4 */
[CC--:B------:R-:W-:Y:S01]  /*8560*/  @!P3 LEA R30, P0, R167.reuse, R248.reuse, 0x1 ;  /* 0x000000f8a71eb211 */ /* 0x0c0fe200078008ff */
[----:B------:R-:W-:Y:S01]  /*8570*/  @!PT LDS RZ, [RZ] ;  /* 0x00000000fffff984 */ /* 0x000fe20000000800 */
[----:B------:R-:W-:Y:S01]  /*8580*/  @!PT LDS RZ, [RZ] ;  /* 0x00000000fffff984 */ /* 0x000fe20000000800 */
[----:B------:R-:W-:Y:S01]  /*8590*/  @!PT LDS RZ, [RZ] ;  /* 0x00000000fffff984 */ /* 0x000fe20000000800 */
[----:B------:R2:W-:Y:S01]  /*85a0*/  @!P6 LDGSTS.E.BYPASS.LTC128B.128 [R238+0x10800], [R26.64] ;  /* 0x108000001aeeefae */ /* 0x0005e2000b901d5e */
[C---:B------:R-:W-:Y:S02]  /*85b0*/  IADD3 R166, P2, R167.reuse, UR20, RZ ;  /* 0x00000014a7a67c10 */ /* 0x040fe4000ff5e0ff */
[-C--:B------:R-:W-:Y:S01]  /*85c0*/  @!P3 LEA.HI.X R31, R167, R249.reuse, R164, 0x1, P0 ;  /* 0x000000f9a71fb211 */ /* 0x080fe200000f0ca4 */
[----:B------:R-:W-:Y:S01]  /*85d0*/  @P5 STS.128 [R238+0x12800], RZ ;  /* 0x012800ffee005388 */ /* 0x000fe20000000c00 */
[-C--:B------:R-:W-:Y:S02]  /*85e0*/  @!P6 LEA R194, P0, R166, R248.reuse, 0x1 ;  /* 0x000000f8a6c2e211 */ /* 0x080fe400078008ff */
[----:B------:R-:W-:Y:S01]  /*85f0*/  IADD3.X R164, R164, UR19, RZ, P2, !PT ;  /* 0x00000013a4a47c10 */ /* 0x000fe200097fe4ff */
        /* <DEDUP_REMOVED lines=12> */
[----:B------:R4:W-:Y:S01]  /*86c0*/  @!P4 LDGSTS.E.BYPASS.LTC128B.128 [R238+0x14800], [R14.64+0x100] ;  /* 0x148001000eeecfae */ /* 0x0009e2000b901d5e */
[C---:B------:R-:W-:Y:S02]  /*86d0*/  @!P3 LEA R248, P0, R166.reuse, R248, 0x1 ;  /* 0x000000f8a6f8b211 */ /* 0x040fe400078008ff */
[CCC-:B------:R-:W-:Y:S01]  /*86e0*/  @!P4 LEA.HI.X R203, R166.reuse, R249.reuse, R164.reuse, 0x1, P1 ;  /* 0x000000f9a6cbc211 */ /* 0x1c0fe200008f0ca4 */
[----:B------:R-:W-:Y:S01]  /*86f0*/  @P3 STS.128 [R238+0x16800], RZ ;  /* 0x016800ffee003388 */ /* 0x000fe20000000c00 */
[----:B------:R-:W-:Y:S02]  /*8700*/  @!P3 LEA.HI.X R249, R166, R249, R164, 0x1, P0 ;  /* 0x000000f9a6f9b211 */ /* 0x000fe400000f0ca4 */
[----:B------:R-:W-:Y:S01]  /*8710*/  PLOP3.LUT P0, PT, PT, PT, UP2, 0x80, 0x0 ;  /* 0x000000000000781c */ /* 0x000fe20003f0f028 */
[----:B------:R-:W-:Y:S01]  /*8720*/  @!PT LDS RZ, [RZ] ;  /* 0x00000000fffff984 */ /* 0x000fe20000000800 */
[----:B------:R-:W-:Y:S01]  /*8730*/  @!PT LDS RZ, [RZ] ;  /* 0x00000000fffff984 */ /* 0x000fe20000000800 */
[----:B------:R-:W-:Y:S01]  /*8740*/  @!PT LDS RZ, [RZ] ;  /* 0x00000000fffff984 */ /* 0x000fe20000000800 */
[----:B------:R1:W-:Y:S04]  /*8750*/  @!P3 LDGSTS.E.BYPASS.LTC128B.128 [R238+0x16800], [R250.64+0x180] ;  /* 0x16800180faeebfae */ /* 0x0003e8000b901d5e */
[----:B------:R-:W-:Y:S04]  /*8760*/  @P6 STS.128 [R238+0x11000], RZ ;  /* 0x011000ffee006388 */ /* 0x000fe80000000c00 */
[----:B------:R-:W-:Y:S01]  /*8770*/  @!PT LDS RZ, [RZ] ;  /* 0x00000000fffff984 */ /* 0x000fe20000000800 */
[----:B------:R-:W-:Y:S01]  /*8780*/  @!PT LDS RZ, [RZ] ;  /* 0x00000000fffff984 */ /* 0x000fe20000000800 */
[----:B------:R-:W-:Y:S01]  /*8790*/  @!PT LDS RZ, [RZ] ;  /* 0x00000000fffff984 */ /* 0x000fe20000000800 */
[----:B------:R5:W-:Y:S04]  /*87a0*/  @!P6 LDGSTS.E.BYPASS.LTC128B.128 [R238+0x11000], [R22.64] ;  /* 0x1100000016eeefae */ /* 0x000be8000b901d5e */
[----:B------:R-:W-:Y:S04]  /*87b0*/  @P5 STS.128 [R238+0x13000], RZ ;  /* 0x013000ffee005388 */ /* 0x000fe80000000c00 */
        /* <DEDUP_REMOVED lines=34> */
[----:B------:R-:W-:Y:S04]  /*89e0*/  LDSM.16.M88.4 R168, [R234] ;  /* 0x00000000eaa8783b */ /* 0x000fe80000000200 */
[----:B------:R-:W2:Y:S04]  /*89f0*/  LDSM.16.M88.4 R172, [R233+0x8000] ;  /* 0x00800000e9ac783b */ /* 0x000ea80000000200 */
[----:B------:R-:W4:Y:S04]  /*8a00*/  LDSM.16.M88.4 R176, [R233+0x8800] ;  /* 0x00880000e9b0783b */ /* 0x000f280000000200 */
[----:B------:R-:W5:Y:S04]  /*8a10*/  LDSM.16.M88.4 R180, [R233+0x9000] ;  /* 0x00900000e9b4783b */ /* 0x000f680000000200 */
[----:B------:R-:W0:Y:S04]  /*8a20*/  LDGDEPBAR ;  /* 0x00000000000079af */ /* 0x000e280000000000 */
[----:B------:R-:W3:Y:S01]  /*8a30*/  LDSM.16.M88.4 R184, [R233+0x9800] ;  /* 0x00980000e9b8783b */ /* 0x000ee20000000200 */
[----:B-1----:R-:W-:Y:S03]  /*8a40*/  IMAD.MOV.U32 R248, RZ, RZ, R2 ;  /* 0x000000fffff87224 */ /* 0x002fe600078e0002 */
[----:B------:R-:W-:Y:S01]  /*8a50*/  LDSM.16.M88.4 R188, [R232] ;  /* 0x00000000e8bc783b */ /* 0x000fe20000000200 */
[----:B------:R-:W-:Y:S03]  /*8a60*/  IMAD.MOV.U32 R249, RZ, RZ, R3 ;  /* 0x000000fffff97224 */ /* 0x000fe600078e0003 */
[----:B------:R-:W1:Y:S04]  /*8a70*/  LDSM.16.M88.4 R192, [R231] ;  /* 0x00000000e7c0783b */ /* 0x000e680000000200 */
[----:B------:R-:W1:Y:S04]  /*8a80*/  LDSM.16.M88.4 R196, [R223] ;  /* 0x00000000dfc4783b */ /* 0x000e680000000200 */
[----:B------:R-:W1:Y:S04]  /*8a90*/  LDSM.16.M88.4 R200, [R222] ;  /* 0x00000000dec8783b */ /* 0x000e680000000200 */
[----:B------:R-:W1:Y:S01]  /*8aa0*/  LDSM.16.M88.4 R204, [R221] ;  /* 0x00000000ddcc783b */ /* 0x000e620000000200 */
[C---:B--2---:R-:W-:Y:S08]  /*8ab0*/  HMMA.16816.F32.BF16 R4, R168.reuse, R172, RZ ;  /* 0x000000aca804723c */ /* 0x044ff000000418ff */
[C---:B------:R-:W-:Y:S01]  /*8ac0*/  HMMA.16816.F32.BF16 R8, R168.reuse, R174, RZ ;  /* 0x000000aea808723c */ /* 0x040fe200000418ff */
[----:B------:R-:W-:Y:S07]  /*8ad0*/  LDSM.16.M88.4 R172, [R230] ;  /* 0x00000000e6ac783b */ /* 0x000fee0000000200 */
[C---:B----4-:R-:W-:Y:S08]  /*8ae0*/  HMMA.16816.F32.BF16 R12, R168.reuse, R176, RZ ;  /* 0x000000b0a80c723c */ /* 0x050ff000000418ff */
[C---:B---3--:R-:W-:Y:S01]  /*8af0*/  HMMA.16816.F32.BF16 R16, R168.reuse, R178, RZ ;  /* 0x000000b2a810723c */ /* 0x048fe200000418ff */
[----:B------:R-:W2:Y:S07]  /*8b00*/  LDSM.16.M88.4 R176, [R227+0x8000] ;  /* 0x00800000e3b0783b */ /* 0x000eae0000000200 */
[C---:B-----5:R-:W-:Y:S08]  /*8b10*/  HMMA.16816.F32.BF16 R20, R168.reuse, R180, RZ ;  /* 0x000000b4a814723c */ /* 0x060ff000000418ff */
[C---:B------:R-:W-:Y:S01]  /*8b20*/  HMMA.16816.F32.BF16 R24, R168.reuse, R182, RZ ;  /* 0x000000b6a818723c */ /* 0x040fe200000418ff */
[----:B------:R-:W3:Y:S07]  /*8b30*/  LDSM.16.M88.4 R180, [R227+0x8800] ;  /* 0x00880000e3b4783b */ /* 0x000eee0000000200 */
[C---:B------:R-:W-:Y:S08]  /*8b40*/  HMMA.16816.F32.BF16 R28, R168.reuse, R184, RZ ;  /* 0x000000b8a81c723c */ /* 0x040ff000000418ff */
[----:B------:R-:W-:Y:S01]  /*8b50*/  HMMA.16816.F32.BF16 R32, R168, R186, RZ ;  /* 0x000000baa820723c */ /* 0x000fe200000418ff */
[----:B------:R-:W4:Y:S04]  /*8b60*/  LDSM.16.M88.4 R168, [R227+0x9000] ;  /* 0x00900000e3a8783b */ /* 0x000f280000000200 */
[----:B------:R-:W5:Y:S03]  /*8b70*/  LDSM.16.M88.4 R184, [R227+0x9800] ;  /* 0x00980000e3b8783b */ /* 0x000f660000000200 */
[C---:B-1----:R-:W-:Y:S08]  /*8b80*/  HMMA.16816.F32.BF16 R4, R188.reuse, R192, R4 ;  /* 0x000000c0bc04723c */ /* 0x042ff00000041804 */
[C---:B------:R-:W-:Y:S01]  /*8b90*/  HMMA.16816.F32.BF16 R8, R188.reuse, R194, R8 ;  /* 0x000000c2bc08723c */ /* 0x040fe20000041808 */
[----:B------:R-:W-:Y:S07]  /*8ba0*/  LDSM.16.M88.4 R192, [R229] ;  /* 0x00000000e5c0783b */ /* 0x000fee0000000200 */
[C---:B------:R-:W-:Y:S08]  /*8bb0*/  HMMA.16816.F32.BF16 R12, R188.reuse, R196, R12 ;  /* 0x000000c4bc0c723c */ /* 0x040ff0000004180c */
[C---:B------:R-:W-:Y:S01]  /*8bc0*/  HMMA.16816.F32.BF16 R16, R188.reuse, R198, R16 ;  /* 0x000000c6bc10723c */ /* 0x040fe20000041810 */
[----:B------:R-:W1:Y:S07]  /*8bd0*/  LDSM.16.M88.4 R196, [R220] ;  /* 0x00000000dcc4783b */ /* 0x000e6e0000000200 */
[C---:B------:R-:W-:Y:S08]  /*8be0*/  HMMA.16816.F32.BF16 R20, R188.reuse, R200, R20 ;  /* 0x000000c8bc14723c */ /* 0x040ff00000041814 */
[C---:B------:R-:W-:Y:S01]  /*8bf0*/  HMMA.16816.F32.BF16 R24, R188.reuse, R202, R24 ;  /* 0x000000cabc18723c */ /* 0x040fe20000041818 */
[----:B------:R-:W1:Y:S07]  /*8c00*/  LDSM.16.M88.4 R200, [R220+0x800] ;  /* 0x00080000dcc8783b */ /* 0x000e6e0000000200 */
[C---:B------:R-:W-:Y:S08]  /*8c10*/  HMMA.16816.F32.BF16 R28, R188.reuse, R204, R28 ;  /* 0x000000ccbc1c723c */ /* 0x040ff0000004181c */
[----:B------:R-:W-:Y:S01]  /*8c20*/  HMMA.16816.F32.BF16 R32, R188, R206, R32 ;  /* 0x000000cebc20723c */ /* 0x000fe20000041820 */
[----:B------:R-:W1:Y:S04]  /*8c30*/  LDSM.16.M88.4 R188, [R220+0x1000] ;  /* 0x00100000dcbc783b */ /* 0x000e680000000200 */
[----:B------:R-:W1:Y:S03]  /*8c40*/  LDSM.16.M88.4 R204, [R220+0x1800] ;  /* 0x00180000dccc783b */ /* 0x000e660000000200 */
[C---:B--2---:R-:W-:Y:S08]  /*8c50*/  HMMA.16816.F32.BF16 R4, R172.reuse, R176, R4 ;  /* 0x000000b0ac04723c */ /* 0x044ff00000041804 */
[C---:B------:R-:W-:Y:S01]  /*8c60*/  HMMA.16816.F32.BF16 R8, R172.reuse, R178, R8 ;  /* 0x000000b2ac08723c */ /* 0x040fe20000041808 */
[----:B------:R-:W-:Y:S07]  /*8c70*/  LDSM.16.M88.4 R176, [R233+0xa000] ;  /* 0x00a00000e9b0783b */ /* 0x000fee0000000200 */
[C---:B---3--:R-:W-:Y:S08]  /*8c80*/  HMMA.16816.F32.BF16 R12, R172.reuse, R180, R12 ;  /* 0x000000b4ac0c723c */ /* 0x048ff0000004180c */
[C---:B------:R-:W-:Y:S01]  /*8c90*/  HMMA.16816.F32.BF16 R16, R172.reuse, R182, R16 ;  /* 0x000000b6ac10723c */ /* 0x040fe20000041810 */
[----:B------:R-:W-:Y:S07]  /*8ca0*/  LDSM.16.M88.4 R180, [R233+0xa800] ;  /* 0x00a80000e9b4783b */ /* 0x000fee0000000200 */
[C---:B----4-:R-:W-:Y:S08]  /*8cb0*/  HMMA.16816.F32.BF16 R20, R172.reuse, R168, R20 ;  /* 0x000000a8ac14723c */ /* 0x050ff00000041814 */
[C---:B------:R-:W-:Y:S01]  /*8cc0*/  HMMA.16816.F32.BF16 R24, R172.reuse, R170, R24 ;  /* 0x000000aaac18723c */ /* 0x040fe20000041818 */
[----:B------:R-:W2:Y:S07]  /*8cd0*/  LDSM.16.M88.4 R168, [R234+0x2000] ;  /* 0x00200000eaa8783b */ /* 0x000eae0000000200 */
[C---:B-----5:R-:W-:Y:S08]  /*8ce0*/  HMMA.16816.F32.BF16 R28, R172.reuse, R184, R28 ;  /* 0x000000b8ac1c723c */ /* 0x060ff0000004181c */
[----:B------:R-:W-:Y:S01]  /*8cf0*/  HMMA.16816.F32.BF16 R32, R172, R186, R32 ;  /* 0x000000baac20723c */ /* 0x000fe20000041820 */
[----:B------:R-:W3:Y:S04]  /*8d00*/  LDSM.16.M88.4 R172, [R233+0xb000] ;  /* 0x00b00000e9ac783b */ /* 0x000ee80000000200 */
[----:B------:R-:W4:Y:S03]  /*8d10*/  LDSM.16.M88.4 R184, [R233+0xb800] ;  /* 0x00b80000e9b8783b */ /* 0x000f260000000200 */
[C---:B-1----:R-:W-:Y:S08]  /*8d20*/  HMMA.16816.F32.BF16 R4, R192.reuse, R196, R4 ;  /* 0x000000c4c004723c */ /* 0x042ff00000041804 */
[C---:B------:R-:W-:Y:S01]  /*8d30*/  HMMA.16816.F32.BF16 R8, R192.reuse, R198, R8 ;  /* 0x000000c6c008723c */ /* 0x040fe20000041808 */
[----:B------:R-:W-:Y:S07]  /*8d40*/  LDSM.16.M88.4 R196, [R219] ;  /* 0x00000000dbc4783b */ /* 0x000fee0000000200 */
[C---:B------:R-:W-:Y:S08]  /*8d50*/  HMMA.16816.F32.BF16 R12, R192.reuse, R200, R12 ;  /* 0x000000c8c00c723c */ /* 0x040ff0000004180c */
[C---:B------:R-:W-:Y:S01]  /*8d60*/  HMMA.16816.F32.BF16 R16, R192.reuse, R202, R16 ;  /* 0x000000cac010723c */ /* 0x040fe20000041810 */
[----:B------:R-:W-:Y:S07]  /*8d70*/  LDSM.16.M88.4 R200, [R218] ;  /* 0x00000000dac8783b */ /* 0x000fee0000000200 */
[C---:B------:R-:W-:Y:S08]  /*8d80*/  HMMA.16816.F32.BF16 R20, R192.reuse, R188, R20 ;  /* 0x000000bcc014723c */ /* 0x040ff00000041814 */
[C---:B------:R-:W-:Y:S01]  /*8d90*/  HMMA.16816.F32.BF16 R24, R192.reuse, R190, R24 ;  /* 0x000000bec018723c */ /* 0x040fe20000041818 */
[----:B------:R-:W1:Y:S07]  /*8da0*/  LDSM.16.M88.4 R188, [R232+0x2000] ;  /* 0x00200000e8bc783b */ /* 0x000e6e0000000200 */
[C---:B------:R-:W-:Y:S08]  /*8db0*/  HMMA.16816.F32.BF16 R28, R192.reuse, R204, R28 ;  /* 0x000000ccc01c723c */ /* 0x040ff0000004181c */
[----:B------:R-:W-:Y:S01]  /*8dc0*/  HMMA.16816.F32.BF16 R32, R192, R206, R32 ;  /* 0x000000cec020723c */ /* 0x000fe20000041820 */
[----:B------:R-:W5:Y:S04]  /*8dd0*/  LDSM.16.M88.4 R192, [R217] ;  /* 0x00000000d9c0783b */ /* 0x000f680000000200 */
[----:B------:R-:W1:Y:S03]  /*8de0*/  LDSM.16.M88.4 R204, [R216] ;  /* 0x00000000d8cc783b */ /* 0x000e660000000200 */
[C---:B--2---:R-:W-:Y:S08]  /*8df0*/  HMMA.16816.F32.BF16 R4, R168.reuse, R176, R4 ;  /* 0x000000b0a804723c */ /* 0x044ff00000041804 */
[C---:B------:R-:W-:Y:S01]  /*8e00*/  HMMA.16816.F32.BF16 R8, R168.reuse, R178, R8 ;  /* 0x000000b2a808723c */ /* 0x040fe20000041808 */
[----:B------:R-:W-:Y:S07]  /*8e10*/  LDSM.16.M88.4 R176, [R227+0xa000] ;  /* 0x00a00000e3b0783b */ /* 0x000fee0000000200 */
[C---:B------:R-:W-:Y:S08]  /*8e20*/  HMMA.16816.F32.BF16 R12, R168.reuse, R180, R12 ;  /* 0x000000b4a80c723c */ /* 0x040ff0000004180c */
[C---:B------:R-:W-:Y:S01]  /*8e30*/  HMMA.16816.F32.BF16 R16, R168.reuse, R182, R16 ;  /* 0x000000b6a810723c */ /* 0x040fe20000041810 */
[----:B------:R-:W-:Y:S07]  /*8e40*/  LDSM.16.M88.4 R180, [R227+0xa800] ;  /* 0x00a80000e3b4783b */ /* 0x000fee0000000200 */
[C---:B---3--:R-:W-:Y:S08]  /*8e50*/  HMMA.16816.F32.BF16 R20, R168.reuse, R172, R20 ;  /* 0x000000aca814723c */ /* 0x048ff00000041814 */
[C---:B------:R-:W-:Y:S01]  /*8e60*/  HMMA.16816.F32.BF16 R24, R168.reuse, R174, R24 ;  /* 0x000000aea818723c */ /* 0x040fe20000041818 */
[----:B------:R-:W2:Y:S07]  /*8e70*/  LDSM.16.M88.4 R172, [R230+0x2000] ;  /* 0x00200000e6ac783b */ /* 0x000eae0000000200 */
[C---:B----4-:R-:W-:Y:S08]  /*8e80*/  HMMA.16816.F32.BF16 R28, R168.reuse, R184, R28 ;  /* 0x000000b8a81c723c */ /* 0x050ff0000004181c */
[----:B------:R-:W-:Y:S01]  /*8e90*/  HMMA.16816.F32.BF16 R32, R168, R186, R32 ;  /* 0x000000baa820723c */ /* 0x000fe20000041820 */
[----:B------:R-:W3:Y:S04]  /*8ea0*/  LDSM.16.M88.4 R168, [R227+0xb000] ;  /* 0x00b00000e3a8783b */ /* 0x000ee80000000200 */
[----:B------:R-:W4:Y:S03]  /*8eb0*/  LDSM.16.M88.4 R184, [R227+0xb800] ;  /* 0x00b80000e3b8783b */ /* 0x000f260000000200 */
[C---:B-1----:R-:W-:Y:S08]  /*8ec0*/  HMMA.16816.F32.BF16 R4, R188.reuse, R196, R4 ;  /* 0x000000c4bc04723c */ /* 0x042ff00000041804 */
[C---:B------:R-:W-:Y:S01]  /*8ed0*/  HMMA.16816.F32.BF16 R8, R188.reuse, R198, R8 ;  /* 0x000000c6bc08723c */ /* 0x040fe20000041808 */
[----:B------:R-:W-:Y:S07]  /*8ee0*/  LDSM.16.M88.4 R196, [R220+0x2000] ;  /* 0x00200000dcc4783b */ /* 0x000fee0000000200 */
[C---:B------:R-:W-:Y:S08]  /*8ef0*/  HMMA.16816.F32.BF16 R12, R188.reuse, R200, R12 ;  /* 0x000000c8bc0c723c */ /* 0x040ff0000004180c */
[C---:B------:R-:W-:Y:S01]  /*8f00*/  HMMA.16816.F32.BF16 R16, R188.reuse, R202, R16 ;  /* 0x000000cabc10723c */ /* 0x040fe20000041810 */
[----:B------:R-:W-:Y:S07]  /*8f10*/  LDSM.16.M88.4 R200, [R220+0x2800] ;  /* 0x00280000dcc8783b */ /* 0x000fee0000000200 */
[C---:B-----5:R-:W-:Y:S08]  /*8f20*/  HMMA.16816.F32.BF16 R20, R188.reuse, R192, R20 ;  /* 0x000000c0bc14723c */ /* 0x060ff00000041814 */
[C---:B------:R-:W-:Y:S01]  /*8f30*/  HMMA.16816.F32.BF16 R24, R188.reuse, R194, R24 ;  /* 0x000000c2bc18723c */ /* 0x040fe20000041818 */
[----:B------:R-:W1:Y:S07]  /*8f40*/  LDSM.16.M88.4 R192, [R229+0x2000] ;  /* 0x00200000e5c0783b */ /* 0x000e6e0000000200 */
[C---:B------:R-:W-:Y:S08]  /*8f50*/  HMMA.16816.F32.BF16 R28, R188.reuse, R204, R28 ;  /* 0x000000ccbc1c723c */ /* 0x040ff0000004181c */
[----:B------:R-:W-:Y:S01]  /*8f60*/  HMMA.16816.F32.BF16 R32, R188, R206, R32 ;  /* 0x000000cebc20723c */ /* 0x000fe20000041820 */
[----:B------:R-:W5:Y:S04]  /*8f70*/  LDSM.16.M88.4 R188, [R220+0x3000] ;  /* 0x00300000dcbc783b */ /* 0x000f680000000200 */
[----:B------:R-:W1:Y:S03]  /*8f80*/  LDSM.16.M88.4 R204, [R220+0x3800] ;  /* 0x00380000dccc783b */ /* 0x000e660000000200 */
        /* <DEDUP_REMOVED lines=19> */
[C---:B-----5:R-:W-:Y:S08]  /*90c0*/  HMMA.16816.F32.BF16 R20, R192.reuse, R188, R20 ;  /* 0x000000bcc014723c */ /* 0x060ff00000041814 */
        /* <DEDUP_REMOVED lines=84> */
[C---:B--2---:R-:W-:Y:S01]  /*9610*/  HMMA.16816.F32.BF16 R4, R172.reuse, R176, R4 ;  /* 0x000000b0ac04723c */ /* 0x044fe20000041804 */
[----:B------:R-:W-:Y:S04]  /*9620*/  DEPBAR.LE SB0, 0x0 ;  /* 0x000080000000791a */ /* 0x000fe80000000000 */
[----:B------:R-:W-:Y:S03]  /*9630*/  BAR.SYNC.DEFER_BLOCKING 0x0 ;  /* 0x0000000000007b1d */ /* 0x000fe60000010000 */
[C---:B------:R-:W-:Y:S08]  /*9640*/  HMMA.16816.F32.BF16 R8, R172.reuse, R178, R8 ;  /* 0x000000b2ac08723c */ /* 0x040ff00000041808 */
[C---:B------:R-:W-:Y:S08]  /*9650*/  HMMA.16816.F32.BF16 R12, R172.reuse, R180, R12 ;  /* 0x000000b4ac0c723c */ /* 0x040ff0000004180c */
[C---:B------:R-:W-:Y:S08]  /*9660*/  HMMA.16816.F32.BF16 R16, R172.reuse, R182, R16 ;  /* 0x000000b6ac10723c */ /* 0x040ff00000041810 */
[C---:B---3--:R-:W-:Y:S08]  /*9670*/  HMMA.16816.F32.BF16 R20, R172.reuse, R168, R20 ;  /* 0x000000a8ac14723c */ /* 0x048ff00000041814 */
[C---:B------:R-:W-:Y:S08]  /*9680*/  HMMA.16816.F32.BF16 R24, R172.reuse, R170, R24 ;  /* 0x000000aaac18723c */ /* 0x040ff00000041818 */
[C---:B----4-:R-:W-:Y:S08]  /*9690*/  HMMA.16816.F32.BF16 R28, R172.reuse, R184, R28 ;  /* 0x000000b8ac1c723c */ /* 0x050ff0000004181c */
[----:B------:R-:W-:Y:S08]  /*96a0*/  HMMA.16816.F32.BF16 R32, R172, R186, R32 ;  /* 0x000000baac20723c */ /* 0x000ff00000041820 */
[C---:B-1----:R-:W-:Y:S08]  /*96b0*/  HMMA.16816.F32.BF16 R4, R192.reuse, R196, R4 ;  /* 0x000000c4c004723c */ /* 0x042ff00000041804 */
[C---:B------:R-:W-:Y:S08]  /*96c0*/  HMMA.16816.F32.BF16 R8, R192.reuse, R198, R8 ;  /* 0x000000c6c008723c */ /* 0x040ff00000041808 */
[C---:B------:R-:W-:Y:S08]  /*96d0*/  HMMA.16816.F32.BF16 R12, R192.reuse, R200, R12 ;  /* 0x000000c8c00c723c */ /* 0x040ff0000004180c */
[C---:B------:R-:W-:Y:S08]  /*96e0*/  HMMA.16816.F32.BF16 R16, R192.reuse, R202, R16 ;  /* 0x000000cac010723c */ /* 0x040ff00000041810 */
[C---:B-----5:R-:W-:Y:S08]  /*96f0*/  HMMA.16816.F32.BF16 R20, R192.reuse, R188, R20 ;  /* 0x000000bcc014723c */ /* 0x060ff00000041814 */
[C---:B------:R-:W-:Y:S08]  /*9700*/  HMMA.16816.F32.BF16 R24, R192.reuse, R190, R24 ;  /* 0x000000bec018723c */ /* 0x040ff00000041818 */
[C---:B------:R-:W-:Y:S08]  /*9710*/  HMMA.16816.F32.BF16 R28, R192.reuse, R204, R28 ;  /* 0x000000ccc01c723c */ /* 0x040ff0000004181c */
[----:B------:R-:W-:Y:S01]  /*9720*/  HMMA.16816.F32.BF16 R32, R192, R206, R32 ;  /* 0x000000cec020723c */ /* 0x000fe20000041820 */
[----:B------:R-:W-:-:S07]  /*9730*/  @!P0 BRA `(.L_x_723) ;  /* 0x00000c2000008947 */ /* 0x000fce0003800000 */
[----:B------:R-:W-:Y:S01]  /*9740*/  ULDC.64 UR8, c[0x0][0x198] ;  /* 0x0000660000087ab9 */ /* 0x000fe20000000a00 */
[----:B------:R-:W-:Y:S05]  /*9750*/  PLOP3.LUT P0, PT, PT, PT, UP6, 0x80, 0x0 ;  /* 0x000000000000781c */ /* 0x000fea0003f0f068 */
[----:B------:R-:W-:Y:S04]  /*9760*/  ULEA UR33, -UR8, URZ, 0x6 ;  /* 0x0000003f08217291 */ /* 0x000fe8000f8e313f */
[----:B------:R-:W-:Y:S02]  /*9770*/  USHF.R.S32.HI UR32, URZ, 0x1f, UR33 ;  /* 0x0000001f3f207899 */ /* 0x000fe40008011421 */
[----:B------:R-:W-:Y:S04]  /*9780*/  IMAD.U32 R166, RZ, RZ, UR33 ;  /* 0x00000021ffa67e24 */ /* 0x000fe8000f8e00ff */
[----:B------:R-:W-:Y:S01]  /*9790*/  MOV R2, UR32 ;  /* 0x0000002000027c02 */ /* 0x000fe20008000f00 */
[----:B------:R-:W-:-:S05]  /*97a0*/  @!P0 BRA `(.L_x_724) ;  /* 0x0000046000008947 */ /* 0x000fca0003800000 */
[----:B------:R-:W-:Y:S04]  /*97b0*/  USHF.L.U32 UR8, UR26, 0x6, URZ ;  /* 0x000000061a087899 */ /* 0x000fe8000800063f */
[----:B------:R-:W-:Y:S02]  /*97c0*/  UIADD3 UR36, UR8, -0x40, URZ ;  /* 0xffffffc008247890 */ /* 0x000fe4000fffe03f */
        /* <DEDUP_REMOVED lines=22> */
[----:B------:R-:W-:Y:S02]  /*9930*/  UISETP.GE.AND UP3, UPT, UR8, URZ, UPT ;  /* 0x0000003f0800728c */ /* 0x000fe4000bf66270 */
[----:B------:R-:W-:Y:S02]  /*9940*/  UISETP.GE.U32.AND UP4, UPT, UR32, UR14, UPT ;  /* 0x0000000e2000728c */ /* 0x000fe4000bf86070 */
[----:B------:R-:W-:Y:S02]  /*9950*/  @!UP2 UIADD3 UR35, UR35, 0x1, URZ ;  /* 0x000000012323a890 */ /* 0x000fe4000fffe03f */
[----:B------:R-:W-:Y:S02]  /*9960*/  UISETP.GE.AND UP2, UPT, UR36, URZ, UPT ;  /* 0x0000003f2400728c */ /* 0x000fe4000bf46270 */
[----:B------:R-:W-:Y:S04]  /*9970*/  @UP5 UIADD3 UR37, UR37, 0x1, URZ ;  /* 0x0000000125255890 */ /* 0x000fe8000fffe03f */
[----:B------:R-:W-:Y:S02]  /*9980*/  @!UP3 UIADD3 UR37, -UR37, URZ, URZ ;  /* 0x0000003f2525b290 */ /* 0x000fe4000fffe13f */
[----:B------:R-:W-:Y:S02]  /*9990*/  @UP4 UIADD3 UR35, UR35, 0x1, URZ ;  /* 0x0000000123234890 */ /* 0x000fe4000fffe03f */
[----:B------:R-:W-:Y:S02]  /*99a0*/  USEL UR37, UR12, UR37, !UP0 ;  /* 0x000000250c257287 */ /* 0x000fe4000c000000 */
[----:B------:R-:W-:Y:S04]  /*99b0*/  @!UP2 UIADD3 UR35, -UR35, URZ, URZ ;  /* 0x0000003f2323a290 */ /* 0x000fe8000fffe13f */
[----:B------:R-:W-:Y:S01]  /*99c0*/  USEL UR35, UR12, UR35, !UP0 ;  /* 0x000000230c237287 */ /* 0x000fe2000c000000 */
[----:B------:R-:W-:Y:S02]  /*99d0*/  MOV R3, UR37 ;  /* 0x0000002500037c02 */ /* 0x000fe40008000f00 */
[----:B------:R-:W-:Y:S02]  /*99e0*/  MOV R2, UR37 ;  /* 0x0000002500027c02 */ /* 0x000fe40008000f00 */
[----:B------:R-:W-:Y:S01]  /*99f0*/  LEA R166, P0, R3, UR28, 0x2 ;  /* 0x0000001c03a67c11 */ /* 0x000fe2000f8010ff */
[----:B------:R-:W-:Y:S02]  /*9a00*/  IMAD.U32 R164, RZ, RZ, UR35 ;  /* 0x00000023ffa47e24 */ /* 0x000fe4000f8e00ff */
[----:B------:R-:W-:Y:S01]  /*9a10*/  IMAD.U32 R3, RZ, RZ, UR35 ;  /* 0x00000023ff037e24 */ /* 0x000fe2000f8e00ff */
[----:B------:R-:W1:Y:S01]  /*9a20*/  R2UR UR8, R166 ;  /* 0x00000000a60873c2 */ /* 0x000e6200000e0000 */
[----:B------:R-:W-:Y:S02]  /*9a30*/  LEA.HI.X.SX32 R167, R2, UR29, 0x2, P0 ;  /* 0x0000001d02a77c11 */ /* 0x000fe400080f16ff */
[----:B------:R-:W-:Y:S04]  /*9a40*/  LEA R168, P1, R164, UR28, 0x2 ;  /* 0x0000001ca4a87c11 */ /* 0x000fe8000f8210ff */
[----:B------:R-:W-:Y:S01]  /*9a50*/  LEA.HI.X.SX32 R169, R3, UR29, 0x2, P1 ;  /* 0x0000001d03a97c11 */ /* 0x000fe200088f16ff */
[----:B------:R-:W2:Y:S08]  /*9a60*/  R2UR UR9, R167 ;  /* 0x00000000a70973c2 */ /* 0x000eb000000e0000 */
[----:B------:R-:W3:Y:S08]  /*9a70*/  R2UR UR32, R168 ;  /* 0x00000000a82073c2 */ /* 0x000ef000000e0000 */
[----:B------:R-:W4:Y:S01]  /*9a80*/  R2UR UR33, R169 ;  /* 0x00000000a92173c2 */ /* 0x000f2200000e0000 */
[----:B-1----:R-:W-:Y:S01]  /*9a90*/  MOV R172, UR8 ;  /* 0x0000000800ac7c02 */ /* 0x002fe20008000f00 */
[----:B--2---:R-:W-:Y:S05]  /*9aa0*/  IMAD.U32 R173, RZ, RZ, UR9 ;  /* 0x00000009ffad7e24 */ /* 0x004fea000f8e00ff */
[----:B------:R-:W2:Y:S01]  /*9ab0*/  LDG.E R3, [R172.64] ;  /* 0x0000001eac037981 */ /* 0x000ea2000c1e1900 */
[----:B---3--:R-:W-:Y:S01]  /*9ac0*/  MOV R170, UR32 ;  /* 0x0000002000aa7c02 */ /* 0x008fe20008000f00 */
[----:B------:R-:W-:Y:S04]  /*9ad0*/  UIADD3 UR32, UR37, -UR35, URZ ;  /* 0x8000002325207290 */ /* 0x000fe8000fffe03f */
[----:B------:R-:W-:Y:S01]  /*9ae0*/  UIMAD UR32, UR32, UR10, -0x40 ;  /* 0xffffffc0202074a4 */ /* 0x000fe2000f8e020a */
[----:B----4-:R-:W-:Y:S03]  /*9af0*/  IMAD.U32 R171, RZ, RZ, UR33 ;  /* 0x00000021ffab7e24 */ /* 0x010fe6000f8e00ff */
[----:B------:R-:W-:Y:S02]  /*9b00*/  USHF.R.S32.HI UR9, URZ, 0x1f, UR32 ;  /* 0x0000001f3f097899 */ /* 0x000fe40008011420 */
[----:B------:R-:W-:Y:S01]  /*9b10*/  UIMAD UR8, UR7, UR32, URZ ;  /* 0x00000020070872a4 */ /* 0x000fe2000f8e023f */
[----:B------:R-:W2:Y:S01]  /*9b20*/  LDG.E R2, [R170.64] ;  /* 0x0000001eaa027981 */ /* 0x000ea2000c1e1900 */
[----:B------:R-:W-:Y:S02]  /*9b30*/  UIMAD.WIDE.U32 UR32, UR6, UR32, URZ ;  /* 0x00000020062072a5 */ /* 0x000fe4000f8e003f */
[----:B------:R-:W-:Y:S03]  /*9b40*/  UIMAD UR8, UR9, UR6, UR8 ;  /* 0x00000006090872a4 */ /* 0x000fe6000f8e0208 */
[----:B------:R-:W-:Y:S01]  /*9b50*/  UMOV UR9, UR7 ;  /* 0x0000000700097c82 */ /* 0x000fe20008000000 */
[----:B------:R-:W-:Y:S01]  /*9b60*/  IMAD.U32 R166, RZ, RZ, UR32 ;  /* 0x00000020ffa67e24 */ /* 0x000fe2000f8e00ff */
[----:B------:R-:W-:Y:S01]  /*9b70*/  UIADD3 UR8, UR33, UR8, URZ ;  /* 0x0000000821087290 */ /* 0x000fe2000fffe03f */
[----:B------:R-:W-:Y:S05]  /*9b80*/  MOV R167, UR33 ;  /* 0x0000002100a77c02 */ /* 0x000fea0008000f00 */
[----:B------:R-:W-:Y:S01]  /*9b90*/  IMAD.U32 R167, RZ, RZ, UR8 ;  /* 0x00000008ffa77e24 */ /* 0x000fe2000f8e00ff */
[----:B------:R-:W-:Y:S01]  /*9ba0*/  UMOV UR8, UR6 ;  /* 0x0000000600087c82 */ /* 0x000fe20008000000 */
[----:B--2---:R-:W-:Y:S04]  /*9bb0*/  IADD3 R2, -R3, R2, RZ ;  /* 0x0000000203027210 */ /* 0x004fe80007ffe1ff */
[----:B------:R-:W-:Y:S01]  /*9bc0*/  SHF.R.S32.HI R3, RZ, 0x1f, R2 ;  /* 0x0000001fff037819 */ /* 0x000fe20000011402 */
[C---:B------:R-:W-:Y:S04]  /*9bd0*/  IMAD.WIDE.U32 R166, R2.reuse, c[0x0][0x180], R166 ;  /* 0x0000600002a67a25 */ /* 0x040fe800078e00a6 */
[----:B------:R-:W-:Y:S04]  /*9be0*/  IMAD R3, R3, c[0x0][0x180], RZ ;  /* 0x0000600003037a24 */ /* 0x000fe800078e02ff */
[----:B------:R-:W-:Y:S05]  /*9bf0*/  IMAD R3, R2, c[0x0][0x184], R3 ;  /* 0x0000610002037a24 */ /* 0x000fea00078e0203 */
[----:B------:R-:W-:Y:S02]  /*9c00*/  IADD3 R2, R167, R3, RZ ;  /* 0x00000003a7027210 */ /* 0x000fe40007ffe0ff */
.L_x_724:
[----:B------:R1:W-:Y:S01]  /*9c10*/  @P6 STS.128 [R238+0x8000], RZ ;  /* 0x008000ffee006388 */ /* 0x0003e20000000c00 */
[CC--:B------:R-:W-:Y:S01]  /*9c20*/  LEA R176, P0, R166.reuse, R244.reuse, 0x1 ;  /* 0x000000f4a6b07211 */ /* 0x0c0fe200078008ff */
[----:B------:R-:W-:Y:S01]  /*9c30*/  UMOV UR6, UR8 ;  /* 0x0000000800067c82 */ /* 0x000fe20008000000 */
[C---:B------:R-:W-:Y:S01]  /*9c40*/  IADD3 R167, P1, R166.reuse, UR24, RZ ;  /* 0x00000018a6a77c10 */ /* 0x040fe2000ff3e0ff */
[----:B------:R-:W-:Y:S01]  /*9c50*/  UMOV UR7, UR9 ;  /* 0x0000000900077c82 */ /* 0x000fe20008000000 */
[-C--:B------:R-:W-:Y:S02]  /*9c60*/  LEA.HI.X R177, R166, R243.reuse, R2, 0x1, P0 ;  /* 0x000000f3a6b17211 */ /* 0x080fe400000f0c02 */
[CC--:B------:R-:W-:Y:S02]  /*9c70*/  @!P5 LEA R170, P0, R167.reuse, R244.reuse, 0x1 ;  /* 0x000000f4a7aad211 */ /* 0x0c0fe400078008ff */
[----:B------:R-:W-:Y:S01]  /*9c80*/  IADD3.X R164, R2, UR23, RZ, P1, !PT ;  /* 0x0000001702a47c10 */ /* 0x000fe20008ffe4ff */
[----:B------:R-:W-:Y:S01]  /*9c90*/  @!PT LDS RZ, [RZ] ;  /* 0x00000000fffff984 */ /* 0x000fe20000000800 */
[----:B------:R-:W-:Y:S01]  /*9ca0*/  @!PT LDS RZ, [RZ] ;  /* 0x00000000fffff984 */ /* 0x000fe20000000800 */
[----:B------:R-:W-:Y:S01]  /*9cb0*/  @!PT LDS RZ, [RZ] ;  /* 0x00000000fffff984 */ /* 0x000fe20000000800 */
[----:B------:R1:W-:Y:S01]  /*9cc0*/  @!P6 LDGSTS.E.BYPASS.LTC128B.128 [R238+0x8000], [R176.64] ;  /* 0x08000000b0eeefae */ /* 0x0003e2000b901d5e */
[CC--:B------:R-:W-:Y:S02]  /*9cd0*/  @!P6 LEA R174, P1, R167.reuse, R244.reuse, 0x1 ;  /* 0x000000f4a7aee211 */ /* 0x0c0fe400078208ff */
[CCC-:B------:R-:W-:Y:S01]  /*9ce0*/  @!P5 LEA.HI.X R171, R167.reuse, R243.reuse, R164.reuse, 0x1, P0 ;  /* 0x000000f3a7abd211 */ /* 0x1c0fe200000f0ca4 */
[----:B------:R1:W-:Y:S01]  /*9cf0*/  @P5 STS.128 [R238+0xa000], RZ ;  /* 0x00a000ffee005388 */ /* 0x0003e20000000c00 */
[CC--:B------:R-:W-:Y:S02]  /*9d00*/  @!P6 LEA.HI.X R175, R167.reuse, R243.reuse, R164, 0x1, P1 ;  /* 0x000000f3a7afe211 */ /* 0x0c0fe400008f0ca4 */
[CC--:B------:R-:W-:Y:S01]  /*9d10*/  @!P3 LEA R166, P1, R167.reuse, R244.reuse, 0x1 ;  /* 0x000000f4a7a6b211 */ /* 0x0c0fe200078208ff */
[----:B------:R-:W-:Y:S01]  /*9d20*/  @!PT LDS RZ, [RZ] ;  /* 0x00000000fffff984 */ /* 0x000fe20000000800 */
[----:B------:R-:W-:Y:S01]  /*9d30*/  @!PT LDS RZ, [RZ] ;  /* 0x00000000fffff984 */ /* 0x000fe20000000800 */
[----:B------:R-:W-:Y:S01]  /*9d40*/  @!PT LDS RZ, [RZ] ;  /* 0x00000000fffff984 */ /* 0x000fe20000000800 */
[----:B------:R1:W-:Y:S01]  /*9d50*/  @!P5 LDGSTS.E.BYPASS.LTC128B.128 [R238+0xa000], [R176.64+0x80] ;  /* 0x0a000080b0eedfae */ /* 0x0003e2000b901d5e */
[----:B------:R-:W-:Y:S03]  /*9d60*/  IADD3 R3, P2, R167, UR24, RZ ;  /* 0x00000018a7037c10 */ /* 0x000fe6000ff5e0ff */
[----:B------:R1:W-:Y:S01]  /*9d70*/  @P4 STS.128 [R238+0xc000], RZ ;  /* 0x00c000ffee004388 */ /* 0x0003e20000000c00 */
[-C--:B------:R-:W-:Y:S02]  /*9d80*/  @!P6 LEA R172, P0, R3, R244.reuse, 0x1 ;  /* 0x000000f403ace211 */ /* 0x080fe400078008ff */
[----:B------:R-:W-:Y:S01]  /*9d90*/  IADD3.X R2, R164, UR23, RZ, P2, !PT ;  /* 0x00000017a4027c10 */ /* 0x000fe200097fe4ff */
[----:B------:R-:W-:Y:S01]  /*9da0*/  @!PT LDS RZ, [RZ] ;  /* 0x00000000fffff984 */ /* 0x000fe20000000800 */
[----:B------:R-:W-:Y:S01]  /*9db0*/  @!PT LDS RZ, [RZ] ;  /* 0x00000000fffff984 */ /* 0x000fe20000000800 */
[----:B------:R-:W-:Y:S01]  /*9dc0*/  @!PT LDS RZ, [RZ] ;  /* 0x00000000fffff984 */ /* 0x000fe20000000800 */
[----:B------:R1:W-:Y:S01]  /*9dd0*/  @!P4 LDGSTS.E.BYPASS.LTC128B.128 [R238+0xc000], [R176.64+0x100] ;  /* 0x0c000100b0eecfae */ /* 0x0003e2000b901d5e */
[-C--:B------:R-:W-:Y:S02]  /*9de0*/  @!P4 LEA R168, P2, R167, R244.reuse, 0x1 ;  /* 0x000000f4a7a8c211 */ /* 0x080fe400078408ff */
[-C--:B------:R-:W-:Y:S01]  /*9df0*/  @!P6 LEA.HI.X R173, R3, R243.reuse, R2, 0x1, P0 ;  /* 0x000000f303ade211 */ /* 0x080fe200000f0c02 */
[----:B------:R1:W-:Y:S01]  /*9e00*/  @P3 STS.128 [R238+0xe000], RZ ;  /* 0x00e000ffee003388 */ /* 0x0003e20000000c00 */
[CCC-:B------:R-:W-:Y:S02]  /*9e10*/  @!P4 LEA.HI.X R169, R167.reuse, R243.reuse, R164.reuse, 0x1, P2 ;  /* 0x000000f3a7a9c211 */ /* 0x1c0fe400010f0ca4 */
[-C--:B------:R-:W-:Y:S01]  /*9e20*/  @!P3 LEA.HI.X R167, R167, R243.reuse, R164, 0x1, P1 ;  /* 0x000000f3a7a7b211 */ /* 0x080fe200008f0ca4 */
[----:B------:R-:W-:Y:S01]  /*9e30*/  @!PT LDS RZ, [RZ] ;  /* 0x00000000fffff984 */ /* 0x000fe20000000800 */
[----:B------:R-:W-:Y:S01]  /*9e40*/  @!PT LDS RZ, [RZ] ;  /* 0x00000000fffff984 */ /* 0x000fe20000000800 */
[----:B------:R-:W-:Y:S01]  /*9e50*/  @!PT LDS RZ, [RZ] ;  /* 0x00000000fffff984 */ /* 0x000fe20000000800 */
[----:B------:R1:W-:Y:S01]  /*9e60*/  @!P3 LDGSTS.E.BYPASS.LTC128B.128 [R238+0xe000], [R176.64+0x180] ;  /* 0x0e000180b0eebfae */ /* 0x0003e2000b901d5e */
[CC--:B------:R-:W-:Y:S02]  /*9e70*/  @!P5 LEA R182, P2, R3.reuse, R244.reuse, 0x1 ;  /* 0x000000f403b6d211 */ /* 0x0c0fe400078408ff */
[CC--:B------:R-:W-:Y:S01]  /*9e80*/  @!P4 LEA R180, P1, R3.reuse, R244.reuse, 0x1 ;  /* 0x000000f403b4c211 */ /* 0x0c0fe200078208ff */
[----:B------:R1:W-:Y:S01]  /*9e90*/  @P6 STS.128 [R238+0x8800], RZ ;  /* 0x008800ffee006388 */ /* 0x0003e20000000c00 */
[CCC-:B------:R-:W-:Y:S02]  /*9ea0*/  @!P5 LEA.HI.X R183, R3.reuse, R243.reuse, R2.reuse, 0x1, P2 ;  /* 0x000000f303b7d211 */ /* 0x1c0fe400010f0c02 */
[CCC-:B------:R-:W-:Y:S01]  /*9eb0*/  @!P4 LEA.HI.X R181, R3.reuse, R243.reuse, R2.reuse, 0x1, P1 ;  /* 0x000000f303b5c211 */ /* 0x1c0fe200008f0c02 */
[----:B------:R-:W-:Y:S01]  /*9ec0*/  @!PT LDS RZ, [RZ] ;  /* 0x00000000fffff984 */ /* 0x000fe20000000800 */
[----:B------:R-:W-:Y:S01]  /*9ed0*/  @!PT LDS RZ, [RZ] ;  /* 0x00000000fffff984 */ /* 0x000fe20000000800 */
[----:B------:R-:W-:Y:S01]  /*9ee0*/  @!PT LDS RZ, [RZ] ;  /* 0x00000000fffff984 */ /* 0x000fe20000000800 */
[----:B------:R1:W-:Y:S01]  /*9ef0*/  @!P6 LDGSTS.E.BYPASS.LTC128B.128 [R238+0x8800], [R174.64] ;  /* 0x08800000aeeeefae */ /* 0x0003e2000b901d5e */
[CC--:B------:R-:W-:Y:S02]  /*9f00*/  @!P3 LEA R178, P0, R3.reuse, R244.reuse, 0x1 ;  /* 0x000000f403b2b211 */ /* 0x0c0fe400078008ff */
[C---:B------:R-:W-:Y:S01]  /*9f10*/  IADD3 R164, P2, R3.reuse, UR24, RZ ;  /* 0x0000001803a47c10 */ /* 0x040fe2000ff5e0ff */
[----:B------:R1:W-:Y:S01]  /*9f20*/  @P5 STS.128 [R238+0xa800], RZ ;  /* 0x00a800ffee005388 */ /* 0x0003e20000000c00 */
[-C--:B------:R-:W-:Y:S02]  /*9f30*/  @!P3 LEA.HI.X R179, R3, R243.reuse, R2, 0x1, P0 ;  /* 0x000000f303b3b211 */ /* 0x080fe400000f0c02 */
[CC--:B------:R-:W-:Y:S01]  /*9f40*/  @!P6 LEA R188, P0, R164.reuse, R244.reuse, 0x1 ;  /* 0x000000f4a4bce211 */ /* 0x0c0fe200078008ff */
[----:B------:R-:W-:Y:S01]  /*9f50*/  @!PT LDS RZ, [RZ] ;  /* 0x00000000fffff984 */ /* 0x000fe20000000800 */
[----:B------:R-:W-:Y:S01]  /*9f60*/  @!PT LDS RZ, [RZ] ;  /* 0x00000000fffff984 */ /* 0x000fe20000000800 */
[----:B------:R-:W-:Y:S01]  /*9f70*/  @!PT LDS RZ, [RZ] ;  /* 0x00000000fffff984 */ /* 0x000fe20000000800 */
[----:B------:R1:W-:Y:S01]  /*9f80*/  @!P5 LDGSTS.E.BYPASS.LTC128B.128 [R238+0xa800], [R170.64+0x80] ;  /* 0x0a800080aaeedfae */ /* 0x0003e2000b901d5e */
[-C--:B------:R-:W-:Y:S02]  /*9f90*/  @!P4 LEA R184, P1, R164, R244.reuse, 0x1 ;  /* 0x000000f4a4b8c211 */ /* 0x080fe400078208ff */
[----:B------:R-:W-:Y:S01]  /*9fa0*/  IADD3.X R2, R2, UR23, RZ, P2, !PT ;  /* 0x0000001702027c10 */ /* 0x000fe200097fe4ff */
[----:B------:R1:W-:Y:S01]  /*9fb0*/  @P4 STS.128 [R238+0xc800], RZ ;  /* 0x00c800ffee004388 */ /* 0x0003e20000000c00 */
[CC--:B------:R-:W-:Y:S02]  /*9fc0*/  @!P5 LEA R186, P2, R164.reuse, R244.reuse, 0x1 ;  /* 0x000000f4a4bad211 */ /* 0x0c0fe400078408ff */
[CCC-:B------:R-:W-:Y:S01]  /*9fd0*/  @!P6 LEA.HI.X R189, R164.reuse, R243.reuse, R2.reuse, 0x1, P0 ;  /* 0x000000f3a4bde211 */ /* 0x1c0fe200000f0c02 */
[----:B------:R-:W-:Y:S01]  /*9fe0*/  @!PT LDS RZ, [RZ] ;  /* 0x00000000fffff984 */ /* 0x000fe20000000800 */
[----:B------:R-:W-:Y:S01]  /*9ff0*/  @!PT LDS RZ, [RZ] ;  /* 0x00000000fffff984 */ /* 0x000fe20000000800 */
[----:B------:R-:W-:Y:S01]  /*a000*/  @!PT LDS RZ, [RZ] ;  /* 0x00000000fffff984 */ /* 0x000fe20000000800 */
[----:B------:R1:W-:Y:S01]  /*a010*/  @!P4 LDGSTS.E.BYPASS.LTC128B.128 [R238+0xc800], [R168.64+0x100] ;  /* 0x0c800100a8eecfae */ /* 0x0003e2000b901d5e */
[CCC-:B------:R-:W-:Y:S02]  /*a020*/  @!P5 LEA.HI.X R187, R164.reuse, R243.reuse, R2.reuse, 0x1, P2 ;  /* 0x000000f3a4bbd211 */ /* 0x1c0fe400010f0c02 */
[CC--:B------:R-:W-:Y:S01]  /*a030*/  @!P4 LEA.HI.X R185, R164.reuse, R243.reuse, R2, 0x1, P1 ;  /* 0x000000f3a4b9c211 */ /* 0x0c0fe200008f0c02 */
[----:B------:R1:W-:Y:S01]  /*a040*/  @P3 STS.128 [R238+0xe800], RZ ;  /* 0x00e800ffee003388 */ /* 0x0003e20000000c00 */
[C---:B------:R-:W-:Y:S01]  /*a050*/  @!P3 LEA R190, P0, R164.reuse, R244, 0x1 ;  /* 0x000000f4a4beb211 */ /* 0x040fe200078008ff */
[----:B------:R-:W-:Y:S02]  /*a060*/  IMAD.MOV.U32 R244, RZ, RZ, R176 ;  /* 0x000000fffff47224 */ /* 0x000fe400078e00b0 */
[----:B------:R-:W-:Y:S01]  /*a070*/  @!PT LDS RZ, [RZ] ;  /* 0x00000000fffff984 */ /* 0x000fe20000000800 */
[----:B------:R-:W-:Y:S01]  /*a080*/  @!PT LDS RZ, [RZ] ;  /* 0x00000000fffff984 */ /* 0x000fe20000000800 */
[----:B------:R-:W-:Y:S01]  /*a090*/  @!PT LDS RZ, [RZ] ;  /* 0x00000000fffff984 */ /* 0x000fe20000000800 */
[----:B------:R1:W-:Y:S01]  /*a0a0*/  @!P3 LDGSTS.E.BYPASS.LTC128B.128 [R238+0xe800], [R166.64+0x180] ;  /* 0x0e800180a6eebfae */ /* 0x0003e2000b901d5e */
[----:B------:R-:W-:Y:S01]  /*a0b0*/  @!P3 LEA.HI.X R191, R164, R243, R2, 0x1, P0 ;  /* 0x000000f3a4bfb211 */ /* 0x000fe200000f0c02 */
[----:B------:R-:W-:Y:S02]  /*a0c0*/  IMAD.MOV.U32 R243, RZ, RZ, R177 ;  /* 0x000000fffff37224 */ /* 0x000fe400078e00b1 */
        /* <DEDUP_REMOVED lines=40> */
[----:B------:R-:W0:Y:S02]  /*a350*/  LDGDEPBAR ;  /* 0x00000000000079af */ /* 0x000e240000000000 */
.L_x_723:
[----:B------:R-:W-:Y:S01]  /*a360*/  FMNMX.FTZ R2, R4, R165, !PT ;  /* 0x000000a504027209 */ /* 0x000fe20007810000 */
[----:B-1----:R-:W-:Y:S01]  /*a370*/  LDSM.16.MT88.4 R172, [R226+0x10000] ;  /* 0x01000000e2ac783b */ /* 0x002fe20000004200 */
[----:B------:R-:W-:Y:S01]  /*a380*/  FMNMX.FTZ R164, R6, R0, !PT ;  /* 0x0000000006a47209 */ /* 0x000fe20007810000 */
[----:B------:R-:W-:Y:S01]  /*a390*/  UIADD3 UR32, UR26, -0x1, URZ ;  /* 0xffffffff1a207890 */ /* 0x000fe2000fffe03f */
[----:B------:R-:W-:Y:S01]  /*a3a0*/  FMNMX.FTZ R3, R5, R2, !PT ;  /* 0x0000000205037209 */ /* 0x000fe20007810000 */
[----:B------:R-:W-:Y:S01]  /*a3b0*/  UMOV UR8, UR22 ;  /* 0x0000001600087c82 */ /* 0x000fe20008000000 */
[----:B------:R-:W-:Y:S01]  /*a3c0*/  FMNMX.FTZ R167, R7, R164, !PT ;  /* 0x000000a407a77209 */ /* 0x000fe20007810000 */
[----:B------:R-:W-:Y:S01]  /*a3d0*/  UMOV UR9, UR21 ;  /* 0x0000001500097c82 */ /* 0x000fe20008000000 */
[----:B------:R-:W-:Y:S01]  /*a3e0*/  FMNMX.FTZ R2, R8, R3, !PT ;  /* 0x0000000308027209 */ /* 0x000fe20007810000 */
[----:B------:R-:W-:Y:S01]  /*a3f0*/  LDSM.16.MT88.4 R176, [R225+0x10000] ;  /* 0x01000000e1b0783b */ /* 0x000fe20000004200 */
[----:B------:R-:W-:Y:S02]  /*a400*/  FMNMX.FTZ R164, R10, R167, !PT ;  /* 0x000000a70aa47209 */ /* 0x000fe40007810000 */
[----:B------:R-:W-:Y:S02]  /*a410*/  FMNMX.FTZ R3, R9, R2, !PT ;  /* 0x0000000209037209 */ /* 0x000fe40007810000 */
[----:B------:R-:W-:Y:S02]  /*a420*/  FMNMX.FTZ R167, R11, R164, !PT ;  /* 0x000000a40ba77209 */ /* 0x000fe40007810000 */
        /* <DEDUP_REMOVED lines=20> */
[----:B------:R-:W-:Y:S02]  /*a570*/  FMNMX.FTZ R2, R28, R3, !PT ;  /* 0x000000031c027209 */ /* 0x000fe40007810000 */
[----:B------:R-:W-:Y:S02]  /*a580*/  FMNMX.FTZ R164, R30, R167, !PT ;  /* 0x000000a71ea47209 */ /* 0x000fe40007810000 */
[----:B------:R-:W-:Y:S04]  /*a590*/  FMNMX.FTZ R3, R29, R2, !PT ;  /* 0x000000021d037209 */ /* 0x000fe80007810000 */
[----:B------:R-:W-:Y:S02]  /*a5a0*/  FMNMX.FTZ R2, R32, R3, !PT ;  /* 0x0000000320027209 */ /* 0x000fe40007810000 */
[----:B------:R-:W-:Y:S02]  /*a5b0*/  FMNMX.FTZ R3, R31, R164, !PT ;  /* 0x000000a41f037209 */ /* 0x000fe40007810000 */
[----:B------:R-:W-:Y:S02]  /*a5c0*/  FMNMX.FTZ R168, R33, R2, !PT ;  /* 0x0000000221a87209 */ /* 0x000fe40007810000 */
[----:B------:R-:W-:Y:S03]  /*a5d0*/  FMNMX.FTZ R2, R34, R3, !PT ;  /* 0x0000000322027209 */ /* 0x000fe60007810000 */
[----:B------:R-:W-:Y:S01]  /*a5e0*/  SHFL.BFLY PT, R3, R168, 0x2, 0x1f ;  /* 0x0c401f00a8037f89 */ /* 0x000fe200000e0000 */
[----:B------:R-:W-:Y:S07]  /*a5f0*/  FMNMX.FTZ R169, R35, R2, !PT ;  /* 0x0000000223a97209 */ /* 0x000fee0007810000 */
[----:B------:R-:W1:Y:S02]  /*a600*/  SHFL.BFLY PT, R2, R169, 0x2, 0x1f ;  /* 0x0c401f00a9027f89 */ /* 0x000e6400000e0000 */
[----:B-1----:R-:W-:Y:S02]  /*a610*/  FMNMX.FTZ R166, R169, R2, !PT ;  /* 0x00000002a9a67209 */ /* 0x002fe40007810000 */
[----:B------:R-:W-:Y:S04]  /*a620*/  FMNMX.FTZ R171, R168, R3, !PT ;  /* 0x00000003a8ab7209 */ /* 0x000fe80007810000 */
[----:B------:R-:W1:Y:S08]  /*a630*/  SHFL.BFLY PT, R3, R166, 0x1, 0x1f ;  /* 0x0c201f00a6037f89 */ /* 0x000e7000000e0000 */
[----:B------:R-:W2:Y:S01]  /*a640*/  SHFL.BFLY PT, R164, R171, 0x1, 0x1f ;  /* 0x0c201f00aba47f89 */ /* 0x000ea200000e0000 */
[----:B-1----:R-:W-:Y:S05]  /*a650*/  FMNMX.FTZ R3, R166, R3, !PT ;  /* 0x00000003a6037209 */ /* 0x002fea0007810000 */
[----:B------:R-:W-:Y:S01]  /*a660*/  FMUL.FTZ R199, R3, c[0x0][0x23c] ;  /* 0x00008f0003c77a20 */ /* 0x000fe20000410000 */
[----:B--2---:R-:W-:Y:S02]  /*a670*/  FMNMX.FTZ R164, R171, R164, !PT ;  /* 0x000000a4aba47209 */ /* 0x004fe40007810000 */
[----:B------:R-:W1:Y:S02]  /*a680*/  LDSM.16.MT88.4 R168, [R228+0x10000] ;  /* 0x01000000e4a8783b */ /* 0x000e640000004200 */
[C---:B------:R-:W-:Y:S01]  /*a690*/  FSETP.NEU.FTZ.AND P0, PT, R164.reuse, -INF , PT ;  /* 0xff800000a400780b */ /* 0x040fe20003f1d000 */
[C---:B------:R-:W-:Y:S02]  /*a6a0*/  FADD.FTZ R2, -R164.reuse, R165 ;  /* 0x000000a5a4027221 */ /* 0x040fe40000010100 */
[----:B------:R-:W-:Y:S02]  /*a6b0*/  FMUL.FTZ R200, R164, c[0x0][0x23c] ;  /* 0x00008f00a4c87a20 */ /* 0x000fe40000410000 */
[----:B------:R-:W-:Y:S02]  /*a6c0*/  FMUL.FTZ R167, R2, c[0x0][0x23c] ;  /* 0x00008f0002a77a20 */ /* 0x000fe40000410000 */
[C---:B------:R-:W-:Y:S01]  /*a6d0*/  FADD.FTZ R165, -R3.reuse, R0 ;  /* 0x0000000003a57221 */ /* 0x040fe20000010100 */
[----:B------:R-:W-:Y:S01]  /*a6e0*/  FSEL R200, R200, RZ, P0 ;  /* 0x000000ffc8c87208 */ /* 0x000fe20000000000 */
[----:B------:R2:W3:Y:S01]  /*a6f0*/  MUFU.EX2 R2, R167 ;  /* 0x000000a700027308 */ /* 0x0004e20000000800 */
[----:B------:R-:W-:Y:S01]  /*a700*/  FSETP.NEU.FTZ.AND P0, PT, R3, -INF , PT ;  /* 0xff8000000300780b */ /* 0x000fe20003f1d000 */
[----:B------:R-:W-:Y:S01]  /*a710*/  FMUL.FTZ R0, R165, c[0x0][0x23c] ;  /* 0x00008f00a5007a20 */ /* 0x000fe20000410000 */
[----:B------:R-:W-:Y:S01]  /*a720*/  MOV R165, R164 ;  /* 0x000000a400a57202 */ /* 0x000fe20000000f00 */
[--C-:B------:R-:W-:Y:S01]  /*a730*/  FFMA.FTZ R166, R4, c[0x0][0x23c], -R200.reuse ;  /* 0x00008f0004a67a23 */ /* 0x100fe200000108c8 */
[----:B------:R-:W-:Y:S01]  /*a740*/  FSEL R199, R199, RZ, P0 ;  /* 0x000000ffc7c77208 */ /* 0x000fe20000000000 */
[--C-:B------:R-:W-:Y:S01]  /*a750*/  FFMA.FTZ R5, R5, c[0x0][0x23c], -R200.reuse ;  /* 0x00008f0005057a23 */ /* 0x100fe200000108c8 */
[----:B------:R-:W-:Y:S01]  /*a760*/  ISETP.LT.AND P0, PT, RZ, UR26, PT ;  /* 0x0000001aff007c0c */ /* 0x000fe2000bf01270 */
[--C-:B------:R-:W-:Y:S01]  /*a770*/  FFMA.FTZ R196, R9, c[0x0][0x23c], -R200.reuse ;  /* 0x00008f0009c47a23 */ /* 0x100fe200000108c8 */
[----:B------:R-:W-:Y:S01]  /*a780*/  UMOV UR26, UR32 ;  /* 0x00000020001a7c82 */ /* 0x000fe20008000000 */
[--C-:B------:R-:W-:Y:S01]  /*a790*/  FFMA.FTZ R197, R6, c[0x0][0x23c], -R199.reuse ;  /* 0x00008f0006c57a23 */ /* 0x100fe200000108c7 */
[----:B------:R-:W4:Y:S01]  /*a7a0*/  MUFU.EX2 R0, R0 ;  /* 0x0000000000007308 */ /* 0x000f220000000800 */
[--C-:B------:R-:W-:Y:S02]  /*a7b0*/  FFMA.FTZ R6, R7, c[0x0][0x23c], -R199.reuse ;  /* 0x00008f0007067a23 */ /* 0x100fe400000108c7 */
[--C-:B------:R-:W-:Y:S02]  /*a7c0*/  FFMA.FTZ R7, R8, c[0x0][0x23c], -R200.reuse ;  /* 0x00008f0008077a23 */ /* 0x100fe400000108c8 */
[--C-:B------:R-:W-:Y:S02]  /*a7d0*/  FFMA.FTZ R198, R11, c[0x0][0x23c], -R199.reuse ;  /* 0x00008f000bc67a23 */ /* 0x100fe400000108c7 */
[--C-:B------:R-:W-:Y:S02]  /*a7e0*/  FFMA.FTZ R201, R12, c[0x0][0x23c], -R200.reuse ;  /* 0x00008f000cc97a23 */ /* 0x100fe400000108c8 */
[--C-:B------:R-:W-:Y:S01]  /*a7f0*/  FFMA.FTZ R202, R13, c[0x0][0x23c], -R200.reuse ;  /* 0x00008f000dca7a23 */ /* 0x100fe200000108c8 */
[----:B------:R-:W-:Y:S01]  /*a800*/  MUFU.EX2 R166, R166 ;  /* 0x000000a600a67308 */ /* 0x000fe20000000800 */
[--C-:B------:R-:W-:Y:S02]  /*a810*/  FFMA.FTZ R203, R14, c[0x0][0x23c], -R199.reuse ;  /* 0x00008f000ecb7a23 */ /* 0x100fe400000108c7 */
[--C-:B--2---:R-:W-:Y:S02]  /*a820*/  FFMA.FTZ R167, R10, c[0x0][0x23c], -R199.reuse ;  /* 0x00008f000aa77a23 */ /* 0x104fe400000108c7 */
[C---:B---3--:R-:W-:Y:S02]  /*a830*/  FMUL.FTZ R8, R2.reuse, R160 ;  /* 0x000000a002087220 */ /* 0x048fe40000410000 */
[C---:B------:R-:W-:Y:S02]  /*a840*/  FMUL.FTZ R9, R2.reuse, R161 ;  /* 0x000000a102097220 */ /* 0x040fe40000410000 */
[C---:B------:R-:W-:Y:S01]  /*a850*/  FMUL.FTZ R36, R2.reuse, R36 ;  /* 0x0000002402247220 */ /* 0x040fe20000410000 */
[----:B------:R-:W2:Y:S01]  /*a860*/  MUFU.EX2 R5, R5 ;  /* 0x0000000500057308 */ /* 0x000ea20000000800 */
[C---:B------:R-:W-:Y:S02]  /*a870*/  FMUL.FTZ R37, R2.reuse, R37 ;  /* 0x0000002502257220 */ /* 0x040fe40000410000 */
[----:B------:R-:W-:Y:S02]  /*a880*/  FMUL.FTZ R40, R2, R40 ;  /* 0x0000002802287220 */ /* 0x000fe40000410000 */
[C---:B----4-:R-:W-:Y:S02]  /*a890*/  FMUL.FTZ R10, R0.reuse, R162 ;  /* 0x000000a2000a7220 */ /* 0x050fe40000410000 */
[C---:B------:R-:W-:Y:S02]  /*a8a0*/  FMUL.FTZ R11, R0.reuse, R163 ;  /* 0x000000a3000b7220 */ /* 0x040fe40000410000 */
[C---:B------:R-:W-:Y:S01]  /*a8b0*/  FMUL.FTZ R38, R0.reuse, R38 ;  /* 0x0000002600267220 */ /* 0x040fe20000410000 */
[----:B------:R-:W-:Y:S01]  /*a8c0*/  MUFU.EX2 R197, R197 ;  /* 0x000000c500c57308 */ /* 0x000fe20000000800 */
[----:B------:R-:W-:Y:S02]  /*a8d0*/  FMUL.FTZ R39, R0, R39 ;  /* 0x0000002700277220 */ /* 0x000fe40000410000 */
[----:B------:R-:W-:Y:S02]  /*a8e0*/  FMUL.FTZ R41, R2, R41 ;  /* 0x0000002902297220 */ /* 0x000fe40000410000 */
[C---:B------:R-:W-:Y:S02]  /*a8f0*/  FMUL.FTZ R42, R0.reuse, R42 ;  /* 0x0000002a002a7220 */ /* 0x040fe40000410000 */
[----:B------:R-:W-:Y:S02]  /*a900*/  FMUL.FTZ R43, R0, R43 ;  /* 0x0000002b002b7220 */ /* 0x000fe40000410000 */
[C---:B------:R-:W-:Y:S01]  /*a910*/  FMUL.FTZ R44, R2.reuse, R44 ;  /* 0x0000002c022c7220 */ /* 0x040fe20000410000 */
[----:B------:R-:W3:Y:S01]  /*a920*/  MUFU.EX2 R6, R6 ;  /* 0x0000000600067308 */ /* 0x000ee20000000800 */
[----:B------:R-:W-:Y:S02]  /*a930*/  FMUL.FTZ R45, R2, R45 ;  /* 0x0000002d022d7220 */ /* 0x000fe40000410000 */
[C---:B------:R-:W-:Y:S01]  /*a940*/  FMUL.FTZ R46, R0.reuse, R46 ;  /* 0x0000002e002e7220 */ /* 0x040fe20000410000 */
[----:B--2---:R-:W-:Y:S01]  /*a950*/  F2FP.BF16.PACK_AB R160, R5, R166 ;  /* 0x000000a605a0723e */ /* 0x004fe200000010ff */
[----:B------:R-:W-:Y:S02]  /*a960*/  FMUL.FTZ R47, R0, R47 ;  /* 0x0000002f002f7220 */ /* 0x000fe40000410000 */
[C---:B------:R-:W-:Y:S02]  /*a970*/  FMUL.FTZ R48, R2.reuse, R48 ;  /* 0x0000003002307220 */ /* 0x040fe40000410000 */
[----:B------:R-:W-:Y:S01]  /*a980*/  FMUL.FTZ R49, R2, R49 ;  /* 0x0000003102317220 */ /* 0x000fe20000410000 */
[----:B------:R-:W-:Y:S01]  /*a990*/  MUFU.EX2 R7, R7 ;  /* 0x0000000700077308 */ /* 0x000fe20000000800 */
[C---:B------:R-:W-:Y:S02]  /*a9a0*/  FMUL.FTZ R50, R0.reuse, R50 ;  /* 0x0000003200327220 */ /* 0x040fe40000410000 */
[----:B------:R-:W-:Y:S02]  /*a9b0*/  FMUL.FTZ R51, R0, R51 ;  /* 0x0000003300337220 */ /* 0x000fe40000410000 */
[C---:B------:R-:W-:Y:S02]  /*a9c0*/  FMUL.FTZ R12, R2.reuse, R156 ;  /* 0x0000009c020c7220 */ /* 0x040fe40000410000 */
[----:B------:R-:W-:Y:S02]  /*a9d0*/  FMUL.FTZ R13, R2, R157 ;  /* 0x0000009d020d7220 */ /* 0x000fe40000410000 */
[----:B------:R-:W-:Y:S01]  /*a9e0*/  FMUL.FTZ R14, R0, R158 ;  /* 0x0000009e000e7220 */ /* 0x000fe20000410000 */
[----:B------:R-:W2:Y:S01]  /*a9f0*/  MUFU.EX2 R196, R196 ;  /* 0x000000c400c47308 */ /* 0x000ea20000000800 */
[C---:B------:R-:W-:Y:S02]  /*aa00*/  FMUL.FTZ R52, R2.reuse, R52 ;  /* 0x0000003402347220 */ /* 0x040fe40000410000 */
[----:B------:R-:W-:Y:S01]  /*aa10*/  FMUL.FTZ R53, R2, R53 ;  /* 0x0000003502357220 */ /* 0x000fe20000410000 */
[----:B---3--:R-:W-:Y:S01]  /*aa20*/  F2FP.BF16.PACK_AB R161, R6, R197 ;  /* 0x000000c506a1723e */ /* 0x008fe200000010ff */
[C---:B------:R-:W-:Y:S02]  /*aa30*/  FMUL.FTZ R54, R0.reuse, R54 ;  /* 0x0000003600367220 */ /* 0x040fe40000410000 */
[----:B------:R-:W-:Y:S02]  /*aa40*/  FMUL.FTZ R55, R0, R55 ;  /* 0x0000003700377220 */ /* 0x000fe40000410000 */
[C---:B------:R-:W-:Y:S01]  /*aa50*/  FMUL.FTZ R56, R2.reuse, R56 ;  /* 0x0000003802387220 */ /* 0x040fe20000410000 */
[----:B------:R-:W-:Y:S01]  /*aa60*/  MUFU.EX2 R167, R167 ;  /* 0x000000a700a77308 */ /* 0x000fe20000000800 */
[----:B------:R-:W-:Y:S02]  /*aa70*/  FMUL.FTZ R57, R2, R57 ;  /* 0x0000003902397220 */ /* 0x000fe40000410000 */
[C---:B------:R-:W-:Y:S02]  /*aa80*/  FMUL.FTZ R58, R0.reuse, R58 ;  /* 0x0000003a003a7220 */ /* 0x040fe40000410000 */
[----:B------:R-:W-:Y:S02]  /*aa90*/  FMUL.FTZ R59, R0, R59 ;  /* 0x0000003b003b7220 */ /* 0x000fe40000410000 */
[C---:B------:R-:W-:Y:S02]  /*aaa0*/  FMUL.FTZ R60, R2.reuse, R60 ;  /* 0x0000003c023c7220 */ /* 0x040fe40000410000 */
[----:B------:R-:W-:Y:S01]  /*aab0*/  FMUL.FTZ R61, R2, R61 ;  /* 0x0000003d023d7220 */ /* 0x000fe20000410000 */
[----:B------:R-:W3:Y:S01]  /*aac0*/  MUFU.EX2 R198, R198 ;  /* 0x000000c600c67308 */ /* 0x000ee20000000800 */
[C---:B------:R-:W-:Y:S02]  /*aad0*/  FMUL.FTZ R62, R0.reuse, R62 ;  /* 0x0000003e003e7220 */ /* 0x040fe40000410000 */
[----:B------:R-:W-:Y:S01]  /*aae0*/  FMUL.FTZ R63, R0, R63 ;  /* 0x0000003f003f7220 */ /* 0x000fe20000410000 */
[----:B--2---:R-:W-:Y:S01]  /*aaf0*/  F2FP.BF16.PACK_AB R162, R196, R7 ;  /* 0x00000007c4a2723e */ /* 0x004fe200000010ff */
        /* <DEDUP_REMOVED lines=17> */
[C---:B-1----:R-:W-:Y:S05]  /*ac10*/  HMMA.16816.F32.BF16 R8, R160.reuse, R168, R8 ;  /* 0x000000a8a008723c */ /* 0x042fea0000041808 */
[----:B------:R-:W-:Y:S02]  /*ac20*/  FMUL.FTZ R77, R2, R77 ;  /* 0x0000004d024d7220 */ /* 0x000fe40000410000 */
[C---:B------:R-:W-:Y:S01]  /*ac30*/  FMUL.FTZ R78, R0.reuse, R78 ;  /* 0x0000004e004e7220 */ /* 0x040fe20000410000 */
[C---:B------:R-:W-:Y:S01]  /*ac40*/  HMMA.16816.F32.BF16 R36, R160.reuse, R170, R36 ;  /* 0x000000aaa024723c */ /* 0x040fe20000041824 */
[----:B------:R-:W1:Y:S03]  /*ac50*/  LDSM.16.MT88.4 R168, [R224+0x10000] ;  /* 0x01000000e0a8783b */ /* 0x000e660000004200 */
[----:B------:R-:W-:Y:S02]  /*ac60*/  FMUL.FTZ R79, R0, R79 ;  /* 0x0000004f004f7220 */ /* 0x000fe40000410000 */
[C---:B------:R-:W-:Y:S02]  /*ac70*/  FMUL.FTZ R80, R2.reuse, R80 ;  /* 0x0000005002507220 */ /* 0x040fe40000410000 */
[C---:B------:R-:W-:Y:S04]  /*ac80*/  HMMA.16816.F32.BF16 R40, R160.reuse, R172, R40 ;  /* 0x000000aca028723c */ /* 0x040fe80000041828 */
[----:B------:R-:W-:Y:S02]  /*ac90*/  FMUL.FTZ R81, R2, R81 ;  /* 0x0000005102517220 */ /* 0x000fe40000410000 */
[C---:B------:R-:W-:Y:S02]  /*aca0*/  FMUL.FTZ R82, R0.reuse, R82 ;  /* 0x0000005200527220 */ /* 0x040fe40000410000 */
[C---:B------:R-:W-:Y:S01]  /*acb0*/  HMMA.16816.F32.BF16 R44, R160.reuse, R174, R44 ;  /* 0x000000aea02c723c */ /* 0x040fe2000004182c */
[----:B------:R-:W3:Y:S03]  /*acc0*/  LDSM.16.MT88.4 R172, [R228+0x12000] ;  /* 0x01200000e4ac783b */ /* 0x000ee60000004200 */
[----:B------:R-:W-:Y:S02]  /*acd0*/  FMUL.FTZ R83, R0, R83 ;  /* 0x0000005300537220 */ /* 0x000fe40000410000 */
[C---:B------:R-:W-:Y:S02]  /*ace0*/  FMUL.FTZ R84, R2.reuse, R84 ;  /* 0x0000005402547220 */ /* 0x040fe40000410000 */
[C---:B------:R-:W-:Y:S04]  /*acf0*/  HMMA.16816.F32.BF16 R48, R160.reuse, R176, R48 ;  /* 0x000000b0a030723c */ /* 0x040fe80000041830 */
[----:B------:R-:W-:Y:S02]  /*ad00*/  FMUL.FTZ R85, R2, R85 ;  /* 0x0000005502557220 */ /* 0x000fe40000410000 */
[C---:B------:R-:W-:Y:S02]  /*ad10*/  FMUL.FTZ R86, R0.reuse, R86 ;  /* 0x0000005600567220 */ /* 0x040fe40000410000 */
[C---:B------:R-:W-:Y:S01]  /*ad20*/  HMMA.16816.F32.BF16 R52, R160.reuse, R178, R52 ;  /* 0x000000b2a034723c */ /* 0x040fe20000041834 */
[----:B------:R-:W4:Y:S03]  /*ad30*/  LDSM.16.MT88.4 R176, [R226+0x12000] ;  /* 0x01200000e2b0783b */ /* 0x000f260000004200 */
[----:B------:R-:W-:Y:S02]  /*ad40*/  FMUL.FTZ R87, R0, R87 ;  /* 0x0000005700577220 */ /* 0x000fe40000410000 */
[C---:B------:R-:W-:Y:S02]  /*ad50*/  FMUL.FTZ R88, R2.reuse, R88 ;  /* 0x0000005802587220 */ /* 0x040fe40000410000 */
[----:B------:R-:W-:Y:S01]  /*ad60*/  FMUL.FTZ R89, R2, R89 ;  /* 0x0000005902597220 */ /* 0x000fe20000410000 */
[C---:B-1----:R-:W-:Y:S03]  /*ad70*/  HMMA.16816.F32.BF16 R56, R160.reuse, R168, R56 ;  /* 0x000000a8a038723c */ /* 0x042fe60000041838 */
[C---:B------:R-:W-:Y:S02]  /*ad80*/  FMUL.FTZ R90, R0.reuse, R90 ;  /* 0x0000005a005a7220 */ /* 0x040fe40000410000 */
[----:B------:R-:W-:Y:S02]  /*ad90*/  FMUL.FTZ R91, R0, R91 ;  /* 0x0000005b005b7220 */ /* 0x000fe40000410000 */
[C---:B------:R-:W-:Y:S01]  /*ada0*/  FMUL.FTZ R92, R2.reuse, R92 ;  /* 0x0000005c025c7220 */ /* 0x040fe20000410000 */
[C---:B------:R-:W-:Y:S01]  /*adb0*/  HMMA.16816.F32.BF16 R60, R160.reuse, R170, R60 ;  /* 0x000000aaa03c723c */ /* 0x040fe2000004183c */
[----:B------:R-:W1:Y:S03]  /*adc0*/  LDSM.16.MT88.4 R168, [R225+0x12000] ;  /* 0x01200000e1a8783b */ /* 0x000e660000004200 */
[----:B------:R-:W-:Y:S02]  /*add0*/  FMUL.FTZ R93, R2, R93 ;  /* 0x0000005d025d7220 */ /* 0x000fe40000410000 */
[C---:B------:R-:W-:Y:S02]  /*ade0*/  FMUL.FTZ R94, R0.reuse, R94 ;  /* 0x0000005e005e7220 */ /* 0x040fe40000410000 */
[C---:B---3--:R-:W-:Y:S04]  /*adf0*/  HMMA.16816.F32.BF16 R64, R160.reuse, R172, R64 ;  /* 0x000000aca040723c */ /* 0x048fe80000041840 */
[----:B------:R-:W-:Y:S02]  /*ae00*/  FMUL.FTZ R95, R0, R95 ;  /* 0x0000005f005f7220 */ /* 0x000fe40000410000 */
[C---:B------:R-:W-:Y:S02]  /*ae10*/  FMUL.FTZ R96, R2.reuse, R96 ;  /* 0x0000006002607220 */ /* 0x040fe40000410000 */
[C---:B------:R-:W-:Y:S01]  /*ae20*/  HMMA.16816.F32.BF16 R68, R160.reuse, R174, R68 ;  /* 0x000000aea044723c */ /* 0x040fe20000041844 */
[----:B------:R-:W3:Y:S03]  /*ae30*/  LDSM.16.MT88.4 R172, [R224+0x12000] ;  /* 0x01200000e0ac783b */ /* 0x000ee60000004200 */
[----:B------:R-:W-:Y:S02]  /*ae40*/  FMUL.FTZ R97, R2, R97 ;  /* 0x0000006102617220 */ /* 0x000fe40000410000 */
[C---:B------:R-:W-:Y:S02]  /*ae50*/  FMUL.FTZ R98, R0.reuse, R98 ;  /* 0x0000006200627220 */ /* 0x040fe40000410000 */
[C---:B----4-:R-:W-:Y:S04]  /*ae60*/  HMMA.16816.F32.BF16 R72, R160.reuse, R176, R72 ;  /* 0x000000b0a048723c */ /* 0x050fe80000041848 */
        /* <DEDUP_REMOVED lines=48> */
[----:B------:R-:W-:Y:S03]  /*b170*/  FMUL.FTZ R129, R2, R129 ;  /* 0x0000008102817220 */ /* 0x000fe60000410000 */
[C---:B------:R-:W-:Y:S01]  /*b180*/  HMMA.16816.F32.BF16 R124, R160.reuse, R178, R124 ;  /* 0x000000b2a07c723c */ /* 0x040fe2000004187c */
[----:B------:R-:W4:Y:S02]  /*b190*/  LDSM.16.MT88.4 R176, [R225+0x16000] ;  /* 0x01600000e1b0783b */ /* 0x000f240000004200 */
[C---:B------:R-:W-:Y:S02]  /*b1a0*/  FMUL.FTZ R130, R0.reuse, R130 ;  /* 0x0000008200827220 */ /* 0x040fe40000410000 */
[----:B------:R-:W-:Y:S02]  /*b1b0*/  FMUL.FTZ R131, R0, R131 ;  /* 0x0000008300837220 */ /* 0x000fe40000410000 */
[C---:B------:R-:W-:Y:S02]  /*b1c0*/  FMUL.FTZ R132, R2.reuse, R132 ;  /* 0x0000008402847220 */ /* 0x040fe40000410000 */
[----:B------:R-:W-:Y:S03]  /*b1d0*/  FMUL.FTZ R133, R2, R133 ;  /* 0x0000008502857220 */ /* 0x000fe60000410000 */
[C---:B-1----:R-:W-:Y:S03]  /*b1e0*/  HMMA.16816.F32.BF16 R128, R160.reuse, R168, R128 ;  /* 0x000000a8a080723c */ /* 0x042fe60000041880 */
[C---:B------:R-:W-:Y:S02]  /*b1f0*/  FMUL.FTZ R134, R0.reuse, R134 ;  /* 0x0000008600867220 */ /* 0x040fe40000410000 */
[C---:B------:R-:W-:Y:S02]  /*b200*/  FMUL.FTZ R135, R0.reuse, R135 ;  /* 0x0000008700877220 */ /* 0x040fe40000410000 */
[--C-:B------:R-:W-:Y:S02]  /*b210*/  FFMA.FTZ R204, R15, c[0x0][0x23c], -R199.reuse ;  /* 0x00008f000fcc7a23 */ /* 0x100fe400000108c7 */
[----:B------:R-:W-:Y:S02]  /*b220*/  FMUL.FTZ R15, R0, R159 ;  /* 0x0000009f000f7220 */ /* 0x000fe40000410000 */
[----:B------:R-:W1:Y:S01]  /*b230*/  LDSM.16.MT88.4 R156, [R224+0x16000] ;  /* 0x01600000e09c783b */ /* 0x000e620000004200 */
[C---:B------:R-:W-:Y:S01]  /*b240*/  HMMA.16816.F32.BF16 R132, R160.reuse, R170, R132 ;  /* 0x000000aaa084723c */ /* 0x040fe20000041884 */
[----:B------:R-:W5:Y:S02]  /*b250*/  MUFU.EX2 R204, R204 ;  /* 0x000000cc00cc7308 */ /* 0x000f640000000800 */
[C---:B------:R-:W-:Y:S02]  /*b260*/  FMUL.FTZ R136, R2.reuse, R136 ;  /* 0x0000008802887220 */ /* 0x040fe40000410000 */
[----:B------:R-:W-:Y:S02]  /*b270*/  FMUL.FTZ R137, R2, R137 ;  /* 0x0000008902897220 */ /* 0x000fe40000410000 */
[C---:B------:R-:W-:Y:S01]  /*b280*/  FMUL.FTZ R138, R0.reuse, R138 ;  /* 0x0000008a008a7220 */ /* 0x040fe20000410000 */
[----:B------:R-:W1:Y:S01]  /*b290*/  LDSM.16.MT88.4 R168, [R228+0x10800] ;  /* 0x01080000e4a8783b */ /* 0x000e620000004200 */
[----:B------:R-:W-:Y:S03]  /*b2a0*/  FMUL.FTZ R139, R0, R139 ;  /* 0x0000008b008b7220 */ /* 0x000fe60000410000 */
[C---:B------:R-:W-:Y:S02]  /*b2b0*/  FMUL.FTZ R140, R2.reuse, R140 ;  /* 0x0000008c028c7220 */ /* 0x040fe40000410000 */
[----:B------:R-:W-:Y:S02]  /*b2c0*/  FMUL.FTZ R141, R2, R141 ;  /* 0x0000008d028d7220 */ /* 0x000fe40000410000 */
[C---:B---3--:R-:W-:Y:S03]  /*b2d0*/  HMMA.16816.F32.BF16 R136, R160.reuse, R172, R136 ;  /* 0x000000aca088723c */ /* 0x048fe60000041888 */
[C---:B------:R-:W-:Y:S02]  /*b2e0*/  FMUL.FTZ R142, R0.reuse, R142 ;  /* 0x0000008e008e7220 */ /* 0x040fe40000410000 */
[----:B------:R-:W-:Y:S02]  /*b2f0*/  FMUL.FTZ R143, R0, R143 ;  /* 0x0000008f008f7220 */ /* 0x000fe40000410000 */
[--C-:B------:R-:W-:Y:S01]  /*b300*/  FFMA.FTZ R205, R16, c[0x0][0x23c], -R200.reuse ;  /* 0x00008f0010cd7a23 */ /* 0x100fe200000108c8 */
[C---:B------:R-:W-:Y:S01]  /*b310*/  HMMA.16816.F32.BF16 R12, R160.reuse, R174, R12 ;  /* 0x000000aea00c723c */ /* 0x040fe2000004180c */
[----:B------:R-:W3:Y:S03]  /*b320*/  LDSM.16.MT88.4 R172, [R226+0x10800] ;  /* 0x01080000e2ac783b */ /* 0x000ee60000004200 */
[----:B------:R-:W-:Y:S01]  /*b330*/  FFMA.FTZ R206, R17, c[0x0][0x23c], -R200 ;  /* 0x00008f0011ce7a23 */ /* 0x000fe200000108c8 */
[----:B------:R-:W-:Y:S01]  /*b340*/  MUFU.EX2 R205, R205 ;  /* 0x000000cd00cd7308 */ /* 0x000fe20000000800 */
[--C-:B------:R-:W-:Y:S02]  /*b350*/  FFMA.FTZ R207, R18, c[0x0][0x23c], -R199.reuse ;  /* 0x00008f0012cf7a23 */ /* 0x100fe400000108c7 */
[C---:B----4-:R-:W-:Y:S04]  /*b360*/  HMMA.16816.F32.BF16 R140, R160.reuse, R176, R140 ;  /* 0x000000b0a08c723c */ /* 0x050fe8000004188c */
[----:B------:R-:W-:Y:S02]  /*b370*/  FFMA.FTZ R246, R19, c[0x0][0x23c], -R199 ;  /* 0x00008f0013f67a23 */ /* 0x000fe400000108c7 */
[C---:B------:R-:W-:Y:S01]  /*b380*/  FMUL.FTZ R144, R2.reuse, R144 ;  /* 0x0000009002907220 */ /* 0x040fe20000410000 */
[----:B------:R-:W4:Y:S01]  /*b390*/  MUFU.EX2 R206, R206 ;  /* 0x000000ce00ce7308 */ /* 0x000f220000000800 */
[----:B------:R-:W-:Y:S04]  /*b3a0*/  FMUL.FTZ R145, R2, R145 ;  /* 0x0000009102917220 */ /* 0x000fe80000410000 */
[C---:B------:R-:W-:Y:S02]  /*b3b0*/  FMUL.FTZ R146, R0.reuse, R146 ;  /* 0x0000009200927220 */ /* 0x040fe40000410000 */
[----:B------:R-:W-:Y:S02]  /*b3c0*/  FMUL.FTZ R147, R0, R147 ;  /* 0x0000009300937220 */ /* 0x000fe40000410000 */
[----:B------:R-:W-:Y:S01]  /*b3d0*/  FMUL.FTZ R16, R2, R152 ;  /* 0x0000009802107220 */ /* 0x000fe20000410000 */
[----:B------:R-:W-:Y:S01]  /*b3e0*/  MUFU.EX2 R207, R207 ;  /* 0x000000cf00cf7308 */ /* 0x000fe20000000800 */
[----:B--2---:R-:W-:Y:S01]  /*b3f0*/  F2FP.BF16.PACK_AB R152, R202, R201 ;  /* 0x000000c9ca98723e */ /* 0x004fe200000010ff */
[----:B------:R-:W-:Y:S01]  /*b400*/  FMUL.FTZ R17, R2, R153 ;  /* 0x0000009902117220 */ /* 0x000fe20000410000 */
[----:B-----5:R-:W-:Y:S01]  /*b410*/  F2FP.BF16.PACK_AB R153, R204, R203 ;  /* 0x000000cbcc99723e */ /* 0x020fe200000010ff */
[C---:B------:R-:W-:Y:S01]  /*b420*/  HMMA.16816.F32.BF16 R144, R160.reuse, R178, R144 ;  /* 0x000000b2a090723c */ /* 0x040fe20000041890 */
[----:B------:R-:W2:Y:S02]  /*b430*/  LDSM.16.MT88.4 R176, [R225+0x10800] ;  /* 0x01080000e1b0783b */ /* 0x000ea40000004200 */
[C---:B------:R-:W-:Y:S02]  /*b440*/  FMUL.FTZ R18, R0.reuse, R154 ;  /* 0x0000009a00127220 */ /* 0x040fe40000410000 */
[----:B------:R-:W-:Y:S01]  /*b450*/  FMUL.FTZ R19, R0, R155 ;  /* 0x0000009b00137220 */ /* 0x000fe20000410000 */
[----:B------:R-:W5:Y:S01]  /*b460*/  MUFU.EX2 R246, R246 ;  /* 0x000000f600f67308 */ /* 0x000f620000000800 */
[C---:B------:R-:W-:Y:S02]  /*b470*/  FMUL.FTZ R148, R2.reuse, R148 ;  /* 0x0000009402947220 */ /* 0x040fe40000410000 */
[----:B------:R-:W-:Y:S03]  /*b480*/  FMUL.FTZ R149, R2, R149 ;  /* 0x0000009502957220 */ /* 0x000fe60000410000 */
[C---:B-1----:R-:W-:Y:S03]  /*b490*/  HMMA.16816.F32.BF16 R16, R160.reuse, R156, R16 ;  /* 0x0000009ca010723c */ /* 0x042fe60000041810 */
[----:B------:R-:W-:Y:S01]  /*b4a0*/  FMUL.FTZ R150, R0, R150 ;  /* 0x0000009600967220 */ /* 0x000fe20000410000 */
[----:B----4-:R-:W-:Y:S01]  /*b4b0*/  F2FP.BF16.PACK_AB R154, R206, R205 ;  /* 0x000000cdce9a723e */ /* 0x010fe200000010ff */
[----:B------:R-:W-:Y:S02]  /*b4c0*/  FMUL.FTZ R151, R0, R151 ;  /* 0x0000009700977220 */ /* 0x000fe40000410000 */
[----:B------:R-:W-:Y:S02]  /*b4d0*/  FFMA.FTZ R166, R2, R247, R166 ;  /* 0x000000f702a67223 */ /* 0x000fe400000100a6 */
[----:B------:R-:W-:Y:S03]  /*b4e0*/  FFMA.FTZ R197, R0, R245, R197 ;  /* 0x000000f500c57223 */ /* 0x000fe600000100c5 */
[----:B------:R-:W-:Y:S01]  /*b4f0*/  HMMA.16816.F32.BF16 R148, R160, R158, R148 ;  /* 0x0000009ea094723c */ /* 0x000fe20000041894 */
[----:B------:R-:W1:Y:S02]  /*b500*/  LDSM.16.MT88.4 R156, [R228+0x12800] ;  /* 0x01280000e49c783b */ /* 0x000e640000004200 */
[----:B------:R-:W-:Y:S01]  /*b510*/  MOV R0, R3 ;  /* 0x0000000300007202 */ /* 0x000fe20000000f00 */
[----:B------:R-:W-:Y:S01]  /*b520*/  FADD.FTZ R166, R5, R166 ;  /* 0x000000a605a67221 */ /* 0x000fe20000010000 */
[----:B-----5:R-:W-:Y:S01]  /*b530*/  F2FP.BF16.PACK_AB R155, R246, R207 ;  /* 0x000000cff69b723e */ /* 0x020fe200000010ff */
[----:B------:R-:W-:Y:S03]  /*b540*/  FADD.FTZ R6, R6, R197 ;  /* 0x000000c506067221 */ /* 0x000fe60000010000 */
[----:B------:R-:W4:Y:S03]  /*b550*/  LDSM.16.MT88.4 R160, [R226+0x12800] ;  /* 0x01280000e2a0783b */ /* 0x000f260000004200 */
[----:B------:R-:W-:Y:S01]  /*b560*/  FADD.FTZ R7, R7, R166 ;  /* 0x000000a607077221 */ /* 0x000fe20000010000 */
[C---:B------:R-:W-:Y:S05]  /*b570*/  HMMA.16816.F32.BF16 R8, R152.reuse, R168, R8 ;  /* 0x000000a89808723c */ /* 0x040fea0000041808 */
[----:B------:R-:W-:Y:S02]  /*b580*/  FADD.FTZ R167, R167, R6 ;  /* 0x00000006a7a77221 */ /* 0x000fe40000010000 */
[----:B------:R-:W-:Y:S01]  /*b590*/  FADD.FTZ R196, R196, R7 ;  /* 0x00000007c4c47221 */ /* 0x000fe20000010000 */
[C---:B------:R-:W-:Y:S01]  /*b5a0*/  HMMA.16816.F32.BF16 R36, R152.reuse, R170, R36 ;  /* 0x000000aa9824723c */ /* 0x040fe20000041824 */
[----:B------:R-:W5:Y:S03]  /*b5b0*/  LDSM.16.MT88.4 R168, [R226+0x14800] ;  /* 0x01480000e2a8783b */ /* 0x000f660000004200 */
[----:B------:R-:W-:Y:S02]  /*b5c0*/  FADD.FTZ R198, R198, R167 ;  /* 0x000000a7c6c67221 */ /* 0x000fe40000010000 */
[----:B------:R-:W-:Y:S02]  /*b5d0*/  FADD.FTZ R201, R201, R196 ;  /* 0x000000c4c9c97221 */ /* 0x000fe40000010000 */
[C---:B---3--:R-:W-:Y:S04]  /*b5e0*/  HMMA.16816.F32.BF16 R40, R152.reuse, R172, R40 ;  /* 0x000000ac9828723c */ /* 0x048fe80000041828 */
[----:B------:R-:W-:Y:S02]  /*b5f0*/  FADD.FTZ R203, R203, R198 ;  /* 0x000000c6cbcb7221 */ /* 0x000fe40000010000 */
[----:B------:R-:W-:Y:S02]  /*b600*/  FADD.FTZ R202, R202, R201 ;  /* 0x000000c9caca7221 */ /* 0x000fe40000010000 */
[C---:B------:R-:W-:Y:S01]  /*b610*/  HMMA.16816.F32.BF16 R44, R152.reuse, R174, R44 ;  /* 0x000000ae982c723c */ /* 0x040fe2000004182c */
[----:B------:R-:W3:Y:S03]  /*b620*/  LDSM.16.MT88.4 R172, [R225+0x14800] ;  /* 0x01480000e1ac783b */ /* 0x000ee60000004200 */
[----:B------:R-:W-:Y:S02]  /*b630*/  FADD.FTZ R204, R204, R203 ;  /* 0x000000cbcccc7221 */ /* 0x000fe40000010000 */
[----:B------:R-:W-:Y:S02]  /*b640*/  FADD.FTZ R205, R205, R202 ;  /* 0x000000cacdcd7221 */ /* 0x000fe40000010000 */
[C---:B--2---:R-:W-:Y:S04]  /*b650*/  HMMA.16816.F32.BF16 R48, R152.reuse, R176, R48 ;  /* 0x000000b09830723c */ /* 0x044fe80000041830 */
[----:B------:R-:W-:Y:S02]  /*b660*/  FADD.FTZ R207, R207, R204 ;  /* 0x000000cccfcf7221 */ /* 0x000fe40000010000 */
[----:B------:R-:W-:Y:S02]  /*b670*/  FADD.FTZ R205, R206, R205 ;  /* 0x000000cdcecd7221 */ /* 0x000fe40000010000 */
[C---:B------:R-:W-:Y:S01]  /*b680*/  HMMA.16816.F32.BF16 R52, R152.reuse, R178, R52 ;  /* 0x000000b29834723c */ /* 0x040fe20000041834 */
[----:B------:R-:W-:Y:S03]  /*b690*/  LDSM.16.MT88.4 R176, [R226+0x15000] ;  /* 0x01500000e2b0783b */ /* 0x000fe60000004200 */
[----:B------:R-:W-:Y:S04]  /*b6a0*/  FADD.FTZ R207, R246, R207 ;  /* 0x000000cff6cf7221 */ /* 0x000fe80000010000 */
[C---:B------:R-:W-:Y:S07]  /*b6b0*/  HMMA.16816.F32.BF16 R56, R152.reuse, R180, R56 ;  /* 0x000000b49838723c */ /* 0x040fee0000041838 */
[--C-:B------:R-:W-:Y:S01]  /*b6c0*/  FFMA.FTZ R180, R20, c[0x0][0x23c], -R200.reuse ;  /* 0x00008f0014b47a23 */ /* 0x100fe200000108c8 */
[C---:B------:R-:W-:Y:S04]  /*b6d0*/  HMMA.16816.F32.BF16 R60, R152.reuse, R182, R60 ;  /* 0x000000b6983c723c */ /* 0x040fe8000004183c */
[--C-:B------:R-:W-:Y:S01]  /*b6e0*/  FFMA.FTZ R181, R21, c[0x0][0x23c], -R200.reuse ;  /* 0x00008f0015b57a23 */ /* 0x100fe200000108c8 */
[----:B------:R-:W-:Y:S02]  /*b6f0*/  MUFU.EX2 R180, R180 ;  /* 0x000000b400b47308 */ /* 0x000fe40000000800 */
[--C-:B------:R-:W-:Y:S01]  /*b700*/  FFMA.FTZ R182, R22, c[0x0][0x23c], -R199.reuse ;  /* 0x00008f0016b67a23 */ /* 0x100fe200000108c7 */
[C---:B-1----:R-:W-:Y:S04]  /*b710*/  HMMA.16816.F32.BF16 R64, R152.reuse, R156, R64 ;  /* 0x0000009c9840723c */ /* 0x042fe80000041840 */
[--C-:B------:R-:W-:Y:S02]  /*b720*/  FFMA.FTZ R183, R23, c[0x0][0x23c], -R199.reuse ;  /* 0x00008f0017b77a23 */ /* 0x100fe400000108c7 */
[----:B------:R-:W-:Y:S01]  /*b730*/  LDSM.16.MT88.4 R20, [R224+0x16800] ;  /* 0x01680000e014783b */ /* 0x000fe20000004200 */
[----:B------:R-:W1:Y:S01]  /*b740*/  MUFU.EX2 R181, R181 ;  /* 0x000000b500b57308 */ /* 0x000e620000000800 */
[C---:B------:R-:W-:Y:S06]  /*b750*/  HMMA.16816.F32.BF16 R68, R152.reuse, R158, R68 ;  /* 0x0000009e9844723c */ /* 0x040fec0000041844 */
[----:B------:R-:W2:Y:S02]  /*b760*/  LDSM.16.MT88.4 R156, [R224+0x14800] ;  /* 0x01480000e09c783b */ /* 0x000ea40000004200 */
[C---:B----4-:R-:W-:Y:S01]  /*b770*/  HMMA.16816.F32.BF16 R72, R152.reuse, R160, R72 ;  /* 0x000000a09848723c */ /* 0x050fe20000041848 */
[----:B------:R-:W-:Y:S07]  /*b780*/  MUFU.EX2 R182, R182 ;  /* 0x000000b600b67308 */ /* 0x000fee0000000800 */
[C---:B------:R-:W-:Y:S01]  /*b790*/  HMMA.16816.F32.BF16 R76, R152.reuse, R162, R76 ;  /* 0x000000a2984c723c */ /* 0x040fe2000004184c */
[----:B------:R-:W4:Y:S02]  /*b7a0*/  LDSM.16.MT88.4 R160, [R228+0x16800] ;  /* 0x01680000e4a0783b */ /* 0x000f240000004200 */
[----:B------:R-:W1:Y:S05]  /*b7b0*/  MUFU.EX2 R183, R183 ;  /* 0x000000b700b77308 */ /* 0x000e6a0000000800 */
[C---:B------:R-:W-:Y:S07]  /*b7c0*/  HMMA.16816.F32.BF16 R80, R152.reuse, R184, R80 ;  /* 0x000000b89850723c */ /* 0x040fee0000041850 */
[--C-:B------:R-:W-:Y:S01]  /*b7d0*/  FFMA.FTZ R184, R24, c[0x0][0x23c], -R200.reuse ;  /* 0x00008f0018b87a23 */ /* 0x100fe200000108c8 */
[C---:B------:R-:W-:Y:S04]  /*b7e0*/  HMMA.16816.F32.BF16 R84, R152.reuse, R186, R84 ;  /* 0x000000ba9854723c */ /* 0x040fe80000041854 */
[--C-:B------:R-:W-:Y:S01]  /*b7f0*/  FFMA.FTZ R185, R25, c[0x0][0x23c], -R200.reuse ;  /* 0x00008f0019b97a23 */ /* 0x100fe200000108c8 */
[----:B------:R-:W-:Y:S02]  /*b800*/  MUFU.EX2 R184, R184 ;  /* 0x000000b800b87308 */ /* 0x000fe40000000800 */
[--C-:B------:R-:W-:Y:S01]  /*b810*/  FFMA.FTZ R186, R26, c[0x0][0x23c], -R199.reuse ;  /* 0x00008f001aba7a23 */ /* 0x100fe200000108c7 */
[C---:B------:R-:W-:Y:S04]  /*b820*/  HMMA.16816.F32.BF16 R88, R152.reuse, R188, R88 ;  /* 0x000000bc9858723c */ /* 0x040fe80000041858 */
[--C-:B------:R-:W-:Y:S02]  /*b830*/  FFMA.FTZ R187, R27, c[0x0][0x23c], -R199.reuse ;  /* 0x00008f001bbb7a23 */ /* 0x100fe400000108c7 */
[----:B------:R-:W-:Y:S01]  /*b840*/  LDSM.16.MT88.4 R24, [R226+0x11000] ;  /* 0x01100000e218783b */ /* 0x000fe20000004200 */
[--C-:B------:R-:W-:Y:S01]  /*b850*/  FFMA.FTZ R188, R28, c[0x0][0x23c], -R200.reuse ;  /* 0x00008f001cbc7a23 */ /* 0x100fe200000108c8 */
[C---:B------:R-:W-:Y:S01]  /*b860*/  HMMA.16816.F32.BF16 R92, R152.reuse, R190, R92 ;  /* 0x000000be985c723c */ /* 0x040fe2000004185c */
[----:B------:R-:W1:Y:S03]  /*b870*/  MUFU.EX2 R185, R185 ;  /* 0x000000b900b97308 */ /* 0x000e660000000800 */
[--C-:B------:R-:W-:Y:S03]  /*b880*/  FFMA.FTZ R189, R29, c[0x0][0x23c], -R200.reuse ;  /* 0x00008f001dbd7a23 */ /* 0x100fe600000108c8 */
[--C-:B------:R-:W-:Y:S01]  /*b890*/  FFMA.FTZ R190, R30, c[0x0][0x23c], -R199.reuse ;  /* 0x00008f001ebe7a23 */ /* 0x100fe200000108c7 */
[C---:B------:R-:W-:Y:S03]  /*b8a0*/  HMMA.16816.F32.BF16 R96, R152.reuse, R192, R96 ;  /* 0x000000c09860723c */ /* 0x040fe60000041860 */
[----:B------:R-:W-:Y:S01]  /*b8b0*/  MUFU.EX2 R186, R186 ;  /* 0x000000ba00ba7308 */ /* 0x000fe20000000800 */
[--C-:B------:R-:W-:Y:S02]  /*b8c0*/  FFMA.FTZ R191, R31, c[0x0][0x23c], -R199.reuse ;  /* 0x00008f001fbf7a23 */ /* 0x100fe400000108c7 */
[----:B------:R-:W-:Y:S01]  /*b8d0*/  LDSM.16.MT88.4 R28, [R225+0x17000] ;  /* 0x01700000e11c783b */ /* 0x000fe20000004200 */
[--C-:B------:R-:W-:Y:S01]  /*b8e0*/  FFMA.FTZ R192, R32, c[0x0][0x23c], -R200.reuse ;  /* 0x00008f0020c07a23 */ /* 0x100fe200000108c8 */
[C---:B------:R-:W-:Y:S04]  /*b8f0*/  HMMA.16816.F32.BF16 R100, R152.reuse, R194, R100 ;  /* 0x000000c29864723c */ /* 0x040fe80000041864 */
[----:B------:R-:W-:Y:S01]  /*b900*/  FFMA.FTZ R200, R33, c[0x0][0x23c], -R200 ;  /* 0x00008f0021c87a23 */ /* 0x000fe200000108c8 */
[----:B------:R-:W1:Y:S02]  /*b910*/  MUFU.EX2 R187, R187 ;  /* 0x000000bb00bb7308 */ /* 0x000e640000000800 */
[--C-:B------:R-:W-:Y:S01]  /*b920*/  FFMA.FTZ R194, R34, c[0x0][0x23c], -R199.reuse ;  /* 0x00008f0022c27a23 */ /* 0x100fe200000108c7 */
[C---:B-----5:R-:W-:Y:S04]  /*b930*/  HMMA.16816.F32.BF16 R104, R152.reuse, R168, R104 ;  /* 0x000000a89868723c */ /* 0x060fe80000041868 */
[----:B------:R-:W-:Y:S02]  /*b940*/  FFMA.FTZ R199, R35, c[0x0][0x23c], -R199 ;  /* 0x00008f0023c77a23 */ /* 0x000fe400000108c7 */
[----:B------:R-:W-:Y:S01]  /*b950*/  LDSM.16.MT88.4 R32, [R226+0x11800] ;  /* 0x01180000e220783b */ /* 0x000fe20000004200 */
[----:B------:R-:W-:Y:S01]  /*b960*/  MUFU.EX2 R188, R188 ;  /* 0x000000bc00bc7308 */ /* 0x000fe20000000800 */
[C---:B------:R-:W-:Y:S06]  /*b970*/  HMMA.16816.F32.BF16 R108, R152.reuse, R170, R108 ;  /* 0x000000aa986c723c */ /* 0x040fec000004186c */
[----:B------:R-:W5:Y:S02]  /*b980*/  LDSM.16.MT88.4 R168, [R226+0x16800] ;  /* 0x01680000e2a8783b */ /* 0x000f640000004200 */
[C---:B---3--:R-:W-:Y:S01]  /*b990*/  HMMA.16816.F32.BF16 R112, R152.reuse, R172, R112 ;  /* 0x000000ac9870723c */ /* 0x048fe20000041870 */
[----:B------:R-:W3:Y:S07]  /*b9a0*/  MUFU.EX2 R189, R189 ;  /* 0x000000bd00bd7308 */ /* 0x000eee0000000800 */
[C---:B------:R-:W-:Y:S01]  /*b9b0*/  HMMA.16816.F32.BF16 R116, R152.reuse, R174, R116 ;  /* 0x000000ae9874723c */ /* 0x040fe20000041874 */
[----:B------:R-:W1:Y:S02]  /*b9c0*/  LDSM.16.MT88.4 R172, [R225+0x16800] ;  /* 0x01680000e1ac783b */ /* 0x000e640000004200 */
[----:B------:R-:W-:Y:S05]  /*b9d0*/  MUFU.EX2 R190, R190 ;  /* 0x000000be00be7308 */ /* 0x000fea0000000800 */
[C---:B--2---:R-:W-:Y:S05]  /*b9e0*/  HMMA.16816.F32.BF16 R120, R152.reuse, R156, R120 ;  /* 0x0000009c9878723c */ /* 0x044fea0000041878 */
[----:B------:R-:W2:Y:S03]  /*b9f0*/  MUFU.EX2 R191, R191 ;  /* 0x000000bf00bf7308 */ /* 0x000ea60000000800 */
[C---:B------:R-:W-:Y:S01]  /*ba00*/  HMMA.16816.F32.BF16 R124, R152.reuse, R158, R124 ;  /* 0x0000009e987c723c */ /* 0x040fe2000004187c */
[----:B------:R-:W2:Y:S06]  /*ba10*/  LDSM.16.MT88.4 R156, [R228+0x11000] ;  /* 0x01100000e49c783b */ /* 0x000eac0000004200 */
[----:B------:R-:W-:Y:S01]  /*ba20*/  MUFU.EX2 R192, R192 ;  /* 0x000000c000c07308 */ /* 0x000fe20000000800 */
[C---:B----4-:R-:W-:Y:S08]  /*ba30*/  HMMA.16816.F32.BF16 R128, R152.reuse, R160, R128 ;  /* 0x000000a09880723c */ /* 0x050ff00000041880 */
[C---:B------:R-:W-:Y:S01]  /*ba40*/  HMMA.16816.F32.BF16 R132, R152.reuse, R162, R132 ;  /* 0x000000a29884723c */ /* 0x040fe20000041884 */
[----:B------:R-:W4:Y:S01]  /*ba50*/  LDSM.16.MT88.4 R160, [R225+0x11000] ;  /* 0x01100000e1a0783b */ /* 0x000f220000004200 */
[----:B------:R-:W2:Y:S06]  /*ba60*/  MUFU.EX2 R193, R200 ;  /* 0x000000c800c17308 */ /* 0x000eac0000000800 */
[C---:B-----5:R-:W-:Y:S04]  /*ba70*/  HMMA.16816.F32.BF16 R136, R152.reuse, R168, R136 ;  /* 0x000000a89888723c */ /* 0x060fe80000041888 */
[----:B------:R-:W-:Y:S04]  /*ba80*/  MUFU.EX2 R194, R194 ;  /* 0x000000c200c27308 */ /* 0x000fe80000000800 */
[C---:B------:R-:W-:Y:S01]  /*ba90*/  HMMA.16816.F32.BF16 R12, R152.reuse, R170, R12 ;  /* 0x000000aa980c723c */ /* 0x040fe2000004180c */
[----:B------:R-:W-:Y:S05]  /*baa0*/  LDSM.16.MT88.4 R168, [R228+0x13000] ;  /* 0x01300000e4a8783b */ /* 0x000fea0000004200 */
[----:B------:R-:W5:Y:S02]  /*bab0*/  MUFU.EX2 R199, R199 ;  /* 0x000000c700c77308 */ /* 0x000f640000000800 */
[C---:B-1----:R-:W-:Y:S08]  /*bac0*/  HMMA.16816.F32.BF16 R140, R152.reuse, R172, R140 ;  /* 0x000000ac988c723c */ /* 0x042ff0000004188c */
[C---:B------:R-:W-:Y:S01]  /*bad0*/  HMMA.16816.F32.BF16 R144, R152.reuse, R174, R144 ;  /* 0x000000ae9890723c */ /* 0x040fe20000041890 */
[----:B------:R-:W-:Y:S07]  /*bae0*/  LDSM.16.MT88.4 R172, [R226+0x13000] ;  /* 0x01300000e2ac783b */ /* 0x000fee0000004200 */
[C---:B------:R-:W-:Y:S07]  /*baf0*/  HMMA.16816.F32.BF16 R16, R152.reuse, R20, R16 ;  /* 0x000000149810723c */ /* 0x040fee0000041810 */
[----:B------:R-:W-:Y:S01]  /*bb00*/  F2FP.BF16.PACK_AB R20, R181, R180 ;  /* 0x000000b4b514723e */ /* 0x000fe200000010ff */
[----:B------:R-:W-:Y:S01]  /*bb10*/  HMMA.16816.F32.BF16 R148, R152, R22, R148 ;  /* 0x000000169894723c */ /* 0x000fe20000041894 */
[----:B------:R-:W1:Y:S03]  /*bb20*/  LDSM.16.MT88.4 R152, [R224+0x11000] ;  /* 0x01100000e098783b */ /* 0x000e660000004200 */
[----:B------:R-:W-:Y:S01]  /*bb30*/  F2FP.BF16.PACK_AB R21, R183, R182 ;  /* 0x000000b6b715723e */ /* 0x000fe200000010ff */
[----:B------:R-:W-:Y:S02]  /*bb40*/  FADD.FTZ R180, R180, R205 ;  /* 0x000000cdb4b47221 */ /* 0x000fe40000010000 */
[----:B------:R-:W-:Y:S01]  /*bb50*/  F2FP.BF16.PACK_AB R22, R185, R184 ;  /* 0x000000b8b916723e */ /* 0x000fe200000010ff */
[----:B------:R-:W-:Y:S01]  /*bb60*/  FADD.FTZ R182, R182, R207 ;  /* 0x000000cfb6b67221 */ /* 0x000fe20000010000 */
[----:B------:R-:W-:Y:S03]  /*bb70*/  F2FP.BF16.PACK_AB R23, R187, R186 ;  /* 0x000000babb17723e */ /* 0x000fe600000010ff */
[----:B------:R-:W-:Y:S02]  /*bb80*/  FADD.FTZ R181, R181, R180 ;  /* 0x000000b4b5b57221 */ /* 0x000fe40000010000 */
[----:B------:R-:W-:Y:S02]  /*bb90*/  FADD.FTZ R183, R183, R182 ;  /* 0x000000b6b7b77221 */ /* 0x000fe40000010000 */
[C---:B--2---:R-:W-:Y:S05]  /*bba0*/  HMMA.16816.F32.BF16 R8, R20.reuse, R156, R8 ;  /* 0x0000009c1408723c */ /* 0x044fea0000041808 */
[----:B------:R-:W-:Y:S02]  /*bbb0*/  FADD.FTZ R184, R184, R181 ;  /* 0x000000b5b8b87221 */ /* 0x000fe40000010000 */
[----:B------:R-:W-:Y:S01]  /*bbc0*/  FADD.FTZ R186, R186, R183 ;  /* 0x000000b7baba7221 */ /* 0x000fe20000010000 */
[C---:B------:R-:W-:Y:S01]  /*bbd0*/  HMMA.16816.F32.BF16 R36, R20.reuse, R158, R36 ;  /* 0x0000009e1424723c */ /* 0x040fe20000041824 */
[----:B------:R-:W2:Y:S03]  /*bbe0*/  LDSM.16.MT88.4 R156, [R225+0x13000] ;  /* 0x01300000e19c783b */ /* 0x000ea60000004200 */
[----:B------:R-:W-:Y:S02]  /*bbf0*/  FADD.FTZ R185, R185, R184 ;  /* 0x000000b8b9b97221 */ /* 0x000fe40000010000 */
[----:B------:R-:W-:Y:S02]  /*bc00*/  FADD.FTZ R187, R187, R186 ;  /* 0x000000babbbb7221 */ /* 0x000fe40000010000 */
[C---:B------:R-:W-:Y:S08]  /*bc10*/  HMMA.16816.F32.BF16 R40, R20.reuse, R24, R40 ;  /* 0x000000181428723c */ /* 0x040ff00000041828 */
[C---:B------:R-:W-:Y:S01]  /*bc20*/  HMMA.16816.F32.BF16 R44, R20.reuse, R26, R44 ;  /* 0x0000001a142c723c */ /* 0x040fe2000004182c */
[----:B------:R-:W2:Y:S07]  /*bc30*/  LDSM.16.MT88.4 R24, [R224+0x13000] ;  /* 0x01300000e018783b */ /* 0x000eae0000004200 */
[C---:B----4-:R-:W-:Y:S08]  /*bc40*/  HMMA.16816.F32.BF16 R48, R20.reuse, R160, R48 ;  /* 0x000000a01430723c */ /* 0x050ff00000041830 */
[C---:B------:R-:W-:Y:S01]  /*bc50*/  HMMA.16816.F32.BF16 R52, R20.reuse, R162, R52 ;  /* 0x000000a21434723c */ /* 0x040fe20000041834 */
[----:B------:R-:W4:Y:S07]  /*bc60*/  LDSM.16.MT88.4 R160, [R228+0x15000] ;  /* 0x01500000e4a0783b */ /* 0x000f2e0000004200 */
        /* <DEDUP_REMOVED lines=9> */
[C---:B--2---:R-:W-:Y:S08]  /*bd00*/  HMMA.16816.F32.BF16 R80, R20.reuse, R156, R80 ;  /* 0x0000009c1450723c */ /* 0x044ff00000041850 */
[C---:B------:R-:W-:Y:S01]  /*bd10*/  HMMA.16816.F32.BF16 R84, R20.reuse, R158, R84 ;  /* 0x0000009e1454723c */ /* 0x040fe20000041854 */
[----:B------:R-:W2:Y:S07]  /*bd20*/  LDSM.16.MT88.4 R156, [R224+0x15000] ;  /* 0x01500000e09c783b */ /* 0x000eae0000004200 */
[C---:B------:R-:W-:Y:S08]  /*bd30*/  HMMA.16816.F32.BF16 R88, R20.reuse, R24, R88 ;  /* 0x000000181458723c */ /* 0x040ff00000041858 */
[C---:B------:R-:W-:Y:S01]  /*bd40*/  HMMA.16816.F32.BF16 R92, R20.reuse, R26, R92 ;  /* 0x0000001a145c723c */ /* 0x040fe2000004185c */
[----:B------:R-:W2:Y:S07]  /*bd50*/  LDSM.16.MT88.4 R24, [R228+0x17000] ;  /* 0x01700000e418783b */ /* 0x000eae0000004200 */
[C---:B----4-:R-:W-:Y:S08]  /*bd60*/  HMMA.16816.F32.BF16 R96, R20.reuse, R160, R96 ;  /* 0x000000a01460723c */ /* 0x050ff00000041860 */
[C---:B------:R-:W-:Y:S01]  /*bd70*/  HMMA.16816.F32.BF16 R100, R20.reuse, R162, R100 ;  /* 0x000000a21464723c */ /* 0x040fe20000041864 */
[----:B------:R-:W4:Y:S07]  /*bd80*/  LDSM.16.MT88.4 R160, [R226+0x17000] ;  /* 0x01700000e2a0783b */ /* 0x000f2e0000004200 */
[C---:B------:R-:W-:Y:S08]  /*bd90*/  HMMA.16816.F32.BF16 R104, R20.reuse, R176, R104 ;  /* 0x000000b01468723c */ /* 0x040ff00000041868 */
[C---:B------:R-:W-:Y:S01]  /*bda0*/  HMMA.16816.F32.BF16 R108, R20.reuse, R178, R108 ;  /* 0x000000b2146c723c */ /* 0x040fe2000004186c */
[----:B------:R-:W-:Y:S07]  /*bdb0*/  LDSM.16.MT88.4 R176, [R224+0x15800] ;  /* 0x01580000e0b0783b */ /* 0x000fee0000004200 */
[C---:B-1----:R-:W-:Y:S08]  /*bdc0*/  HMMA.16816.F32.BF16 R112, R20.reuse, R152, R112 ;  /* 0x000000981470723c */ /* 0x042ff00000041870 */
[C---:B------:R-:W-:Y:S01]  /*bdd0*/  HMMA.16816.F32.BF16 R116, R20.reuse, R154, R116 ;  /* 0x0000009a1474723c */ /* 0x040fe20000041874 */
[----:B------:R-:W1:Y:S07]  /*bde0*/  LDSM.16.MT88.4 R152, [R224+0x17000] ;  /* 0x01700000e098783b */ /* 0x000e6e0000004200 */
[C---:B--2---:R-:W-:Y:S08]  /*bdf0*/  HMMA.16816.F32.BF16 R120, R20.reuse, R156, R120 ;  /* 0x0000009c1478723c */ /* 0x044ff00000041878 */
[C---:B------:R-:W-:Y:S01]  /*be00*/  HMMA.16816.F32.BF16 R124, R20.reuse, R158, R124 ;  /* 0x0000009e147c723c */ /* 0x040fe2000004187c */
[----:B------:R-:W-:Y:S07]  /*be10*/  LDSM.16.MT88.4 R156, [R225+0x11800] ;  /* 0x01180000e19c783b */ /* 0x000fee0000004200 */
[C---:B------:R-:W-:Y:S08]  /*be20*/  HMMA.16816.F32.BF16 R128, R20.reuse, R24, R128 ;  /* 0x000000181480723c */ /* 0x040ff00000041880 */
[C---:B------:R-:W-:Y:S01]  /*be30*/  HMMA.16816.F32.BF16 R132, R20.reuse, R26, R132 ;  /* 0x0000001a1484723c */ /* 0x040fe20000041884 */
[----:B------:R-:W2:Y:S07]  /*be40*/  LDSM.16.MT88.4 R24, [R228+0x11800] ;  /* 0x01180000e418783b */ /* 0x000eae0000004200 */
[C---:B----4-:R-:W-:Y:S08]  /*be50*/  HMMA.16816.F32.BF16 R136, R20.reuse, R160, R136 ;  /* 0x000000a01488723c */ /* 0x050ff00000041888 */
[C---:B------:R-:W-:Y:S08]  /*be60*/  HMMA.16816.F32.BF16 R12, R20.reuse, R162, R12 ;  /* 0x000000a2140c723c */ /* 0x040ff0000004180c */
[C---:B------:R-:W-:Y:S08]  /*be70*/  HMMA.16816.F32.BF16 R140, R20.reuse, R28, R140 ;  /* 0x0000001c148c723c */ /* 0x040ff0000004188c */
[C---:B------:R-:W-:Y:S01]  /*be80*/  HMMA.16816.F32.BF16 R144, R20.reuse, R30, R144 ;  /* 0x0000001e1490723c */ /* 0x040fe20000041890 */
[----:B------:R-:W4:Y:S07]  /*be90*/  LDSM.16.MT88.4 R28, [R224+0x11800] ;  /* 0x01180000e01c783b */ /* 0x000f2e0000004200 */
[C---:B-1----:R-:W-:Y:S08]  /*bea0*/  HMMA.16816.F32.BF16 R16, R20.reuse, R152, R16 ;  /* 0x000000981410723c */ /* 0x042ff00000041810 */
[----:B------:R-:W-:Y:S01]  /*beb0*/  HMMA.16816.F32.BF16 R148, R20, R154, R148 ;  /* 0x0000009a1494723c */ /* 0x000fe20000041894 */
[----:B------:R-:W-:Y:S06]  /*bec0*/  LDSM.16.MT88.4 R152, [R224+0x13800] ;  /* 0x01380000e098783b */ /* 0x000fec0000004200 */
[----:B---3--:R-:W-:Y:S01]  /*bed0*/  F2FP.BF16.PACK_AB R20, R189, R188 ;  /* 0x000000bcbd14723e */ /* 0x008fe200000010ff */
[----:B------:R-:W-:Y:S01]  /*bee0*/  FADD.FTZ R188, R188, R185 ;  /* 0x000000b9bcbc7221 */ /* 0x000fe20000010000 */
[----:B------:R-:W-:Y:S03]  /*bef0*/  F2FP.BF16.PACK_AB R21, R191, R190 ;  /* 0x000000bebf15723e */ /* 0x000fe600000010ff */
[----:B------:R-:W-:Y:S01]  /*bf00*/  F2FP.BF16.PACK_AB R22, R193, R192 ;  /* 0x000000c0c116723e */ /* 0x000fe200000010ff */
[----:B------:R-:W-:Y:S01]  /*bf10*/  FADD.FTZ R190, R190, R187 ;  /* 0x000000bbbebe7221 */ /* 0x000fe20000010000 */
[----:B-----5:R-:W-:Y:S01]  /*bf20*/  F2FP.BF16.PACK_AB R23, R199, R194 ;  /* 0x000000c2c717723e */ /* 0x020fe200000010ff */
[----:B------:R-:W-:Y:S02]  /*bf30*/  FADD.FTZ R189, R189, R188 ;  /* 0x000000bcbdbd7221 */ /* 0x000fe40000010000 */
[----:B------:R-:W-:Y:S02]  /*bf40*/  FADD.FTZ R191, R191, R190 ;  /* 0x000000bebfbf7221 */ /* 0x000fe40000010000 */
[----:B------:R-:W-:Y:S02]  /*bf50*/  FADD.FTZ R192, R192, R189 ;  /* 0x000000bdc0c07221 */ /* 0x000fe40000010000 */
[C---:B--2---:R-:W-:Y:S01]  /*bf60*/  HMMA.16816.F32.BF16 R160, R20.reuse, R24, R8 ;  /* 0x0000001814a0723c */ /* 0x044fe20000041808 */
[----:B------:R-:W1:Y:S02]  /*bf70*/  LDSM.16.MT88.4 R8, [R228+0x13800] ;  /* 0x01380000e408783b */ /* 0x000e640000004200 */
[----:B------:R-:W-:Y:S02]  /*bf80*/  FADD.FTZ R194, R194, R191 ;  /* 0x000000bfc2c27221 */ /* 0x000fe40000010000 */
[----:B------:R-:W-:Y:S02]  /*bf90*/  FADD.FTZ R247, R193, R192 ;  /* 0x000000c0c1f77221 */ /* 0x000fe40000010000 */
[----:B------:R-:W-:Y:S01]  /*bfa0*/  FADD.FTZ R245, R199, R194 ;  /* 0x000000c2c7f57221 */ /* 0x000fe20000010000 */
[C---:B------:R-:W-:Y:S01]  /*bfb0*/  HMMA.16816.F32.BF16 R36, R20.reuse, R26, R36 ;  /* 0x0000001a1424723c */ /* 0x040fe20000041824 */
[----:B------:R-:W2:Y:S07]  /*bfc0*/  LDSM.16.MT88.4 R24, [R226+0x13800] ;  /* 0x01380000e218783b */ /* 0x000eae0000004200 */
[C---:B------:R-:W-:Y:S08]  /*bfd0*/  HMMA.16816.F32.BF16 R40, R20.reuse, R32, R40 ;  /* 0x000000201428723c */ /* 0x040ff00000041828 */
[C---:B------:R-:W-:Y:S01]  /*bfe0*/  HMMA.16816.F32.BF16 R44, R20.reuse, R34, R44 ;  /* 0x00000022142c723c */ /* 0x040fe2000004182c */
[----:B------:R-:W3:Y:S07]  /*bff0*/  LDSM.16.MT88.4 R32, [R225+0x13800] ;  /* 0x01380000e120783b */ /* 0x000eee0000004200 */
[C---:B------:R-:W-:Y:S08]  /*c000*/  HMMA.16816.F32.BF16 R48, R20.reuse, R156, R48 ;  /* 0x0000009c1430723c */ /* 0x040ff00000041830 */
[C---:B------:R-:W-:Y:S01]  /*c010*/  HMMA.16816.F32.BF16 R52, R20.reuse, R158, R52 ;  /* 0x0000009e1434723c */ /* 0x040fe20000041834 */
[----:B------:R-:W5:Y:S07]  /*c020*/  LDSM.16.MT88.4 R156, [R225+0x15800] ;  /* 0x01580000e19c783b */ /* 0x000f6e0000004200 */
[C---:B----4-:R-:W-:Y:S08]  /*c030*/  HMMA.16816.F32.BF16 R56, R20.reuse, R28, R56 ;  /* 0x0000001c1438723c */ /* 0x050ff00000041838 */
[C---:B------:R-:W-:Y:S01]  /*c040*/  HMMA.16816.F32.BF16 R60, R20.reuse, R30, R60 ;  /* 0x0000001e143c723c */ /* 0x040fe2000004183c */
[----:B------:R-:W4:Y:S07]  /*c050*/  LDSM.16.MT88.4 R28, [R228+0x17800] ;  /* 0x01780000e41c783b */ /* 0x000f2e0000004200 */
[C---:B-1----:R-:W-:Y:S08]  /*c060*/  HMMA.16816.F32.BF16 R64, R20.reuse, R8, R64 ;  /* 0x000000081440723c */ /* 0x042ff00000041840 */
[C---:B------:R-:W-:Y:S01]  /*c070*/  HMMA.16816.F32.BF16 R68, R20.reuse, R10, R68 ;  /* 0x0000000a1444723c */ /* 0x040fe20000041844 */
[----:B------:R-:W1:Y:S07]  /*c080*/  LDSM.16.MT88.4 R8, [R226+0x17800] ;  /* 0x01780000e208783b */ /* 0x000e6e0000004200 */
[C---:B--2---:R-:W-:Y:S08]  /*c090*/  HMMA.16816.F32.BF16 R72, R20.reuse, R24, R72 ;  /* 0x000000181448723c */ /* 0x044ff00000041848 */
[C---:B------:R-:W-:Y:S01]  /*c0a0*/  HMMA.16816.F32.BF16 R76, R20.reuse, R26, R76 ;  /* 0x0000001a144c723c */ /* 0x040fe2000004184c */
[----:B------:R-:W2:Y:S07]  /*c0b0*/  LDSM.16.MT88.4 R24, [R225+0x17800] ;  /* 0x01780000e118783b */ /* 0x000eae0000004200 */
[C---:B---3--:R-:W-:Y:S08]  /*c0c0*/  HMMA.16816.F32.BF16 R80, R20.reuse, R32, R80 ;  /* 0x000000201450723c */ /* 0x048ff00000041850 */
[C---:B------:R-:W-:Y:S08]  /*c0d0*/  HMMA.16816.F32.BF16 R84, R20.reuse, R34, R84 ;  /* 0x000000221454723c */ /* 0x040ff00000041854 */
[C---:B------:R-:W-:Y:S08]  /*c0e0*/  HMMA.16816.F32.BF16 R88, R20.reuse, R152, R88 ;  /* 0x000000981458723c */ /* 0x040ff00000041858 */
[C---:B------:R-:W-:Y:S08]  /*c0f0*/  HMMA.16816.F32.BF16 R92, R20.reuse, R154, R92 ;  /* 0x0000009a145c723c */ /* 0x040ff0000004185c */
[C---:B------:R-:W-:Y:S08]  /*c100*/  HMMA.16816.F32.BF16 R96, R20.reuse, R168, R96 ;  /* 0x000000a81460723c */ /* 0x040ff00000041860 */
[C---:B------:R-:W-:Y:S08]  /*c110*/  HMMA.16816.F32.BF16 R100, R20.reuse, R170, R100 ;  /* 0x000000aa1464723c */ /* 0x040ff00000041864 */
[C---:B------:R-:W-:Y:S08]  /*c120*/  HMMA.16816.F32.BF16 R104, R20.reuse, R172, R104 ;  /* 0x000000ac1468723c */ /* 0x040ff00000041868 */
[C---:B------:R-:W-:Y:S08]  /*c130*/  HMMA.16816.F32.BF16 R108, R20.reuse, R174, R108 ;  /* 0x000000ae146c723c */ /* 0x040ff0000004186c */
[C---:B-----5:R-:W-:Y:S08]  /*c140*/  HMMA.16816.F32.BF16 R112, R20.reuse, R156, R112 ;  /* 0x0000009c1470723c */ /* 0x060ff00000041870 */
[C---:B------:R-:W-:Y:S08]  /*c150*/  HMMA.16816.F32.BF16 R116, R20.reuse, R158, R116 ;  /* 0x0000009e1474723c */ /* 0x040ff00000041874 */
[C---:B------:R-:W-:Y:S08]  /*c160*/  HMMA.16816.F32.BF16 R120, R20.reuse, R176, R120 ;  /* 0x000000b01478723c */ /* 0x040ff00000041878 */
[C---:B------:R-:W-:Y:S08]  /*c170*/  HMMA.16816.F32.BF16 R124, R20.reuse, R178, R124 ;  /* 0x000000b2147c723c */ /* 0x040ff0000004187c */
[C---:B----4-:R-:W-:Y:S08]  /*c180*/  HMMA.16816.F32.BF16 R128, R20.reuse, R28, R128 ;  /* 0x0000001c1480723c */ /* 0x050ff00000041880 */
[C---:B------:R-:W-:Y:S01]  /*c190*/  HMMA.16816.F32.BF16 R132, R20.reuse, R30, R132 ;  /* 0x0000001e1484723c */ /* 0x040fe20000041884 */
[----:B------:R-:W3:Y:S07]  /*c1a0*/  LDSM.16.MT88.4 R28, [R224+0x17800] ;  /* 0x01780000e01c783b */ /* 0x000eee0000004200 */
[C---:B-1----:R-:W-:Y:S08]  /*c1b0*/  HMMA.16816.F32.BF16 R136, R20.reuse, R8, R136 ;  /* 0x000000081488723c */ /* 0x042ff00000041888 */
[C---:B------:R-:W-:Y:S08]  /*c1c0*/  HMMA.16816.F32.BF16 R156, R20.reuse, R10, R12 ;  /* 0x0000000a149c723c */ /* 0x040ff0000004180c */
[C---:B--2---:R-:W-:Y:S08]  /*c1d0*/  HMMA.16816.F32.BF16 R140, R20.reuse, R24, R140 ;  /* 0x00000018148c723c */ /* 0x044ff0000004188c */
[C---:B------:R-:W-:Y:S08]  /*c1e0*/  HMMA.16816.F32.BF16 R144, R20.reuse, R26, R144 ;  /* 0x0000001a1490723c */ /* 0x040ff00000041890 */
[C---:B---3--:R-:W-:Y:S08]  /*c1f0*/  HMMA.16816.F32.BF16 R152, R20.reuse, R28, R16 ;  /* 0x0000001c1498723c */ /* 0x048ff00000041810 */
[----:B------:R-:W-:Y:S01]  /*c200*/  HMMA.16816.F32.BF16 R148, R20, R30, R148 ;  /* 0x0000001e1494723c */ /* 0x000fe20000041894 */
[----:B------:R-:W-:-:S07]  /*c210*/  @P0 BRA `(.L_x_725) ;  /* 0xffffbb7000000947 */ /* 0x000fce000383ffff */
.L_x_721:
[----:B------:R-:W1:Y:S01]  /*c220*/  SHFL.BFLY PT, R2, R247, 0x2, 0x1f ;  /* 0x0c401f00f7027f89 */ /* 0x000e6200000e0000 */
[----:B------:R-:W-:Y:S01]  /*c230*/  MOV R4, 0x3f800000 ;  /* 0x3f80000000047802 */ /* 0x000fe20000000f00 */
[----:B------:R-:W2:Y:S01]  /*c240*/  S2UR UR6, SR_CTAID.Y ;  /* 0x00000000000679c3 */ /* 0x000ea20000002600 */
[----:B------:R-:W-:Y:S01]  /*c250*/  MOV R5, 0x3f800000 ;  /* 0x3f80000000057802 */ /* 0x000fe20000000f00 */
[----:B------:R-:W3:Y:S01]  /*c260*/  SHFL.BFLY PT, R0, R245, 0x2, 0x1f ;  /* 0x0c401f00f5007f89 */ /* 0x000ee200000e0000 */
[----:B------:R-:W-:Y:S01]  /*c270*/  UISETP.NE.AND UP1, UPT, UR25, -0x1, UPT ;  /* 0xffffffff1900788c */ /* 0x000fe2000bf25270 */
[----:B------:R-:W-:Y:S01]  /*c280*/  BSSY B0, `(.L_x_726) ;  /* 0x0000174000007945 */ /* 0x000fe20003800000 */
[----:B------:R-:W-:-:S03]  /*c290*/  ULDC.64 UR4, c[0x0][0x1e8] ;  /* 0x00007a0000047ab9 */ /* 0x000fc60000000a00 */
[----:B------:R-:W4:Y:S06]  /*c2a0*/  S2UR UR10, SR_CTAID.Z ;  /* 0x00000000000a79c3 */ /* 0x000f2c0000002700 */
[----:B------:R-:W-:-:S04]  /*c2b0*/  @UP1 UIMAD.WIDE.U32 UR8, UR25, UR4, URZ ;  /* 0x00000004190812a5 */ /* 0x000fc8000f8e003f */
[----:B------:R-:W-:-:S03]  /*c2c0*/  @UP1 UIMAD UR7, UR25, UR5, UR9 ;  /* 0x00000005190712a4 */ /* 0x000fc6000f8e0209 */
[----:B------:R-:W-:Y:S01]  /*c2d0*/  ULDC.64 UR4, c[0x0][0x1e0] ;  /* 0x0000780000047ab9 */ /* 0x000fe20000000a00 */
[----:B-1----:R-:W-:Y:S01]  /*c2e0*/  FADD.FTZ R9, R2, R247 ;  /* 0x000000f702097221 */ /* 0x002fe20000010000 */
[----:B------:R-:W-:Y:S02]  /*c2f0*/  ULDC UR9, c[0x0][0x214] ;  /* 0x0000850000097ab9 */ /* 0x000fe40000000800 */
[----:B--2---:R-:W-:Y:S01]  /*c300*/  @!UP1 USHF.R.S32.HI UR12, URZ, 0x1f, UR6 ;  /* 0x0000001f3f0c9899 */ /* 0x004fe20008011406 */
[----:B---3--:R-:W-:Y:S01]  /*c310*/  FADD.FTZ R7, R0, R245 ;  /* 0x000000f500077221 */ /* 0x008fe20000010000 */
[----:B------:R-:W1:Y:S01]  /*c320*/  SHFL.BFLY PT, R2, R9, 0x1, 0x1f ;  /* 0x0c201f0009027f89 */ /* 0x000e6200000e0000 */
[----:B------:R-:W-:Y:S02]  /*c330*/  @!UP1 UIMAD.WIDE.U32 UR14, UR6, UR4, URZ ;  /* 0x00000004060e92a5 */ /* 0x000fe4000f8e003f */
[----:B------:R-:W-:Y:S01]  /*c340*/  @!UP1 UIMAD UR12, UR12, UR4, URZ ;  /* 0x000000040c0c92a4 */ /* 0x000fe2000f8e023f */
[----:B------:R-:W2:Y:S02]  /*c350*/  SHFL.BFLY PT, R0, R7, 0x1, 0x1f ;  /* 0x0c201f0007007f89 */ /* 0x000ea400000e0000 */
[----:B------:R-:W-:-:S02]  /*c360*/  ULDC.U8 UR4, c[0x0][0x328] ;  /* 0x0000ca0000047ab9 */ /* 0x000fc40000000000 */
[----:B------:R-:W-:Y:S02]  /*c370*/  UISETP.NE.AND UP2, UPT, UR4, URZ, UPT ;  /* 0x0000003f0400728c */ /* 0x000fe4000bf45270 */
[----:B------:R-:W-:Y:S02]  /*c380*/  @!UP1 UIMAD UR12, UR6, UR5, UR12 ;  /* 0x00000005060c92a4 */ /* 0x000fe4000f8e020c */
[----:B------:R-:W-:Y:S02]  /*c390*/  UISETP.NE.OR UP0, UPT, UR25, -0x1, !UP2 ;  /* 0xffffffff1900788c */ /* 0x000fe4000d705670 */
[----:B------:R-:W-:Y:S02]  /*c3a0*/  ULDC UR5, c[0x0][0x234] ;  /* 0x00008d0000057ab9 */ /* 0x000fe40000000800 */
[----:B------:R-:W-:Y:S02]  /*c3b0*/  ULDC UR4, c[0x0][0x1c0] ;  /* 0x0000700000047ab9 */ /* 0x000fe40000000800 */
[----:B------:R-:W-:-:S02]  /*c3c0*/  @!UP1 UIADD3 UR7, UR15, UR12, URZ ;  /* 0x0000000c0f079290 */ /* 0x000fc4000fffe03f */
[----:B----4-:R-:W-:Y:S02]  /*c3d0*/  @UP2 UMOV UR11, UR10 ;  /* 0x0000000a000b2c82 */ /* 0x010fe40008000000 */
[----:B------:R-:W-:Y:S01]  /*c3e0*/  @!UP1 UMOV UR8, UR14 ;  /* 0x0000000e00089c82 */ /* 0x000fe20008000000 */
[----:B-1----:R-:W-:Y:S01]  /*c3f0*/  FADD.FTZ R2, R9, R2 ;  /* 0x0000000209027221 */ /* 0x002fe20000010000 */
[----:B------:R-:W-:Y:S01]  /*c400*/  @!UP0 UIMAD UR25, UR6, UR9, URZ ;  /* 0x00000009061982a4 */ /* 0x000fe2000f8e023f */
[----:B--2---:R-:W-:-:S03]  /*c410*/  FADD.FTZ R0, R7, R0 ;  /* 0x0000000007007221 */ /* 0x004fc60000010000 */
[----:B------:R-:W-:Y:S01]  /*c420*/  FSETP.NE.FTZ.AND P4, PT, R2, RZ, PT ;  /* 0x000000ff0200720b */ /* 0x000fe20003f95000 */
[----:B------:R-:W-:Y:S01]  /*c430*/  @UP2 UIMAD UR5, UR11, UR5, UR25 ;  /* 0x000000050b0522a4 */ /* 0x000fe2000f8e0219 */
[----:B------:R-:W-:Y:S02]  /*c440*/  FSETP.NE.FTZ.AND P3, PT, R0, RZ, PT ;  /* 0x000000ff0000720b */ /* 0x000fe40003f75000 */
[----:B------:R-:W-:Y:S02]  /*c450*/  @!UP2 UMOV UR11, UR10 ;  /* 0x0000000a000bac82 */ /* 0x000fe40008000000 */
[----:B------:R-:W-:-:S04]  /*c460*/  @!UP2 UIMAD UR4, UR6, UR4, UR11 ;  /* 0x000000040604a2a4 */ /* 0x000fc8000f8e020b */
[----:B------:R-:W-:-:S03]  /*c470*/  @!UP2 UIMAD UR5, UR4, UR9, URZ ;  /* 0x000000090405a2a4 */ /* 0x000fc6000f8e023f */
[----:B------:R-:W1:Y:S08]  /*c480*/  @P4 MUFU.RCP R4, R2 ;  /* 0x0000000200044308 */ /* 0x000e700000001000 */
[----:B------:R-:W2:Y:S01]  /*c490*/  @P3 MUFU.RCP R5, R0 ;  /* 0x0000000000053308 */ /* 0x000ea20000001000 */
[----:B-1----:R-:W-:-:S07]  /*c4a0*/  FMUL.FTZ R160, R4, R160 ;  /* 0x000000a004a07220 */ /* 0x002fce0000410000 */
[----:B------:R-:W1:Y:S01]  /*c4b0*/  @P4 MUFU.LG2 R2, R2 ;  /* 0x0000000200024308 */ /* 0x000e620000000c00 */
[C---:B------:R-:W-:Y:S02]  /*c4c0*/  FMUL.FTZ R161, R4.reuse, R161 ;  /* 0x000000a104a17220 */ /* 0x040fe40000410000 */
[C---:B------:R-:W-:Y:S02]  /*c4d0*/  FMUL.FTZ R36, R4.reuse, R36 ;  /* 0x0000002404247220 */ /* 0x040fe40000410000 */
[C---:B------:R-:W-:Y:S01]  /*c4e0*/  FMUL.FTZ R37, R4.reuse, R37 ;  /* 0x0000002504257220 */ /* 0x040fe20000410000 */
[----:B------:R-:W-:Y:S01]  /*c4f0*/  F2FP.BF16.PACK_AB R160, R161, R160 ;  /* 0x000000a0a1a0723e */ /* 0x000fe200000010ff */
[C---:B------:R-:W-:Y:S01]  /*c500*/  FMUL.FTZ R40, R4.reuse, R40 ;  /* 0x0000002804287220 */ /* 0x040fe20000410000 */
[----:B------:R-:W3:Y:S01]  /*c510*/  @P3 MUFU.LG2 R0, R0 ;  /* 0x0000000000003308 */ /* 0x000ee20000000c00 */
[C---:B------:R-:W-:Y:S01]  /*c520*/  FMUL.FTZ R41, R4.reuse, R41 ;  /* 0x0000002904297220 */ /* 0x040fe20000410000 */
[----:B------:R-:W-:Y:S01]  /*c530*/  F2FP.BF16.PACK_AB R36, R37, R36 ;  /* 0x000000242524723e */ /* 0x000fe200000010ff */
[----:B------:R-:W-:-:S02]  /*c540*/  FMUL.FTZ R44, R4, R44 ;  /* 0x0000002c042c7220 */ /* 0x000fc40000410000 */
[C---:B------:R-:W-:Y:S01]  /*c550*/  FMUL.FTZ R45, R4.reuse, R45 ;  /* 0x0000002d042d7220 */ /* 0x040fe20000410000 */
[----:B------:R-:W-:Y:S01]  /*c560*/  F2FP.BF16.PACK_AB R40, R41, R40 ;  /* 0x000000282928723e */ /* 0x000fe200000010ff */
[C---:B------:R-:W-:Y:S02]  /*c570*/  FMUL.FTZ R48, R4.reuse, R48 ;  /* 0x0000003004307220 */ /* 0x040fe40000410000 */
[C---:B------:R-:W-:Y:S01]  /*c580*/  FMUL.FTZ R49, R4.reuse, R49 ;  /* 0x0000003104317220 */ /* 0x040fe20000410000 */
[----:B------:R-:W-:Y:S01]  /*c590*/  F2FP.BF16.PACK_AB R44, R45, R44 ;  /* 0x0000002c2d2c723e */ /* 0x000fe200000010ff */
[C---:B------:R-:W-:Y:S02]  /*c5a0*/  FMUL.FTZ R52, R4.reuse, R52 ;  /* 0x0000003404347220 */ /* 0x040fe40000410000 */
        /* <DEDUP_REMOVED lines=78> */
[----:B------:R-:W-:Y:S01]  /*ca90*/  FMUL.FTZ R149, R4, R149 ;  /* 0x0000009504957220 */ /* 0x000fe20000410000 */
[----:B------:R-:W-:Y:S01]  /*caa0*/  F2FP.BF16.PACK_AB R152, R153, R152 ;  /* 0x000000989998723e */ /* 0x000fe200000010ff */
[----:B------:R-:W4:Y:S01]  /*cab0*/  S2R R4, SR_TID.X ;  /* 0x0000000000047919 */ /* 0x000f220000002100 */
[C---:B--2---:R-:W-:Y:S02]  /*cac0*/  FMUL.FTZ R163, R5.reuse, R163 ;  /* 0x000000a305a37220 */ /* 0x044fe40000410000 */
[----:B------:R-:W-:Y:S01]  /*cad0*/  FMUL.FTZ R162, R5, R162 ;  /* 0x000000a205a27220 */ /* 0x000fe20000410000 */
[----:B------:R-:W-:Y:S01]  /*cae0*/  F2FP.BF16.PACK_AB R148, R149, R148 ;  /* 0x000000949594723e */ /* 0x000fe200000010ff */
[----:B------:R-:W-:-:S02]  /*caf0*/  FMUL.FTZ R39, R5, R39 ;  /* 0x0000002705277220 */ /* 0x000fc40000410000 */
[----:B------:R-:W-:Y:S01]  /*cb00*/  FMUL.FTZ R38, R5, R38 ;  /* 0x0000002605267220 */ /* 0x000fe20000410000 */
[----:B------:R-:W-:Y:S01]  /*cb10*/  F2FP.BF16.PACK_AB R162, R163, R162 ;  /* 0x000000a2a3a2723e */ /* 0x000fe200000010ff */
[C---:B------:R-:W-:Y:S02]  /*cb20*/  FMUL.FTZ R43, R5.reuse, R43 ;  /* 0x0000002b052b7220 */ /* 0x040fe40000410000 */
[----:B------:R-:W-:Y:S01]  /*cb30*/  FMUL.FTZ R42, R5, R42 ;  /* 0x0000002a052a7220 */ /* 0x000fe20000410000 */
[----:B------:R-:W-:Y:S01]  /*cb40*/  F2FP.BF16.PACK_AB R38, R39, R38 ;  /* 0x000000262726723e */ /* 0x000fe200000010ff */
[C---:B------:R-:W-:Y:S02]  /*cb50*/  FMUL.FTZ R47, R5.reuse, R47 ;  /* 0x0000002f052f7220 */ /* 0x040fe40000410000 */
[----:B------:R-:W-:Y:S01]  /*cb60*/  FMUL.FTZ R46, R5, R46 ;  /* 0x0000002e052e7220 */ /* 0x000fe20000410000 */
[----:B------:R-:W-:Y:S01]  /*cb70*/  F2FP.BF16.PACK_AB R42, R43, R42 ;  /* 0x0000002a2b2a723e */ /* 0x000fe200000010ff */
[----:B------:R-:W-:-:S02]  /*cb80*/  FMUL.FTZ R51, R5, R51 ;  /* 0x0000003305337220 */ /* 0x000fc40000410000 */
[----:B------:R-:W-:Y:S01]  /*cb90*/  FMUL.FTZ R50, R5, R50 ;  /* 0x0000003205327220 */ /* 0x000fe20000410000 */
[----:B------:R-:W-:Y:S01]  /*cba0*/  F2FP.BF16.PACK_AB R46, R47, R46 ;  /* 0x0000002e2f2e723e */ /* 0x000fe200000010ff */
[C---:B------:R-:W-:Y:S02]  /*cbb0*/  FMUL.FTZ R55, R5.reuse, R55 ;  /* 0x0000003705377220 */ /* 0x040fe40000410000 */
[C---:B------:R-:W-:Y:S01]  /*cbc0*/  FMUL.FTZ R54, R5.reuse, R54 ;  /* 0x0000003605367220 */ /* 0x040fe20000410000 */
[----:B----4-:R-:W-:Y:S01]  /*cbd0*/  SHF.R.S32.HI R7, RZ, 0x1f, R4 ;  /* 0x0000001fff077819 */ /* 0x010fe20000011404 */
[----:B------:R-:W-:Y:S01]  /*cbe0*/  FMUL.FTZ R59, R5, R59 ;  /* 0x0000003b053b7220 */ /* 0x000fe20000410000 */
[----:B------:R-:W-:Y:S01]  /*cbf0*/  F2FP.BF16.PACK_AB R50, R51, R50 ;  /* 0x000000323332723e */ /* 0x000fe200000010ff */
[----:B------:R-:W-:Y:S01]  /*cc00*/  FMUL.FTZ R58, R5, R58 ;  /* 0x0000003a053a7220 */ /* 0x000fe20000410000 */
[----:B------:R-:W-:Y:S01]  /*cc10*/  LEA.HI R6, R7, R4, RZ, 0x2 ;  /* 0x0000000407067211 */ /* 0x000fe200078f10ff */
[----:B------:R-:W-:Y:S01]  /*cc20*/  FMUL.FTZ R63, R5, R63 ;  /* 0x0000003f053f7220 */ /* 0x000fe20000410000 */
[----:B------:R-:W-:Y:S01]  /*cc30*/  F2FP.BF16.PACK_AB R54, R55, R54 ;  /* 0x000000363736723e */ /* 0x000fe200000010ff */
[C---:B------:R-:W-:Y:S01]  /*cc40*/  FMUL.FTZ R62, R5.reuse, R62 ;  /* 0x0000003e053e7220 */ /* 0x040fe20000410000 */
[--C-:B------:R-:W-:Y:S01]  /*cc50*/  SHF.R.S32.HI R9, RZ, 0x2, R6.reuse ;  /* 0x00000002ff097819 */ /* 0x100fe20000011406 */
[C---:B------:R-:W-:Y:S01]  /*cc60*/  FMUL.FTZ R67, R5.reuse, R67 ;  /* 0x0000004305437220 */ /* 0x040fe20000410000 */
[----:B------:R-:W-:Y:S01]  /*cc70*/  SHF.R.S32.HI R8, RZ, 0x1f, R6 ;  /* 0x0000001fff087819 */ /* 0x000fe20000011406 */
[----:B------:R-:W-:Y:S01]  /*cc80*/  FMUL.FTZ R66, R5, R66 ;  /* 0x0000004205427220 */ /* 0x000fe20000410000 */
[----:B------:R-:W-:Y:S01]  /*cc90*/  F2FP.BF16.PACK_AB R58, R59, R58 ;  /* 0x0000003a3b3a723e */ /* 0x000fe200000010ff */
[C---:B------:R-:W-:Y:S01]  /*cca0*/  FMUL.FTZ R71, R5.reuse, R71 ;  /* 0x0000004705477220 */ /* 0x040fe20000410000 */
[----:B------:R-:W-:Y:S01]  /*ccb0*/  LEA.HI R8, R8, R9, RZ, 0x3 ;  /* 0x0000000908087211 */ /* 0x000fe200078f18ff */
[----:B------:R-:W-:Y:S01]  /*ccc0*/  FMUL.FTZ R70, R5, R70 ;  /* 0x0000004605467220 */ /* 0x000fe20000410000 */
[----:B------:R-:W-:Y:S01]  /*ccd0*/  F2FP.BF16.PACK_AB R62, R63, R62 ;  /* 0x0000003e3f3e723e */ /* 0x000fe200000010ff */
[C---:B------:R-:W-:Y:S01]  /*cce0*/  FMUL.FTZ R75, R5.reuse, R75 ;  /* 0x0000004b054b7220 */ /* 0x040fe20000410000 */
[----:B------:R-:W-:Y:S01]  /*ccf0*/  LOP3.LUT R8, R8, 0xfffffff8, RZ, 0xc0, !PT ;  /* 0xfffffff808087812 */ /* 0x000fe200078ec0ff */
[----:B------:R-:W-:Y:S01]  /*cd00*/  FMUL.FTZ R74, R5, R74 ;  /* 0x0000004a054a7220 */ /* 0x000fe20000410000 */
[----:B------:R-:W-:Y:S01]  /*cd10*/  F2FP.BF16.PACK_AB R66, R67, R66 ;  /* 0x000000424342723e */ /* 0x000fe200000010ff */
[----:B------:R-:W-:Y:S01]  /*cd20*/  FMUL.FTZ R79, R5, R79 ;  /* 0x0000004f054f7220 */ /* 0x000fe20000410000 */
[----:B------:R-:W-:Y:S01]  /*cd30*/  IADD3 R8, R9, -R8, RZ ;  /* 0x8000000809087210 */ /* 0x000fe20007ffe0ff */
[C---:B------:R-:W-:Y:S01]  /*cd40*/  FMUL.FTZ R78, R5.reuse, R78 ;  /* 0x0000004e054e7220 */ /* 0x040fe20000410000 */
[----:B------:R-:W-:Y:S01]  /*cd50*/  LOP3.LUT R9, R6, 0x3ffffffc, RZ, 0xc0, !PT ;  /* 0x3ffffffc06097812 */ /* 0x000fe200078ec0ff */
[C---:B------:R-:W-:Y:S01]  /*cd60*/  FMUL.FTZ R83, R5.reuse, R83 ;  /* 0x0000005305537220 */ /* 0x040fe20000410000 */
[----:B------:R-:W-:Y:S01]  /*cd70*/  SHF.L.U32 R10, R8, 0x6, RZ ;  /* 0x00000006080a7819 */ /* 0x000fe200000006ff */
[----:B------:R-:W-:Y:S01]  /*cd80*/  FMUL.FTZ R82, R5, R82 ;  /* 0x0000005205527220 */ /* 0x000fe20000410000 */
[----:B------:R-:W-:Y:S01]  /*cd90*/  IADD3 R9, -R9, R4, RZ ;  /* 0x0000000409097210 */ /* 0x000fe20007ffe1ff */
[C---:B------:R-:W-:Y:S01]  /*cda0*/  FMUL.FTZ R87, R5.reuse, R87 ;  /* 0x0000005705577220 */ /* 0x040fe20000410000 */
[----:B------:R-:W-:Y:S01]  /*cdb0*/  LOP3.LUT R10, R10, 0x1c0, RZ, 0xc0, !PT ;  /* 0x000001c00a0a7812 */ /* 0x000fe200078ec0ff */
[C---:B------:R-:W-:Y:S01]  /*cdc0*/  FMUL.FTZ R86, R5.reuse, R86 ;  /* 0x0000005605567220 */ /* 0x040fe20000410000 */
[----:B------:R-:W-:Y:S01]  /*cdd0*/  LOP3.LUT R11, R8, 0x1, RZ, 0xc0, !PT ;  /* 0x00000001080b7812 */ /* 0x000fe200078ec0ff */
[C---:B------:R-:W-:Y:S01]  /*cde0*/  FMUL.FTZ R91, R5.reuse, R91 ;  /* 0x0000005b055b7220 */ /* 0x040fe20000410000 */
[----:B------:R-:W-:Y:S01]  /*cdf0*/  LEA.HI R10, R10, R10, RZ, 0x1d ;  /* 0x0000000a0a0a7211 */ /* 0x000fe200078fe8ff */
[----:B------:R-:W-:Y:S01]  /*ce00*/  FMUL.FTZ R90, R5, R90 ;  /* 0x0000005a055a7220 */ /* 0x000fe20000410000 */
[----:B------:R-:W-:Y:S01]  /*ce10*/  ISETP.NE.U32.AND P0, PT, R11, 0x1, PT ;  /* 0x000000010b00780c */ /* 0x000fe20003f05070 */
[----:B------:R-:W-:Y:S01]  /*ce20*/  FMUL.FTZ R95, R5, R95 ;  /* 0x0000005f055f7220 */ /* 0x000fe20000410000 */
[----:B------:R-:W-:Y:S01]  /*ce30*/  F2FP.BF16.PACK_AB R70, R71, R70 ;  /* 0x000000464746723e */ /* 0x000fe200000010ff */
[C---:B------:R-:W-:Y:S01]  /*ce40*/  FMUL.FTZ R94, R5.reuse, R94 ;  /* 0x0000005e055e7220 */ /* 0x040fe20000410000 */
[----:B------:R-:W-:Y:S01]  /*ce50*/  R2P PR, R8, 0x6 ;  /* 0x0000000608007804 */ /* 0x000fe20000000000 */
[C---:B------:R-:W-:Y:S01]  /*ce60*/  FMUL.FTZ R99, R5.reuse, R99 ;  /* 0x0000006305637220 */ /* 0x040fe20000410000 */
[----:B------:R-:W-:Y:S01]  /*ce70*/  MOV R8, 0x20 ;  /* 0x0000002000087802 */ /* 0x000fe20000000f00 */
[----:B------:R-:W-:Y:S01]  /*ce80*/  FMUL.FTZ R98, R5, R98 ;  /* 0x0000006205627220 */ /* 0x000fe20000410000 */
[----:B------:R-:W-:Y:S01]  /*ce90*/  F2FP.BF16.PACK_AB R74, R75, R74 ;  /* 0x0000004a4b4a723e */ /* 0x000fe200000010ff */
[C---:B------:R-:W-:Y:S01]  /*cea0*/  FMUL.FTZ R103, R5.reuse, R103 ;  /* 0x0000006705677220 */ /* 0x040fe20000410000 */
[----:B------:R-:W-:Y:S01]  /*ceb0*/  SEL R8, R8, 0xffffffe0, !P1 ;  /* 0xffffffe008087807 */ /* 0x000fe20004800000 */
[----:B------:R-:W-:Y:S01]  /*cec0*/  FMUL.FTZ R102, R5, R102 ;  /* 0x0000006605667220 */ /* 0x000fe20000410000 */
[----:B------:R-:W-:Y:S01]  /*ced0*/  F2FP.BF16.PACK_AB R78, R79, R78 ;  /* 0x0000004e4f4e723e */ /* 0x000fe200000010ff */
        /* <DEDUP_REMOVED lines=46> */
[----:B------:R-:W-:Y:S01]  /*d1c0*/  LEA.HI R5, R7, R4, RZ, 0x5 ;  /* 0x0000000407057211 */ /* 0x000fe200078f28ff */
[----:B-1----:R-:W-:Y:S01]  /*d1d0*/  @P4 FMUL.FTZ R75, R2, 0.69314718246459960938 ;  /* 0x3f317218024b4820 */ /* 0x002fe20000410000 */
[----:B------:R-:W-:Y:S01]  /*d1e0*/  F2FP.BF16.PACK_AB R154, R155, R154 ;  /* 0x0000009a9b9a723e */ /* 0x000fe200000010ff */
[----:B---3--:R-:W-:Y:S01]  /*d1f0*/  @P3 FMUL.FTZ R0, R0, 0.69314718246459960938 ;  /* 0x3f31721800003820 */ /* 0x008fe20000410000 */
[----:B------:R-:W-:-:S02]  /*d200*/  SHF.R.S32.HI R6, RZ, 0x5, R5 ;  /* 0x00000005ff067819 */ /* 0x000fc40000011405 */
[----:B------:R-:W-:Y:S02]  /*d210*/  F2FP.BF16.PACK_AB R150, R151, R150 ;  /* 0x000000969796723e */ /* 0x000fe400000010ff */
[----:B------:R-:W-:Y:S02]  /*d220*/  LEA R9, R6, R9, 0x9 ;  /* 0x0000000906097211 */ /* 0x000fe400078e48ff */
[----:B------:R-:W-:Y:S02]  /*d230*/  LOP3.LUT R5, R5, 0xffffffe0, RZ, 0xc0, !PT ;  /* 0xffffffe005057812 */ /* 0x000fe400078ec0ff */
[----:B------:R-:W-:Y:S02]  /*d240*/  LEA R9, R9, R10, 0x1 ;  /* 0x0000000a09097211 */ /* 0x000fe400078e08ff */
[----:B------:R-:W-:Y:S02]  /*d250*/  MOV R10, 0x40 ;  /* 0x00000040000a7802 */ /* 0x000fe40000000f00 */
[----:B------:R-:W-:-:S02]  /*d260*/  SHF.L.U32 R9, R9, 0x1, RZ ;  /* 0x0000000109097819 */ /* 0x000fc400000006ff */
[----:B------:R-:W-:Y:S02]  /*d270*/  SEL R10, R10, 0xffffffc0, !P2 ;  /* 0xffffffc00a0a7807 */ /* 0x000fe40005000000 */
[C---:B------:R-:W-:Y:S01]  /*d280*/  IADD3 R11, R9.reuse, -0x10, RZ ;  /* 0xfffffff0090b7810 */ /* 0x040fe20007ffe0ff */
[----:B------:R-:W-:Y:S01]  /*d290*/  STS [R9], R160 ;  /* 0x000000a009007388 */ /* 0x000fe20000000800 */
[C---:B------:R-:W-:Y:S02]  /*d2a0*/  @P0 IADD3 R11, R9.reuse, 0x10, RZ ;  /* 0x00000010090b0810 */ /* 0x040fe40007ffe0ff */
[C---:B------:R-:W-:Y:S01]  /*d2b0*/  IADD3 R13, R9.reuse, R8, RZ ;  /* 0x00000008090d7210 */ /* 0x040fe20007ffe0ff */
[----:B------:R-:W-:Y:S01]  /*d2c0*/  STS [R9+0x400], R162 ;  /* 0x000400a209007388 */ /* 0x000fe20000000800 */
[-C--:B------:R-:W-:Y:S02]  /*d2d0*/  IADD3 R15, R8, R11.reuse, RZ ;  /* 0x0000000b080f7210 */ /* 0x080fe40007ffe0ff */
[----:B------:R-:W-:Y:S01]  /*d2e0*/  IADD3 R17, R9, R10, RZ ;  /* 0x0000000a09117210 */ /* 0x000fe20007ffe0ff */
[----:B------:R-:W-:Y:S01]  /*d2f0*/  STS [R11], R36 ;  /* 0x000000240b007388 */ /* 0x000fe20000000800 */
[----:B------:R-:W-:-:S02]  /*d300*/  IADD3 R19, R10, R11, RZ ;  /* 0x0000000b0a137210 */ /* 0x000fc40007ffe0ff */
[-C--:B------:R-:W-:Y:S01]  /*d310*/  IADD3 R21, R13, R10.reuse, RZ ;  /* 0x0000000a0d157210 */ /* 0x080fe20007ffe0ff */
[----:B------:R-:W-:Y:S01]  /*d320*/  STS [R11+0x400], R38 ;  /* 0x000400260b007388 */ /* 0x000fe20000000800 */
[----:B------:R-:W-:Y:S02]  /*d330*/  IADD3 R23, R15, R10, RZ ;  /* 0x0000000a0f177210 */ /* 0x000fe40007ffe0ff */
[----:B------:R-:W-:Y:S01]  /*d340*/  IADD3 R5, -R5, R4, RZ ;  /* 0x0000000405057210 */ /* 0x000fe20007ffe1ff */
[----:B------:R-:W-:Y:S01]  /*d350*/  STS [R13], R40 ;  /* 0x000000280d007388 */ /* 0x000fe20000000800 */
[----:B------:R-:W-:Y:S02]  /*d360*/  SHF.R.S32.HI R73, RZ, 0x1f, R6 ;  /* 0x0000001fff497819 */ /* 0x000fe40000011406 */
[----:B------:R-:W-:Y:S01]  /*d370*/  LOP3.LUT P0, RZ, R5, 0x3, RZ, 0xc0, !PT ;  /* 0x0000000305ff7812 */ /* 0x000fe2000780c0ff */
[----:B------:R-:W-:Y:S01]  /*d380*/  STS [R13+0x400], R42 ;  /* 0x0004002a0d007388 */ /* 0x000fe20000000800 */
[----:B------:R-:W-:-:S03]  /*d390*/  LEA.HI R73, R73, R6, RZ, 0x2 ;  /* 0x0000000649497211 */ /* 0x000fc600078f10ff */
[----:B------:R-:W-:Y:S01]  /*d3a0*/  STS [R15], R44 ;  /* 0x0000002c0f007388 */ /* 0x000fe20000000800 */
[----:B------:R-:W-:-:S03]  /*d3b0*/  LOP3.LUT R73, R73, 0xffffffc, RZ, 0xc0, !PT ;  /* 0x0ffffffc49497812 */ /* 0x000fc600078ec0ff */
[----:B------:R-:W-:Y:S01]  /*d3c0*/  STS [R15+0x400], R46 ;  /* 0x0004002e0f007388 */ /* 0x000fe20000000800 */
[----:B------:R-:W-:Y:S02]  /*d3d0*/  IADD3 R6, -R73, R6, RZ ;  /* 0x0000000649067210 */ /* 0x000fe40007ffe1ff */
[----:B------:R-:W-:Y:S01]  /*d3e0*/  MOV R73, 0x7f800000 ;  /* 0x7f80000000497802 */ /* 0x000fe20000000f00 */
[----:B------:R-:W-:Y:S01]  /*d3f0*/  STS [R17], R48 ;  /* 0x0000003011007388 */ /* 0x000fe20000000800 */
[----:B------:R-:W-:-:S03]  /*d400*/  @P3 FFMA.FTZ R73, R3, c[0x0][0x238], R0 ;  /* 0x00008e0003493a23 */ /* 0x000fc60000010000 */
[----:B------:R-:W-:Y:S04]  /*d410*/  STS [R17+0x400], R50 ;  /* 0x0004003211007388 */ /* 0x000fe80000000800 */
[----:B------:R-:W-:Y:S04]  /*d420*/  STS [R19], R52 ;  /* 0x0000003413007388 */ /* 0x000fe80000000800 */
[----:B------:R-:W-:Y:S04]  /*d430*/  STS [R19+0x400], R54 ;  /* 0x0004003613007388 */ /* 0x000fe80000000800 */
[----:B------:R-:W-:Y:S04]  /*d440*/  STS [R21], R56 ;  /* 0x0000003815007388 */ /* 0x000fe80000000800 */
[----:B------:R-:W-:Y:S04]  /*d450*/  STS [R21+0x400], R58 ;  /* 0x0004003a15007388 */ /* 0x000fe80000000800 */
[----:B------:R-:W-:Y:S04]  /*d460*/  STS [R23], R60 ;  /* 0x0000003c17007388 */ /* 0x000fe80000000800 */
[----:B------:R-:W-:Y:S04]  /*d470*/  STS [R23+0x400], R62 ;  /* 0x0004003e17007388 */ /* 0x000fe80000000800 */
[----:B------:R-:W-:Y:S04]  /*d480*/  STS [R9+0x2000], R64 ;  /* 0x0020004009007388 */ /* 0x000fe80000000800 */
[----:B------:R-:W-:Y:S04]  /*d490*/  STS [R9+0x2400], R66 ;  /* 0x0024004209007388 */ /* 0x000fe80000000800 */
[----:B------:R-:W-:Y:S04]  /*d4a0*/  STS [R11+0x2000], R68 ;  /* 0x002000440b007388 */ /* 0x000fe80000000800 */
[----:B------:R-:W-:Y:S04]  /*d4b0*/  STS [R11+0x2400], R70 ;  /* 0x002400460b007388 */ /* 0x000fe80000000800 */
[----:B------:R1:W-:Y:S04]  /*d4c0*/  STS [R13+0x2000], R72 ;  /* 0x002000480d007388 */ /* 0x0003e80000000800 */
[----:B------:R2:W-:Y:S04]  /*d4d0*/  STS [R13+0x2400], R74 ;  /* 0x0024004a0d007388 */ /* 0x0005e80000000800 */
[----:B------:R2:W-:Y:S04]  /*d4e0*/  STS [R15+0x2000], R76 ;  /* 0x0020004c0f007388 */ /* 0x0005e80000000800 */
[----:B------:R2:W-:Y:S04]  /*d4f0*/  STS [R15+0x2400], R78 ;  /* 0x0024004e0f007388 */ /* 0x0005e80000000800 */
[----:B------:R2:W-:Y:S04]  /*d500*/  STS [R17+0x2000], R80 ;  /* 0x0020005011007388 */ /* 0x0005e80000000800 */
[----:B------:R2:W-:Y:S04]  /*d510*/  STS [R17+0x2400], R82 ;  /* 0x0024005211007388 */ /* 0x0005e80000000800 */
[----:B------:R2:W-:Y:S01]  /*d520*/  STS [R19+0x2000], R84 ;  /* 0x0020005413007388 */ /* 0x0005e20000000800 */
[----:B-1----:R-:W-:-:S03]  /*d530*/  SHF.R.S32.HI R72, RZ, 0x1f, R5 ;  /* 0x0000001fff487819 */ /* 0x002fc60000011405 */
[----:B------:R2:W-:Y:S01]  /*d540*/  STS [R19+0x2400], R86 ;  /* 0x0024005613007388 */ /* 0x0005e20000000800 */
[----:B------:R-:W-:Y:S02]  /*d550*/  LEA.HI R5, R72, R5, RZ, 0x2 ;  /* 0x0000000548057211 */ /* 0x000fe400078f10ff */
[----:B------:R-:W-:Y:S01]  /*d560*/  MOV R72, 0x7f800000 ;  /* 0x7f80000000487802 */ /* 0x000fe20000000f00 */
[----:B------:R2:W-:Y:S01]  /*d570*/  STS [R21+0x2000], R88 ;  /* 0x0020005815007388 */ /* 0x0005e20000000800 */
[----:B------:R-:W-:Y:S01]  /*d580*/  SHF.R.S32.HI R5, RZ, 0x2, R5 ;  /* 0x00000002ff057819 */ /* 0x000fe20000011405 */
[----:B------:R-:W-:Y:S02]  /*d590*/  @P4 FFMA.FTZ R72, R164, c[0x0][0x238], R75 ;  /* 0x00008e00a4484a23 */ /* 0x000fe4000001004b */
[----:B------:R2:W-:Y:S01]  /*d5a0*/  STS [R21+0x2400], R90 ;  /* 0x0024005a15007388 */ /* 0x0005e20000000800 */
[----:B------:R-:W-:-:S03]  /*d5b0*/  LEA R5, R6, R5, 0x4 ;  /* 0x0000000506057211 */ /* 0x000fc600078e20ff */
[----:B------:R2:W-:Y:S04]  /*d5c0*/  STS [R23+0x2000], R92 ;  /* 0x0020005c17007388 */ /* 0x0005e80000000800 */
        /* <DEDUP_REMOVED lines=33> */
[----:B------:R-:W-:Y:S06]  /*d7e0*/  BAR.SYNC.DEFER_BLOCKING 0x0 ;  /* 0x0000000000007b1d */ /* 0x000fec0000010000 */
[----:B------:R2:W1:Y:S04]  /*d7f0*/  LDS.128 R64, [R238] ;  /* 0x00000000ee407984 */ /* 0x0004680000000c00 */
[----:B------:R2:W3:Y:S04]  /*d800*/  LDS.128 R60, [R238+0x800] ;  /* 0x00080000ee3c7984 */ /* 0x0004e80000000c00 */
[----:B------:R2:W4:Y:S04]  /*d810*/  LDS.128 R56, [R238+0x1000] ;  /* 0x00100000ee387984 */ /* 0x0005280000000c00 */
[----:B------:R2:W1:Y:S04]  /*d820*/  LDS.128 R52, [R238+0x1800] ;  /* 0x00180000ee347984 */ /* 0x0004680000000c00 */
        /* <DEDUP_REMOVED lines=11> */
[----:B------:R2:W1:Y:S01]  /*d8e0*/  LDS.128 R68, [R238+0x7800] ;  /* 0x00780000ee447984 */ /* 0x0004620000000c00 */
[----:B------:R-:W-:Y:S05]  /*d8f0*/  @P0 BRA `(.L_x_727) ;  /* 0x000000c000000947 */ /* 0x000fea0003800000 */
[----:B---34-:R-:W3:Y:S01]  /*d900*/  S2UR UR6, SR_CTAID.X ;  /* 0x00000000000679c3 */ /* 0x018ee20000002500 */
[----:B------:R-:W-:-:S02]  /*d910*/  IADD3 R2, R5, 0x8, RZ ;  /* 0x0000000805027810 */ /* 0x000fc40007ffe0ff */
[----:B------:R-:W-:Y:S02]  /*d920*/  ISETP.GE.AND P2, PT, R5, UR18, PT ;  /* 0x0000001205007c0c */ /* 0x000fe4000bf46270 */
[----:B------:R-:W-:Y:S01]  /*d930*/  ISETP.GE.AND P1, PT, R2, UR18, PT ;  /* 0x0000001202007c0c */ /* 0x000fe2000bf26270 */
[----:B---3--:R-:W-:-:S04]  /*d940*/  ULEA UR6, UR6, UR5, 0x6 ;  /* 0x0000000506067291 */ /* 0x008fc8000f8e303f */
[----:B------:R-:W-:Y:S02]  /*d950*/  USHF.R.S32.HI UR4, URZ, 0x1f, UR6 ;  /* 0x0000001f3f047899 */ /* 0x000fe40008011406 */
[----:B------:R-:W-:-:S04]  /*d960*/  IADD3 R0, P0, R5, UR6, RZ ;  /* 0x0000000605007c10 */ /* 0x000fc8000ff1e0ff */
[----:B------:R-:W-:Y:S02]  /*d970*/  LEA.HI.X.SX32 R5, R5, UR4, 0x1, P0 ;  /* 0x0000000405057c11 */ /* 0x000fe400080f0eff */
[----:B------:R-:W-:-:S04]  /*d980*/  LEA R2, P0, R0, c[0x0][0x200], 0x2 ;  /* 0x0000800000027a11 */ /* 0x000fc800078010ff */
[----:B------:R-:W-:-:S05]  /*d990*/  LEA.HI.X R3, R0, c[0x0][0x204], R5, 0x2, P0 ;  /* 0x0000810000037a11 */ /* 0x000fca00000f1405 */
[----:B------:R3:W-:Y:S04]  /*d9a0*/  @!P2 STG.E [R2.64], R72 ;  /* 0x000000480200a986 */ /* 0x0007e8000c10191e */
[----:B------:R3:W-:Y:S02]  /*d9b0*/  @!P1 STG.E [R2.64+0x20], R73 ;  /* 0x0000204902009986 */ /* 0x0007e4000c10191e */
.L_x_727:
[----:B---34-:R-:W-:Y:S05]  /*d9c0*/  BSYNC B0 ;  /* 0x0000000000007941 */ /* 0x018fea0003800000 */
.L_x_726:
[----:B------:R-:W3:Y:S01]  /*d9d0*/  S2R R3, SR_CTAID.X ;  /* 0x0000000000037919 */ /* 0x000ee20000002500 */
[----:B------:R-:W-:Y:S01]  /*d9e0*/  SHF.R.S32.HI R241, RZ, 0x1f, R240 ;  /* 0x0000001ffff17819 */ /* 0x000fe200000114f0 */
[----:B------:R-:W-:Y:S01]  /*d9f0*/  USHF.R.S32.HI UR6, URZ, 0x1f, UR11 ;  /* 0x0000001f3f067899 */ /* 0x000fe2000801140b */
[----:B------:R-:W-:Y:S01]  /*da00*/  LEA.HI R4, R7, R4, RZ, 0x3 ;  /* 0x0000000407047211 */ /* 0x000fe200078f18ff */
[----:B------:R-:W4:Y:S01]  /*da10*/  S2R R0, SR_TID.X ;  /* 0x0000000000007919 */ /* 0x000f220000002100 */
[----:B------:R-:W-:Y:S01]  /*da20*/  ULDC.64 UR4, c[0x0][0x1f0] ;  /* 0x00007c0000047ab9 */ /* 0x000fe20000000a00 */
[----:B------:R-:W-:Y:S01]  /*da30*/  BSSY B0, `(.L_x_728) ;  /* 0x0000024000007945 */ /* 0x000fe20003800000 */
[----:B------:R-:W-:Y:S01]  /*da40*/  SHF.R.S32.HI R4, RZ, 0x3, R4 ;  /* 0x00000003ff047819 */ /* 0x000fe20000011404 */
[----:B------:R-:W-:-:S04]  /*da50*/  UIMAD UR4, UR6, UR4, URZ ;  /* 0x00000004060472a4 */ /* 0x000fc8000f8e023f */
[----:B------:R-:W-:Y:S01]  /*da60*/  UIMAD UR4, UR11, UR5, UR4 ;  /* 0x000000050b0472a4 */ /* 0x000fe2000f8e0204 */
[----:B---3--:R-:W-:-:S04]  /*da70*/  IMAD.SHL.U32 R3, R3, 0x40, RZ ;  /* 0x0000004003037824 */ /* 0x008fc800078e00ff */
[----:B------:R-:W-:Y:S01]  /*da80*/  IMAD.WIDE.U32 R72, R3, c[0x0][0x1e8], R240 ;  /* 0x00007a0003487a25 */ /* 0x000fe200078e00f0 */
[----:B------:R-:W-:Y:S02]  /*da90*/  SHF.R.S32.HI R2, RZ, 0x1f, R3 ;  /* 0x0000001fff027819 */ /* 0x000fe40000011403 */
[----:B----4-:R-:W-:Y:S02]  /*daa0*/  SHF.R.S32.HI R5, RZ, 0x1f, R0 ;  /* 0x0000001fff057819 */ /* 0x010fe40000011400 */
[----:B------:R-:W-:Y:S01]  /*dab0*/  IADD3 R6, P0, R72, UR8, RZ ;  /* 0x0000000848067c10 */ /* 0x000fe2000ff1e0ff */
[----:B------:R-:W-:Y:S01]  /*dac0*/  IMAD R2, R2, c[0x0][0x1e8], RZ ;  /* 0x00007a0002027a24 */ /* 0x000fe200078e02ff */
[----:B------:R-:W-:-:S03]  /*dad0*/  LEA.HI R5, R5, R0, RZ, 0x3 ;  /* 0x0000000005057211 */ /* 0x000fc600078f18ff */
[C---:B------:R-:W-:Y:S01]  /*dae0*/  IMAD R2, R3.reuse, c[0x0][0x1ec], R2 ;  /* 0x00007b0003027a24 */ /* 0x040fe200078e0202 */
[----:B------:R-:W-:Y:S02]  /*daf0*/  IADD3 R3, -R3, UR27, RZ ;  /* 0x0000001b03037c10 */ /* 0x000fe4000fffe1ff */
[----:B------:R-:W-:Y:S02]  /*db00*/  SHF.R.S32.HI R0, RZ, 0x3, R5 ;  /* 0x00000003ff007819 */ /* 0x000fe40000011405 */
[----:B------:R-:W-:Y:S01]  /*db10*/  IADD3.X R7, R73, UR7, R2, P0, !PT ;  /* 0x0000000749077c10 */ /* 0x000fe200087fe402 */
[----:B------:R-:W-:Y:S01]  /*db20*/  IMAD.U32 R2, RZ, RZ, UR11 ;  /* 0x0000000bff027e24 */ /* 0x000fe2000f8e00ff */
[----:B------:R-:W-:Y:S02]  /*db30*/  ISETP.GE.AND P0, PT, R4, R3, PT ;  /* 0x000000030400720c */ /* 0x000fe40003f06270 */
[----:B------:R-:W-:Y:S01]  /*db40*/  SHF.R.S32.HI R0, RZ, 0x1f, R0 ;  /* 0x0000001fff007819 */ /* 0x000fe20000011400 */
[----:B------:R-:W-:-:S05]  /*db50*/  IMAD.WIDE.U32 R6, R2, c[0x0][0x1f0], R6 ;  /* 0x00007c0002067a25 */ /* 0x000fca00078e0006 */
[----:B------:R-:W-:-:S05]  /*db60*/  IADD3 R73, R7, UR4, RZ ;  /* 0x0000000407497c10 */ /* 0x000fca000fffe0ff */
[----:B------:R-:W-:Y:S05]  /*db70*/  @P0 BRA `(.L_x_729) ;  /* 0x000000f000000947 */ /* 0x000fea0003800000 */
[----:B------:R-:W-:Y:S01]  /*db80*/  IMAD R3, R0, c[0x0][0x1e8], RZ ;  /* 0x00007a0000037a24 */ /* 0x000fe200078e02ff */
[----:B------:R-:W-:Y:S01]  /*db90*/  ISETP.GE.AND P3, PT, R240, c[0x0][0x220], PT ;  /* 0x00008800f0007a0c */ /* 0x000fe20003f66270 */
[----:B------:R-:W-:Y:S01]  /*dba0*/  IMAD.MOV.U32 R72, RZ, RZ, R6 ;  /* 0x000000ffff487224 */ /* 0x000fe200078e0006 */
[----:B------:R-:W-:Y:S01]  /*dbb0*/  ISETP.GE.AND P2, PT, R237, c[0x0][0x220], PT ;  /* 0x00008800ed007a0c */ /* 0x000fe20003f46270 */
[----:B------:R-:W-:Y:S01]  /*dbc0*/  IMAD R2, R4, c[0x0][0x1ec], R3 ;  /* 0x00007b0004027a24 */ /* 0x000fe200078e0203 */
[----:B------:R-:W-:Y:S01]  /*dbd0*/  ISETP.GE.AND P1, PT, R236, c[0x0][0x220], PT ;  /* 0x00008800ec007a0c */ /* 0x000fe20003f26270 */
[----:B--2---:R-:W-:Y:S01]  /*dbe0*/  IMAD.WIDE.U32 R74, R4, c[0x0][0x1e8], R72 ;  /* 0x00007a00044a7a25 */ /* 0x004fe200078e0048 */
[----:B------:R-:W-:-:S03]  /*dbf0*/  ISETP.GE.AND P0, PT, R235, c[0x0][0x220], PT ;  /* 0x00008800eb007a0c */ /* 0x000fc60003f06270 */
[----:B------:R-:W-:Y:S01]  /*dc00*/  IMAD.IADD R2, R2, 0x1, R75 ;  /* 0x0000000102027824 */ /* 0x000fe200078e024b */
[----:B------:R-:W-:-:S04]  /*dc10*/  LEA R76, P4, R74, c[0x0][0x1d0], 0x1 ;  /* 0x000074004a4c7a11 */ /* 0x000fc800078808ff */
[----:B------:R-:W-:-:S05]  /*dc20*/  LEA.HI.X R77, R74, c[0x0][0x1d4], R2, 0x1, P4 ;  /* 0x000075004a4d7a11 */ /* 0x000fca00020f0c02 */
[----:B-1----:R1:W-:Y:S04]  /*dc30*/  @!P3 STG.E.128 [R76.64], R64 ;  /* 0x000000404c00b986 */ /* 0x0023e8000c101d1e */
[----:B------:R1:W-:Y:S04]  /*dc40*/  @!P2 STG.E.128 [R76.64+0x80], R48 ;  /* 0x000080304c00a986 */ /* 0x0003e8000c101d1e */
[----:B------:R1:W-:Y:S04]  /*dc50*/  @!P1 STG.E.128 [R76.64+0x100], R32 ;  /* 0x000100204c009986 */ /* 0x0003e8000c101d1e */
[----:B------:R1:W-:Y:S02]  /*dc60*/  @!P0 STG.E.128 [R76.64+0x180], R16 ;  /* 0x000180104c008986 */ /* 0x0003e4000c101d1e */
.L_x_729:
[----:B------:R-:W-:Y:S05]  /*dc70*/  BSYNC B0 ;  /* 0x0000000000007941 */ /* 0x000fea0003800000 */
.L_x_728:
[----:B------:R-:W-:Y:S01]  /*dc80*/  IADD3 R2, R4, 0x10, RZ ;  /* 0x0000001004027810 */ /* 0x000fe20007ffe0ff */
[----:B------:R-:W-:Y:S03]  /*dc90*/  BSSY B0, `(.L_x_730) ;  /* 0x0000015000007945 */ /* 0x000fe60003800000 */
[----:B------:R-:W-:-:S13]  /*dca0*/  ISETP.GE.AND P0, PT, R2, UR18, PT ;  /* 0x0000001202007c0c */ /* 0x000fda000bf06270 */
[----:B------:R-:W-:Y:S05]  /*dcb0*/  @P0 BRA `(.L_x_731) ;  /* 0x0000012000000947 */ /* 0x000fea0003800000 */
[----:B------:R-:W-:Y:S01]  /*dcc0*/  IADD3 R3, P0, R4, 0x10, RZ ;  /* 0x0000001004037810 */ /* 0x000fe20007f1e0ff */
[----:B-1----:R-:W-:Y:S01]  /*dcd0*/  IMAD.MOV.U32 R16, RZ, RZ, R6 ;  /* 0x000000ffff107224 */ /* 0x002fe200078e0006 */
[----:B------:R-:W-:Y:S01]  /*dce0*/  ISETP.GE.AND P3, PT, R240, c[0x0][0x220], PT ;  /* 0x00008800f0007a0c */ /* 0x000fe20003f66270 */
[----:B--2---:R-:W-:Y:S01]  /*dcf0*/  IMAD.MOV.U32 R17, RZ, RZ, R73 ;  /* 0x000000ffff117224 */ /* 0x004fe200078e0049 */
        /* <DEDUP_REMOVED lines=10> */
[----:B------:R1:W-:Y:S04]  /*dda0*/  @!P3 STG.E.128 [R18.64], R60 ;  /* 0x0000003c1200b986 */ /* 0x0003e8000c101d1e */
[----:B------:R1:W-:Y:S04]  /*ddb0*/  @!P2 STG.E.128 [R18.64+0x80], R44 ;  /* 0x0000802c1200a986 */ /* 0x0003e8000c101d1e */
[----:B------:R1:W-:Y:S04]  /*ddc0*/  @!P1 STG.E.128 [R18.64+0x100], R28 ;  /* 0x0001001c12009986 */ /* 0x0003e8000c101d1e */
[----:B------:R1:W-:Y:S02]  /*ddd0*/  @!P0 STG.E.128 [R18.64+0x180], R12 ;  /* 0x0001800c12008986 */ /* 0x0003e4000c101d1e */
.L_x_731:
[----:B------:R-:W-:Y:S05]  /*dde0*/  BSYNC B0 ;  /* 0x0000000000007941 */ /* 0x000fea0003800000 */
.L_x_730:
        /* <DEDUP_REMOVED lines=22> */
.L_x_733:
[----:B------:R-:W-:Y:S05]  /*df50*/  BSYNC B0 ;  /* 0x0000000000007941 */ /* 0x000fea0003800000 */
.L_x_732:
[----:B------:R-:W-:-:S04]  /*df60*/  IADD3 R2, R4, 0x30, RZ ;  /* 0x0000003004027810 */ /* 0x000fc80007ffe0ff */
[----:B------:R-:W-:-:S13]  /*df70*/  ISETP.GE.AND P0, PT, R2, UR18, PT ;  /* 0x0000001202007c0c */ /* 0x000fda000bf06270 */
[----:B------:R-:W-:Y:S05]  /*df80*/  @P0 EXIT ;  /* 0x000000000000094d */ /* 0x000fea0003800000 */
[----:B------:R-:W-:Y:S01]  /*df90*/  IADD3 R4, P0, R4, 0x30, RZ ;  /* 0x0000003004047810 */ /* 0x000fe20007f1e0ff */
[----:B------:R-:W-:Y:S01]  /*dfa0*/  IMAD.MOV.U32 R7, RZ, RZ, R73 ;  /* 0x000000ffff077224 */ /* 0x000fe200078e0049 */
[----:B------:R-:W-:Y:S02]  /*dfb0*/  ISETP.GE.AND P2, PT, R240, c[0x0][0x220], PT ;  /* 0x00008800f0007a0c */ /* 0x000fe40003f46270 */
[----:B------:R-:W-:Y:S01]  /*dfc0*/  ISETP.GE.AND P1, PT, R237, c[0x0][0x220], PT ;  /* 0x00008800ed007a0c */ /* 0x000fe20003f26270 */
[----:B------:R-:W-:Y:S01]  /*dfd0*/  IMAD.X R3, RZ, RZ, R0, P0 ;  /* 0x000000ffff037224 */ /* 0x000fe200000e0600 */
[----:B------:R-:W-:Y:S01]  /*dfe0*/  ISETP.GE.AND P0, PT, R236, c[0x0][0x220], PT ;  /* 0x00008800ec007a0c */ /* 0x000fe20003f06270 */
[----:B------:R-:W-:-:S04]  /*dff0*/  IMAD.WIDE.U32 R6, R4, c[0x0][0x1e8], R6 ;  /* 0x00007a0004067a25 */ /* 0x000fc800078e0006 */
[----:B------:R-:W-:Y:S01]  /*e000*/  IMAD R3, R3, c[0x0][0x1e8], RZ ;  /* 0x00007a0003037a24 */ /* 0x000fe200078e02ff */
[----:B------:R-:W-:-:S03]  /*e010*/  LEA R2, P3, R6, c[0x0][0x1d0], 0x1 ;  /* 0x0000740006027a11 */ /* 0x000fc600078608ff */
[----:B------:R-:W-:-:S04]  /*e020*/  IMAD R3, R4, c[0x0][0x1ec], R3 ;  /* 0x00007b0004037a24 */ /* 0x000fc800078e0203 */
[----:B------:R-:W-:-:S05]  /*e030*/  IMAD.IADD R3, R3, 0x1, R7 ;  /* 0x0000000103037824 */ /* 0x000fca00078e0207 */
[----:B------:R-:W-:-:S05]  /*e040*/  LEA.HI.X R3, R6, c[0x0][0x1d4], R3, 0x1, P3 ;  /* 0x0000750006037a11 */ /* 0x000fca00018f0c03 */
[----:B-1----:R1:W-:Y:S01]  /*e050*/  @!P0 STG.E.128 [R2.64+0x100], R20 ;  /* 0x0001001402008986 */ /* 0x0023e2000c101d1e */
[----:B------:R-:W-:-:S03]  /*e060*/  ISETP.GE.AND P0, PT, R235, c[0x0][0x220], PT ;  /* 0x00008800eb007a0c */ /* 0x000fc60003f06270 */
[----:B------:R1:W-:Y:S04]  /*e070*/  @!P2 STG.E.128 [R2.64], R52 ;  /* 0x000000340200a986 */ /* 0x0003e8000c101d1e */
[----:B------:R1:W-:Y:S06]  /*e080*/  @!P1 STG.E.128 [R2.64+0x80], R36 ;  /* 0x0000802402009986 */ /* 0x0003ec000c101d1e */
[----:B------:R-:W-:Y:S05]  /*e090*/  @P0 EXIT ;  /* 0x000000000000094d */ /* 0x000fea0003800000 */
[----:B------:R-:W-:Y:S01]  /*e0a0*/  STG.E.128 [R2.64+0x180], R68 ;  /* 0x0001804402007986 */ /* 0x000fe2000c101d1e */
[----:B------:R-:W-:Y:S05]  /*e0b0*/  EXIT ;  /* 0x000000000000794d */ /* 0x000fea0003800000 */
.L_x_734:
        /* <DEDUP_REMOVED lines=12> */
.L_x_8934:


//--------------------- .text._ZN5flash24flash_fwd_splitkv_kernelI23Flash_fwd_kernel_traitsILi256ELi64ELi64ELi4ELb0ELb0EN7cutlass10bfloat16_tE19Flash_kernel_traitsILi256ELi64ELi64ELi4ES3_EELb0ELb0ELb0ELb0ELb0ELb1ELb0ELb0EEEvNS_16Flash_fwd_paramsE --------------------------
	.section	.text._ZN5flash24flash_fwd_splitkv_kernelI23Flash_fwd_kernel_traitsILi256ELi64ELi64ELi4ELb0ELb0EN7cutlass10bfloat16_tE19Flash_kernel_traitsILi256ELi64ELi64ELi4ES3_EELb0ELb0ELb0ELb0ELb0ELb1ELb0ELb0EEEvNS_16Flash_fwd_paramsE,"ax",@progbits
	.sectioninfo	@"SHI_REGISTERS=255"
	.align	128
        .global         _ZN5flash24flash_fwd_splitkv_kernelI23Flash_fwd_kernel_traitsILi256ELi64ELi64ELi4ELb0ELb0EN7cutlass10bfloat16_tE19Flash_kernel_traitsILi256ELi64ELi64ELi4ES3_EELb0ELb0ELb0ELb0ELb0ELb1ELb0ELb0EEEvNS_16Flash_fwd_paramsE
        .type           _ZN5flash24flash_fwd_splitkv_kernelI23Flash_fwd_kernel_traitsILi256ELi64ELi64ELi4ELb0ELb0EN7cutlass10bfloat16_tE19Flash_kernel_traitsILi256ELi64ELi64ELi4ES3_EELb0ELb0ELb0ELb0ELb0ELb1ELb0ELb0EEEvNS_16Flash_fwd_paramsE,@function
        .size           _ZN5flash24flash_fwd_splitkv_kernelI23Flash_fwd_kernel_traitsILi256ELi64ELi64ELi4ELb0ELb0EN7cutlass10bfloat16_tE19Flash_kernel_traitsILi256ELi64ELi64ELi4ES3_EELb0ELb0ELb0ELb0ELb0ELb1ELb0ELb0EEEvNS_16Flash_fwd_paramsE,(.L_x_8935 - _ZN5flash24flash_fwd_splitkv_kernelI23Flash_fwd_kernel_traitsILi256ELi64ELi64ELi4ELb0ELb0EN7cutlass10bfloat16_tE19Flash_kernel_traitsILi256ELi64ELi64ELi4ES3_EELb0ELb0ELb0ELb0ELb0ELb1ELb0ELb0EEEvNS_16Flash_fwd_paramsE)
        .other          _ZN5flash24flash_fwd_splitkv_kernelI23Flash_fwd_kernel_traitsILi256ELi64ELi64ELi4ELb0ELb0EN7cutlass10bfloat16_tE19Flash_kernel_traitsILi256ELi64ELi64ELi4ES3_EELb0ELb0ELb0ELb0ELb0ELb1ELb0ELb0EEEvNS_16Flash_fwd_paramsE,@"STO_CUDA_ENTRY STV_DEFAULT"
_ZN5flash24flash_fwd_splitkv_kernelI23Flash_fwd_kernel_traitsILi256ELi64ELi64ELi4ELb0ELb0EN7cutlass10bfloat16_tE19Flash_kernel_traitsILi256ELi64ELi64ELi4ES3_EELb0ELb0ELb0ELb0ELb0ELb1ELb0ELb0EEEvNS_16Flash_fwd_paramsE:
.text._ZN5flash24flash_fwd_splitkv_kernelI23Flash_fwd_kernel_traitsILi256ELi64ELi64ELi4ELb0ELb0EN7cutlass10bfloat16_tE19Flash_kernel_traitsILi256ELi64ELi64ELi4ES3_EELb0ELb0ELb0ELb0ELb0ELb1ELb0ELb0EEEvNS_16Flash_fwd_paramsE:
[----:B------:R-:W-:Y:S02]  /*0000*/  MOV R1, c[0x0][0x28] ;  /* 0x00000a0000017a02 */ /* 0x000fe40000000f00 */
[----:B------:R-:W1:Y:S01]  /*0010*/  S2UR UR11, SR_CTAID.Y ;  /* 0x00000000000b79c3 */ /* 0x000e620000002600 */
[----:B------:R-:W-:Y:S01]  /*0020*/  ULDC.64 UR4, c[0x0][0x240] ;  /* 0x0000900000047ab9 */ /* 0x000fe20000000a00 */
[----:B------:R-:W-:Y:S01]  /*0030*/  IADD3 R1, R1, -0x8, RZ ;  /* 0xfffffff801017810 */ /* 0x000fe20007ffe0ff */
        /* <DEDUP_REMOVED lines=23> */
[----:B------:R-:W-:Y:S02]  /*01b0*/  IMAD.U32 R2, RZ, RZ, UR4 ;  /* 0x00000004ff027e24 */ /* 0x000fe4000f8e00ff */
[----:B------:R-:W-:Y:S01]  /*01c0*/  IMAD.U32 R3, RZ, RZ, UR5 ;  /* 0x00000005ff037e24 */ /* 0x000fe2000f8e00ff */
[----:B------:R-:W-:-:S04]  /*01d0*/  PLOP3.LUT P1, PT, PT, PT, UP1, 0x80, 0x0 ;  /* 0x000000000000781c */ /* 0x000fc80003f2f018 */
[----:B------:R1:W4:Y:S01]  /*01e0*/  @P0 LDG.E R2, [R2.64] ;  /* 0x0000001e02020981 */ /* 0x000322000c1e1900 */
[----:B------:R-:W-:-:S06]  /*01f0*/  UIMAD.WIDE UR6, UR11, UR8, UR6 ;  /* 0x000000080b0672a5 */ /* 0x000fcc000f8e0206 */
[----:B------:R-:W-:Y:S02]  /*0200*/  IMAD.U32 R4, RZ, RZ, UR6 ;  /* 0x00000006ff047e24 */ /* 0x000fe4000f8e00ff */
[----:B------:R-:W-:-:S05]  /*0210*/  IMAD.U32 R5, RZ, RZ, UR7 ;  /* 0x00000007ff057e24 */ /* 0x000fca000f8e00ff */
        /* <DEDUP_REMOVED lines=11> */
[----:B------:R-:W-:Y:S01]  /*02d0*/  ISETP.NE.AND.EX P0, PT, RZ, c[0x0][0x24c], PT, P0 ;  /* 0x00009300ff007a0c */ /* 0x000fe20003f05300 */
[----:B--2---:R-:W-:Y:S02]  /*02e0*/  @UP2 UIADD3 UR27, UR27, -UR25, URZ ;  /* 0x800000191b1b2290 */ /* 0x004fe4000fffe03f */
[----:B-----5:R3:W2:Y:S05]  /*02f0*/  @!P1 R2UR UR15, R6 ;  /* 0x00000000060f93c2 */ /* 0x0206aa00000e0000 */
[----:B------:R-:W-:-:S05]  /*0300*/  @!UP2 ULDC UR27, c[0x0][0x214] ;  /* 0x00008500001baab9 */ /* 0x000fca0000000800 */
[----:B-1234-:R-:W-:Y:S05]  /*0310*/  @!P0 BRA `(.L_x_735) ;  /* 0x0000007000008947 */ /* 0x01efea0003800000 */
[----:B------:R-:W-:-:S13]  /*0320*/  PLOP3.LUT P0, PT, PT, PT, UP3, 0x80, 0x0 ;  /* 0x000000000000781c */ /* 0x000fda0003f0f038 */
[----:B------:R-:W2:Y:S04]  /*0330*/  @P0 LDG.E R0, [R4.64+0x4] ;  /* 0x0000041e04000981 */ /* 0x000ea8000c1e1900 */
[----:B------:R-:W3:Y:S01]  /*0340*/  @!P0 LDG.E R2, [R4.64] ;  /* 0x0000001e04028981 */ /* 0x000ee2000c1e1900 */
[----:B--2---:R-:W1:Y:S02]  /*0350*/  @P0 R2UR UR6, R0 ;  /* 0x00000000000603c2 */ /* 0x004e6400000e0000 */
[----:B-1----:R-:W-:-:S11]  /*0360*/  @UP3 UIADD3 UR6, UR6, -UR15, URZ ;  /* 0x8000000f06063290 */ /* 0x002fd6000fffe03f */
[----:B---3--:R1:W2:Y:S02]  /*0370*/  @!P0 R2UR UR6, R2 ;  /* 0x00000000020683c2 */ /* 0x0082a400000e0000 */
[----:B-12---:R-:W-:Y:S05]  /*0380*/  BRA `(.L_x_736) ;  /* 0x0000001000007947 */ /* 0x006fea0003800000 */
.L_x_735:
[----:B------:R-:W-:Y:S02]  /*0390*/  ULDC UR6, c[0x0][0x218] ;  /* 0x0000860000067ab9 */ /* 0x000fe40000000800 */
.L_x_736:
        /* <DEDUP_REMOVED lines=95> */
.L_x_739:
[----:B------:R-:W-:Y:S05]  /*0990*/  BSYNC B0 ;  /* 0x0000000000007941 */ /* 0x000fea0003800000 */
.L_x_738:
        /* <DEDUP_REMOVED lines=22> */
.L_x_741:
[----:B------:R-:W-:Y:S05]  /*0b00*/  BSYNC B0 ;  /* 0x0000000000007941 */ /* 0x000fea0003800000 */
.L_x_740:
        /* <DEDUP_REMOVED lines=22> */
.L_x_743:
[----:B------:R-:W-:Y:S05]  /*0c70*/  BSYNC B0 ;  /* 0x0000000000007941 */ /* 0x000fea0003800000 */
.L_x_742:
        /* <DEDUP_REMOVED lines=21> */
.L_x_745:
[----:B------:R-:W-:Y:S05]  /*0dd0*/  BSYNC B0 ;  /* 0x0000000000007941 */ /* 0x000fea0003800000 */
.L_x_744:
        /* <DEDUP_REMOVED lines=20> */
.L_x_737:
        /* <DEDUP_REMOVED lines=121> */
.L_x_746:
        /* <DEDUP_REMOVED lines=19> */
.L_x_748:
        /* <DEDUP_REMOVED lines=58> */
.L_x_747:
        /* <DEDUP_REMOVED lines=130> */
.L_x_750:
[----:B------:R-:W-:Y:S05]  /*23a0*/  BSYNC B0 ;  /* 0x0000000000007941 */ /* 0x000fea0003800000 */
.L_x_749:
        /* <DEDUP_REMOVED lines=45> */
.L_x_752:
[----:B------:R-:W-:Y:S05]  /*2680*/  BSYNC B0 ;  /* 0x0000000000007941 */ /* 0x000fea0003800000 */
.L_x_751:
        /* <DEDUP_REMOVED lines=45> */
.L_x_754:
[----:B------:R-:W-:Y:S05]  /*2960*/  BSYNC B0 ;  /* 0x0000000000007941 */ /* 0x000fea0003800000 */
.L_x_753:
        /* <DEDUP_REMOVED lines=44> */
.L_x_756:
[----:B------:R-:W-:Y:S05]  /*2c30*/  BSYNC B0 ;  /* 0x0000000000007941 */ /* 0x000fea0003800000 */
.L_x_755:
        /* <DEDUP_REMOVED lines=39> */
.L_x_758:
[----:B------:R-:W-:Y:S05]  /*2eb0*/  BSYNC B0 ;  /* 0x0000000000007941 */ /* 0x000fea0003800000 */
.L_x_757:
        /* <DEDUP_REMOVED lines=41> */
.L_x_760:
[----:B------:R-:W-:Y:S05]  /*3150*/  BSYNC B0 ;  /* 0x0000000000007941 */ /* 0x000fea0003800000 */
.L_x_759:
        /* <DEDUP_REMOVED lines=40> */
.L_x_762:
[----:B------:R-:W-:Y:S05]  /*33e0*/  BSYNC B0 ;  /* 0x0000000000007941 */ /* 0x000fea0003800000 */
.L_x_761:
        /* <DEDUP_REMOVED lines=42> */
.L_x_764:
[----:B------:R-:W-:Y:S05]  /*3690*/  BSYNC B0 ;  /* 0x0000000000007941 */ /* 0x000fea0003800000 */
.L_x_763:
        /* <DEDUP_REMOVED lines=39> */
.L_x_766:
[----:B------:R-:W-:Y:S05]  /*3910*/  BSYNC B0 ;  /* 0x0000000000007941 */ /* 0x000fea0003800000 */
.L_x_765:
        /* <DEDUP_REMOVED lines=45> */
.L_x_768:
[----:B------:R-:W-:Y:S05]  /*3bf0*/  BSYNC B0 ;  /* 0x0000000000007941 */ /* 0x000fea0003800000 */
.L_x_767:
        /* <DEDUP_REMOVED lines=48> */
.L_x_770:
[----:B------:R-:W-:Y:S05]  /*3f00*/  BSYNC B0 ;  /* 0x0000000000007941 */ /* 0x000fea0003800000 */
.L_x_769:
        /* <DEDUP_REMOVED lines=49> */
.L_x_772:
[----:B------:R-:W-:Y:S05]  /*4220*/  BSYNC B0 ;  /* 0x0000000000007941 */ /* 0x000fea0003800000 */
.L_x_771:
        /* <DEDUP_REMOVED lines=12> */
[----:B------:R-:W-:Y:S01]  /*42f0*/  LOP3.LUT R3, R3, 0x6, RZ, 0xc0, !PT ;  /* 0x0000000603037812 */ /* 0x000fe200078ec0ff */
[C---:B------:R-:W-:Y:S01]  /*4300*/  IMAD R238, R5.reuse, 0x2, R242 ;  /* 0x0000000205ee7824 */ /* 0x040fe200078e02f2 */
[----:B------:R-:W-:Y:S01]  /*4310*/  LOP3.LUT R4, R4, R9, RZ, 0x3c, !PT ;  /* 0x0000000904047212 */ /* 0x000fe200078e3cff */
[----:B------:R-:W-:Y:S01]  /*4320*/  IMAD R237, R5, 0x2, R240 ;  /* 0x0000000205ed7824 */ /* 0x000fe200078e02f0 */
[----:B------:R-:W-:Y:S03]  /*4330*/  LDSM.16.M88.4 R8, [R242] ;  /* 0x00000000f208783b */ /* 0x000fe60000000200 */
[----:B------:R-:W-:Y:S01]  /*4340*/  IMAD R241, R241, 0x200, R4 ;  /* 0x00000200f1f17824 */ /* 0x000fe200078e0204 */
[----:B------:R-:W-:Y:S03]  /*4350*/  LDSM.16.M88.4 R12, [R240] ;  /* 0x00000000f00c783b */ /* 0x000fe60000000200 */
[----:B------:R-:W-:Y:S01]  /*4360*/  IMAD.SHL.U32 R241, R241, 0x2, RZ ;  /* 0x00000002f1f17824 */ /* 0x000fe200078e00ff */
[----:B------:R-:W-:Y:S04]  /*4370*/  LDSM.16.M88.4 R40, [R238] ;  /* 0x00000000ee28783b */ /* 0x000fe80000000200 */
[----:B------:R-:W2:Y:S01]  /*4380*/  LDSM.16.M88.4 R64, [R241+0x8000] ;  /* 0x00800000f140783b */ /* 0x000ea20000000200 */
[----:B------:R-:W-:-:S02]  /*4390*/  IADD3 R2, R241, 0x8000, RZ ;  /* 0x00008000f1027810 */ /* 0x000fc40007ffe0ff */
[----:B------:R-:W-:Y:S01]  /*43a0*/  IADD3 R239, R241, 0x8020, RZ ;  /* 0x00008020f1ef7810 */ /* 0x000fe20007ffe0ff */
[----:B------:R-:W5:Y:S01]  /*43b0*/  LDSM.16.M88.4 R56, [R241+0x8800] ;  /* 0x00880000f138783b */ /* 0x000f620000000200 */
[----:B------:R-:W-:Y:S01]  /*43c0*/  @P1 IADD3 R239, R2, -0x20, RZ ;  /* 0xffffffe002ef1810 */ /* 0x000fe20007ffe0ff */
[----:B------:R-:W-:Y:S02]  /*43d0*/  IMAD.MOV.U32 R2, RZ, RZ, 0x40 ;  /* 0x00000040ff027424 */ /* 0x000fe400078e00ff */
[----:B------:R-:W-:Y:S01]  /*43e0*/  LDSM.16.M88.4 R48, [R241+0x9000] ;  /* 0x00900000f130783b */ /* 0x000fe20000000200 */
[C---:B------:R-:W-:Y:S02]  /*43f0*/  IADD3 R231, R239.reuse, 0x800, RZ ;  /* 0x00000800efe77810 */ /* 0x040fe40007ffe0ff */
[----:B------:R-:W-:Y:S01]  /*4400*/  SEL R2, R2, 0xffffffc0, !P2 ;  /* 0xffffffc002027807 */ /* 0x000fe20005000000 */
[----:B------:R-:W1:Y:S01]  /*4410*/  LDSM.16.M88.4 R76, [R239] ;  /* 0x00000000ef4c783b */ /* 0x000e620000000200 */
[----:B------:R-:W-:-:S02]  /*4420*/  IADD3 R230, R239, 0x1000, RZ ;  /* 0x00001000efe67810 */ /* 0x000fc40007ffe0ff */
[----:B------:R-:W-:Y:S01]  /*4430*/  IADD3 R229, R239, 0x1800, RZ ;  /* 0x00001800efe57810 */ /* 0x000fe20007ffe0ff */
[----:B------:R-:W3:Y:S01]  /*4440*/  LDSM.16.M88.4 R28, [R241+0x9800] ;  /* 0x00980000f11c783b */ /* 0x000ee20000000200 */
[----:B------:R-:W-:Y:S01]  /*4450*/  IMAD.IADD R235, R241, 0x1, R2 ;  /* 0x00000001f1eb7824 */ /* 0x000fe200078e0202 */
[C---:B------:R-:W-:Y:S01]  /*4460*/  IADD3 R227, R239.reuse, 0x2000, RZ ;  /* 0x00002000efe37810 */ /* 0x040fe20007ffe0ff */
[----:B------:R-:W-:Y:S01]  /*4470*/  IMAD.IADD R228, R2, 0x1, R239 ;  /* 0x0000000102e47824 */ /* 0x000fe200078e02ef */
[----:B------:R-:W4:Y:S01]  /*4480*/  LDSM.16.M88.4 R24, [R239+0x800] ;  /* 0x00080000ef18783b */ /* 0x000f220000000200 */
[C---:B------:R-:W-:Y:S02]  /*4490*/  IADD3 R226, R239.reuse, 0x2800, RZ ;  /* 0x00002800efe27810 */ /* 0x040fe40007ffe0ff */
[C---:B------:R-:W-:Y:S01]  /*44a0*/  IADD3 R225, R239.reuse, 0x3000, RZ ;  /* 0x00003000efe17810 */ /* 0x040fe20007ffe0ff */
[----:B------:R-:W1:Y:S01]  /*44b0*/  LDSM.16.M88.4 R84, [R235+0x8000] ;  /* 0x00800000eb54783b */ /* 0x000e620000000200 */
[----:B------:R-:W-:-:S02]  /*44c0*/  IADD3 R224, R239, 0x3800, RZ ;  /* 0x00003800efe07810 */ /* 0x000fc40007ffe0ff */
[C---:B------:R-:W-:Y:S01]  /*44d0*/  IADD3 R223, R239.reuse, 0x4000, RZ ;  /* 0x00004000efdf7810 */ /* 0x040fe20007ffe0ff */
[----:B------:R-:W1:Y:S01]  /*44e0*/  LDSM.16.M88.4 R20, [R239+0x1000] ;  /* 0x00100000ef14783b */ /* 0x000e620000000200 */
[C---:B------:R-:W-:Y:S02]  /*44f0*/  IADD3 R222, R239.reuse, 0x4800, RZ ;  /* 0x00004800efde7810 */ /* 0x040fe40007ffe0ff */
[C---:B------:R-:W-:Y:S01]  /*4500*/  IADD3 R221, R239.reuse, 0x5000, RZ ;  /* 0x00005000efdd7810 */ /* 0x040fe20007ffe0ff */
[----:B------:R-:W1:Y:S01]  /*4510*/  LDSM.16.M88.4 R72, [R239+0x1800] ;  /* 0x00180000ef48783b */ /* 0x000e620000000200 */
[C---:B------:R-:W-:Y:S02]  /*4520*/  IADD3 R220, R239.reuse, 0x5800, RZ ;  /* 0x00005800efdc7810 */ /* 0x040fe40007ffe0ff */
[C---:B------:R-:W-:Y:S01]  /*4530*/  IADD3 R219, R239.reuse, 0x6000, RZ ;  /* 0x00006000efdb7810 */ /* 0x040fe20007ffe0ff */
[----:B------:R-:W3:Y:S01]  /*4540*/  LDSM.16.M88.4 R68, [R235+0x8800] ;  /* 0x00880000eb44783b */ /* 0x000ee20000000200 */
[----:B------:R-:W-:-:S02]  /*4550*/  IADD3 R218, R239, 0x6800, RZ ;  /* 0x00006800efda7810 */ /* 0x000fc40007ffe0ff */
[C---:B------:R-:W-:Y:S01]  /*4560*/  IADD3 R217, R239.reuse, 0x7000, RZ ;  /* 0x00007000efd97810 */ /* 0x040fe20007ffe0ff */
[----:B--2---:R-:W-:Y:S01]  /*4570*/  HMMA.16816.F32.BF16 R16, R8, R64, RZ ;  /* 0x000000400810723c */ /* 0x004fe200000418ff */
[----:B------:R-:W-:Y:S01]  /*4580*/  LDSM.16.M88.4 R32, [R237] ;  /* 0x00000000ed20783b */ /* 0x000fe20000000200 */
[----:B------:R-:W-:-:S03]  /*4590*/  IADD3 R216, R239, 0x7800, RZ ;  /* 0x00007800efd87810 */ /* 0x000fc60007ffe0ff */
[----:B------:R-:W2:Y:S03]  /*45a0*/  LDSM.16.M88.4 R80, [R228] ;  /* 0x00000000e450783b */ /* 0x000ea60000000200 */
[C---:B------:R-:W-:Y:S01]  /*45b0*/  HMMA.16816.F32.BF16 R64, R8.reuse, R66, RZ ;  /* 0x000000420840723c */ /* 0x040fe200000418ff */
[----:B------:R-:W2:Y:S07]  /*45c0*/  LDSM.16.M88.4 R36, [R235+0x9000] ;  /* 0x00900000eb24783b */ /* 0x000eae0000000200 */
[C---:B-----5:R-:W-:Y:S08]  /*45d0*/  HMMA.16816.F32.BF16 R60, R8.reuse, R56, RZ ;  /* 0x00000038083c723c */ /* 0x060ff000000418ff */
[----:B------:R-:W-:Y:S08]  /*45e0*/  HMMA.16816.F32.BF16 R56, R8, R58, RZ ;  /* 0x0000003a0838723c */ /* 0x000ff000000418ff */
[----:B-1----:R-:W-:Y:S08]  /*45f0*/  HMMA.16816.F32.BF16 R16, R12, R76, R16 ;  /* 0x0000004c0c10723c */ /* 0x002ff00000041810 */
[C---:B------:R-:W-:Y:S08]  /*4600*/  HMMA.16816.F32.BF16 R52, R8.reuse, R48, RZ ;  /* 0x000000300834723c */ /* 0x040ff000000418ff */
[C---:B------:R-:W-:Y:S08]  /*4610*/  HMMA.16816.F32.BF16 R48, R8.reuse, R50, RZ ;  /* 0x000000320830723c */ /* 0x040ff000000418ff */
[C---:B---3--:R-:W-:Y:S08]  /*4620*/  HMMA.16816.F32.BF16 R44, R8.reuse, R28, RZ ;  /* 0x0000001c082c723c */ /* 0x048ff000000418ff */
[----:B------:R-:W-:Y:S01]  /*4630*/  HMMA.16816.F32.BF16 R8, R8, R30, RZ ;  /* 0x0000001e0808723c */ /* 0x000fe200000418ff */
[----:B------:R-:W1:Y:S07]  /*4640*/  LDSM.16.M88.4 R28, [R235+0x9800] ;  /* 0x00980000eb1c783b */ /* 0x000e6e0000000200 */
[C---:B------:R-:W-:Y:S01]  /*4650*/  HMMA.16816.F32.BF16 R64, R12.reuse, R78, R64 ;  /* 0x0000004e0c40723c */ /* 0x040fe20000041840 */
[----:B------:R-:W-:Y:S07]  /*4660*/  LDSM.16.M88.4 R76, [R228+0x1800] ;  /* 0x00180000e44c783b */ /* 0x000fee0000000200 */
[C---:B----4-:R-:W-:Y:S08]  /*4670*/  HMMA.16816.F32.BF16 R60, R12.reuse, R24, R60 ;  /* 0x000000180c3c723c */ /* 0x050ff0000004183c */
[----:B------:R-:W-:Y:S01]  /*4680*/  HMMA.16816.F32.BF16 R56, R12, R26, R56 ;  /* 0x0000001a0c38723c */ /* 0x000fe20000041838 */
[----:B------:R-:W3:Y:S07]  /*4690*/  LDSM.16.M88.4 R24, [R228+0x800] ;  /* 0x00080000e418783b */ /* 0x000eee0000000200 */
[----:B------:R-:W-:Y:S08]  /*46a0*/  HMMA.16816.F32.BF16 R16, R40, R84, R16 ;  /* 0x000000542810723c */ /* 0x000ff00000041810 */
[C---:B------:R-:W-:Y:S08]  /*46b0*/  HMMA.16816.F32.BF16 R52, R12.reuse, R20, R52 ;  /* 0x000000140c34723c */ /* 0x040ff00000041834 */
[C---:B------:R-:W-:Y:S01]  /*46c0*/  HMMA.16816.F32.BF16 R48, R12.reuse, R22, R48 ;  /* 0x000000160c30723c */ /* 0x040fe20000041830 */
[----:B------:R-:W-:Y:S07]  /*46d0*/  LDSM.16.M88.4 R20, [R228+0x1000] ;  /* 0x00100000e414783b */ /* 0x000fee0000000200 */
[C---:B------:R-:W-:Y:S08]  /*46e0*/  HMMA.16816.F32.BF16 R44, R12.reuse, R72, R44 ;  /* 0x000000480c2c723c */ /* 0x040ff0000004182c */
[----:B------:R-:W-:Y:S01]  /*46f0*/  HMMA.16816.F32.BF16 R12, R12, R74, R8 ;  /* 0x0000004a0c0c723c */ /* 0x000fe20000041808 */
[----:B------:R-:W-:Y:S04]  /*4700*/  LDSM.16.M88.4 R8, [R242+0x2000] ;  /* 0x00200000f208783b */ /* 0x000fe80000000200 */
[----:B------:R-:W4:Y:S03]  /*4710*/  LDSM.16.M88.4 R72, [R241+0xa000] ;  /* 0x00a00000f148783b */ /* 0x000f260000000200 */
[C---:B------:R-:W-:Y:S01]  /*4720*/  HMMA.16816.F32.BF16 R64, R40.reuse, R86, R64 ;  /* 0x000000562840723c */ /* 0x040fe20000041840 */
[----:B------:R-:W-:Y:S07]  /*4730*/  LDSM.16.M88.4 R84, [R239+0x2000] ;  /* 0x00200000ef54783b */ /* 0x000fee0000000200 */
[C---:B------:R-:W-:Y:S08]  /*4740*/  HMMA.16816.F32.BF16 R60, R40.reuse, R68, R60 ;  /* 0x00000044283c723c */ /* 0x040ff0000004183c */
[----:B------:R-:W-:Y:S01]  /*4750*/  HMMA.16816.F32.BF16 R56, R40, R70, R56 ;  /* 0x000000462838723c */ /* 0x000fe20000041838 */
[----:B------:R-:W5:Y:S07]  /*4760*/  LDSM.16.M88.4 R68, [R241+0xa800] ;  /* 0x00a80000f144783b */ /* 0x000f6e0000000200 */
[----:B--2---:R-:W-:Y:S08]  /*4770*/  HMMA.16816.F32.BF16 R16, R32, R80, R16 ;  /* 0x000000502010723c */ /* 0x004ff00000041810 */
[C---:B------:R-:W-:Y:S08]  /*4780*/  HMMA.16816.F32.BF16 R52, R40.reuse, R36, R52 ;  /* 0x000000242834723c */ /* 0x040ff00000041834 */
[C---:B------:R-:W-:Y:S01]  /*4790*/  HMMA.16816.F32.BF16 R48, R40.reuse, R38, R48 ;  /* 0x000000262830723c */ /* 0x040fe20000041830 */
[----:B------:R-:W-:Y:S07]  /*47a0*/  LDSM.16.M88.4 R36, [R241+0xb000] ;  /* 0x00b00000f124783b */ /* 0x000fee0000000200 */
[C---:B-1----:R-:W-:Y:S08]  /*47b0*/  HMMA.16816.F32.BF16 R44, R40.reuse, R28, R44 ;  /* 0x0000001c282c723c */ /* 0x042ff0000004182c */
[----:B------:R-:W-:Y:S01]  /*47c0*/  HMMA.16816.F32.BF16 R40, R40, R30, R12 ;  /* 0x0000001e2828723c */ /* 0x000fe2000004180c */
[----:B------:R-:W1:Y:S04]  /*47d0*/  LDSM.16.M88.4 R12, [R240+0x2000] ;  /* 0x00200000f00c783b */ /* 0x000e680000000200 */
[----:B------:R-:W2:Y:S03]  /*47e0*/  LDSM.16.M88.4 R28, [R241+0xb800] ;  /* 0x00b80000f11c783b */ /* 0x000ea60000000200 */
[C---:B------:R-:W-:Y:S01]  /*47f0*/  HMMA.16816.F32.BF16 R64, R32.reuse, R82, R64 ;  /* 0x000000522040723c */ /* 0x040fe20000041840 */
[----:B------:R-:W-:Y:S07]  /*4800*/  LDSM.16.M88.4 R80, [R239+0x3800] ;  /* 0x00380000ef50783b */ /* 0x000fee0000000200 */
[C---:B---3--:R-:W-:Y:S08]  /*4810*/  HMMA.16816.F32.BF16 R60, R32.reuse, R24, R60 ;  /* 0x00000018203c723c */ /* 0x048ff0000004183c */
[----:B------:R-:W-:Y:S01]  /*4820*/  HMMA.16816.F32.BF16 R56, R32, R26, R56 ;  /* 0x0000001a2038723c */ /* 0x000fe20000041838 */
[----:B------:R-:W3:Y:S07]  /*4830*/  LDSM.16.M88.4 R24, [R239+0x2800] ;  /* 0x00280000ef18783b */ /* 0x000eee0000000200 */
[----:B----4-:R-:W-:Y:S08]  /*4840*/  HMMA.16816.F32.BF16 R16, R8, R72, R16 ;  /* 0x000000480810723c */ /* 0x010ff00000041810 */
        /* <DEDUP_REMOVED lines=8> */
[----:B------:R-:W2:Y:S07]  /*48d0*/  LDSM.16.M88.4 R72, [R235+0xa800] ;  /* 0x00a80000eb48783b */ /* 0x000eae0000000200 */
[C---:B-----5:R-:W-:Y:S08]  /*48e0*/  HMMA.16816.F32.BF16 R60, R8.reuse, R68, R60 ;  /* 0x00000044083c723c */ /* 0x060ff0000004183c */
[----:B------:R-:W-:Y:S01]  /*48f0*/  HMMA.16816.F32.BF16 R56, R8, R70, R56 ;  /* 0x000000460838723c */ /* 0x000fe20000041838 */
[----:B------:R-:W-:Y:S07]  /*4900*/  LDSM.16.M88.4 R68, [R235+0xb000] ;  /* 0x00b00000eb44783b */ /* 0x000fee0000000200 */
[----:B-1----:R-:W-:Y:S08]  /*4910*/  HMMA.16816.F32.BF16 R16, R12, R84, R16 ;  /* 0x000000540c10723c */ /* 0x002ff00000041810 */
[C---:B------:R-:W-:Y:S08]  /*4920*/  HMMA.16816.F32.BF16 R52, R8.reuse, R36, R52 ;  /* 0x000000240834723c */ /* 0x040ff00000041834 */
[C---:B------:R-:W-:Y:S01]  /*4930*/  HMMA.16816.F32.BF16 R48, R8.reuse, R38, R48 ;  /* 0x000000260830723c */ /* 0x040fe20000041830 */
[----:B------:R-:W-:Y:S07]  /*4940*/  LDSM.16.M88.4 R36, [R235+0xb800] ;  /* 0x00b80000eb24783b */ /* 0x000fee0000000200 */
[C---:B--2---:R-:W-:Y:S08]  /*4950*/  HMMA.16816.F32.BF16 R44, R8.reuse, R28, R44 ;  /* 0x0000001c082c723c */ /* 0x044ff0000004182c */
[----:B------:R-:W-:Y:S01]  /*4960*/  HMMA.16816.F32.BF16 R40, R8, R30, R40 ;  /* 0x0000001e0828723c */ /* 0x000fe20000041828 */
[----:B------:R-:W-:Y:S04]  /*4970*/  LDSM.16.M88.4 R8, [R237+0x2000] ;  /* 0x00200000ed08783b */ /* 0x000fe80000000200 */
[----:B------:R-:W1:Y:S03]  /*4980*/  LDSM.16.M88.4 R28, [R228+0x2000] ;  /* 0x00200000e41c783b */ /* 0x000e660000000200 */
[C---:B------:R-:W-:Y:S01]  /*4990*/  HMMA.16816.F32.BF16 R64, R12.reuse, R86, R64 ;  /* 0x000000560c40723c */ /* 0x040fe20000041840 */
[----:B------:R-:W-:Y:S07]  /*49a0*/  LDSM.16.M88.4 R84, [R241+0xc000] ;  /* 0x00c00000f154783b */ /* 0x000fee0000000200 */
[C---:B---3--:R-:W-:Y:S08]  /*49b0*/  HMMA.16816.F32.BF16 R60, R12.reuse, R24, R60 ;  /* 0x000000180c3c723c */ /* 0x048ff0000004183c */
[----:B------:R-:W-:Y:S01]  /*49c0*/  HMMA.16816.F32.BF16 R56, R12, R26, R56 ;  /* 0x0000001a0c38723c */ /* 0x000fe20000041838 */
[----:B------:R-:W2:Y:S07]  /*49d0*/  LDSM.16.M88.4 R24, [R228+0x2800] ;  /* 0x00280000e418783b */ /* 0x000eae0000000200 */
[----:B----4-:R-:W-:Y:S08]  /*49e0*/  HMMA.16816.F32.BF16 R16, R32, R76, R16 ;  /* 0x0000004c2010723c */ /* 0x010ff00000041810 */
[C---:B------:R-:W-:Y:S08]  /*49f0*/  HMMA.16816.F32.BF16 R52, R12.reuse, R20, R52 ;  /* 0x000000140c34723c */ /* 0x040ff00000041834 */
[C---:B------:R-:W-:Y:S01]  /*4a00*/  HMMA.16816.F32.BF16 R48, R12.reuse, R22, R48 ;  /* 0x000000160c30723c */ /* 0x040fe20000041830 */
[----:B------:R-:W-:Y:S07]  /*4a10*/  LDSM.16.M88.4 R20, [R228+0x3000] ;  /* 0x00300000e414783b */ /* 0x000fee0000000200 */
[C---:B------:R-:W-:Y:S08]  /*4a20*/  HMMA.16816.F32.BF16 R44, R12.reuse, R80, R44 ;  /* 0x000000500c2c723c */ /* 0x040ff0000004182c */
[----:B------:R-:W-:Y:S01]  /*4a30*/  HMMA.16816.F32.BF16 R40, R12, R82, R40 ;  /* 0x000000520c28723c */ /* 0x000fe20000041828 */
[----:B------:R-:W3:Y:S04]  /*4a40*/  LDSM.16.M88.4 R80, [R242+0x4000] ;  /* 0x00400000f250783b */ /* 0x000ee80000000200 */
[----:B------:R-:W4:Y:S03]  /*4a50*/  LDSM.16.M88.4 R12, [R228+0x3800] ;  /* 0x00380000e40c783b */ /* 0x000f260000000200 */
[C---:B------:R-:W-:Y:S01]  /*4a60*/  HMMA.16816.F32.BF16 R64, R32.reuse, R78, R64 ;  /* 0x0000004e2040723c */ /* 0x040fe20000041840 */
[----:B------:R-:W5:Y:S07]  /*4a70*/  LDSM.16.M88.4 R76, [R241+0xc800] ;  /* 0x00c80000f14c783b */ /* 0x000f6e0000000200 */
[C---:B------:R-:W-:Y:S08]  /*4a80*/  HMMA.16816.F32.BF16 R60, R32.reuse, R72, R60 ;  /* 0x00000048203c723c */ /* 0x040ff0000004183c */
[----:B------:R-:W-:Y:S01]  /*4a90*/  HMMA.16816.F32.BF16 R56, R32, R74, R56 ;  /* 0x0000004a2038723c */ /* 0x000fe20000041838 */
[----:B------:R-:W-:Y:S07]  /*4aa0*/  LDSM.16.M88.4 R72, [R241+0xd000] ;  /* 0x00d00000f148783b */ /* 0x000fee0000000200 */
[----:B-1----:R-:W-:Y:S08]  /*4ab0*/  HMMA.16816.F32.BF16 R16, R8, R28, R16 ;  /* 0x0000001c0810723c */ /* 0x002ff00000041810 */
[C---:B------:R-:W-:Y:S08]  /*4ac0*/  HMMA.16816.F32.BF16 R52, R32.reuse, R68, R52 ;  /* 0x000000442034723c */ /* 0x040ff00000041834 */
[C---:B------:R-:W-:Y:S01]  /*4ad0*/  HMMA.16816.F32.BF16 R48, R32.reuse, R70, R48 ;  /* 0x000000462030723c */ /* 0x040fe20000041830 */
[----:B------:R-:W-:Y:S07]  /*4ae0*/  LDSM.16.M88.4 R68, [R241+0xd800] ;  /* 0x00d80000f144783b */ /* 0x000fee0000000200 */
[C---:B------:R-:W-:Y:S08]  /*4af0*/  HMMA.16816.F32.BF16 R44, R32.reuse, R36, R44 ;  /* 0x00000024202c723c */ /* 0x040ff0000004182c */
[----:B------:R-:W-:Y:S01]  /*4b00*/  HMMA.16816.F32.BF16 R40, R32, R38, R40 ;  /* 0x000000262028723c */ /* 0x000fe20000041828 */
[----:B------:R-:W-:Y:S04]  /*4b10*/  LDSM.16.M88.4 R36, [R240+0x4000] ;  /* 0x00400000f024783b */ /* 0x000fe80000000200 */
[----:B------:R-:W1:Y:S03]  /*4b20*/  LDSM.16.M88.4 R32, [R239+0x4000] ;  /* 0x00400000ef20783b */ /* 0x000e660000000200 */
[C---:B------:R-:W-:Y:S01]  /*4b30*/  HMMA.16816.F32.BF16 R64, R8.reuse, R30, R64 ;  /* 0x0000001e0840723c */ /* 0x040fe20000041840 */
[----:B------:R-:W1:Y:S07]  /*4b40*/  LDSM.16.M88.4 R28, [R239+0x4800] ;  /* 0x00480000ef1c783b */ /* 0x000e6e0000000200 */
[C---:B--2---:R-:W-:Y:S08]  /*4b50*/  HMMA.16816.F32.BF16 R60, R8.reuse, R24, R60 ;  /* 0x00000018083c723c */ /* 0x044ff0000004183c */
[----:B------:R-:W-:Y:S01]  /*4b60*/  HMMA.16816.F32.BF16 R56, R8, R26, R56 ;  /* 0x0000001a0838723c */ /* 0x000fe20000041838 */
[----:B------:R-:W-:Y:S07]  /*4b70*/  LDSM.16.M88.4 R24, [R239+0x5000] ;  /* 0x00500000ef18783b */ /* 0x000fee0000000200 */
[----:B---3--:R-:W-:Y:S08]  /*4b80*/  HMMA.16816.F32.BF16 R16, R80, R84, R16 ;  /* 0x000000545010723c */ /* 0x008ff00000041810 */
[C---:B------:R-:W-:Y:S08]  /*4b90*/  HMMA.16816.F32.BF16 R52, R8.reuse, R20, R52 ;  /* 0x000000140834723c */ /* 0x040ff00000041834 */
[C---:B------:R-:W-:Y:S01]  /*4ba0*/  HMMA.16816.F32.BF16 R48, R8.reuse, R22, R48 ;  /* 0x000000160830723c */ /* 0x040fe20000041830 */
[----:B------:R-:W-:Y:S07]  /*4bb0*/  LDSM.16.M88.4 R20, [R239+0x5800] ;  /* 0x00580000ef14783b */ /* 0x000fee0000000200 */
[C---:B----4-:R-:W-:Y:S08]  /*4bc0*/  HMMA.16816.F32.BF16 R44, R8.reuse, R12, R44 ;  /* 0x0000000c082c723c */ /* 0x050ff0000004182c */
[----:B------:R-:W-:Y:S01]  /*4bd0*/  HMMA.16816.F32.BF16 R40, R8, R14, R40 ;  /* 0x0000000e0828723c */ /* 0x000fe20000041828 */
[----:B------:R-:W-:Y:S04]  /*4be0*/  LDSM.16.M88.4 R12, [R238+0x4000] ;  /* 0x00400000ee0c783b */ /* 0x000fe80000000200 */
[----:B------:R-:W2:Y:S03]  /*4bf0*/  LDSM.16.M88.4 R8, [R235+0xc000] ;  /* 0x00c00000eb08783b */ /* 0x000ea60000000200 */
[C---:B------:R-:W-:Y:S08]  /*4c00*/  HMMA.16816.F32.BF16 R64, R80.reuse, R86, R64 ;  /* 0x000000565040723c */ /* 0x040ff00000041840 */
[C---:B-----5:R-:W-:Y:S08]  /*4c10*/  HMMA.16816.F32.BF16 R60, R80.reuse, R76, R60 ;  /* 0x0000004c503c723c */ /* 0x060ff0000004183c */
        /* <DEDUP_REMOVED lines=11> */
[----:B------:R-:W-:Y:S07]  /*4cd0*/  LDSM.16.M88.4 R32, [R242+0x6000] ;  /* 0x00600000f220783b */ /* 0x000fee0000000200 */
[C---:B------:R-:W-:Y:S08]  /*4ce0*/  HMMA.16816.F32.BF16 R60, R36.reuse, R28, R60 ;  /* 0x0000001c243c723c */ /* 0x040ff0000004183c */
[----:B------:R-:W-:Y:S01]  /*4cf0*/  HMMA.16816.F32.BF16 R56, R36, R30, R56 ;  /* 0x0000001e2438723c */ /* 0x000fe20000041838 */
[----:B------:R-:W3:Y:S07]  /*4d00*/  LDSM.16.M88.4 R28, [R235+0xd800] ;  /* 0x00d80000eb1c783b */ /* 0x000eee0000000200 */
[----:B--2---:R-:W-:Y:S08]  /*4d10*/  HMMA.16816.F32.BF16 R16, R12, R8, R16 ;  /* 0x000000080c10723c */ /* 0x004ff00000041810 */
[C---:B------:R-:W-:Y:S08]  /*4d20*/  HMMA.16816.F32.BF16 R52, R36.reuse, R24, R52 ;  /* 0x000000182434723c */ /* 0x040ff00000041834 */
[C---:B------:R-:W-:Y:S01]  /*4d30*/  HMMA.16816.F32.BF16 R48, R36.reuse, R26, R48 ;  /* 0x0000001a2430723c */ /* 0x040fe20000041830 */
[----:B------:R-:W-:Y:S07]  /*4d40*/  LDSM.16.M88.4 R24, [R228+0x4800] ;  /* 0x00480000e418783b */ /* 0x000fee0000000200 */
[C---:B------:R-:W-:Y:S08]  /*4d50*/  HMMA.16816.F32.BF16 R44, R36.reuse, R20, R44 ;  /* 0x00000014242c723c */ /* 0x040ff0000004182c */
[----:B------:R-:W-:Y:S01]  /*4d60*/  HMMA.16816.F32.BF16 R80, R36, R22, R80 ;  /* 0x000000162450723c */ /* 0x000fe20000041850 */
[----:B------:R-:W2:Y:S04]  /*4d70*/  LDSM.16.M88.4 R20, [R241+0xe000] ;  /* 0x00e00000f114783b */ /* 0x000ea80000000200 */
[----:B------:R-:W-:Y:S03]  /*4d80*/  LDSM.16.M88.4 R36, [R239+0x6000] ;  /* 0x00600000ef24783b */ /* 0x000fe60000000200 */
[----:B------:R-:W-:Y:S01]  /*4d90*/  HMMA.16816.F32.BF16 R64, R12, R10, R64 ;  /* 0x0000000a0c40723c */ /* 0x000fe20000041840 */
[----:B------:R-:W-:Y:S07]  /*4da0*/  LDSM.16.M88.4 R8, [R228+0x5000] ;  /* 0x00500000e408783b */ /* 0x000fee0000000200 */
[----:B-1----:R-:W-:Y:S08]  /*4db0*/  HMMA.16816.F32.BF16 R16, R68, R40, R16 ;  /* 0x000000284410723c */ /* 0x002ff00000041810 */
[C---:B------:R-:W-:Y:S08]  /*4dc0*/  HMMA.16816.F32.BF16 R52, R12.reuse, R72, R52 ;  /* 0x000000480c34723c */ /* 0x040ff00000041834 */
[C---:B------:R-:W-:Y:S08]  /*4dd0*/  HMMA.16816.F32.BF16 R60, R12.reuse, R76, R60 ;  /* 0x0000004c0c3c723c */ /* 0x040ff0000004183c */
[C---:B------:R-:W-:Y:S08]  /*4de0*/  HMMA.16816.F32.BF16 R56, R12.reuse, R78, R56 ;  /* 0x0000004e0c38723c */ /* 0x040ff00000041838 */
[----:B------:R-:W-:Y:S01]  /*4df0*/  HMMA.16816.F32.BF16 R72, R12, R74, R48 ;  /* 0x0000004a0c48723c */ /* 0x000fe20000041830 */
[----:B------:R-:W1:Y:S07]  /*4e00*/  LDSM.16.M88.4 R48, [R240+0x6000] ;  /* 0x00600000f030783b */ /* 0x000e6e0000000200 */
[----:B------:R-:W-:Y:S01]  /*4e10*/  HMMA.16816.F32.BF16 R64, R68, R42, R64 ;  /* 0x0000002a4440723c */ /* 0x000fe20000041840 */
[----:B------:R-:W-:Y:S07]  /*4e20*/  LDSM.16.M88.4 R40, [R241+0xe800] ;  /* 0x00e80000f128783b */ /* 0x000fee0000000200 */
[C---:B---3--:R-:W-:Y:S08]  /*4e30*/  HMMA.16816.F32.BF16 R44, R12.reuse, R28, R44 ;  /* 0x0000001c0c2c723c */ /* 0x048ff0000004182c */
[----:B------:R-:W-:Y:S01]  /*4e40*/  HMMA.16816.F32.BF16 R80, R12, R30, R80 ;  /* 0x0000001e0c50723c */ /* 0x000fe20000041850 */
[----:B------:R-:W3:Y:S04]  /*4e50*/  LDSM.16.M88.4 R12, [R228+0x5800] ;  /* 0x00580000e40c783b */ /* 0x000ee80000000200 */
[----:B------:R-:W-:Y:S03]  /*4e60*/  LDSM.16.M88.4 R28, [R238+0x6000] ;  /* 0x00600000ee1c783b */ /* 0x000fe60000000200 */
[----:B--2---:R-:W-:Y:S08]  /*4e70*/  HMMA.16816.F32.BF16 R16, R32, R20, R16 ;  /* 0x000000142010723c */ /* 0x004ff00000041810 */
[C---:B------:R-:W-:Y:S08]  /*4e80*/  HMMA.16816.F32.BF16 R60, R68.reuse, R24, R60 ;  /* 0x00000018443c723c */ /* 0x040ff0000004183c */
[----:B------:R-:W-:Y:S01]  /*4e90*/  HMMA.16816.F32.BF16 R56, R68, R26, R56 ;  /* 0x0000001a4438723c */ /* 0x000fe20000041838 */
[----:B------:R-:W2:Y:S07]  /*4ea0*/  LDSM.16.M88.4 R24, [R235+0xe000] ;  /* 0x00e00000eb18783b */ /* 0x000eae0000000200 */
[----:B------:R-:W-:Y:S01]  /*4eb0*/  HMMA.16816.F32.BF16 R64, R32, R22, R64 ;  /* 0x000000162040723c */ /* 0x000fe20000041840 */
[----:B------:R-:W-:Y:S07]  /*4ec0*/  LDSM.16.M88.4 R20, [R237+0x6000] ;  /* 0x00600000ed14783b */ /* 0x000fee0000000200 */
[----:B-1----:R-:W-:Y:S08]  /*4ed0*/  HMMA.16816.F32.BF16 R16, R48, R36, R16 ;  /* 0x000000243010723c */ /* 0x002ff00000041810 */
[C---:B---3--:R-:W-:Y:S01]  /*4ee0*/  HMMA.16816.F32.BF16 R76, R68.reuse, R12, R44 ;  /* 0x0000000c444c723c */ /* 0x048fe2000004182c */
[----:B------:R-:W1:Y:S07]  /*4ef0*/  LDSM.16.M88.4 R44, [R239+0x6800] ;  /* 0x00680000ef2c783b */ /* 0x000e6e0000000200 */
[C---:B------:R-:W-:Y:S08]  /*4f00*/  HMMA.16816.F32.BF16 R52, R68.reuse, R8, R52 ;  /* 0x000000084434723c */ /* 0x040ff00000041834 */
[----:B------:R-:W-:Y:S01]  /*4f10*/  HMMA.16816.F32.BF16 R72, R68, R10, R72 ;  /* 0x0000000a4448723c */ /* 0x000fe20000041848 */
[----:B------:R-:W3:Y:S07]  /*4f20*/  LDSM.16.M88.4 R8, [R228+0x6000] ;  /* 0x00600000e408783b */ /* 0x000eee0000000200 */
[----:B------:R-:W-:Y:S01]  /*4f30*/  HMMA.16816.F32.BF16 R64, R48, R38, R64 ;  /* 0x000000263040723c */ /* 0x000fe20000041840 */
[----:B------:R-:W4:Y:S07]  /*4f40*/  LDSM.16.M88.4 R36, [R235+0xe800] ;  /* 0x00e80000eb24783b */ /* 0x000f2e0000000200 */
[----:B------:R-:W-:Y:S08]  /*4f50*/  HMMA.16816.F32.BF16 R60, R32, R40, R60 ;  /* 0x00000028203c723c */ /* 0x000ff0000004183c */
[----:B--2---:R-:W-:Y:S08]  /*4f60*/  HMMA.16816.F32.BF16 R16, R28, R24, R16 ;  /* 0x000000181c10723c */ /* 0x004ff00000041810 */
[----:B------:R-:W-:Y:S01]  /*4f70*/  HMMA.16816.F32.BF16 R56, R32, R42, R56 ;  /* 0x0000002a2038723c */ /* 0x000fe20000041838 */
[----:B------:R-:W-:Y:S07]  /*4f80*/  LDSM.16.M88.4 R40, [R239+0x7000] ;  /* 0x00700000ef28783b */ /* 0x000fee0000000200 */
[----:B------:R-:W-:Y:S01]  /*4f90*/  HMMA.16816.F32.BF16 R64, R28, R26, R64 ;  /* 0x0000001a1c40723c */ /* 0x000fe20000041840 */
[----:B------:R-:W2:Y:S07]  /*4fa0*/  LDSM.16.M88.4 R24, [R241+0xf000] ;  /* 0x00f00000f118783b */ /* 0x000eae0000000200 */
[----:B-1----:R-:W-:Y:S08]  /*4fb0*/  HMMA.16816.F32.BF16 R60, R48, R44, R60 ;  /* 0x0000002c303c723c */ /* 0x002ff0000004183c */
[----:B---3--:R-:W-:Y:S08]  /*4fc0*/  HMMA.16816.F32.BF16 R16, R20, R8, R16 ;  /* 0x000000081410723c */ /* 0x008ff00000041810 */
[----:B------:R-:W-:Y:S08]  /*4fd0*/  HMMA.16816.F32.BF16 R56, R48, R46, R56 ;  /* 0x0000002e3038723c */ /* 0x000ff00000041838 */
[----:B------:R-:W-:Y:S01]  /*4fe0*/  HMMA.16816.F32.BF16 R80, R68, R14, R80 ;  /* 0x0000000e4450723c */ /* 0x000fe20000041850 */
[----:B------:R-:W1:Y:S07]  /*4ff0*/  LDSM.16.M88.4 R12, [R228+0x6800] ;  /* 0x00680000e40c783b */ /* 0x000e6e0000000200 */
[----:B----4-:R-:W-:Y:S01]  /*5000*/  HMMA.16816.F32.BF16 R60, R28, R36, R60 ;  /* 0x000000241c3c723c */ /* 0x010fe2000004183c */
[----:B------:R-:W-:-:S02]  /*5010*/  FMUL.FTZ R2, R16, c[0x0][0x2ec] ;  /* 0x0000bb0010027a20 */ /* 0x000fc40000410000 */
[----:B------:R-:W-:Y:S02]  /*5020*/  FMUL.FTZ R4, R17, c[0x0][0x2ec] ;  /* 0x0000bb0011047a20 */ /* 0x000fe40000410000 */
[----:B------:R-:W-:Y:S02]  /*5030*/  FMUL.FTZ R6, R18, c[0x0][0x2ec] ;  /* 0x0000bb0012067a20 */ /* 0x000fe40000410000 */
[----:B------:R-:W-:Y:S01]  /*5040*/  FMUL.FTZ R36, R19, c[0x0][0x2ec] ;  /* 0x0000bb0013247a20 */ /* 0x000fe20000410000 */
[C---:B--2---:R-:W-:Y:S01]  /*5050*/  HMMA.16816.F32.BF16 R52, R32.reuse, R24, R52 ;  /* 0x000000182034723c */ /* 0x044fe20000041834 */
[----:B------:R-:W2:Y:S01]  /*5060*/  LDSM.16.M88.4 R16, [R241+0xf800] ;  /* 0x00f80000f110783b */ /* 0x000ea20000000200 */
[----:B------:R-:W3:Y:S06]  /*5070*/  MUFU.TANH R2, R2 ;  /* 0x0000000200027308 */ /* 0x000eec0000002400 */
[----:B------:R-:W-:Y:S01]  /*5080*/  HMMA.16816.F32.BF16 R72, R32, R26, R72 ;  /* 0x0000001a2048723c */ /* 0x000fe20000041848 */
[----:B------:R-:W-:Y:S01]  /*5090*/  LDSM.16.M88.4 R24, [R228+0x7000] ;  /* 0x00700000e418783b */ /* 0x000fe20000000200 */
[----:B------:R-:W-:Y:S06]  /*50a0*/  MUFU.TANH R4, R4 ;  /* 0x0000000400047308 */ /* 0x000fec0000002400 */
[----:B------:R-:W-:Y:S02]  /*50b0*/  HMMA.16816.F32.BF16 R56, R28, R38, R56 ;  /* 0x000000261c38723c */ /* 0x000fe40000041838 */
[----:B------:R-:W4:Y:S06]  /*50c0*/  MUFU.TANH R36, R36 ;  /* 0x0000002400247308 */ /* 0x000f2c0000002400 */
[C---:B------:R-:W-:Y:S01]  /*50d0*/  HMMA.16816.F32.BF16 R64, R20.reuse, R10, R64 ;  /* 0x0000000a1440723c */ /* 0x040fe20000041840 */
[----:B------:R-:W5:Y:S01]  /*50e0*/  LDSM.16.M88.4 R8, [R235+0xf000] ;  /* 0x00f00000eb08783b */ /* 0x000f620000000200 */
[----:B------:R-:W-:Y:S06]  /*50f0*/  MUFU.TANH R6, R6 ;  /* 0x0000000600067308 */ /* 0x000fec0000002400 */
[----:B-1----:R-:W-:Y:S08]  /*5100*/  HMMA.16816.F32.BF16 R60, R20, R12, R60 ;  /* 0x0000000c143c723c */ /* 0x002ff0000004183c */
[C---:B------:R-:W-:Y:S08]  /*5110*/  HMMA.16816.F32.BF16 R52, R48.reuse, R40, R52 ;  /* 0x000000283034723c */ /* 0x040ff00000041834 */
[----:B------:R-:W-:Y:S01]  /*5120*/  HMMA.16816.F32.BF16 R72, R48, R42, R72 ;  /* 0x0000002a3048723c */ /* 0x000fe20000041848 */
[----:B------:R-:W-:-:S02]  /*5130*/  FMUL.FTZ R37, R64, c[0x0][0x2ec] ;  /* 0x0000bb0040257a20 */ /* 0x000fc40000410000 */
[----:B------:R-:W-:Y:S02]  /*5140*/  FMUL.FTZ R39, R66, c[0x0][0x2ec] ;  /* 0x0000bb0042277a20 */ /* 0x000fe40000410000 */
[----:B------:R-:W-:Y:S02]  /*5150*/  FMUL.FTZ R38, R65, c[0x0][0x2ec] ;  /* 0x0000bb0041267a20 */ /* 0x000fe40000410000 */
[----:B------:R-:W-:Y:S01]  /*5160*/  FMUL.FTZ R40, R67, c[0x0][0x2ec] ;  /* 0x0000bb0043287a20 */ /* 0x000fe20000410000 */
[----:B------:R-:W-:Y:S01]  /*5170*/  HMMA.16816.F32.BF16 R56, R20, R14, R56 ;  /* 0x0000000e1438723c */ /* 0x000fe20000041838 */
[----:B------:R-:W1:Y:S01]  /*5180*/  LDSM.16.M88.4 R12, [R239+0x7800] ;  /* 0x00780000ef0c783b */ /* 0x000e620000000200 */
[----:B------:R-:W-:Y:S01]  /*5190*/  MUFU.TANH R37, R37 ;  /* 0x0000002500257308 */ /* 0x000fe20000002400 */
[----:B------:R-:W-:Y:S02]  /*51a0*/  FMUL.FTZ R41, R60, c[0x0][0x2ec] ;  /* 0x0000bb003c297a20 */ /* 0x000fe40000410000 */
[----:B------:R-:W-:-:S02]  /*51b0*/  FMUL.FTZ R43, R62, c[0x0][0x2ec] ;  /* 0x0000bb003e2b7a20 */ /* 0x000fc40000410000 */
[----:B------:R-:W-:Y:S01]  /*51c0*/  FMUL.FTZ R42, R61, c[0x0][0x2ec] ;  /* 0x0000bb003d2a7a20 */ /* 0x000fe20000410000 */
[C---:B--2---:R-:W-:Y:S01]  /*51d0*/  HMMA.16816.F32.BF16 R76, R32.reuse, R16, R76 ;  /* 0x00000010204c723c */ /* 0x044fe2000004184c */
[----:B------:R-:W-:Y:S01]  /*51e0*/  FMUL.FTZ R45, R63, c[0x0][0x2ec] ;  /* 0x0000bb003f2d7a20 */ /* 0x000fe20000410000 */
[----:B------:R-:W2:Y:S06]  /*51f0*/  MUFU.TANH R39, R39 ;  /* 0x0000002700277308 */ /* 0x000eac0000002400 */
[----:B------:R-:W-:Y:S01]  /*5200*/  HMMA.16816.F32.BF16 R80, R32, R18, R80 ;  /* 0x000000122050723c */ /* 0x000fe20000041850 */
[----:B------:R-:W-:Y:S01]  /*5210*/  LDSM.16.M88.4 R16, [R228+0x7800] ;  /* 0x00780000e410783b */ /* 0x000fe20000000200 */
[----:B------:R-:W-:Y:S06]  /*5220*/  MUFU.TANH R38, R38 ;  /* 0x0000002600267308 */ /* 0x000fec0000002400 */
[----:B-----5:R-:W-:Y:S01]  /*5230*/  HMMA.16816.F32.BF16 R52, R28, R8, R52 ;  /* 0x000000081c34723c */ /* 0x020fe20000041834 */
[----:B------:R-:W-:Y:S01]  /*5240*/  FMUL.FTZ R44, R56, c[0x0][0x2ec] ;  /* 0x0000bb00382c7a20 */ /* 0x000fe20000410000 */
[----:B------:R-:W5:Y:S01]  /*5250*/  MUFU.TANH R40, R40 ;  /* 0x0000002800287308 */ /* 0x000f620000002400 */
[----:B------:R-:W-:-:S05]  /*5260*/  FMUL.FTZ R32, R59, c[0x0][0x2ec] ;  /* 0x0000bb003b207a20 */ /* 0x000fca0000410000 */
[----:B------:R-:W-:Y:S01]  /*5270*/  HMMA.16816.F32.BF16 R72, R28, R10, R72 ;  /* 0x0000000a1c48723c */ /* 0x000fe20000041848 */
[----:B------:R-:W2:Y:S01]  /*5280*/  LDSM.16.M88.4 R8, [R235+0xf800] ;  /* 0x00f80000eb08783b */ /* 0x000ea20000000200 */
[----:B------:R-:W-:Y:S01]  /*5290*/  MUFU.TANH R41, R41 ;  /* 0x0000002900297308 */ /* 0x000fe20000002400 */
[----:B------:R-:W-:-:S05]  /*52a0*/  DEPBAR.LE SB0, 0x0 ;  /* 0x000080000000791a */ /* 0x000fca0000000000 */
[C---:B-1----:R-:W-:Y:S02]  /*52b0*/  HMMA.16816.F32.BF16 R76, R48.reuse, R12, R76 ;  /* 0x0000000c304c723c */ /* 0x042fe4000004184c */
[----:B------:R-:W1:Y:S06]  /*52c0*/  MUFU.TANH R43, R43 ;  /* 0x0000002b002b7308 */ /* 0x000e6c0000002400 */
[----:B------:R-:W-:Y:S02]  /*52d0*/  HMMA.16816.F32.BF16 R80, R48, R14, R80 ;  /* 0x0000000e3050723c */ /* 0x000fe40000041850 */
[----:B------:R-:W-:Y:S06]  /*52e0*/  MUFU.TANH R42, R42 ;  /* 0x0000002a002a7308 */ /* 0x000fec0000002400 */
[C---:B------:R-:W-:Y:S02]  /*52f0*/  HMMA.16816.F32.BF16 R72, R20.reuse, R26, R72 ;  /* 0x0000001a1448723c */ /* 0x040fe40000041848 */
[----:B------:R-:W1:Y:S05]  /*5300*/  MUFU.TANH R45, R45 ;  /* 0x0000002d002d7308 */ /* 0x000e6a0000002400 */
[----:B------:R-:W-:Y:S01]  /*5310*/  IMAD.U32 R26, RZ, RZ, UR26 ;  /* 0x0000001aff1a7e24 */ /* 0x000fe2000f8e00ff */
[----:B------:R-:W-:Y:S02]  /*5320*/  HMMA.16816.F32.BF16 R52, R20, R24, R52 ;  /* 0x000000181434723c */ /* 0x000fe40000041834 */
[----:B------:R-:W-:Y:S01]  /*5330*/  MUFU.TANH R44, R44 ;  /* 0x0000002c002c7308 */ /* 0x000fe20000002400 */
[----:B------:R-:W-:-:S04]  /*5340*/  IMAD R26, R26, 0x40, R3 ;  /* 0x000000401a1a7824 */ /* 0x000fc800078e0203 */
[----:B------:R-:W-:Y:S01]  /*5350*/  FMUL.FTZ R25, R58, c[0x0][0x2ec] ;  /* 0x0000bb003a197a20 */ /* 0x000fe20000410000 */
[C---:B--2---:R-:W-:Y:S01]  /*5360*/  HMMA.16816.F32.BF16 R76, R28.reuse, R8, R76 ;  /* 0x000000081c4c723c */ /* 0x044fe2000004184c */
[C---:B------:R-:W-:Y:S01]  /*5370*/  IADD3 R3, R26.reuse, -0x3f, RZ ;  /* 0xffffffc11a037810 */ /* 0x040fe20007ffe0ff */
[----:B------:R-:W-:Y:S01]  /*5380*/  FMUL.FTZ R24, R57, c[0x0][0x2ec] ;  /* 0x0000bb0039187a20 */ /* 0x000fe20000410000 */
[----:B------:R-:W-:Y:S02]  /*5390*/  MUFU.TANH R32, R32 ;  /* 0x0000002000207308 */ /* 0x000fe40000002400 */
[----:B------:R-:W-:Y:S02]  /*53a0*/  ISETP.GE.AND P1, PT, R3, UR7, PT ;  /* 0x0000000703007c0c */ /* 0x000fe4000bf26270 */
[C---:B------:R-:W-:Y:S01]  /*53b0*/  IADD3 R3, R26.reuse, -0x38, RZ ;  /* 0xffffffc81a037810 */ /* 0x040fe20007ffe0ff */
[----:B------:R-:W-:Y:S01]  /*53c0*/  HMMA.16816.F32.BF16 R80, R28, R10, R80 ;  /* 0x0000000a1c50723c */ /* 0x000fe20000041850 */
[----:B------:R-:W-:Y:S01]  /*53d0*/  IADD3 R8, R26, -0x40, RZ ;  /* 0xffffffc01a087810 */ /* 0x000fe20007ffe0ff */
[----:B------:R-:W-:Y:S01]  /*53e0*/  FMUL.FTZ R72, R72, c[0x0][0x2ec] ;  /* 0x0000bb0048487a20 */ /* 0x000fe20000410000 */
[----:B------:R-:W-:Y:S01]  /*53f0*/  ISETP.GE.AND P0, PT, R3, UR7, PT ;  /* 0x0000000703007c0c */ /* 0x000fe2000bf06270 */
[----:B------:R-:W-:Y:S01]  /*5400*/  MUFU.TANH R25, R25 ;  /* 0x0000001900197308 */ /* 0x000fe20000002400 */
[----:B------:R-:W-:Y:S01]  /*5410*/  IADD3 R3, R26, -0x30, RZ ;  /* 0xffffffd01a037810 */ /* 0x000fe20007ffe0ff */
[----:B------:R-:W-:Y:S01]  /*5420*/  FMUL.FTZ R73, R73, c[0x0][0x2ec] ;  /* 0x0000bb0049497a20 */ /* 0x000fe20000410000 */
[----:B------:R-:W-:Y:S01]  /*5430*/  ISETP.GE.AND P2, PT, R8, UR7, PT ;  /* 0x0000000708007c0c */ /* 0x000fe2000bf46270 */
[----:B------:R-:W-:Y:S01]  /*5440*/  FMUL.FTZ R53, R53, c[0x0][0x2ec] ;  /* 0x0000bb0035357a20 */ /* 0x000fe20000410000 */
[----:B------:R-:W-:Y:S01]  /*5450*/  ISETP.GE.AND P5, PT, R3, UR7, PT ;  /* 0x0000000703007c0c */ /* 0x000fe2000bfa6270 */
[----:B------:R-:W-:Y:S01]  /*5460*/  FMUL.FTZ R55, R55, c[0x0][0x2ec] ;  /* 0x0000bb0037377a20 */ /* 0x000fe20000410000 */
[C---:B------:R-:W-:Y:S01]  /*5470*/  IADD3 R3, R26.reuse, -0x28, RZ ;  /* 0xffffffd81a037810 */ /* 0x040fe20007ffe0ff */
[----:B------:R-:W-:Y:S01]  /*5480*/  MUFU.TANH R187, R53 ;  /* 0x0000003500bb7308 */ /* 0x000fe20000002400 */
[----:B------:R-:W-:Y:S01]  /*5490*/  IADD3 R8, R26, -0x37, RZ ;  /* 0xffffffc91a087810 */ /* 0x000fe20007ffe0ff */
[----:B------:R-:W-:Y:S01]  /*54a0*/  FMUL.FTZ R52, R52, c[0x0][0x2ec] ;  /* 0x0000bb0034347a20 */ /* 0x000fe20000410000 */
[----:B------:R-:W-:Y:S01]  /*54b0*/  ISETP.GE.AND P3, PT, R3, UR7, PT ;  /* 0x0000000703007c0c */ /* 0x000fe2000bf66270 */
[C---:B------:R-:W-:Y:S01]  /*54c0*/  HMMA.16816.F32.BF16 R76, R20.reuse, R16, R76 ;  /* 0x00000010144c723c */ /* 0x040fe2000004184c */
[----:B---3--:R-:W-:Y:S01]  /*54d0*/  FSEL R3, R2, -INF , !P2 ;  /* 0xff80000002037808 */ /* 0x008fe20005000000 */
[----:B------:R-:W-:Y:S01]  /*54e0*/  FMUL.FTZ R54, R54, c[0x0][0x2ec] ;  /* 0x0000bb0036367a20 */ /* 0x000fe20000410000 */
[----:B------:R-:W-:Y:S01]  /*54f0*/  IADD3 R2, R26, -0x20, RZ ;  /* 0xffffffe01a027810 */ /* 0x000fe20007ffe0ff */
[----:B------:R-:W2:Y:S01]  /*5500*/  MUFU.TANH R206, R55 ;  /* 0x0000003700ce7308 */ /* 0x000ea20000002400 */
[----:B----4-:R-:W-:Y:S01]  /*5510*/  FSEL R36, R36, -INF , !P1 ;  /* 0xff80000024247808 */ /* 0x010fe20004800000 */
[----:B------:R-:W-:Y:S01]  /*5520*/  FMUL.FTZ R74, R74, c[0x0][0x2ec] ;  /* 0x0000bb004a4a7a20 */ /* 0x000fe20000410000 */
[----:B------:R-:W-:Y:S01]  /*5530*/  FSEL R17, R4, -INF , !P1 ;  /* 0xff80000004117808 */ /* 0x000fe20004800000 */
[----:B------:R-:W-:Y:S01]  /*5540*/  HMMA.16816.F32.BF16 R80, R20, R18, R80 ;  /* 0x000000121450723c */ /* 0x000fe20000041850 */
[----:B------:R-:W-:Y:S01]  /*5550*/  IADD3 R4, R26, -0x1f, RZ ;  /* 0xffffffe11a047810 */ /* 0x000fe20007ffe0ff */
[----:B------:R-:W-:Y:S01]  /*5560*/  FMUL.FTZ R75, R75, c[0x0][0x2ec] ;  /* 0x0000bb004b4b7a20 */ /* 0x000fe20000410000 */
[----:B------:R-:W-:Y:S01]  /*5570*/  ISETP.GE.AND P1, PT, R2, UR7, PT ;  /* 0x0000000702007c0c */ /* 0x000fe2000bf26270 */
[----:B------:R-:W3:Y:S01]  /*5580*/  MUFU.TANH R24, R24 ;  /* 0x0000001800187308 */ /* 0x000ee20000002400 */
[----:B------:R-:W-:-:S02]  /*5590*/  FSEL R2, R39, -INF , !P0 ;  /* 0xff80000027027808 */ /* 0x000fc40004000000 */
[----:B------:R-:W-:Y:S02]  /*55a0*/  FSEL R37, R37, -INF , !P0 ;  /* 0xff80000025257808 */ /* 0x000fe40004000000 */
[----:B------:R-:W-:Y:S02]  /*55b0*/  ISETP.GE.AND P6, PT, R8, UR7, PT ;  /* 0x0000000708007c0c */ /* 0x000fe4000bfc6270 */
[----:B------:R-:W-:Y:S01]  /*55c0*/  ISETP.GE.AND P0, PT, R4, UR7, PT ;  /* 0x0000000704007c0c */ /* 0x000fe2000bf06270 */
[----:B------:R-:W-:Y:S01]  /*55d0*/  MUFU.TANH R197, R52 ;  /* 0x0000003400c57308 */ /* 0x000fe20000002400 */
[----:B------:R-:W-:Y:S02]  /*55e0*/  IADD3 R4, R26, -0x18, RZ ;  /* 0xffffffe81a047810 */ /* 0x000fe40007ffe0ff */
[----:B-----5:R-:W-:Y:S01]  /*55f0*/  FSEL R40, R40, -INF , !P6 ;  /* 0xff80000028287808 */ /* 0x020fe20007000000 */
[----:B------:R-:W-:Y:S01]  /*5600*/  FMUL.FTZ R76, R76, c[0x0][0x2ec] ;  /* 0x0000bb004c4c7a20 */ /* 0x000fe20000410000 */
[----:B------:R-:W-:Y:S01]  /*5610*/  FSEL R27, R38, -INF , !P6 ;  /* 0xff800000261b7808 */ /* 0x000fe20007000000 */
[----:B------:R-:W-:Y:S01]  /*5620*/  FMUL.FTZ R77, R77, c[0x0][0x2ec] ;  /* 0x0000bb004d4d7a20 */ /* 0x000fe20000410000 */
[----:B------:R-:W-:Y:S01]  /*5630*/  ISETP.GE.AND P6, PT, R4, UR7, PT ;  /* 0x0000000704007c0c */ /* 0x000fe2000bfc6270 */
[----:B------:R-:W4:Y:S01]  /*5640*/  MUFU.TANH R190, R54 ;  /* 0x0000003600be7308 */ /* 0x000f220000002400 */
[----:B------:R-:W-:Y:S01]  /*5650*/  IADD3 R8, R26, -0x2f, RZ ;  /* 0xffffffd11a087810 */ /* 0x000fe20007ffe0ff */
[----:B------:R-:W-:Y:S01]  /*5660*/  FMUL.FTZ R78, R78, c[0x0][0x2ec] ;  /* 0x0000bb004e4e7a20 */ /* 0x000fe20000410000 */
[----:B------:R-:W-:Y:S01]  /*5670*/  IADD3 R4, R26, -0x17, RZ ;  /* 0xffffffe91a047810 */ /* 0x000fe20007ffe0ff */
[----:B------:R-:W-:Y:S01]  /*5680*/  FMUL.FTZ R79, R79, c[0x0][0x2ec] ;  /* 0x0000bb004f4f7a20 */ /* 0x000fe20000410000 */
[----:B-1----:R-:W-:Y:S01]  /*5690*/  FSEL R14, R43, -INF , !P5 ;  /* 0xff8000002b0e7808 */ /* 0x002fe20006800000 */
[----:B------:R-:W-:Y:S01]  /*56a0*/  FMUL.FTZ R80, R80, c[0x0][0x2ec] ;  /* 0x0000bb0050507a20 */ /* 0x000fe20000410000 */
[----:B------:R-:W-:Y:S01]  /*56b0*/  FSEL R15, R41, -INF , !P5 ;  /* 0xff800000290f7808 */ /* 0x000fe20006800000 */
[----:B------:R-:W-:Y:S01]  /*56c0*/  FMUL.FTZ R81, R81, c[0x0][0x2ec] ;  /* 0x0000bb0051517a20 */ /* 0x000fe20000410000 */
[----:B------:R-:W-:Y:S01]  /*56d0*/  ISETP.GE.AND P4, PT, R8, UR7, PT ;  /* 0x0000000708007c0c */ /* 0x000fe2000bf86270 */
[----:B------:R-:W-:Y:S01]  /*56e0*/  FMUL.FTZ R82, R82, c[0x0][0x2ec] ;  /* 0x0000bb0052527a20 */ /* 0x000fe20000410000 */
[----:B------:R-:W-:Y:S01]  /*56f0*/  ISETP.GE.AND P5, PT, R4, UR7, PT ;  /* 0x0000000704007c0c */ /* 0x000fe2000bfa6270 */
[----:B------:R-:W-:Y:S01]  /*5700*/  FMUL.FTZ R83, R83, c[0x0][0x2ec] ;  /* 0x0000bb0053537a20 */ /* 0x000fe20000410000 */
[----:B------:R-:W-:Y:S01]  /*5710*/  IADD3 R4, R26, -0x10, RZ ;  /* 0xfffffff01a047810 */ /* 0x000fe20007ffe0ff */
[----:B------:R-:W-:Y:S01]  /*5720*/  MUFU.TANH R193, R72 ;  /* 0x0000004800c17308 */ /* 0x000fe20000002400 */
[----:B------:R-:W-:-:S02]  /*5730*/  FSEL R12, R45, -INF , !P4 ;  /* 0xff8000002d0c7808 */ /* 0x000fc40006000000 */
[----:B------:R-:W-:Y:S02]  /*5740*/  FSEL R13, R42, -INF , !P4 ;  /* 0xff8000002a0d7808 */ /* 0x000fe40006000000 */
[----:B--2---:R-:W-:Y:S02]  /*5750*/  FSEL R206, R206, -INF , !P0 ;  /* 0xff800000cece7808 */ /* 0x004fe40004000000 */
[----:B------:R-:W-:Y:S01]  /*5760*/  FSEL R187, R187, -INF , !P0 ;  /* 0xff800000bbbb7808 */ /* 0x000fe20004000000 */
[----:B------:R-:W-:Y:S01]  /*5770*/  MUFU.TANH R189, R73 ;  /* 0x0000004900bd7308 */ /* 0x000fe20000002400 */
[----:B------:R-:W-:Y:S02]  /*5780*/  ISETP.GE.AND P4, PT, R4, UR7, PT ;  /* 0x0000000704007c0c */ /* 0x000fe4000bf86270 */
[----:B------:R-:W-:Y:S02]  /*5790*/  PLOP3.LUT P0, PT, PT, PT, UP0, 0x80, 0x0 ;  /* 0x000000000000781c */ /* 0x000fe40003f0f008 */
[----:B------:R-:W-:-:S02]  /*57a0*/  IADD3 R4, R26, -0xf, RZ ;  /* 0xfffffff11a047810 */ /* 0x000fc40007ffe0ff */
[----:B------:R-:W-:Y:S01]  /*57b0*/  IADD3 R8, R26, -0x27, RZ ;  /* 0xffffffd91a087810 */ /* 0x000fe20007ffe0ff */
[----:B------:R-:W1:Y:S01]  /*57c0*/  MUFU.TANH R192, R74 ;  /* 0x0000004a00c07308 */ /* 0x000e620000002400 */
[----:B------:R-:W-:Y:S02]  /*57d0*/  FSEL R10, R25, -INF , !P3 ;  /* 0xff800000190a7808 */ /* 0x000fe40005800000 */
[----:B------:R-:W-:Y:S02]  /*57e0*/  FSEL R11, R44, -INF , !P3 ;  /* 0xff8000002c0b7808 */ /* 0x000fe40005800000 */
[----:B------:R-:W-:Y:S02]  /*57f0*/  FSEL R6, R6, -INF , !P2 ;  /* 0xff80000006067808 */ /* 0x000fe40005000000 */
[----:B------:R-:W-:Y:S01]  /*5800*/  ISETP.GE.AND P3, PT, R4, UR7, PT ;  /* 0x0000000704007c0c */ /* 0x000fe2000bf66270 */
[----:B------:R-:W2:Y:S01]  /*5810*/  MUFU.TANH R204, R75 ;  /* 0x0000004b00cc7308 */ /* 0x000ea20000002400 */
[----:B------:R-:W-:-:S02]  /*5820*/  ISETP.GE.AND P2, PT, R8, UR7, PT ;  /* 0x0000000708007c0c */ /* 0x000fc4000bf46270 */
[C---:B------:R-:W-:Y:S02]  /*5830*/  IADD3 R4, R26.reuse, -0x8, RZ ;  /* 0xfffffff81a047810 */ /* 0x040fe40007ffe0ff */
[----:B------:R-:W-:Y:S02]  /*5840*/  IADD3 R26, R26, -0x7, RZ ;  /* 0xfffffff91a1a7810 */ /* 0x000fe40007ffe0ff */
[----:B------:R-:W-:Y:S01]  /*5850*/  FSEL R8, R32, -INF , !P2 ;  /* 0xff80000020087808 */ /* 0x000fe20005000000 */
[----:B------:R-:W5:Y:S01]  /*5860*/  MUFU.TANH R205, R76 ;  /* 0x0000004c00cd7308 */ /* 0x000f620000002400 */
[----:B---3--:R-:W-:Y:S02]  /*5870*/  FSEL R9, R24, -INF , !P2 ;  /* 0xff80000018097808 */ /* 0x008fe40005000000 */
[----:B----4-:R-:W-:Y:S02]  /*5880*/  FSEL R190, R190, -INF , !P1 ;  /* 0xff800000bebe7808 */ /* 0x010fe40004800000 */
[----:B------:R-:W-:-:S02]  /*5890*/  FSEL R197, R197, -INF , !P1 ;  /* 0xff800000c5c57808 */ /* 0x000fc40004800000 */
[----:B------:R-:W-:Y:S01]  /*58a0*/  ISETP.GE.AND P2, PT, R4, UR7, PT ;  /* 0x0000000704007c0c */ /* 0x000fe2000bf46270 */
[----:B------:R-:W3:Y:S01]  /*58b0*/  MUFU.TANH R203, R77 ;  /* 0x0000004d00cb7308 */ /* 0x000ee20000002400 */
[----:B------:R-:W-:Y:S02]  /*58c0*/  ISETP.GE.AND P1, PT, R26, UR7, PT ;  /* 0x000000071a007c0c */ /* 0x000fe4000bf26270 */
[----:B-1----:R-:W-:Y:S02]  /*58d0*/  FSEL R192, R192, -INF , !P6 ;  /* 0xff800000c0c07808 */ /* 0x002fe40007000000 */
[----:B------:R-:W-:Y:S02]  /*58e0*/  FSEL R193, R193, -INF , !P6 ;  /* 0xff800000c1c17808 */ /* 0x000fe40007000000 */
[----:B--2---:R-:W-:Y:S01]  /*58f0*/  FSEL R204, R204, -INF , !P5 ;  /* 0xff800000cccc7808 */ /* 0x004fe20006800000 */
[----:B------:R-:W1:Y:S01]  /*5900*/  MUFU.TANH R200, R78 ;  /* 0x0000004e00c87308 */ /* 0x000e620000002400 */
[----:B------:R-:W-:-:S02]  /*5910*/  FSEL R189, R189, -INF , !P5 ;  /* 0xff800000bdbd7808 */ /* 0x000fc40006800000 */
[----:B-----5:R-:W-:-:S05]  /*5920*/  FSEL R205, R205, -INF , !P4 ;  /* 0xff800000cdcd7808 */ /* 0x020fca0006000000 */
[----:B------:R-:W2:Y:S01]  /*5930*/  MUFU.TANH R198, R79 ;  /* 0x0000004f00c67308 */ /* 0x000ea20000002400 */
[----:B---3--:R-:W-:-:S07]  /*5940*/  FSEL R203, R203, -INF , !P3 ;  /* 0xff800000cbcb7808 */ /* 0x008fce0005800000 */
[----:B------:R-:W3:Y:S01]  /*5950*/  MUFU.TANH R201, R80 ;  /* 0x0000005000c97308 */ /* 0x000ee20000002400 */
[----:B-1----:R-:W-:-:S07]  /*5960*/  FSEL R200, R200, -INF , !P4 ;  /* 0xff800000c8c87808 */ /* 0x002fce0006000000 */
[----:B------:R-:W1:Y:S01]  /*5970*/  MUFU.TANH R196, R82 ;  /* 0x0000005200c47308 */ /* 0x000e620000002400 */
[----:B--2---:R-:W-:-:S07]  /*5980*/  FSEL R198, R198, -INF , !P3 ;  /* 0xff800000c6c67808 */ /* 0x004fce0005800000 */
[----:B------:R-:W2:Y:S01]  /*5990*/  MUFU.TANH R188, R83 ;  /* 0x0000005300bc7308 */ /* 0x000ea20000002400 */
[----:B---3--:R-:W-:-:S07]  /*59a0*/  FSEL R201, R201, -INF , !P2 ;  /* 0xff800000c9c97808 */ /* 0x008fce0005000000 */
[----:B------:R-:W3:Y:S01]  /*59b0*/  MUFU.TANH R199, R81 ;  /* 0x0000005100c77308 */ /* 0x000ee20000002400 */
[----:B-1----:R-:W-:Y:S02]  /*59c0*/  FSEL R196, R196, -INF , !P2 ;  /* 0xff800000c4c47808 */ /* 0x002fe40005000000 */
[----:B--2---:R-:W-:Y:S02]  /*59d0*/  FSEL R188, R188, -INF , !P1 ;  /* 0xff800000bcbc7808 */ /* 0x004fe40004800000 */
[----:B---3--:R-:W-:Y:S01]  /*59e0*/  FSEL R199, R199, -INF , !P1 ;  /* 0xff800000c7c77808 */ /* 0x008fe20004800000 */
        /* <DEDUP_REMOVED lines=77> */
.L_x_774:
[----:B------:R-:W-:-:S04]  /*5ec0*/  ULEA UR22, -UR22, URZ, 0x6 ;  /* 0x0000003f16167291 */ /* 0x000fc8000f8e313f */
[----:B------:R-:W-:Y:S02]  /*5ed0*/  USHF.R.S32.HI UR4, URZ, 0x1f, UR22 ;  /* 0x0000001f3f047899 */ /* 0x000fe40008011416 */
[----:B------:R-:W-:-:S04]  /*5ee0*/  MOV R23, UR22 ;  /* 0x0000001600177c02 */ /* 0x000fc80008000f00 */
[----:B------:R-:W-:Y:S02]  /*5ef0*/  MOV R20, UR4 ;  /* 0x0000000400147c02 */ /* 0x000fe40008000f00 */
.L_x_775:
        /* <DEDUP_REMOVED lines=156> */
.L_x_777:
[----:B------:R-:W-:Y:S05]  /*68c0*/  BSYNC B0 ;  /* 0x0000000000007941 */ /* 0x000fea0003800000 */
.L_x_776:
[----:B------:R-:W0:Y:S01]  /*68d0*/  LDGDEPBAR ;  /* 0x00000000000079af */ /* 0x000e220000000000 */
[----:B------:R-:W-:-:S04]  /*68e0*/  IADD3 R166, P1, R23, R166, RZ ;  /* 0x000000a617a67210 */ /* 0x000fc80007f3e0ff */
[----:B------:R-:W-:Y:S02]  /*68f0*/  IADD3.X R165, R20, R165, RZ, P1, !PT ;  /* 0x000000a514a57210 */ /* 0x000fe40000ffe4ff */
.L_x_773:
        /* <DEDUP_REMOVED lines=36> */
[----:B------:R-:W-:Y:S04]  /*6b40*/  LDSM.16.MT88.4 R148, [R234+0x10000] ;  /* 0x01000000ea94783b */ /* 0x000fe80000004200 */
[----:B------:R-:W-:Y:S04]  /*6b50*/  LDSM.16.MT88.4 R140, [R233+0x10000] ;  /* 0x01000000e98c783b */ /* 0x000fe80000004200 */
[----:B------:R-:W-:Y:S04]  /*6b60*/  LDSM.16.MT88.4 R132, [R232+0x10000] ;  /* 0x01000000e884783b */ /* 0x000fe80000004200 */
[----:B------:R-:W-:Y:S01]  /*6b70*/  LDSM.16.MT88.4 R156, [R236+0x10000] ;  /* 0x01000000ec9c783b */ /* 0x000fe20000004200 */
[----:B--2---:R-:W-:-:S03]  /*6b80*/  FMNMX.FTZ R21, R18, R21, !PT ;  /* 0x0000001512157209 */ /* 0x004fc60007810000 */
[----:B-1----:R-:W-:Y:S01]  /*6b90*/  LDSM.16.MT88.4 R48, [R234+0x12000] ;  /* 0x01200000ea30783b */ /* 0x002fe20000004200 */
        /* <DEDUP_REMOVED lines=26> */
[--C-:B------:R-:W-:Y:S01]  /*6d40*/  FFMA.FTZ R174, R13, c[0x0][0x23c], -R202.reuse ;  /* 0x00008f000dae7a23 */ /* 0x100fe200000108ca */
[----:B------:R-:W-:Y:S01]  /*6d50*/  LDSM.16.MT88.4 R16, [R234+0x10800] ;  /* 0x01080000ea10783b */ /* 0x000fe20000004200 */
[--C-:B------:R-:W-:Y:S01]  /*6d60*/  FFMA.FTZ R173, R11, c[0x0][0x23c], -R202.reuse ;  /* 0x00008f000bad7a23 */ /* 0x100fe200000108ca */
[----:B------:R-:W-:Y:S01]  /*6d70*/  LEA R252, P1, R166, c[0x0][0x168], 0x1 ;  /* 0x00005a00a6fc7a11 */ /* 0x000fe200078208ff */
[--C-:B------:R-:W-:Y:S01]  /*6d80*/  FFMA.FTZ R183, R6, c[0x0][0x23c], -R191.reuse ;  /* 0x00008f0006b77a23 */ /* 0x100fe200000108bf */
[----:B------:R-:W1:Y:S01]  /*6d90*/  MUFU.EX2 R180, R180 ;  /* 0x000000b400b47308 */ /* 0x000e620000000800 */
[--C-:B------:R-:W-:Y:S01]  /*6da0*/  FFMA.FTZ R182, R36, c[0x0][0x23c], -R191.reuse ;  /* 0x00008f0024b67a23 */ /* 0x100fe200000108bf */
[----:B------:R-:W-:Y:S01]  /*6db0*/  LDSM.16.MT88.4 R4, [R232+0x16000] ;  /* 0x01600000e804783b */ /* 0x000fe20000004200 */
[----:B------:R-:W-:Y:S01]  /*6dc0*/  FFMA.FTZ R185, R2, c[0x0][0x23c], -R191 ;  /* 0x00008f0002b97a23 */ /* 0x000fe200000108bf */
[----:B------:R-:W-:Y:S01]  /*6dd0*/  LEA.HI.X R251, R166, c[0x0][0x16c], R165, 0x1, P1 ;  /* 0x00005b00a6fb7a11 */ /* 0x000fe200008f0ca5 */
[--C-:B------:R-:W-:Y:S01]  /*6de0*/  FFMA.FTZ R176, R40, c[0x0][0x23c], -R191.reuse ;  /* 0x00008f0028b07a23 */ /* 0x100fe200000108bf */
[----:B------:R-:W-:Y:S01]  /*6df0*/  LDSM.16.MT88.4 R24, [R236+0x10800] ;  /* 0x01080000ec18783b */ /* 0x000fe20000004200 */
[----:B------:R-:W-:Y:S01]  /*6e00*/  FFMA.FTZ R2, R9, c[0x0][0x23c], -R202 ;  /* 0x00008f0009027a23 */ /* 0x000fe200000108ca */
[----:B------:R-:W-:Y:S01]  /*6e10*/  MUFU.EX2 R178, R178 ;  /* 0x000000b200b27308 */ /* 0x000fe20000000800 */
[--C-:B------:R-:W-:Y:S01]  /*6e20*/  FFMA.FTZ R177, R14, c[0x0][0x23c], -R191.reuse ;  /* 0x00008f000eb17a23 */ /* 0x100fe200000108bf */
[----:B------:R-:W2:Y:S01]  /*6e30*/  LDSM.16.MT88.4 R40, [R236+0x12000] ;  /* 0x01200000ec28783b */ /* 0x000ea20000004200 */
        /* <DEDUP_REMOVED lines=20> */
[----:B------:R-:W-:Y:S01]  /*6f80*/  LDSM.16.MT88.4 R28, [R232+0x12800] ;  /* 0x01280000e81c783b */ /* 0x000fe20000004200 */
[----:B------:R-:W-:Y:S02]  /*6f90*/  FFMA.FTZ R197, R204, c[0x0][0x23c], -R191 ;  /* 0x00008f00ccc57a23 */ /* 0x000fe400000108bf */
[--C-:B------:R-:W-:Y:S02]  /*6fa0*/  FFMA.FTZ R204, R205, c[0x0][0x23c], -R202.reuse ;  /* 0x00008f00cdcc7a23 */ /* 0x100fe400000108ca */
[--C-:B------:R-:W-:Y:S01]  /*6fb0*/  FFMA.FTZ R203, R203, c[0x0][0x23c], -R202.reuse ;  /* 0x00008f00cbcb7a23 */ /* 0x100fe200000108ca */
        /* <DEDUP_REMOVED lines=11> */
[----:B------:R-:W-:-:S04]  /*7070*/  FADD.FTZ R181, R181, R180 ;  /* 0x000000b4b5b57221 */ /* 0x000fc80000010000 */
[----:B------:R-:W-:Y:S01]  /*7080*/  FADD.FTZ R178, R178, R181 ;  /* 0x000000b5b2b27221 */ /* 0x000fe20000010000 */
[C---:B----4-:R-:W-:Y:S02]  /*7090*/  F2FP.BF16.PACK_AB R131, R176.reuse, R185 ;  /* 0x000000b9b083723e */ /* 0x050fe400000010ff */
[----:B------:R-:W4:Y:S01]  /*70a0*/  MUFU.EX2 R174, R174 ;  /* 0x000000ae00ae7308 */ /* 0x000f220000000800 */
[----:B------:R-:W-:Y:S02]  /*70b0*/  FADD.FTZ R185, R185, R182 ;  /* 0x000000b6b9b97221 */ /* 0x000fe40000010000 */
[----:B------:R-:W-:Y:S02]  /*70c0*/  FADD.FTZ R178, R175, R178 ;  /* 0x000000b2afb27221 */ /* 0x000fe40000010000 */
[----:B------:R-:W-:Y:S01]  /*70d0*/  FADD.FTZ R176, R176, R185 ;  /* 0x000000b9b0b07221 */ /* 0x000fe20000010000 */
[C---:B------:R-:W-:Y:S02]  /*70e0*/  HMMA.16816.F32.BF16 R152, R128.reuse, R148, RZ ;  /* 0x000000948098723c */ /* 0x040fe400000418ff */
[----:B------:R-:W-:Y:S06]  /*70f0*/  MUFU.EX2 R173, R173 ;  /* 0x000000ad00ad7308 */ /* 0x000fec0000000800 */
[C---:B------:R-:W-:Y:S02]  /*7100*/  HMMA.16816.F32.BF16 R144, R128.reuse, R140, RZ ;  /* 0x0000008c8090723c */ /* 0x040fe400000418ff */
[----:B------:R-:W-:Y:S06]  /*7110*/  MUFU.EX2 R2, R2 ;  /* 0x0000000200027308 */ /* 0x000fec0000000800 */
        /* <DEDUP_REMOVED lines=10> */
[C---:B--2---:R-:W-:Y:S02]  /*71c0*/  HMMA.16816.F32.BF16 R36, R128.reuse, R40, RZ ;  /* 0x000000288024723c */ /* 0x044fe400000418ff */
[----:B------:R-:W2:Y:S06]  /*71d0*/  MUFU.EX2 R187, R187 ;  /* 0x000000bb00bb7308 */ /* 0x000eac0000000800 */
        /* <DEDUP_REMOVED lines=39> */
[----:B-----5:R-:W-:Y:S01]  /*7450*/  F2FP.BF16.PACK_AB R5, R172, R177 ;  /* 0x000000b1ac05723e */ /* 0x020fe200000010ff */
[----:B------:R-:W-:-:S02]  /*7460*/  FADD.FTZ R177, R177, R176 ;  /* 0x000000b0b1b17221 */ /* 0x000fc40000010000 */
[----:B------:R-:W-:Y:S02]  /*7470*/  FADD.FTZ R179, R179, R178 ;  /* 0x000000b2b3b37221 */ /* 0x000fe40000010000 */
[----:B------:R-:W-:Y:S01]  /*7480*/  FADD.FTZ R172, R172, R177 ;  /* 0x000000b1acac7221 */ /* 0x000fe20000010000 */
[----:B------:R-:W-:Y:S01]  /*7490*/  F2FP.BF16.PACK_AB R6, R2, R173 ;  /* 0x000000ad0206723e */ /* 0x000fe200000010ff */
[----:B------:R-:W-:Y:S01]  /*74a0*/  FADD.FTZ R174, R174, R179 ;  /* 0x000000b3aeae7221 */ /* 0x000fe20000010000 */
[C---:B-1----:R-:W-:Y:S01]  /*74b0*/  F2FP.BF16.PACK_AB R7, R0.reuse, R167 ;  /* 0x000000a70007723e */ /* 0x042fe200000010ff */
[----:B------:R-:W-:Y:S02]  /*74c0*/  FADD.FTZ R167, R167, R172 ;  /* 0x000000aca7a77221 */ /* 0x000fe40000010000 */
[----:B------:R-:W-:Y:S02]  /*74d0*/  FADD.FTZ R173, R173, R174 ;  /* 0x000000aeadad7221 */ /* 0x000fe40000010000 */
[----:B------:R-:W-:-:S02]  /*74e0*/  FADD.FTZ R167, R0, R167 ;  /* 0x000000a700a77221 */ /* 0x000fc40000010000 */
[----:B------:R-:W-:Y:S01]  /*74f0*/  HMMA.16816.F32.BF16 R152, R4, R16, R152 ;  /* 0x000000100498723c */ /* 0x000fe20000041898 */
[----:B------:R-:W-:-:S07]  /*7500*/  FADD.FTZ R173, R2, R173 ;  /* 0x000000ad02ad7221 */ /* 0x000fce0000010000 */
[C---:B------:R-:W-:Y:S01]  /*7510*/  HMMA.16816.F32.BF16 R148, R4.reuse, R18, R148 ;  /* 0x000000120494723c */ /* 0x040fe20000041894 */
[----:B------:R-:W1:Y:S07]  /*7520*/  LDSM.16.MT88.4 R16, [R236+0x14800] ;  /* 0x01480000ec10783b */ /* 0x000e6e0000004200 */
[C---:B---3--:R-:W-:Y:S08]  /*7530*/  HMMA.16816.F32.BF16 R144, R4.reuse, R12, R144 ;  /* 0x0000000c0490723c */ /* 0x048ff00000041890 */
[C---:B------:R-:W-:Y:S01]  /*7540*/  HMMA.16816.F32.BF16 R140, R4.reuse, R14, R140 ;  /* 0x0000000e048c723c */ /* 0x040fe2000004188c */
[----:B------:R-:W3:Y:S07]  /*7550*/  LDSM.16.MT88.4 R12, [R233+0x14800] ;  /* 0x01480000e90c783b */ /* 0x000eee0000004200 */
[C---:B------:R-:W-:Y:S08]  /*7560*/  HMMA.16816.F32.BF16 R136, R4.reuse, R8, R136 ;  /* 0x000000080488723c */ /* 0x040ff00000041888 */
[C---:B------:R-:W-:Y:S01]  /*7570*/  HMMA.16816.F32.BF16 R132, R4.reuse, R10, R132 ;  /* 0x0000000a0484723c */ /* 0x040fe20000041884 */
[----:B------:R-:W4:Y:S07]  /*7580*/  LDSM.16.MT88.4 R8, [R232+0x14800] ;  /* 0x01480000e808783b */ /* 0x000f2e0000004200 */
[C---:B------:R-:W-:Y:S08]  /*7590*/  HMMA.16816.F32.BF16 R160, R4.reuse, R24, R160 ;  /* 0x0000001804a0723c */ /* 0x040ff000000418a0 */
        /* <DEDUP_REMOVED lines=9> */
[C---:B------:R-:W-:Y:S01]  /*7630*/  HMMA.16816.F32.BF16 R156, R4.reuse, R26, R156 ;  /* 0x0000001a049c723c */ /* 0x040fe2000004189c */
[----:B------:R-:W5:Y:S07]  /*7640*/  LDSM.16.MT88.4 R24, [R234+0x14800] ;  /* 0x01480000ea18783b */ /* 0x000f6e0000004200 */
[C---:B------:R-:W-:Y:S08]  /*7650*/  HMMA.16816.F32.BF16 R36, R4.reuse, R20, R36 ;  /* 0x000000140424723c */ /* 0x040ff00000041824 */
[C---:B------:R-:W-:Y:S01]  /*7660*/  HMMA.16816.F32.BF16 R40, R4.reuse, R22, R40 ;  /* 0x000000160428723c */ /* 0x040fe20000041828 */
[----:B------:R-:W2:Y:S07]  /*7670*/  LDSM.16.MT88.4 R20, [R236+0x16800] ;  /* 0x01680000ec14783b */ /* 0x000eae0000004200 */
[C---:B-1----:R-:W-:Y:S08]  /*7680*/  HMMA.16816.F32.BF16 R108, R4.reuse, R16, R108 ;  /* 0x00000010046c723c */ /* 0x042ff0000004186c */
[C---:B------:R-:W-:Y:S01]  /*7690*/  HMMA.16816.F32.BF16 R112, R4.reuse, R18, R112 ;  /* 0x000000120470723c */ /* 0x040fe20000041870 */
[----:B------:R-:W-:Y:S07]  /*76a0*/  LDSM.16.MT88.4 R16, [R236+0x13000] ;  /* 0x01300000ec10783b */ /* 0x000fee0000004200 */
[C---:B---3--:R-:W-:Y:S08]  /*76b0*/  HMMA.16816.F32.BF16 R116, R4.reuse, R12, R116 ;  /* 0x0000000c0474723c */ /* 0x048ff00000041874 */
[C---:B------:R-:W-:Y:S01]  /*76c0*/  HMMA.16816.F32.BF16 R120, R4.reuse, R14, R120 ;  /* 0x0000000e0478723c */ /* 0x040fe20000041878 */
[----:B------:R-:W1:Y:S07]  /*76d0*/  LDSM.16.MT88.4 R12, [R234+0x11000] ;  /* 0x01100000ea0c783b */ /* 0x000e6e0000004200 */
[C---:B----4-:R-:W-:Y:S08]  /*76e0*/  HMMA.16816.F32.BF16 R124, R4.reuse, R8, R124 ;  /* 0x00000008047c723c */ /* 0x050ff0000004187c */
[C---:B------:R-:W-:Y:S01]  /*76f0*/  HMMA.16816.F32.BF16 R128, R4.reuse, R10, R128 ;  /* 0x0000000a0480723c */ /* 0x040fe20000041880 */
[----:B------:R-:W3:Y:S07]  /*7700*/  LDSM.16.MT88.4 R8, [R232+0x11000] ;  /* 0x01100000e808783b */ /* 0x000eee0000004200 */
        /* <DEDUP_REMOVED lines=9> */
[C---:B-----5:R-:W-:Y:S08]  /*77a0*/  HMMA.16816.F32.BF16 R76, R4.reuse, R24, R76 ;  /* 0x00000018044c723c */ /* 0x060ff0000004184c */
[C---:B------:R-:W-:Y:S01]  /*77b0*/  HMMA.16816.F32.BF16 R80, R4.reuse, R26, R80 ;  /* 0x0000001a0450723c */ /* 0x040fe20000041850 */
[----:B------:R-:W4:Y:S07]  /*77c0*/  LDSM.16.MT88.4 R24, [R236+0x11000] ;  /* 0x01100000ec18783b */ /* 0x000f2e0000004200 */
[C---:B--2---:R-:W-:Y:S08]  /*77d0*/  HMMA.16816.F32.BF16 R100, R4.reuse, R20, R100 ;  /* 0x000000140464723c */ /* 0x044ff00000041864 */
        /* <DEDUP_REMOVED lines=12> */
[----:B-1----:R-:W-:Y:S01]  /*78a0*/  HMMA.16816.F32.BF16 R152, R4, R12, R152 ;  /* 0x0000000c0498723c */ /* 0x002fe20000041898 */
[----:B------:R-:W-:Y:S02]  /*78b0*/  FADD.FTZ R189, R189, R186 ;  /* 0x000000babdbd7221 */ /* 0x000fe40000010000 */
[----:B------:R-:W-:-:S05]  /*78c0*/  FADD.FTZ R192, R197, R192 ;  /* 0x000000c0c5c07221 */ /* 0x000fca0000010000 */
[C---:B------:R-:W-:Y:S01]  /*78d0*/  HMMA.16816.F32.BF16 R148, R4.reuse, R14, R148 ;  /* 0x0000000e0494723c */ /* 0x040fe20000041894 */
[----:B------:R-:W1:Y:S07]  /*78e0*/  LDSM.16.MT88.4 R12, [R233+0x13000] ;  /* 0x01300000e90c783b */ /* 0x000e6e0000004200 */
[C---:B---3--:R-:W-:Y:S08]  /*78f0*/  HMMA.16816.F32.BF16 R136, R4.reuse, R8, R136 ;  /* 0x000000080488723c */ /* 0x048ff00000041888 */
[C---:B------:R-:W-:Y:S01]  /*7900*/  HMMA.16816.F32.BF16 R132, R4.reuse, R10, R132 ;  /* 0x0000000a0484723c */ /* 0x040fe20000041884 */
[----:B------:R-:W2:Y:S07]  /*7910*/  LDSM.16.MT88.4 R8, [R234+0x15000] ;  /* 0x01500000ea08783b */ /* 0x000eae0000004200 */
[C---:B------:R-:W-:Y:S08]  /*7920*/  HMMA.16816.F32.BF16 R36, R4.reuse, R16, R36 ;  /* 0x000000100424723c */ /* 0x040ff00000041824 */
[C---:B------:R-:W-:Y:S01]  /*7930*/  HMMA.16816.F32.BF16 R40, R4.reuse, R18, R40 ;  /* 0x000000120428723c */ /* 0x040fe20000041828 */
[----:B------:R-:W3:Y:S07]  /*7940*/  LDSM.16.MT88.4 R16, [R233+0x15000] ;  /* 0x01500000e910783b */ /* 0x000eee0000004200 */
[C---:B----4-:R-:W-:Y:S08]  /*7950*/  HMMA.16816.F32.BF16 R160, R4.reuse, R24, R160 ;  /* 0x0000001804a0723c */ /* 0x050ff000000418a0 */
[C---:B-1----:R-:W-:Y:S08]  /*7960*/  HMMA.16816.F32.BF16 R52, R4.reuse, R12, R52 ;  /* 0x0000000c0434723c */ /* 0x042ff00000041834 */
[C---:B------:R-:W-:Y:S01]  /*7970*/  HMMA.16816.F32.BF16 R56, R4.reuse, R14, R56 ;  /* 0x0000000e0438723c */ /* 0x040fe20000041838 */
[----:B------:R-:W1:Y:S07]  /*7980*/  LDSM.16.MT88.4 R12, [R236+0x17000] ;  /* 0x01700000ec0c783b */ /* 0x000e6e0000004200 */
[C---:B--2---:R-:W-:Y:S08]  /*7990*/  HMMA.16816.F32.BF16 R76, R4.reuse, R8, R76 ;  /* 0x00000008044c723c */ /* 0x044ff0000004184c */
[C---:B------:R-:W-:Y:S01]  /*79a0*/  HMMA.16816.F32.BF16 R80, R4.reuse, R10, R80 ;  /* 0x0000000a0450723c */ /* 0x040fe20000041850 */
[----:B------:R-:W2:Y:S07]  /*79b0*/  LDSM.16.MT88.4 R8, [R234+0x17000] ;  /* 0x01700000ea08783b */ /* 0x000eae0000004200 */
[C---:B---3--:R-:W-:Y:S08]  /*79c0*/  HMMA.16816.F32.BF16 R84, R4.reuse, R16, R84 ;  /* 0x000000100454723c */ /* 0x048ff00000041854 */
        /* <DEDUP_REMOVED lines=45> */
[----:B------:R-:W1:Y:S04]  /*7ca0*/  LDSM.16.MT88.4 R12, [R234+0x13800] ;  /* 0x01380000ea0c783b */ /* 0x000e680000004200 */
[----:B------:R-:W-:Y:S03]  /*7cb0*/  STL [R1], R0 ;  /* 0x0000000001007387 */ /* 0x000fe60000100800 */
[C---:B--2---:R-:W-:Y:S01]  /*7cc0*/  HMMA.16816.F32.BF16 R144, R4.reuse, R8, R144 ;  /* 0x000000080490723c */ /* 0x044fe20000041890 */
[----:B------:R-:W-:Y:S07]  /*7cd0*/  STL [R1+0x4], R2 ;  /* 0x0000040201007387 */ /* 0x000fee0000100800 */
[C---:B------:R-:W-:Y:S01]  /*7ce0*/  HMMA.16816.F32.BF16 R140, R4.reuse, R10, R140 ;  /* 0x0000000a048c723c */ /* 0x040fe2000004188c */
[----:B------:R-:W2:Y:S07]  /*7cf0*/  LDSM.16.MT88.4 R8, [R236+0x15800] ;  /* 0x01580000ec08783b */ /* 0x000eae0000004200 */
        /* <DEDUP_REMOVED lines=28> */
[C---:B-1----:R-:W-:Y:S08]  /*7ec0*/  HMMA.16816.F32.BF16 R108, R4.reuse, R12, R108 ;  /* 0x0000000c046c723c */ /* 0x042ff0000004186c */
[C---:B------:R-:W-:Y:S08]  /*7ed0*/  HMMA.16816.F32.BF16 R112, R4.reuse, R14, R112 ;  /* 0x0000000e0470723c */ /* 0x040ff00000041870 */
[C---:B--2---:R-:W-:Y:S08]  /*7ee0*/  HMMA.16816.F32.BF16 R116, R4.reuse, R8, R116 ;  /* 0x000000080474723c */ /* 0x044ff00000041874 */
        /* <DEDUP_REMOVED lines=45> */
.L_x_782:
        /* <DEDUP_REMOVED lines=79> */
.L_x_779:
[----:B------:R-:W-:Y:S01]  /*86b0*/  ISETP.GE.AND P6, PT, R248, c[0x0][0x220], PT ;  /* 0x00008800f8007a0c */ /* 0x000fe20003fc6270 */
[----:B------:R-:W-:Y:S01]  /*86c0*/  UISETP.GE.AND UP2, UPT, UR26, 0x1, UPT ;  /* 0x000000011a00788c */ /* 0x000fe2000bf46270 */
[-C--:B------:R-:W-:Y:S02]  /*86d0*/  LEA R2, P0, R3, R194.reuse, 0x1 ;  /* 0x000000c203027211 */ /* 0x080fe400078008ff */
[----:B------:R-:W-:Y:S02]  /*86e0*/  ISETP.GE.AND P5, PT, R245, c[0x0][0x220], PT ;  /* 0x00008800f5007a0c */ /* 0x000fe40003fa6270 */
[C---:B------:R-:W-:Y:S02]  /*86f0*/  IADD3 R9, P1, R3.reuse, UR20, RZ ;  /* 0x0000001403097c10 */ /* 0x040fe4000ff3e0ff */
[-C--:B------:R-:W-:Y:S02]  /*8700*/  LEA.HI.X R3, R3, R195.reuse, R164, 0x1, P0 ;  /* 0x000000c303037211 */ /* 0x080fe400000f0ca4 */
[----:B------:R-:W-:Y:S02]  /*8710*/  ISETP.GE.AND P4, PT, R244, c[0x0][0x220], PT ;  /* 0x00008800f4007a0c */ /* 0x000fe40003f86270 */
[----:B------:R-:W-:Y:S01]  /*8720*/  ISETP.GE.AND P3, PT, R243, c[0x0][0x220], PT ;  /* 0x00008800f3007a0c */ /* 0x000fe20003f66270 */
[----:B------:R-:W-:Y:S01]  /*8730*/  @P6 STS.128 [R246+0x10000], RZ ;  /* 0x010000fff6006388 */ /* 0x000fe20000000c00 */
[----:B------:R-:W-:Y:S02]  /*8740*/  IADD3.X R166, R164, UR19, RZ, P1, !PT ;  /* 0x00000013a4a67c10 */ /* 0x000fe40008ffe4ff */
[CC--:B------:R-:W-:Y:S02]  /*8750*/  @!P6 LEA R26, P1, R9.reuse, R194.reuse, 0x1 ;  /* 0x000000c2091ae211 */ /* 0x0c0fe400078208ff */
[----:B------:R-:W-:Y:S01]  /*8760*/  @!PT LDS RZ, [RZ] ;  /* 0x00000000fffff984 */ /* 0x000fe20000000800 */
[----:B------:R-:W-:Y:S01]  /*8770*/  @!PT LDS RZ, [RZ] ;  /* 0x00000000fffff984 */ /* 0x000fe20000000800 */
[----:B------:R-:W-:Y:S01]  /*8780*/  @!PT LDS RZ, [RZ] ;  /* 0x00000000fffff984 */ /* 0x000fe20000000800 */
[----:B------:R1:W-:Y:S01]  /*8790*/  @!P6 LDGSTS.E.BYPASS.LTC128B.128 [R246+0x10000], [R2.64] ;  /* 0x1000000002f6efae */ /* 0x0003e2000b901d5e */
[CC--:B------:R-:W-:Y:S02]  /*87a0*/  @!P5 LEA R18, P0, R9.reuse, R194.reuse, 0x1 ;  /* 0x000000c20912d211 */ /* 0x0c0fe400078008ff */
[CCC-:B------:R-:W-:Y:S02]  /*87b0*/  @!P6 LEA.HI.X R27, R9.reuse, R195.reuse, R166.reuse, 0x1, P1 ;  /* 0x000000c3091be211 */ /* 0x1c0fe400008f0ca6 */
[----:B------:R-:W-:Y:S01]  /*87c0*/  @P5 STS.128 [R246+0x12000], RZ ;  /* 0x012000fff6005388 */ /* 0x000fe20000000c00 */
[CCC-:B------:R-:W-:Y:S02]  /*87d0*/  @!P5 LEA.HI.X R19, R9.reuse, R195.reuse, R166.reuse, 0x1, P0 ;  /* 0x000000c30913d211 */ /* 0x1c0fe400000f0ca6 */
[C---:B------:R-:W-:Y:S02]  /*87e0*/  IADD3 R165, P2, R9.reuse, UR20, RZ ;  /* 0x0000001409a57c10 */ /* 0x040fe4000ff5e0ff */
[----:B------:R-:W-:Y:S01]  /*87f0*/  @!PT LDS RZ, [RZ] ;  /* 0x00000000fffff984 */ /* 0x000fe20000000800 */
[----:B------:R-:W-:Y:S01]  /*8800*/  @!PT LDS RZ, [RZ] ;  /* 0x00000000fffff984 */ /* 0x000fe20000000800 */
[----:B------:R-:W-:Y:S01]  /*8810*/  @!PT LDS RZ, [RZ] ;  /* 0x00000000fffff984 */ /* 0x000fe20000000800 */
[----:B------:R1:W-:Y:S01]  /*8820*/  @!P5 LDGSTS.E.BYPASS.LTC128B.128 [R246+0x12000], [R2.64+0x80] ;  /* 0x1200008002f6dfae */ /* 0x0003e2000b901d5e */
[CC--:B------:R-:W-:Y:S02]  /*8830*/  @!P3 LEA R10, P1, R9.reuse, R194.reuse, 0x1 ;  /* 0x000000c2090ab211 */ /* 0x0c0fe400078208ff */
[----:B------:R-:W-:Y:S02]  /*8840*/  IADD3.X R164, R166, UR19, RZ, P2, !PT ;  /* 0x00000013a6a47c10 */ /* 0x000fe400097fe4ff */
[----:B------:R-:W-:Y:S01]  /*8850*/  @P4 STS.128 [R246+0x14000], RZ ;  /* 0x014000fff6004388 */ /* 0x000fe20000000c00 */
[CC--:B------:R-:W-:Y:S02]  /*8860*/  @!P4 LEA R14, P2, R9.reuse, R194.reuse, 0x1 ;  /* 0x000000c2090ec211 */ /* 0x0c0fe400078408ff */
[CCC-:B------:R-:W-:Y:S02]  /*8870*/  @!P3 LEA.HI.X R11, R9.reuse, R195.reuse, R166.reuse, 0x1, P1 ;  /* 0x000000c3090bb211 */ /* 0x1c0fe400008f0ca6 */
[----:B------:R-:W-:Y:S01]  /*8880*/  @!PT LDS RZ, [RZ] ;  /* 0x00000000fffff984 */ /* 0x000fe20000000800 */
[----:B------:R-:W-:Y:S01]  /*8890*/  @!PT LDS RZ, [RZ] ;  /* 0x00000000fffff984 */ /* 0x000fe20000000800 */
[----:B------:R-:W-:Y:S01]  /*88a0*/  @!PT LDS RZ, [RZ] ;  /* 0x00000000fffff984 */ /* 0x000fe20000000800 */
[----:B------:R1:W-:Y:S01]  /*88b0*/  @!P4 LDGSTS.E.BYPASS.LTC128B.128 [R246+0x14000], [R2.64+0x100] ;  /* 0x1400010002f6cfae */ /* 0x0003e2000b901d5e */
[-C--:B------:R-:W-:Y:S02]  /*88c0*/  @!P4 LEA.HI.X R15, R9, R195.reuse, R166, 0x1, P2 ;  /* 0x000000c3090fc211 */ /* 0x080fe400010f0ca6 */
[CC--:B------:R-:W-:Y:S02]  /*88d0*/  @!P6 LEA R22, P0, R165.reuse, R194.reuse, 0x1 ;  /* 0x000000c2a516e211 */ /* 0x0c0fe400078008ff */
[----:B------:R-:W-:Y:S01]  /*88e0*/  @P3 STS.128 [R246+0x16000], RZ ;  /* 0x016000fff6003388 */ /* 0x000fe20000000c00 */
[CC--:B------:R-:W-:Y:S02]  /*88f0*/  @!P5 LEA R198, P2, R165.reuse, R194.reuse, 0x1 ;  /* 0x000000c2a5c6d211 */ /* 0x0c0fe400078408ff */
[CCC-:B------:R-:W-:Y:S02]  /*8900*/  @!P6 LEA.HI.X R23, R165.reuse, R195.reuse, R164.reuse, 0x1, P0 ;  /* 0x000000c3a517e211 */ /* 0x1c0fe400000f0ca4 */
[----:B------:R-:W-:Y:S01]  /*8910*/  @!PT LDS RZ, [RZ] ;  /* 0x00000000fffff984 */ /* 0x000fe20000000800 */
[----:B------:R-:W-:Y:S01]  /*8920*/  @!PT LDS RZ, [RZ] ;  /* 0x00000000fffff984 */ /* 0x000fe20000000800 */
[----:B------:R-:W-:Y:S01]  /*8930*/  @!PT LDS RZ, [RZ] ;  /* 0x00000000fffff984 */ /* 0x000fe20000000800 */
[----:B------:R1:W-:Y:S01]  /*8940*/  @!P3 LDGSTS.E.BYPASS.LTC128B.128 [R246+0x16000], [R2.64+0x180] ;  /* 0x1600018002f6bfae */ /* 0x0003e2000b901d5e */
[CCC-:B------:R-:W-:Y:S02]  /*8950*/  @!P5 LEA.HI.X R199, R165.reuse, R195.reuse, R164.reuse, 0x1, P2 ;  /* 0x000000c3a5c7d211 */ /* 0x1c0fe400010f0ca4 */
[CC--:B------:R-:W-:Y:S02]  /*8960*/  @!P4 LEA R34, P1, R165.reuse, R194.reuse, 0x1 ;  /* 0x000000c2a522c211 */ /* 0x0c0fe400078208ff */
[----:B------:R-:W-:Y:S01]  /*8970*/  @P6 STS.128 [R246+0x10800], RZ ;  /* 0x010800fff6006388 */ /* 0x000fe20000000c00 */
[CC--:B------:R-:W-:Y:S02]  /*8980*/  @!P3 LEA R30, P0, R165.reuse, R194.reuse, 0x1 ;  /* 0x000000c2a51eb211 */ /* 0x0c0fe400078008ff */
[CCC-:B------:R-:W-:Y:S02]  /*8990*/  @!P4 LEA.HI.X R35, R165.reuse, R195.reuse, R164.reuse, 0x1, P1 ;  /* 0x000000c3a523c211 */ /* 0x1c0fe400008f0ca4 */
[----:B------:R-:W-:Y:S01]  /*89a0*/  @!PT LDS RZ, [RZ] ;  /* 0x00000000fffff984 */ /* 0x000fe20000000800 */
[----:B------:R-:W-:Y:S01]  /*89b0*/  @!PT LDS RZ, [RZ] ;  /* 0x00000000fffff984 */ /* 0x000fe20000000800 */
[----:B------:R-:W-:Y:S01]  /*89c0*/  @!PT LDS RZ, [RZ] ;  /* 0x00000000fffff984 */ /* 0x000fe20000000800 */
[----:B------:R2:W-:Y:S01]  /*89d0*/  @!P6 LDGSTS.E.BYPASS.LTC128B.128 [R246+0x10800], [R26.64] ;  /* 0x108000001af6efae */ /* 0x0005e2000b901d5e */
[CC--:B------:R-:W-:Y:S02]  /*89e0*/  @!P3 LEA.HI.X R31, R165.reuse, R195.reuse, R164, 0x1, P0 ;  /* 0x000000c3a51fb211 */ /* 0x0c0fe400000f0ca4 */
[----:B------:R-:W-:Y:S02]  /*89f0*/  IADD3 R166, P2, R165, UR20, RZ ;  /* 0x00000014a5a67c10 */ /* 0x000fe4000ff5e0ff */
[----:B------:R-:W-:Y:S02]  /*8a00*/  @P5 STS.128 [R246+0x12800], RZ ;  /* 0x012800fff6005388 */ /* 0x000fe40000000c00 */
[-C--:B------:R-:W-:Y:S02]  /*8a10*/  @!P6 LEA R210, P0, R166, R194.reuse, 0x1 ;  /* 0x000000c2a6d2e211 */ /* 0x080fe400078008ff */
[----:B------:R-:W-:Y:S01]  /*8a20*/  IADD3.X R164, R164, UR19, RZ, P2, !PT ;  /* 0x00000013a4a47c10 */ /* 0x000fe200097fe4ff */
[----:B------:R-:W-:Y:S01]  /*8a30*/  @!PT LDS RZ, [RZ] ;  /* 0x00000000fffff984 */ /* 0x000fe20000000800 */
[----:B------:R-:W-:Y:S01]  /*8a40*/  @!PT LDS RZ, [RZ] ;  /* 0x00000000fffff984 */ /* 0x000fe20000000800 */
[----:B------:R-:W-:Y:S01]  /*8a50*/  @!PT LDS RZ, [RZ] ;  /* 0x00000000fffff984 */ /* 0x000fe20000000800 */
[----:B------:R3:W-:Y:S01]  /*8a60*/  @!P5 LDGSTS.E.BYPASS.LTC128B.128 [R246+0x12800], [R18.64+0x80] ;  /* 0x1280008012f6dfae */ /* 0x0007e2000b901d5e */
[CC--:B------:R-:W-:Y:S02]  /*8a70*/  @!P5 LEA R206, P2, R166.reuse, R194.reuse, 0x1 ;  /* 0x000000c2a6ced211 */ /* 0x0c0fe400078408ff */
[CCC-:B------:R-:W-:Y:S02]  /*8a80*/  @!P6 LEA.HI.X R211, R166.reuse, R195.reuse, R164.reuse, 0x1, P0 ;  /* 0x000000c3a6d3e211 */ /* 0x1c0fe400000f0ca4 */
[----:B------:R-:W-:Y:S01]  /*8a90*/  @P4 STS.128 [R246+0x14800], RZ ;  /* 0x014800fff6004388 */ /* 0x000fe20000000c00 */
[CCC-:B------:R-:W-:Y:S02]  /*8aa0*/  @!P5 LEA.HI.X R207, R166.reuse, R195.reuse, R164.reuse, 0x1, P2 ;  /* 0x000000c3a6cfd211 */ /* 0x1c0fe400010f0ca4 */
[CC--:B------:R-:W-:Y:S02]  /*8ab0*/  @!P4 LEA R202, P1, R166.reuse, R194.reuse, 0x1 ;  /* 0x000000c2a6cac211 */ /* 0x0c0fe400078208ff */
[----:B------:R-:W-:Y:S01]  /*8ac0*/  @!PT LDS RZ, [RZ] ;  /* 0x00000000fffff984 */ /* 0x000fe20000000800 */
[----:B------:R-:W-:Y:S01]  /*8ad0*/  @!PT LDS RZ, [RZ] ;  /* 0x00000000fffff984 */ /* 0x000fe20000000800 */
[----:B------:R-:W-:Y:S01]  /*8ae0*/  @!PT LDS RZ, [RZ] ;  /* 0x00000000fffff984 */ /* 0x000fe20000000800 */
[----:B------:R4:W-:Y:S01]  /*8af0*/  @!P4 LDGSTS.E.BYPASS.LTC128B.128 [R246+0x14800], [R14.64+0x100] ;  /* 0x148001000ef6cfae */ /* 0x0009e2000b901d5e */
[C---:B------:R-:W-:Y:S02]  /*8b00*/  @!P3 LEA R214, P0, R166.reuse, R194, 0x1 ;  /* 0x000000c2a6d6b211 */ /* 0x040fe400078008ff */
[CCC-:B------:R-:W-:Y:S02]  /*8b10*/  @!P4 LEA.HI.X R203, R166.reuse, R195.reuse, R164.reuse, 0x1, P1 ;  /* 0x000000c3a6cbc211 */ /* 0x1c0fe400008f0ca4 */
[----:B------:R-:W-:Y:S01]  /*8b20*/  @P3 STS.128 [R246+0x16800], RZ ;  /* 0x016800fff6003388 */ /* 0x000fe20000000c00 */
[----:B------:R-:W-:Y:S02]  /*8b30*/  @!P3 LEA.HI.X R215, R166, R195, R164, 0x1, P0 ;  /* 0x000000c3a6d7b211 */ /* 0x000fe400000f0ca4 */
[----:B------:R-:W-:Y:S02]  /*8b40*/  PLOP3.LUT P0, PT, PT, PT, UP2, 0x80, 0x0 ;  /* 0x000000000000781c */ /* 0x000fe40003f0f028 */
[----:B------:R-:W-:Y:S01]  /*8b50*/  @!PT LDS RZ, [RZ] ;  /* 0x00000000fffff984 */ /* 0x000fe20000000800 */
[----:B------:R-:W-:Y:S01]  /*8b60*/  @!PT LDS RZ, [RZ] ;  /* 0x00000000fffff984 */ /* 0x000fe20000000800 */
[----:B------:R-:W-:Y:S01]  /*8b70*/  @!PT LDS RZ, [RZ] ;  /* 0x00000000fffff984 */ /* 0x000fe20000000800 */
[----:B------:R5:W-:Y:S05]  /*8b80*/  @!P3 LDGSTS.E.BYPASS.LTC128B.128 [R246+0x16800], [R10.64+0x180] ;  /* 0x168001800af6bfae */ /* 0x000bea000b901d5e */
[----:B------:R-:W-:Y:S05]  /*8b90*/  @P6 STS.128 [R246+0x11000], RZ ;  /* 0x011000fff6006388 */ /* 0x000fea0000000c00 */
[----:B------:R-:W-:Y:S01]  /*8ba0*/  @!PT LDS RZ, [RZ] ;  /* 0x00000000fffff984 */ /* 0x000fe20000000800 */
[----:B------:R-:W-:Y:S01]  /*8bb0*/  @!PT LDS RZ, [RZ] ;  /* 0x00000000fffff984 */ /* 0x000fe20000000800 */
[----:B------:R-:W-:Y:S01]  /*8bc0*/  @!PT LDS RZ, [RZ] ;  /* 0x00000000fffff984 */ /* 0x000fe20000000800 */
[----:B------:R1:W-:Y:S05]  /*8bd0*/  @!P6 LDGSTS.E.BYPASS.LTC128B.128 [R246+0x11000], [R22.64] ;  /* 0x1100000016f6efae */ /* 0x0003ea000b901d5e */
[----:B------:R-:W-:Y:S05]  /*8be0*/  @P5 STS.128 [R246+0x13000], RZ ;  /* 0x013000fff6005388 */ /* 0x000fea0000000c00 */
        /* <DEDUP_REMOVED lines=34> */
[----:B------:R-:W-:Y:S05]  /*8e10*/  LDSM.16.M88.4 R168, [R242] ;  /* 0x00000000f2a8783b */ /* 0x000fea0000000200 */
[----:B------:R-:W2:Y:S05]  /*8e20*/  LDSM.16.M88.4 R172, [R241+0x8000] ;  /* 0x00800000f1ac783b */ /* 0x000eaa0000000200 */
[----:B------:R-:W4:Y:S05]  /*8e30*/  LDSM.16.M88.4 R176, [R241+0x8800] ;  /* 0x00880000f1b0783b */ /* 0x000f2a0000000200 */
[----:B------:R-:W3:Y:S05]  /*8e40*/  LDSM.16.M88.4 R180, [R241+0x9000] ;  /* 0x00900000f1b4783b */ /* 0x000eea0000000200 */
[----:B------:R-:W0:Y:S05]  /*8e50*/  LDGDEPBAR ;  /* 0x00000000000079af */ /* 0x000e2a0000000000 */
[----:B------:R-:W3:Y:S05]  /*8e60*/  LDSM.16.M88.4 R184, [R241+0x9800] ;  /* 0x00980000f1b8783b */ /* 0x000eea0000000200 */
[----:B------:R-:W-:Y:S05]  /*8e70*/  LDSM.16.M88.4 R188, [R240] ;  /* 0x00000000f0bc783b */ /* 0x000fea0000000200 */
[----:B------:R-:W3:Y:S05]  /*8e80*/  LDSM.16.M88.4 R192, [R239] ;  /* 0x00000000efc0783b */ /* 0x000eea0000000200 */
[----:B-1----:R-:W1:Y:S01]  /*8e90*/  LDSM.16.M88.4 R196, [R231] ;  /* 0x00000000e7c4783b */ /* 0x002e620000000200 */
[C---:B--2---:R-:W-:Y:S04]  /*8ea0*/  HMMA.16816.F32.BF16 R4, R168.reuse, R172, RZ ;  /* 0x000000aca804723c */ /* 0x044fe800000418ff */
[----:B------:R-:W2:Y:S05]  /*8eb0*/  LDSM.16.M88.4 R200, [R230] ;  /* 0x00000000e6c8783b */ /* 0x000eaa0000000200 */
[----:B------:R-:W1:Y:S01]  /*8ec0*/  LDSM.16.M88.4 R204, [R229] ;  /* 0x00000000e5cc783b */ /* 0x000e620000000200 */
[C---:B-----5:R-:W-:Y:S04]  /*8ed0*/  HMMA.16816.F32.BF16 R8, R168.reuse, R174, RZ ;  /* 0x000000aea808723c */ /* 0x060fe800000418ff */
[----:B------:R-:W-:Y:S04]  /*8ee0*/  LDSM.16.M88.4 R208, [R238] ;  /* 0x00000000eed0783b */ /* 0x000fe80000000200 */
[C---:B----4-:R-:W-:Y:S01]  /*8ef0*/  HMMA.16816.F32.BF16 R12, R168.reuse, R176, RZ ;  /* 0x000000b0a80c723c */ /* 0x050fe200000418ff */
[----:B------:R-:W4:Y:S05]  /*8f00*/  LDSM.16.M88.4 R212, [R235+0x8000] ;  /* 0x00800000ebd4783b */ /* 0x000f2a0000000200 */
[----:B------:R-:W-:Y:S02]  /*8f10*/  LDSM.16.M88.4 R172, [R235+0x9000] ;  /* 0x00900000ebac783b */ /* 0x000fe40000000200 */
[C---:B---3--:R-:W-:Y:S03]  /*8f20*/  HMMA.16816.F32.BF16 R16, R168.reuse, R178, RZ ;  /* 0x000000b2a810723c */ /* 0x048fe600000418ff */
[----:B------:R-:W-:Y:S05]  /*8f30*/  LDSM.16.M88.4 R176, [R235+0x9800] ;  /* 0x00980000ebb0783b */ /* 0x000fea0000000200 */
[C---:B------:R-:W-:Y:S08]  /*8f40*/  HMMA.16816.F32.BF16 R20, R168.reuse, R180, RZ ;  /* 0x000000b4a814723c */ /* 0x040ff000000418ff */
[C---:B------:R-:W-:Y:S01]  /*8f50*/  HMMA.16816.F32.BF16 R24, R168.reuse, R182, RZ ;  /* 0x000000b6a818723c */ /* 0x040fe200000418ff */
[----:B------:R-:W-:Y:S07]  /*8f60*/  LDSM.16.M88.4 R180, [R237] ;  /* 0x00000000edb4783b */ /* 0x000fee0000000200 */
[C---:B------:R-:W-:Y:S08]  /*8f70*/  HMMA.16816.F32.BF16 R28, R168.reuse, R184, RZ ;  /* 0x000000b8a81c723c */ /* 0x040ff000000418ff */
[----:B------:R-:W-:Y:S01]  /*8f80*/  HMMA.16816.F32.BF16 R32, R168, R186, RZ ;  /* 0x000000baa820723c */ /* 0x000fe200000418ff */
[----:B------:R-:W3:Y:S05]  /*8f90*/  LDSM.16.M88.4 R168, [R235+0x8800] ;  /* 0x00880000eba8783b */ /* 0x000eea0000000200 */
[----:B------:R-:W5:Y:S02]  /*8fa0*/  LDSM.16.M88.4 R184, [R228] ;  /* 0x00000000e4b8783b */ /* 0x000f640000000200 */
[C---:B------:R-:W-:Y:S08]  /*8fb0*/  HMMA.16816.F32.BF16 R4, R188.reuse, R192, R4 ;  /* 0x000000c0bc04723c */ /* 0x040ff00000041804 */
[C---:B------:R-:W-:Y:S01]  /*8fc0*/  HMMA.16816.F32.BF16 R8, R188.reuse, R194, R8 ;  /* 0x000000c2bc08723c */ /* 0x040fe20000041808 */
[----:B------:R-:W-:Y:S07]  /*8fd0*/  LDSM.16.M88.4 R192, [R228+0x1000] ;  /* 0x00100000e4c0783b */ /* 0x000fee0000000200 */
[C---:B-1----:R-:W-:Y:S08]  /*8fe0*/  HMMA.16816.F32.BF16 R12, R188.reuse, R196, R12 ;  /* 0x000000c4bc0c723c */ /* 0x042ff0000004180c */
[C---:B------:R-:W-:Y:S01]  /*8ff0*/  HMMA.16816.F32.BF16 R16, R188.reuse, R198, R16 ;  /* 0x000000c6bc10723c */ /* 0x040fe20000041810 */
[----:B------:R-:W-:Y:S07]  /*9000*/  LDSM.16.M88.4 R196, [R228+0x1800] ;  /* 0x00180000e4c4783b */ /* 0x000fee0000000200 */
[C---:B--2---:R-:W-:Y:S08]  /*9010*/  HMMA.16816.F32.BF16 R20, R188.reuse, R200, R20 ;  /* 0x000000c8bc14723c */ /* 0x044ff00000041814 */
[C---:B------:R-:W-:Y:S01]  /*9020*/  HMMA.16816.F32.BF16 R24, R188.reuse, R202, R24 ;  /* 0x000000cabc18723c */ /* 0x040fe20000041818 */
[----:B------:R-:W-:Y:S07]  /*9030*/  LDSM.16.M88.4 R200, [R242+0x2000] ;  /* 0x00200000f2c8783b */ /* 0x000fee0000000200 */
[C---:B------:R-:W-:Y:S08]  /*9040*/  HMMA.16816.F32.BF16 R28, R188.reuse, R204, R28 ;  /* 0x000000ccbc1c723c */ /* 0x040ff0000004181c */
[----:B------:R-:W-:Y:S01]  /*9050*/  HMMA.16816.F32.BF16 R32, R188, R206, R32 ;  /* 0x000000cebc20723c */ /* 0x000fe20000041820 */
[----:B------:R-:W1:Y:S05]  /*9060*/  LDSM.16.M88.4 R188, [R228+0x800] ;  /* 0x00080000e4bc783b */ /* 0x000e6a0000000200 */
[----:B------:R-:W2:Y:S02]  /*9070*/  LDSM.16.M88.4 R204, [R241+0xa000] ;  /* 0x00a00000f1cc783b */ /* 0x000ea40000000200 */
[C---:B----4-:R-:W-:Y:S08]  /*9080*/  HMMA.16816.F32.BF16 R4, R208.reuse, R212, R4 ;  /* 0x000000d4d004723c */ /* 0x050ff00000041804 */
[C---:B------:R-:W-:Y:S01]  /*9090*/  HMMA.16816.F32.BF16 R8, R208.reuse, R214, R8 ;  /* 0x000000d6d008723c */ /* 0x040fe20000041808 */
[----:B------:R-:W-:Y:S07]  /*90a0*/  LDSM.16.M88.4 R212, [R227] ;  /* 0x00000000e3d4783b */ /* 0x000fee0000000200 */
[C---:B---3--:R-:W-:Y:S08]  /*90b0*/  HMMA.16816.F32.BF16 R12, R208.reuse, R168, R12 ;  /* 0x000000a8d00c723c */ /* 0x048ff0000004180c */
[C---:B------:R-:W-:Y:S01]  /*90c0*/  HMMA.16816.F32.BF16 R16, R208.reuse, R170, R16 ;  /* 0x000000aad010723c */ /* 0x040fe20000041810 */
[----:B------:R-:W3:Y:S07]  /*90d0*/  LDSM.16.M88.4 R168, [R241+0xa800] ;  /* 0x00a80000f1a8783b */ /* 0x000eee0000000200 */
[C---:B------:R-:W-:Y:S08]  /*90e0*/  HMMA.16816.F32.BF16 R20, R208.reuse, R172, R20 ;  /* 0x000000acd014723c */ /* 0x040ff00000041814 */
[C---:B------:R-:W-:Y:S01]  /*90f0*/  HMMA.16816.F32.BF16 R24, R208.reuse, R174, R24 ;  /* 0x000000aed018723c */ /* 0x040fe20000041818 */
[----:B------:R-:W4:Y:S07]  /*9100*/  LDSM.16.M88.4 R172, [R241+0xb000] ;  /* 0x00b00000f1ac783b */ /* 0x000f2e0000000200 */
[C---:B------:R-:W-:Y:S08]  /*9110*/  HMMA.16816.F32.BF16 R28, R208.reuse, R176, R28 ;  /* 0x000000b0d01c723c */ /* 0x040ff0000004181c */
[----:B------:R-:W-:Y:S01]  /*9120*/  HMMA.16816.F32.BF16 R32, R208, R178, R32 ;  /* 0x000000b2d020723c */ /* 0x000fe20000041820 */
[----:B------:R-:W2:Y:S05]  /*9130*/  LDSM.16.M88.4 R176, [R241+0xb800] ;  /* 0x00b80000f1b0783b */ /* 0x000eaa0000000200 */
[----:B------:R-:W2:Y:S02]  /*9140*/  LDSM.16.M88.4 R208, [R240+0x2000] ;  /* 0x00200000f0d0783b */ /* 0x000ea40000000200 */
[C---:B-----5:R-:W-:Y:S08]  /*9150*/  HMMA.16816.F32.BF16 R4, R180.reuse, R184, R4 ;  /* 0x000000b8b404723c */ /* 0x060ff00000041804 */
[C---:B------:R-:W-:Y:S01]  /*9160*/  HMMA.16816.F32.BF16 R8, R180.reuse, R186, R8 ;  /* 0x000000bab408723c */ /* 0x040fe20000041808 */
[----:B------:R-:W-:Y:S07]  /*9170*/  LDSM.16.M88.4 R184, [R225] ;  /* 0x00000000e1b8783b */ /* 0x000fee0000000200 */
[C---:B-1----:R-:W-:Y:S08]  /*9180*/  HMMA.16816.F32.BF16 R12, R180.reuse, R188, R12 ;  /* 0x000000bcb40c723c */ /* 0x042ff0000004180c */
[C---:B------:R-:W-:Y:S01]  /*9190*/  HMMA.16816.F32.BF16 R16, R180.reuse, R190, R16 ;  /* 0x000000beb410723c */ /* 0x040fe20000041810 */
[----:B------:R-:W-:Y:S07]  /*91a0*/  LDSM.16.M88.4 R188, [R224] ;  /* 0x00000000e0bc783b */ /* 0x000fee0000000200 */
[C---:B------:R-:W-:Y:S08]  /*91b0*/  HMMA.16816.F32.BF16 R20, R180.reuse, R192, R20 ;  /* 0x000000c0b414723c */ /* 0x040ff00000041814 */
[C---:B------:R-:W-:Y:S01]  /*91c0*/  HMMA.16816.F32.BF16 R24, R180.reuse, R194, R24 ;  /* 0x000000c2b418723c */ /* 0x040fe20000041818 */
[----:B------:R-:W-:Y:S07]  /*91d0*/  LDSM.16.M88.4 R192, [R238+0x2000] ;  /* 0x00200000eec0783b */ /* 0x000fee0000000200 */
[C---:B------:R-:W-:Y:S08]  /*91e0*/  HMMA.16816.F32.BF16 R28, R180.reuse, R196, R28 ;  /* 0x000000c4b41c723c */ /* 0x040ff0000004181c */
[----:B------:R-:W-:Y:S01]  /*91f0*/  HMMA.16816.F32.BF16 R32, R180, R198, R32 ;  /* 0x000000c6b420723c */ /* 0x000fe20000041820 */
[----:B------:R-:W1:Y:S05]  /*9200*/  LDSM.16.M88.4 R180, [R226] ;  /* 0x00000000e2b4783b */ /* 0x000e6a0000000200 */
[----:B------:R-:W5:Y:S02]  /*9210*/  LDSM.16.M88.4 R196, [R235+0xa000] ;  /* 0x00a00000ebc4783b */ /* 0x000f640000000200 */
[C---:B--2---:R-:W-:Y:S08]  /*9220*/  HMMA.16816.F32.BF16 R4, R200.reuse, R204, R4 ;  /* 0x000000ccc804723c */ /* 0x044ff00000041804 */
[C---:B------:R-:W-:Y:S01]  /*9230*/  HMMA.16816.F32.BF16 R8, R200.reuse, R206, R8 ;  /* 0x000000cec808723c */ /* 0x040fe20000041808 */
[----:B------:R-:W-:Y:S07]  /*9240*/  LDSM.16.M88.4 R204, [R228+0x2000] ;  /* 0x00200000e4cc783b */ /* 0x000fee0000000200 */
[C---:B---3--:R-:W-:Y:S08]  /*9250*/  HMMA.16816.F32.BF16 R12, R200.reuse, R168, R12 ;  /* 0x000000a8c80c723c */ /* 0x048ff0000004180c */
[C---:B------:R-:W-:Y:S01]  /*9260*/  HMMA.16816.F32.BF16 R16, R200.reuse, R170, R16 ;  /* 0x000000aac810723c */ /* 0x040fe20000041810 */
[----:B------:R-:W2:Y:S07]  /*9270*/  LDSM.16.M88.4 R168, [R235+0xa800] ;  /* 0x00a80000eba8783b */ /* 0x000eae0000000200 */
[C---:B----4-:R-:W-:Y:S08]  /*9280*/  HMMA.16816.F32.BF16 R20, R200.reuse, R172, R20 ;  /* 0x000000acc814723c */ /* 0x050ff00000041814 */
[C---:B------:R-:W-:Y:S01]  /*9290*/  HMMA.16816.F32.BF16 R24, R200.reuse, R174, R24 ;  /* 0x000000aec818723c */ /* 0x040fe20000041818 */
[----:B------:R-:W3:Y:S07]  /*92a0*/  LDSM.16.M88.4 R172, [R235+0xb000] ;  /* 0x00b00000ebac783b */ /* 0x000eee0000000200 */
[C---:B------:R-:W-:Y:S08]  /*92b0*/  HMMA.16816.F32.BF16 R28, R200.reuse, R176, R28 ;  /* 0x000000b0c81c723c */ /* 0x040ff0000004181c */
[----:B------:R-:W-:Y:S01]  /*92c0*/  HMMA.16816.F32.BF16 R32, R200, R178, R32 ;  /* 0x000000b2c820723c */ /* 0x000fe20000041820 */
[----:B------:R-:W4:Y:S05]  /*92d0*/  LDSM.16.M88.4 R176, [R235+0xb800] ;  /* 0x00b80000ebb0783b */ /* 0x000f2a0000000200 */
[----:B------:R-:W2:Y:S02]  /*92e0*/  LDSM.16.M88.4 R200, [R237+0x2000] ;  /* 0x00200000edc8783b */ /* 0x000ea40000000200 */
[C---:B------:R-:W-:Y:S08]  /*92f0*/  HMMA.16816.F32.BF16 R4, R208.reuse, R212, R4 ;  /* 0x000000d4d004723c */ /* 0x040ff00000041804 */
[C---:B------:R-:W-:Y:S01]  /*9300*/  HMMA.16816.F32.BF16 R8, R208.reuse, R214, R8 ;  /* 0x000000d6d008723c */ /* 0x040fe20000041808 */
[----:B------:R-:W-:Y:S07]  /*9310*/  LDSM.16.M88.4 R212, [R241+0xc000] ;  /* 0x00c00000f1d4783b */ /* 0x000fee0000000200 */
[C---:B-1----:R-:W-:Y:S08]  /*9320*/  HMMA.16816.F32.BF16 R12, R208.reuse, R180, R12 ;  /* 0x000000b4d00c723c */ /* 0x042ff0000004180c */
[C---:B------:R-:W-:Y:S01]  /*9330*/  HMMA.16816.F32.BF16 R16, R208.reuse, R182, R16 ;  /* 0x000000b6d010723c */ /* 0x040fe20000041810 */
[----:B------:R-:W1:Y:S07]  /*9340*/  LDSM.16.M88.4 R180, [R228+0x2800] ;  /* 0x00280000e4b4783b */ /* 0x000e6e0000000200 */
[C---:B------:R-:W-:Y:S08]  /*9350*/  HMMA.16816.F32.BF16 R20, R208.reuse, R184, R20 ;  /* 0x000000b8d014723c */ /* 0x040ff00000041814 */
[C---:B------:R-:W-:Y:S01]  /*9360*/  HMMA.16816.F32.BF16 R24, R208.reuse, R186, R24 ;  /* 0x000000bad018723c */ /* 0x040fe20000041818 */
[----:B------:R-:W1:Y:S07]  /*9370*/  LDSM.16.M88.4 R184, [R228+0x3000] ;  /* 0x00300000e4b8783b */ /* 0x000e6e0000000200 */
[C---:B------:R-:W-:Y:S08]  /*9380*/  HMMA.16816.F32.BF16 R28, R208.reuse, R188, R28 ;  /* 0x000000bcd01c723c */ /* 0x040ff0000004181c */
[----:B------:R-:W-:Y:S01]  /*9390*/  HMMA.16816.F32.BF16 R32, R208, R190, R32 ;  /* 0x000000bed020723c */ /* 0x000fe20000041820 */
[----:B------:R-:W1:Y:S05]  /*93a0*/  LDSM.16.M88.4 R188, [R228+0x3800] ;  /* 0x00380000e4bc783b */ /* 0x000e6a0000000200 */
[----:B------:R-:W1:Y:S02]  /*93b0*/  LDSM.16.M88.4 R208, [R242+0x4000] ;  /* 0x00400000f2d0783b */ /* 0x000e640000000200 */
[C---:B-----5:R-:W-:Y:S08]  /*93c0*/  HMMA.16816.F32.BF16 R4, R192.reuse, R196, R4 ;  /* 0x000000c4c004723c */ /* 0x060ff00000041804 */
[C---:B------:R-:W-:Y:S01]  /*93d0*/  HMMA.16816.F32.BF16 R8, R192.reuse, R198, R8 ;  /* 0x000000c6c008723c */ /* 0x040fe20000041808 */
[----:B------:R-:W-:Y:S07]  /*93e0*/  LDSM.16.M88.4 R196, [R223] ;  /* 0x00000000dfc4783b */ /* 0x000fee0000000200 */
[C---:B--2---:R-:W-:Y:S08]  /*93f0*/  HMMA.16816.F32.BF16 R12, R192.reuse, R168, R12 ;  /* 0x000000a8c00c723c */ /* 0x044ff0000004180c */
[C---:B------:R-:W-:Y:S01]  /*9400*/  HMMA.16816.F32.BF16 R16, R192.reuse, R170, R16 ;  /* 0x000000aac010723c */ /* 0x040fe20000041810 */
[----:B------:R-:W2:Y:S07]  /*9410*/  LDSM.16.M88.4 R168, [R241+0xc800] ;  /* 0x00c80000f1a8783b */ /* 0x000eae0000000200 */
[C---:B---3--:R-:W-:Y:S08]  /*9420*/  HMMA.16816.F32.BF16 R20, R192.reuse, R172, R20 ;  /* 0x000000acc014723c */ /* 0x048ff00000041814 */
[C---:B------:R-:W-:Y:S01]  /*9430*/  HMMA.16816.F32.BF16 R24, R192.reuse, R174, R24 ;  /* 0x000000aec018723c */ /* 0x040fe20000041818 */
[----:B------:R-:W3:Y:S07]  /*9440*/  LDSM.16.M88.4 R172, [R241+0xd000] ;  /* 0x00d00000f1ac783b */ /* 0x000eee0000000200 */
[C---:B----4-:R-:W-:Y:S08]  /*9450*/  HMMA.16816.F32.BF16 R28, R192.reuse, R176, R28 ;  /* 0x000000b0c01c723c */ /* 0x050ff0000004181c */
[----:B------:R-:W-:Y:S01]  /*9460*/  HMMA.16816.F32.BF16 R32, R192, R178, R32 ;  /* 0x000000b2c020723c */ /* 0x000fe20000041820 */
[----:B------:R-:W4:Y:S05]  /*9470*/  LDSM.16.M88.4 R176, [R241+0xd800] ;  /* 0x00d80000f1b0783b */ /* 0x000f2a0000000200 */
[----:B------:R-:W5:Y:S02]  /*9480*/  LDSM.16.M88.4 R192, [R240+0x4000] ;  /* 0x00400000f0c0783b */ /* 0x000f640000000200 */
[C---:B------:R-:W-:Y:S08]  /*9490*/  HMMA.16816.F32.BF16 R4, R200.reuse, R204, R4 ;  /* 0x000000ccc804723c */ /* 0x040ff00000041804 */
[C---:B------:R-:W-:Y:S01]  /*94a0*/  HMMA.16816.F32.BF16 R8, R200.reuse, R206, R8 ;  /* 0x000000cec808723c */ /* 0x040fe20000041808 */
[----:B------:R-:W-:Y:S07]  /*94b0*/  LDSM.16.M88.4 R204, [R235+0xc000] ;  /* 0x00c00000ebcc783b */ /* 0x000fee0000000200 */
[C---:B-1----:R-:W-:Y:S08]  /*94c0*/  HMMA.16816.F32.BF16 R12, R200.reuse, R180, R12 ;  /* 0x000000b4c80c723c */ /* 0x042ff0000004180c */
[C---:B------:R-:W-:Y:S01]  /*94d0*/  HMMA.16816.F32.BF16 R16, R200.reuse, R182, R16 ;  /* 0x000000b6c810723c */ /* 0x040fe20000041810 */
[----:B------:R-:W1:Y:S07]  /*94e0*/  LDSM.16.M88.4 R180, [R222] ;  /* 0x00000000deb4783b */ /* 0x000e6e0000000200 */
[C---:B------:R-:W-:Y:S08]  /*94f0*/  HMMA.16816.F32.BF16 R20, R200.reuse, R184, R20 ;  /* 0x000000b8c814723c */ /* 0x040ff00000041814 */
[C---:B------:R-:W-:Y:S01]  /*9500*/  HMMA.16816.F32.BF16 R24, R200.reuse, R186, R24 ;  /* 0x000000bac818723c */ /* 0x040fe20000041818 */
[----:B------:R-:W1:Y:S07]  /*9510*/  LDSM.16.M88.4 R184, [R221] ;  /* 0x00000000ddb8783b */ /* 0x000e6e0000000200 */
[C---:B------:R-:W-:Y:S08]  /*9520*/  HMMA.16816.F32.BF16 R28, R200.reuse, R188, R28 ;  /* 0x000000bcc81c723c */ /* 0x040ff0000004181c */
[----:B------:R-:W-:Y:S01]  /*9530*/  HMMA.16816.F32.BF16 R32, R200, R190, R32 ;  /* 0x000000bec820723c */ /* 0x000fe20000041820 */
[----:B------:R-:W1:Y:S05]  /*9540*/  LDSM.16.M88.4 R188, [R220] ;  /* 0x00000000dcbc783b */ /* 0x000e6a0000000200 */
[----:B------:R-:W1:Y:S02]  /*9550*/  LDSM.16.M88.4 R200, [R238+0x4000] ;  /* 0x00400000eec8783b */ /* 0x000e640000000200 */
[C---:B------:R-:W-:Y:S08]  /*9560*/  HMMA.16816.F32.BF16 R4, R208.reuse, R212, R4 ;  /* 0x000000d4d004723c */ /* 0x040ff00000041804 */
[C---:B------:R-:W-:Y:S01]  /*9570*/  HMMA.16816.F32.BF16 R8, R208.reuse, R214, R8 ;  /* 0x000000d6d008723c */ /* 0x040fe20000041808 */
[----:B------:R-:W-:Y:S07]  /*9580*/  LDSM.16.M88.4 R212, [R228+0x4000] ;  /* 0x00400000e4d4783b */ /* 0x000fee0000000200 */
        /* <DEDUP_REMOVED lines=9> */
[----:B------:R-:W2:Y:S02]  /*9620*/  LDSM.16.M88.4 R208, [R237+0x4000] ;  /* 0x00400000edd0783b */ /* 0x000ea40000000200 */
[C---:B-----5:R-:W-:Y:S08]  /*9630*/  HMMA.16816.F32.BF16 R4, R192.reuse, R196, R4 ;  /* 0x000000c4c004723c */ /* 0x060ff00000041804 */
[C---:B------:R-:W-:Y:S01]  /*9640*/  HMMA.16816.F32.BF16 R8, R192.reuse, R198, R8 ;  /* 0x000000c6c008723c */ /* 0x040fe20000041808 */
[----:B------:R-:W-:Y:S07]  /*9650*/  LDSM.16.M88.4 R196, [R241+0xe000] ;  /* 0x00e00000f1c4783b */ /* 0x000fee0000000200 */
[C---:B-1----:R-:W-:Y:S08]  /*9660*/  HMMA.16816.F32.BF16 R12, R192.reuse, R180, R12 ;  /* 0x000000b4c00c723c */ /* 0x042ff0000004180c */
[C---:B------:R-:W-:Y:S01]  /*9670*/  HMMA.16816.F32.BF16 R16, R192.reuse, R182, R16 ;  /* 0x000000b6c010723c */ /* 0x040fe20000041810 */
[----:B------:R-:W1:Y:S07]  /*9680*/  LDSM.16.M88.4 R180, [R228+0x4800] ;  /* 0x00480000e4b4783b */ /* 0x000e6e0000000200 */
[C---:B------:R-:W-:Y:S08]  /*9690*/  HMMA.16816.F32.BF16 R20, R192.reuse, R184, R20 ;  /* 0x000000b8c014723c */ /* 0x040ff00000041814 */
[C---:B------:R-:W-:Y:S01]  /*96a0*/  HMMA.16816.F32.BF16 R24, R192.reuse, R186, R24 ;  /* 0x000000bac018723c */ /* 0x040fe20000041818 */
[----:B------:R-:W5:Y:S07]  /*96b0*/  LDSM.16.M88.4 R184, [R228+0x5000] ;  /* 0x00500000e4b8783b */ /* 0x000f6e0000000200 */
[C---:B------:R-:W-:Y:S08]  /*96c0*/  HMMA.16816.F32.BF16 R28, R192.reuse, R188, R28 ;  /* 0x000000bcc01c723c */ /* 0x040ff0000004181c */
[----:B------:R-:W-:Y:S01]  /*96d0*/  HMMA.16816.F32.BF16 R32, R192, R190, R32 ;  /* 0x000000bec020723c */ /* 0x000fe20000041820 */
[----:B------:R-:W1:Y:S05]  /*96e0*/  LDSM.16.M88.4 R188, [R228+0x5800] ;  /* 0x00580000e4bc783b */ /* 0x000e6a0000000200 */
[----:B------:R-:W1:Y:S02]  /*96f0*/  LDSM.16.M88.4 R192, [R242+0x6000] ;  /* 0x00600000f2c0783b */ /* 0x000e640000000200 */
[C---:B------:R-:W-:Y:S08]  /*9700*/  HMMA.16816.F32.BF16 R4, R200.reuse, R204, R4 ;  /* 0x000000ccc804723c */ /* 0x040ff00000041804 */
        /* <DEDUP_REMOVED lines=17> */
[----:B------:R-:W1:Y:S07]  /*9820*/  LDSM.16.M88.4 R180, [R218] ;  /* 0x00000000dab4783b */ /* 0x000e6e0000000200 */
[C---:B-----5:R-:W-:Y:S08]  /*9830*/  HMMA.16816.F32.BF16 R20, R208.reuse, R184, R20 ;  /* 0x000000b8d014723c */ /* 0x060ff00000041814 */
[C---:B------:R-:W-:Y:S01]  /*9840*/  HMMA.16816.F32.BF16 R24, R208.reuse, R186, R24 ;  /* 0x000000bad018723c */ /* 0x040fe20000041818 */
[----:B------:R-:W5:Y:S07]  /*9850*/  LDSM.16.M88.4 R184, [R217] ;  /* 0x00000000d9b8783b */ /* 0x000f6e0000000200 */
        /* <DEDUP_REMOVED lines=18> */
[C---:B------:R-:W-:Y:S08]  /*9980*/  HMMA.16816.F32.BF16 R8, R200.reuse, R206, R8 ;  /* 0x000000cec808723c */ /* 0x040ff00000041808 */
[C---:B-1----:R-:W-:Y:S08]  /*9990*/  HMMA.16816.F32.BF16 R12, R200.reuse, R180, R12 ;  /* 0x000000b4c80c723c */ /* 0x042ff0000004180c */
[C---:B------:R-:W-:Y:S08]  /*99a0*/  HMMA.16816.F32.BF16 R16, R200.reuse, R182, R16 ;  /* 0x000000b6c810723c */ /* 0x040ff00000041810 */
[C---:B-----5:R-:W-:Y:S08]  /*99b0*/  HMMA.16816.F32.BF16 R20, R200.reuse, R184, R20 ;  /* 0x000000b8c814723c */ /* 0x060ff00000041814 */
[C---:B------:R-:W-:Y:S08]  /*99c0*/  HMMA.16816.F32.BF16 R24, R200.reuse, R186, R24 ;  /* 0x000000bac818723c */ /* 0x040ff00000041818 */
[C---:B------:R-:W-:Y:S08]  /*99d0*/  HMMA.16816.F32.BF16 R28, R200.reuse, R188, R28 ;  /* 0x000000bcc81c723c */ /* 0x040ff0000004181c */
[----:B------:R-:W-:Y:S08]  /*99e0*/  HMMA.16816.F32.BF16 R32, R200, R190, R32 ;  /* 0x000000bec820723c */ /* 0x000ff00000041820 */
[C---:B------:R-:W-:Y:S08]  /*99f0*/  HMMA.16816.F32.BF16 R4, R208.reuse, R212, R4 ;  /* 0x000000d4d004723c */ /* 0x040ff00000041804 */
[C---:B------:R-:W-:Y:S08]  /*9a00*/  HMMA.16816.F32.BF16 R8, R208.reuse, R214, R8 ;  /* 0x000000d6d008723c */ /* 0x040ff00000041808 */
[C---:B--2---:R-:W-:Y:S08]  /*9a10*/  HMMA.16816.F32.BF16 R12, R208.reuse, R168, R12 ;  /* 0x000000a8d00c723c */ /* 0x044ff0000004180c */
[C---:B------:R-:W-:Y:S01]  /*9a20*/  HMMA.16816.F32.BF16 R16, R208.reuse, R170, R16 ;  /* 0x000000aad010723c */ /* 0x040fe20000041810 */
[----:B------:R-:W1:Y:S07]  /*9a30*/  LDSM.16.M88.4 R168, [R228+0x6800] ;  /* 0x00680000e4a8783b */ /* 0x000e6e0000000200 */
[C---:B---3--:R-:W-:Y:S08]  /*9a40*/  HMMA.16816.F32.BF16 R20, R208.reuse, R172, R20 ;  /* 0x000000acd014723c */ /* 0x048ff00000041814 */
[C---:B------:R-:W-:Y:S01]  /*9a50*/  HMMA.16816.F32.BF16 R24, R208.reuse, R174, R24 ;  /* 0x000000aed018723c */ /* 0x040fe20000041818 */
[----:B------:R-:W2:Y:S07]  /*9a60*/  LDSM.16.M88.4 R172, [R228+0x7000] ;  /* 0x00700000e4ac783b */ /* 0x000eae0000000200 */
[C---:B----4-:R-:W-:Y:S08]  /*9a70*/  HMMA.16816.F32.BF16 R28, R208.reuse, R176, R28 ;  /* 0x000000b0d01c723c */ /* 0x050ff0000004181c */
[----:B------:R-:W-:Y:S08]  /*9a80*/  HMMA.16816.F32.BF16 R32, R208, R178, R32 ;  /* 0x000000b2d020723c */ /* 0x000ff00000041820 */
[C---:B------:R-:W-:Y:S08]  /*9a90*/  HMMA.16816.F32.BF16 R4, R192.reuse, R196, R4 ;  /* 0x000000c4c004723c */ /* 0x040ff00000041804 */
[C---:B------:R-:W-:Y:S08]  /*9aa0*/  HMMA.16816.F32.BF16 R8, R192.reuse, R198, R8 ;  /* 0x000000c6c008723c */ /* 0x040ff00000041808 */
[C---:B-1----:R-:W-:Y:S08]  /*9ab0*/  HMMA.16816.F32.BF16 R12, R192.reuse, R168, R12 ;  /* 0x000000a8c00c723c */ /* 0x042ff0000004180c */
[C---:B------:R-:W-:Y:S01]  /*9ac0*/  HMMA.16816.F32.BF16 R16, R192.reuse, R170, R16 ;  /* 0x000000aac010723c */ /* 0x040fe20000041810 */
[----:B------:R-:W1:Y:S01]  /*9ad0*/  LDSM.16.M88.4 R168, [R228+0x7800] ;  /* 0x00780000e4a8783b */ /* 0x000e620000000200 */
[----:B------:R-:W-:Y:S04]  /*9ae0*/  DEPBAR.LE SB0, 0x0 ;  /* 0x000080000000791a */ /* 0x000fe80000000000 */
[----:B------:R-:W-:Y:S01]  /*9af0*/  BAR.SYNC.DEFER_BLOCKING 0x0 ;  /* 0x0000000000007b1d */ /* 0x000fe20000010000 */
[----:B------:R-:W-:Y:S01]  /*9b00*/  FMUL.FTZ R164, R6, c[0x0][0x2ec] ;  /* 0x0000bb0006a47a20 */ /* 0x000fe20000410000 */
[C---:B--2---:R-:W-:Y:S04]  /*9b10*/  HMMA.16816.F32.BF16 R20, R192.reuse, R172, R20 ;  /* 0x000000acc014723c */ /* 0x044fe80000041814 */
[----:B------:R2:W3:Y:S01]  /*9b20*/  MUFU.TANH R187, R164 ;  /* 0x000000a400bb7308 */ /* 0x0004e20000002400 */
[----:B------:R-:W-:Y:S02]  /*9b30*/  FMUL.FTZ R166, R8, c[0x0][0x2ec] ;  /* 0x0000bb0008a67a20 */ /* 0x000fe40000410000 */
[----:B------:R-:W-:Y:S01]  /*9b40*/  FMUL.FTZ R165, R5, c[0x0][0x2ec] ;  /* 0x0000bb0005a57a20 */ /* 0x000fe20000410000 */
[C---:B------:R-:W-:Y:S04]  /*9b50*/  HMMA.16816.F32.BF16 R24, R192.reuse, R174, R24 ;  /* 0x000000aec018723c */ /* 0x040fe80000041818 */
[----:B------:R-:W-:Y:S02]  /*9b60*/  FMUL.FTZ R199, R9, c[0x0][0x2ec] ;  /* 0x0000bb0009c77a20 */ /* 0x000fe40000410000 */
[----:B------:R4:W3:Y:S01]  /*9b70*/  MUFU.TANH R181, R166 ;  /* 0x000000a600b57308 */ /* 0x0008e20000002400 */
[----:B------:R-:W-:Y:S02]  /*9b80*/  FMUL.FTZ R198, R4, c[0x0][0x2ec] ;  /* 0x0000bb0004c67a20 */ /* 0x000fe40000410000 */
[----:B------:R-:W-:Y:S03]  /*9b90*/  FMUL.FTZ R197, R7, c[0x0][0x2ec] ;  /* 0x0000bb0007c57a20 */ /* 0x000fe60000410000 */
[----:B------:R-:W-:Y:S02]  /*9ba0*/  FMUL.FTZ R14, R14, c[0x0][0x2ec] ;  /* 0x0000bb000e0e7a20 */ /* 0x000fe40000410000 */
[----:B------:R-:W-:Y:S02]  /*9bb0*/  FMUL.FTZ R15, R15, c[0x0][0x2ec] ;  /* 0x0000bb000f0f7a20 */ /* 0x000fe40000410000 */
[----:B------:R5:W3:Y:S01]  /*9bc0*/  MUFU.TANH R182, R165 ;  /* 0x000000a500b67308 */ /* 0x000ae20000002400 */
[----:B------:R-:W-:Y:S02]  /*9bd0*/  FMUL.FTZ R17, R17, c[0x0][0x2ec] ;  /* 0x0000bb0011117a20 */ /* 0x000fe40000410000 */
[----:B------:R-:W-:Y:S02]  /*9be0*/  FMUL.FTZ R21, R21, c[0x0][0x2ec] ;  /* 0x0000bb0015157a20 */ /* 0x000fe40000410000 */
[----:B--2---:R-:W-:Y:S02]  /*9bf0*/  FMUL.FTZ R164, R11, c[0x0][0x2ec] ;  /* 0x0000bb000ba47a20 */ /* 0x004fe40000410000 */
[----:B------:R-:W-:Y:S01]  /*9c00*/  FMUL.FTZ R11, R16, c[0x0][0x2ec] ;  /* 0x0000bb00100b7a20 */ /* 0x000fe20000410000 */
[C---:B-1----:R-:W-:Y:S02]  /*9c10*/  HMMA.16816.F32.BF16 R28, R192.reuse, R168, R28 ;  /* 0x000000a8c01c723c */ /* 0x042fe4000004181c */
[----:B------:R1:W2:Y:S01]  /*9c20*/  MUFU.TANH R9, R164 ;  /* 0x000000a400097308 */ /* 0x0002a20000002400 */
[----:B------:R-:W-:Y:S02]  /*9c30*/  FMUL.FTZ R214, R24, c[0x0][0x2ec] ;  /* 0x0000bb0018d67a20 */ /* 0x000fe40000410000 */
[----:B----4-:R-:W-:Y:S02]  /*9c40*/  FMUL.FTZ R166, R13, c[0x0][0x2ec] ;  /* 0x0000bb000da67a20 */ /* 0x010fe40000410000 */
[----:B------:R-:W-:Y:S01]  /*9c50*/  FMUL.FTZ R22, R22, c[0x0][0x2ec] ;  /* 0x0000bb0016167a20 */ /* 0x000fe20000410000 */
[----:B------:R-:W-:Y:S04]  /*9c60*/  HMMA.16816.F32.BF16 R32, R192, R170, R32 ;  /* 0x000000aac020723c */ /* 0x000fe80000041820 */
[----:B------:R4:W2:Y:S01]  /*9c70*/  MUFU.TANH R189, R166 ;  /* 0x000000a600bd7308 */ /* 0x0008a20000002400 */
[----:B------:R-:W-:Y:S02]  /*9c80*/  FMUL.FTZ R23, R23, c[0x0][0x2ec] ;  /* 0x0000bb0017177a20 */ /* 0x000fe40000410000 */
[----:B------:R-:W-:Y:S02]  /*9c90*/  FMUL.FTZ R25, R25, c[0x0][0x2ec] ;  /* 0x0000bb0019197a20 */ /* 0x000fe40000410000 */
[----:B-----5:R-:W-:Y:S03]  /*9ca0*/  FMUL.FTZ R165, R10, c[0x0][0x2ec] ;  /* 0x0000bb000aa57a20 */ /* 0x020fe60000410000 */
[----:B------:R-:W-:Y:S02]  /*9cb0*/  IMAD.MOV.U32 R194, RZ, RZ, R2 ;  /* 0x000000ffffc27224 */ /* 0x000fe400078e0002 */
[----:B------:R5:W2:Y:S01]  /*9cc0*/  MUFU.TANH R10, R165 ;  /* 0x000000a5000a7308 */ /* 0x000aa20000002400 */
[----:B------:R-:W-:Y:S02]  /*9cd0*/  IMAD.MOV.U32 R195, RZ, RZ, R3 ;  /* 0x000000ffffc37224 */ /* 0x000fe400078e0003 */
[----:B------:R-:W-:Y:S02]  /*9ce0*/  FMUL.FTZ R29, R29, c[0x0][0x2ec] ;  /* 0x0000bb001d1d7a20 */ /* 0x000fe40000410000 */
[----:B-1----:R-:W-:Y:S02]  /*9cf0*/  FMUL.FTZ R164, R20, c[0x0][0x2ec] ;  /* 0x0000bb0014a47a20 */ /* 0x002fe40000410000 */
[----:B------:R-:W-:Y:S02]  /*9d00*/  FMUL.FTZ R30, R30, c[0x0][0x2ec] ;  /* 0x0000bb001e1e7a20 */ /* 0x000fe40000410000 */
[----:B------:R-:W-:Y:S01]  /*9d10*/  FMUL.FTZ R31, R31, c[0x0][0x2ec] ;  /* 0x0000bb001f1f7a20 */ /* 0x000fe20000410000 */
[----:B------:R1:W1:Y:S01]  /*9d20*/  MUFU.TANH R213, R164 ;  /* 0x000000a400d57308 */ /* 0x0002620000002400 */
[----:B------:R-:W-:Y:S02]  /*9d30*/  FMUL.FTZ R35, R35, c[0x0][0x2ec] ;  /* 0x0000bb0023237a20 */ /* 0x000fe40000410000 */
[----:B----4-:R-:W-:Y:S07]  /*9d40*/  FMUL.FTZ R166, R18, c[0x0][0x2ec] ;  /* 0x0000bb0012a67a20 */ /* 0x010fee0000410000 */
[----:B------:R4:W2:Y:S01]  /*9d50*/  MUFU.TANH R173, R166 ;  /* 0x000000a600ad7308 */ /* 0x0008a20000002400 */
[----:B-----5:R-:W-:Y:S09]  /*9d60*/  FMUL.FTZ R165, R19, c[0x0][0x2ec] ;  /* 0x0000bb0013a57a20 */ /* 0x020ff20000410000 */
[----:B------:R5:W2:Y:S01]  /*9d70*/  MUFU.TANH R186, R198 ;  /* 0x000000c600ba7308 */ /* 0x000aa20000002400 */
[----:B-1----:R-:W-:Y:S09]  /*9d80*/  FMUL.FTZ R164, R28, c[0x0][0x2ec] ;  /* 0x0000bb001ca47a20 */ /* 0x002ff20000410000 */
[----:B------:R1:W1:Y:S01]  /*9d90*/  MUFU.TANH R183, R197 ;  /* 0x000000c500b77308 */ /* 0x0002620000002400 */
[----:B----4-:R-:W-:Y:S09]  /*9da0*/  FMUL.FTZ R166, R26, c[0x0][0x2ec] ;  /* 0x0000bb001aa67a20 */ /* 0x010ff20000410000 */
        /* <DEDUP_REMOVED lines=10> */
[----:B------:R4:W1:Y:S10]  /*9e50*/  MUFU.TANH R190, R14 ;  /* 0x0000000e00be7308 */ /* 0x0008740000002400 */
[----:B------:R4:W1:Y:S10]  /*9e60*/  MUFU.TANH R191, R15 ;  /* 0x0000000f00bf7308 */ /* 0x0008740000002400 */
[----:B------:R4:W1:Y:S10]  /*9e70*/  MUFU.TANH R179, R11 ;  /* 0x0000000b00b37308 */ /* 0x0008740000002400 */
[----:B------:R4:W1:Y:S10]  /*9e80*/  MUFU.TANH R178, R17 ;  /* 0x0000001100b27308 */ /* 0x0008740000002400 */
[----:B------:R4:W1:Y:S10]  /*9e90*/  MUFU.TANH R215, R21 ;  /* 0x0000001500d77308 */ /* 0x0008740000002400 */
[----:B------:R4:W1:Y:S10]  /*9ea0*/  MUFU.TANH R211, R22 ;  /* 0x0000001600d37308 */ /* 0x0008740000002400 */
[----:B------:R4:W1:Y:S10]  /*9eb0*/  MUFU.TANH R209, R23 ;  /* 0x0000001700d17308 */ /* 0x0008740000002400 */
[----:B------:R-:W1:Y:S10]  /*9ec0*/  MUFU.TANH R214, R214 ;  /* 0x000000d600d67308 */ /* 0x000e740000002400 */
[----:B------:R4:W1:Y:S10]  /*9ed0*/  MUFU.TANH R210, R25 ;  /* 0x0000001900d27308 */ /* 0x0008740000002400 */
[----:B------:R4:W1:Y:S10]  /*9ee0*/  MUFU.TANH R205, R165 ;  /* 0x000000a500cd7308 */ /* 0x0008740000002400 */
[----:B------:R4:W1:Y:S10]  /*9ef0*/  MUFU.TANH R206, R29 ;  /* 0x0000001d00ce7308 */ /* 0x0008740000002400 */
[----:B------:R4:W1:Y:S10]  /*9f00*/  MUFU.TANH R201, R30 ;  /* 0x0000001e00c97308 */ /* 0x0008740000002400 */
[----:B------:R4:W1:Y:S10]  /*9f10*/  MUFU.TANH R199, R31 ;  /* 0x0000001f00c77308 */ /* 0x0008740000002400 */
[----:B------:R-:W1:Y:S10]  /*9f20*/  MUFU.TANH R198, R198 ;  /* 0x000000c600c67308 */ /* 0x000e740000002400 */
[----:B------:R4:W1:Y:S10]  /*9f30*/  MUFU.TANH R197, R164 ;  /* 0x000000a400c57308 */ /* 0x0008740000002400 */
[----:B------:R-:W1:Y:S10]  /*9f40*/  MUFU.TANH R166, R166 ;  /* 0x000000a600a67308 */ /* 0x000e740000002400 */
[----:B------:R4:W1:Y:S01]  /*9f50*/  MUFU.TANH R165, R35 ;  /* 0x0000002300a57308 */ /* 0x0008620000002400 */
[----:B------:R-:W-:-:S05]  /*9f60*/  @!P0 BRA `(.L_x_780) ;  /* 0x00000c2000008947 */ /* 0x000fca0003800000 */
[----:B--23--:R-:W-:Y:S01]  /*9f70*/  ULDC.64 UR8, c[0x0][0x198] ;  /* 0x0000660000087ab9 */ /* 0x00cfe20000000a00 */
        /* <DEDUP_REMOVED lines=14> */
[----:B------:R-:W2:Y:S08]  /*a060*/  R2UR UR34, R3 ;  /* 0x00000000032273c2 */ /* 0x000eb000000e0000 */
[----:B------:R-:W3:Y:S01]  /*a070*/  R2UR UR32, R2 ;  /* 0x00000000022073c2 */ /* 0x000ee200000e0000 */
[----:B--2---:R-:W-:Y:S07]  /*a080*/  UIMAD.WIDE.U32 UR40, UR13, UR34, URZ ;  /* 0x000000220d2872a5 */ /* 0x004fee000f8e003f */
[----:B------:R-:W-:Y:S02]  /*a090*/  UMOV UR37, UR41 ;  /* 0x0000002900257c82 */ /* 0x000fe40008000000 */
[----:B---3--:R-:W-:Y:S02]  /*a0a0*/  UIMAD.WIDE.U32 UR38, UR13, UR32, URZ ;  /* 0x000000200d2672a5 */ /* 0x008fe4000f8e003f */
        /* <DEDUP_REMOVED lines=26> */
[----:B------:R-:W2:Y:S01]  /*a250*/  R2UR UR8, R6 ;  /* 0x00000000060873c2 */ /* 0x000ea200000e0000 */
[----:B------:R-:W-:Y:S02]  /*a260*/  LEA.HI.X.SX32 R7, R2, UR29, 0x2, P0 ;  /* 0x0000001d02077c11 */ /* 0x000fe400080f16ff */
[----:B------:R-:W-:Y:S04]  /*a270*/  LEA R12, P1, R4, UR28, 0x2 ;  /* 0x0000001c040c7c11 */ /* 0x000fe8000f8210ff */
[----:B------:R-:W-:Y:S01]  /*a280*/  LEA.HI.X.SX32 R13, R3, UR29, 0x2, P1 ;  /* 0x0000001d030d7c11 */ /* 0x000fe200088f16ff */
[----:B------:R-:W3:Y:S08]  /*a290*/  R2UR UR9, R7 ;  /* 0x00000000070973c2 */ /* 0x000ef000000e0000 */
[----:B------:R-:W5:Y:S08]  /*a2a0*/  R2UR UR32, R12 ;  /* 0x000000000c2073c2 */ /* 0x000f7000000e0000 */
[----:B------:R-:W4:Y:S02]  /*a2b0*/  R2UR UR33, R13 ;  /* 0x000000000d2173c2 */ /* 0x000f2400000e0000 */
[----:B--2-4-:R-:W-:Y:S01]  /*a2c0*/  MOV R14, UR8 ;  /* 0x00000008000e7c02 */ /* 0x014fe20008000f00 */
[----:B---3--:R-:W-:Y:S05]  /*a2d0*/  IMAD.U32 R15, RZ, RZ, UR9 ;  /* 0x00000009ff0f7e24 */ /* 0x008fea000f8e00ff */
[----:B------:R-:W2:Y:S01]  /*a2e0*/  LDG.E R3, [R14.64] ;  /* 0x0000001e0e037981 */ /* 0x000ea2000c1e1900 */
[----:B-----5:R-:W-:Y:S01]  /*a2f0*/  MOV R4, UR32 ;  /* 0x0000002000047c02 */ /* 0x020fe20008000f00 */
[----:B------:R-:W-:Y:S04]  /*a300*/  UIADD3 UR32, UR37, -UR35, URZ ;  /* 0x8000002325207290 */ /* 0x000fe8000fffe03f */
[----:B------:R-:W-:Y:S01]  /*a310*/  UIMAD UR32, UR32, UR10, -0x40 ;  /* 0xffffffc0202074a4 */ /* 0x000fe2000f8e020a */
[----:B------:R-:W-:Y:S03]  /*a320*/  IMAD.U32 R5, RZ, RZ, UR33 ;  /* 0x00000021ff057e24 */ /* 0x000fe6000f8e00ff */
        /* <DEDUP_REMOVED lines=17> */
.L_x_781:
[----:B------:R2:W-:Y:S01]  /*a440*/  @P6 STS.128 [R246+0x8000], RZ ;  /* 0x008000fff6006388 */ /* 0x0005e20000000c00 */
[CC--:B------:R-:W-:Y:S01]  /*a450*/  LEA R20, P0, R6.reuse, R252.reuse, 0x1 ;  /* 0x000000fc06147211 */ /* 0x0c0fe200078008ff */
[----:B------:R-:W-:Y:S01]  /*a460*/  UMOV UR6, UR8 ;  /* 0x0000000800067c82 */ /* 0x000fe20008000000 */
[C---:B------:R-:W-:Y:S01]  /*a470*/  IADD3 R5, P1, R6.reuse, UR24, RZ ;  /* 0x0000001806057c10 */ /* 0x040fe2000ff3e0ff */
[----:B------:R-:W-:Y:S01]  /*a480*/  UMOV UR7, UR9 ;  /* 0x0000000900077c82 */ /* 0x000fe20008000000 */
[-C--:B----4-:R-:W-:Y:S02]  /*a490*/  LEA.HI.X R21, R6, R251.reuse, R2, 0x1, P0 ;  /* 0x000000fb06157211 */ /* 0x090fe400000f0c02 */
        /* <DEDUP_REMOVED lines=9> */
[CCC-:B------:R-:W-:Y:S02]  /*a530*/  @!P6 LEA.HI.X R19, R5.reuse, R251.reuse, R4.reuse, 0x1, P1 ;  /* 0x000000fb0513e211 */ /* 0x1c0fe400008f0c04 */
[CC--:B------:R-:W-:Y:S01]  /*a540*/  @!P3 LEA R6, P1, R5.reuse, R252.reuse, 0x1 ;  /* 0x000000fc0506b211 */ /* 0x0c0fe200078208ff */
[----:B------:R-:W-:Y:S01]  /*a550*/  @!PT LDS RZ, [RZ] ;  /* 0x00000000fffff984 */ /* 0x000fe20000000800 */
[----:B------:R-:W-:Y:S01]  /*a560*/  @!PT LDS RZ, [RZ] ;  /* 0x00000000fffff984 */ /* 0x000fe20000000800 */
[----:B------:R-:W-:Y:S01]  /*a570*/  @!PT LDS RZ, [RZ] ;  /* 0x00000000fffff984 */ /* 0x000fe20000000800 */
[----:B------:R2:W-:Y:S01]  /*a580*/  @!P5 LDGSTS.E.BYPASS.LTC128B.128 [R246+0xa000], [R20.64+0x80] ;  /* 0x0a00008014f6dfae */ /* 0x0005e2000b901d5e */
[C---:B------:R-:W-:Y:S02]  /*a590*/  IADD3 R3, P2, R5.reuse, UR24, RZ ;  /* 0x0000001805037c10 */ /* 0x040fe4000ff5e0ff */
[-C--:B------:R-:W-:Y:S01]  /*a5a0*/  @!P3 LEA.HI.X R7, R5, R251.reuse, R4, 0x1, P1 ;  /* 0x000000fb0507b211 */ /* 0x080fe200008f0c04 */
[----:B------:R2:W-:Y:S01]  /*a5b0*/  @P4 STS.128 [R246+0xc000], RZ ;  /* 0x00c000fff6004388 */ /* 0x0005e20000000c00 */
[CC--:B------:R-:W-:Y:S02]  /*a5c0*/  @!P6 LEA R16, P0, R3.reuse, R252.reuse, 0x1 ;  /* 0x000000fc0310e211 */ /* 0x0c0fe400078008ff */
[-C--:B------:R-:W-:Y:S01]  /*a5d0*/  @!P4 LEA R24, P1, R3, R252.reuse, 0x1 ;  /* 0x000000fc0318c211 */ /* 0x080fe200078208ff */
[----:B------:R-:W-:Y:S01]  /*a5e0*/  @!PT LDS RZ, [RZ] ;  /* 0x00000000fffff984 */ /* 0x000fe20000000800 */
[----:B------:R-:W-:Y:S01]  /*a5f0*/  @!PT LDS RZ, [RZ] ;  /* 0x00000000fffff984 */ /* 0x000fe20000000800 */
[----:B------:R-:W-:Y:S01]  /*a600*/  @!PT LDS RZ, [RZ] ;  /* 0x00000000fffff984 */ /* 0x000fe20000000800 */
[----:B------:R2:W-:Y:S01]  /*a610*/  @!P4 LDGSTS.E.BYPASS.LTC128B.128 [R246+0xc000], [R20.64+0x100] ;  /* 0x0c00010014f6cfae */ /* 0x0005e2000b901d5e */
[----:B------:R-:W-:Y:S02]  /*a620*/  IADD3.X R2, R4, UR23, RZ, P2, !PT ;  /* 0x0000001704027c10 */ /* 0x000fe400097fe4ff */
[-C--:B------:R-:W-:Y:S01]  /*a630*/  @!P4 LEA R12, P2, R5, R252.reuse, 0x1 ;  /* 0x000000fc050cc211 */ /* 0x080fe200078408ff */
[----:B------:R2:W-:Y:S01]  /*a640*/  @P3 STS.128 [R246+0xe000], RZ ;  /* 0x00e000fff6003388 */ /* 0x0005e20000000c00 */
[-C--:B------:R-:W-:Y:S02]  /*a650*/  @!P6 LEA.HI.X R17, R3, R251.reuse, R2, 0x1, P0 ;  /* 0x000000fb0311e211 */ /* 0x080fe400000f0c02 */
[-C--:B------:R-:W-:Y:S01]  /*a660*/  @!P4 LEA.HI.X R13, R5, R251.reuse, R4, 0x1, P2 ;  /* 0x000000fb050dc211 */ /* 0x080fe200010f0c04 */
[----:B------:R-:W-:Y:S01]  /*a670*/  @!PT LDS RZ, [RZ] ;  /* 0x00000000fffff984 */ /* 0x000fe20000000800 */
[----:B------:R-:W-:Y:S01]  /*a680*/  @!PT LDS RZ, [RZ] ;  /* 0x00000000fffff984 */ /* 0x000fe20000000800 */
[----:B------:R-:W-:Y:S01]  /*a690*/  @!PT LDS RZ, [RZ] ;  /* 0x00000000fffff984 */ /* 0x000fe20000000800 */
[----:B------:R2:W-:Y:S01]  /*a6a0*/  @!P3 LDGSTS.E.BYPASS.LTC128B.128 [R246+0xe000], [R20.64+0x180] ;  /* 0x0e00018014f6bfae */ /* 0x0005e2000b901d5e */
        /* <DEDUP_REMOVED lines=19> */
[CC--:B------:R-:W-:Y:S01]  /*a7e0*/  @!P5 LEA R30, P2, R4.reuse, R252.reuse, 0x1 ;  /* 0x000000fc041ed211 */ /* 0x0c0fe200078408ff */
[----:B------:R2:W-:Y:S01]  /*a7f0*/  @P4 STS.128 [R246+0xc800], RZ ;  /* 0x00c800fff6004388 */ /* 0x0005e20000000c00 */
[CCC-:B------:R-:W-:Y:S02]  /*a800*/  @!P6 LEA.HI.X R33, R4.reuse, R251.reuse, R2.reuse, 0x1, P0 ;  /* 0x000000fb0421e211 */ /* 0x1c0fe400000f0c02 */
[CCC-:B------:R-:W-:Y:S01]  /*a810*/  @!P5 LEA.HI.X R31, R4.reuse, R251.reuse, R2.reuse, 0x1, P2 ;  /* 0x000000fb041fd211 */ /* 0x1c0fe200010f0c02 */
[----:B------:R-:W-:Y:S01]  /*a820*/  @!PT LDS RZ, [RZ] ;  /* 0x00000000fffff984 */ /* 0x000fe20000000800 */
[----:B------:R-:W-:Y:S01]  /*a830*/  @!PT LDS RZ, [RZ] ;  /* 0x00000000fffff984 */ /* 0x000fe20000000800 */
[----:B------:R-:W-:Y:S01]  /*a840*/  @!PT LDS RZ, [RZ] ;  /* 0x00000000fffff984 */ /* 0x000fe20000000800 */
[----:B------:R2:W-:Y:S01]  /*a850*/  @!P4 LDGSTS.E.BYPASS.LTC128B.128 [R246+0xc800], [R12.64+0x100] ;  /* 0x0c8001000cf6cfae */ /* 0x0005e2000b901d5e */
[CC--:B------:R-:W-:Y:S02]  /*a860*/  @!P4 LEA.HI.X R29, R4.reuse, R251.reuse, R2, 0x1, P1 ;  /* 0x000000fb041dc211 */ /* 0x0c0fe400008f0c02 */
[C---:B------:R-:W-:Y:S01]  /*a870*/  @!P3 LEA R34, P0, R4.reuse, R252, 0x1 ;  /* 0x000000fc0422b211 */ /* 0x040fe200078008ff */
[----:B------:R2:W-:Y:S01]  /*a880*/  @P3 STS.128 [R246+0xe800], RZ ;  /* 0x00e800fff6003388 */ /* 0x0005e20000000c00 */
[----:B------:R-:W-:Y:S02]  /*a890*/  IMAD.MOV.U32 R252, RZ, RZ, R20 ;  /* 0x000000fffffc7224 */ /* 0x000fe400078e0014 */
[----:B------:R-:W-:Y:S01]  /*a8a0*/  @!P3 LEA.HI.X R35, R4, R251, R2, 0x1, P0 ;  /* 0x000000fb0423b211 */ /* 0x000fe200000f0c02 */
[----:B------:R-:W-:Y:S01]  /*a8b0*/  @!PT LDS RZ, [RZ] ;  /* 0x00000000fffff984 */ /* 0x000fe20000000800 */
[----:B------:R-:W-:Y:S01]  /*a8c0*/  @!PT LDS RZ, [RZ] ;  /* 0x00000000fffff984 */ /* 0x000fe20000000800 */
[----:B------:R-:W-:Y:S01]  /*a8d0*/  @!PT LDS RZ, [RZ] ;  /* 0x00000000fffff984 */ /* 0x000fe20000000800 */
[----:B------:R2:W-:Y:S01]  /*a8e0*/  @!P3 LDGSTS.E.BYPASS.LTC128B.128 [R246+0xe800], [R6.64+0x180] ;  /* 0x0e80018006f6bfae */ /* 0x0005e2000b901d5e */
[----:B------:R-:W-:Y:S03]  /*a8f0*/  IMAD.MOV.U32 R251, RZ, RZ, R21 ;  /* 0x000000fffffb7224 */ /* 0x000fe600078e0015 */
        /* <DEDUP_REMOVED lines=41> */
.L_x_780:
[----:B--23--:R-:W-:Y:S01]  /*ab90*/  FMNMX.FTZ R3, R186, R167, !PT ;  /* 0x000000a7ba037209 */ /* 0x00cfe20007810000 */
[----:B----4-:R-:W-:Y:S01]  /*aba0*/  LDSM.16.MT88.4 R12, [R236+0x10000] ;  /* 0x01000000ec0c783b */ /* 0x010fe20000004200 */
        /* <DEDUP_REMOVED lines=9> */
[----:B------:R-:W-:Y:S04]  /*ac40*/  FMNMX.FTZ R3, R8, R3, !PT ;  /* 0x0000000308037209 */ /* 0x000fe80007810000 */
[----:B------:R-:W-:Y:S01]  /*ac50*/  FMNMX.FTZ R2, R196, R3, !PT ;  /* 0x00000003c4027209 */ /* 0x000fe20007810000 */
[----:B------:R-:W-:Y:S01]  /*ac60*/  LDSM.16.MT88.4 R28, [R233+0x10000] ;  /* 0x01000000e91c783b */ /* 0x000fe20000004200 */
[----:B------:R-:W-:Y:S02]  /*ac70*/  FMNMX.FTZ R3, R9, R4, !PT ;  /* 0x0000000409037209 */ /* 0x000fe40007810000 */
[----:B------:R-:W-:Y:S02]  /*ac80*/  FMNMX.FTZ R2, R189, R2, !PT ;  /* 0x00000002bd027209 */ /* 0x000fe40007810000 */
[----:B-1----:R-:W-:Y:S02]  /*ac90*/  FMNMX.FTZ R4, R190, R3, !PT ;  /* 0x00000003be047209 */ /* 0x002fe40007810000 */
[----:B------:R-:W-:Y:S01]  /*aca0*/  FMNMX.FTZ R3, R179, R2, !PT ;  /* 0x00000002b3037209 */ /* 0x000fe20007810000 */
[----:B------:R-:W2:Y:S01]  /*acb0*/  LDL.LU R212, [R1] ;  /* 0x0000000001d47983 */ /* 0x000ea20000300800 */
        /* <DEDUP_REMOVED lines=19> */
[----:B------:R-:W-:Y:S03]  /*adf0*/  FMNMX.FTZ R2, R166, R3, !PT ;  /* 0x00000003a6027209 */ /* 0x000fe60007810000 */
[----:B------:R-:W1:Y:S01]  /*ae00*/  SHFL.BFLY PT, R6, R5, 0x2, 0x1f ;  /* 0x0c401f0005067f89 */ /* 0x000e6200000e0000 */
[----:B------:R-:W-:Y:S07]  /*ae10*/  FMNMX.FTZ R7, R165, R2, !PT ;  /* 0x00000002a5077209 */ /* 0x000fee0007810000 */
[----:B------:R-:W3:Y:S01]  /*ae20*/  SHFL.BFLY PT, R2, R7, 0x2, 0x1f ;  /* 0x0c401f0007027f89 */ /* 0x000ee200000e0000 */
[----:B-1----:R-:W-:Y:S07]  /*ae30*/  FMNMX.FTZ R11, R5, R6, !PT ;  /* 0x00000006050b7209 */ /* 0x002fee0007810000 */
[----:B------:R-:W1:Y:S01]  /*ae40*/  SHFL.BFLY PT, R164, R11, 0x1, 0x1f ;  /* 0x0c201f000ba47f89 */ /* 0x000e6200000e0000 */
[----:B---3--:R-:W-:Y:S07]  /*ae50*/  FMNMX.FTZ R4, R7, R2, !PT ;  /* 0x0000000207047209 */ /* 0x008fee0007810000 */
[----:B------:R-:W3:Y:S01]  /*ae60*/  SHFL.BFLY PT, R3, R4, 0x1, 0x1f ;  /* 0x0c201f0004037f89 */ /* 0x000ee200000e0000 */
[----:B-1----:R-:W-:Y:S04]  /*ae70*/  FMNMX.FTZ R164, R11, R164, !PT ;  /* 0x000000a40ba47209 */ /* 0x002fe80007810000 */
[C---:B------:R-:W-:Y:S01]  /*ae80*/  FSETP.NEU.FTZ.AND P0, PT, R164.reuse, -INF , PT ;  /* 0xff800000a400780b */ /* 0x040fe20003f1d000 */
[C---:B------:R-:W-:Y:S02]  /*ae90*/  FMUL.FTZ R177, R164.reuse, c[0x0][0x23c] ;  /* 0x00008f00a4b17a20 */ /* 0x040fe40000410000 */
[----:B------:R-:W-:Y:S01]  /*aea0*/  FADD.FTZ R2, -R164, R167 ;  /* 0x000000a7a4027221 */ /* 0x000fe20000010100 */
[----:B---3--:R-:W-:Y:S01]  /*aeb0*/  FMNMX.FTZ R3, R4, R3, !PT ;  /* 0x0000000304037209 */ /* 0x008fe20007810000 */
[----:B------:R-:W3:Y:S01]  /*aec0*/  LDL.LU R167, [R1+0x4] ;  /* 0x0000040001a77983 */ /* 0x000ee20000300800 */
[----:B------:R-:W-:Y:S01]  /*aed0*/  FSEL R177, R177, RZ, P0 ;  /* 0x000000ffb1b17208 */ /* 0x000fe20000000000 */
[----:B------:R-:W-:Y:S01]  /*aee0*/  FMUL.FTZ R6, R2, c[0x0][0x23c] ;  /* 0x00008f0002067a20 */ /* 0x000fe20000410000 */
[C---:B------:R-:W-:Y:S01]  /*aef0*/  FSETP.NEU.FTZ.AND P0, PT, R3.reuse, -INF , PT ;  /* 0xff8000000300780b */ /* 0x040fe20003f1d000 */
[C---:B------:R-:W-:Y:S02]  /*af00*/  FMUL.FTZ R176, R3.reuse, c[0x0][0x23c] ;  /* 0x00008f0003b07a20 */ /* 0x040fe40000410000 */
[----:B------:R-:W-:Y:S01]  /*af10*/  FADD.FTZ R5, -R3, R0 ;  /* 0x0000000003057221 */ /* 0x000fe20000010100 */
[----:B------:R-:W1:Y:S01]  /*af20*/  MUFU.EX2 R2, R6 ;  /* 0x0000000600027308 */ /* 0x000e620000000800 */
[--C-:B------:R-:W-:Y:S01]  /*af30*/  FFMA.FTZ R186, R186, c[0x0][0x23c], -R177.reuse ;  /* 0x00008f00baba7a23 */ /* 0x100fe200000108b1 */
[----:B------:R-:W-:Y:S01]  /*af40*/  FSEL R176, R176, RZ, P0 ;  /* 0x000000ffb0b07208 */ /* 0x000fe20000000000 */
[--C-:B------:R-:W-:Y:S01]  /*af50*/  FFMA.FTZ R185, R182, c[0x0][0x23c], -R177.reuse ;  /* 0x00008f00b6b97a23 */ /* 0x100fe200000108b1 */
[----:B------:R-:W-:Y:S01]  /*af60*/  ISETP.LT.AND P0, PT, RZ, UR26, PT ;  /* 0x0000001aff007c0c */ /* 0x000fe2000bf01270 */
[--C-:B------:R-:W-:Y:S01]  /*af70*/  FFMA.FTZ R184, R181, c[0x0][0x23c], -R177.reuse ;  /* 0x00008f00b5b87a23 */ /* 0x100fe200000108b1 */
[----:B------:R-:W-:Y:S01]  /*af80*/  UMOV UR26, UR32 ;  /* 0x00000020001a7c82 */ /* 0x000fe20008000000 */
[--C-:B------:R-:W-:Y:S02]  /*af90*/  FFMA.FTZ R187, R187, c[0x0][0x23c], -R176.reuse ;  /* 0x00008f00bbbb7a23 */ /* 0x100fe400000108b0 */
[--C-:B------:R-:W-:Y:S01]  /*afa0*/  FFMA.FTZ R182, R183, c[0x0][0x23c], -R176.reuse ;  /* 0x00008f00b7b67a23 */ /* 0x100fe200000108b0 */
[----:B------:R-:W-:Y:S01]  /*afb0*/  MUFU.EX2 R186, R186 ;  /* 0x000000ba00ba7308 */ /* 0x000fe20000000800 */
[--C-:B------:R-:W-:Y:S02]  /*afc0*/  FFMA.FTZ R183, R8, c[0x0][0x23c], -R177.reuse ;  /* 0x00008f0008b77a23 */ /* 0x100fe400000108b1 */
[--C-:B------:R-:W-:Y:S02]  /*afd0*/  FFMA.FTZ R181, R10, c[0x0][0x23c], -R176.reuse ;  /* 0x00008f000ab57a23 */ /* 0x100fe400000108b0 */
[--C-:B------:R-:W-:Y:S02]  /*afe0*/  FFMA.FTZ R180, R9, c[0x0][0x23c], -R176.reuse ;  /* 0x00008f0009b47a23 */ /* 0x100fe400000108b0 */
[----:B------:R-:W-:Y:S02]  /*aff0*/  FMUL.FTZ R0, R5, c[0x0][0x23c] ;  /* 0x00008f0005007a20 */ /* 0x000fe40000410000 */
[--C-:B------:R-:W-:Y:S01]  /*b000*/  FFMA.FTZ R193, R179, c[0x0][0x23c], -R177.reuse ;  /* 0x00008f00b3c17a23 */ /* 0x100fe200000108b1 */
[----:B------:R-:W4:Y:S01]  /*b010*/  MUFU.EX2 R185, R185 ;  /* 0x000000b900b97308 */ /* 0x000f220000000800 */
[--C-:B------:R-:W-:Y:S02]  /*b020*/  FFMA.FTZ R192, R178, c[0x0][0x23c], -R177.reuse ;  /* 0x00008f00b2c07a23 */ /* 0x100fe400000108b1 */
[--C-:B------:R-:W-:Y:S02]  /*b030*/  FFMA.FTZ R188, R196, c[0x0][0x23c], -R177.reuse ;  /* 0x00008f00c4bc7a23 */ /* 0x100fe400000108b1 */
[C---:B-1----:R-:W-:Y:S02]  /*b040*/  FMUL.FTZ R4, R2.reuse, R160 ;  /* 0x000000a002047220 */ /* 0x042fe40000410000 */
[C---:B------:R-:W-:Y:S02]  /*b050*/  FMUL.FTZ R5, R2.reuse, R161 ;  /* 0x000000a102057220 */ /* 0x040fe40000410000 */
[C---:B------:R-:W-:Y:S01]  /*b060*/  FMUL.FTZ R8, R2.reuse, R156 ;  /* 0x0000009c02087220 */ /* 0x040fe20000410000 */
[----:B------:R-:W1:Y:S01]  /*b070*/  MUFU.EX2 R0, R0 ;  /* 0x0000000000007308 */ /* 0x000e620000000800 */
[C---:B------:R-:W-:Y:S02]  /*b080*/  FMUL.FTZ R9, R2.reuse, R157 ;  /* 0x0000009d02097220 */ /* 0x040fe40000410000 */
[C---:B------:R-:W-:Y:S02]  /*b090*/  FMUL.FTZ R16, R2.reuse, R148 ;  /* 0x0000009402107220 */ /* 0x040fe40000410000 */
[C---:B------:R-:W-:Y:S02]  /*b0a0*/  FMUL.FTZ R17, R2.reuse, R149 ;  /* 0x0000009502117220 */ /* 0x040fe40000410000 */
[C---:B------:R-:W-:Y:S02]  /*b0b0*/  FMUL.FTZ R24, R2.reuse, R140 ;  /* 0x0000008c02187220 */ /* 0x040fe40000410000 */
[C---:B------:R-:W-:Y:S01]  /*b0c0*/  FMUL.FTZ R25, R2.reuse, R141 ;  /* 0x0000008d02197220 */ /* 0x040fe20000410000 */
[----:B------:R-:W-:Y:S01]  /*b0d0*/  MUFU.EX2 R187, R187 ;  /* 0x000000bb00bb7308 */ /* 0x000fe20000000800 */
[C---:B------:R-:W-:Y:S02]  /*b0e0*/  FMUL.FTZ R32, R2.reuse, R132 ;  /* 0x0000008402207220 */ /* 0x040fe40000410000 */
[C---:B------:R-:W-:Y:S01]  /*b0f0*/  FMUL.FTZ R33, R2.reuse, R133 ;  /* 0x0000008502217220 */ /* 0x040fe20000410000 */
[----:B----4-:R-:W-:Y:S01]  /*b100*/  F2FP.BF16.PACK_AB R160, R185, R186 ;  /* 0x000000bab9a0723e */ /* 0x010fe200000010ff */
[--C-:B------:R-:W-:Y:S02]  /*b110*/  FFMA.FTZ R196, R173, c[0x0][0x23c], -R176.reuse ;  /* 0x00008f00adc47a23 */ /* 0x100fe400000108b0 */
[----:B------:R-:W-:Y:S01]  /*b120*/  LDSM.16.MT88.4 R172, [R234+0x14800] ;  /* 0x01480000eaac783b */ /* 0x000fe20000004200 */
[C---:B------:R-:W-:Y:S02]  /*b130*/  FMUL.FTZ R36, R2.reuse, R36 ;  /* 0x0000002402247220 */ /* 0x040fe40000410000 */
[----:B------:R-:W4:Y:S01]  /*b140*/  MUFU.EX2 R182, R182 ;  /* 0x000000b600b67308 */ /* 0x000f220000000800 */
[C---:B------:R-:W-:Y:S02]  /*b150*/  FMUL.FTZ R37, R2.reuse, R37 ;  /* 0x0000002502257220 */ /* 0x040fe40000410000 */
[----:B------:R-:W-:Y:S02]  /*b160*/  FMUL.FTZ R40, R2, R40 ;  /* 0x0000002802287220 */ /* 0x000fe40000410000 */
[C---:B-1----:R-:W-:Y:S02]  /*b170*/  FMUL.FTZ R6, R0.reuse, R162 ;  /* 0x000000a200067220 */ /* 0x042fe40000410000 */
[C---:B------:R-:W-:Y:S02]  /*b180*/  FMUL.FTZ R7, R0.reuse, R163 ;  /* 0x000000a300077220 */ /* 0x040fe40000410000 */
[C---:B------:R-:W-:Y:S01]  /*b190*/  FMUL.FTZ R10, R0.reuse, R158 ;  /* 0x0000009e000a7220 */ /* 0x040fe20000410000 */
[----:B------:R-:W-:Y:S01]  /*b1a0*/  MUFU.EX2 R184, R184 ;  /* 0x000000b800b87308 */ /* 0x000fe20000000800 */
[C---:B------:R-:W-:Y:S02]  /*b1b0*/  FMUL.FTZ R11, R0.reuse, R159 ;  /* 0x0000009f000b7220 */ /* 0x040fe40000410000 */
[C---:B------:R-:W-:Y:S01]  /*b1c0*/  FMUL.FTZ R18, R0.reuse, R150 ;  /* 0x0000009600127220 */ /* 0x040fe20000410000 */
[----:B------:R-:W-:Y:S01]  /*b1d0*/  LDSM.16.MT88.4 R156, [R234+0x12800] ;  /* 0x01280000ea9c783b */ /* 0x000fe20000004200 */
[C---:B------:R-:W-:Y:S02]  /*b1e0*/  FMUL.FTZ R19, R0.reuse, R151 ;  /* 0x0000009700137220 */ /* 0x040fe40000410000 */
[C---:B------:R-:W-:Y:S02]  /*b1f0*/  FMUL.FTZ R26, R0.reuse, R142 ;  /* 0x0000008e001a7220 */ /* 0x040fe40000410000 */
[C---:B------:R-:W-:Y:S01]  /*b200*/  FMUL.FTZ R27, R0.reuse, R143 ;  /* 0x0000008f001b7220 */ /* 0x040fe20000410000 */
[----:B------:R-:W1:Y:S01]  /*b210*/  MUFU.EX2 R183, R183 ;  /* 0x000000b700b77308 */ /* 0x000e620000000800 */
[C---:B------:R-:W-:Y:S01]  /*b220*/  FMUL.FTZ R34, R0.reuse, R134 ;  /* 0x0000008600227220 */ /* 0x040fe20000410000 */
[----:B------:R-:W-:Y:S01]  /*b230*/  LDSM.16.MT88.4 R140, [R232+0x12000] ;  /* 0x01200000e88c783b */ /* 0x000fe20000004200 */
[----:B------:R-:W-:Y:S01]  /*b240*/  FMUL.FTZ R35, R0, R135 ;  /* 0x0000008700237220 */ /* 0x000fe20000410000 */
[----:B----4-:R-:W-:Y:S01]  /*b250*/  F2FP.BF16.PACK_AB R161, R182, R187 ;  /* 0x000000bbb6a1723e */ /* 0x010fe200000010ff */
[C---:B------:R-:W-:Y:S02]  /*b260*/  FMUL.FTZ R38, R0.reuse, R38 ;  /* 0x0000002600267220 */ /* 0x040fe40000410000 */
[----:B------:R-:W-:Y:S02]  /*b270*/  FMUL.FTZ R39, R0, R39 ;  /* 0x0000002700277220 */ /* 0x000fe40000410000 */
[----:B------:R-:W-:Y:S01]  /*b280*/  FMUL.FTZ R41, R2, R41 ;  /* 0x0000002902297220 */ /* 0x000fe20000410000 */
[----:B------:R-:W-:Y:S01]  /*b290*/  MUFU.EX2 R181, R181 ;  /* 0x000000b500b57308 */ /* 0x000fe20000000800 */
[----:B------:R-:W-:Y:S01]  /*b2a0*/  LDSM.16.MT88.4 R132, [R233+0x12000] ;  /* 0x01200000e984783b */ /* 0x000fe20000004200 */
[C---:B------:R-:W-:Y:S02]  /*b2b0*/  FMUL.FTZ R42, R0.reuse, R42 ;  /* 0x0000002a002a7220 */ /* 0x040fe40000410000 */
[----:B------:R-:W-:Y:S02]  /*b2c0*/  FMUL.FTZ R43, R0, R43 ;  /* 0x0000002b002b7220 */ /* 0x000fe40000410000 */
[C---:B------:R-:W-:Y:S02]  /*b2d0*/  FMUL.FTZ R44, R2.reuse, R44 ;  /* 0x0000002c022c7220 */ /* 0x040fe40000410000 */
[----:B------:R-:W-:Y:S01]  /*b2e0*/  FMUL.FTZ R45, R2, R45 ;  /* 0x0000002d022d7220 */ /* 0x000fe20000410000 */
[----:B------:R-:W-:Y:S01]  /*b2f0*/  LDSM.16.MT88.4 R148, [R232+0x10800] ;  /* 0x01080000e894783b */ /* 0x000fe20000004200 */
[----:B------:R-:W4:Y:S01]  /*b300*/  MUFU.EX2 R180, R180 ;  /* 0x000000b400b47308 */ /* 0x000f220000000800 */
[C---:B------:R-:W-:Y:S02]  /*b310*/  FMUL.FTZ R46, R0.reuse, R46 ;  /* 0x0000002e002e7220 */ /* 0x040fe40000410000 */
[----:B------:R-:W-:Y:S01]  /*b320*/  FMUL.FTZ R47, R0, R47 ;  /* 0x0000002f002f7220 */ /* 0x000fe20000410000 */
[----:B-1----:R-:W-:Y:S01]  /*b330*/  F2FP.BF16.PACK_AB R162, R183, R184 ;  /* 0x000000b8b7a2723e */ /* 0x002fe200000010ff */
        /* <DEDUP_REMOVED lines=9> */
[----:B------:R-:W-:Y:S01]  /*b3d0*/  MUFU.EX2 R193, R193 ;  /* 0x000000c100c17308 */ /* 0x000fe20000000800 */
[C---:B------:R-:W-:Y:S02]  /*b3e0*/  FMUL.FTZ R56, R2.reuse, R56 ;  /* 0x0000003802387220 */ /* 0x040fe40000410000 */
[----:B------:R-:W-:Y:S01]  /*b3f0*/  FMUL.FTZ R57, R2, R57 ;  /* 0x0000003902397220 */ /* 0x000fe20000410000 */
[----:B----4-:R-:W-:Y:S01]  /*b400*/  F2FP.BF16.PACK_AB R163, R180, R181 ;  /* 0x000000b5b4a3723e */ /* 0x010fe200000010ff */
[C---:B------:R-:W-:Y:S02]  /*b410*/  FMUL.FTZ R58, R0.reuse, R58 ;  /* 0x0000003a003a7220 */ /* 0x040fe40000410000 */
[----:B------:R-:W-:Y:S02]  /*b420*/  FMUL.FTZ R59, R0, R59 ;  /* 0x0000003b003b7220 */ /* 0x000fe40000410000 */
[C---:B------:R-:W-:Y:S01]  /*b430*/  FMUL.FTZ R60, R2.reuse, R60 ;  /* 0x0000003c023c7220 */ /* 0x040fe20000410000 */
[----:B------:R-:W-:Y:S01]  /*b440*/  MUFU.EX2 R192, R192 ;  /* 0x000000c000c07308 */ /* 0x000fe20000000800 */
[C---:B------:R-:W-:Y:S05]  /*b450*/  HMMA.16816.F32.BF16 R4, R160.reuse, R12, R4 ;  /* 0x0000000ca004723c */ /* 0x040fea0000041804 */
[C---:B------:R-:W-:Y:S02]  /*b460*/  FMUL.FTZ R61, R2.reuse, R61 ;  /* 0x0000003d023d7220 */ /* 0x040fe40000410000 */
[C---:B------:R-:W-:Y:S01]  /*b470*/  FMUL.FTZ R12, R2.reuse, R152 ;  /* 0x00000098020c7220 */ /* 0x040fe20000410000 */
[C---:B------:R-:W-:Y:S01]  /*b480*/  HMMA.16816.F32.BF16 R8, R160.reuse, R14, R8 ;  /* 0x0000000ea008723c */ /* 0x040fe20000041808 */
[----:B------:R-:W-:Y:S03]  /*b490*/  MUFU.EX2 R196, R196 ;  /* 0x000000c400c47308 */ /* 0x000fe60000000800 */
[----:B------:R-:W-:Y:S02]  /*b4a0*/  FMUL.FTZ R13, R2, R153 ;  /* 0x00000099020d7220 */ /* 0x000fe40000410000 */
[C---:B------:R-:W-:Y:S02]  /*b4b0*/  FMUL.FTZ R62, R0.reuse, R62 ;  /* 0x0000003e003e7220 */ /* 0x040fe40000410000 */
[C---:B------:R-:W-:Y:S04]  /*b4c0*/  FMUL.FTZ R14, R0.reuse, R154 ;  /* 0x0000009a000e7220 */ /* 0x040fe80000410000 */
[C---:B------:R-:W-:Y:S02]  /*b4d0*/  FMUL.FTZ R15, R0.reuse, R155 ;  /* 0x0000009b000f7220 */ /* 0x040fe40000410000 */
[----:B------:R-:W1:Y:S01]  /*b4e0*/  LDSM.16.MT88.4 R152, [R232+0x10000] ;  /* 0x01000000e898783b */ /* 0x000e620000004200 */
[----:B------:R-:W-:Y:S02]  /*b4f0*/  FMUL.FTZ R63, R0, R63 ;  /* 0x0000003f003f7220 */ /* 0x000fe40000410000 */
[C---:B------:R-:W-:Y:S02]  /*b500*/  FMUL.FTZ R64, R2.reuse, R64 ;  /* 0x0000004002407220 */ /* 0x040fe40000410000 */
[C---:B------:R-:W-:Y:S03]  /*b510*/  HMMA.16816.F32.BF16 R12, R160.reuse, R20, R12 ;  /* 0x00000014a00c723c */ /* 0x040fe6000004180c */
[----:B------:R-:W-:Y:S02]  /*b520*/  FMUL.FTZ R65, R2, R65 ;  /* 0x0000004102417220 */ /* 0x000fe40000410000 */
[----:B------:R-:W-:Y:S02]  /*b530*/  FMUL.FTZ R66, R0, R66 ;  /* 0x0000004200427220 */ /* 0x000fe40000410000 */
[C---:B------:R-:W-:Y:S01]  /*b540*/  FMUL.FTZ R20, R2.reuse, R144 ;  /* 0x0000009002147220 */ /* 0x040fe20000410000 */
[C---:B------:R-:W-:Y:S04]  /*b550*/  HMMA.16816.F32.BF16 R16, R160.reuse, R22, R16 ;  /* 0x00000016a010723c */ /* 0x040fe80000041810 */
[----:B------:R-:W-:Y:S02]  /*b560*/  FMUL.FTZ R21, R2, R145 ;  /* 0x0000009102157220 */ /* 0x000fe40000410000 */
[C---:B------:R-:W-:Y:S02]  /*b570*/  FMUL.FTZ R67, R0.reuse, R67 ;  /* 0x0000004300437220 */ /* 0x040fe40000410000 */
[C---:B------:R-:W-:Y:S04]  /*b580*/  FMUL.FTZ R22, R0.reuse, R146 ;  /* 0x0000009200167220 */ /* 0x040fe80000410000 */
[----:B------:R-:W-:Y:S02]  /*b590*/  FMUL.FTZ R23, R0, R147 ;  /* 0x0000009300177220 */ /* 0x000fe40000410000 */
[----:B------:R-:W4:Y:S01]  /*b5a0*/  LDSM.16.MT88.4 R144, [R236+0x12000] ;  /* 0x01200000ec90783b */ /* 0x000f220000004200 */
[C---:B------:R-:W-:Y:S02]  /*b5b0*/  FMUL.FTZ R68, R2.reuse, R68 ;  /* 0x0000004402447220 */ /* 0x040fe40000410000 */
[----:B------:R-:W-:Y:S02]  /*b5c0*/  FMUL.FTZ R69, R2, R69 ;  /* 0x0000004502457220 */ /* 0x000fe40000410000 */
[C---:B------:R-:W-:Y:S03]  /*b5d0*/  HMMA.16816.F32.BF16 R20, R160.reuse, R28, R20 ;  /* 0x0000001ca014723c */ /* 0x040fe60000041814 */
[C---:B------:R-:W-:Y:S02]  /*b5e0*/  FMUL.FTZ R70, R0.reuse, R70 ;  /* 0x0000004600467220 */ /* 0x040fe40000410000 */
[----:B------:R-:W-:Y:S02]  /*b5f0*/  FMUL.FTZ R71, R0, R71 ;  /* 0x0000004700477220 */ /* 0x000fe40000410000 */
[C---:B------:R-:W-:Y:S01]  /*b600*/  FMUL.FTZ R28, R2.reuse, R136 ;  /* 0x00000088021c7220 */ /* 0x040fe20000410000 */
[C---:B------:R-:W-:Y:S04]  /*b610*/  HMMA.16816.F32.BF16 R24, R160.reuse, R30, R24 ;  /* 0x0000001ea018723c */ /* 0x040fe80000041818 */
[C---:B------:R-:W-:Y:S02]  /*b620*/  FMUL.FTZ R29, R2.reuse, R137 ;  /* 0x00000089021d7220 */ /* 0x040fe40000410000 */
[----:B------:R-:W-:Y:S02]  /*b630*/  FMUL.FTZ R72, R2, R72 ;  /* 0x0000004802487220 */ /* 0x000fe40000410000 */
[C---:B------:R-:W-:Y:S04]  /*b640*/  FMUL.FTZ R30, R0.reuse, R138 ;  /* 0x0000008a001e7220 */ /* 0x040fe80000410000 */
[----:B------:R-:W-:Y:S02]  /*b650*/  FMUL.FTZ R31, R0, R139 ;  /* 0x0000008b001f7220 */ /* 0x000fe40000410000 */
[----:B------:R-:W5:Y:S01]  /*b660*/  LDSM.16.MT88.4 R136, [R234+0x12000] ;  /* 0x01200000ea88783b */ /* 0x000f620000004200 */
[----:B------:R-:W-:Y:S02]  /*b670*/  FMUL.FTZ R73, R2, R73 ;  /* 0x0000004902497220 */ /* 0x000fe40000410000 */
[C---:B------:R-:W-:Y:S02]  /*b680*/  FMUL.FTZ R74, R0.reuse, R74 ;  /* 0x0000004a004a7220 */ /* 0x040fe40000410000 */
[C---:B-1----:R-:W-:Y:S03]  /*b690*/  HMMA.16816.F32.BF16 R28, R160.reuse, R152, R28 ;  /* 0x00000098a01c723c */ /* 0x042fe6000004181c */
[----:B------:R-:W-:Y:S02]  /*b6a0*/  FMUL.FTZ R75, R0, R75 ;  /* 0x0000004b004b7220 */ /* 0x000fe40000410000 */
[C---:B------:R-:W-:Y:S02]  /*b6b0*/  FMUL.FTZ R76, R2.reuse, R76 ;  /* 0x0000004c024c7220 */ /* 0x040fe40000410000 */
[----:B------:R-:W-:Y:S01]  /*b6c0*/  FMUL.FTZ R77, R2, R77 ;  /* 0x0000004d024d7220 */ /* 0x000fe20000410000 */
[C---:B------:R-:W-:Y:S01]  /*b6d0*/  HMMA.16816.F32.BF16 R32, R160.reuse, R154, R32 ;  /* 0x0000009aa020723c */ /* 0x040fe20000041820 */
[----:B------:R-:W-:Y:S03]  /*b6e0*/  LDSM.16.MT88.4 R152, [R236+0x12800] ;  /* 0x01280000ec98783b */ /* 0x000fe60000004200 */
[C---:B------:R-:W-:Y:S02]  /*b6f0*/  FMUL.FTZ R78, R0.reuse, R78 ;  /* 0x0000004e004e7220 */ /* 0x040fe40000410000 */
[----:B------:R-:W-:Y:S02]  /*b700*/  FMUL.FTZ R79, R0, R79 ;  /* 0x0000004f004f7220 */ /* 0x000fe40000410000 */
[C---:B----4-:R-:W-:Y:S04]  /*b710*/  HMMA.16816.F32.BF16 R36, R160.reuse, R144, R36 ;  /* 0x00000090a024723c */ /* 0x050fe80000041824 */
[C---:B------:R-:W-:Y:S02]  /*b720*/  FMUL.FTZ R80, R2.reuse, R80 ;  /* 0x0000005002507220 */ /* 0x040fe40000410000 */
[----:B------:R-:W-:Y:S02]  /*b730*/  FMUL.FTZ R81, R2, R81 ;  /* 0x0000005102517220 */ /* 0x000fe40000410000 */
[C---:B------:R-:W-:Y:S01]  /*b740*/  HMMA.16816.F32.BF16 R40, R160.reuse, R146, R40 ;  /* 0x00000092a028723c */ /* 0x040fe20000041828 */
[----:B------:R-:W-:Y:S03]  /*b750*/  LDSM.16.MT88.4 R144, [R233+0x10800] ;  /* 0x01080000e990783b */ /* 0x000fe60000004200 */
[C---:B------:R-:W-:Y:S02]  /*b760*/  FMUL.FTZ R82, R0.reuse, R82 ;  /* 0x0000005200527220 */ /* 0x040fe40000410000 */
[----:B------:R-:W-:Y:S02]  /*b770*/  FMUL.FTZ R83, R0, R83 ;  /* 0x0000005300537220 */ /* 0x000fe40000410000 */
[C---:B------:R-:W-:Y:S01]  /*b780*/  FMUL.FTZ R84, R2.reuse, R84 ;  /* 0x0000005402547220 */ /* 0x040fe20000410000 */
[C---:B-----5:R-:W-:Y:S03]  /*b790*/  HMMA.16816.F32.BF16 R44, R160.reuse, R136, R44 ;  /* 0x00000088a02c723c */ /* 0x060fe6000004182c */
[----:B------:R-:W-:Y:S02]  /*b7a0*/  FMUL.FTZ R85, R2, R85 ;  /* 0x0000005502557220 */ /* 0x000fe40000410000 */
[C---:B------:R-:W-:Y:S02]  /*b7b0*/  FMUL.FTZ R86, R0.reuse, R86 ;  /* 0x0000005600567220 */ /* 0x040fe40000410000 */
[----:B------:R-:W-:Y:S01]  /*b7c0*/  FMUL.FTZ R87, R0, R87 ;  /* 0x0000005700577220 */ /* 0x000fe20000410000 */
[C---:B------:R-:W-:Y:S01]  /*b7d0*/  HMMA.16816.F32.BF16 R48, R160.reuse, R138, R48 ;  /* 0x0000008aa030723c */ /* 0x040fe20000041830 */
[----:B------:R-:W1:Y:S03]  /*b7e0*/  LDSM.16.MT88.4 R136, [R236+0x14000] ;  /* 0x01400000ec88783b */ /* 0x000e660000004200 */
[C---:B------:R-:W-:Y:S02]  /*b7f0*/  FMUL.FTZ R88, R2.reuse, R88 ;  /* 0x0000005802587220 */ /* 0x040fe40000410000 */
[----:B------:R-:W-:Y:S02]  /*b800*/  FMUL.FTZ R89, R2, R89 ;  /* 0x0000005902597220 */ /* 0x000fe40000410000 */
[C---:B------:R-:W-:Y:S04]  /*b810*/  HMMA.16816.F32.BF16 R52, R160.reuse, R132, R52 ;  /* 0x00000084a034723c */ /* 0x040fe80000041834 */
[C---:B------:R-:W-:Y:S02]  /*b820*/  FMUL.FTZ R90, R0.reuse, R90 ;  /* 0x0000005a005a7220 */ /* 0x040fe40000410000 */
[----:B------:R-:W-:Y:S02]  /*b830*/  FMUL.FTZ R91, R0, R91 ;  /* 0x0000005b005b7220 */ /* 0x000fe40000410000 */
[C---:B------:R-:W-:Y:S01]  /*b840*/  HMMA.16816.F32.BF16 R56, R160.reuse, R134, R56 ;  /* 0x00000086a038723c */ /* 0x040fe20000041838 */
[----:B------:R-:W4:Y:S03]  /*b850*/  LDSM.16.MT88.4 R132, [R234+0x14000] ;  /* 0x01400000ea84783b */ /* 0x000f260000004200 */
[C---:B------:R-:W-:Y:S02]  /*b860*/  FMUL.FTZ R92, R2.reuse, R92 ;  /* 0x0000005c025c7220 */ /* 0x040fe40000410000 */
[----:B------:R-:W-:Y:S02]  /*b870*/  FMUL.FTZ R93, R2, R93 ;  /* 0x0000005d025d7220 */ /* 0x000fe40000410000 */
[C---:B------:R-:W-:Y:S04]  /*b880*/  HMMA.16816.F32.BF16 R60, R160.reuse, R140, R60 ;  /* 0x0000008ca03c723c */ /* 0x040fe8000004183c */
[C---:B------:R-:W-:Y:S02]  /*b890*/  FMUL.FTZ R94, R0.reuse, R94 ;  /* 0x0000005e005e7220 */ /* 0x040fe40000410000 */
[----:B------:R-:W-:Y:S02]  /*b8a0*/  FMUL.FTZ R95, R0, R95 ;  /* 0x0000005f005f7220 */ /* 0x000fe40000410000 */
[C---:B------:R-:W-:Y:S01]  /*b8b0*/  HMMA.16816.F32.BF16 R64, R160.reuse, R142, R64 ;  /* 0x0000008ea040723c */ /* 0x040fe20000041840 */
[----:B------:R-:W5:Y:S03]  /*b8c0*/  LDSM.16.MT88.4 R140, [R233+0x14000] ;  /* 0x01400000e98c783b */ /* 0x000f660000004200 */
[C---:B------:R-:W-:Y:S02]  /*b8d0*/  FMUL.FTZ R96, R2.reuse, R96 ;  /* 0x0000006002607220 */ /* 0x040fe40000410000 */
[----:B------:R-:W-:Y:S02]  /*b8e0*/  FMUL.FTZ R97, R2, R97 ;  /* 0x0000006102617220 */ /* 0x000fe40000410000 */
[C---:B------:R-:W-:Y:S01]  /*b8f0*/  FMUL.FTZ R98, R0.reuse, R98 ;  /* 0x0000006200627220 */ /* 0x040fe20000410000 */
[C---:B-1----:R-:W-:Y:S03]  /*b900*/  HMMA.16816.F32.BF16 R68, R160.reuse, R136, R68 ;  /* 0x00000088a044723c */ /* 0x042fe60000041844 */
[----:B------:R-:W-:Y:S02]  /*b910*/  FMUL.FTZ R99, R0, R99 ;  /* 0x0000006300637220 */ /* 0x000fe40000410000 */
[C---:B------:R-:W-:Y:S02]  /*b920*/  FMUL.FTZ R100, R2.reuse, R100 ;  /* 0x0000006402647220 */ /* 0x040fe40000410000 */
[----:B------:R-:W-:Y:S01]  /*b930*/  FMUL.FTZ R101, R2, R101 ;  /* 0x0000006502657220 */ /* 0x000fe20000410000 */
[C---:B------:R-:W-:Y:S01]  /*b940*/  HMMA.16816.F32.BF16 R72, R160.reuse, R138, R72 ;  /* 0x0000008aa048723c */ /* 0x040fe20000041848 */
[----:B------:R-:W1:Y:S03]  /*b950*/  LDSM.16.MT88.4 R136, [R232+0x14000] ;  /* 0x01400000e888783b */ /* 0x000e660000004200 */
[C---:B------:R-:W-:Y:S02]  /*b960*/  FMUL.FTZ R102, R0.reuse, R102 ;  /* 0x0000006600667220 */ /* 0x040fe40000410000 */
[----:B------:R-:W-:Y:S02]  /*b970*/  FMUL.FTZ R103, R0, R103 ;  /* 0x0000006700677220 */ /* 0x000fe40000410000 */
[C---:B----4-:R-:W-:Y:S04]  /*b980*/  HMMA.16816.F32.BF16 R76, R160.reuse, R132, R76 ;  /* 0x00000084a04c723c */ /* 0x050fe8000004184c */
[C---:B------:R-:W-:Y:S02]  /*b990*/  FMUL.FTZ R104, R2.reuse, R104 ;  /* 0x0000006802687220 */ /* 0x040fe40000410000 */
[----:B------:R-:W-:Y:S02]  /*b9a0*/  FMUL.FTZ R105, R2, R105 ;  /* 0x0000006902697220 */ /* 0x000fe40000410000 */
[C---:B------:R-:W-:Y:S01]  /*b9b0*/  HMMA.16816.F32.BF16 R80, R160.reuse, R134, R80 ;  /* 0x00000086a050723c */ /* 0x040fe20000041850 */
[----:B------:R-:W4:Y:S03]  /*b9c0*/  LDSM.16.MT88.4 R132, [R236+0x16000] ;  /* 0x01600000ec84783b */ /* 0x000f260000004200 */
[C---:B------:R-:W-:Y:S02]  /*b9d0*/  FMUL.FTZ R106, R0.reuse, R106 ;  /* 0x0000006a006a7220 */ /* 0x040fe40000410000 */
[----:B------:R-:W-:Y:S02]  /*b9e0*/  FMUL.FTZ R107, R0, R107 ;  /* 0x0000006b006b7220 */ /* 0x000fe40000410000 */
[C---:B-----5:R-:W-:Y:S04]  /*b9f0*/  HMMA.16816.F32.BF16 R84, R160.reuse, R140, R84 ;  /* 0x0000008ca054723c */ /* 0x060fe80000041854 */
        /* <DEDUP_REMOVED lines=20> */
[--C-:B------:R-:W-:Y:S02]  /*bb40*/  FFMA.FTZ R189, R189, c[0x0][0x23c], -R177.reuse ;  /* 0x00008f00bdbd7a23 */ /* 0x100fe400000108b1 */
[--C-:B------:R-:W-:Y:S02]  /*bb50*/  FFMA.FTZ R190, R190, c[0x0][0x23c], -R176.reuse ;  /* 0x00008f00bebe7a23 */ /* 0x100fe400000108b0 */
[C---:B-----5:R-:W-:Y:S02]  /*bb60*/  HMMA.16816.F32.BF16 R108, R160.reuse, R140, R108 ;  /* 0x0000008ca06c723c */ /* 0x060fe4000004186c */
[----:B------:R-:W5:Y:S02]  /*bb70*/  MUFU.EX2 R189, R189 ;  /* 0x000000bd00bd7308 */ /* 0x000f640000000800 */
[--C-:B------:R-:W-:Y:S02]  /*bb80*/  FFMA.FTZ R191, R191, c[0x0][0x23c], -R176.reuse ;  /* 0x00008f00bfbf7a23 */ /* 0x100fe400000108b0 */
[C---:B------:R-:W-:Y:S02]  /*bb90*/  FMUL.FTZ R120, R2.reuse, R120 ;  /* 0x0000007802787220 */ /* 0x040fe40000410000 */
[C---:B------:R-:W-:Y:S01]  /*bba0*/  HMMA.16816.F32.BF16 R112, R160.reuse, R142, R112 ;  /* 0x0000008ea070723c */ /* 0x040fe20000041870 */
[----:B------:R-:W2:Y:S03]  /*bbb0*/  LDSM.16.MT88.4 R140, [R236+0x10800] ;  /* 0x01080000ec8c783b */ /* 0x000ea60000004200 */
[----:B------:R-:W-:Y:S01]  /*bbc0*/  FMUL.FTZ R121, R2, R121 ;  /* 0x0000007902797220 */ /* 0x000fe20000410000 */
[----:B------:R-:W-:Y:S01]  /*bbd0*/  MUFU.EX2 R190, R190 ;  /* 0x000000be00be7308 */ /* 0x000fe20000000800 */
[C---:B------:R-:W-:Y:S02]  /*bbe0*/  FMUL.FTZ R122, R0.reuse, R122 ;  /* 0x0000007a007a7220 */ /* 0x040fe40000410000 */
[----:B------:R-:W-:Y:S01]  /*bbf0*/  FMUL.FTZ R123, R0, R123 ;  /* 0x0000007b007b7220 */ /* 0x000fe20000410000 */
[C---:B-1----:R-:W-:Y:S03]  /*bc00*/  HMMA.16816.F32.BF16 R116, R160.reuse, R136, R116 ;  /* 0x00000088a074723c */ /* 0x042fe60000041874 */
[--C-:B------:R-:W-:Y:S02]  /*bc10*/  FFMA.FTZ R203, R203, c[0x0][0x23c], -R176.reuse ;  /* 0x00008f00cbcb7a23 */ /* 0x100fe400000108b0 */
[C---:B------:R-:W-:Y:S01]  /*bc20*/  FMUL.FTZ R124, R2.reuse, R124 ;  /* 0x0000007c027c7220 */ /* 0x040fe20000410000 */
[----:B------:R-:W1:Y:S01]  /*bc30*/  MUFU.EX2 R191, R191 ;  /* 0x000000bf00bf7308 */ /* 0x000e620000000800 */
[----:B------:R-:W-:Y:S01]  /*bc40*/  FMUL.FTZ R125, R2, R125 ;  /* 0x0000007d027d7220 */ /* 0x000fe20000410000 */
[C---:B------:R-:W-:Y:S01]  /*bc50*/  HMMA.16816.F32.BF16 R120, R160.reuse, R138, R120 ;  /* 0x0000008aa078723c */ /* 0x040fe20000041878 */
[----:B------:R-:W2:Y:S03]  /*bc60*/  LDSM.16.MT88.4 R136, [R234+0x10800] ;  /* 0x01080000ea88783b */ /* 0x000ea60000004200 */
[C---:B------:R-:W-:Y:S02]  /*bc70*/  FMUL.FTZ R126, R0.reuse, R126 ;  /* 0x0000007e007e7220 */ /* 0x040fe40000410000 */
[----:B------:R-:W-:Y:S02]  /*bc80*/  FMUL.FTZ R127, R0, R127 ;  /* 0x0000007f007f7220 */ /* 0x000fe40000410000 */
[----:B------:R-:W3:Y:S01]  /*bc90*/  MUFU.EX2 R203, R203 ;  /* 0x000000cb00cb7308 */ /* 0x000ee20000000800 */
[C---:B------:R-:W-:Y:S03]  /*bca0*/  FMUL.FTZ R128, R2.reuse, R128 ;  /* 0x0000008002807220 */ /* 0x040fe60000410000 */
[----:B------:R-:W-:Y:S01]  /*bcb0*/  FMUL.FTZ R129, R2, R129 ;  /* 0x0000008102817220 */ /* 0x000fe20000410000 */
[C---:B----4-:R-:W-:Y:S03]  /*bcc0*/  HMMA.16816.F32.BF16 R124, R160.reuse, R132, R124 ;  /* 0x00000084a07c723c */ /* 0x050fe6000004187c */
[C---:B------:R-:W-:Y:S02]  /*bcd0*/  FMUL.FTZ R130, R0.reuse, R130 ;  /* 0x0000008200827220 */ /* 0x040fe40000410000 */
[----:B------:R-:W-:Y:S02]  /*bce0*/  FMUL.FTZ R131, R0, R131 ;  /* 0x0000008300837220 */ /* 0x000fe40000410000 */
[----:B-----5:R-:W-:Y:S01]  /*bcf0*/  F2FP.BF16.PACK_AB R132, R189, R188 ;  /* 0x000000bcbd84723e */ /* 0x020fe200000010ff */
[--C-:B------:R-:W-:Y:S01]  /*bd00*/  FFMA.FTZ R200, R213, c[0x0][0x23c], -R177.reuse ;  /* 0x00008f00d5c87a23 */ /* 0x100fe200000108b1 */
[----:B-1----:R-:W-:Y:S03]  /*bd10*/  F2FP.BF16.PACK_AB R133, R191, R190 ;  /* 0x000000bebf85723e */ /* 0x002fe600000010ff */
[----:B------:R-:W-:Y:S01]  /*bd20*/  HMMA.16816.F32.BF16 R128, R160, R134, R128 ;  /* 0x00000086a080723c */ /* 0x000fe20000041880 */
[----:B------:R-:W1:Y:S01]  /*bd30*/  LDSM.16.MT88.4 R160, [R233+0x12800] ;  /* 0x01280000e9a0783b */ /* 0x000e620000004200 */
[----:B------:R-:W-:Y:S01]  /*bd40*/  MUFU.EX2 R200, R200 ;  /* 0x000000c800c87308 */ /* 0x000fe20000000800 */
[--C-:B------:R-:W-:Y:S02]  /*bd50*/  FFMA.FTZ R213, R215, c[0x0][0x23c], -R177.reuse ;  /* 0x00008f00d7d57a23 */ /* 0x100fe400000108b1 */
[--C-:B------:R-:W-:Y:S02]  /*bd60*/  FFMA.FTZ R204, R211, c[0x0][0x23c], -R176.reuse ;  /* 0x00008f00d3cc7a23 */ /* 0x100fe400000108b0 */
[----:B------:R-:W-:Y:S01]  /*bd70*/  F2FP.BF16.PACK_AB R134, R192, R193 ;  /* 0x000000c1c086723e */ /* 0x000fe200000010ff */
[--C-:B------:R-:W-:Y:S01]  /*bd80*/  FFMA.FTZ R209, R209, c[0x0][0x23c], -R176.reuse ;  /* 0x00008f00d1d17a23 */ /* 0x100fe200000108b0 */
[----:B---3--:R-:W-:Y:S03]  /*bd90*/  F2FP.BF16.PACK_AB R135, R203, R196 ;  /* 0x000000c4cb87723e */ /* 0x008fe600000010ff */
[--C-:B------:R-:W-:Y:S01]  /*bda0*/  FFMA.FTZ R208, R214, c[0x0][0x23c], -R177.reuse ;  /* 0x00008f00d6d07a23 */ /* 0x100fe200000108b1 */
[----:B------:R-:W3:Y:S01]  /*bdb0*/  MUFU.EX2 R213, R213 ;  /* 0x000000d500d57308 */ /* 0x000ee20000000800 */
[--C-:B------:R-:W-:Y:S02]  /*bdc0*/  FFMA.FTZ R211, R210, c[0x0][0x23c], -R177.reuse ;  /* 0x00008f00d2d37a23 */ /* 0x100fe400000108b1 */
[C---:B--2---:R-:W-:Y:S05]  /*bdd0*/  HMMA.16816.F32.BF16 R4, R132.reuse, R140, R4 ;  /* 0x0000008c8404723c */ /* 0x044fea0000041804 */
[--C-:B------:R-:W-:Y:S02]  /*bde0*/  FFMA.FTZ R207, R207, c[0x0][0x23c], -R176.reuse ;  /* 0x00008f00cfcf7a23 */ /* 0x100fe400000108b0 */
[--C-:B------:R-:W-:Y:S01]  /*bdf0*/  FFMA.FTZ R210, R205, c[0x0][0x23c], -R176.reuse ;  /* 0x00008f00cdd27a23 */ /* 0x100fe200000108b0 */
[C---:B------:R-:W-:Y:S01]  /*be00*/  HMMA.16816.F32.BF16 R8, R132.reuse, R142, R8 ;  /* 0x0000008e8408723c */ /* 0x040fe20000041808 */
[----:B------:R-:W2:Y:S01]  /*be10*/  LDSM.16.MT88.4 R140, [R232+0x12800] ;  /* 0x01280000e88c783b */ /* 0x000ea20000004200 */
[----:B------:R-:W-:Y:S02]  /*be20*/  MUFU.EX2 R204, R204 ;  /* 0x000000cc00cc7308 */ /* 0x000fe40000000800 */
[--C-:B------:R-:W-:Y:S02]  /*be30*/  FFMA.FTZ R202, R202, c[0x0][0x23c], -R177.reuse ;  /* 0x00008f00caca7a23 */ /* 0x100fe400000108b1 */
[--C-:B------:R-:W-:Y:S02]  /*be40*/  FFMA.FTZ R205, R206, c[0x0][0x23c], -R177.reuse ;  /* 0x00008f00cecd7a23 */ /* 0x100fe400000108b1 */
[C---:B------:R-:W-:Y:S04]  /*be50*/  HMMA.16816.F32.BF16 R12, R132.reuse, R136, R12 ;  /* 0x00000088840c723c */ /* 0x040fe8000004180c */
[--C-:B------:R-:W-:Y:S01]  /*be60*/  FFMA.FTZ R201, R201, c[0x0][0x23c], -R176.reuse ;  /* 0x00008f00c9c97a23 */ /* 0x100fe200000108b0 */
[----:B------:R-:W4:Y:S01]  /*be70*/  MUFU.EX2 R209, R209 ;  /* 0x000000d100d17308 */ /* 0x000f220000000800 */
[--C-:B------:R-:W-:Y:S02]  /*be80*/  FFMA.FTZ R206, R199, c[0x0][0x23c], -R176.reuse ;  /* 0x00008f00c7ce7a23 */ /* 0x100fe400000108b0 */
[C---:B------:R-:W-:Y:S01]  /*be90*/  HMMA.16816.F32.BF16 R16, R132.reuse, R138, R16 ;  /* 0x0000008a8410723c */ /* 0x040fe20000041810 */
[----:B------:R-:W5:Y:S03]  /*bea0*/  LDSM.16.MT88.4 R136, [R233+0x14800] ;  /* 0x01480000e988783b */ /* 0x000f660000004200 */
[--C-:B------:R-:W-:Y:S02]  /*beb0*/  FFMA.FTZ R198, R198, c[0x0][0x23c], -R177.reuse ;  /* 0x00008f00c6c67a23 */ /* 0x100fe400000108b1 */
[----:B------:R-:W-:Y:S01]  /*bec0*/  FFMA.FTZ R177, R197, c[0x0][0x23c], -R177 ;  /* 0x00008f00c5b17a23 */ /* 0x000fe200000108b1 */
[----:B------:R-:W-:Y:S01]  /*bed0*/  MUFU.EX2 R208, R208 ;  /* 0x000000d000d07308 */ /* 0x000fe20000000800 */
[C---:B------:R-:W-:Y:S04]  /*bee0*/  HMMA.16816.F32.BF16 R20, R132.reuse, R144, R20 ;  /* 0x000000908414723c */ /* 0x040fe80000041814 */
[--C-:B------:R-:W-:Y:S02]  /*bef0*/  FFMA.FTZ R166, R166, c[0x0][0x23c], -R176.reuse ;  /* 0x00008f00a6a67a23 */ /* 0x100fe400000108b0 */
[----:B------:R-:W-:Y:S02]  /*bf00*/  FFMA.FTZ R176, R165, c[0x0][0x23c], -R176 ;  /* 0x00008f00a5b07a23 */ /* 0x000fe400000108b0 */
[C---:B------:R-:W-:Y:S01]  /*bf10*/  HMMA.16816.F32.BF16 R24, R132.reuse, R146, R24 ;  /* 0x000000928418723c */ /* 0x040fe20000041818 */
[----:B------:R-:W1:Y:S01]  /*bf20*/  LDSM.16.MT88.4 R144, [R232+0x14800] ;  /* 0x01480000e890783b */ /* 0x000e620000004200 */
[----:B------:R-:W-:Y:S02]  /*bf30*/  MUFU.EX2 R197, R177 ;  /* 0x000000b100c57308 */ /* 0x000fe40000000800 */
[----:B------:R-:W-:Y:S02]  /*bf40*/  FFMA.FTZ R187, R0, R212, R187 ;  /* 0x000000d400bb7223 */ /* 0x000fe400000100bb */
[----:B------:R-:W-:Y:S01]  /*bf50*/  FFMA.FTZ R186, R2, R167, R186 ;  /* 0x000000a702ba7223 */ /* 0x000fe200000100ba */
[----:B------:R-:W-:Y:S01]  /*bf60*/  MOV R167, R164 ;  /* 0x000000a400a77202 */ /* 0x000fe20000000f00 */
[C---:B------:R-:W-:Y:S04]  /*bf70*/  HMMA.16816.F32.BF16 R28, R132.reuse, R148, R28 ;  /* 0x00000094841c723c */ /* 0x040fe8000004181c */
[----:B------:R1:W-:Y:S01]  /*bf80*/  MUFU.EX2 R165, R176 ;  /* 0x000000b000a57308 */ /* 0x0003e20000000800 */
[----:B------:R-:W-:Y:S02]  /*bf90*/  FADD.FTZ R185, R185, R186 ;  /* 0x000000bab9b97221 */ /* 0x000fe40000010000 */
[----:B------:R-:W-:Y:S01]  /*bfa0*/  FADD.FTZ R182, R182, R187 ;  /* 0x000000bbb6b67221 */ /* 0x000fe20000010000 */
[C---:B------:R-:W-:Y:S01]  /*bfb0*/  HMMA.16816.F32.BF16 R32, R132.reuse, R150, R32 ;  /* 0x000000968420723c */ /* 0x040fe20000041820 */
[----:B------:R-:W2:Y:S03]  /*bfc0*/  LDSM.16.MT88.4 R148, [R236+0x16800] ;  /* 0x01680000ec94783b */ /* 0x000ea60000004200 */
[----:B------:R-:W-:Y:S02]  /*bfd0*/  FADD.FTZ R184, R184, R185 ;  /* 0x000000b9b8b87221 */ /* 0x000fe40000010000 */
[----:B------:R-:W2:Y:S01]  /*bfe0*/  MUFU.EX2 R211, R211 ;  /* 0x000000d300d37308 */ /* 0x000ea20000000800 */
[----:B------:R-:W-:Y:S01]  /*bff0*/  FADD.FTZ R181, R181, R182 ;  /* 0x000000b6b5b57221 */ /* 0x000fe20000010000 */
[C---:B------:R-:W-:Y:S04]  /*c000*/  HMMA.16816.F32.BF16 R36, R132.reuse, R152, R36 ;  /* 0x000000988424723c */ /* 0x040fe80000041824 */
[----:B------:R-:W-:Y:S02]  /*c010*/  FADD.FTZ R183, R183, R184 ;  /* 0x000000b8b7b77221 */ /* 0x000fe40000010000 */
[----:B------:R-:W-:Y:S02]  /*c020*/  FADD.FTZ R181, R180, R181 ;  /* 0x000000b5b4b57221 */ /* 0x000fe40000010000 */
[C---:B------:R-:W-:Y:S01]  /*c030*/  HMMA.16816.F32.BF16 R40, R132.reuse, R154, R40 ;  /* 0x0000009a8428723c */ /* 0x040fe20000041828 */
[----:B------:R-:W-:Y:S01]  /*c040*/  LDSM.16.MT88.4 R152, [R236+0x13000] ;  /* 0x01300000ec98783b */ /* 0x000fe20000004200 */
[----:B------:R-:W-:Y:S02]  /*c050*/  MUFU.EX2 R207, R207 ;  /* 0x000000cf00cf7308 */ /* 0x000fe40000000800 */
[----:B------:R-:W-:Y:S02]  /*c060*/  FADD.FTZ R188, R188, R183 ;  /* 0x000000b7bcbc7221 */ /* 0x000fe40000010000 */
[----:B------:R-:W-:Y:S02]  /*c070*/  FADD.FTZ R190, R190, R181 ;  /* 0x000000b5bebe7221 */ /* 0x000fe40000010000 */
[C---:B------:R-:W-:Y:S01]  /*c080*/  HMMA.16816.F32.BF16 R44, R132.reuse, R156, R44 ;  /* 0x0000009c842c723c */ /* 0x040fe2000004182c */
[----:B-1----:R-:W-:Y:S03]  /*c090*/  LDSM.16.MT88.4 R176, [R236+0x15800] ;  /* 0x01580000ecb0783b */ /* 0x002fe60000004200 */
[----:B------:R-:W1:Y:S01]  /*c0a0*/  MUFU.EX2 R210, R210 ;  /* 0x000000d200d27308 */ /* 0x000e620000000800 */
[----:B------:R-:W-:Y:S02]  /*c0b0*/  FADD.FTZ R188, R189, R188 ;  /* 0x000000bcbdbc7221 */ /* 0x000fe40000010000 */
[----:B------:R-:W-:Y:S01]  /*c0c0*/  FADD.FTZ R191, R191, R190 ;  /* 0x000000bebfbf7221 */ /* 0x000fe20000010000 */
[C---:B------:R-:W-:Y:S01]  /*c0d0*/  HMMA.16816.F32.BF16 R48, R132.reuse, R158, R48 ;  /* 0x0000009e8430723c */ /* 0x040fe20000041830 */
[----:B------:R-:W-:Y:S03]  /*c0e0*/  LDSM.16.MT88.4 R156, [R234+0x13000] ;  /* 0x01300000ea9c783b */ /* 0x000fe60000004200 */
[----:B------:R-:W-:Y:S02]  /*c0f0*/  FADD.FTZ R193, R193, R188 ;  /* 0x000000bcc1c17221 */ /* 0x000fe40000010000 */
[----:B------:R-:W-:Y:S01]  /*c100*/  MUFU.EX2 R202, R202 ;  /* 0x000000ca00ca7308 */ /* 0x000fe20000000800 */
[----:B------:R-:W-:Y:S01]  /*c110*/  FADD.FTZ R196, R196, R191 ;  /* 0x000000bfc4c47221 */ /* 0x000fe20000010000 */
[C---:B------:R-:W-:Y:S04]  /*c120*/  HMMA.16816.F32.BF16 R52, R132.reuse, R160, R52 ;  /* 0x000000a08434723c */ /* 0x040fe80000041834 */
[----:B------:R-:W-:Y:S02]  /*c130*/  FADD.FTZ R193, R192, R193 ;  /* 0x000000c1c0c17221 */ /* 0x000fe40000010000 */
[----:B------:R-:W-:Y:S02]  /*c140*/  FADD.FTZ R203, R203, R196 ;  /* 0x000000c4cbcb7221 */ /* 0x000fe40000010000 */
[C---:B------:R-:W-:Y:S01]  /*c150*/  HMMA.16816.F32.BF16 R56, R132.reuse, R162, R56 ;  /* 0x000000a28438723c */ /* 0x040fe20000041838 */
[----:B------:R-:W-:Y:S01]  /*c160*/  LDSM.16.MT88.4 R160, [R233+0x13000] ;  /* 0x01300000e9a0783b */ /* 0x000fe20000004200 */
[----:B------:R-:W1:Y:S06]  /*c170*/  MUFU.EX2 R205, R205 ;  /* 0x000000cd00cd7308 */ /* 0x000e6c0000000800 */
[C---:B--2---:R-:W-:Y:S04]  /*c180*/  HMMA.16816.F32.BF16 R60, R132.reuse, R140, R60 ;  /* 0x0000008c843c723c */ /* 0x044fe8000004183c */
[----:B------:R-:W-:Y:S04]  /*c190*/  MUFU.EX2 R201, R201 ;  /* 0x000000c900c97308 */ /* 0x000fe80000000800 */
[C---:B------:R-:W-:Y:S01]  /*c1a0*/  HMMA.16816.F32.BF16 R64, R132.reuse, R142, R64 ;  /* 0x0000008e8440723c */ /* 0x040fe20000041840 */
[----:B------:R-:W2:Y:S05]  /*c1b0*/  LDSM.16.MT88.4 R140, [R234+0x16800] ;  /* 0x01680000ea8c783b */ /* 0x000eaa0000004200 */
[----:B------:R-:W1:Y:S02]  /*c1c0*/  MUFU.EX2 R206, R206 ;  /* 0x000000ce00ce7308 */ /* 0x000e640000000800 */
[C---:B------:R-:W-:Y:S08]  /*c1d0*/  HMMA.16816.F32.BF16 R68, R132.reuse, R168, R68 ;  /* 0x000000a88444723c */ /* 0x040ff00000041844 */
[C---:B------:R-:W-:Y:S01]  /*c1e0*/  HMMA.16816.F32.BF16 R72, R132.reuse, R170, R72 ;  /* 0x000000aa8448723c */ /* 0x040fe20000041848 */
[----:B------:R-:W-:Y:S01]  /*c1f0*/  LDSM.16.MT88.4 R168, [R232+0x13000] ;  /* 0x01300000e8a8783b */ /* 0x000fe20000004200 */
[----:B------:R-:W1:Y:S06]  /*c200*/  MUFU.EX2 R198, R198 ;  /* 0x000000c600c67308 */ /* 0x000e6c0000000800 */
[C---:B------:R-:W-:Y:S04]  /*c210*/  HMMA.16816.F32.BF16 R76, R132.reuse, R172, R76 ;  /* 0x000000ac844c723c */ /* 0x040fe8000004184c */
[----:B------:R-:W1:Y:S04]  /*c220*/  MUFU.EX2 R166, R166 ;  /* 0x000000a600a67308 */ /* 0x000e680000000800 */
[C---:B------:R-:W-:Y:S01]  /*c230*/  HMMA.16816.F32.BF16 R80, R132.reuse, R174, R80 ;  /* 0x000000ae8450723c */ /* 0x040fe20000041850 */
[----:B------:R-:W-:Y:S07]  /*c240*/  LDSM.16.MT88.4 R172, [R236+0x15000] ;  /* 0x01500000ecac783b */ /* 0x000fee0000004200 */
[C---:B-----5:R-:W-:Y:S08]  /*c250*/  HMMA.16816.F32.BF16 R84, R132.reuse, R136, R84 ;  /* 0x000000888454723c */ /* 0x060ff00000041854 */
[C---:B------:R-:W-:Y:S01]  /*c260*/  HMMA.16816.F32.BF16 R88, R132.reuse, R138, R88 ;  /* 0x0000008a8458723c */ /* 0x040fe20000041858 */
[----:B------:R-:W5:Y:S07]  /*c270*/  LDSM.16.MT88.4 R136, [R233+0x16800] ;  /* 0x01680000e988783b */ /* 0x000f6e0000004200 */
[C---:B------:R-:W-:Y:S08]  /*c280*/  HMMA.16816.F32.BF16 R92, R132.reuse, R144, R92 ;  /* 0x00000090845c723c */ /* 0x040ff0000004185c */
[C---:B------:R-:W-:Y:S01]  /*c290*/  HMMA.16816.F32.BF16 R96, R132.reuse, R146, R96 ;  /* 0x000000928460723c */ /* 0x040fe20000041860 */
[----:B------:R-:W1:Y:S07]  /*c2a0*/  LDSM.16.MT88.4 R144, [R232+0x16800] ;  /* 0x01680000e890783b */ /* 0x000e6e0000004200 */
[C---:B------:R-:W-:Y:S08]  /*c2b0*/  HMMA.16816.F32.BF16 R100, R132.reuse, R148, R100 ;  /* 0x000000948464723c */ /* 0x040ff00000041864 */
[C---:B------:R-:W-:Y:S01]  /*c2c0*/  HMMA.16816.F32.BF16 R104, R132.reuse, R150, R104 ;  /* 0x000000968468723c */ /* 0x040fe20000041868 */
[----:B------:R-:W-:Y:S07]  /*c2d0*/  LDSM.16.MT88.4 R148, [R234+0x11000] ;  /* 0x01100000ea94783b */ /* 0x000fee0000004200 */
[C---:B--2---:R-:W-:Y:S08]  /*c2e0*/  HMMA.16816.F32.BF16 R108, R132.reuse, R140, R108 ;  /* 0x0000008c846c723c */ /* 0x044ff0000004186c */
[C---:B------:R-:W-:Y:S01]  /*c2f0*/  HMMA.16816.F32.BF16 R112, R132.reuse, R142, R112 ;  /* 0x0000008e8470723c */ /* 0x040fe20000041870 */
[----:B------:R-:W2:Y:S07]  /*c300*/  LDSM.16.MT88.4 R140, [R236+0x11000] ;  /* 0x01100000ec8c783b */ /* 0x000eae0000004200 */
[C---:B-----5:R-:W-:Y:S08]  /*c310*/  HMMA.16816.F32.BF16 R116, R132.reuse, R136, R116 ;  /* 0x000000888474723c */ /* 0x060ff00000041874 */
[C---:B------:R-:W-:Y:S01]  /*c320*/  HMMA.16816.F32.BF16 R120, R132.reuse, R138, R120 ;  /* 0x0000008a8478723c */ /* 0x040fe20000041878 */
[----:B------:R-:W5:Y:S07]  /*c330*/  LDSM.16.MT88.4 R136, [R233+0x11000] ;  /* 0x01100000e988783b */ /* 0x000f6e0000004200 */
[C---:B-1----:R-:W-:Y:S08]  /*c340*/  HMMA.16816.F32.BF16 R124, R132.reuse, R144, R124 ;  /* 0x00000090847c723c */ /* 0x042ff0000004187c */
[----:B------:R-:W-:Y:S01]  /*c350*/  HMMA.16816.F32.BF16 R128, R132, R146, R128 ;  /* 0x000000928480723c */ /* 0x000fe20000041880 */
[----:B------:R-:W1:Y:S06]  /*c360*/  LDSM.16.MT88.4 R144, [R232+0x11000] ;  /* 0x01100000e890783b */ /* 0x000e6c0000004200 */
[----:B---3--:R-:W-:Y:S01]  /*c370*/  F2FP.BF16.PACK_AB R132, R213, R200 ;  /* 0x000000c8d584723e */ /* 0x008fe200000010ff */
[----:B------:R-:W-:Y:S01]  /*c380*/  FADD.FTZ R200, R200, R193 ;  /* 0x000000c1c8c87221 */ /* 0x000fe20000010000 */
[----:B----4-:R-:W-:Y:S03]  /*c390*/  F2FP.BF16.PACK_AB R133, R209, R204 ;  /* 0x000000ccd185723e */ /* 0x010fe600000010ff */
[----:B------:R-:W-:Y:S01]  /*c3a0*/  F2FP.BF16.PACK_AB R134, R211, R208 ;  /* 0x000000d0d386723e */ /* 0x000fe200000010ff */
[----:B------:R-:W-:Y:S01]  /*c3b0*/  FADD.FTZ R213, R213, R200 ;  /* 0x000000c8d5d57221 */ /* 0x000fe20000010000 */
[----:B------:R-:W-:Y:S01]  /*c3c0*/  F2FP.BF16.PACK_AB R135, R210, R207 ;  /* 0x000000cfd287723e */ /* 0x000fe200000010ff */
[----:B------:R-:W-:Y:S02]  /*c3d0*/  FADD.FTZ R204, R204, R203 ;  /* 0x000000cbcccc7221 */ /* 0x000fe40000010000 */
[----:B------:R-:W-:Y:S02]  /*c3e0*/  FADD.FTZ R208, R208, R213 ;  /* 0x000000d5d0d07221 */ /* 0x000fe40000010000 */
[----:B------:R-:W-:Y:S02]  /*c3f0*/  FADD.FTZ R204, R209, R204 ;  /* 0x000000ccd1cc7221 */ /* 0x000fe40000010000 */
[C---:B--2---:R-:W-:Y:S03]  /*c400*/  HMMA.16816.F32.BF16 R4, R132.reuse, R140, R4 ;  /* 0x0000008c8404723c */ /* 0x044fe60000041804 */
[----:B------:R-:W-:Y:S02]  /*c410*/  FADD.FTZ R211, R211, R208 ;  /* 0x000000d0d3d37221 */ /* 0x000fe40000010000 */
[----:B------:R-:W-:Y:S03]  /*c420*/  FADD.FTZ R207, R207, R204 ;  /* 0x000000cccfcf7221 */ /* 0x000fe60000010000 */
[C---:B------:R-:W-:Y:S01]  /*c430*/  HMMA.16816.F32.BF16 R8, R132.reuse, R142, R8 ;  /* 0x0000008e8408723c */ /* 0x040fe20000041808 */
[----:B------:R-:W2:Y:S03]  /*c440*/  LDSM.16.MT88.4 R140, [R234+0x15000] ;  /* 0x01500000ea8c783b */ /* 0x000ea60000004200 */
[----:B------:R-:W-:Y:S04]  /*c450*/  FADD.FTZ R210, R210, R207 ;  /* 0x000000cfd2d27221 */ /* 0x000fe80000010000 */
[C---:B------:R-:W-:Y:S08]  /*c460*/  HMMA.16816.F32.BF16 R12, R132.reuse, R148, R12 ;  /* 0x00000094840c723c */ /* 0x040ff0000004180c */
[C---:B------:R-:W-:Y:S01]  /*c470*/  HMMA.16816.F32.BF16 R16, R132.reuse, R150, R16 ;  /* 0x000000968410723c */ /* 0x040fe20000041810 */
[----:B------:R-:W-:Y:S07]  /*c480*/  LDSM.16.MT88.4 R148, [R236+0x17000] ;  /* 0x01700000ec94783b */ /* 0x000fee0000004200 */
[C---:B-----5:R-:W-:Y:S08]  /*c490*/  HMMA.16816.F32.BF16 R20, R132.reuse, R136, R20 ;  /* 0x000000888414723c */ /* 0x060ff00000041814 */
[C---:B------:R-:W-:Y:S01]  /*c4a0*/  HMMA.16816.F32.BF16 R24, R132.reuse, R138, R24 ;  /* 0x0000008a8418723c */ /* 0x040fe20000041818 */
[----:B------:R-:W3:Y:S07]  /*c4b0*/  LDSM.16.MT88.4 R136, [R233+0x15000] ;  /* 0x01500000e988783b */ /* 0x000eee0000004200 */
[C---:B-1----:R-:W-:Y:S08]  /*c4c0*/  HMMA.16816.F32.BF16 R28, R132.reuse, R144, R28 ;  /* 0x00000090841c723c */ /* 0x042ff0000004181c */
[C---:B------:R-:W-:Y:S01]  /*c4d0*/  HMMA.16816.F32.BF16 R32, R132.reuse, R146, R32 ;  /* 0x000000928420723c */ /* 0x040fe20000041820 */
[----:B------:R-:W1:Y:S07]  /*c4e0*/  LDSM.16.MT88.4 R144, [R232+0x15000] ;  /* 0x01500000e890783b */ /* 0x000e6e0000004200 */
[C---:B------:R-:W-:Y:S08]  /*c4f0*/  HMMA.16816.F32.BF16 R36, R132.reuse, R152, R36 ;  /* 0x000000988424723c */ /* 0x040ff00000041824 */
[C---:B------:R-:W-:Y:S08]  /*c500*/  HMMA.16816.F32.BF16 R40, R132.reuse, R154, R40 ;  /* 0x0000009a8428723c */ /* 0x040ff00000041828 */
[C---:B------:R-:W-:Y:S08]  /*c510*/  HMMA.16816.F32.BF16 R44, R132.reuse, R156, R44 ;  /* 0x0000009c842c723c */ /* 0x040ff0000004182c */
[C---:B------:R-:W-:Y:S01]  /*c520*/  HMMA.16816.F32.BF16 R48, R132.reuse, R158, R48 ;  /* 0x0000009e8430723c */ /* 0x040fe20000041830 */
[----:B------:R-:W-:Y:S07]  /*c530*/  LDSM.16.MT88.4 R156, [R236+0x11800] ;  /* 0x01180000ec9c783b */ /* 0x000fee0000004200 */
[C---:B------:R-:W-:Y:S08]  /*c540*/  HMMA.16816.F32.BF16 R52, R132.reuse, R160, R52 ;  /* 0x000000a08434723c */ /* 0x040ff00000041834 */
[C---:B------:R-:W-:Y:S08]  /*c550*/  HMMA.16816.F32.BF16 R56, R132.reuse, R162, R56 ;  /* 0x000000a28438723c */ /* 0x040ff00000041838 */
[C---:B------:R-:W-:Y:S07]  /*c560*/  HMMA.16816.F32.BF16 R60, R132.reuse, R168, R60 ;  /* 0x000000a8843c723c */ /* 0x040fee000004183c */
[----:B------:R-:W-:Y:S01]  /*c570*/  F2FP.BF16.PACK_AB R168, R205, R202 ;  /* 0x000000cacda8723e */ /* 0x000fe200000010ff */
[C---:B------:R-:W-:Y:S04]  /*c580*/  HMMA.16816.F32.BF16 R64, R132.reuse, R170, R64 ;  /* 0x000000aa8440723c */ /* 0x040fe80000041840 */
[----:B------:R-:W-:Y:S01]  /*c590*/  F2FP.BF16.PACK_AB R169, R206, R201 ;  /* 0x000000c9cea9723e */ /* 0x000fe200000010ff */
[----:B------:R-:W-:Y:S02]  /*c5a0*/  FADD.FTZ R202, R202, R211 ;  /* 0x000000d3caca7221 */ /* 0x000fe40000010000 */
[----:B------:R-:W-:Y:S01]  /*c5b0*/  F2FP.BF16.PACK_AB R170, R197, R198 ;  /* 0x000000c6c5aa723e */ /* 0x000fe200000010ff */
[C---:B------:R-:W-:Y:S04]  /*c5c0*/  HMMA.16816.F32.BF16 R68, R132.reuse, R172, R68 ;  /* 0x000000ac8444723c */ /* 0x040fe80000041844 */
[----:B------:R-:W-:Y:S01]  /*c5d0*/  F2FP.BF16.PACK_AB R171, R165, R166 ;  /* 0x000000a6a5ab723e */ /* 0x000fe200000010ff */
[----:B------:R-:W-:Y:S02]  /*c5e0*/  FADD.FTZ R205, R205, R202 ;  /* 0x000000cacdcd7221 */ /* 0x000fe40000010000 */
[----:B------:R-:W-:Y:S01]  /*c5f0*/  FADD.FTZ R201, R201, R210 ;  /* 0x000000d2c9c97221 */ /* 0x000fe20000010000 */
[C---:B------:R-:W-:Y:S01]  /*c600*/  HMMA.16816.F32.BF16 R72, R132.reuse, R174, R72 ;  /* 0x000000ae8448723c */ /* 0x040fe20000041848 */
[----:B------:R-:W-:Y:S03]  /*c610*/  LDSM.16.MT88.4 R172, [R232+0x11800] ;  /* 0x01180000e8ac783b */ /* 0x000fe60000004200 */
[----:B------:R-:W-:Y:S02]  /*c620*/  FADD.FTZ R198, R198, R205 ;  /* 0x000000cdc6c67221 */ /* 0x000fe40000010000 */
[----:B------:R-:W-:Y:S02]  /*c630*/  FADD.FTZ R201, R206, R201 ;  /* 0x000000c9cec97221 */ /* 0x000fe40000010000 */
[C---:B--2---:R-:W-:Y:S04]  /*c640*/  HMMA.16816.F32.BF16 R76, R132.reuse, R140, R76 ;  /* 0x0000008c844c723c */ /* 0x044fe8000004184c */
[----:B------:R-:W-:Y:S02]  /*c650*/  FADD.FTZ R0, R197, R198 ;  /* 0x000000c6c5007221 */ /* 0x000fe40000010000 */
[----:B------:R-:W-:Y:S02]  /*c660*/  FADD.FTZ R166, R166, R201 ;  /* 0x000000c9a6a67221 */ /* 0x000fe40000010000 */
[C---:B------:R-:W-:Y:S01]  /*c670*/  HMMA.16816.F32.BF16 R80, R132.reuse, R142, R80 ;  /* 0x0000008e8450723c */ /* 0x040fe20000041850 */
[----:B------:R-:W2:Y:S07]  /*c680*/  LDSM.16.MT88.4 R140, [R234+0x17000] ;  /* 0x01700000ea8c783b */ /* 0x000eae0000004200 */
[C---:B---3--:R-:W-:Y:S01]  /*c690*/  HMMA.16816.F32.BF16 R84, R132.reuse, R136, R84 ;  /* 0x000000888454723c */ /* 0x048fe20000041854 */
[----:B------:R3:W-:Y:S07]  /*c6a0*/  STL [R1+0x4], R0 ;  /* 0x0000040001007387 */ /* 0x0007ee0000100800 */
[C---:B------:R-:W-:Y:S01]  /*c6b0*/  HMMA.16816.F32.BF16 R88, R132.reuse, R138, R88 ;  /* 0x0000008a8458723c */ /* 0x040fe20000041858 */
[----:B------:R-:W4:Y:S07]  /*c6c0*/  LDSM.16.MT88.4 R136, [R233+0x17000] ;  /* 0x01700000e988783b */ /* 0x000f2e0000004200 */
[C---:B-1----:R-:W-:Y:S08]  /*c6d0*/  HMMA.16816.F32.BF16 R92, R132.reuse, R144, R92 ;  /* 0x00000090845c723c */ /* 0x042ff0000004185c */
[C---:B------:R-:W-:Y:S01]  /*c6e0*/  HMMA.16816.F32.BF16 R96, R132.reuse, R146, R96 ;  /* 0x000000928460723c */ /* 0x040fe20000041860 */
[----:B------:R-:W1:Y:S03]  /*c6f0*/  LDSM.16.MT88.4 R144, [R232+0x17000] ;  /* 0x01700000e890783b */ /* 0x000e660000004200 */
[----:B---3--:R-:W-:Y:S04]  /*c700*/  FADD.FTZ R0, R165, R166 ;  /* 0x000000a6a5007221 */ /* 0x008fe80000010000 */
[C---:B------:R-:W-:Y:S01]  /*c710*/  HMMA.16816.F32.BF16 R100, R132.reuse, R148, R100 ;  /* 0x000000948464723c */ /* 0x040fe20000041864 */
[----:B------:R3:W-:Y:S07]  /*c720*/  STL [R1], R0 ;  /* 0x0000000001007387 */ /* 0x0007ee0000100800 */
[C---:B------:R-:W-:Y:S01]  /*c730*/  HMMA.16816.F32.BF16 R104, R132.reuse, R150, R104 ;  /* 0x000000968468723c */ /* 0x040fe20000041868 */
[----:B------:R-:W5:Y:S07]  /*c740*/  LDSM.16.MT88.4 R148, [R234+0x11800] ;  /* 0x01180000ea94783b */ /* 0x000f6e0000004200 */
[C---:B--2---:R-:W-:Y:S08]  /*c750*/  HMMA.16816.F32.BF16 R108, R132.reuse, R140, R108 ;  /* 0x0000008c846c723c */ /* 0x044ff0000004186c */
[C---:B------:R-:W-:Y:S01]  /*c760*/  HMMA.16816.F32.BF16 R112, R132.reuse, R142, R112 ;  /* 0x0000008e8470723c */ /* 0x040fe20000041870 */
[----:B------:R-:W2:Y:S03]  /*c770*/  LDSM.16.MT88.4 R140, [R233+0x11800] ;  /* 0x01180000e98c783b */ /* 0x000ea60000004200 */
[----:B---3--:R-:W-:Y:S04]  /*c780*/  MOV R0, R3 ;  /* 0x0000000300007202 */ /* 0x008fe80000000f00 */
[C---:B----4-:R-:W-:Y:S08]  /*c790*/  HMMA.16816.F32.BF16 R116, R132.reuse, R136, R116 ;  /* 0x000000888474723c */ /* 0x050ff00000041874 */
[C---:B------:R-:W-:Y:S08]  /*c7a0*/  HMMA.16816.F32.BF16 R120, R132.reuse, R138, R120 ;  /* 0x0000008a8478723c */ /* 0x040ff00000041878 */
[C---:B-1----:R-:W-:Y:S08]  /*c7b0*/  HMMA.16816.F32.BF16 R124, R132.reuse, R144, R124 ;  /* 0x00000090847c723c */ /* 0x042ff0000004187c */
[----:B------:R-:W-:Y:S08]  /*c7c0*/  HMMA.16816.F32.BF16 R128, R132, R146, R128 ;  /* 0x000000928480723c */ /* 0x000ff00000041880 */
[C---:B------:R-:W-:Y:S01]  /*c7d0*/  HMMA.16816.F32.BF16 R160, R168.reuse, R156, R4 ;  /* 0x0000009ca8a0723c */ /* 0x040fe20000041804 */
[----:B------:R-:W1:Y:S07]  /*c7e0*/  LDSM.16.MT88.4 R4, [R236+0x13800] ;  /* 0x01380000ec04783b */ /* 0x000e6e0000004200 */
[C---:B------:R-:W-:Y:S01]  /*c7f0*/  HMMA.16816.F32.BF16 R156, R168.reuse, R158, R8 ;  /* 0x0000009ea89c723c */ /* 0x040fe20000041808 */
[----:B------:R-:W3:Y:S07]  /*c800*/  LDSM.16.MT88.4 R8, [R234+0x13800] ;  /* 0x01380000ea08783b */ /* 0x000eee0000004200 */
[C---:B-----5:R-:W-:Y:S01]  /*c810*/  HMMA.16816.F32.BF16 R152, R168.reuse, R148, R12 ;  /* 0x00000094a898723c */ /* 0x060fe2000004180c */
[----:B------:R-:W4:Y:S07]  /*c820*/  LDSM.16.MT88.4 R12, [R233+0x13800] ;  /* 0x01380000e90c783b */ /* 0x000f2e0000004200 */
[C---:B------:R-:W-:Y:S01]  /*c830*/  HMMA.16816.F32.BF16 R148, R168.reuse, R150, R16 ;  /* 0x00000096a894723c */ /* 0x040fe20000041810 */
[----:B------:R-:W5:Y:S07]  /*c840*/  LDSM.16.MT88.4 R16, [R232+0x13800] ;  /* 0x01380000e810783b */ /* 0x000f6e0000004200 */
[C---:B--2---:R-:W-:Y:S01]  /*c850*/  HMMA.16816.F32.BF16 R144, R168.reuse, R140, R20 ;  /* 0x0000008ca890723c */ /* 0x044fe20000041814 */
[----:B------:R-:W2:Y:S07]  /*c860*/  LDSM.16.MT88.4 R20, [R234+0x15800] ;  /* 0x01580000ea14783b */ /* 0x000eae0000004200 */
[C---:B------:R-:W-:Y:S01]  /*c870*/  HMMA.16816.F32.BF16 R140, R168.reuse, R142, R24 ;  /* 0x0000008ea88c723c */ /* 0x040fe20000041818 */
[----:B------:R-:W2:Y:S07]  /*c880*/  LDSM.16.MT88.4 R24, [R233+0x15800] ;  /* 0x01580000e918783b */ /* 0x000eae0000004200 */
[C---:B------:R-:W-:Y:S01]  /*c890*/  HMMA.16816.F32.BF16 R136, R168.reuse, R172, R28 ;  /* 0x000000aca888723c */ /* 0x040fe2000004181c */
[----:B------:R-:W2:Y:S07]  /*c8a0*/  LDSM.16.MT88.4 R28, [R232+0x15800] ;  /* 0x01580000e81c783b */ /* 0x000eae0000004200 */
        /* <DEDUP_REMOVED lines=12> */
[C---:B------:R-:W-:Y:S08]  /*c970*/  HMMA.16816.F32.BF16 R64, R168.reuse, R18, R64 ;  /* 0x00000012a840723c */ /* 0x040ff00000041840 */
[C---:B------:R-:W-:Y:S08]  /*c980*/  HMMA.16816.F32.BF16 R68, R168.reuse, R176, R68 ;  /* 0x000000b0a844723c */ /* 0x040ff00000041844 */
[C---:B------:R-:W-:Y:S08]  /*c990*/  HMMA.16816.F32.BF16 R72, R168.reuse, R178, R72 ;  /* 0x000000b2a848723c */ /* 0x040ff00000041848 */
[C---:B--2---:R-:W-:Y:S08]  /*c9a0*/  HMMA.16816.F32.BF16 R76, R168.reuse, R20, R76 ;  /* 0x00000014a84c723c */ /* 0x044ff0000004184c */
[C---:B------:R-:W-:Y:S08]  /*c9b0*/  HMMA.16816.F32.BF16 R80, R168.reuse, R22, R80 ;  /* 0x00000016a850723c */ /* 0x040ff00000041850 */
[C---:B------:R-:W-:Y:S08]  /*c9c0*/  HMMA.16816.F32.BF16 R84, R168.reuse, R24, R84 ;  /* 0x00000018a854723c */ /* 0x040ff00000041854 */
[C---:B------:R-:W-:Y:S08]  /*c9d0*/  HMMA.16816.F32.BF16 R88, R168.reuse, R26, R88 ;  /* 0x0000001aa858723c */ /* 0x040ff00000041858 */
[C---:B------:R-:W-:Y:S08]  /*c9e0*/  HMMA.16816.F32.BF16 R92, R168.reuse, R28, R92 ;  /* 0x0000001ca85c723c */ /* 0x040ff0000004185c */
[C---:B------:R-:W-:Y:S08]  /*c9f0*/  HMMA.16816.F32.BF16 R96, R168.reuse, R30, R96 ;  /* 0x0000001ea860723c */ /* 0x040ff00000041860 */
[C---:B------:R-:W-:Y:S08]  /*ca00*/  HMMA.16816.F32.BF16 R100, R168.reuse, R32, R100 ;  /* 0x00000020a864723c */ /* 0x040ff00000041864 */
[C---:B------:R-:W-:Y:S08]  /*ca10*/  HMMA.16816.F32.BF16 R104, R168.reuse, R34, R104 ;  /* 0x00000022a868723c */ /* 0x040ff00000041868 */
[C---:B-1----:R-:W-:Y:S08]  /*ca20*/  HMMA.16816.F32.BF16 R108, R168.reuse, R4, R108 ;  /* 0x00000004a86c723c */ /* 0x042ff0000004186c */
[C---:B------:R-:W-:Y:S08]  /*ca30*/  HMMA.16816.F32.BF16 R112, R168.reuse, R6, R112 ;  /* 0x00000006a870723c */ /* 0x040ff00000041870 */
[C---:B---3--:R-:W-:Y:S08]  /*ca40*/  HMMA.16816.F32.BF16 R116, R168.reuse, R8, R116 ;  /* 0x00000008a874723c */ /* 0x048ff00000041874 */
[C---:B------:R-:W-:Y:S08]  /*ca50*/  HMMA.16816.F32.BF16 R120, R168.reuse, R10, R120 ;  /* 0x0000000aa878723c */ /* 0x040ff00000041878 */
[C---:B----4-:R-:W-:Y:S08]  /*ca60*/  HMMA.16816.F32.BF16 R124, R168.reuse, R12, R124 ;  /* 0x0000000ca87c723c */ /* 0x050ff0000004187c */
[----:B------:R-:W-:Y:S01]  /*ca70*/  HMMA.16816.F32.BF16 R128, R168, R14, R128 ;  /* 0x0000000ea880723c */ /* 0x000fe20000041880 */
[----:B------:R-:W-:-:S07]  /*ca80*/  @P0 BRA `(.L_x_782) ;  /* 0xffffb73000000947 */ /* 0x000fce000383ffff */
.L_x_778:
[----:B------:R-:W2:Y:S01]  /*ca90*/  LDL.LU R2, [R1+0x4] ;  /* 0x0000040001027983 */ /* 0x000ea20000300800 */
[----:B------:R-:W-:Y:S01]  /*caa0*/  MOV R5, 0x3f800000 ;  /* 0x3f80000000057802 */ /* 0x000fe20000000f00 */
[----:B------:R-:W1:Y:S01]  /*cab0*/  S2UR UR6, SR_CTAID.Y ;  /* 0x00000000000679c3 */ /* 0x000e620000002600 */
[----:B------:R-:W-:Y:S01]  /*cac0*/  UISETP.NE.AND UP1, UPT, UR25, -0x1, UPT ;  /* 0xffffffff1900788c */ /* 0x000fe2000bf25270 */
[----:B------:R-:W3:Y:S01]  /*cad0*/  LDL.LU R4, [R1] ;  /* 0x0000000001047983 */ /* 0x000ee20000300800 */
[----:B------:R-:W-:Y:S01]  /*cae0*/  ULDC.64 UR4, c[0x0][0x1e8] ;  /* 0x00007a0000047ab9 */ /* 0x000fe20000000a00 */
[----:B------:R-:W-:Y:S04]  /*caf0*/  BSSY B0, `(.L_x_783) ;  /* 0x0000176000007945 */ /* 0x000fe80003800000 */
[----:B------:R-:W4:Y:S04]  /*cb00*/  S2UR UR10, SR_CTAID.Z ;  /* 0x00000000000a79c3 */ /* 0x000f280000002700 */
[----:B------:R-:W-:-:S04]  /*cb10*/  @UP1 UIMAD.WIDE.U32 UR8, UR25, UR4, URZ ;  /* 0x00000004190812a5 */ /* 0x000fc8000f8e003f */
[----:B------:R-:W-:-:S03]  /*cb20*/  @UP1 UIMAD UR7, UR25, UR5, UR9 ;  /* 0x00000005190712a4 */ /* 0x000fc6000f8e0209 */
[----:B------:R-:W-:Y:S02]  /*cb30*/  ULDC.64 UR4, c[0x0][0x1e0] ;  /* 0x0000780000047ab9 */ /* 0x000fe40000000a00 */
[----:B------:R-:W-:Y:S02]  /*cb40*/  ULDC UR9, c[0x0][0x214] ;  /* 0x0000850000097ab9 */ /* 0x000fe40000000800 */
[----:B-1----:R-:W-:Y:S02]  /*cb50*/  @!UP1 USHF.R.S32.HI UR12, URZ, 0x1f, UR6 ;  /* 0x0000001f3f0c9899 */ /* 0x002fe40008011406 */
[----:B------:R-:W-:Y:S02]  /*cb60*/  @!UP1 UIMAD.WIDE.U32 UR14, UR6, UR4, URZ ;  /* 0x00000004060e92a5 */ /* 0x000fe4000f8e003f */
[----:B------:R-:W-:-:S03]  /*cb70*/  @!UP1 UIMAD UR12, UR12, UR4, URZ ;  /* 0x000000040c0c92a4 */ /* 0x000fc6000f8e023f */
[----:B------:R-:W-:Y:S02]  /*cb80*/  ULDC.U8 UR4, c[0x0][0x328] ;  /* 0x0000ca0000047ab9 */ /* 0x000fe40000000000 */
[----:B------:R-:W-:Y:S02]  /*cb90*/  UISETP.NE.AND UP2, UPT, UR4, URZ, UPT ;  /* 0x0000003f0400728c */ /* 0x000fe4000bf45270 */
[----:B------:R-:W-:Y:S02]  /*cba0*/  @!UP1 UIMAD UR12, UR6, UR5, UR12 ;  /* 0x00000005060c92a4 */ /* 0x000fe4000f8e020c */
[----:B------:R-:W-:Y:S02]  /*cbb0*/  UISETP.NE.OR UP0, UPT, UR25, -0x1, !UP2 ;  /* 0xffffffff1900788c */ /* 0x000fe4000d705670 */
[----:B------:R-:W-:Y:S02]  /*cbc0*/  ULDC UR5, c[0x0][0x234] ;  /* 0x00008d0000057ab9 */ /* 0x000fe40000000800 */
[----:B------:R-:W-:-:S02]  /*cbd0*/  ULDC UR4, c[0x0][0x1c0] ;  /* 0x0000700000047ab9 */ /* 0x000fc40000000800 */
[----:B------:R-:W-:Y:S02]  /*cbe0*/  @!UP1 UIADD3 UR7, UR15, UR12, URZ ;  /* 0x0000000c0f079290 */ /* 0x000fe4000fffe03f */
[----:B----4-:R-:W-:Y:S02]  /*cbf0*/  @UP2 UMOV UR11, UR10 ;  /* 0x0000000a000b2c82 */ /* 0x010fe40008000000 */
[----:B------:R-:W-:Y:S02]  /*cc00*/  @!UP1 UMOV UR8, UR14 ;  /* 0x0000000e00089c82 */ /* 0x000fe40008000000 */
[----:B------:R-:W-:-:S04]  /*cc10*/  @!UP0 UIMAD UR25, UR6, UR9, URZ ;  /* 0x00000009061982a4 */ /* 0x000fc8000f8e023f */
[----:B------:R-:W-:-:S03]  /*cc20*/  @UP2 UIMAD UR5, UR11, UR5, UR25 ;  /* 0x000000050b0522a4 */ /* 0x000fc6000f8e0219 */
[----:B------:R-:W-:Y:S02]  /*cc30*/  @!UP2 UMOV UR11, UR10 ;  /* 0x0000000a000bac82 */ /* 0x000fe40008000000 */
[----:B------:R-:W-:-:S04]  /*cc40*/  @!UP2 UIMAD UR4, UR6, UR4, UR11 ;  /* 0x000000040604a2a4 */ /* 0x000fc8000f8e020b */
[----:B------:R-:W-:Y:S01]  /*cc50*/  @!UP2 UIMAD UR5, UR4, UR9, URZ ;  /* 0x000000090405a2a4 */ /* 0x000fe2000f8e023f */
[----:B--2---:R-:W1:Y:S04]  /*cc60*/  SHFL.BFLY PT, R9, R2, 0x2, 0x1f ;  /* 0x0c401f0002097f89 */ /* 0x004e6800000e0000 */
[----:B---3--:R-:W2:Y:S01]  /*cc70*/  SHFL.BFLY PT, R7, R4, 0x2, 0x1f ;  /* 0x0c401f0004077f89 */ /* 0x008ea200000e0000 */
[----:B-1----:R-:W-:Y:S02]  /*cc80*/  FADD.FTZ R9, R9, R2 ;  /* 0x0000000209097221 */ /* 0x002fe40000010000 */
[----:B--2---:R-:W-:-:S03]  /*cc90*/  FADD.FTZ R7, R7, R4 ;  /* 0x0000000407077221 */ /* 0x004fc60000010000 */
[----:B------:R-:W1:Y:S01]  /*cca0*/  SHFL.BFLY PT, R2, R9, 0x1, 0x1f ;  /* 0x0c201f0009027f89 */ /* 0x000e6200000e0000 */
[----:B------:R-:W-:-:S03]  /*ccb0*/  MOV R4, 0x3f800000 ;  /* 0x3f80000000047802 */ /* 0x000fc60000000f00 */
[----:B------:R-:W2:Y:S01]  /*ccc0*/  SHFL.BFLY PT, R0, R7, 0x1, 0x1f ;  /* 0x0c201f0007007f89 */ /* 0x000ea200000e0000 */
[----:B-1----:R-:W-:Y:S02]  /*ccd0*/  FADD.FTZ R2, R9, R2 ;  /* 0x0000000209027221 */ /* 0x002fe40000010000 */
[----:B--2---:R-:W-:-:S03]  /*cce0*/  FADD.FTZ R0, R7, R0 ;  /* 0x0000000007007221 */ /* 0x004fc60000010000 */
[----:B------:R-:W-:Y:S02]  /*ccf0*/  FSETP.NE.FTZ.AND P4, PT, R2, RZ, PT ;  /* 0x000000ff0200720b */ /* 0x000fe40003f95000 */
[----:B------:R-:W-:-:S11]  /*cd00*/  FSETP.NE.FTZ.AND P3, PT, R0, RZ, PT ;  /* 0x000000ff0000720b */ /* 0x000fd60003f75000 */
        /* <DEDUP_REMOVED lines=340> */
.L_x_784:
[----:B---34-:R-:W-:Y:S05]  /*e250*/  BSYNC B0 ;  /* 0x0000000000007941 */ /* 0x018fea0003800000 */
.L_x_783:
        /* <DEDUP_REMOVED lines=42> */
.L_x_786:
[----:B------:R-:W-:Y:S05]  /*e500*/  BSYNC B0 ;  /* 0x0000000000007941 */ /* 0x000fea0003800000 */
.L_x_785:
        /* <DEDUP_REMOVED lines=22> */
.L_x_788:
[----:B------:R-:W-:Y:S05]  /*e670*/  BSYNC B0 ;  /* 0x0000000000007941 */ /* 0x000fea0003800000 */
.L_x_787:
        /* <DEDUP_REMOVED lines=22> */
.L_x_790:
[----:B------:R-:W-:Y:S05]  /*e7e0*/  BSYNC B0 ;  /* 0x0000000000007941 */ /* 0x000fea0003800000 */
.L_x_789:
        /* <DEDUP_REMOVED lines=22> */
.L_x_791:
        /* <DEDUP_REMOVED lines=11> */
.L_x_8935:


//--------------------- .text._ZN5flash24flash_fwd_splitkv_kernelI23Flash_fwd_kernel_traitsILi256ELi64ELi64ELi4ELb0ELb0EN7cutlass10bfloat16_tE19Flash_kernel_traitsILi256ELi64ELi64ELi4ES3_EELb0ELb0ELb0ELb0ELb0ELb0ELb0ELb1EEEvNS_16Flash_fwd_paramsE --------------------------
	.section	.text._ZN5flash24flash_fwd_splitkv_kernelI23Flash_fwd_kernel_traitsILi256ELi64ELi64ELi4ELb0ELb0EN7cutlass10bfloat16_tE19Flash_kernel_traitsILi256ELi64ELi64ELi4ES3_EELb0ELb0ELb0ELb0ELb0ELb0ELb0ELb1EEEvNS_16Flash_fwd_paramsE,"ax",@progbits
	.sectioninfo	@"SHI_REGISTERS=255"
	.align	128
        .global         _ZN5flash24flash_fwd_splitkv_kernelI23Flash_fwd_kernel_traitsILi256ELi64ELi64ELi4ELb0ELb0EN7cutlass10bfloat16_tE19Flash_kernel_traitsILi256ELi64ELi64ELi4ES3_EELb0ELb0ELb0ELb0ELb0ELb0ELb0ELb1EEEvNS_16Flash_fwd_paramsE
        .type           _ZN5flash24flash_fwd_splitkv_kernelI23Flash_fwd_kernel_traitsILi256ELi64ELi64ELi4ELb0ELb0EN7cutlass10bfloat16_tE19Flash_kernel_traitsILi256ELi64ELi64ELi4ES3_EELb0ELb0ELb0ELb0ELb0ELb0ELb0ELb1EEEvNS_16Flash_fwd_paramsE,@function
        .size           _ZN5flash24flash_fwd_splitkv_kernelI23Flash_fwd_kernel_traitsILi256ELi64ELi64ELi4ELb0ELb0EN7cutlass10bfloat16_tE19Flash_kernel_traitsILi256ELi64ELi64ELi4ES3_EELb0ELb0ELb0ELb0ELb0ELb0ELb0ELb1EEEvNS_16Flash_fwd_paramsE,(.L_x_8873 - _ZN5flash24flash_fwd_splitkv_kernelI23Flash_fwd_kernel_traitsILi256ELi64ELi64ELi4ELb0ELb0EN7cutlass10bfloat16_tE19Flash_kernel_traitsILi256ELi64ELi64ELi4ES3_EELb0ELb0ELb0ELb0ELb0ELb0ELb0ELb1EEEvNS_16Flash_fwd_paramsE)
        .other          _ZN5flash24flash_fwd_splitkv_kernelI23Flash_fwd_kernel_traitsILi256ELi64ELi64ELi4ELb0ELb0EN7cutlass10bfloat16_tE19Flash_kernel_traitsILi256ELi64ELi64ELi4ES3_EELb0ELb0ELb0ELb0ELb0ELb0ELb0ELb1EEEvNS_16Flash_fwd_paramsE,@"STO_CUDA_ENTRY STV_DEFAULT"
_ZN5flash24flash_fwd_splitkv_kernelI23Flash_fwd_kernel_traitsILi256ELi64ELi64ELi4ELb0ELb0EN7cutlass10bfloat16_tE19Flash_kernel_traitsILi256ELi64ELi64ELi4ES3_EELb0ELb0ELb0ELb0ELb0ELb0ELb0ELb1EEEvNS_16Flash_fwd_paramsE:
.text._ZN5flash24flash_fwd_splitkv_kernelI23Flash_fwd_kernel_traitsILi256ELi64ELi64ELi4ELb0ELb0EN7cutlass10bfloat16_tE19Flash_kernel_traitsILi256ELi64ELi64ELi4ES3_EELb0ELb0ELb0ELb0ELb0ELb0ELb0ELb1EEEvNS_16Flash_fwd_paramsE:
[----:B------:R-:W-:Y:S02]  /*0000*/  MOV R1, c[0x0][0x28] ;  /* 0x00000a0000017a02 */ /* 0x000fe40000000f00 */
[----:B------:R-:W1:Y:S01]  /*0010*/  S2R R243, SR_CTAID.X ;  /* 0x0000000000f37919 */ /* 0x000e620000002500 */
[----:B------:R-:W-:Y:S01]  /*0020*/  ULDC.64 UR4, c[0x0][0x40] ;  /* 0x0000100000047ab9 */ /* 0x000fe20000000a00 */
[----:B------:R-:W-:Y:S01]  /*0030*/  BSSY B4, `(.L_x_792) ;  /* 0x0000008000047945 */ /* 0x000fe20003800000 */
[----:B------:R-:W-:Y:S01]  /*0040*/  UIADD3 UR4, UP0, UR4, 0x160, URZ ;  /* 0x0000016004047890 */ /* 0x000fe2000ff1e03f */
[----:B------:R-:W2:Y:S01]  /*0050*/  S2R R242, SR_CTAID.Y ;  /* 0x0000000000f27919 */ /* 0x000ea20000002600 */
[----:B------:R-:W-:Y:S02]  /*0060*/  IADD3 R1, R1, -0x8, RZ ;  /* 0xfffffff801017810 */ /* 0x000fe40007ffe0ff */
[----:B------:R-:W-:Y:S01]  /*0070*/  MOV R240, 0xb0 ;  /* 0x000000b000f07802 */ /* 0x000fe20000000f00 */
[----:B------:R-:W3:Y:S01]  /*0080*/  S2R R241, SR_CTAID.Z ;  /* 0x0000000000f17919 */ /* 0x000ee20000002700 */
[----:B------:R-:W-:-:S07]  /*0090*/  UIADD3.X UR5, URZ, UR5, URZ, UP0, !UPT ;  /* 0x000000053f057290 */ /* 0x000fce00087fe43f */
[----:B-123--:R-:W-:Y:S05]  /*00a0*/  CALL.REL.NOINC `($_ZN5flash24flash_fwd_splitkv_kernelI23Flash_fwd_kernel_traitsILi256ELi64ELi64ELi4ELb0ELb0EN7cutlass10bfloat16_tE19Flash_kernel_traitsILi256ELi64ELi64ELi4ES3_EELb0ELb0ELb0ELb0ELb0ELb0ELb0ELb1EEEvNS_16Flash_fwd_paramsE$_ZN5flash30compute_attn_1rowblock_splitkvI23Flash_fwd_kernel_traitsILi256ELi64ELi64ELi4ELb0ELb0EN7cutlass10bfloat16_tE19Flash_kernel_traitsILi256ELi64ELi64ELi4ES3_EELb0ELb0ELb0ELb0ELb0ELb0ELb0ELb1ENS_16Flash_fwd_paramsEEEvRKT8_iiiii) ;  /* 0x0000002000007944 */ /* 0x00efea0003c00000 */
[----:B------:R-:W-:Y:S05]  /*00b0*/  BSYNC B4 ;  /* 0x0000000000047941 */ /* 0x000fea0003800000 */
.L_x_792:
[----:B------:R-:W-:Y:S05]  /*00c0*/  EXIT ;  /* 0x000000000000794d */ /* 0x000fea0003800000 */
        .type           $_ZN5flash24flash_fwd_splitkv_kernelI23Flash_fwd_kernel_traitsILi256ELi64ELi64ELi4ELb0ELb0EN7cutlass10bfloat16_tE19Flash_kernel_traitsILi256ELi64ELi64ELi4ES3_EELb0ELb0ELb0ELb0ELb0ELb0ELb0ELb1EEEvNS_16Flash_fwd_paramsE$_ZN5flash30compute_attn_1rowblock_splitkvI23Flash_fwd_kernel_traitsILi256ELi64ELi64ELi4ELb0ELb0EN7cutlass10bfloat16_tE19Flash_kernel_traitsILi256ELi64ELi64ELi4ES3_EELb0ELb0ELb0ELb0ELb0ELb0ELb0ELb1ENS_16Flash_fwd_paramsEEEvRKT8_iiiii,@function
        .size           $_ZN5flash24flash_fwd_splitkv_kernelI23Flash_fwd_kernel_traitsILi256ELi64ELi64ELi4ELb0ELb0EN7cutlass10bfloat16_tE19Flash_kernel_traitsILi256ELi64ELi64ELi4ES3_EELb0ELb0ELb0ELb0ELb0ELb0ELb0ELb1EEEvNS_16Flash_fwd_paramsE$_ZN5flash30compute_attn_1rowblock_splitkvI23Flash_fwd_kernel_traitsILi256ELi64ELi64ELi4ELb0ELb0EN7cutlass10bfloat16_tE19Flash_kernel_traitsILi256ELi64ELi64ELi4ES3_EELb0ELb0ELb0ELb0ELb0ELb0ELb0ELb1ENS_16Flash_fwd_paramsEEEvRKT8_iiiii,($__internal_14_$__cuda_sm70_shflsync_bfly_p - $_ZN5flash24flash_fwd_splitkv_kernelI23Flash_fwd_kernel_traitsILi256ELi64ELi64ELi4ELb0ELb0EN7cutlass10bfloat16_tE19Flash_kernel_traitsILi256ELi64ELi64ELi4ES3_EELb0ELb0ELb0ELb0ELb0ELb0ELb0ELb1EEEvNS_16Flash_fwd_paramsE$_ZN5flash30compute_attn_1rowblock_splitkvI23Flash_fwd_kernel_traitsILi256ELi64ELi64ELi4ELb0ELb0EN7cutlass10bfloat16_tE19Flash_kernel_traitsILi256ELi64ELi64ELi4ES3_EELb0ELb0ELb0ELb0ELb0ELb0ELb0ELb1ENS_16Flash_fwd_paramsEEEvRKT8_iiiii)
$_ZN5flash24flash_fwd_splitkv_kernelI23Flash_fwd_kernel_traitsILi256ELi64ELi64ELi4ELb0ELb0EN7cutlass10bfloat16_tE19Flash_kernel_traitsILi256ELi64ELi64ELi4ES3_EELb0ELb0ELb0ELb0ELb0ELb0ELb0ELb1EEEvNS_16Flash_fwd_paramsE$_ZN5flash30compute_attn_1rowblock_splitkvI23Flash_fwd_kernel_traitsILi256ELi64ELi64ELi4ELb0ELb0EN7cutlass10bfloat16_tE19Flash_kernel_traitsILi256ELi64ELi64ELi4ES3_EELb0ELb0ELb0ELb0ELb0ELb0ELb0ELb1ENS_16Flash_fwd_paramsEEEvRKT8_iiiii:
[----:B------:R-:W-:Y:S01]  /*00d0*/  IMAD.U32 R20, RZ, RZ, UR4 ;  /* 0x00000004ff147e24 */ /* 0x000fe2000f8e00ff */
[----:B------:R-:W-:Y:S01]  /*00e0*/  ULDC.64 UR6, c[0x0][0x118] ;  /* 0x0000460000067ab9 */ /* 0x000fe20000000a00 */
[----:B------:R-:W-:-:S05]  /*00f0*/  IMAD.U32 R21, RZ, RZ, UR5 ;  /* 0x00000005ff157e24 */ /* 0x000fca000f8e00ff */
[----:B------:R-:W2:Y:S04]  /*0100*/  LD.E.64 R2, [R20.64+0xe0] ;  /* 0x0000e00614027980 */ /* 0x000ea8000c101b00 */
[----:B------:R-:W3:Y:S01]  /*0110*/  LD.E.64 R4, [R20.64+0xe8] ;  /* 0x0000e80614047980 */ /* 0x000ee2000c101b00 */
[----:B------:R-:W-:Y:S02]  /*0120*/  MOV R246, 0xffffffff ;  /* 0xffffffff00f67802 */ /* 0x000fe40000000f00 */
[----:B--2---:R-:W-:-:S04]  /*0130*/  ISETP.NE.U32.AND P1, PT, R2, RZ, PT ;  /* 0x000000ff0200720c */ /* 0x004fc80003f25070 */
[----:B------:R-:W-:Y:S01]  /*0140*/  ISETP.NE.AND.EX P1, PT, R3, RZ, PT, P1 ;  /* 0x000000ff0300720c */ /* 0x000fe20003f25310 */
[----:B------:R-:W-:-:S12]  /*0150*/  IMAD.WIDE R2, R242, 0x4, R2 ;  /* 0x00000004f2027825 */ /* 0x000fd800078e0202 */
[----:B------:R1:W5:Y:S01]  /*0160*/  @P1 LD.E R246, [R2.64] ;  /* 0x0000000602f61980 */ /* 0x000362000c101900 */
[----:B---3--:R-:W-:Y:S01]  /*0170*/  ISETP.NE.U32.AND P0, PT, R4, RZ, PT ;  /* 0x000000ff0400720c */ /* 0x008fe20003f05070 */
[----:B------:R-:W-:Y:S01]  /*0180*/  BSSY B0, `(.L_x_793) ;  /* 0x000000a000007945 */ /* 0x000fe20003800000 */
[----:B------:R-:W-:Y:S01]  /*0190*/  IMAD.MOV.U32 R12, RZ, RZ, -0x1 ;  /* 0xffffffffff0c7424 */ /* 0x000fe200078e00ff */
[----:B------:R-:W2:Y:S01]  /*01a0*/  S2R R57, SR_TID.X ;  /* 0x0000000000397919 */ /* 0x000ea20000002100 */
[----:B------:R-:W-:Y:S01]  /*01b0*/  ISETP.NE.AND.EX P0, PT, R5, RZ, PT, P0 ;  /* 0x000000ff0500720c */ /* 0x000fe20003f05300 */
[----:B------:R-:W-:-:S12]  /*01c0*/  IMAD.WIDE R4, R242, 0x4, R4 ;  /* 0x00000004f2047825 */ /* 0x000fd800078e0204 */
[----:B------:R-:W-:Y:S05]  /*01d0*/  @!P0 BRA `(.L_x_794) ;  /* 0x0000004000008947 */ /* 0x000fea0003800000 */
[----:B------:R-:W3:Y:S02]  /*01e0*/  LD.E.U8 R0, [R20.64+0x1b2] ;  /* 0x0001b20614007980 */ /* 0x000ee4000c101100 */
[----:B---3--:R-:W-:-:S13]  /*01f0*/  ISETP.NE.AND P2, PT, R0, RZ, PT ;  /* 0x000000ff0000720c */ /* 0x008fda0003f45270 */
[----:B------:R-:W-:Y:S05]  /*0200*/  @!P2 BRA `(.L_x_794) ;  /* 0x000000100000a947 */ /* 0x000fea0003800000 */
[----:B------:R3:W5:Y:S02]  /*0210*/  LD.E R12, [R4.64] ;  /* 0x00000006040c7980 */ /* 0x000764000c101900 */
.L_x_794:
[----:B------:R-:W-:Y:S05]  /*0220*/  BSYNC B0 ;  /* 0x0000000000007941 */ /* 0x000fea0003800000 */
.L_x_793:
[----:B------:R-:W4:Y:S04]  /*0230*/  LD.E.64 R16, [R20.64+0xf0] ;  /* 0x0000f00614107980 */ /* 0x000f28000c101b00 */
[----:B-1-3--:R-:W3:Y:S01]  /*0240*/  @P1 LD.E R3, [R2.64+0x4] ;  /* 0x0000040602031980 */ /* 0x00aee2000c101900 */
[----:B------:R-:W-:Y:S01]  /*0250*/  IMAD.MOV.U32 R11, RZ, RZ, RZ ;  /* 0x000000ffff0b7224 */ /* 0x000fe200078e00ff */
[----:B----4-:R-:W-:-:S04]  /*0260*/  ISETP.NE.U32.AND P4, PT, R16, RZ, PT ;  /* 0x000000ff1000720c */ /* 0x010fc80003f85070 */
[----:B------:R-:W-:Y:S01]  /*0270*/  ISETP.NE.AND.EX P4, PT, R17, RZ, PT, P4 ;  /* 0x000000ff1100720c */ /* 0x000fe20003f85340 */
[----:B------:R-:W-:Y:S01]  /*0280*/  IMAD.WIDE R16, R242, 0x4, R16 ;  /* 0x00000004f2107825 */ /* 0x000fe200078e0210 */
[----:B---3-5:R-:W-:-:S06]  /*0290*/  @P1 IADD3 R244, -R246, R3, RZ ;  /* 0x00000003f6f41210 */ /* 0x028fcc0007ffe1ff */
[----:B------:R1:W5:Y:S05]  /*02a0*/  @!P1 LD.E R244, [R20.64+0xb4] ;  /* 0x0000b40614f49980 */ /* 0x00036a000c101900 */
[----:B------:R1:W5:Y:S01]  /*02b0*/  @P4 LD.E R11, [R16.64] ;  /* 0x00000006100b4980 */ /* 0x000362000c101900 */
[----:B------:R-:W-:Y:S01]  /*02c0*/  BSSY B0, `(.L_x_795) ;  /* 0x0000009000007945 */ /* 0x000fe20003800000 */
[----:B------:R-:W-:Y:S05]  /*02d0*/  @!P0 BRA `(.L_x_796) ;  /* 0x0000006000008947 */ /* 0x000fea0003800000 */
[----:B------:R-:W3:Y:S02]  /*02e0*/  LD.E.U8 R0, [R20.64+0x1b2] ;  /* 0x0001b20614007980 */ /* 0x000ee4000c101100 */
[----:B---3--:R-:W-:-:S13]  /*02f0*/  ISETP.NE.AND P0, PT, R0, RZ, PT ;  /* 0x000000ff0000720c */ /* 0x008fda0003f05270 */
[----:B------:R-:W3:Y:S02]  /*0300*/  @P0 LD.E R3, [R4.64+0x4] ;  /* 0x0000040604030980 */ /* 0x000ee4000c101900 */
[----:B---3--:R-:W-:-:S06]  /*0310*/  @P0 IADD3 R74, R3, -R12, RZ ;  /* 0x8000000c034a0210 */ /* 0x008fcc0007ffe0ff */
[----:B------:R3:W5:Y:S01]  /*0320*/  @!P0 LD.E R74, [R4.64] ;  /* 0x00000006044a8980 */ /* 0x000762000c101900 */
[----:B------:R-:W-:Y:S05]  /*0330*/  BRA `(.L_x_797) ;  /* 0x0000001000007947 */ /* 0x000fea0003800000 */
.L_x_796:
[----:B------:R3:W5:Y:S02]  /*0340*/  LD.E R74, [R20.64+0xb8] ;  /* 0x0000b806144a7980 */ /* 0x000764000c101900 */
.L_x_797:
[----:B------:R-:W-:Y:S05]  /*0350*/  BSYNC B0 ;  /* 0x0000000000007941 */ /* 0x000fea0003800000 */
.L_x_795:
[----:B------:R-:W4:Y:S01]  /*0360*/  LD.E.64 R2, [R20.64+0xf8] ;  /* 0x0000f80614027980 */ /* 0x000f22000c101b00 */
[----:B------:R-:W-:Y:S01]  /*0370*/  BSSY B1, `(.L_x_798) ;  /* 0x0000012000017945 */ /* 0x000fe20003800000 */
[----:B-----5:R-:W-:Y:S01]  /*0380*/  IMAD.IADD R74, R74, 0x1, -R11 ;  /* 0x000000014a4a7824 */ /* 0x020fe200078e0a0b */
[----:B----4-:R-:W-:-:S04]  /*0390*/  ISETP.NE.U32.AND P0, PT, R2, RZ, PT ;  /* 0x000000ff0200720c */ /* 0x010fc80003f05070 */
[----:B------:R-:W-:-:S13]  /*03a0*/  ISETP.NE.AND.EX P0, PT, R3, RZ, PT, P0 ;  /* 0x000000ff0300720c */ /* 0x000fda0003f05300 */
[----:B------:R-:W-:Y:S05]  /*03b0*/  @!P0 BRA `(.L_x_799) ;  /* 0x0000004000008947 */ /* 0x000fea0003800000 */
[----:B------:R-:W-:-:S05]  /*03c0*/  IMAD.WIDE R2, R242, 0x4, R2 ;  /* 0x00000004f2027825 */ /* 0x000fca00078e0202 */
[----:B------:R-:W4:Y:S02]  /*03d0*/  LD.E R72, [R2.64] ;  /* 0x0000000602487980 */ /* 0x000f24000c101900 */
[----:B----4-:R-:W-:Y:S01]  /*03e0*/  IADD3 R72, R72, -R11, RZ ;  /* 0x8000000b48487210 */ /* 0x010fe20007ffe0ff */
[----:B------:R-:W-:Y:S05]  /*03f0*/  BRA `(.L_x_800) ;  /* 0x0000009000007947 */ /* 0x000fea0003800000 */
.L_x_799:
[----:B------:R-:W4:Y:S01]  /*0400*/  LD.E.64 R2, [R20.64+0x108] ;  /* 0x0001080614027980 */ /* 0x000f22000c101b00 */
[----:B------:R-:W-:Y:S01]  /*0410*/  BSSY B0, `(.L_x_801) ;  /* 0x0000006000007945 */ /* 0x000fe20003800000 */
[----:B----4-:R-:W-:-:S04]  /*0420*/  ISETP.NE.U32.AND P0, PT, R2, RZ, PT ;  /* 0x000000ff0200720c */ /* 0x010fc80003f05070 */
[----:B------:R-:W-:Y:S01]  /*0430*/  ISETP.NE.AND.EX P0, PT, R3, RZ, PT, P0 ;  /* 0x000000ff0300720c */ /* 0x000fe20003f05300 */
[----:B------:R-:W-:-:S12]  /*0440*/  IMAD.MOV.U32 R3, RZ, RZ, RZ ;  /* 0x000000ffff037224 */ /* 0x000fd800078e00ff */
[----:B------:R-:W-:Y:S05]  /*0450*/  @!P0 BRA `(.L_x_802) ;  /* 0x0000001000008947 */ /* 0x000fea0003800000 */
[----:B------:R4:W5:Y:S02]  /*0460*/  LD.E R3, [R20.64+0xbc] ;  /* 0x0000bc0614037980 */ /* 0x000964000c101900 */
.L_x_802:
[----:B------:R-:W-:Y:S05]  /*0470*/  BSYNC B0 ;  /* 0x0000000000007941 */ /* 0x000fea0003800000 */
.L_x_801:
[----:B-----5:R-:W-:Y:S02]  /*0480*/  IADD3 R72, R74, R3, RZ ;  /* 0x000000034a487210 */ /* 0x020fe40007ffe0ff */
.L_x_800:
[----:B------:R-:W-:Y:S05]  /*0490*/  BSYNC B1 ;  /* 0x0000000000017941 */ /* 0x000fea0003800000 */
.L_x_798:
[----:B------:R-:W-:Y:S01]  /*04a0*/  IMAD.SHL.U32 R81, R243, 0x40, RZ ;  /* 0x00000040f3517824 */ /* 0x000fe200078e00ff */
[----:B------:R-:W-:Y:S01]  /*04b0*/  MOV R2, R240 ;  /* 0x000000f000027202 */ /* 0x000fe20000000f00 */
[----:B------:R-:W-:-:S03]  /*04c0*/  IMAD.MOV.U32 R3, RZ, RZ, 0x0 ;  /* 0x00000000ff037424 */ /* 0x000fc600078e00ff */
[----:B------:R-:W-:-:S13]  /*04d0*/  ISETP.GT.AND P0, PT, R244, R81, PT ;  /* 0x00000051f400720c */ /* 0x000fda0003f04270 */
[----:B------:R-:W-:Y:S05]  /*04e0*/  @!P0 RET.REL.NODEC R2 `(_ZN5flash24flash_fwd_splitkv_kernelI23Flash_fwd_kernel_traitsILi256ELi64ELi64ELi4ELb0ELb0EN7cutlass10bfloat16_tE19Flash_kernel_traitsILi256ELi64ELi64ELi4ES3_EELb0ELb0ELb0ELb0ELb0ELb0ELb0ELb1EEEvNS_16Flash_fwd_paramsE) ;  /* 0xfffffb1002008950 */ /* 0x000fea0003c3ffff */
[----:B---3--:R-:W3:Y:S01]  /*04f0*/  LD.E R5, [R20.64+0xb8] ;  /* 0x0000b80614057980 */ /* 0x008ee2000c101900 */
[----:B------:R-:W-:-:S04]  /*0500*/  IADD3 R3, R72, 0x3f, RZ ;  /* 0x0000003f48037810 */ /* 0x000fc80007ffe0ff */
[----:B------:R-:W-:-:S04]  /*0510*/  SHF.R.S32.HI R0, RZ, 0x1f, R3 ;  /* 0x0000001fff007819 */ /* 0x000fc80000011403 */
[----:B------:R-:W-:-:S04]  /*0520*/  LEA.HI R0, R0, R3, RZ, 0x6 ;  /* 0x0000000300007211 */ /* 0x000fc800078f30ff */
[----:B------:R-:W-:Y:S02]  /*0530*/  SHF.R.S32.HI R0, RZ, 0x6, R0 ;  /* 0x00000006ff007819 */ /* 0x000fe40000011400 */
[----:B---3--:R-:W-:-:S04]  /*0540*/  IADD3 R5, R5, 0x3f, RZ ;  /* 0x0000003f05057810 */ /* 0x008fc80007ffe0ff */
[----:B------:R-:W-:-:S04]  /*0550*/  SHF.R.S32.HI R2, RZ, 0x1f, R5 ;  /* 0x0000001fff027819 */ /* 0x000fc80000011405 */
[----:B------:R-:W-:-:S04]  /*0560*/  LEA.HI R2, R2, R5, RZ, 0x6 ;  /* 0x0000000502027211 */ /* 0x000fc800078f30ff */
[----:B------:R-:W-:-:S04]  /*0570*/  SHF.R.S32.HI R165, RZ, 0x6, R2 ;  /* 0x00000006ffa57819 */ /* 0x000fc80000011402 */
[----:B------:R-:W-:-:S04]  /*0580*/  IMNMX R165, R165, R0, PT ;  /* 0x00000000a5a57217 */ /* 0x000fc80003800200 */
[----:B------:R-:W-:-:S13]  /*0590*/  ISETP.GT.AND P0, PT, R165, RZ, PT ;  /* 0x000000ffa500720c */ /* 0x000fda0003f04270 */
[----:B------:R-:W-:Y:S05]  /*05a0*/  @P0 BRA `(.L_x_803) ;  /* 0x0000098000000947 */ /* 0x000fea0003800000 */
[----:B------:R-:W-:Y:S01]  /*05b0*/  ISETP.NE.AND P0, PT, R246, -0x1, PT ;  /* 0xfffffffff600780c */ /* 0x000fe20003f05270 */
[----:B------:R-:W3:Y:S04]  /*05c0*/  LD.E.64 R4, [R20.64+0x88] ;  /* 0x0000880614047980 */ /* 0x000ee8000c101b00 */
[----:B-1--4-:R1:W4:Y:S04]  /*05d0*/  LD.E.64 R16, [R20.64+0x90] ;  /* 0x0000900614107980 */ /* 0x012328000c101b00 */
[----:B--2---:R1:W2:Y:S04]  /*05e0*/  LD.E R12, [R20.64+0x60] ;  /* 0x00006006140c7980 */ /* 0x0042a8000c101900 */
[----:B------:R-:W2:Y:S04]  /*05f0*/  @!P0 LD.E.64 R22, [R20.64+0x80] ;  /* 0x0000800614168980 */ /* 0x000ea8000c101b00 */
[----:B------:R1:W4:Y:S01]  /*0600*/  LD.E R8, [R20.64+0xb4] ;  /* 0x0000b40614087980 */ /* 0x000322000c101900 */
[----:B------:R-:W-:-:S03]  /*0610*/  SHF.R.S32.HI R10, RZ, 0x1f, R57 ;  /* 0x0000001fff0a7819 */ /* 0x000fc60000011439 */
[----:B------:R1:W5:Y:S01]  /*0620*/  LD.E R0, [R20.64+0xc0] ;  /* 0x0000c00614007980 */ /* 0x000362000c101900 */
[----:B------:R-:W-:-:S03]  /*0630*/  LEA.HI R9, R10, R57, RZ, 0x3 ;  /* 0x000000390a097211 */ /* 0x000fc600078f18ff */
[----:B------:R1:W5:Y:S01]  /*0640*/  LD.E.64 R2, [R20.64+0x70] ;  /* 0x0000700614027980 */ /* 0x000362000c101b00 */
[----:B------:R-:W-:Y:S02]  /*0650*/  LOP3.LUT R10, R9, 0xfffffff8, RZ, 0xc0, !PT ;  /* 0xfffffff8090a7812 */ /* 0x000fe400078ec0ff */
[----:B------:R-:W-:Y:S01]  /*0660*/  @!P0 SHF.R.S32.HI R14, RZ, 0x1f, R242 ;  /* 0x0000001fff0e8819 */ /* 0x000fe200000114f2 */
[----:B------:R1:W5:Y:S02]  /*0670*/  LD.E.64 R6, [R20.64+0xa0] ;  /* 0x0000a00614067980 */ /* 0x000364000c101b00 */
[----:B------:R-:W-:-:S04]  /*0680*/  IMAD.IADD R57, R57, 0x1, -R10 ;  /* 0x0000000139397824 */ /* 0x000fc800078e0a0a */
[----:B------:R-:W-:Y:S01]  /*0690*/  IMAD.SHL.U32 R10, R57, 0x8, RZ ;  /* 0x00000008390a7824 */ /* 0x000fe200078e00ff */
[----:B------:R-:W-:Y:S01]  /*06a0*/  SHF.R.S32.HI R9, RZ, 0x3, R9 ;  /* 0x00000003ff097819 */ /* 0x000fe20000011409 */
[----:B------:R-:W-:Y:S01]  /*06b0*/  IMAD.IADD R244, R244, 0x1, -R81 ;  /* 0x00000001f4f47824 */ /* 0x000fe200078e0a51 */
[----:B------:R-:W-:Y:S02]  /*06c0*/  BSSY B0, `(.L_x_804) ;  /* 0x000002c000007945 */ /* 0x000fe40003800000 */
[C---:B------:R-:W-:Y:S02]  /*06d0*/  IADD3 R27, R10.reuse, 0x40, RZ ;  /* 0x000000400a1b7810 */ /* 0x040fe40007ffe0ff */
[----:B------:R-:W-:Y:S01]  /*06e0*/  IADD3 R25, R10, 0x80, RZ ;  /* 0x000000800a197810 */ /* 0x000fe20007ffe0ff */
[-C--:B---3--:R-:W-:Y:S02]  /*06f0*/  @P0 IMAD R15, R5, R246.reuse, RZ ;  /* 0x000000f6050f0224 */ /* 0x088fe400078e02ff */
[----:B------:R-:W-:-:S04]  /*0700*/  @P0 IMAD.WIDE.U32 R18, R4, R246, RZ ;  /* 0x000000f604120225 */ /* 0x000fc800078e00ff */
[-C--:B--2---:R-:W-:Y:S02]  /*0710*/  @!P0 IMAD R11, R23, R242.reuse, RZ ;  /* 0x000000f2170b8224 */ /* 0x084fe400078e02ff */
[----:B-1----:R-:W-:-:S04]  /*0720*/  @!P0 IMAD.WIDE.U32 R20, R22, R242, RZ ;  /* 0x000000f216148225 */ /* 0x002fc800078e00ff */
[----:B------:R-:W-:Y:S01]  /*0730*/  @!P0 IMAD R14, R22, R14, R11 ;  /* 0x0000000e160e8224 */ /* 0x000fe200078e020b */
[--C-:B------:R-:W-:Y:S02]  /*0740*/  SHF.R.S32.HI R11, RZ, 0x1f, R10.reuse ;  /* 0x0000001fff0b7819 */ /* 0x100fe4000001140a */
[----:B------:R-:W-:Y:S01]  /*0750*/  @P0 IADD3 R15, R19, R15, RZ ;  /* 0x0000000f130f0210 */ /* 0x000fe20007ffe0ff */
[----:B------:R-:W-:Y:S01]  /*0760*/  IMAD R13, R5, R81, RZ ;  /* 0x00000051050d7224 */ /* 0x000fe200078e02ff */
[----:B------:R-:W-:Y:S01]  /*0770*/  SHF.R.S32.HI R19, RZ, 0x1f, R81 ;  /* 0x0000001fff137819 */ /* 0x000fe20000011451 */
[----:B------:R-:W-:-:S04]  /*0780*/  IMAD.WIDE.U32 R22, R81, R4, R10 ;  /* 0x0000000451167225 */ /* 0x000fc800078e000a */
[----:B------:R-:W-:Y:S01]  /*0790*/  @!P0 IMAD.MOV.U32 R18, RZ, RZ, R20 ;  /* 0x000000ffff128224 */ /* 0x000fe200078e0014 */
[----:B------:R-:W-:Y:S01]  /*07a0*/  @!P0 IADD3 R15, R21, R14, RZ ;  /* 0x0000000e150f8210 */ /* 0x000fe20007ffe0ff */
[----:B------:R-:W-:-:S03]  /*07b0*/  IMAD R20, R4, R19, R13 ;  /* 0x0000001304147224 */ /* 0x000fc600078e020d */
[----:B------:R-:W-:-:S04]  /*07c0*/  IADD3 R18, P0, R18, R22, RZ ;  /* 0x0000001612127210 */ /* 0x000fc80007f1e0ff */
[----:B------:R-:W-:Y:S02]  /*07d0*/  IADD3.X R19, R15, R23, R20, P0, !PT ;  /* 0x000000170f137210 */ /* 0x000fe400007fe414 */
[----:B------:R-:W-:Y:S01]  /*07e0*/  ISETP.GE.AND P0, PT, R9, R244, PT ;  /* 0x000000f40900720c */ /* 0x000fe20003f06270 */
[----:B----4-:R-:W-:Y:S01]  /*07f0*/  IMAD R31, R17, R241, RZ ;  /* 0x000000f1111f7224 */ /* 0x010fe200078e02ff */
[--C-:B------:R-:W-:Y:S01]  /*0800*/  SHF.R.S32.HI R14, RZ, 0x1f, R241.reuse ;  /* 0x0000001fff0e7819 */ /* 0x100fe200000114f1 */
[----:B------:R-:W-:Y:S02]  /*0810*/  IMAD R242, R242, R12, R241 ;  /* 0x0000000cf2f27224 */ /* 0x000fe400078e02f1 */
[----:B------:R-:W-:-:S04]  /*0820*/  IMAD.WIDE.U32 R12, R241, R16, R18 ;  /* 0x00000010f10c7225 */ /* 0x000fc800078e0012 */
[----:B------:R-:W-:Y:S01]  /*0830*/  IMAD R31, R16, R14, R31 ;  /* 0x0000000e101f7224 */ /* 0x000fe200078e021f */
[----:B------:R-:W-:Y:S01]  /*0840*/  SHF.R.S32.HI R15, RZ, 0x1f, R9 ;  /* 0x0000001fff0f7819 */ /* 0x000fe20000011409 */
[----:B------:R-:W-:Y:S01]  /*0850*/  IMAD R8, R8, R242, R81 ;  /* 0x000000f208087224 */ /* 0x000fe200078e0251 */
[----:B------:R-:W-:Y:S02]  /*0860*/  IADD3 R23, R10, 0xc0, RZ ;  /* 0x000000c00a177810 */ /* 0x000fe40007ffe0ff */
[----:B------:R-:W-:Y:S01]  /*0870*/  IADD3 R31, R13, R31, RZ ;  /* 0x0000001f0d1f7210 */ /* 0x000fe20007ffe0ff */
[----:B------:R-:W-:Y:S05]  /*0880*/  @P0 BRA `(.L_x_805) ;  /* 0x000000f000000947 */ /* 0x000fea0003800000 */
[----:B------:R-:W-:Y:S01]  /*0890*/  IMAD R14, R5, R9, RZ ;  /* 0x00000009050e7224 */ /* 0x000fe200078e02ff */
[-C--:B-----5:R-:W-:Y:S01]  /*08a0*/  ISETP.GE.AND P4, PT, R10, R0.reuse, PT ;  /* 0x000000000a00720c */ /* 0x0a0fe20003f86270 */
[----:B------:R-:W-:Y:S01]  /*08b0*/  IMAD.MOV.U32 R30, RZ, RZ, R12 ;  /* 0x000000ffff1e7224 */ /* 0x000fe200078e000c */
[-C--:B------:R-:W-:Y:S01]  /*08c0*/  ISETP.GE.AND P3, PT, R27, R0.reuse, PT ;  /* 0x000000001b00720c */ /* 0x080fe20003f66270 */
[C---:B------:R-:W-:Y:S01]  /*08d0*/  IMAD R14, R4.reuse, R15, R14 ;  /* 0x0000000f040e7224 */ /* 0x040fe200078e020e */
[-C--:B------:R-:W-:Y:S01]  /*08e0*/  ISETP.GE.AND P2, PT, R25, R0.reuse, PT ;  /* 0x000000001900720c */ /* 0x080fe20003f46270 */
[----:B------:R-:W-:Y:S01]  /*08f0*/  IMAD.WIDE.U32 R16, R4, R9, R30 ;  /* 0x0000000904107225 */ /* 0x000fe200078e001e */
[----:B------:R-:W-:-:S03]  /*0900*/  ISETP.GE.AND P1, PT, R23, R0, PT ;  /* 0x000000001700720c */ /* 0x000fc60003f26270 */
[----:B------:R-:W-:Y:S01]  /*0910*/  IMAD.IADD R17, R17, 0x1, R14 ;  /* 0x0000000111117824 */ /* 0x000fe200078e020e */
[----:B------:R-:W-:-:S04]  /*0920*/  LEA R18, P0, R16, R2, 0x1 ;  /* 0x0000000210127211 */ /* 0x000fc800078008ff */
[----:B------:R-:W-:-:S05]  /*0930*/  LEA.HI.X R19, R16, R3, R17, 0x1, P0 ;  /* 0x0000000310137211 */ /* 0x000fca00000f0c11 */
[----:B------:R1:W-:Y:S04]  /*0940*/  @!P4 ST.E.128 [R18.64], RZ ;  /* 0x000000ff1200c985 */ /* 0x0003e8000c101d06 */
[----:B------:R1:W-:Y:S04]  /*0950*/  @!P3 ST.E.128 [R18.64+0x80], RZ ;  /* 0x000080ff1200b985 */ /* 0x0003e8000c101d06 */
[----:B------:R1:W-:Y:S04]  /*0960*/  @!P2 ST.E.128 [R18.64+0x100], RZ ;  /* 0x000100ff1200a985 */ /* 0x0003e8000c101d06 */
[----:B------:R1:W-:Y:S02]  /*0970*/  @!P1 ST.E.128 [R18.64+0x180], RZ ;  /* 0x000180ff12009985 */ /* 0x0003e4000c101d06 */
.L_x_805:
[----:B------:R-:W-:Y:S05]  /*0980*/  BSYNC B0 ;  /* 0x0000000000007941 */ /* 0x000fea0003800000 */
.L_x_804:
[----:B------:R-:W-:Y:S01]  /*0990*/  IADD3 R21, R9, 0x10, RZ ;  /* 0x0000001009157810 */ /* 0x000fe20007ffe0ff */
[----:B------:R-:W-:Y:S03]  /*09a0*/  BSSY B0, `(.L_x_806) ;  /* 0x0000015000007945 */ /* 0x000fe60003800000 */
[----:B------:R-:W-:-:S13]  /*09b0*/  ISETP.GE.AND P0, PT, R21, R244, PT ;  /* 0x000000f41500720c */ /* 0x000fda0003f06270 */
[----:B------:R-:W-:Y:S05]  /*09c0*/  @P0 BRA `(.L_x_807) ;  /* 0x0000012000000947 */ /* 0x000fea0003800000 */
[----:B-1----:R-:W-:Y:S01]  /*09d0*/  IADD3 R19, P0, R9, 0x10, RZ ;  /* 0x0000001009137810 */ /* 0x002fe20007f1e0ff */
[----:B------:R-:W-:Y:S01]  /*09e0*/  IMAD.MOV.U32 R28, RZ, RZ, R12 ;  /* 0x000000ffff1c7224 */ /* 0x000fe200078e000c */
[-C--:B-----5:R-:W-:Y:S01]  /*09f0*/  ISETP.GE.AND P3, PT, R10, R0.reuse, PT ;  /* 0x000000000a00720c */ /* 0x0a0fe20003f66270 */
[----:B------:R-:W-:Y:S01]  /*0a00*/  IMAD.MOV.U32 R29, RZ, RZ, R31 ;  /* 0x000000ffff1d7224 */ /* 0x000fe200078e001f */
[-C--:B------:R-:W-:Y:S01]  /*0a10*/  ISETP.GE.AND P2, PT, R27, R0.reuse, PT ;  /* 0x000000001b00720c */ /* 0x080fe20003f46270 */
[----:B------:R-:W-:Y:S01]  /*0a20*/  IMAD.X R17, RZ, RZ, R15, P0 ;  /* 0x000000ffff117224 */ /* 0x000fe200000e060f */
[-C--:B------:R-:W-:Y:S01]  /*0a30*/  ISETP.GE.AND P1, PT, R25, R0.reuse, PT ;  /* 0x000000001900720c */ /* 0x080fe20003f26270 */
[----:B------:R-:W-:Y:S01]  /*0a40*/  IMAD.WIDE.U32 R28, R4, R19, R28 ;  /* 0x00000013041c7225 */ /* 0x000fe200078e001c */
[----:B------:R-:W-:-:S03]  /*0a50*/  ISETP.GE.AND P0, PT, R23, R0, PT ;  /* 0x000000001700720c */ /* 0x000fc60003f06270 */
[----:B------:R-:W-:Y:S01]  /*0a60*/  IMAD R17, R17, R4, RZ ;  /* 0x0000000411117224 */ /* 0x000fe200078e02ff */
[----:B------:R-:W-:-:S03]  /*0a70*/  LEA R16, P4, R28, R2, 0x1 ;  /* 0x000000021c107211 */ /* 0x000fc600078808ff */
[----:B------:R-:W-:-:S04]  /*0a80*/  IMAD R17, R5, R19, R17 ;  /* 0x0000001305117224 */ /* 0x000fc800078e0211 */
[----:B------:R-:W-:-:S05]  /*0a90*/  IMAD.IADD R17, R29, 0x1, R17 ;  /* 0x000000011d117824 */ /* 0x000fca00078e0211 */
[----:B------:R-:W-:-:S05]  /*0aa0*/  LEA.HI.X R17, R28, R3, R17, 0x1, P4 ;  /* 0x000000031c117211 */ /* 0x000fca00020f0c11 */
[----:B------:R1:W-:Y:S04]  /*0ab0*/  @!P3 ST.E.128 [R16.64], RZ ;  /* 0x000000ff1000b985 */ /* 0x0003e8000c101d06 */
[----:B------:R1:W-:Y:S04]  /*0ac0*/  @!P2 ST.E.128 [R16.64+0x80], RZ ;  /* 0x000080ff1000a985 */ /* 0x0003e8000c101d06 */
[----:B------:R1:W-:Y:S04]  /*0ad0*/  @!P1 ST.E.128 [R16.64+0x100], RZ ;  /* 0x000100ff10009985 */ /* 0x0003e8000c101d06 */
[----:B------:R1:W-:Y:S02]  /*0ae0*/  @!P0 ST.E.128 [R16.64+0x180], RZ ;  /* 0x000180ff10008985 */ /* 0x0003e4000c101d06 */
.L_x_807:
[----:B------:R-:W-:Y:S05]  /*0af0*/  BSYNC B0 ;  /* 0x0000000000007941 */ /* 0x000fea0003800000 */
.L_x_806:
[----:B-1----:R-:W-:Y:S01]  /*0b00*/  IADD3 R19, R9, 0x20, RZ ;  /* 0x0000002009137810 */ /* 0x002fe20007ffe0ff */
[----:B------:R-:W-:Y:S03]  /*0b10*/  BSSY B0, `(.L_x_808) ;  /* 0x0000015000007945 */ /* 0x000fe60003800000 */
[----:B------:R-:W-:-:S13]  /*0b20*/  ISETP.GE.AND P0, PT, R19, R244, PT ;  /* 0x000000f41300720c */ /* 0x000fda0003f06270 */
[----:B------:R-:W-:Y:S05]  /*0b30*/  @P0 BRA `(.L_x_809) ;  /* 0x0000012000000947 */ /* 0x000fea0003800000 */
[----:B------:R-:W-:Y:S01]  /*0b40*/  IADD3 R29, P0, R9, 0x20, RZ ;  /* 0x00000020091d7810 */ /* 0x000fe20007f1e0ff */
        /* <DEDUP_REMOVED lines=17> */
.L_x_809:
[----:B------:R-:W-:Y:S05]  /*0c60*/  BSYNC B0 ;  /* 0x0000000000007941 */ /* 0x000fea0003800000 */
.L_x_808:
        /* <DEDUP_REMOVED lines=22> */
.L_x_811:
[----:B------:R-:W-:Y:S05]  /*0dd0*/  BSYNC B0 ;  /* 0x0000000000007941 */ /* 0x000fea0003800000 */
.L_x_810:
[----:B------:R-:W-:Y:S01]  /*0de0*/  ISETP.NE.AND P4, PT, R57, RZ, PT ;  /* 0x000000ff3900720c */ /* 0x000fe20003f85270 */
[----:B------:R-:W-:-:S03]  /*0df0*/  IMAD.MOV.U32 R241, RZ, RZ, 0x0 ;  /* 0x00000000fff17424 */ /* 0x000fc600078e00ff */
[-C--:B------:R-:W-:Y:S02]  /*0e00*/  ISETP.GE.OR P3, PT, R9, R244.reuse, P4 ;  /* 0x000000f40900720c */ /* 0x080fe40002766670 */
[-C--:B------:R-:W-:Y:S02]  /*0e10*/  ISETP.GE.OR P2, PT, R21, R244.reuse, P4 ;  /* 0x000000f41500720c */ /* 0x080fe40002746670 */
[-C--:B------:R-:W-:Y:S02]  /*0e20*/  ISETP.GE.OR P1, PT, R19, R244.reuse, P4 ;  /* 0x000000f41300720c */ /* 0x080fe40002726670 */
[C---:B------:R-:W-:Y:S02]  /*0e30*/  IADD3 R9, P0, R8.reuse, R9, RZ ;  /* 0x0000000908097210 */ /* 0x040fe40007f1e0ff */
[----:B------:R-:W-:Y:S02]  /*0e40*/  ISETP.GE.OR P4, PT, R17, R244, P4 ;  /* 0x000000f41100720c */ /* 0x000fe40002786670 */
[----:B------:R-:W-:-:S02]  /*0e50*/  LEA.HI.X.SX32 R8, R8, R15, 0x1, P0 ;  /* 0x0000000f08087211 */ /* 0x000fc400000f0eff */
[----:B-1---5:R-:W-:-:S04]  /*0e60*/  LEA R2, P0, R9, R6, 0x2 ;  /* 0x0000000609027211 */ /* 0x022fc800078010ff */
[----:B------:R-:W-:Y:S01]  /*0e70*/  LEA.HI.X R3, R9, R7, R8, 0x2, P0 ;  /* 0x0000000709037211 */ /* 0x000fe200000f1408 */
[----:B------:R-:W-:Y:S02]  /*0e80*/  @!P3 IMAD.MOV.U32 R9, RZ, RZ, 0x7f800000 ;  /* 0x7f800000ff09b424 */ /* 0x000fe400078e00ff */
[----:B------:R-:W-:Y:S02]  /*0e90*/  @!P2 IMAD.MOV.U32 R7, RZ, RZ, 0x7f800000 ;  /* 0x7f800000ff07a424 */ /* 0x000fe400078e00ff */
[----:B------:R-:W-:Y:S01]  /*0ea0*/  @!P1 IMAD.MOV.U32 R5, RZ, RZ, 0x7f800000 ;  /* 0x7f800000ff059424 */ /* 0x000fe200078e00ff */
[----:B------:R1:W-:Y:S04]  /*0eb0*/  @!P3 ST.E [R2.64], R9 ;  /* 0x000000090200b985 */ /* 0x0003e8000c101906 */
[----:B------:R1:W-:Y:S04]  /*0ec0*/  @!P2 ST.E [R2.64+0x40], R7 ;  /* 0x000040070200a985 */ /* 0x0003e8000c101906 */
[----:B------:R1:W-:Y:S01]  /*0ed0*/  @!P1 ST.E [R2.64+0x80], R5 ;  /* 0x0000800502009985 */ /* 0x0003e2000c101906 */
[----:B------:R-:W-:Y:S05]  /*0ee0*/  @P4 RET.REL.NODEC R240 `(_ZN5flash24flash_fwd_splitkv_kernelI23Flash_fwd_kernel_traitsILi256ELi64ELi64ELi4ELb0ELb0EN7cutlass10bfloat16_tE19Flash_kernel_traitsILi256ELi64ELi64ELi4ES3_EELb0ELb0ELb0ELb0ELb0ELb0ELb0ELb1EEEvNS_16Flash_fwd_paramsE) ;  /* 0xfffff110f0004950 */ /* 0x000fea0003c3ffff */
[----:B-1----:R-:W-:Y:S02]  /*0ef0*/  MOV R5, 0x7f800000 ;  /* 0x7f80000000057802 */ /* 0x002fe40000000f00 */
[----:B------:R-:W-:-:S03]  /*0f00*/  MOV R241, 0x0 ;  /* 0x0000000000f17802 */ /* 0x000fc60000000f00 */
[----:B------:R1:W-:Y:S01]  /*0f10*/  ST.E [R2.64+0xc0], R5 ;  /* 0x0000c00502007985 */ /* 0x0003e2000c101906 */
[----:B------:R-:W-:Y:S05]  /*0f20*/  RET.REL.NODEC R240 `(_ZN5flash24flash_fwd_splitkv_kernelI23Flash_fwd_kernel_traitsILi256ELi64ELi64ELi4ELb0ELb0EN7cutlass10bfloat16_tE19Flash_kernel_traitsILi256ELi64ELi64ELi4ES3_EELb0ELb0ELb0ELb0ELb0ELb0ELb0ELb1EEEvNS_16Flash_fwd_paramsE) ;  /* 0xfffff0d0f0007950 */ /* 0x000fea0003c3ffff */
.L_x_803:
[----:B------:R-:W3:Y:S04]  /*0f30*/  LD.E.64 R6, [R20.64+0x160] ;  /* 0x0001600614067980 */ /* 0x000ee8000c101b00 */
[----:B----4-:R-:W4:Y:S01]  /*0f40*/  LD.E.64 R8, [R20.64+0x158] ;  /* 0x0001580614087980 */ /* 0x010f22000c101b00 */
[----:B---3--:R-:W-:-:S04]  /*0f50*/  ISETP.NE.U32.AND P1, PT, R6, RZ, PT ;  /* 0x000000ff0600720c */ /* 0x008fc80003f25070 */
[----:B------:R-:W-:-:S13]  /*0f60*/  ISETP.NE.AND.EX P1, PT, R7, RZ, PT, P1 ;  /* 0x000000ff0700720c */ /* 0x000fda0003f25310 */
[----:B------:R-:W3:Y:S01]  /*0f70*/  @P1 LD.E.64 R4, [R20.64+0x168] ;  /* 0x0001680614041980 */ /* 0x000ee2000c101b00 */
[----:B----4-:R-:W-:Y:S01]  /*0f80*/  ISETP.NE.U32.AND P0, PT, R8, RZ, PT ;  /* 0x000000ff0800720c */ /* 0x010fe20003f05070 */
[----:B------:R-:W-:-:S03]  /*0f90*/  IMAD.MOV.U32 R10, RZ, RZ, R242 ;  /* 0x000000ffff0a7224 */ /* 0x000fc600078e00f2 */
[----:B------:R-:W-:Y:S02]  /*0fa0*/  ISETP.NE.AND.EX P0, PT, R9, RZ, PT, P0 ;  /* 0x000000ff0900720c */ /* 0x000fe40003f05300 */
[----:B------:R-:W-:Y:S01]  /*0fb0*/  @P1 SHF.R.S32.HI R0, RZ, 0x1f, R242 ;  /* 0x0000001fff001819 */ /* 0x000fe200000114f2 */
[----:B------:R-:W-:-:S10]  /*0fc0*/  CS2R R248, SRZ ;  /* 0x0000000000f87805 */ /* 0x000fd4000001ff00 */
[----:B------:R-:W-:-:S05]  /*0fd0*/  @P0 IMAD.WIDE R8, R242, 0x4, R8 ;  /* 0x00000004f2080825 */ /* 0x000fca00078e0208 */
[----:B------:R4:W5:Y:S01]  /*0fe0*/  @P0 LD.E R10, [R8.64] ;  /* 0x00000006080a0980 */ /* 0x000962000c101900 */
[----:B------:R-:W-:Y:S01]  /*0ff0*/  BSSY B0, `(.L_x_812) ;  /* 0x00000ac000007945 */ /* 0x000fe20003800000 */
[-C--:B---3--:R-:W-:Y:S02]  /*1000*/  @P1 IMAD R5, R5, R242.reuse, RZ ;  /* 0x000000f205051224 */ /* 0x088fe400078e02ff */
[----:B------:R-:W-:-:S04]  /*1010*/  @P1 IMAD.WIDE.U32 R2, R4, R242, RZ ;  /* 0x000000f204021225 */ /* 0x000fc800078e00ff */
[----:B------:R-:W-:Y:S01]  /*1020*/  @P1 IMAD R0, R4, R0, R5 ;  /* 0x0000000004001224 */ /* 0x000fe200078e0205 */
[----:B------:R-:W-:-:S03]  /*1030*/  @P1 LEA R248, P0, R2, R6, 0x2 ;  /* 0x0000000602f81211 */ /* 0x000fc600078010ff */
[----:B------:R-:W-:-:S05]  /*1040*/  @P1 IMAD.IADD R0, R3, 0x1, R0 ;  /* 0x0000000103001824 */ /* 0x000fca00078e0200 */
[----:B------:R-:W-:Y:S02]  /*1050*/  @P1 LEA.HI.X R249, R2, R7, R0, 0x2, P0 ;  /* 0x0000000702f91211 */ /* 0x000fe400000f1400 */
[----:B------:R-:W-:-:S04]  /*1060*/  ISETP.NE.U32.AND P0, PT, R248, RZ, PT ;  /* 0x000000fff800720c */ /* 0x000fc80003f05070 */
[----:B------:R-:W-:-:S13]  /*1070*/  ISETP.NE.AND.EX P0, PT, R249, RZ, PT, P0 ;  /* 0x000000fff900720c */ /* 0x000fda0003f05300 */
[----:B------:R-:W-:Y:S05]  /*1080*/  @!P0 BRA `(.L_x_813) ;  /* 0x0000054000008947 */ /* 0x000fea0003800000 */
[----:B----4-:R-:W3:Y:S04]  /*1090*/  LD.E R8, [R20.64+0x170] ;  /* 0x0001700614087980 */ /* 0x010ee8000c101900 */
[----:B------:R-:W4:Y:S01]  /*10a0*/  LD.E R2, [R20.64+0x68] ;  /* 0x0000680614027980 */ /* 0x000f22000c101900 */
[----:B------:R-:W-:-:S03]  /*10b0*/  LEA R7, R165, 0xffffffc0, 0x6 ;  /* 0xffffffc0a5077811 */ /* 0x000fc600078e30ff */
[----:B--2---:R-:W2:Y:S04]  /*10c0*/  LD.E.64 R14, [R20.64+0x20] ;  /* 0x00002006140e7980 */ /* 0x004ea8000c101b00 */
[----:B------:R-:W2:Y:S04]  /*10d0*/  LD.E.64 R68, [R20.64+0x38] ;  /* 0x0000380614447980 */ /* 0x000ea8000c101b00 */
[----:B------:R-:W2:Y:S04]  /*10e0*/  LD.E.64 R12, [R20.64+0x28] ;  /* 0x00002806140c7980 */ /* 0x000ea8000c101b00 */
[----:B------:R-:W2:Y:S04]  /*10f0*/  LD.E.64 R18, [R20.64+0x50] ;  /* 0x0000500614127980 */ /* 0x000ea8000c101b00 */
[----:B------:R1:W5:Y:S04]  /*1100*/  LD.E.64 R24, [R20.64+0x58] ;  /* 0x0000580614187980 */ /* 0x000368000c101b00 */
[----:B------:R1:W5:Y:S01]  /*1110*/  LD.E.64 R70, [R20.64+0x40] ;  /* 0x0000400614467980 */ /* 0x000362000c101b00 */
[----:B---3--:R-:W-:-:S04]  /*1120*/  IABS R4, R8 ;  /* 0x0000000800047213 */ /* 0x008fc80000000000 */
[----:B------:R-:W3:Y:S08]  /*1130*/  I2F.RP R5, R4 ;  /* 0x0000000400057306 */ /* 0x000ef00000209400 */
[----:B---3-5:R-:W3:Y:S02]  /*1140*/  MUFU.RCP R10, R5 ;  /* 0x00000005000a7308 */ /* 0x028ee40000001000 */
[----:B---3--:R-:W-:-:S06]  /*1150*/  IADD3 R10, R10, 0xffffffe, RZ ;  /* 0x0ffffffe0a0a7810 */ /* 0x008fcc0007ffe0ff */
[----:B------:R-:W3:Y:S01]  /*1160*/  F2I.FTZ.U32.TRUNC.NTZ R11, R10 ;  /* 0x0000000a000b7305 */ /* 0x000ee2000021f000 */
[----:B------:R-:W-:Y:S01]  /*1170*/  IABS R0, R8 ;  /* 0x0000000800007213 */ /* 0x000fe20000000000 */
[----:B---3--:R-:W-:Y:S02]  /*1180*/  IMAD.MOV R3, RZ, RZ, -R11 ;  /* 0x000000ffff037224 */ /* 0x008fe400078e0a0b */
[----:B------:R-:W-:Y:S02]  /*1190*/  IMAD.MOV.U32 R10, RZ, RZ, RZ ;  /* 0x000000ffff0a7224 */ /* 0x000fe400078e00ff */
[----:B------:R-:W-:Y:S01]  /*11a0*/  IMAD R6, R3, R4, RZ ;  /* 0x0000000403067224 */ /* 0x000fe200078e02ff */
[----:B------:R-:W-:-:S03]  /*11b0*/  IABS R3, R7 ;  /* 0x0000000700037213 */ /* 0x000fc60000000000 */
[----:B------:R-:W-:Y:S01]  /*11c0*/  IMAD.HI.U32 R6, R11, R6, R10 ;  /* 0x000000060b067227 */ /* 0x000fe200078e000a */
[----:B------:R-:W-:-:S05]  /*11d0*/  IADD3 R0, RZ, -R0, RZ ;  /* 0x80000000ff007210 */ /* 0x000fca0007ffe0ff */
[----:B------:R-:W-:-:S04]  /*11e0*/  IMAD.HI.U32 R9, R6, R3, RZ ;  /* 0x0000000306097227 */ /* 0x000fc800078e00ff */
[----:B------:R-:W-:-:S05]  /*11f0*/  IMAD R3, R9, R0, R3 ;  /* 0x0000000009037224 */ /* 0x000fca00078e0203 */
[----:B------:R-:W-:Y:S02]  /*1200*/  ISETP.GT.U32.AND P1, PT, R4, R3, PT ;  /* 0x000000030400720c */ /* 0x000fe40003f24070 */
[----:B------:R-:W-:-:S11]  /*1210*/  LOP3.LUT R0, R7, R8, RZ, 0x3c, !PT ;  /* 0x0000000807007212 */ /* 0x000fd600078e3cff */
[----:B------:R-:W-:-:S05]  /*1220*/  @!P1 IMAD.IADD R3, R3, 0x1, -R4 ;  /* 0x0000000103039824 */ /* 0x000fca00078e0a04 */
[----:B------:R-:W-:Y:S02]  /*1230*/  ISETP.GE.U32.AND P2, PT, R3, R4, PT ;  /* 0x000000040300720c */ /* 0x000fe40003f46070 */
[----:B------:R-:W-:Y:S02]  /*1240*/  ISETP.GE.AND P0, PT, R0, RZ, PT ;  /* 0x000000ff0000720c */ /* 0x000fe40003f06270 */
[----:B------:R-:W-:Y:S02]  /*1250*/  @!P1 IADD3 R9, R9, 0x1, RZ ;  /* 0x0000000109099810 */ /* 0x000fe40007ffe0ff */
[----:B------:R-:W-:-:S07]  /*1260*/  ISETP.NE.AND P1, PT, R8, RZ, PT ;  /* 0x000000ff0800720c */ /* 0x000fce0003f25270 */
[----:B------:R-:W-:-:S05]  /*1270*/  @P2 IADD3 R9, R9, 0x1, RZ ;  /* 0x0000000109092810 */ /* 0x000fca0007ffe0ff */
[----:B------:R-:W-:Y:S01]  /*1280*/  @!P0 IMAD.MOV R9, RZ, RZ, -R9 ;  /* 0x000000ffff098224 */ /* 0x000fe200078e0a09 */
[----:B------:R-:W-:-:S05]  /*1290*/  @!P1 LOP3.LUT R9, RZ, R8, RZ, 0x33, !PT ;  /* 0x00000008ff099212 */ /* 0x000fca00078e33ff */
[----:B------:R-:W-:-:S05]  /*12a0*/  IMAD.WIDE R4, R9, 0x4, R248 ;  /* 0x0000000409047825 */ /* 0x000fca00078e02f8 */
[----:B------:R3:W2:Y:S01]  /*12b0*/  LD.E R0, [R4.64] ;  /* 0x0000000604007980 */ /* 0x0006a2000c101900 */
[----:B----4-:R-:W-:-:S04]  /*12c0*/  IABS R6, R2 ;  /* 0x0000000200067213 */ /* 0x010fc80000000000 */
[----:B------:R-:W4:Y:S08]  /*12d0*/  I2F.RP R22, R6 ;  /* 0x0000000600167306 */ /* 0x000f300000209400 */
[----:B----4-:R-:W4:Y:S02]  /*12e0*/  MUFU.RCP R11, R22 ;  /* 0x00000016000b7308 */ /* 0x010f240000001000 */
[----:B----4-:R-:W-:-:S06]  /*12f0*/  IADD3 R11, R11, 0xffffffe, RZ ;  /* 0x0ffffffe0b0b7810 */ /* 0x010fcc0007ffe0ff */
[----:B------:R-:W4:Y:S01]  /*1300*/  F2I.FTZ.U32.TRUNC.NTZ R27, R11 ;  /* 0x0000000b001b7305 */ /* 0x000f22000021f000 */
[----:B------:R-:W-:Y:S01]  /*1310*/  IMAD.MOV.U32 R26, RZ, RZ, RZ ;  /* 0x000000ffff1a7224 */ /* 0x000fe200078e00ff */
[----:B---3--:R-:W-:Y:S02]  /*1320*/  IABS R5, R241 ;  /* 0x000000f100057213 */ /* 0x008fe40000000000 */
[----:B------:R-:W-:Y:S02]  /*1330*/  IABS R4, R2 ;  /* 0x0000000200047213 */ /* 0x000fe40000000000 */
[----:B----4-:R-:W-:-:S05]  /*1340*/  IADD3 R3, RZ, -R27, RZ ;  /* 0x8000001bff037210 */ /* 0x010fca0007ffe0ff */
[----:B------:R-:W-:-:S04]  /*1350*/  IMAD R10, R3, R6, RZ ;  /* 0x00000006030a7224 */ /* 0x000fc800078e02ff */
[----:B------:R-:W-:-:S04]  /*1360*/  IMAD.HI.U32 R10, R27, R10, R26 ;  /* 0x0000000a1b0a7227 */ /* 0x000fc800078e001a */
[----:B------:R-:W-:Y:S02]  /*1370*/  IMAD.MOV R4, RZ, RZ, -R4 ;  /* 0x000000ffff047224 */ /* 0x000fe400078e0a04 */
[----:B------:R-:W-:-:S04]  /*1380*/  IMAD.HI.U32 R3, R10, R5, RZ ;  /* 0x000000050a037227 */ /* 0x000fc800078e00ff */
[----:B------:R-:W-:-:S05]  /*1390*/  IMAD R5, R3, R4, R5 ;  /* 0x0000000403057224 */ /* 0x000fca00078e0205 */
[----:B------:R-:W-:-:S13]  /*13a0*/  ISETP.GT.U32.AND P1, PT, R6, R5, PT ;  /* 0x000000050600720c */ /* 0x000fda0003f24070 */
[----:B------:R-:W-:-:S04]  /*13b0*/  @!P1 IADD3 R5, R5, -R6, RZ ;  /* 0x8000000605059210 */ /* 0x000fc80007ffe0ff */
[----:B------:R-:W-:Y:S01]  /*13c0*/  ISETP.GE.U32.AND P2, PT, R5, R6, PT ;  /* 0x000000060500720c */ /* 0x000fe20003f46070 */
[----:B------:R-:W-:Y:S01]  /*13d0*/  IMAD.MOV R6, RZ, RZ, -R9 ;  /* 0x000000ffff067224 */ /* 0x000fe200078e0a09 */
[----:B------:R-:W-:Y:S02]  /*13e0*/  LOP3.LUT R5, R241, R2, RZ, 0x3c, !PT ;  /* 0x00000002f1057212 */ /* 0x000fe400078e3cff */
[----:B------:R-:W-:Y:S02]  /*13f0*/  @!P1 IADD3 R3, R3, 0x1, RZ ;  /* 0x0000000103039810 */ /* 0x000fe40007ffe0ff */
[----:B------:R-:W-:Y:S01]  /*1400*/  ISETP.GE.AND P0, PT, R5, RZ, PT ;  /* 0x000000ff0500720c */ /* 0x000fe20003f06270 */
[----:B------:R-:W-:Y:S01]  /*1410*/  IMAD R7, R8, R6, R7 ;  /* 0x0000000608077224 */ /* 0x000fe200078e0207 */
[----:B------:R-:W-:-:S05]  /*1420*/  ISETP.NE.AND P1, PT, R2, RZ, PT ;  /* 0x000000ff0200720c */ /* 0x000fca0003f25270 */
[----:B------:R-:W-:Y:S02]  /*1430*/  @P2 IADD3 R3, R3, 0x1, RZ ;  /* 0x0000000103032810 */ /* 0x000fe40007ffe0ff */
[----:B--2---:R-:W-:Y:S01]  /*1440*/  SHF.R.S32.HI R9, RZ, 0x1f, R0 ;  /* 0x0000001fff097819 */ /* 0x004fe20000011400 */
[-C--:B------:R-:W-:Y:S02]  /*1450*/  IMAD R4, R15, R0.reuse, RZ ;  /* 0x000000000f047224 */ /* 0x080fe400078e02ff */
[----:B------:R-:W-:-:S04]  /*1460*/  IMAD.WIDE.U32 R10, R14, R0, RZ ;  /* 0x000000000e0a7225 */ /* 0x000fc800078e00ff */
[----:B------:R-:W-:Y:S01]  /*1470*/  IMAD R4, R14, R9, R4 ;  /* 0x000000090e047224 */ /* 0x000fe200078e0204 */
[----:B------:R-:W-:-:S03]  /*1480*/  SHF.R.S32.HI R15, RZ, 0x1f, R7 ;  /* 0x0000001fff0f7819 */ /* 0x000fc60000011407 */
[----:B------:R-:W-:Y:S01]  /*1490*/  IMAD.IADD R11, R11, 0x1, R4 ;  /* 0x000000010b0b7824 */ /* 0x000fe200078e0204 */
[----:B------:R-:W-:Y:S01]  /*14a0*/  MOV R4, R3 ;  /* 0x0000000300047202 */ /* 0x000fe20000000f00 */
[----:B------:R-:W-:Y:S02]  /*14b0*/  IMAD R3, R69, R7, RZ ;  /* 0x0000000745037224 */ /* 0x000fe400078e02ff */
[----:B------:R-:W-:-:S04]  /*14c0*/  IMAD.WIDE.U32 R10, R7, R68, R10 ;  /* 0x00000044070a7225 */ /* 0x000fc800078e000a */
[----:B------:R-:W-:Y:S02]  /*14d0*/  IMAD R3, R68, R15, R3 ;  /* 0x0000000f44037224 */ /* 0x000fe400078e0203 */
[----:B------:R-:W-:Y:S01]  /*14e0*/  @!P0 IMAD.MOV R4, RZ, RZ, -R4 ;  /* 0x000000ffff048224 */ /* 0x000fe200078e0a04 */
[----:B------:R-:W-:Y:S01]  /*14f0*/  @!P1 LOP3.LUT R4, RZ, R2, RZ, 0x33, !PT ;  /* 0x00000002ff049212 */ /* 0x000fe200078e33ff */
[----:B------:R-:W-:Y:S01]  /*1500*/  IMAD R2, R13, R0, RZ ;  /* 0x000000000d027224 */ /* 0x000fe200078e02ff */
[----:B------:R-:W-:Y:S02]  /*1510*/  IADD3 R11, R11, R3, RZ ;  /* 0x000000030b0b7210 */ /* 0x000fe40007ffe0ff */
[----:B------:R-:W-:Y:S01]  /*1520*/  SHF.R.S32.HI R5, RZ, 0x1f, R4 ;  /* 0x0000001fff057819 */ /* 0x000fe20000011404 */
[----:B------:R-:W-:Y:S02]  /*1530*/  IMAD R3, R19, R4, RZ ;  /* 0x0000000413037224 */ /* 0x000fe400078e02ff */
[----:B------:R-:W-:-:S04]  /*1540*/  IMAD.WIDE.U32 R22, R12, R0, RZ ;  /* 0x000000000c167225 */ /* 0x000fc800078e00ff */
[----:B------:R-:W-:Y:S02]  /*1550*/  IMAD R2, R12, R9, R2 ;  /* 0x000000090c027224 */ /* 0x000fe400078e0202 */
[----:B------:R-:W-:-:S04]  /*1560*/  IMAD.WIDE.U32 R10, R4, R18, R10 ;  /* 0x00000012040a7225 */ /* 0x000fc800078e000a */
[----:B------:R-:W-:Y:S01]  /*1570*/  IMAD R3, R18, R5, R3 ;  /* 0x0000000512037224 */ /* 0x000fe200078e0203 */
[----:B------:R-:W-:Y:S01]  /*1580*/  IADD3 R9, R23, R2, RZ ;  /* 0x0000000217097210 */ /* 0x000fe20007ffe0ff */
[----:B------:R-:W-:Y:S01]  /*1590*/  IMAD.MOV.U32 R8, RZ, RZ, R22 ;  /* 0x000000ffff087224 */ /* 0x000fe200078e0016 */
[----:B------:R-:W-:Y:S01]  /*15a0*/  MOV R0, R10 ;  /* 0x0000000a00007202 */ /* 0x000fe20000000f00 */
[----:B------:R-:W-:Y:S01]  /*15b0*/  IMAD.IADD R3, R11, 0x1, R3 ;  /* 0x000000010b037824 */ /* 0x000fe200078e0203 */
[----:B------:R-:W-:Y:S05]  /*15c0*/  BRA `(.L_x_814) ;  /* 0x000004e000007947 */ /* 0x000fea0003800000 */
.L_x_813:
[----:B----4-:R-:W3:Y:S01]  /*15d0*/  LD.E R4, [R20.64+0x68] ;  /* 0x0000680614047980 */ /* 0x010ee2000c101900 */
[----:B------:R-:W-:-:S03]  /*15e0*/  ISETP.NE.AND P3, PT, R12, -0x1, PT ;  /* 0xffffffff0c00780c */ /* 0x000fc60003f65270 */
[----:B------:R-:W4:Y:S04]  /*15f0*/  LD.E.64 R68, [R20.64+0x38] ;  /* 0x0000380614447980 */ /* 0x000f28000c101b00 */
[----:B--2---:R-:W2:Y:S04]  /*1600*/  LD.E.64 R70, [R20.64+0x40] ;  /* 0x0000400614467980 */ /* 0x004ea8000c101b00 */
[----:B------:R-:W2:Y:S04]  /*1610*/  LD.E.64 R18, [R20.64+0x50] ;  /* 0x0000500614127980 */ /* 0x000ea8000c101b00 */
[----:B------:R-:W2:Y:S04]  /*1620*/  @!P3 LD.E.64 R14, [R20.64+0x20] ;  /* 0x00002006140eb980 */ /* 0x000ea8000c101b00 */
[----:B------:R-:W2:Y:S04]  /*1630*/  @!P3 LD.E.64 R22, [R20.64+0x28] ;  /* 0x000028061416b980 */ /* 0x000ea8000c101b00 */
[----:B------:R1:W5:Y:S01]  /*1640*/  LD.E.64 R24, [R20.64+0x58] ;  /* 0x0000580614187980 */ /* 0x000362000c101b00 */
[----:B------:R-:W-:Y:S01]  /*1650*/  IMAD.MOV.U32 R8, RZ, RZ, RZ ;  /* 0x000000ffff087224 */ /* 0x000fe200078e00ff */
[----:B---3--:R-:W-:-:S04]  /*1660*/  IABS R3, R4 ;  /* 0x0000000400037213 */ /* 0x008fc80000000000 */
[----:B------:R-:W3:Y:S08]  /*1670*/  I2F.RP R6, R3 ;  /* 0x0000000300067306 */ /* 0x000ef00000209400 */
[----:B---3--:R-:W3:Y:S02]  /*1680*/  MUFU.RCP R2, R6 ;  /* 0x0000000600027308 */ /* 0x008ee40000001000 */
[----:B---3--:R-:W-:-:S06]  /*1690*/  IADD3 R2, R2, 0xffffffe, RZ ;  /* 0x0ffffffe02027810 */ /* 0x008fcc0007ffe0ff */
[----:B------:R-:W3:Y:S01]  /*16a0*/  F2I.FTZ.U32.TRUNC.NTZ R9, R2 ;  /* 0x0000000200097305 */ /* 0x000ee2000021f000 */
[----:B------:R-:W-:Y:S02]  /*16b0*/  IABS R7, R4 ;  /* 0x0000000400077213 */ /* 0x000fe40000000000 */
[----:B---3--:R-:W-:-:S05]  /*16c0*/  IADD3 R0, RZ, -R9, RZ ;  /* 0x80000009ff007210 */ /* 0x008fca0007ffe0ff */
[----:B------:R-:W-:Y:S01]  /*16d0*/  IMAD R5, R0, R3, RZ ;  /* 0x0000000300057224 */ /* 0x000fe200078e02ff */
[----:B------:R-:W-:-:S03]  /*16e0*/  IABS R0, R241 ;  /* 0x000000f100007213 */ /* 0x000fc60000000000 */
[----:B------:R-:W-:Y:S01]  /*16f0*/  IMAD.HI.U32 R5, R9, R5, R8 ;  /* 0x0000000509057227 */ /* 0x000fe200078e0008 */
[----:B------:R-:W-:-:S05]  /*1700*/  IADD3 R7, RZ, -R7, RZ ;  /* 0x80000007ff077210 */ /* 0x000fca0007ffe0ff */
[----:B------:R-:W-:-:S04]  /*1710*/  IMAD.HI.U32 R2, R5, R0, RZ ;  /* 0x0000000005027227 */ /* 0x000fc800078e00ff */
[----:B------:R-:W-:Y:S01]  /*1720*/  IMAD R0, R2, R7, R0 ;  /* 0x0000000702007224 */ /* 0x000fe200078e0200 */
[----:B------:R-:W-:-:S04]  /*1730*/  @!P3 SHF.R.S32.HI R6, RZ, 0x1f, R11 ;  /* 0x0000001fff06b819 */ /* 0x000fc8000001140b */
[----:B------:R-:W-:Y:S01]  /*1740*/  ISETP.GT.U32.AND P0, PT, R3, R0, PT ;  /* 0x000000000300720c */ /* 0x000fe20003f04070 */
[-C--:B----4-:R-:W-:Y:S02]  /*1750*/  @!P3 IMAD R5, R69, R11.reuse, RZ ;  /* 0x0000000b4505b224 */ /* 0x090fe400078e02ff */
[----:B------:R-:W-:-:S04]  /*1760*/  @!P3 IMAD.WIDE.U32 R26, R68, R11, RZ ;  /* 0x0000000b441ab225 */ /* 0x000fc800078e00ff */
[----:B------:R-:W-:Y:S01]  /*1770*/  @!P3 IMAD R5, R6, R68, R5 ;  /* 0x000000440605b224 */ /* 0x000fe200078e0205 */
[----:B-----5:R-:W-:Y:S01]  /*1780*/  @!P3 SHF.R.S32.HI R6, RZ, 0x1f, R10 ;  /* 0x0000001fff06b819 */ /* 0x020fe2000001140a */
[----:B------:R-:W-:-:S03]  /*1790*/  @P3 IMAD.IADD R7, R11, 0x1, R12 ;  /* 0x000000010b073824 */ /* 0x000fc600078e020c */
[----:B------:R-:W-:Y:S01]  /*17a0*/  @!P3 IADD3 R27, R27, R5, RZ ;  /* 0x000000051b1bb210 */ /* 0x000fe20007ffe0ff */
[----:B------:R-:W-:Y:S02]  /*17b0*/  @!P0 IMAD.IADD R0, R0, 0x1, -R3 ;  /* 0x0000000100008824 */ /* 0x000fe400078e0a03 */
[----:B--2---:R-:W-:-:S03]  /*17c0*/  @!P3 IMAD R5, R15, R10, RZ ;  /* 0x0000000a0f05b224 */ /* 0x004fc600078e02ff */
[----:B------:R-:W-:Y:S01]  /*17d0*/  ISETP.GE.U32.AND P2, PT, R0, R3, PT ;  /* 0x000000030000720c */ /* 0x000fe20003f46070 */
[----:B------:R-:W-:Y:S01]  /*17e0*/  @!P3 IMAD R5, R14, R6, R5 ;  /* 0x000000060e05b224 */ /* 0x000fe200078e0205 */
[----:B------:R-:W-:Y:S01]  /*17f0*/  LOP3.LUT R0, R241, R4, RZ, 0x3c, !PT ;  /* 0x00000004f1007212 */ /* 0x000fe200078e3cff */
[-C--:B------:R-:W-:Y:S02]  /*1800*/  @P3 IMAD R9, R69, R7.reuse, RZ ;  /* 0x0000000745093224 */ /* 0x080fe400078e02ff */
[----:B------:R-:W-:Y:S01]  /*1810*/  @P3 IMAD.WIDE.U32 R28, R68, R7, RZ ;  /* 0x00000007441c3225 */ /* 0x000fe200078e00ff */
[----:B------:R-:W-:-:S03]  /*1820*/  ISETP.GE.AND P1, PT, R0, RZ, PT ;  /* 0x000000ff0000720c */ /* 0x000fc60003f26270 */
[----:B------:R-:W-:Y:S01]  /*1830*/  @!P3 IMAD.WIDE.U32 R14, R14, R10, R26 ;  /* 0x0000000a0e0eb225 */ /* 0x000fe200078e001a */
[----:B------:R-:W-:Y:S02]  /*1840*/  @!P0 IADD3 R2, R2, 0x1, RZ ;  /* 0x0000000102028810 */ /* 0x000fe40007ffe0ff */
[----:B------:R-:W-:Y:S01]  /*1850*/  ISETP.NE.AND P0, PT, R4, RZ, PT ;  /* 0x000000ff0400720c */ /* 0x000fe20003f05270 */
[----:B------:R-:W-:Y:S01]  /*1860*/  @P3 IMAD.IADD R9, R29, 0x1, R9 ;  /* 0x000000011d093824 */ /* 0x000fe200078e0209 */
[----:B------:R-:W-:Y:S01]  /*1870*/  @!P3 IADD3 R9, R15, R5, RZ ;  /* 0x000000050f09b210 */ /* 0x000fe20007ffe0ff */
[-C--:B------:R-:W-:Y:S01]  /*1880*/  @!P3 IMAD R5, R71, R11.reuse, RZ ;  /* 0x0000000b4705b224 */ /* 0x080fe200078e02ff */
[----:B------:R-:W-:Y:S01]  /*1890*/  @!P3 SHF.R.S32.HI R3, RZ, 0x1f, R11 ;  /* 0x0000001fff03b819 */ /* 0x000fe2000001140b */
[----:B------:R-:W-:Y:S01]  /*18a0*/  @!P3 IMAD.WIDE.U32 R26, R70, R11, RZ ;  /* 0x0000000b461ab225 */ /* 0x000fe200078e00ff */
[----:B------:R-:W-:-:S03]  /*18b0*/  LEA R7, R165, 0xffffffc0, 0x6 ;  /* 0xffffffc0a5077811 */ /* 0x000fc600078e30ff */
[----:B------:R-:W-:Y:S01]  /*18c0*/  @!P3 IMAD R3, R3, R70, R5 ;  /* 0x000000460303b224 */ /* 0x000fe200078e0205 */
[----:B------:R-:W-:Y:S02]  /*18d0*/  @P3 MOV R8, R28 ;  /* 0x0000001c00083202 */ /* 0x000fe40000000f00 */
[----:B------:R-:W-:Y:S01]  /*18e0*/  @P2 IADD3 R2, R2, 0x1, RZ ;  /* 0x0000000102022810 */ /* 0x000fe20007ffe0ff */
[----:B------:R-:W-:Y:S01]  /*18f0*/  IMAD R6, R69, R7, RZ ;  /* 0x0000000745067224 */ /* 0x000fe200078e02ff */
[----:B------:R-:W-:Y:S02]  /*1900*/  @!P3 MOV R8, R14 ;  /* 0x0000000e0008b202 */ /* 0x000fe40000000f00 */
[----:B------:R-:W-:Y:S02]  /*1910*/  SHF.R.S32.HI R15, RZ, 0x1f, R7 ;  /* 0x0000001fff0f7819 */ /* 0x000fe40000011407 */
[----:B------:R-:W-:Y:S01]  /*1920*/  @!P3 IADD3 R27, R27, R3, RZ ;  /* 0x000000031b1bb210 */ /* 0x000fe20007ffe0ff */
[----:B------:R-:W-:Y:S01]  /*1930*/  @!P3 IMAD R0, R23, R10, RZ ;  /* 0x0000000a1700b224 */ /* 0x000fe200078e02ff */
[----:B------:R-:W-:-:S02]  /*1940*/  @!P1 IADD3 R2, -R2, RZ, RZ ;  /* 0x000000ff02029210 */ /* 0x000fc40007ffe1ff */
[----:B------:R-:W-:Y:S01]  /*1950*/  @!P3 SHF.R.S32.HI R3, RZ, 0x1f, R10 ;  /* 0x0000001fff03b819 */ /* 0x000fe2000001140a */
[----:B------:R-:W-:Y:S01]  /*1960*/  IMAD R6, R15, R68, R6 ;  /* 0x000000440f067224 */ /* 0x000fe200078e0206 */
[----:B------:R-:W-:Y:S01]  /*1970*/  @!P0 LOP3.LUT R2, RZ, R4, RZ, 0x33, !PT ;  /* 0x00000004ff028212 */ /* 0x000fe200078e33ff */
[----:B------:R-:W-:Y:S01]  /*1980*/  IMAD.WIDE.U32 R8, R68, R7, R8 ;  /* 0x0000000744087225 */ /* 0x000fe200078e0008 */
[----:B------:R-:W-:Y:S02]  /*1990*/  @P3 IADD3 R11, R11, R12, RZ ;  /* 0x0000000c0b0b3210 */ /* 0x000fe40007ffe0ff */
[----:B------:R-:W-:Y:S01]  /*19a0*/  SHF.R.S32.HI R5, RZ, 0x1f, R2 ;  /* 0x0000001fff057819 */ /* 0x000fe20000011402 */
[----:B------:R-:W-:Y:S02]  /*19b0*/  @!P3 IMAD R0, R22, R3, R0 ;  /* 0x000000031600b224 */ /* 0x000fe400078e0200 */
[----:B------:R-:W-:Y:S02]  /*19c0*/  IMAD.IADD R13, R9, 0x1, R6 ;  /* 0x00000001090d7824 */ /* 0x000fe400078e0206 */
[----:B------:R-:W-:-:S02]  /*19d0*/  IMAD.MOV.U32 R12, RZ, RZ, R8 ;  /* 0x000000ffff0c7224 */ /* 0x000fc400078e0008 */
[----:B------:R-:W-:Y:S02]  /*19e0*/  IMAD R3, R19, R2, RZ ;  /* 0x0000000213037224 */ /* 0x000fe400078e02ff */
[-C--:B------:R-:W-:Y:S02]  /*19f0*/  @P3 IMAD R9, R71, R11.reuse, RZ ;  /* 0x0000000b47093224 */ /* 0x080fe400078e02ff */
[----:B------:R-:W-:-:S04]  /*1a00*/  @P3 IMAD.WIDE.U32 R28, R70, R11, RZ ;  /* 0x0000000b461c3225 */ /* 0x000fc800078e00ff */
[----:B------:R-:W-:Y:S01]  /*1a10*/  @!P3 IMAD.WIDE.U32 R22, R22, R10, R26 ;  /* 0x0000000a1616b225 */ /* 0x000fe200078e001a */
[----:B------:R-:W-:-:S03]  /*1a20*/  @P3 IADD3 R9, R29, R9, RZ ;  /* 0x000000091d093210 */ /* 0x000fc60007ffe0ff */
[----:B------:R-:W-:-:S04]  /*1a30*/  IMAD.WIDE.U32 R12, R18, R2, R12 ;  /* 0x00000002120c7225 */ /* 0x000fc800078e000c */
[----:B------:R-:W-:Y:S01]  /*1a40*/  IMAD R3, R18, R5, R3 ;  /* 0x0000000512037224 */ /* 0x000fe200078e0203 */
[----:B------:R-:W-:Y:S01]  /*1a50*/  @!P3 IADD3 R9, R23, R0, RZ ;  /* 0x000000001709b210 */ /* 0x000fe20007ffe0ff */
[----:B------:R-:W-:Y:S01]  /*1a60*/  @P3 IMAD.MOV.U32 R8, RZ, RZ, R28 ;  /* 0x000000ffff083224 */ /* 0x000fe200078e001c */
[----:B------:R-:W-:Y:S01]  /*1a70*/  @!P3 MOV R8, R22 ;  /* 0x000000160008b202 */ /* 0x000fe20000000f00 */
[----:B------:R-:W-:Y:S01]  /*1a80*/  IMAD.MOV.U32 R0, RZ, RZ, R12 ;  /* 0x000000ffff007224 */ /* 0x000fe200078e000c */
[----:B------:R-:W-:Y:S02]  /*1a90*/  IADD3 R3, R13, R3, RZ ;  /* 0x000000030d037210 */ /* 0x000fe40007ffe0ff */
[----:B------:R-:W-:Y:S02]  /*1aa0*/  MOV R4, R2 ;  /* 0x0000000200047202 */ /* 0x000fe40000000f00 */
.L_x_814:
[----:B-1----:R-:W-:Y:S05]  /*1ab0*/  BSYNC B0 ;  /* 0x0000000000007941 */ /* 0x002fea0003800000 */
.L_x_812:
[----:B------:R-:W-:Y:S01]  /*1ac0*/  ISETP.NE.AND P0, PT, R246, -0x1, PT ;  /* 0xfffffffff600780c */ /* 0x000fe20003f05270 */
[----:B------:R-:W2:Y:S04]  /*1ad0*/  LD.E.64 R198, [R20.64+0x30] ;  /* 0x0000300614c67980 */ /* 0x000ea8000c101b00 */
[----:B------:R-:W3:Y:S04]  /*1ae0*/  LD.E.64 R10, [R20.64+0x48] ;  /* 0x00004806140a7980 */ /* 0x000ee8000c101b00 */
[----:B------:R-:W4:Y:S04]  /*1af0*/  LD.E R79, [R20.64+0xc0] ;  /* 0x0000c006144f7980 */ /* 0x000f28000c101900 */
[----:B------:R-:W3:Y:S04]  /*1b00*/  @!P0 LD.E.64 R22, [R20.64+0x18] ;  /* 0x0000180614168980 */ /* 0x000ee8000c101b00 */
[----:B------:R1:W5:Y:S04]  /*1b10*/  @P4 LD.E R16, [R16.64] ;  /* 0x0000000610104980 */ /* 0x000368000c101900 */
[----:B------:R-:W4:Y:S04]  /*1b20*/  LD.E.64 R182, [R20.64+0x8] ;  /* 0x0000080614b67980 */ /* 0x000f28000c101b00 */
[----:B------:R-:W4:Y:S04]  /*1b30*/  LD.E.64 R192, [R20.64+0x10] ;  /* 0x0000100614c07980 */ /* 0x000f28000c101b00 */
[----:B------:R1:W5:Y:S01]  /*1b40*/  LD.E.64 R200, [R20.64] ;  /* 0x0000000614c87980 */ /* 0x000362000c101b00 */
[----:B------:R-:W-:-:S04]  /*1b50*/  SHF.R.S32.HI R2, RZ, 0x1f, R57 ;  /* 0x0000001fff027819 */ /* 0x000fc80000011439 */
[CC--:B------:R-:W-:Y:S02]  /*1b60*/  LEA.HI R190, R2.reuse, R57.reuse, RZ, 0x3 ;  /* 0x0000003902be7211 */ /* 0x0c0fe400078f18ff */
[----:B------:R-:W-:Y:S02]  /*1b70*/  LEA.HI R13, R2, R57, RZ, 0x4 ;  /* 0x00000039020d7211 */ /* 0x000fe400078f20ff */
[----:B------:R-:W-:Y:S02]  /*1b80*/  LOP3.LUT R14, R190, 0xfffffff8, RZ, 0xc0, !PT ;  /* 0xfffffff8be0e7812 */ /* 0x000fe400078ec0ff */
[----:B------:R-:W-:Y:S02]  /*1b90*/  SHF.R.S32.HI R6, RZ, 0x4, R13 ;  /* 0x00000004ff067819 */ /* 0x000fe4000001140d */
[----:B------:R-:W-:Y:S01]  /*1ba0*/  LOP3.LUT R12, R13, 0xfffffff0, RZ, 0xc0, !PT ;  /* 0xfffffff00d0c7812 */ /* 0x000fe200078ec0ff */
[----:B------:R-:W-:Y:S01]  /*1bb0*/  IMAD.IADD R59, R57, 0x1, -R14 ;  /* 0x00000001393b7824 */ /* 0x000fe200078e0a0e */
[----:B------:R-:W-:-:S03]  /*1bc0*/  LEA.HI R73, R13, R6, RZ, 0x1 ;  /* 0x000000060d497211 */ /* 0x000fc600078f08ff */
[----:B------:R-:W-:Y:S02]  /*1bd0*/  IMAD.IADD R13, R57, 0x1, -R12 ;  /* 0x00000001390d7824 */ /* 0x000fe400078e0a0c */
[----:B------:R-:W-:-:S03]  /*1be0*/  IMAD.SHL.U32 R14, R59, 0x8, RZ ;  /* 0x000000083b0e7824 */ /* 0x000fc600078e00ff */
[----:B------:R-:W-:Y:S02]  /*1bf0*/  SHF.R.S32.HI R12, RZ, 0x1f, R13 ;  /* 0x0000001fff0c7819 */ /* 0x000fe4000001140d */
[----:B------:R-:W-:Y:S02]  /*1c00*/  IADD3 R26, P1, R14, R8, RZ ;  /* 0x000000080e1a7210 */ /* 0x000fe40007f3e0ff */
[----:B------:R-:W-:Y:S02]  /*1c10*/  LOP3.LUT R73, R73, 0xfffffffe, RZ, 0xc0, !PT ;  /* 0xfffffffe49497812 */ /* 0x000fe400078ec0ff */
[----:B------:R-:W-:Y:S02]  /*1c20*/  LEA.HI R8, R12, R13, RZ, 0x3 ;  /* 0x0000000d0c087211 */ /* 0x000fe400078f18ff */
[----:B------:R-:W-:Y:S01]  /*1c30*/  SHF.R.S32.HI R190, RZ, 0x3, R190 ;  /* 0x00000003ffbe7819 */ /* 0x000fe200000114be */
[----:B------:R-:W-:Y:S01]  /*1c40*/  IMAD.IADD R73, R6, 0x1, -R73 ;  /* 0x0000000106497824 */ /* 0x000fe200078e0a49 */
[----:B------:R-:W-:Y:S01]  /*1c50*/  LOP3.LUT R12, R8, 0xfffffff8, RZ, 0xc0, !PT ;  /* 0xfffffff8080c7812 */ /* 0x000fe200078ec0ff */
[----:B------:R-:W-:Y:S01]  /*1c60*/  IMAD R6, R15, R70, RZ ;  /* 0x000000460f067224 */ /* 0x000fe200078e02ff */
[----:B------:R-:W-:-:S02]  /*1c70*/  SHF.R.S32.HI R15, RZ, 0x1f, R14 ;  /* 0x0000001fff0f7819 */ /* 0x000fc4000001140e */
[----:B------:R-:W-:Y:S01]  /*1c80*/  LEA.HI R2, R2, R57, RZ, 0x6 ;  /* 0x0000003902027211 */ /* 0x000fe200078f30ff */
[----:B-1----:R-:W-:Y:S02]  /*1c90*/  IMAD.SHL.U32 R17, R190, 0x40, RZ ;  /* 0x00000040be117824 */ /* 0x002fe400078e00ff */
[----:B------:R-:W-:Y:S02]  /*1ca0*/  IMAD.IADD R12, R13, 0x1, -R12 ;  /* 0x000000010d0c7824 */ /* 0x000fe400078e0a0c */
[----:B------:R-:W-:Y:S02]  /*1cb0*/  IMAD.X R27, R15, 0x1, R9, P1 ;  /* 0x000000010f1b7824 */ /* 0x000fe400008e0609 */
[----:B------:R-:W-:Y:S01]  /*1cc0*/  IMAD.SHL.U32 R174, R2, 0x8, RZ ;  /* 0x0000000802ae7824 */ /* 0x000fe200078e00ff */
[----:B------:R-:W-:Y:S01]  /*1cd0*/  LOP3.LUT R17, R17, 0x1c0, RZ, 0xc0, !PT ;  /* 0x000001c011117812 */ /* 0x000fe200078ec0ff */
[----:B------:R-:W-:Y:S02]  /*1ce0*/  IMAD.SHL.U32 R2, R12, 0x40, RZ ;  /* 0x000000400c027824 */ /* 0x000fe400078e00ff */
[----:B------:R-:W-:-:S02]  /*1cf0*/  IMAD R6, R7, R71, R6 ;  /* 0x0000004707067224 */ /* 0x000fc400078e0206 */
[----:B------:R-:W-:Y:S01]  /*1d00*/  IMAD.WIDE.U32 R26, R7, R70, R26 ;  /* 0x00000046071a7225 */ /* 0x000fe200078e001a */
[----:B------:R-:W-:Y:S02]  /*1d10*/  LOP3.LUT R18, R17, 0x38, R14, 0xf8, !PT ;  /* 0x0000003811127812 */ /* 0x000fe400078ef80e */
[----:B------:R-:W-:Y:S01]  /*1d20*/  LOP3.LUT R2, R2, 0x1c0, RZ, 0xc0, !PT ;  /* 0x000001c002027812 */ /* 0x000fe200078ec0ff */
[----:B------:R-:W-:Y:S01]  /*1d30*/  IMAD.SHL.U32 R7, R73, 0x8, RZ ;  /* 0x0000000849077824 */ /* 0x000fe200078e00ff */
[----:B------:R-:W-:Y:S02]  /*1d40*/  SHF.R.U32.HI R17, RZ, 0x3, R17 ;  /* 0x00000003ff117819 */ /* 0x000fe40000011611 */
[----:B------:R-:W-:Y:S02]  /*1d50*/  LOP3.LUT P3, RZ, R12, 0x4, RZ, 0xc0, !PT ;  /* 0x000000040cff7812 */ /* 0x000fe4000786c0ff */
[----:B------:R-:W-:Y:S02]  /*1d60*/  LOP3.LUT R7, R2, 0x8, R7, 0xf8, !PT ;  /* 0x0000000802077812 */ /* 0x000fe400078ef807 */
[----:B------:R-:W-:-:S02]  /*1d70*/  LOP3.LUT R17, R18, R17, RZ, 0x3c, !PT ;  /* 0x0000001112117212 */ /* 0x000fc400078e3cff */
[----:B------:R-:W-:Y:S02]  /*1d80*/  SHF.R.U32.HI R2, RZ, 0x3, R2 ;  /* 0x00000003ff027819 */ /* 0x000fe40000011602 */
[----:B------:R-:W-:Y:S02]  /*1d90*/  LOP3.LUT P2, RZ, R12, 0x2, RZ, 0xc0, !PT ;  /* 0x000000020cff7812 */ /* 0x000fe4000784c0ff */
[----:B------:R-:W-:Y:S01]  /*1da0*/  LOP3.LUT R55, R7, R2, RZ, 0x3c, !PT ;  /* 0x0000000207377212 */ /* 0x000fe200078e3cff */
[----:B------:R-:W-:Y:S01]  /*1db0*/  IMAD.IADD R27, R27, 0x1, R6 ;  /* 0x000000011b1b7824 */ /* 0x000fe200078e0206 */
[----:B------:R-:W-:Y:S02]  /*1dc0*/  SHF.R.S32.HI R75, RZ, 0x1f, R242 ;  /* 0x0000001fff4b7819 */ /* 0x000fe400000114f2 */
[----:B------:R-:W-:Y:S01]  /*1dd0*/  SHF.R.S32.HI R9, RZ, 0x1f, R241 ;  /* 0x0000001fff097819 */ /* 0x000fe200000114f1 */
[----:B------:R-:W-:Y:S01]  /*1de0*/  IMAD R184, R25, R4, RZ ;  /* 0x0000000419b87224 */ /* 0x000fe200078e02ff */
[----:B------:R-:W-:-:S03]  /*1df0*/  SHF.R.S32.HI R191, RZ, 0x1f, R190 ;  /* 0x0000001fffbf7819 */ /* 0x000fc600000114be */
[-C--:B------:R-:W-:Y:S02]  /*1e00*/  IMAD R184, R5, R24.reuse, R184 ;  /* 0x0000001805b87224 */ /* 0x080fe400078e02b8 */
[----:B------:R-:W-:-:S04]  /*1e10*/  IMAD.WIDE.U32 R24, R4, R24, R26 ;  /* 0x0000001804187225 */ /* 0x000fc800078e001a */
[----:B------:R-:W-:Y:S02]  /*1e20*/  IMAD.IADD R185, R25, 0x1, R184 ;  /* 0x0000000119b97824 */ /* 0x000fe400078e02b8 */
[----:B------:R-:W-:Y:S02]  /*1e30*/  IMAD.MOV.U32 R184, RZ, RZ, R24 ;  /* 0x000000ffffb87224 */ /* 0x000fe400078e0018 */
[----:B------:R-:W-:-:S04]  /*1e40*/  IMAD.WIDE R194, R243, 0x40, R190 ;  /* 0x00000040f3c27825 */ /* 0x000fc800078e02be */
[-C--:B------:R-:W-:Y:S02]  /*1e50*/  IMAD R181, R69, R190.reuse, RZ ;  /* 0x000000be45b57224 */ /* 0x080fe400078e02ff */
[----:B------:R-:W-:Y:S02]  /*1e60*/  IMAD R187, R71, R190, RZ ;  /* 0x000000be47bb7224 */ /* 0x000fe400078e02ff */
[C---:B------:R-:W-:Y:S02]  /*1e70*/  IMAD R181, R191.reuse, R68, R181 ;  /* 0x00000044bfb57224 */ /* 0x040fe400078e02b5 */
[-C--:B------:R-:W-:Y:S02]  /*1e80*/  IMAD R187, R191, R70.reuse, R187 ;  /* 0x00000046bfbb7224 */ /* 0x080fe400078e02bb */
[----:B------:R-:W-:-:S04]  /*1e90*/  IMAD.WIDE.U32 R184, R190, R70, R184 ;  /* 0x00000046beb87225 */ /* 0x000fc800078e00b8 */
[----:B------:R-:W-:Y:S02]  /*1ea0*/  IMAD.SHL.U32 R8, R8, 0x40, RZ ;  /* 0x0000004008087824 */ /* 0x000fe400078e00ff */
[----:B------:R-:W-:Y:S02]  /*1eb0*/  IMAD.MOV.U32 R58, RZ, RZ, 0x10 ;  /* 0x00000010ff3a7424 */ /* 0x000fe400078e00ff */
[----:B------:R-:W-:Y:S02]  /*1ec0*/  IMAD.MOV.U32 R56, RZ, RZ, 0x20 ;  /* 0x00000020ff387424 */ /* 0x000fe400078e00ff */
[----:B------:R-:W-:Y:S01]  /*1ed0*/  IMAD.IADD R187, R185, 0x1, R187 ;  /* 0x00000001b9bb7824 */ /* 0x000fe200078e02bb */
[----:B------:R-:W-:Y:S01]  /*1ee0*/  LOP3.LUT R174, R17, 0xfffffe00, R174, 0xf8, !PT ;  /* 0xfffffe0011ae7812 */ /* 0x000fe200078ef8ae */
[----:B------:R-:W-:Y:S01]  /*1ef0*/  IMAD.SHL.U32 R236, R68, 0x10, RZ ;  /* 0x0000001044ec7824 */ /* 0x000fe200078e00ff */
[----:B------:R-:W-:Y:S01]  /*1f00*/  LOP3.LUT R55, R55, 0xfffffe00, R8, 0xf8, !PT ;  /* 0xfffffe0037377812 */ /* 0x000fe200078ef808 */
[----:B------:R-:W-:Y:S01]  /*1f10*/  IMAD.SHL.U32 R234, R70, 0x10, RZ ;  /* 0x0000001046ea7824 */ /* 0x000fe200078e00ff */
[----:B------:R-:W-:Y:S01]  /*1f20*/  SHF.L.U64.HI R237, R68, 0x4, R69 ;  /* 0x0000000444ed7819 */ /* 0x000fe20000010245 */
[----:B------:R-:W-:Y:S01]  /*1f30*/  IMAD.SHL.U32 R76, R59, 0x4, RZ ;  /* 0x000000043b4c7824 */ /* 0x000fe200078e00ff */
[----:B------:R-:W-:-:S02]  /*1f40*/  SHF.L.U64.HI R235, R70, 0x4, R71 ;  /* 0x0000000446eb7819 */ /* 0x000fc40000010247 */
[----:B------:R-:W-:Y:S02]  /*1f50*/  SEL R58, R58, 0xfffffff0, !P2 ;  /* 0xfffffff03a3a7807 */ /* 0x000fe40005000000 */
[----:B------:R-:W-:Y:S01]  /*1f60*/  SEL R56, R56, 0xffffffe0, !P3 ;  /* 0xffffffe038387807 */ /* 0x000fe20005800000 */
[----:B--2---:R-:W-:-:S04]  /*1f70*/  @P0 IMAD.WIDE.U32 R18, R198, R246, RZ ;  /* 0x000000f6c6120225 */ /* 0x004fc800078e00ff */
[----:B------:R-:W-:Y:S02]  /*1f80*/  @P0 IMAD.MOV.U32 R2, RZ, RZ, R18 ;  /* 0x000000ffff020224 */ /* 0x000fe400078e0012 */
[----:B---3--:R-:W-:-:S04]  /*1f90*/  @!P0 IMAD.WIDE.U32 R12, R22, R242, RZ ;  /* 0x000000f2160c8225 */ /* 0x008fc800078e00ff */
[----:B------:R-:W-:Y:S02]  /*1fa0*/  @!P0 IMAD.MOV.U32 R2, RZ, RZ, R12 ;  /* 0x000000ffff028224 */ /* 0x000fe400078e000c */
[----:B------:R-:W-:Y:S02]  /*1fb0*/  @!P0 IMAD R6, R23, R242, RZ ;  /* 0x000000f217068224 */ /* 0x000fe400078e02ff */
[----:B------:R-:W-:Y:S01]  /*1fc0*/  @P0 IMAD R7, R199, R246, RZ ;  /* 0x000000f6c7070224 */ /* 0x000fe200078e02ff */
[----:B------:R-:W-:Y:S01]  /*1fd0*/  IADD3 R12, P1, R14, R2, RZ ;  /* 0x000000020e0c7210 */ /* 0x000fe20007f3e0ff */
[----:B------:R-:W-:Y:S02]  /*1fe0*/  @!P0 IMAD R6, R22, R75, R6 ;  /* 0x0000004b16068224 */ /* 0x000fe400078e0206 */
[----:B------:R-:W-:Y:S01]  /*1ff0*/  IMAD R2, R11, R241, RZ ;  /* 0x000000f10b027224 */ /* 0x000fe200078e02ff */
[----:B------:R-:W-:Y:S01]  /*2000*/  IADD3 R11, R14, 0x40, RZ ;  /* 0x000000400e0b7810 */ /* 0x000fe20007ffe0ff */
[----:B------:R-:W-:-:S02]  /*2010*/  @P0 IMAD.IADD R7, R19, 0x1, R7 ;  /* 0x0000000113070824 */ /* 0x000fc400078e0207 */
[----:B------:R-:W-:Y:S01]  /*2020*/  @!P0 IMAD.IADD R7, R13, 0x1, R6 ;  /* 0x000000010d078824 */ /* 0x000fe200078e0206 */
[----:B----4-:R-:W-:-:S03]  /*2030*/  ISETP.GE.AND P0, PT, R11, R79, PT ;  /* 0x0000004f0b00720c */ /* 0x010fc60003f06270 */
[----:B------:R-:W-:Y:S01]  /*2040*/  IMAD.X R13, R15, 0x1, R7, P1 ;  /* 0x000000010f0d7824 */ /* 0x000fe200008e0607 */
[----:B------:R-:W-:Y:S02]  /*2050*/  SEL R6, RZ, 0xffffffff, P0 ;  /* 0xffffffffff067807 */ /* 0x000fe40000000000 */
[----:B------:R-:W-:-:S03]  /*2060*/  ISETP.GE.AND P1, PT, R14, R79, PT ;  /* 0x0000004f0e00720c */ /* 0x000fc60003f26270 */
[----:B------:R-:W-:Y:S01]  /*2070*/  IMAD.SHL.U32 R6, R6, 0x2, RZ ;  /* 0x0000000206067824 */ /* 0x000fe200078e00ff */
[----:B------:R-:W-:-:S04]  /*2080*/  SEL R7, RZ, 0x1, P1 ;  /* 0x00000001ff077807 */ /* 0x000fc80000800000 */
[----:B------:R-:W-:Y:S02]  /*2090*/  LOP3.LUT R6, R6, 0x2, R7, 0xe2, !PT ;  /* 0x0000000206067812 */ /* 0x000fe400078ee207 */
[----:B------:R-:W-:Y:S01]  /*20a0*/  SHF.R.S32.HI R7, RZ, 0x1f, R74 ;  /* 0x0000001fff077819 */ /* 0x000fe2000001144a */
[----:B------:R-:W-:Y:S01]  /*20b0*/  IMAD R2, R10, R9, R2 ;  /* 0x000000090a027224 */ /* 0x000fe200078e0202 */
[----:B------:R-:W-:Y:S02]  /*20c0*/  IADD3 R9, R14, 0xc0, RZ ;  /* 0x000000c00e097810 */ /* 0x000fe40007ffe0ff */
[----:B------:R-:W-:Y:S02]  /*20d0*/  LEA.HI R106, R7, R74, RZ, 0x6 ;  /* 0x0000004a076a7211 */ /* 0x000fe400078f30ff */
[----:B------:R-:W-:Y:S02]  /*20e0*/  ISETP.GE.AND P0, PT, R9, R79, PT ;  /* 0x0000004f0900720c */ /* 0x000fe40003f06270 */
[----:B------:R-:W-:-:S02]  /*20f0*/  SHF.R.S32.HI R106, RZ, 0x6, R106 ;  /* 0x00000006ff6a7819 */ /* 0x000fc4000001146a */
[----:B------:R-:W-:Y:S02]  /*2100*/  SEL R77, RZ, 0x8, P0 ;  /* 0x00000008ff4d7807 */ /* 0x000fe40000000000 */
[----:B------:R-:W-:Y:S02]  /*2110*/  IMNMX R106, RZ, R106, !PT ;  /* 0x0000006aff6a7217 */ /* 0x000fe40007800200 */
[C---:B------:R-:W-:Y:S01]  /*2120*/  IADD3 R178, P0, R14.reuse, R0, RZ ;  /* 0x000000000eb27210 */ /* 0x040fe20007f1e0ff */
[----:B------:R-:W-:Y:S01]  /*2130*/  @!P4 IMAD.MOV.U32 R16, RZ, RZ, RZ ;  /* 0x000000ffff10c224 */ /* 0x000fe200078e00ff */
[----:B------:R-:W-:Y:S01]  /*2140*/  ISETP.GT.AND P4, PT, R165, R106, PT ;  /* 0x0000006aa500720c */ /* 0x000fe20003f84270 */
[----:B------:R-:W-:Y:S01]  /*2150*/  IMAD.WIDE.U32 R12, R241, R10, R12 ;  /* 0x0000000af10c7225 */ /* 0x000fe200078e000c */
[----:B------:R-:W-:-:S03]  /*2160*/  IADD3 R10, R14, 0x80, RZ ;  /* 0x000000800e0a7810 */ /* 0x000fc60007ffe0ff */
[----:B------:R-:W-:Y:S01]  /*2170*/  IMAD.X R179, R15, 0x1, R3, P0 ;  /* 0x000000010fb37824 */ /* 0x000fe200000e0603 */
[----:B------:R-:W-:Y:S01]  /*2180*/  ISETP.GE.AND P1, PT, R10, R79, PT ;  /* 0x0000004f0a00720c */ /* 0x000fe20003f26270 */
[----:B------:R-:W-:Y:S02]  /*2190*/  IMAD R197, R195, R198, RZ ;  /* 0x000000c6c3c57224 */ /* 0x000fe400078e02ff */
[----:B------:R-:W-:-:S04]  /*21a0*/  IMAD.WIDE.U32 R178, R190, R68, R178 ;  /* 0x00000044beb27225 */ /* 0x000fc800078e00b2 */
[----:B------:R-:W-:Y:S01]  /*21b0*/  IMAD.IADD R13, R13, 0x1, R2 ;  /* 0x000000010d0d7824 */ /* 0x000fe200078e0202 */
[----:B------:R-:W-:Y:S01]  /*21c0*/  SEL R2, RZ, 0x4, P1 ;  /* 0x00000004ff027807 */ /* 0x000fe20000800000 */
[----:B------:R-:W-:Y:S01]  /*21d0*/  IMAD R197, R194, R199, R197 ;  /* 0x000000c7c2c57224 */ /* 0x000fe200078e02c5 */
[----:B------:R-:W-:Y:S01]  /*21e0*/  LEA R238, P1, R178, R182, 0x1 ;  /* 0x000000b6b2ee7211 */ /* 0x000fe200078208ff */
[----:B------:R-:W-:Y:S01]  /*21f0*/  IMAD.IADD R181, R179, 0x1, R181 ;  /* 0x00000001b3b57824 */ /* 0x000fe200078e02b5 */
[----:B------:R-:W-:Y:S01]  /*2200*/  LEA R188, P0, R184, R192, 0x1 ;  /* 0x000000c0b8bc7211 */ /* 0x000fe200078008ff */
[----:B------:R-:W-:Y:S01]  /*2210*/  IMAD.WIDE.U32 R194, R194, R198, R12 ;  /* 0x000000c6c2c27225 */ /* 0x000fe200078e000c */
[----:B------:R-:W-:Y:S02]  /*2220*/  LOP3.LUT R77, R77, R6, R2, 0xfe, !PT ;  /* 0x000000064d4d7212 */ /* 0x000fe400078efe02 */
[----:B------:R-:W-:Y:S01]  /*2230*/  LEA.HI.X R239, R178, R183, R181, 0x1, P1 ;  /* 0x000000b7b2ef7211 */ /* 0x000fe200008f0cb5 */
[----:B------:R-:W-:Y:S01]  /*2240*/  IMAD.IADD R197, R195, 0x1, R197 ;  /* 0x00000001c3c57824 */ /* 0x000fe200078e02c5 */
[----:B------:R-:W-:Y:S01]  /*2250*/  LEA.HI.X R189, R184, R193, R187, 0x1, P0 ;  /* 0x000000c1b8bd7211 */ /* 0x000fe200000f0cbb */
[----:B------:R-:W-:Y:S05]  /*2260*/  @!P4 BRA `(.L_x_815) ;  /* 0x0000b7100000c947 */ /* 0x000fea0003800000 */
[----:B------:R-:W2:Y:S04]  /*2270*/  LD.E.64 R32, [R20.64+0x120] ;  /* 0x0001200614207980 */ /* 0x000ea8000c101b00 */
[----:B------:R-:W3:Y:S04]  /*2280*/  LD.E.64 R18, [R20.64+0x118] ;  /* 0x0001180614127980 */ /* 0x000ee8000c101b00 */
[----:B------:R-:W4:Y:S04]  /*2290*/  LD.E.64 R204, [R20.64+0x130] ;  /* 0x0001300614cc7980 */ /* 0x000f28000c101b00 */
[----:B------:R-:W4:Y:S04]  /*22a0*/  LD.E.64 R206, [R20.64+0x128] ;  /* 0x0001280614ce7980 */ /* 0x000f28000c101b00 */
[----:B------:R-:W4:Y:S04]  /*22b0*/  LD.E.64 R28, [R20.64+0x140] ;  /* 0x00014006141c7980 */ /* 0x000f28000c101b00 */
[----:B------:R-:W4:Y:S04]  /*22c0*/  LD.E.64 R26, [R20.64+0x138] ;  /* 0x00013806141a7980 */ /* 0x000f28000c101b00 */
[----:B------:R-:W4:Y:S04]  /*22d0*/  LD.E R8, [R20.64+0xd0] ;  /* 0x0000d00614087980 */ /* 0x000f28000c101900 */
[----:B------:R-:W4:Y:S04]  /*22e0*/  LD.E.64 R24, [R20.64+0x108] ;  /* 0x0001080614187980 */ /* 0x000f28000c101b00 */
[----:B------:R-:W4:Y:S04]  /*22f0*/  LD.E.64 R22, [R20.64+0x110] ;  /* 0x0001100614167980 */ /* 0x000f28000c101b00 */
[----:B------:R-:W4:Y:S04]  /*2300*/  LD.E.64 R12, [R20.64+0x150] ;  /* 0x00015006140c7980 */ /* 0x000f28000c101b00 */
[----:B------:R-:W4:Y:S01]  /*2310*/  LD.E.64 R6, [R20.64+0x148] ;  /* 0x0001480614067980 */ /* 0x000f22000c101b00 */
[C---:B------:R-:W-:Y:S01]  /*2320*/  IMAD.SHL.U32 R84, R70.reuse, 0x20, RZ ;  /* 0x0000002046547824 */ /* 0x040fe200078e00ff */
[----:B------:R-:W-:Y:S01]  /*2330*/  LOP3.LUT R170, R77, 0xffff, RZ, 0xc0, !PT ;  /* 0x0000ffff4daa7812 */ /* 0x000fe200078ec0ff */
[----:B------:R-:W-:Y:S01]  /*2340*/  IMAD R83, R71, 0x60, RZ ;  /* 0x0000006047537824 */ /* 0x000fe200078e02ff */
[C---:B------:R-:W-:Y:S01]  /*2350*/  SHF.L.U64.HI R85, R70.reuse, 0x5, R71 ;  /* 0x0000000546557819 */ /* 0x040fe20000010247 */
[----:B------:R-:W-:Y:S01]  /*2360*/  IMAD.WIDE.U32 R202, R70, 0x60, RZ ;  /* 0x0000006046ca7825 */ /* 0x000fe200078e00ff */
[----:B------:R-:W-:-:S02]  /*2370*/  LOP3.LUT R173, R170, 0x1, RZ, 0xc0, !PT ;  /* 0x00000001aaad7812 */ /* 0x000fc400078ec0ff */
[----:B------:R-:W-:Y:S01]  /*2380*/  LOP3.LUT R172, R170, 0x2, RZ, 0xc0, !PT ;  /* 0x00000002aaac7812 */ /* 0x000fe200078ec0ff */
[----:B------:R-:W-:Y:S01]  /*2390*/  IMAD.SHL.U32 R104, R68, 0x20, RZ ;  /* 0x0000002044687824 */ /* 0x000fe200078e00ff */
[----:B------:R-:W-:Y:S01]  /*23a0*/  LOP3.LUT R171, R170, 0x4, RZ, 0xc0, !PT ;  /* 0x00000004aaab7812 */ /* 0x000fe200078ec0ff */
[----:B------:R-:W-:Y:S01]  /*23b0*/  IMAD.MOV.U32 R143, RZ, RZ, R239 ;  /* 0x000000ffff8f7224 */ /* 0x000fe200078e00ef */
[----:B------:R-:W-:Y:S01]  /*23c0*/  SHF.L.U64.HI R85, R84, 0x1, R85 ;  /* 0x0000000154557819 */ /* 0x000fe20000010255 */
[----:B------:R-:W-:Y:S01]  /*23d0*/  IMAD.MOV.U32 R144, RZ, RZ, R188 ;  /* 0x000000ffff907224 */ /* 0x000fe200078e00bc */
[C---:B------:R-:W-:Y:S01]  /*23e0*/  IADD3 R82, R190.reuse, 0x10, RZ ;  /* 0x00000010be527810 */ /* 0x040fe20007ffe0ff */
[----:B------:R-:W-:Y:S01]  /*23f0*/  IMAD.MOV.U32 R145, RZ, RZ, R189 ;  /* 0x000000ffff917224 */ /* 0x000fe200078e00bd */
[----:B------:R-:W-:Y:S01]  /*2400*/  IADD3 R80, R190, 0x20, RZ ;  /* 0x00000020be507810 */ /* 0x000fe20007ffe0ff */
[----:B------:R-:W-:Y:S01]  /*2410*/  IMAD.SHL.U32 R84, R84, 0x2, RZ ;  /* 0x0000000254547824 */ /* 0x000fe200078e00ff */
[----:B------:R-:W-:-:S02]  /*2420*/  IADD3 R78, R190, 0x30, RZ ;  /* 0x00000030be4e7810 */ /* 0x000fc40007ffe0ff */
[----:B------:R-:W-:Y:S02]  /*2430*/  SHF.L.U64.HI R105, R68, 0x5, R69 ;  /* 0x0000000544697819 */ /* 0x000fe40000010245 */
[----:B------:R-:W-:Y:S02]  /*2440*/  MOV R142, R238 ;  /* 0x000000ee008e7202 */ /* 0x000fe40000000f00 */
[----:B------:R-:W-:Y:S02]  /*2450*/  LOP3.LUT R170, R170, 0x8, RZ, 0xc0, !PT ;  /* 0x00000008aaaa7812 */ /* 0x000fe400078ec0ff */
[----:B------:R-:W-:Y:S01]  /*2460*/  IADD3 R83, R203, R83, RZ ;  /* 0x00000053cb537210 */ /* 0x000fe20007ffe0ff */
[-C--:B--2---:R-:W-:Y:S02]  /*2470*/  IMAD R2, R33, R242.reuse, RZ ;  /* 0x000000f221027224 */ /* 0x084fe400078e02ff */
[----:B---3--:R-:W-:Y:S01]  /*2480*/  IMAD R0, R19, R242, RZ ;  /* 0x000000f213007224 */ /* 0x008fe200078e02ff */
[----:B------:R-:W-:Y:S01]  /*2490*/  LEA R19, R165, 0xffffffc0, 0x6 ;  /* 0xffffffc0a5137811 */ /* 0x000fe200078e30ff */
[----:B------:R-:W-:-:S02]  /*24a0*/  IMAD R2, R32, R75, R2 ;  /* 0x0000004b20027224 */ /* 0x000fc400078e0202 */
[----:B------:R-:W-:Y:S01]  /*24b0*/  IMAD.WIDE.U32 R32, R242, R32, R14 ;  /* 0x00000020f2207225 */ /* 0x000fe200078e000e */
[C-C-:B----4-:R-:W-:Y:S02]  /*24c0*/  SHF.L.U64.HI R129, R204.reuse, 0x4, R205.reuse ;  /* 0x00000004cc817819 */ /* 0x150fe400000102cd */
[----:B------:R-:W-:Y:S01]  /*24d0*/  SHF.L.U64.HI R131, R204, 0x5, R205 ;  /* 0x00000005cc837819 */ /* 0x000fe200000102cd */
[----:B------:R-:W-:Y:S01]  /*24e0*/  IMAD.WIDE.U32 R30, R242, R18, R14 ;  /* 0x00000012f21e7225 */ /* 0x000fe200078e000e */
[--C-:B------:R-:W-:Y:S02]  /*24f0*/  SHF.L.U64.HI R107, R206, 0x4, R207.reuse ;  /* 0x00000004ce6b7819 */ /* 0x100fe400000102cf */
[----:B------:R-:W-:Y:S01]  /*2500*/  SHF.L.U32 R132, R204, 0x5, RZ ;  /* 0x00000005cc847819 */ /* 0x000fe200000006ff */
[----:B------:R-:W-:Y:S01]  /*2510*/  IMAD R0, R18, R75, R0 ;  /* 0x0000004b12007224 */ /* 0x000fe200078e0200 */
[----:B------:R-:W-:Y:S01]  /*2520*/  SHF.L.U64.HI R117, R206, 0x5, R207 ;  /* 0x00000005ce757819 */ /* 0x000fe200000102cf */
[----:B------:R-:W-:Y:S01]  /*2530*/  IMAD.IADD R33, R33, 0x1, R2 ;  /* 0x0000000121217824 */ /* 0x000fe200078e0202 */
[----:B------:R-:W-:Y:S01]  /*2540*/  SHF.R.S32.HI R2, RZ, 0x1f, R19 ;  /* 0x0000001fff027819 */ /* 0x000fe20000011413 */
[-C--:B------:R-:W-:Y:S01]  /*2550*/  IMAD R17, R205, R19.reuse, RZ ;  /* 0x00000013cd117224 */ /* 0x080fe200078e02ff */
[----:B------:R-:W-:Y:S01]  /*2560*/  SHF.L.U64.HI R131, R132, 0x1, R131 ;  /* 0x0000000184837819 */ /* 0x000fe20000010283 */
[----:B------:R-:W-:-:S02]  /*2570*/  IMAD R3, R207, R19, RZ ;  /* 0x00000013cf037224 */ /* 0x000fc400078e02ff */
[----:B------:R-:W-:Y:S01]  /*2580*/  IMAD.IADD R31, R31, 0x1, R0 ;  /* 0x000000011f1f7824 */ /* 0x000fe200078e0200 */
[----:B------:R-:W-:Y:S01]  /*2590*/  LEA.HI R167, R8, R8, RZ, 0x1 ;  /* 0x0000000808a77211 */ /* 0x000fe200078f08ff */
[----:B------:R-:W-:Y:S02]  /*25a0*/  IMAD R17, R204, R2, R17 ;  /* 0x00000002cc117224 */ /* 0x000fe400078e0211 */
[----:B------:R-:W-:Y:S01]  /*25b0*/  IMAD.WIDE.U32 R32, R19, R204, R32 ;  /* 0x000000cc13207225 */ /* 0x000fe200078e0020 */
[----:B------:R-:W-:-:S03]  /*25c0*/  SHF.R.S32.HI R167, RZ, 0x1, R167 ;  /* 0x00000001ffa77819 */ /* 0x000fc600000114a7 */
[C---:B------:R-:W-:Y:S01]  /*25d0*/  IMAD R3, R206.reuse, R2, R3 ;  /* 0x00000002ce037224 */ /* 0x040fe200078e0203 */
[----:B------:R-:W-:Y:S01]  /*25e0*/  SHF.L.U32 R175, R167, 0x4, RZ ;  /* 0x00000004a7af7819 */ /* 0x000fe200000006ff */
[----:B------:R-:W-:-:S03]  /*25f0*/  IMAD.WIDE.U32 R30, R206, R19, R30 ;  /* 0x00000013ce1e7225 */ /* 0x000fc600078e001e */
[----:B------:R-:W-:Y:S01]  /*2600*/  IADD3 R168, R175, 0x40, RZ ;  /* 0x00000040afa87810 */ /* 0x000fe20007ffe0ff */
[----:B------:R-:W-:Y:S01]  /*2610*/  IMAD.IADD R33, R33, 0x1, R17 ;  /* 0x0000000121217824 */ /* 0x000fe200078e0211 */
[----:B------:R-:W-:Y:S01]  /*2620*/  SHF.R.S32.HI R17, RZ, 0x1f, R74 ;  /* 0x0000001fff117819 */ /* 0x000fe2000001144a */
[----:B------:R-:W-:Y:S01]  /*2630*/  IMAD.IADD R31, R31, 0x1, R3 ;  /* 0x000000011f1f7824 */ /* 0x000fe200078e0203 */
[----:B------:R-:W-:Y:S01]  /*2640*/  IADD3 R3, P0, -R74, R190, RZ ;  /* 0x000000be4a037210 */ /* 0x000fe20007f1e1ff */
[-C--:B------:R-:W-:Y:S01]  /*2650*/  IMAD R2, R29, R4.reuse, RZ ;  /* 0x000000041d027224 */ /* 0x080fe200078e02ff */
[----:B------:R-:W-:Y:S01]  /*2660*/  IADD3 R166, R175, 0x80, RZ ;  /* 0x00000080afa67810 */ /* 0x000fe20007ffe0ff */
[-C--:B------:R-:W-:Y:S01]  /*2670*/  IMAD R0, R27, R4.reuse, RZ ;  /* 0x000000041b007224 */ /* 0x080fe200078e02ff */
[C---:B------:R-:W-:Y:S01]  /*2680*/  IADD3 R163, R175.reuse, 0xc0, RZ ;  /* 0x000000c0afa37810 */ /* 0x040fe20007ffe0ff */
[-C--:B------:R-:W-:Y:S01]  /*2690*/  IMAD R2, R28, R5.reuse, R2 ;  /* 0x000000051c027224 */ /* 0x080fe200078e0202 */
[----:B------:R-:W-:Y:S01]  /*26a0*/  SHF.R.S32.HI R157, RZ, 0x1f, R175 ;  /* 0x0000001fff9d7819 */ /* 0x000fe200000114af */
[----:B------:R-:W-:Y:S01]  /*26b0*/  IMAD R0, R26, R5, R0 ;  /* 0x000000051a007224 */ /* 0x000fe200078e0200 */
[----:B------:R-:W-:Y:S01]  /*26c0*/  IADD3 R160, R175, R163, RZ ;  /* 0x000000a3afa07210 */ /* 0x000fe20007ffe0ff */
[----:B------:R-:W-:Y:S01]  /*26d0*/  IMAD.WIDE.U32 R28, R28, R4, R32 ;  /* 0x000000041c1c7225 */ /* 0x000fe200078e0020 */
[----:B------:R-:W-:-:S02]  /*26e0*/  SHF.R.S32.HI R155, RZ, 0x1f, R168 ;  /* 0x0000001fff9b7819 */ /* 0x000fc400000114a8 */
[----:B------:R-:W-:Y:S01]  /*26f0*/  SHF.R.S32.HI R153, RZ, 0x1f, R166 ;  /* 0x0000001fff997819 */ /* 0x000fe200000114a6 */
[----:B------:R-:W-:Y:S01]  /*2700*/  IMAD.WIDE.U32 R26, R26, R4, R30 ;  /* 0x000000041a1a7225 */ /* 0x000fe200078e001e */
[----:B-----5:R-:W-:Y:S02]  /*2710*/  IADD3 R4, R19, R16, RZ ;  /* 0x0000001013047210 */ /* 0x020fe40007ffe0ff */
[----:B------:R-:W-:Y:S01]  /*2720*/  SHF.R.S32.HI R151, RZ, 0x1f, R163 ;  /* 0x0000001fff977819 */ /* 0x000fe200000114a3 */
[----:B------:R-:W-:Y:S01]  /*2730*/  IMAD.X R17, R191, 0x1, ~R17, P0 ;  /* 0x00000001bf117824 */ /* 0x000fe200000e0e11 */
[----:B------:R-:W-:Y:S01]  /*2740*/  SHF.R.S32.HI R148, RZ, 0x1f, R160 ;  /* 0x0000001fff947819 */ /* 0x000fe200000114a0 */
[----:B------:R-:W-:Y:S02]  /*2750*/  IMAD.IADD R29, R29, 0x1, R2 ;  /* 0x000000011d1d7824 */ /* 0x000fe400078e0202 */
[----:B------:R-:W-:Y:S02]  /*2760*/  IMAD.IADD R27, R27, 0x1, R0 ;  /* 0x000000011b1b7824 */ /* 0x000fe400078e0200 */
[----:B------:R-:W-:-:S02]  /*2770*/  IMAD R135, R17, R204, RZ ;  /* 0x000000cc11877224 */ /* 0x000fc400078e02ff */
[----:B------:R-:W-:Y:S02]  /*2780*/  IMAD R137, R17, R206, RZ ;  /* 0x000000ce11897224 */ /* 0x000fe400078e02ff */
[----:B------:R-:W-:Y:S02]  /*2790*/  IMAD R5, R190, R167, R76 ;  /* 0x000000a7be057224 */ /* 0x000fe400078e024c */
[-C--:B------:R-:W-:Y:S02]  /*27a0*/  IMAD R135, R205, R3.reuse, R135 ;  /* 0x00000003cd877224 */ /* 0x080fe400078e0287 */
[-C--:B------:R-:W-:Y:S02]  /*27b0*/  IMAD R137, R207, R3.reuse, R137 ;  /* 0x00000003cf897224 */ /* 0x080fe400078e0289 */
[----:B------:R-:W-:-:S04]  /*27c0*/  IMAD.WIDE.U32 R16, R204, R3, R28 ;  /* 0x00000003cc107225 */ /* 0x000fc800078e001c */
[----:B------:R-:W-:Y:S01]  /*27d0*/  IMAD.WIDE.U32 R18, R206, R3, R26 ;  /* 0x00000003ce127225 */ /* 0x000fe200078e001a */
[----:B------:R-:W-:-:S03]  /*27e0*/  LEA R134, P1, R16, R22, 0x1 ;  /* 0x0000001610867211 */ /* 0x000fc600078208ff */
[----:B------:R-:W-:Y:S01]  /*27f0*/  IMAD R4, R167, R4, RZ ;  /* 0x00000004a7047224 */ /* 0x000fe200078e02ff */
[----:B------:R-:W-:Y:S01]  /*2800*/  IADD3 R137, R19, R137, RZ ;  /* 0x0000008913897210 */ /* 0x000fe20007ffe0ff */
[----:B------:R-:W-:Y:S01]  /*2810*/  IMAD.IADD R3, R76, 0x1, R5 ;  /* 0x000000014c037824 */ /* 0x000fe200078e0205 */
[----:B------:R-:W-:Y:S01]  /*2820*/  LEA R136, P0, R18, R24, 0x1 ;  /* 0x0000001812887211 */ /* 0x000fe200078008ff */
[----:B------:R-:W-:Y:S01]  /*2830*/  IMAD.IADD R135, R17, 0x1, R135 ;  /* 0x0000000111877824 */ /* 0x000fe200078e0287 */
[----:B------:R-:W-:Y:S01]  /*2840*/  IADD3 R0, P3, R4, R5, RZ ;  /* 0x0000000504007210 */ /* 0x000fe20007f7e0ff */
[----:B------:R-:W-:Y:S01]  /*2850*/  IMAD.SHL.U32 R108, R206, 0x10, RZ ;  /* 0x00000010ce6c7824 */ /* 0x000fe200078e00ff */
[----:B------:R-:W-:Y:S01]  /*2860*/  IADD3 R141, P2, R4, R3, RZ ;  /* 0x00000003048d7210 */ /* 0x000fe20007f5e0ff */
[----:B------:R-:W-:Y:S01]  /*2870*/  IMAD.SHL.U32 R118, R206, 0x20, RZ ;  /* 0x00000020ce767824 */ /* 0x000fe200078e00ff */
[----:B------:R-:W-:Y:S01]  /*2880*/  SHF.R.S32.HI R2, RZ, 0x1f, R4 ;  /* 0x0000001fff027819 */ /* 0x000fe20000011404 */
[----:B------:R-:W-:Y:S01]  /*2890*/  IMAD.IADD R164, R175, 0x1, R168 ;  /* 0x00000001afa47824 */ /* 0x000fe200078e02a8 */
[----:B------:R-:W-:Y:S01]  /*28a0*/  LEA.HI.X R137, R18, R25, R137, 0x1, P0 ;  /* 0x0000001912897211 */ /* 0x000fe200000f0c89 */
[----:B------:R-:W-:Y:S01]  /*28b0*/  IMAD.SHL.U32 R18, R0, 0x2, RZ ;  /* 0x0000000200127824 */ /* 0x000fe200078e00ff */
[-C--:B------:R-:W-:Y:S01]  /*28c0*/  LEA.HI.X.SX32 R5, R5, R2.reuse, 0x1, P3 ;  /* 0x0000000205057211 */ /* 0x080fe200018f0eff */
[----:B------:R-:W-:Y:S01]  /*28d0*/  IMAD.SHL.U32 R140, R141, 0x2, RZ ;  /* 0x000000028d8c7824 */ /* 0x000fe200078e00ff */
[----:B------:R-:W-:Y:S01]  /*28e0*/  LEA.HI.X.SX32 R2, R3, R2, 0x1, P2 ;  /* 0x0000000203027211 */ /* 0x000fe200010f0eff */
[----:B------:R-:W-:Y:S01]  /*28f0*/  IMAD.IADD R162, R175, 0x1, R166 ;  /* 0x00000001afa27824 */ /* 0x000fe200078e02a6 */
[----:B------:R-:W-:Y:S01]  /*2900*/  LEA.HI.X R135, R16, R23, R135, 0x1, P1 ;  /* 0x0000001710877211 */ /* 0x000fe200008f0c87 */
[----:B------:R-:W-:Y:S01]  /*2910*/  IMAD.SHL.U32 R130, R204, 0x10, RZ ;  /* 0x00000010cc827824 */ /* 0x000fe200078e00ff */
[----:B------:R-:W-:Y:S01]  /*2920*/  SHF.L.U64.HI R0, R0, 0x1, R5 ;  /* 0x0000000100007819 */ /* 0x000fe20000010205 */
[----:B------:R-:W-:Y:S01]  /*2930*/  IMAD.SHL.U32 R169, R167, 0x20, RZ ;  /* 0x00000020a7a97824 */ /* 0x000fe200078e00ff */
[----:B------:R-:W-:Y:S01]  /*2940*/  SHF.L.U64.HI R141, R141, 0x1, R2 ;  /* 0x000000018d8d7819 */ /* 0x000fe20000010202 */
[----:B------:R-:W-:Y:S01]  /*2950*/  IMAD R133, R205, 0x60, RZ ;  /* 0x00000060cd857824 */ /* 0x000fe200078e02ff */
[C---:B------:R-:W-:Y:S01]  /*2960*/  IADD3 R60, P1, R12.reuse, R18, RZ ;  /* 0x000000120c3c7210 */ /* 0x040fe20007f3e0ff */
[----:B------:R-:W-:Y:S01]  /*2970*/  IMAD R167, R167, 0x30, RZ ;  /* 0x00000030a7a77824 */ /* 0x000fe200078e02ff */
[-C--:B------:R-:W-:Y:S01]  /*2980*/  IADD3 R138, P3, R12, R140.reuse, RZ ;  /* 0x0000008c0c8a7210 */ /* 0x080fe20007f7e0ff */
[----:B------:R-:W-:Y:S01]  /*2990*/  IMAD.IADD R161, R175, 0x1, R164 ;  /* 0x00000001afa17824 */ /* 0x000fe200078e02a4 */
[C---:B------:R-:W-:Y:S01]  /*29a0*/  IADD3 R140, P2, R6.reuse, R140, RZ ;  /* 0x0000008c068c7210 */ /* 0x040fe20007f5e0ff */
[C---:B------:R-:W-:Y:S01]  /*29b0*/  IMAD.X R61, R13.reuse, 0x1, R0, P1 ;  /* 0x000000010d3d7824 */ /* 0x040fe200008e0600 */
[----:B------:R-:W-:Y:S01]  /*29c0*/  IADD3 R18, P0, R6, R18, RZ ;  /* 0x0000001206127210 */ /* 0x000fe20007f1e0ff */
[--C-:B------:R-:W-:Y:S01]  /*29d0*/  IMAD.X R139, R13, 0x1, R141.reuse, P3 ;  /* 0x000000010d8b7824 */ /* 0x100fe200018e068d */
[C---:B------:R-:W-:Y:S01]  /*29e0*/  IADD3 R99, P1, R236.reuse, 0x80, RZ ;  /* 0x00000080ec637810 */ /* 0x040fe20007f3e0ff */
[C---:B------:R-:W-:Y:S01]  /*29f0*/  IMAD.X R141, R7.reuse, 0x1, R141, P2 ;  /* 0x00000001078d7824 */ /* 0x040fe200010e068d */
[----:B------:R-:W-:Y:S01]  /*2a00*/  IADD3.X R19, R7, R0, RZ, P0, !PT ;  /* 0x0000000007137210 */ /* 0x000fe200007fe4ff */
[C---:B------:R-:W-:Y:S01]  /*2a10*/  IMAD.IADD R159, R175.reuse, 0x1, R162 ;  /* 0x00000001af9f7824 */ /* 0x040fe200078e02a2 */
[C---:B------:R-:W-:Y:S01]  /*2a20*/  IADD3 R103, P2, R236.reuse, 0x40, RZ ;  /* 0x00000040ec677810 */ /* 0x040fe20007f5e0ff */
[--C-:B------:R-:W-:Y:S01]  /*2a30*/  IMAD.X R98, RZ, RZ, R237.reuse, P1 ;  /* 0x000000ffff627224 */ /* 0x100fe200008e06ed */
[----:B------:R-:W-:Y:S01]  /*2a40*/  IADD3 R93, P0, R236, 0xc0, RZ ;  /* 0x000000c0ec5d7810 */ /* 0x000fe20007f1e0ff */
[----:B------:R-:W-:Y:S01]  /*2a50*/  IMAD.IADD R158, R175, 0x1, R160 ;  /* 0x00000001af9e7824 */ /* 0x000fe200078e02a0 */
[-C--:B------:R-:W-:Y:S01]  /*2a60*/  IADD3 R97, P1, R99, R236.reuse, RZ ;  /* 0x000000ec63617210 */ /* 0x080fe20007f3e0ff */
[--C-:B------:R-:W-:Y:S01]  /*2a70*/  IMAD.X R102, RZ, RZ, R237.reuse, P2 ;  /* 0x000000ffff667224 */ /* 0x100fe200010e06ed */
[-C--:B------:R-:W-:Y:S01]  /*2a80*/  IADD3 R101, P2, R103, R236.reuse, RZ ;  /* 0x000000ec67657210 */ /* 0x080fe20007f5e0ff */
[--C-:B------:R-:W-:Y:S01]  /*2a90*/  IMAD.X R92, RZ, RZ, R237.reuse, P0 ;  /* 0x000000ffff5c7224 */ /* 0x100fe200000e06ed */
[-C--:B------:R-:W-:Y:S01]  /*2aa0*/  IADD3 R91, P0, R93, R236.reuse, RZ ;  /* 0x000000ec5d5b7210 */ /* 0x080fe20007f1e0ff */
[--C-:B------:R-:W-:Y:S01]  /*2ab0*/  IMAD.X R96, R98, 0x1, R237.reuse, P1 ;  /* 0x0000000162607824 */ /* 0x100fe200008e06ed */
[----:B------:R-:W-:Y:S01]  /*2ac0*/  IADD3 R95, P4, R101, R236, RZ ;  /* 0x000000ec655f7210 */ /* 0x000fe20007f9e0ff */
[----:B------:R-:W-:Y:S01]  /*2ad0*/  IMAD.X R100, R102, 0x1, R237, P2 ;  /* 0x0000000166647824 */ /* 0x000fe200010e06ed */
[----:B------:R-:W-:Y:S01]  /*2ae0*/  IADD3.X R90, R92, R237, RZ, P0, !PT ;  /* 0x000000ed5c5a7210 */ /* 0x000fe200007fe4ff */
[----:B------:R-:W-:Y:S01]  /*2af0*/  IMAD.WIDE.U32 R204, R204, 0x60, RZ ;  /* 0x00000060cccc7825 */ /* 0x000fe200078e00ff */
[----:B------:R-:W-:-:S02]  /*2b00*/  IADD3 R109, P5, R108, 0x40, RZ ;  /* 0x000000406c6d7810 */ /* 0x000fc40007fbe0ff */
[----:B------:R-:W-:Y:S01]  /*2b10*/  IADD3 R113, P1, R108, 0x80, RZ ;  /* 0x000000806c717810 */ /* 0x000fe20007f3e0ff */
[----:B------:R-:W-:Y:S01]  /*2b20*/  IMAD.X R94, R100, 0x1, R237, P4 ;  /* 0x00000001645e7824 */ /* 0x000fe200020e06ed */
[----:B------:R-:W-:Y:S01]  /*2b30*/  IADD3 R121, P0, R108, 0xc0, RZ ;  /* 0x000000c06c797810 */ /* 0x000fe20007f1e0ff */
[--C-:B------:R-:W-:Y:S01]  /*2b40*/  IMAD.X R110, RZ, RZ, R107.reuse, P5 ;  /* 0x000000ffff6e7224 */ /* 0x100fe200028e066b */
[-C--:B------:R-:W-:Y:S01]  /*2b50*/  IADD3 R89, P3, R97, R236.reuse, RZ ;  /* 0x000000ec61597210 */ /* 0x080fe20007f7e0ff */
[--C-:B------:R-:W-:Y:S01]  /*2b60*/  IMAD.X R114, RZ, RZ, R107.reuse, P1 ;  /* 0x000000ffff727224 */ /* 0x100fe200008e066b */
[----:B------:R-:W-:Y:S01]  /*2b70*/  IADD3 R87, P2, R91, R236, RZ ;  /* 0x000000ec5b577210 */ /* 0x000fe20007f5e0ff */
[----:B------:R-:W-:Y:S01]  /*2b80*/  IMAD.X R122, RZ, RZ, R107, P0 ;  /* 0x000000ffff7a7224 */ /* 0x000fe200000e066b */
[----:B------:R-:W-:Y:S01]  /*2b90*/  IADD3.X R88, R96, R237, RZ, P3, !PT ;  /* 0x000000ed60587210 */ /* 0x000fe20001ffe4ff */
[----:B------:R-:W-:Y:S01]  /*2ba0*/  IMAD.MOV.U32 R12, RZ, RZ, R165 ;  /* 0x000000ffff0c7224 */ /* 0x000fe200078e00a5 */
[-C--:B------:R-:W-:Y:S01]  /*2bb0*/  IADD3 R112, P5, R109, R108.reuse, RZ ;  /* 0x0000006c6d707210 */ /* 0x080fe20007fbe0ff */
[----:B------:R-:W-:Y:S01]  /*2bc0*/  IMAD.X R86, R90, 0x1, R237, P2 ;  /* 0x000000015a567824 */ /* 0x000fe200010e06ed */
[----:B------:R-:W-:Y:S01]  /*2bd0*/  IADD3 R116, P4, R113, R108, RZ ;  /* 0x0000006c71747210 */ /* 0x000fe20007f9e0ff */
[----:B------:R-:W-:Y:S01]  /*2be0*/  IMAD.SHL.U32 R132, R132, 0x2, RZ ;  /* 0x0000000284847824 */ /* 0x000fe200078e00ff */
[C---:B------:R-:W-:Y:S01]  /*2bf0*/  IADD3 R120, P3, R118.reuse, R109, RZ ;  /* 0x0000006d76787210 */ /* 0x040fe20007f7e0ff */
[----:B------:R-:W-:Y:S01]  /*2c00*/  IMAD.IADD R133, R205, 0x1, R133 ;  /* 0x00000001cd857824 */ /* 0x000fe200078e0285 */
[----:B------:R-:W-:Y:S01]  /*2c10*/  IADD3 R126, P1, R118, R113, RZ ;  /* 0x00000071767e7210 */ /* 0x000fe20007f3e0ff */
[--C-:B------:R-:W-:Y:S01]  /*2c20*/  IMAD.X R111, R110, 0x1, R107.reuse, P5 ;  /* 0x000000016e6f7824 */ /* 0x100fe200028e066b */
[C---:B------:R-:W-:Y:S01]  /*2c30*/  IADD3 R128, P0, R121.reuse, R118, RZ ;  /* 0x0000007679807210 */ /* 0x040fe20007f1e0ff */
[----:B------:R-:W-:Y:S01]  /*2c40*/  IMAD.X R115, R114, 0x1, R107, P4 ;  /* 0x0000000172737824 */ /* 0x000fe200020e066b */
[----:B------:R-:W-:Y:S01]  /*2c50*/  IADD3 R124, P2, R121, R108, RZ ;  /* 0x0000006c797c7210 */ /* 0x000fe20007f5e0ff */
[C---:B------:R-:W-:Y:S01]  /*2c60*/  IMAD.X R119, R117.reuse, 0x1, R110, P3 ;  /* 0x0000000175777824 */ /* 0x040fe200018e066e */
[C---:B------:R-:W-:Y:S01]  /*2c70*/  SHF.L.U64.HI R129, R130.reuse, 0x1, R129 ;  /* 0x0000000182817819 */ /* 0x040fe20000010281 */
[----:B------:R-:W-:Y:S01]  /*2c80*/  IMAD.SHL.U32 R130, R130, 0x2, RZ ;  /* 0x0000000282827824 */ /* 0x000fe200078e00ff */
[C---:B------:R-:W-:Y:S01]  /*2c90*/  IADD3.X R123, R122.reuse, R107, RZ, P2, !PT ;  /* 0x0000006b7a7b7210 */ /* 0x040fe200017fe4ff */
[----:B------:R-:W-:Y:S01]  /*2ca0*/  IMAD.X R125, R117, 0x1, R114, P1 ;  /* 0x00000001757d7824 */ /* 0x000fe200008e0672 */
[----:B------:R-:W-:Y:S01]  /*2cb0*/  SHF.R.S32.HI R156, RZ, 0x1f, R169 ;  /* 0x0000001fff9c7819 */ /* 0x000fe200000114a9 */
[----:B------:R-:W-:Y:S01]  /*2cc0*/  IMAD.X R127, R122, 0x1, R117, P0 ;  /* 0x000000017a7f7824 */ /* 0x000fe200000e0675 */
[----:B------:R-:W-:-:S02]  /*2cd0*/  SHF.R.S32.HI R154, RZ, 0x1f, R167 ;  /* 0x0000001fff9a7819 */ /* 0x000fc400000114a7 */
[----:B------:R-:W-:Y:S02]  /*2ce0*/  SHF.R.S32.HI R152, RZ, 0x1f, R164 ;  /* 0x0000001fff987819 */ /* 0x000fe400000114a4 */
[----:B------:R-:W-:Y:S02]  /*2cf0*/  SHF.R.S32.HI R150, RZ, 0x1f, R162 ;  /* 0x0000001fff967819 */ /* 0x000fe400000114a2 */
[----:B------:R-:W-:Y:S02]  /*2d00*/  SHF.R.S32.HI R149, RZ, 0x1f, R161 ;  /* 0x0000001fff957819 */ /* 0x000fe400000114a1 */
[----:B------:R-:W-:Y:S02]  /*2d10*/  SHF.R.S32.HI R147, RZ, 0x1f, R159 ;  /* 0x0000001fff937819 */ /* 0x000fe4000001149f */
[----:B------:R-:W-:Y:S02]  /*2d20*/  SHF.R.S32.HI R146, RZ, 0x1f, R158 ;  /* 0x0000001fff927819 */ /* 0x000fe4000001149e */
.L_x_933:
[----:B------:R-:W-:Y:S01]  /*2d30*/  IMAD.SHL.U32 R16, R12, 0x40, RZ ;  /* 0x000000400c107824 */ /* 0x000fe200078e00ff */
[----:B------:R-:W-:Y:S04]  /*2d40*/  BSSY B0, `(.L_x_816) ;  /* 0x0000014000007945 */ /* 0x000fe80003800000 */
[----:B------:R-:W-:Y:S05]  /*2d50*/  IADD3 R13, R16, -0x40, RZ ;  /* 0xffffffc0100d7810 */ /* 0x000fea0007ffe0ff */
[--C-:B------:R-:W-:Y:S02]  /*2d60*/  IMAD.IADD R209, R72, 0x1, -R13.reuse ;  /* 0x0000000148d17824 */ /* 0x100fe400078e0a0d */
[----:B------:R-:W-:Y:S03]  /*2d70*/  IMAD.IADD R177, R74, 0x1, -R13 ;  /* 0x000000014ab17824 */ /* 0x000fe600078e0a0d */
[C---:B------:R-:W-:Y:S04]  /*2d80*/  ISETP.GE.AND P2, PT, R190.reuse, R209, PT ;  /* 0x000000d1be00720c */ /* 0x040fe80003f46270 */
[----:B------:R-:W-:Y:S11]  /*2d90*/  ISETP.GE.AND P2, PT, R190, R177, !P2 ;  /* 0x000000b1be00720c */ /* 0x000ff60005746270 */
[----:B------:R-:W-:Y:S02]  /*2da0*/  @!UPT UIADD3 URZ, URZ, URZ, URZ ;  /* 0x0000003f3f3ff290 */ /* 0x000fe4000fffe03f */
[----:B---3-5:R-:W-:-:S05]  /*2db0*/  @!P2 BRA `(.L_x_817) ;  /* 0x000000c00000a947 */ /* 0x028fca0003800000 */
[----:B------:R-:W-:Y:S02]  /*2dc0*/  ISETP.NE.AND P1, PT, R173, RZ, PT ;  /* 0x000000ffad00720c */ /* 0x000fe40003f25270 */
[----:B------:R-:W-:Y:S11]  /*2dd0*/  ISETP.NE.AND P0, PT, R172, RZ, PT ;  /* 0x000000ffac00720c */ /* 0x000ff60003f05270 */
[----:B------:R-:W2:Y:S04]  /*2de0*/  @P1 LD.E.128 R32, [R134.64] ;  /* 0x0000000686201980 */ /* 0x000ea8000c101d00 */
[----:B--2---:R1:W-:Y:S01]  /*2df0*/  @P1 ST.E.128 [R144.64], R32 ;  /* 0x0000002090001985 */ /* 0x0043e2000c101d06 */
[----:B------:R-:W-:Y:S03]  /*2e00*/  ISETP.NE.AND P1, PT, R171, RZ, PT ;  /* 0x000000ffab00720c */ /* 0x000fe60003f25270 */
[----:B------:R-:W2:Y:S04]  /*2e10*/  @P0 LD.E.128 R28, [R134.64+0x80] ;  /* 0x00008006861c0980 */ /* 0x000ea8000c101d00 */
[----:B--2---:R1:W-:Y:S01]  /*2e20*/  @P0 ST.E.128 [R144.64+0x80], R28 ;  /* 0x0000801c90000985 */ /* 0x0043e2000c101d06 */
[----:B------:R-:W-:Y:S05]  /*2e30*/  ISETP.NE.AND P0, PT, R170, RZ, PT ;  /* 0x000000ffaa00720c */ /* 0x000fea0003f05270 */
[----:B------:R-:W2:Y:S04]  /*2e40*/  @P1 LD.E.128 R24, [R134.64+0x100] ;  /* 0x0001000686181980 */ /* 0x000ea8000c101d00 */
[----:B--2---:R1:W-:Y:S04]  /*2e50*/  @P1 ST.E.128 [R144.64+0x100], R24 ;  /* 0x0001001890001985 */ /* 0x0043e8000c101d06 */
[----:B------:R-:W2:Y:S04]  /*2e60*/  @P0 LD.E.128 R4, [R134.64+0x180] ;  /* 0x0001800686040980 */ /* 0x000ea8000c101d00 */
[----:B--2---:R1:W-:Y:S02]  /*2e70*/  @P0 ST.E.128 [R144.64+0x180], R4 ;  /* 0x0001800490000985 */ /* 0x0043e4000c101d06 */
.L_x_817:
[----:B------:R-:W-:Y:S05]  /*2e80*/  BSYNC B0 ;  /* 0x0000000000007941 */ /* 0x000fea0003800000 */
.L_x_816:
[C---:B------:R-:W-:Y:S01]  /*2e90*/  ISETP.GE.AND P0, PT, R82.reuse, R209, PT ;  /* 0x000000d15200720c */ /* 0x040fe20003f06270 */
[----:B------:R-:W-:Y:S03]  /*2ea0*/  BSSY B0, `(.L_x_818) ;  /* 0x0000014000007945 */ /* 0x000fe60003800000 */
[----:B------:R-:W-:Y:S11]  /*2eb0*/  ISETP.GE.AND P0, PT, R82, R177, !P0 ;  /* 0x000000b15200720c */ /* 0x000ff60004706270 */
[----:B------:R-:W-:Y:S02]  /*2ec0*/  @!UPT UIADD3 URZ, URZ, URZ, URZ ;  /* 0x0000003f3f3ff290 */ /* 0x000fe4000fffe03f */
[----:B------:R-:W-:-:S05]  /*2ed0*/  @!P0 BRA `(.L_x_819) ;  /* 0x0000010000008947 */ /* 0x000fca0003800000 */
[----:B------:R-:W-:Y:S02]  /*2ee0*/  ISETP.NE.AND P1, PT, R173, RZ, PT ;  /* 0x000000ffad00720c */ /* 0x000fe40003f25270 */
[----:B------:R-:W-:Y:S02]  /*2ef0*/  IADD3 R22, P0, R134, R130, RZ ;  /* 0x0000008286167210 */ /* 0x000fe40007f1e0ff */
[----:B------:R-:W-:Y:S03]  /*2f00*/  LEA R2, P3, R234, R144, 0x1 ;  /* 0x00000090ea027211 */ /* 0x000fe600078608ff */
[----:B------:R-:W-:Y:S01]  /*2f10*/  IMAD.X R23, R135, 0x1, R129, P0 ;  /* 0x0000000187177824 */ /* 0x000fe200000e0681 */
[----:B------:R-:W-:Y:S02]  /*2f20*/  ISETP.NE.AND P0, PT, R172, RZ, PT ;  /* 0x000000ffac00720c */ /* 0x000fe40003f05270 */
[----:B------:R-:W-:Y:S03]  /*2f30*/  LEA.HI.X R3, R234, R145, R235, 0x1, P3 ;  /* 0x00000091ea037211 */ /* 0x000fe600018f0ceb */
[----:B-1----:R-:W2:Y:S04]  /*2f40*/  @P1 LD.E.128 R32, [R22.64] ;  /* 0x0000000616201980 */ /* 0x002ea8000c101d00 */
        /* <DEDUP_REMOVED lines=9> */
.L_x_819:
[----:B------:R-:W-:Y:S05]  /*2fe0*/  BSYNC B0 ;  /* 0x0000000000007941 */ /* 0x000fea0003800000 */
.L_x_818:
[C---:B------:R-:W-:Y:S01]  /*2ff0*/  ISETP.GE.AND P0, PT, R80.reuse, R209, PT ;  /* 0x000000d15000720c */ /* 0x040fe20003f06270 */
[----:B------:R-:W-:Y:S03]  /*3000*/  BSSY B0, `(.L_x_820) ;  /* 0x0000014000007945 */ /* 0x000fe60003800000 */
[----:B------:R-:W-:Y:S11]  /*3010*/  ISETP.GE.AND P0, PT, R80, R177, !P0 ;  /* 0x000000b15000720c */ /* 0x000ff60004706270 */
[----:B------:R-:W-:Y:S02]  /*3020*/  @!UPT UIADD3 URZ, URZ, URZ, URZ ;  /* 0x0000003f3f3ff290 */ /* 0x000fe4000fffe03f */
[----:B------:R-:W-:-:S05]  /*3030*/  @!P0 BRA `(.L_x_821) ;  /* 0x0000010000008947 */ /* 0x000fca0003800000 */
[----:B------:R-:W-:Y:S02]  /*3040*/  ISETP.NE.AND P1, PT, R173, RZ, PT ;  /* 0x000000ffad00720c */ /* 0x000fe40003f25270 */
[----:B------:R-:W-:Y:S02]  /*3050*/  IADD3 R22, P0, R134, R132, RZ ;  /* 0x0000008486167210 */ /* 0x000fe40007f1e0ff */
[----:B-1----:R-:W-:Y:S03]  /*3060*/  IADD3 R2, P3, R144, R84, RZ ;  /* 0x0000005490027210 */ /* 0x002fe60007f7e0ff */
[----:B------:R-:W-:Y:S01]  /*3070*/  IMAD.X R23, R135, 0x1, R131, P0 ;  /* 0x0000000187177824 */ /* 0x000fe200000e0683 */
[----:B------:R-:W-:Y:S01]  /*3080*/  ISETP.NE.AND P0, PT, R172, RZ, PT ;  /* 0x000000ffac00720c */ /* 0x000fe20003f05270 */
[----:B------:R-:W-:Y:S04]  /*3090*/  IMAD.X R3, R145, 0x1, R85, P3 ;  /* 0x0000000191037824 */ /* 0x000fe800018e0655 */
        /* <DEDUP_REMOVED lines=10> */
.L_x_821:
[----:B------:R-:W-:Y:S05]  /*3140*/  BSYNC B0 ;  /* 0x0000000000007941 */ /* 0x000fea0003800000 */
.L_x_820:
        /* <DEDUP_REMOVED lines=21> */
.L_x_823:
[----:B------:R-:W-:Y:S05]  /*32a0*/  BSYNC B0 ;  /* 0x0000000000007941 */ /* 0x000fea0003800000 */
.L_x_822:
[----:B------:R-:W2:Y:S01]  /*32b0*/  LD.E R17, [R20.64+0xd0] ;  /* 0x0000d00614117980 */ /* 0x000ea2000c101900 */
[----:B------:R-:W-:Y:S03]  /*32c0*/  BSSY B3, `(.L_x_824) ;  /* 0x0000a05000037945 */ /* 0x000fe60003800000 */
[----:B-1----:R-:W3:Y:S01]  /*32d0*/  LD.E R3, [R20.64+0x130] ;  /* 0x0001300614037980 */ /* 0x002ee2000c101900 */
[----:B--2---:R-:W-:Y:S01]  /*32e0*/  ISETP.NE.AND P1, PT, R17, RZ, PT ;  /* 0x000000ff1100720c */ /* 0x004fe20003f25270 */
[----:B---3--:R-:W-:Y:S05]  /*32f0*/  IMAD.U32 R3, R3, -0x40, RZ ;  /* 0xffffffc003037824 */ /* 0x008fea00078e00ff */
[C---:B------:R-:W-:Y:S04]  /*3300*/  LEA R134, P0, R3.reuse, R134, 0x1 ;  /* 0x0000008603867211 */ /* 0x040fe800078008ff */
[----:B------:R-:W-:Y:S03]  /*3310*/  LEA.HI.X.SX32 R135, R3, R135, 0x1, P0 ;  /* 0x0000008703877211 */ /* 0x000fe600000f0eff */
[----:B------:R-:W-:-:S05]  /*3320*/  @!P1 BRA `(.L_x_825) ;  /* 0x0000988000009947 */ /* 0x000fca0003800000 */
[----:B------:R-:W2:Y:S04]  /*3330*/  LD.E.U8 R0, [R20.64+0x1b3] ;  /* 0x0001b30614007980 */ /* 0x000ea8000c101100 */
[----:B------:R1:W5:Y:S01]  /*3340*/  LD.E R176, [R20.64+0xc0] ;  /* 0x0000c00614b07980 */ /* 0x000362000c101900 */
[----:B--2---:R-:W-:Y:S11]  /*3350*/  ISETP.NE.AND P0, PT, R0, RZ, PT ;  /* 0x000000ff0000720c */ /* 0x004ff60003f05270 */
[----:B------:R-:W-:Y:S02]  /*3360*/  @!UPT UIADD3 URZ, URZ, URZ, URZ ;  /* 0x0000003f3f3ff290 */ /* 0x000fe4000fffe03f */
[----:B------:R-:W-:-:S05]  /*3370*/  @!P0 BRA `(.L_x_826) ;  /* 0x0000379000008947 */ /* 0x000fca0003800000 */
[----:B-1----:R-:W-:Y:S01]  /*3380*/  BSSY B1, `(.L_x_827) ;  /* 0x00000cc000017945 */ /* 0x002fe20003800000 */
[----:B------:R-:W-:-:S05]  /*3390*/  @!P2 BRA `(.L_x_828) ;  /* 0x00000ca00000a947 */ /* 0x000fca0003800000 */
[----:B-----5:R-:W-:Y:S01]  /*33a0*/  ISETP.GE.AND P0, PT, R14, R176, PT ;  /* 0x000000b00e00720c */ /* 0x020fe20003f06270 */
[----:B------:R-:W-:Y:S01]  /*33b0*/  @!UPT UIADD3 URZ, URZ, URZ, URZ ;  /* 0x0000003f3f3ff290 */ /* 0x000fe2000fffe03f */
[----:B------:R-:W-:Y:S11]  /*33c0*/  BSSY B0, `(.L_x_829) ;  /* 0x0000030000007945 */ /* 0x000ff60003800000 */
[----:B------:R-:W-:-:S05]  /*33d0*/  @P0 BRA `(.L_x_830) ;  /* 0x000002e000000947 */ /* 0x000fca0003800000 */
[----:B------:R-:W-:Y:S01]  /*33e0*/  ISETP.GE.AND P0, PT, R14, R17, PT ;  /* 0x000000110e00720c */ /* 0x000fe20003f06270 */
[----:B------:R-:W2:Y:S11]  /*33f0*/  LD.E.128 R24, [R136.64] ;  /* 0x0000000688187980 */ /* 0x000eb6000c101d00 */
[----:B------:R-:W-:Y:S01]  /*3400*/  @!UPT UIADD3 URZ, URZ, URZ, URZ ;  /* 0x0000003f3f3ff290 */ /* 0x000fe2000fffe03f */
[----:B------:R-:W3:Y:S06]  /*3410*/  @!P0 LD.E.64 R6, [R18.64] ;  /* 0x0000000612068980 */ /* 0x000eec000c101b00 */
[----:B------:R-:W4:Y:S01]  /*3420*/  @!P0 LD.E.64 R32, [R60.64] ;  /* 0x000000063c208980 */ /* 0x000f22000c101b00 */
[C---:B--2---:R-:W-:Y:S01]  /*3430*/  @!P0 LOP3.LUT R23, R24.reuse, 0xffff0000, RZ, 0xc0, !PT ;  /* 0xffff000018178812 */ /* 0x044fe200078ec0ff */
[----:B------:R-:W-:Y:S01]  /*3440*/  @!P0 IMAD.U32 R29, R24, 0x10000, RZ ;  /* 0x00010000181d8824 */ /* 0x000fe200078e00ff */
[----:B------:R-:W-:Y:S02]  /*3450*/  @!P0 LOP3.LUT R22, R26, 0xffff0000, RZ, 0xc0, !PT ;  /* 0xffff00001a168812 */ /* 0x000fe400078ec0ff */
[C---:B---3--:R-:W-:Y:S02]  /*3460*/  @!P0 SHF.L.U32 R8, R6.reuse, 0x10, RZ ;  /* 0x0000001006088819 */ /* 0x048fe400000006ff */
[----:B------:R-:W-:Y:S02]  /*3470*/  @!P0 LOP3.LUT R6, R6, 0xffff0000, RZ, 0xc0, !PT ;  /* 0xffff000006068812 */ /* 0x000fe400078ec0ff */
[----:B------:R-:W-:Y:S01]  /*3480*/  @!P0 SHF.L.U32 R5, R7, 0x10, RZ ;  /* 0x0000001007058819 */ /* 0x000fe200000006ff */
[----:B------:R-:W-:Y:S01]  /*3490*/  @!P0 FMUL.FTZ R0, R23, R8 ;  /* 0x0000000817008220 */ /* 0x000fe20000410000 */
[C---:B----4-:R-:W-:Y:S01]  /*34a0*/  @!P0 LOP3.LUT R30, R32.reuse, 0xffff0000, RZ, 0xc0, !PT ;  /* 0xffff0000201e8812 */ /* 0x050fe200078ec0ff */
[----:B------:R-:W-:Y:S01]  /*34b0*/  @!P0 IMAD.U32 R28, R32, 0x10000, RZ ;  /* 0x00010000201c8824 */ /* 0x000fe200078e00ff */
[----:B------:R-:W-:Y:S01]  /*34c0*/  @!P0 SHF.L.U32 R32, R27, 0x10, RZ ;  /* 0x000000101b208819 */ /* 0x000fe200000006ff */
[----:B------:R-:W-:Y:S01]  /*34d0*/  @!P0 FMUL.FTZ R3, R22, R5 ;  /* 0x0000000516038220 */ /* 0x000fe20000410000 */
[----:B------:R-:W-:Y:S01]  /*34e0*/  @!P0 LOP3.LUT R7, R7, 0xffff0000, RZ, 0xc0, !PT ;  /* 0xffff000007078812 */ /* 0x000fe200078ec0ff */
[----:B------:R-:W-:Y:S01]  /*34f0*/  @!P0 FMUL.FTZ R35, R23, R28 ;  /* 0x0000001c17238220 */ /* 0x000fe20000410000 */
[----:B------:R-:W-:Y:S01]  /*3500*/  @!P0 LOP3.LUT R23, R25, 0xffff0000, RZ, 0xc0, !PT ;  /* 0xffff000019178812 */ /* 0x000fe200078ec0ff */
[----:B------:R-:W-:Y:S01]  /*3510*/  @!P0 FFMA.FTZ R0, R28, R29, R0 ;  /* 0x0000001d1c008223 */ /* 0x000fe20000010000 */
[----:B------:R-:W-:Y:S01]  /*3520*/  @!P0 SHF.L.U32 R31, R33, 0x10, RZ ;  /* 0x00000010211f8819 */ /* 0x000fe200000006ff */
[----:B------:R-:W-:Y:S01]  /*3530*/  @!P0 FFMA.FTZ R35, R29, R8, -R35 ;  /* 0x000000081d238223 */ /* 0x000fe20000010823 */
[----:B------:R-:W-:Y:S01]  /*3540*/  @!P0 SHF.L.U32 R29, R25, 0x10, RZ ;  /* 0x00000010191d8819 */ /* 0x000fe200000006ff */
[----:B------:R-:W-:Y:S01]  /*3550*/  @!P0 FMUL.FTZ R2, R23, R6 ;  /* 0x0000000617028220 */ /* 0x000fe20000410000 */
[----:B------:R-:W-:Y:S01]  /*3560*/  @!P0 LOP3.LUT R8, R27, 0xffff0000, RZ, 0xc0, !PT ;  /* 0xffff00001b088812 */ /* 0x000fe200078ec0ff */
[----:B------:R-:W-:Y:S01]  /*3570*/  @!P0 IMAD.U32 R28, R26, 0x10000, RZ ;  /* 0x000100001a1c8824 */ /* 0x000fe200078e00ff */
[----:B------:R-:W-:Y:S01]  /*3580*/  @!P0 LOP3.LUT R33, R33, 0xffff0000, RZ, 0xc0, !PT ;  /* 0xffff000021218812 */ /* 0x000fe200078ec0ff */
[----:B------:R-:W-:Y:S01]  /*3590*/  @!P0 FMUL.FTZ R37, R23, R30 ;  /* 0x0000001e17258220 */ /* 0x000fe20000410000 */
[----:B------:R-:W-:Y:S01]  /*35a0*/  @!P0 F2FP.BF16.PACK_AB R35, R0, R35 ;  /* 0x000000230023823e */ /* 0x000fe200000010ff */
[----:B------:R-:W-:Y:S02]  /*35b0*/  @!P0 FMUL.FTZ R34, R22, R31 ;  /* 0x0000001f16228220 */ /* 0x000fe40000410000 */
[C---:B------:R-:W-:Y:S01]  /*35c0*/  @!P0 FMUL.FTZ R36, R8.reuse, R33 ;  /* 0x0000002108248220 */ /* 0x040fe20000410000 */
[----:B------:R-:W-:Y:S01]  /*35d0*/  @!P0 MOV R24, R35 ;  /* 0x0000002300188202 */ /* 0x000fe20000000f00 */
[----:B------:R-:W-:Y:S02]  /*35e0*/  @!P0 FMUL.FTZ R4, R8, R7 ;  /* 0x0000000708048220 */ /* 0x000fe40000410000 */
[----:B------:R-:W-:Y:S02]  /*35f0*/  @!P0 FFMA.FTZ R2, R30, R29, R2 ;  /* 0x0000001d1e028223 */ /* 0x000fe40000010002 */
[----:B------:R-:W-:Y:S02]  /*3600*/  @!P0 FFMA.FTZ R3, R31, R28, R3 ;  /* 0x0000001c1f038223 */ /* 0x000fe40000010003 */
[----:B------:R-:W-:Y:S02]  /*3610*/  @!P0 FFMA.FTZ R37, R29, R6, -R37 ;  /* 0x000000061d258223 */ /* 0x000fe40000010825 */
[----:B------:R-:W-:Y:S02]  /*3620*/  @!P0 FFMA.FTZ R34, R28, R5, -R34 ;  /* 0x000000051c228223 */ /* 0x000fe40000010822 */
[----:B------:R-:W-:Y:S01]  /*3630*/  @!P0 FFMA.FTZ R36, R32, R7, -R36 ;  /* 0x0000000720248223 */ /* 0x000fe20000010824 */
[----:B------:R-:W-:Y:S01]  /*3640*/  @!P0 F2FP.BF16.PACK_AB R38, R2, R37 ;  /* 0x000000250226823e */ /* 0x000fe200000010ff */
[----:B------:R-:W-:Y:S01]  /*3650*/  @!P0 FFMA.FTZ R4, R33, R32, R4 ;  /* 0x0000002021048223 */ /* 0x000fe20000010004 */
[----:B------:R-:W-:Y:S03]  /*3660*/  @!P0 F2FP.BF16.PACK_AB R34, R3, R34 ;  /* 0x000000220322823e */ /* 0x000fe600000010ff */
[----:B------:R-:W-:Y:S01]  /*3670*/  @!P0 IMAD.MOV.U32 R25, RZ, RZ, R38 ;  /* 0x000000ffff198224 */ /* 0x000fe200078e0026 */
[----:B------:R-:W-:Y:S02]  /*3680*/  @!P0 F2FP.BF16.PACK_AB R37, R4, R36 ;  /* 0x000000240425823e */ /* 0x000fe400000010ff */
[----:B------:R-:W-:Y:S02]  /*3690*/  @!P0 MOV R26, R34 ;  /* 0x00000022001a8202 */ /* 0x000fe40000000f00 */
[----:B------:R-:W-:Y:S05]  /*36a0*/  @!P0 MOV R27, R37 ;  /* 0x00000025001b8202 */ /* 0x000fea0000000f00 */
[----:B------:R1:W-:Y:S02]  /*36b0*/  ST.E.128 [R142.64], R24 ;  /* 0x000000188e007985 */ /* 0x0003e4000c101d06 */
.L_x_830:
[----:B------:R-:W-:Y:S05]  /*36c0*/  BSYNC B0 ;  /* 0x0000000000007941 */ /* 0x000fea0003800000 */
.L_x_829:
[----:B------:R-:W-:Y:S01]  /*36d0*/  ISETP.GE.AND P0, PT, R11, R176, PT ;  /* 0x000000b00b00720c */ /* 0x000fe20003f06270 */
[----:B------:R-:W-:Y:S01]  /*36e0*/  @!UPT UIADD3 URZ, URZ, URZ, URZ ;  /* 0x0000003f3f3ff290 */ /* 0x000fe2000fffe03f */
[----:B------:R-:W-:Y:S11]  /*36f0*/  BSSY B0, `(.L_x_831) ;  /* 0x0000030000007945 */ /* 0x000ff60003800000 */
[----:B------:R-:W-:-:S05]  /*3700*/  @P0 BRA `(.L_x_832) ;  /* 0x000002e000000947 */ /* 0x000fca0003800000 */
[----:B------:R-:W-:Y:S01]  /*3710*/  ISETP.GE.AND P0, PT, R11, R17, PT ;  /* 0x000000110b00720c */ /* 0x000fe20003f06270 */
[----:B-1----:R-:W2:Y:S11]  /*3720*/  LD.E.128 R24, [R136.64+0x80] ;  /* 0x0000800688187980 */ /* 0x002eb6000c101d00 */
[----:B------:R-:W-:Y:S01]  /*3730*/  @!UPT UIADD3 URZ, URZ, URZ, URZ ;  /* 0x0000003f3f3ff290 */ /* 0x000fe2000fffe03f */
[----:B------:R-:W3:Y:S06]  /*3740*/  @!P0 LD.E.64 R6, [R18.64+0x40] ;  /* 0x0000400612068980 */ /* 0x000eec000c101b00 */
[----:B------:R-:W4:Y:S01]  /*3750*/  @!P0 LD.E.64 R32, [R60.64+0x40] ;  /* 0x000040063c208980 */ /* 0x000f22000c101b00 */
        /* <DEDUP_REMOVED lines=40> */
[----:B------:R1:W-:Y:S02]  /*39e0*/  ST.E.128 [R142.64+0x80], R24 ;  /* 0x000080188e007985 */ /* 0x0003e4000c101d06 */
.L_x_832:
[----:B------:R-:W-:Y:S05]  /*39f0*/  BSYNC B0 ;  /* 0x0000000000007941 */ /* 0x000fea0003800000 */
.L_x_831:
        /* <DEDUP_REMOVED lines=50> */
.L_x_834:
[----:B------:R-:W-:Y:S05]  /*3d20*/  BSYNC B0 ;  /* 0x0000000000007941 */ /* 0x000fea0003800000 */
.L_x_833:
[----:B------:R-:W-:Y:S11]  /*3d30*/  ISETP.GE.AND P0, PT, R9, R176, PT ;  /* 0x000000b00900720c */ /* 0x000ff60003f06270 */
[----:B------:R-:W-:Y:S02]  /*3d40*/  @!UPT UIADD3 URZ, URZ, URZ, URZ ;  /* 0x0000003f3f3ff290 */ /* 0x000fe4000fffe03f */
        /* <DEDUP_REMOVED lines=47> */
.L_x_828:
[----:B------:R-:W-:Y:S05]  /*4040*/  BSYNC B1 ;  /* 0x0000000000017941 */ /* 0x000fea0003800000 */
.L_x_827:
[C---:B------:R-:W-:Y:S01]  /*4050*/  ISETP.GE.AND P0, PT, R82.reuse, R209, PT ;  /* 0x000000d15200720c */ /* 0x040fe20003f06270 */
[----:B------:R-:W-:Y:S03]  /*4060*/  BSSY B1, `(.L_x_835) ;  /* 0x00000df000017945 */ /* 0x000fe60003800000 */
[----:B------:R-:W-:Y:S11]  /*4070*/  ISETP.GE.AND P0, PT, R82, R177, !P0 ;  /* 0x000000b15200720c */ /* 0x000ff60004706270 */
[----:B------:R-:W-:Y:S02]  /*4080*/  @!UPT UIADD3 URZ, URZ, URZ, URZ ;  /* 0x0000003f3f3ff290 */ /* 0x000fe4000fffe03f */
[----:B------:R-:W-:-:S05]  /*4090*/  @!P0 BRA `(.L_x_836) ;  /* 0x00000db000008947 */ /* 0x000fca0003800000 */
[----:B-----5:R-:W-:Y:S01]  /*40a0*/  ISETP.GE.AND P0, PT, R14, R176, PT ;  /* 0x000000b00e00720c */ /* 0x020fe20003f06270 */
[C---:B------:R-:W-:Y:S01]  /*40b0*/  IMAD.SHL.U32 R5, R175.reuse, 0x2, RZ ;  /* 0x00000002af057824 */ /* 0x040fe200078e00ff */
[----:B------:R-:W-:Y:S01]  /*40c0*/  SHF.L.U64.HI R3, R175, 0x1, R157 ;  /* 0x00000001af037819 */ /* 0x000fe2000001029d */
[----:B------:R-:W-:Y:S03]  /*40d0*/  BSSY B0, `(.L_x_837) ;  /* 0x0000037000007945 */ /* 0x000fe60003800000 */
[-C--:B------:R-:W-:Y:S02]  /*40e0*/  IADD3 R22, P2, R18, R5.reuse, RZ ;  /* 0x0000000512167210 */ /* 0x080fe40007f5e0ff */
[----:B------:R-:W-:Y:S03]  /*40f0*/  IADD3 R36, P1, R60, R5, RZ ;  /* 0x000000053c247210 */ /* 0x000fe60007f3e0ff */
[--C-:B------:R-:W-:Y:S02]  /*4100*/  IMAD.X R23, R19, 0x1, R3.reuse, P2 ;  /* 0x0000000113177824 */ /* 0x100fe400010e0603 */
[----:B------:R-:W-:Y:S01]  /*4110*/  IMAD.X R37, R61, 0x1, R3, P1 ;  /* 0x000000013d257824 */ /* 0x000fe200008e0603 */
[----:B------:R-:W-:-:S05]  /*4120*/  @P0 BRA `(.L_x_838) ;  /* 0x0000031000000947 */ /* 0x000fca0003800000 */
[----:B------:R-:W-:Y:S02]  /*4130*/  ISETP.GE.AND P0, PT, R14, R17, PT ;  /* 0x000000110e00720c */ /* 0x000fe40003f06270 */
[C---:B------:R-:W-:Y:S04]  /*4140*/  LEA R40, P1, R108.reuse, R136, 0x1 ;  /* 0x000000886c287211 */ /* 0x040fe800078208ff */
[----:B------:R-:W-:Y:S02]  /*4150*/  LEA.HI.X R41, R108, R137, R107, 0x1, P1 ;  /* 0x000000896c297211 */ /* 0x000fe400008f0c6b */
[C---:B------:R-:W-:Y:S03]  /*4160*/  LEA R44, P1, R236.reuse, R142, 0x1 ;  /* 0x0000008eec2c7211 */ /* 0x040fe600078208ff */
[----:B-1----:R-:W2:Y:S01]  /*4170*/  LD.E.128 R24, [R40.64] ;  /* 0x0000000628187980 */ /* 0x002ea2000c101d00 */
[----:B------:R-:W-:Y:S07]  /*4180*/  LEA.HI.X R45, R236, R143, R237, 0x1, P1 ;  /* 0x0000008fec2d7211 */ /* 0x000fee00008f0ced */
[----:B------:R-:W3:Y:S06]  /*4190*/  @!P0 LD.E.64 R34, [R36.64] ;  /* 0x0000000624228980 */ /* 0x000eec000c101b00 */
[----:B------:R-:W4:Y:S01]  /*41a0*/  @!P0 LD.E.64 R6, [R22.64] ;  /* 0x0000000616068980 */ /* 0x000f22000c101b00 */
[----:B---3--:R-:W-:Y:S01]  /*41b0*/  @!P0 IMAD.U32 R33, R35, 0x10000, RZ ;  /* 0x0001000023218824 */ /* 0x008fe200078e00ff */
[----:B--2---:R-:W-:Y:S02]  /*41c0*/  @!P0 LOP3.LUT R29, R24, 0xffff0000, RZ, 0xc0, !PT ;  /* 0xffff0000181d8812 */ /* 0x004fe400078ec0ff */
[----:B------:R-:W-:Y:S02]  /*41d0*/  @!P0 SHF.L.U32 R30, R34, 0x10, RZ ;  /* 0x00000010221e8819 */ /* 0x000fe400000006ff */
[----:B------:R-:W-:Y:S01]  /*41e0*/  @!P0 SHF.L.U32 R31, R24, 0x10, RZ ;  /* 0x00000010181f8819 */ /* 0x000fe200000006ff */
[----:B----4-:R-:W-:Y:S01]  /*41f0*/  @!P0 IMAD.U32 R8, R6, 0x10000, RZ ;  /* 0x0001000006088824 */ /* 0x010fe200078e00ff */
[----:B------:R-:W-:Y:S01]  /*4200*/  @!P0 LOP3.LUT R28, R26, 0xffff0000, RZ, 0xc0, !PT ;  /* 0xffff00001a1c8812 */ /* 0x000fe200078ec0ff */
[C---:B------:R-:W-:Y:S01]  /*4210*/  @!P0 FMUL.FTZ R39, R29.reuse, R30 ;  /* 0x0000001e1d278220 */ /* 0x040fe20000410000 */
[----:B------:R-:W-:Y:S01]  /*4220*/  @!P0 LOP3.LUT R32, R34, 0xffff0000, RZ, 0xc0, !PT ;  /* 0xffff000022208812 */ /* 0x000fe200078ec0ff */
[-C--:B------:R-:W-:Y:S01]  /*4230*/  @!P0 FMUL.FTZ R0, R29, R8.reuse ;  /* 0x000000081d008220 */ /* 0x080fe20000410000 */
[----:B------:R-:W-:Y:S01]  /*4240*/  @!P0 LOP3.LUT R29, R25, 0xffff0000, RZ, 0xc0, !PT ;  /* 0xffff0000191d8812 */ /* 0x000fe200078ec0ff */
[----:B------:R-:W-:Y:S01]  /*4250*/  @!P0 IMAD.U32 R5, R7, 0x10000, RZ ;  /* 0x0001000007058824 */ /* 0x000fe200078e00ff */
[----:B------:R-:W-:Y:S01]  /*4260*/  @!P0 LOP3.LUT R6, R6, 0xffff0000, RZ, 0xc0, !PT ;  /* 0xffff000006068812 */ /* 0x000fe200078ec0ff */
[----:B------:R-:W-:Y:S01]  /*4270*/  @!P0 FFMA.FTZ R39, R31, R8, -R39 ;  /* 0x000000081f278223 */ /* 0x000fe20000010827 */
[----:B------:R-:W-:Y:S01]  /*4280*/  @!P0 LOP3.LUT R8, R27, 0xffff0000, RZ, 0xc0, !PT ;  /* 0xffff00001b088812 */ /* 0x000fe200078ec0ff */
[----:B------:R-:W-:Y:S01]  /*4290*/  @!P0 FFMA.FTZ R0, R30, R31, R0 ;  /* 0x0000001f1e008223 */ /* 0x000fe20000010000 */
[----:B------:R-:W-:Y:S01]  /*42a0*/  @!P0 LOP3.LUT R7, R7, 0xffff0000, RZ, 0xc0, !PT ;  /* 0xffff000007078812 */ /* 0x000fe200078ec0ff */
[----:B------:R-:W-:Y:S01]  /*42b0*/  @!P0 IMAD.U32 R31, R25, 0x10000, RZ ;  /* 0x00010000191f8824 */ /* 0x000fe200078e00ff */
[----:B------:R-:W-:Y:S01]  /*42c0*/  @!P0 LOP3.LUT R35, R35, 0xffff0000, RZ, 0xc0, !PT ;  /* 0xffff000023238812 */ /* 0x000fe200078ec0ff */
[C---:B------:R-:W-:Y:S01]  /*42d0*/  @!P0 FMUL.FTZ R2, R29.reuse, R6 ;  /* 0x000000061d028220 */ /* 0x040fe20000410000 */
[----:B------:R-:W-:Y:S01]  /*42e0*/  @!P0 SHF.L.U32 R30, R26, 0x10, RZ ;  /* 0x000000101a1e8819 */ /* 0x000fe200000006ff */
[----:B------:R-:W-:Y:S01]  /*42f0*/  @!P0 FMUL.FTZ R3, R28, R5 ;  /* 0x000000051c038220 */ /* 0x000fe20000410000 */
[----:B------:R-:W-:Y:S01]  /*4300*/  @!P0 F2FP.BF16.PACK_AB R39, R0, R39 ;  /* 0x000000270027823e */ /* 0x000fe200000010ff */
[----:B------:R-:W-:Y:S02]  /*4310*/  @!P0 FMUL.FTZ R41, R29, R32 ;  /* 0x000000201d298220 */ /* 0x000fe40000410000 */
[----:B------:R-:W-:Y:S01]  /*4320*/  @!P0 FMUL.FTZ R38, R28, R33 ;  /* 0x000000211c268220 */ /* 0x000fe20000410000 */
[----:B------:R-:W-:Y:S01]  /*4330*/  @!P0 MOV R24, R39 ;  /* 0x0000002700188202 */ /* 0x000fe20000000f00 */
[----:B------:R-:W-:Y:S02]  /*4340*/  @!P0 IMAD.U32 R34, R27, 0x10000, RZ ;  /* 0x000100001b228824 */ /* 0x000fe400078e00ff */
[C---:B------:R-:W-:Y:S02]  /*4350*/  @!P0 FMUL.FTZ R40, R8.reuse, R35 ;  /* 0x0000002308288220 */ /* 0x040fe40000410000 */
        /* <DEDUP_REMOVED lines=14> */
.L_x_838:
[----:B------:R-:W-:Y:S05]  /*4440*/  BSYNC B0 ;  /* 0x0000000000007941 */ /* 0x000fea0003800000 */
.L_x_837:
[----:B------:R-:W-:Y:S01]  /*4450*/  ISETP.GE.AND P0, PT, R11, R176, PT ;  /* 0x000000b00b00720c */ /* 0x000fe20003f06270 */
[----:B------:R-:W-:Y:S01]  /*4460*/  @!UPT UIADD3 URZ, URZ, URZ, URZ ;  /* 0x0000003f3f3ff290 */ /* 0x000fe2000fffe03f */
[----:B------:R-:W-:Y:S11]  /*4470*/  BSSY B0, `(.L_x_839) ;  /* 0x0000033000007945 */ /* 0x000ff60003800000 */
[----:B------:R-:W-:-:S05]  /*4480*/  @P0 BRA `(.L_x_840) ;  /* 0x0000031000000947 */ /* 0x000fca0003800000 */
[----:B------:R-:W-:Y:S02]  /*4490*/  ISETP.GE.AND P0, PT, R11, R17, PT ;  /* 0x000000110b00720c */ /* 0x000fe40003f06270 */
[C---:B------:R-:W-:Y:S04]  /*44a0*/  LEA R40, P1, R109.reuse, R136, 0x1 ;  /* 0x000000886d287211 */ /* 0x040fe800078208ff */
[----:B------:R-:W-:Y:S02]  /*44b0*/  LEA.HI.X R41, R109, R137, R110, 0x1, P1 ;  /* 0x000000896d297211 */ /* 0x000fe400008f0c6e */
[C---:B-1----:R-:W-:Y:S03]  /*44c0*/  LEA R44, P1, R103.reuse, R142, 0x1 ;  /* 0x0000008e672c7211 */ /* 0x042fe600078208ff */
[----:B------:R-:W2:Y:S01]  /*44d0*/  LD.E.128 R24, [R40.64] ;  /* 0x0000000628187980 */ /* 0x000ea2000c101d00 */
[----:B------:R-:W-:Y:S07]  /*44e0*/  LEA.HI.X R45, R103, R143, R102, 0x1, P1 ;  /* 0x0000008f672d7211 */ /* 0x000fee00008f0c66 */
[----:B------:R-:W3:Y:S06]  /*44f0*/  @!P0 LD.E.64 R34, [R36.64+0x40] ;  /* 0x0000400624228980 */ /* 0x000eec000c101b00 */
[----:B------:R-:W4:Y:S01]  /*4500*/  @!P0 LD.E.64 R6, [R22.64+0x40] ;  /* 0x0000400616068980 */ /* 0x000f22000c101b00 */
        /* <DEDUP_REMOVED lines=41> */
.L_x_840:
[----:B------:R-:W-:Y:S05]  /*47a0*/  BSYNC B0 ;  /* 0x0000000000007941 */ /* 0x000fea0003800000 */
.L_x_839:
        /* <DEDUP_REMOVED lines=53> */
.L_x_842:
[----:B------:R-:W-:Y:S05]  /*4b00*/  BSYNC B0 ;  /* 0x0000000000007941 */ /* 0x000fea0003800000 */
.L_x_841:
[----:B------:R-:W-:Y:S11]  /*4b10*/  ISETP.GE.AND P0, PT, R9, R176, PT ;  /* 0x000000b00900720c */ /* 0x000ff60003f06270 */
[----:B------:R-:W-:Y:S02]  /*4b20*/  @!UPT UIADD3 URZ, URZ, URZ, URZ ;  /* 0x0000003f3f3ff290 */ /* 0x000fe4000fffe03f */
        /* <DEDUP_REMOVED lines=8> */
[----:B------:R1:W4:Y:S01]  /*4bb0*/  @!P0 LD.E.64 R6, [R22.64+0xc0] ;  /* 0x0000c00616068980 */ /* 0x000322000c101b00 */
[----:B--2---:R-:W-:Y:S01]  /*4bc0*/  @!P0 IMAD.U32 R34, R27, 0x10000, RZ ;  /* 0x000100001b228824 */ /* 0x004fe200078e00ff */
[C---:B------:R-:W-:Y:S02]  /*4bd0*/  @!P0 LOP3.LUT R29, R24.reuse, 0xffff0000, RZ, 0xc0, !PT ;  /* 0xffff0000181d8812 */ /* 0x040fe400078ec0ff */
[----:B------:R-:W-:Y:S02]  /*4be0*/  @!P0 SHF.L.U32 R31, R24, 0x10, RZ ;  /* 0x00000010181f8819 */ /* 0x000fe400000006ff */
[----:B-1----:R-:W-:Y:S02]  /*4bf0*/  @!P0 LOP3.LUT R23, R25, 0xffff0000, RZ, 0xc0, !PT ;  /* 0xffff000019178812 */ /* 0x002fe400078ec0ff */
[----:B------:R-:W-:Y:S01]  /*4c00*/  @!P0 LOP3.LUT R22, R26, 0xffff0000, RZ, 0xc0, !PT ;  /* 0xffff00001a168812 */ /* 0x000fe200078ec0ff */
[C---:B---3--:R-:W-:Y:S01]  /*4c10*/  @!P0 IMAD.U32 R32, R37.reuse, 0x10000, RZ ;  /* 0x0001000025208824 */ /* 0x048fe200078e00ff */
[C---:B------:R-:W-:Y:S02]  /*4c20*/  @!P0 SHF.L.U32 R28, R36.reuse, 0x10, RZ ;  /* 0x00000010241c8819 */ /* 0x040fe400000006ff */
[----:B------:R-:W-:Y:S01]  /*4c30*/  @!P0 LOP3.LUT R30, R36, 0xffff0000, RZ, 0xc0, !PT ;  /* 0xffff0000241e8812 */ /* 0x000fe200078ec0ff */
[----:B------:R-:W-:Y:S01]  /*4c40*/  @!P0 FMUL.FTZ R38, R22, R32 ;  /* 0x0000002016268220 */ /* 0x000fe20000410000 */
[----:B------:R-:W-:Y:S01]  /*4c50*/  @!P0 LOP3.LUT R33, R37, 0xffff0000, RZ, 0xc0, !PT ;  /* 0xffff000025218812 */ /* 0x000fe200078ec0ff */
[C---:B----4-:R-:W-:Y:S01]  /*4c60*/  @!P0 IMAD.U32 R8, R6.reuse, 0x10000, RZ ;  /* 0x0001000006088824 */ /* 0x050fe200078e00ff */
[----:B------:R-:W-:Y:S01]  /*4c70*/  @!P0 LOP3.LUT R6, R6, 0xffff0000, RZ, 0xc0, !PT ;  /* 0xffff000006068812 */ /* 0x000fe200078ec0ff */
[C---:B------:R-:W-:Y:S02]  /*4c80*/  @!P0 FMUL.FTZ R35, R29.reuse, R28 ;  /* 0x0000001c1d238220 */ /* 0x040fe40000410000 */
[-C--:B------:R-:W-:Y:S02]  /*4c90*/  @!P0 FMUL.FTZ R0, R29, R8.reuse ;  /* 0x000000081d008220 */ /* 0x080fe40000410000 */
[C---:B------:R-:W-:Y:S01]  /*4ca0*/  @!P0 IMAD.U32 R5, R7.reuse, 0x10000, RZ ;  /* 0x0001000007058824 */ /* 0x040fe200078e00ff */
[----:B------:R-:W-:Y:S01]  /*4cb0*/  @!P0 LOP3.LUT R7, R7, 0xffff0000, RZ, 0xc0, !PT ;  /* 0xffff000007078812 */ /* 0x000fe200078ec0ff */
[----:B------:R-:W-:Y:S01]  /*4cc0*/  @!P0 FFMA.FTZ R35, R31, R8, -R35 ;  /* 0x000000081f238223 */ /* 0x000fe20000010823 */
[----:B------:R-:W-:Y:S01]  /*4cd0*/  @!P0 LOP3.LUT R8, R27, 0xffff0000, RZ, 0xc0, !PT ;  /* 0xffff00001b088812 */ /* 0x000fe200078ec0ff */
[----:B------:R-:W-:Y:S01]  /*4ce0*/  @!P0 FFMA.FTZ R0, R28, R31, R0 ;  /* 0x0000001f1c008223 */ /* 0x000fe20000010000 */
[----:B------:R-:W-:Y:S01]  /*4cf0*/  @!P0 SHF.L.U32 R28, R26, 0x10, RZ ;  /* 0x000000101a1c8819 */ /* 0x000fe200000006ff */
[----:B------:R-:W-:Y:S02]  /*4d00*/  @!P0 IMAD.U32 R31, R25, 0x10000, RZ ;  /* 0x00010000191f8824 */ /* 0x000fe400078e00ff */
[C---:B------:R-:W-:Y:S01]  /*4d10*/  @!P0 FMUL.FTZ R2, R23.reuse, R6 ;  /* 0x0000000617028220 */ /* 0x040fe20000410000 */
[----:B------:R-:W-:Y:S01]  /*4d20*/  @!P0 F2FP.BF16.PACK_AB R35, R0, R35 ;  /* 0x000000230023823e */ /* 0x000fe200000010ff */
[----:B------:R-:W-:Y:S02]  /*4d30*/  @!P0 FMUL.FTZ R3, R22, R5 ;  /* 0x0000000516038220 */ /* 0x000fe40000410000 */
[----:B------:R-:W-:Y:S01]  /*4d40*/  @!P0 FMUL.FTZ R39, R23, R30 ;  /* 0x0000001e17278220 */ /* 0x000fe20000410000 */
[----:B------:R-:W-:Y:S01]  /*4d50*/  @!P0 MOV R24, R35 ;  /* 0x0000002300188202 */ /* 0x000fe20000000f00 */
        /* <DEDUP_REMOVED lines=15> */
.L_x_836:
[----:B------:R-:W-:Y:S05]  /*4e50*/  BSYNC B1 ;  /* 0x0000000000017941 */ /* 0x000fea0003800000 */
.L_x_835:
        /* <DEDUP_REMOVED lines=17> */
[C---:B-1----:R-:W-:Y:S03]  /*4f70*/  LEA R44, P1, R104.reuse, R142, 0x1 ;  /* 0x0000008e682c7211 */ /* 0x042fe600078208ff */
[----:B------:R-:W2:Y:S01]  /*4f80*/  LD.E.128 R24, [R40.64] ;  /* 0x0000000628187980 */ /* 0x000ea2000c101d00 */
        /* <DEDUP_REMOVED lines=44> */
.L_x_846:
[----:B------:R-:W-:Y:S05]  /*5250*/  BSYNC B0 ;  /* 0x0000000000007941 */ /* 0x000fea0003800000 */
.L_x_845:
        /* <DEDUP_REMOVED lines=53> */
.L_x_848:
[----:B------:R-:W-:Y:S05]  /*55b0*/  BSYNC B0 ;  /* 0x0000000000007941 */ /* 0x000fea0003800000 */
.L_x_847:
        /* <DEDUP_REMOVED lines=53> */
.L_x_850:
[----:B------:R-:W-:Y:S05]  /*5910*/  BSYNC B0 ;  /* 0x0000000000007941 */ /* 0x000fea0003800000 */
.L_x_849:
        /* <DEDUP_REMOVED lines=52> */
.L_x_844:
[----:B------:R-:W-:Y:S05]  /*5c60*/  BSYNC B1 ;  /* 0x0000000000017941 */ /* 0x000fea0003800000 */
.L_x_843:
        /* <DEDUP_REMOVED lines=14> */
[----:B------:R-:W-:Y:S01]  /*5d50*/  IMAD R38, R207, 0x60, RZ ;  /* 0x00000060cf267824 */ /* 0x000fe200078e02ff */
[----:B------:R-:W-:Y:S01]  /*5d60*/  ISETP.GE.AND P0, PT, R14, R17, PT ;  /* 0x000000110e00720c */ /* 0x000fe20003f06270 */
[----:B------:R-:W-:Y:S04]  /*5d70*/  IMAD.WIDE.U32 R40, R206, 0x60, R136 ;  /* 0x00000060ce287825 */ /* 0x000fe800078e0088 */
[----:B------:R-:W-:Y:S01]  /*5d80*/  IMAD.WIDE.U32 R46, R68, 0x60, R142 ;  /* 0x00000060442e7825 */ /* 0x000fe200078e008e */
[----:B------:R-:W-:Y:S03]  /*5d90*/  IADD3 R41, R41, R38, RZ ;  /* 0x0000002629297210 */ /* 0x000fe60007ffe0ff */
[----:B------:R-:W-:Y:S02]  /*5da0*/  IMAD R42, R69, 0x60, RZ ;  /* 0x00000060452a7824 */ /* 0x000fe400078e02ff */
[----:B-1----:R-:W2:Y:S03]  /*5db0*/  LD.E.128 R24, [R40.64] ;  /* 0x0000000628187980 */ /* 0x002ea6000c101d00 */
[----:B------:R-:W-:Y:S05]  /*5dc0*/  IADD3 R47, R47, R42, RZ ;  /* 0x0000002a2f2f7210 */ /* 0x000fea0007ffe0ff */
[----:B------:R-:W3:Y:S06]  /*5dd0*/  @!P0 LD.E.64 R6, [R22.64] ;  /* 0x0000000616068980 */ /* 0x000eec000c101b00 */
[----:B------:R-:W4:Y:S01]  /*5de0*/  @!P0 LD.E.64 R34, [R36.64] ;  /* 0x0000000624228980 */ /* 0x000f22000c101b00 */
[C---:B--2---:R-:W-:Y:S02]  /*5df0*/  @!P0 LOP3.LUT R29, R24.reuse, 0xffff0000, RZ, 0xc0, !PT ;  /* 0xffff0000181d8812 */ /* 0x044fe400078ec0ff */
[----:B------:R-:W-:Y:S02]  /*5e00*/  @!P0 SHF.L.U32 R31, R24, 0x10, RZ ;  /* 0x00000010181f8819 */ /* 0x000fe400000006ff */
        /* <DEDUP_REMOVED lines=15> */
[----:B------:R-:W-:Y:S01]  /*5f00*/  @!P0 LOP3.LUT R8, R27, 0xffff0000, RZ, 0xc0, !PT ;  /* 0xffff00001b088812 */ /* 0x000fe200078ec0ff */
[----:B------:R-:W-:Y:S01]  /*5f10*/  @!P0 IMAD.U32 R31, R25, 0x10000, RZ ;  /* 0x00010000191f8824 */ /* 0x000fe200078e00ff */
[----:B------:R-:W-:Y:S01]  /*5f20*/  @!P0 SHF.L.U32 R33, R35, 0x10, RZ ;  /* 0x0000001023218819 */ /* 0x000fe200000006ff */
[----:B------:R-:W-:Y:S01]  /*5f30*/  @!P0 FMUL.FTZ R2, R29, R6 ;  /* 0x000000061d028220 */ /* 0x000fe20000410000 */
[----:B------:R-:W-:Y:S01]  /*5f40*/  @!P0 LOP3.LUT R35, R35, 0xffff0000, RZ, 0xc0, !PT ;  /* 0xffff000023238812 */ /* 0x000fe200078ec0ff */
[----:B------:R-:W-:Y:S01]  /*5f50*/  @!P0 FMUL.FTZ R41, R29, R32 ;  /* 0x000000201d298220 */ /* 0x000fe20000410000 */
[----:B------:R-:W-:Y:S01]  /*5f60*/  @!P0 F2FP.BF16.PACK_AB R39, R0, R39 ;  /* 0x000000270027823e */ /* 0x000fe200000010ff */
[----:B------:R-:W-:Y:S02]  /*5f70*/  @!P0 FMUL.FTZ R38, R28, R33 ;  /* 0x000000211c268220 */ /* 0x000fe40000410000 */
        /* <DEDUP_REMOVED lines=9> */
[----:B------:R-:W-:Y:S01]  /*6010*/  @!P0 F2FP.BF16.PACK_AB R38, R3, R38 ;  /* 0x000000260326823e */ /* 0x000fe200000010ff */
[----:B------:R-:W-:Y:S01]  /*6020*/  @!P0 IMAD.MOV.U32 R24, RZ, RZ, R39 ;  /* 0x000000ffff188224 */ /* 0x000fe200078e0027 */
[----:B------:R-:W-:Y:S02]  /*6030*/  @!P0 MOV R25, R44 ;  /* 0x0000002c00198202 */ /* 0x000fe40000000f00 */
[----:B------:R-:W-:Y:S02]  /*6040*/  @!P0 F2FP.BF16.PACK_AB R41, R4, R40 ;  /* 0x000000280429823e */ /* 0x000fe400000010ff */
[----:B------:R-:W-:Y:S02]  /*6050*/  @!P0 MOV R26, R38 ;  /* 0x00000026001a8202 */ /* 0x000fe40000000f00 */
[----:B------:R-:W-:Y:S05]  /*6060*/  @!P0 MOV R27, R41 ;  /* 0x00000029001b8202 */ /* 0x000fea0000000f00 */
[----:B------:R1:W-:Y:S02]  /*6070*/  ST.E.128 [R46.64], R24 ;  /* 0x000000182e007985 */ /* 0x0003e4000c101d06 */
.L_x_854:
[----:B------:R-:W-:Y:S05]  /*6080*/  BSYNC B0 ;  /* 0x0000000000007941 */ /* 0x000fea0003800000 */
.L_x_853:
        /* <DEDUP_REMOVED lines=53> */
.L_x_856:
[----:B------:R-:W-:Y:S05]  /*63e0*/  BSYNC B0 ;  /* 0x0000000000007941 */ /* 0x000fea0003800000 */
.L_x_855:
        /* <DEDUP_REMOVED lines=53> */
.L_x_858:
[----:B------:R-:W-:Y:S05]  /*6740*/  BSYNC B0 ;  /* 0x0000000000007941 */ /* 0x000fea0003800000 */
.L_x_857:
[----:B------:R-:W-:Y:S11]  /*6750*/  ISETP.GE.AND P0, PT, R9, R176, PT ;  /* 0x000000b00900720c */ /* 0x000ff60003f06270 */
[----:B------:R-:W-:Y:S02]  /*6760*/  @!UPT UIADD3 URZ, URZ, URZ, URZ ;  /* 0x0000003f3f3ff290 */ /* 0x000fe4000fffe03f */
[----:B------:R-:W-:-:S05]  /*6770*/  @P0 BRA `(.L_x_852) ;  /* 0x0000031000000947 */ /* 0x000fca0003800000 */
[----:B------:R-:W-:Y:S02]  /*6780*/  ISETP.GE.AND P0, PT, R9, R17, PT ;  /* 0x000000110900720c */ /* 0x000fe40003f06270 */
[C---:B------:R-:W-:Y:S04]  /*6790*/  LEA R38, P1, R128.reuse, R136, 0x1 ;  /* 0x0000008880267211 */ /* 0x040fe800078208ff */
[----:B------:R-:W-:Y:S02]  /*67a0*/  LEA.HI.X R39, R128, R137, R127, 0x1, P1 ;  /* 0x0000008980277211 */ /* 0x000fe400008f0c7f */
[C---:B------:R-:W-:Y:S03]  /*67b0*/  LEA R42, P1, R87.reuse, R142, 0x1 ;  /* 0x0000008e572a7211 */ /* 0x040fe600078208ff */
[----:B-1----:R-:W2:Y:S01]  /*67c0*/  LD.E.128 R24, [R38.64] ;  /* 0x0000000626187980 */ /* 0x002ea2000c101d00 */
[----:B------:R-:W-:Y:S07]  /*67d0*/  LEA.HI.X R43, R87, R143, R86, 0x1, P1 ;  /* 0x0000008f572b7211 */ /* 0x000fee00008f0c56 */
[----:B------:R-:W3:Y:S06]  /*67e0*/  @!P0 LD.E.64 R36, [R36.64+0xc0] ;  /* 0x0000c00624248980 */ /* 0x000eec000c101b00 */
[----:B------:R1:W4:Y:S01]  /*67f0*/  @!P0 LD.E.64 R6, [R22.64+0xc0] ;  /* 0x0000c00616068980 */ /* 0x000322000c101b00 */
[----:B--2---:R-:W-:Y:S01]  /*6800*/  @!P0 IMAD.U32 R32, R27, 0x10000, RZ ;  /* 0x000100001b208824 */ /* 0x004fe200078e00ff */
[C---:B------:R-:W-:Y:S02]  /*6810*/  @!P0 LOP3.LUT R17, R24.reuse, 0xffff0000, RZ, 0xc0, !PT ;  /* 0xffff000018118812 */ /* 0x040fe400078ec0ff */
[----:B------:R-:W-:Y:S02]  /*6820*/  @!P0 SHF.L.U32 R29, R24, 0x10, RZ ;  /* 0x00000010181d8819 */ /* 0x000fe400000006ff */
[----:B-1----:R-:W-:Y:S01]  /*6830*/  @!P0 LOP3.LUT R22, R26, 0xffff0000, RZ, 0xc0, !PT ;  /* 0xffff00001a168812 */ /* 0x002fe200078ec0ff */
        /* <DEDUP_REMOVED lines=8> */
[-C--:B------:R-:W-:Y:S01]  /*68c0*/  @!P0 FMUL.FTZ R0, R17, R8.reuse ;  /* 0x0000000811008220 */ /* 0x080fe20000410000 */
[----:B------:R-:W-:Y:S01]  /*68d0*/  @!P0 LOP3.LUT R17, R25, 0xffff0000, RZ, 0xc0, !PT ;  /* 0xffff000019118812 */ /* 0x000fe200078ec0ff */
        /* <DEDUP_REMOVED lines=27> */
.L_x_852:
[----:B------:R-:W-:Y:S05]  /*6a90*/  BSYNC B1 ;  /* 0x0000000000017941 */ /* 0x000fea0003800000 */
.L_x_851:
[----:B------:R-:W2:Y:S02]  /*6aa0*/  LD.E R3, [R20.64+0xd0] ;  /* 0x0000d00614037980 */ /* 0x000ea4000c101900 */
[----:B--2---:R-:W-:Y:S05]  /*6ab0*/  IMAD.U32 R3, R3, -0x20, RZ ;  /* 0xffffffe003037824 */ /* 0x004fea00078e00ff */
[C---:B------:R-:W-:Y:S02]  /*6ac0*/  LEA R18, P1, R3.reuse, R18, 0x1 ;  /* 0x0000001203127211 */ /* 0x040fe400078208ff */
[C---:B------:R-:W-:Y:S02]  /*6ad0*/  LEA R60, P0, R3.reuse, R60, 0x1 ;  /* 0x0000003c033c7211 */ /* 0x040fe400078008ff */
[C---:B------:R-:W-:Y:S02]  /*6ae0*/  LEA.HI.X.SX32 R19, R3.reuse, R19, 0x1, P1 ;  /* 0x0000001303137211 */ /* 0x040fe400008f0eff */
[----:B------:R-:W-:Y:S01]  /*6af0*/  LEA.HI.X.SX32 R61, R3, R61, 0x1, P0 ;  /* 0x0000003d033d7211 */ /* 0x000fe200000f0eff */
[----:B------:R-:W-:-:S05]  /*6b00*/  BRA `(.L_x_859) ;  /* 0x0000680000007947 */ /* 0x000fca0003800000 */
.L_x_826:
[----:B-1----:R-:W-:Y:S01]  /*6b10*/  BSSY B2, `(.L_x_860) ;  /* 0x0000168000027945 */ /* 0x002fe20003800000 */
[----:B------:R-:W-:-:S05]  /*6b20*/  @!P2 BRA `(.L_x_861) ;  /* 0x000016600000a947 */ /* 0x000fca0003800000 */
[----:B-----5:R-:W-:Y:S01]  /*6b30*/  ISETP.GE.AND P0, PT, R14, R176, PT ;  /* 0x000000b00e00720c */ /* 0x020fe20003f06270 */
[----:B------:R-:W-:Y:S01]  /*6b40*/  @!UPT UIADD3 URZ, URZ, URZ, URZ ;  /* 0x0000003f3f3ff290 */ /* 0x000fe2000fffe03f */
[----:B------:R-:W-:Y:S11]  /*6b50*/  BSSY B1, `(.L_x_862) ;  /* 0x0000057000017945 */ /* 0x000ff60003800000 */
[----:B------:R-:W-:-:S05]  /*6b60*/  @P0 BRA `(.L_x_863) ;  /* 0x0000055000000947 */ /* 0x000fca0003800000 */
[----:B------:R1:W5:Y:S01]  /*6b70*/  LD.E.128 R44, [R136.64] ;  /* 0x00000006882c7980 */ /* 0x000362000c101d00 */
[----:B------:R-:W-:Y:S01]  /*6b80*/  ISETP.GE.AND P0, PT, R14, R17, PT ;  /* 0x000000110e00720c */ /* 0x000fe20003f06270 */
[----:B------:R-:W-:Y:S01]  /*6b90*/  @!UPT UIADD3 URZ, URZ, URZ, URZ ;  /* 0x0000003f3f3ff290 */ /* 0x000fe2000fffe03f */
[----:B------:R-:W-:Y:S11]  /*6ba0*/  BSSY B0, `(.L_x_864) ;  /* 0x0000050000007945 */ /* 0x000ff60003800000 */
[----:B------:R-:W-:-:S05]  /*6bb0*/  @P0 BRA `(.L_x_865) ;  /* 0x000004e000000947 */ /* 0x000fca0003800000 */
[----:B------:R-:W-:Y:S01]  /*6bc0*/  LEA.HI R211, R17, R17, RZ, 0x1 ;  /* 0x0000001111d37211 */ /* 0x000fe200078f08ff */
[----:B------:R-:W-:Y:S01]  /*6bd0*/  IMAD.MOV.U32 R213, RZ, RZ, RZ ;  /* 0x000000ffffd57224 */ /* 0x000fe200078e00ff */
[C---:B-----5:R-:W-:Y:S01]  /*6be0*/  LOP3.LUT R41, R44.reuse, 0xffff0000, RZ, 0xc0, !PT ;  /* 0xffff00002c297812 */ /* 0x060fe200078ec0ff */
[----:B------:R-:W-:Y:S01]  /*6bf0*/  IMAD.U32 R39, R44, 0x10000, RZ ;  /* 0x000100002c277824 */ /* 0x000fe200078e00ff */
[----:B------:R-:W-:Y:S01]  /*6c00*/  SHF.R.S32.HI R211, RZ, 0x1, R211 ;  /* 0x00000001ffd37819 */ /* 0x000fe200000114d3 */
[----:B------:R-:W-:Y:S01]  /*6c10*/  IMAD.U32 R48, R46, 0x10000, RZ ;  /* 0x000100002e307824 */ /* 0x000fe200078e00ff */
[C---:B------:R-:W-:Y:S02]  /*6c20*/  SHF.L.U32 R44, R45.reuse, 0x10, RZ ;  /* 0x000000102d2c7819 */ /* 0x040fe400000006ff */
[-C--:B------:R-:W-:Y:S02]  /*6c30*/  ISETP.GE.AND P1, PT, R14, R211.reuse, PT ;  /* 0x000000d30e00720c */ /* 0x080fe40003f26270 */
[----:B------:R-:W-:Y:S02]  /*6c40*/  MOV R63, R211 ;  /* 0x000000d3003f7202 */ /* 0x000fe40000000f00 */
[----:B------:R-:W-:Y:S02]  /*6c50*/  LOP3.LUT R45, R45, 0xffff0000, RZ, 0xc0, !PT ;  /* 0xffff00002d2d7812 */ /* 0x000fe400078ec0ff */
[----:B------:R-:W-:Y:S02]  /*6c60*/  LOP3.LUT R49, R46, 0xffff0000, RZ, 0xc0, !PT ;  /* 0xffff00002e317812 */ /* 0x000fe400078ec0ff */
[C---:B------:R-:W-:Y:S02]  /*6c70*/  SHF.L.U32 R52, R47.reuse, 0x10, RZ ;  /* 0x000000102f347819 */ /* 0x040fe400000006ff */
[----:B------:R-:W-:Y:S03]  /*6c80*/  LOP3.LUT R53, R47, 0xffff0000, RZ, 0xc0, !PT ;  /* 0xffff00002f357812 */ /* 0x000fe600078ec0ff */
[--C-:B------:R-:W-:Y:S02]  /*6c90*/  @P1 IMAD.MOV R213, RZ, RZ, -R211.reuse ;  /* 0x000000ffffd51224 */ /* 0x100fe400078e0ad3 */
[----:B------:R-:W-:Y:S03]  /*6ca0*/  @P1 IMAD.MOV R63, RZ, RZ, -R211 ;  /* 0x000000ffff3f1224 */ /* 0x000fe600078e0ad3 */
[C---:B------:R-:W-:Y:S04]  /*6cb0*/  LEA R214, P0, R213.reuse, R138, 0x1 ;  /* 0x0000008ad5d67211 */ /* 0x040fe800078008ff */
[----:B------:R-:W-:Y:S02]  /*6cc0*/  LEA.HI.X.SX32 R215, R213, R139, 0x1, P0 ;  /* 0x0000008bd5d77211 */ /* 0x000fe400000f0eff */
[C---:B------:R-:W-:Y:S04]  /*6cd0*/  LEA R22, P0, R63.reuse, R136, 0x1 ;  /* 0x000000883f167211 */ /* 0x040fe800078008ff */
[----:B------:R-:W-:Y:S01]  /*6ce0*/  LEA.HI.X.SX32 R23, R63, R137, 0x1, P0 ;  /* 0x000000893f177211 */ /* 0x000fe200000f0eff */
[----:B------:R-:W-:Y:S01]  /*6cf0*/  IMAD.MOV.U32 R63, RZ, RZ, RZ ;  /* 0x000000ffff3f7224 */ /* 0x000fe200078e00ff */
[----:B------:R-:W-:Y:S01]  /*6d00*/  @P1 IADD3 R63, -R211, RZ, RZ ;  /* 0x000000ffd33f1210 */ /* 0x000fe20007ffe1ff */
[----:B------:R-:W2:Y:S03]  /*6d10*/  LD.E.128 R212, [R214.64] ;  /* 0x00000006d6d47980 */ /* 0x000ea6000c101d00 */
[C---:B------:R-:W-:Y:S04]  /*6d20*/  LEA R42, P0, R63.reuse, R140, 0x1 ;  /* 0x0000008c3f2a7211 */ /* 0x040fe800078008ff */
[----:B------:R-:W-:Y:S01]  /*6d30*/  LEA.HI.X.SX32 R43, R63, R141, 0x1, P0 ;  /* 0x0000008d3f2b7211 */ /* 0x000fe200000f0eff */
[----:B------:R-:W3:Y:S08]  /*6d40*/  LD.E.128 R24, [R22.64] ;  /* 0x0000000616187980 */ /* 0x000ef0000c101d00 */
[----:B------:R-:W4:Y:S01]  /*6d50*/  LD.E.128 R64, [R42.64] ;  /* 0x000000062a407980 */ /* 0x000f22000c101d00 */
[C---:B--2---:R-:W-:Y:S01]  /*6d60*/  IMAD.U32 R37, R212.reuse, 0x10000, RZ ;  /* 0x00010000d4257824 */ /* 0x044fe200078e00ff */
[----:B------:R-:W-:Y:S01]  /*6d70*/  LOP3.LUT R33, R212, 0xffff0000, RZ, 0xc0, !PT ;  /* 0xffff0000d4217812 */ /* 0x000fe200078ec0ff */
[C---:B------:R-:W-:Y:S01]  /*6d80*/  IMAD.U32 R29, R214.reuse, 0x10000, RZ ;  /* 0x00010000d61d7824 */ /* 0x040fe200078e00ff */
[----:B------:R-:W-:Y:S01]  /*6d90*/  SHF.L.U32 R31, R213, 0x10, RZ ;  /* 0x00000010d51f7819 */ /* 0x000fe200000006ff */
[----:B------:R-:W-:Y:S01]  /*6da0*/  @!P1 FADD.FTZ R37, -R37, -RZ ;  /* 0x800000ff25259221 */ /* 0x000fe20000010100 */
[----:B------:R-:W-:Y:S01]  /*6db0*/  LOP3.LUT R30, R213, 0xffff0000, RZ, 0xc0, !PT ;  /* 0xffff0000d51e7812 */ /* 0x000fe200078ec0ff */
[----:B------:R-:W-:Y:S01]  /*6dc0*/  @!P1 FADD.FTZ R33, -R33, -RZ ;  /* 0x800000ff21219221 */ /* 0x000fe20000010100 */
[----:B------:R-:W-:Y:S01]  /*6dd0*/  LOP3.LUT R28, R214, 0xffff0000, RZ, 0xc0, !PT ;  /* 0xffff0000d61c7812 */ /* 0x000fe200078ec0ff */
[C---:B---3--:R-:W-:Y:S01]  /*6de0*/  IMAD.U32 R38, R24.reuse, 0x10000, RZ ;  /* 0x0001000018267824 */ /* 0x048fe200078e00ff */
[----:B------:R-:W-:Y:S01]  /*6df0*/  LOP3.LUT R36, R24, 0xffff0000, RZ, 0xc0, !PT ;  /* 0xffff000018247812 */ /* 0x000fe200078ec0ff */
[----:B------:R-:W-:Y:S01]  /*6e00*/  @!P1 FADD.FTZ R31, -R31, -RZ ;  /* 0x800000ff1f1f9221 */ /* 0x000fe20000010100 */
[C---:B------:R-:W-:Y:S01]  /*6e10*/  SHF.L.U32 R34, R25.reuse, 0x10, RZ ;  /* 0x0000001019227819 */ /* 0x040fe200000006ff */
[----:B------:R-:W-:Y:S01]  /*6e20*/  FMUL.FTZ R0, R38, R37 ;  /* 0x0000002526007220 */ /* 0x000fe20000410000 */
[----:B------:R-:W-:Y:S01]  /*6e30*/  LOP3.LUT R35, R25, 0xffff0000, RZ, 0xc0, !PT ;  /* 0xffff000019237812 */ /* 0x000fe200078ec0ff */
[----:B------:R-:W-:Y:S01]  /*6e40*/  @!P1 FADD.FTZ R30, -R30, -RZ ;  /* 0x800000ff1e1e9221 */ /* 0x000fe20000010100 */
[----:B------:R-:W-:Y:S01]  /*6e50*/  SHF.L.U32 R23, R215, 0x10, RZ ;  /* 0x00000010d7177819 */ /* 0x000fe200000006ff */
[C---:B----4-:R-:W-:Y:S01]  /*6e60*/  IMAD.U32 R40, R64.reuse, 0x10000, RZ ;  /* 0x0001000040287824 */ /* 0x050fe200078e00ff */
[----:B------:R-:W-:Y:S01]  /*6e70*/  LOP3.LUT R42, R64, 0xffff0000, RZ, 0xc0, !PT ;  /* 0xffff0000402a7812 */ /* 0x000fe200078ec0ff */
[----:B------:R-:W-:Y:S01]  /*6e80*/  FMUL.FTZ R2, R36, R33 ;  /* 0x0000002124027220 */ /* 0x000fe20000410000 */
[----:B------:R-:W-:Y:S01]  /*6e90*/  SHF.L.U32 R43, R65, 0x10, RZ ;  /* 0x00000010412b7819 */ /* 0x000fe200000006ff */
[----:B------:R-:W-:Y:S01]  /*6ea0*/  IMAD.U32 R32, R26, 0x10000, RZ ;  /* 0x000100001a207824 */ /* 0x000fe200078e00ff */
[----:B------:R-:W-:Y:S01]  /*6eb0*/  LOP3.LUT R22, R215, 0xffff0000, RZ, 0xc0, !PT ;  /* 0xffff0000d7167812 */ /* 0x000fe200078ec0ff */
[----:B------:R-:W-:Y:S01]  /*6ec0*/  FMUL.FTZ R3, R34, R31 ;  /* 0x0000001f22037220 */ /* 0x000fe20000410000 */
[----:B------:R-:W-:Y:S01]  /*6ed0*/  LOP3.LUT R25, R26, 0xffff0000, RZ, 0xc0, !PT ;  /* 0xffff00001a197812 */ /* 0x000fe200078ec0ff */
[----:B------:R-:W-:Y:S01]  /*6ee0*/  @!P1 FADD.FTZ R29, -R29, -RZ ;  /* 0x800000ff1d1d9221 */ /* 0x000fe20000010100 */
[----:B------:R-:W-:Y:S01]  /*6ef0*/  LOP3.LUT R46, R65, 0xffff0000, RZ, 0xc0, !PT ;  /* 0xffff0000412e7812 */ /* 0x000fe200078ec0ff */
[----:B------:R-:W-:Y:S01]  /*6f00*/  FFMA.FTZ R0, R39, R40, R0 ;  /* 0x0000002827007223 */ /* 0x000fe20000010000 */
[----:B------:R-:W-:Y:S01]  /*6f10*/  SHF.L.U32 R24, R27, 0x10, RZ ;  /* 0x000000101b187819 */ /* 0x000fe200000006ff */
[----:B------:R-:W-:Y:S01]  /*6f20*/  FMUL.FTZ R4, R35, R30 ;  /* 0x0000001e23047220 */ /* 0x000fe20000410000 */
[----:B------:R-:W-:Y:S01]  /*6f30*/  LOP3.LUT R27, R27, 0xffff0000, RZ, 0xc0, !PT ;  /* 0xffff00001b1b7812 */ /* 0x000fe200078ec0ff */
[----:B------:R-:W-:Y:S01]  /*6f40*/  @!P1 FADD.FTZ R28, -R28, -RZ ;  /* 0x800000ff1c1c9221 */ /* 0x000fe20000010100 */
[----:B------:R-:W-:Y:S01]  /*6f50*/  LOP3.LUT R50, R66, 0xffff0000, RZ, 0xc0, !PT ;  /* 0xffff000042327812 */ /* 0x000fe200078ec0ff */
[----:B------:R-:W-:Y:S01]  /*6f60*/  FFMA.FTZ R2, R41, R42, R2 ;  /* 0x0000002a29027223 */ /* 0x000fe20000010002 */
[----:B------:R-:W-:Y:S01]  /*6f70*/  SHF.L.U32 R51, R67, 0x10, RZ ;  /* 0x0000001043337819 */ /* 0x000fe200000006ff */
[----:B------:R-:W-:Y:S01]  /*6f80*/  @!P1 FADD.FTZ R23, -R23, -RZ ;  /* 0x800000ff17179221 */ /* 0x000fe20000010100 */
[----:B------:R-:W-:Y:S01]  /*6f90*/  LOP3.LUT R54, R67, 0xffff0000, RZ, 0xc0, !PT ;  /* 0xffff000043367812 */ /* 0x000fe200078ec0ff */
[----:B------:R-:W-:Y:S02]  /*6fa0*/  FMUL.FTZ R5, R32, R29 ;  /* 0x0000001d20057220 */ /* 0x000fe40000410000 */
[----:B------:R-:W-:Y:S02]  /*6fb0*/  IMAD.U32 R47, R66, 0x10000, RZ ;  /* 0x00010000422f7824 */ /* 0x000fe400078e00ff */
[----:B------:R-:W-:Y:S01]  /*6fc0*/  FFMA.FTZ R3, R44, R43, R3 ;  /* 0x0000002b2c037223 */ /* 0x000fe20000010003 */
[----:B------:R-:W-:Y:S01]  /*6fd0*/  F2FP.BF16.PACK_AB R44, R2, R0 ;  /* 0x00000000022c723e */ /* 0x000fe200000010ff */
[----:B------:R-:W-:Y:S02]  /*6fe0*/  @!P1 FADD.FTZ R22, -R22, -RZ ;  /* 0x800000ff16169221 */ /* 0x000fe40000010100 */
[----:B------:R-:W-:Y:S02]  /*6ff0*/  FMUL.FTZ R6, R25, R28 ;  /* 0x0000001c19067220 */ /* 0x000fe40000410000 */
[----:B------:R-:W-:Y:S02]  /*7000*/  FFMA.FTZ R4, R45, R46, R4 ;  /* 0x0000002e2d047223 */ /* 0x000fe40000010004 */
[----:B------:R-:W-:Y:S02]  /*7010*/  FMUL.FTZ R7, R24, R23 ;  /* 0x0000001718077220 */ /* 0x000fe40000410000 */
[----:B------:R-:W-:Y:S01]  /*7020*/  FFMA.FTZ R5, R48, R47, R5 ;  /* 0x0000002f30057223 */ /* 0x000fe20000010005 */
[----:B------:R-:W-:Y:S01]  /*7030*/  F2FP.BF16.PACK_AB R45, R4, R3 ;  /* 0x00000003042d723e */ /* 0x000fe200000010ff */
[----:B------:R-:W-:Y:S02]  /*7040*/  FMUL.FTZ R8, R27, R22 ;  /* 0x000000161b087220 */ /* 0x000fe40000410000 */
[----:B------:R-:W-:Y:S02]  /*7050*/  FFMA.FTZ R6, R49, R50, R6 ;  /* 0x0000003231067223 */ /* 0x000fe40000010006 */
[----:B------:R-:W-:Y:S02]  /*7060*/  FFMA.FTZ R7, R52, R51, R7 ;  /* 0x0000003334077223 */ /* 0x000fe40000010007 */
[----:B------:R-:W-:Y:S01]  /*7070*/  FFMA.FTZ R8, R53, R54, R8 ;  /* 0x0000003635087223 */ /* 0x000fe20000010008 */
[----:B------:R-:W-:Y:S04]  /*7080*/  F2FP.BF16.PACK_AB R46, R6, R5 ;  /* 0x00000005062e723e */ /* 0x000fe800000010ff */
[----:B------:R-:W-:Y:S02]  /*7090*/  F2FP.BF16.PACK_AB R47, R8, R7 ;  /* 0x00000007082f723e */ /* 0x000fe400000010ff */
.L_x_865:
[----:B------:R-:W-:Y:S05]  /*70a0*/  BSYNC B0 ;  /* 0x0000000000007941 */ /* 0x000fea0003800000 */
.L_x_864:
[----:B-----5:R2:W-:Y:S02]  /*70b0*/  ST.E.128 [R142.64], R44 ;  /* 0x0000002c8e007985 */ /* 0x0205e4000c101d06 */
.L_x_863:
[----:B------:R-:W-:Y:S05]  /*70c0*/  BSYNC B1 ;  /* 0x0000000000017941 */ /* 0x000fea0003800000 */
.L_x_862:
[----:B------:R-:W-:Y:S01]  /*70d0*/  ISETP.GE.AND P0, PT, R11, R176, PT ;  /* 0x000000b00b00720c */ /* 0x000fe20003f06270 */
[----:B------:R-:W-:Y:S01]  /*70e0*/  @!UPT UIADD3 URZ, URZ, URZ, URZ ;  /* 0x0000003f3f3ff290 */ /* 0x000fe2000fffe03f */
[----:B------:R-:W-:Y:S11]  /*70f0*/  BSSY B1, `(.L_x_866) ;  /* 0x0000057000017945 */ /* 0x000ff60003800000 */
[----:B------:R-:W-:-:S05]  /*7100*/  @P0 BRA `(.L_x_867) ;  /* 0x0000055000000947 */ /* 0x000fca0003800000 */
[----:B--2---:R2:W5:Y:S01]  /*7110*/  LD.E.128 R44, [R136.64+0x80] ;  /* 0x00008006882c7980 */ /* 0x004562000c101d00 */
        /* <DEDUP_REMOVED lines=9> */
[C---:B------:R-:W-:Y:S01]  /*71b0*/  IMAD.U32 R48, R46.reuse, 0x10000, RZ ;  /* 0x000100002e307824 */ /* 0x040fe200078e00ff */
[----:B------:R-:W-:Y:S02]  /*71c0*/  SHF.L.U32 R44, R45, 0x10, RZ ;  /* 0x000000102d2c7819 */ /* 0x000fe400000006ff */
        /* <DEDUP_REMOVED lines=14> */
[----:B------:R-:W3:Y:S03]  /*72b0*/  LD.E.128 R212, [R212.64+0x80] ;  /* 0x00008006d4d47980 */ /* 0x000ee6000c101d00 */
[C---:B------:R-:W-:Y:S04]  /*72c0*/  LEA R42, P0, R63.reuse, R140, 0x1 ;  /* 0x0000008c3f2a7211 */ /* 0x040fe800078008ff */
[----:B------:R-:W-:Y:S01]  /*72d0*/  LEA.HI.X.SX32 R43, R63, R141, 0x1, P0 ;  /* 0x0000008d3f2b7211 */ /* 0x000fe200000f0eff */
[----:B------:R-:W4:Y:S08]  /*72e0*/  LD.E.128 R24, [R22.64+0x80] ;  /* 0x0000800616187980 */ /* 0x000f30000c101d00 */
[----:B--2---:R-:W2:Y:S01]  /*72f0*/  LD.E.128 R64, [R42.64+0x80] ;  /* 0x000080062a407980 */ /* 0x004ea2000c101d00 */
[C---:B---3--:R-:W-:Y:S01]  /*7300*/  IMAD.U32 R37, R212.reuse, 0x10000, RZ ;  /* 0x00010000d4257824 */ /* 0x048fe200078e00ff */
[----:B------:R-:W-:Y:S01]  /*7310*/  LOP3.LUT R33, R212, 0xffff0000, RZ, 0xc0, !PT ;  /* 0xffff0000d4217812 */ /* 0x000fe200078ec0ff */
[C---:B------:R-:W-:Y:S01]  /*7320*/  IMAD.U32 R29, R214.reuse, 0x10000, RZ ;  /* 0x00010000d61d7824 */ /* 0x040fe200078e00ff */
[----:B------:R-:W-:Y:S01]  /*7330*/  SHF.L.U32 R31, R213, 0x10, RZ ;  /* 0x00000010d51f7819 */ /* 0x000fe200000006ff */
[----:B------:R-:W-:Y:S01]  /*7340*/  @!P1 FADD.FTZ R37, -R37, -RZ ;  /* 0x800000ff25259221 */ /* 0x000fe20000010100 */
[----:B------:R-:W-:Y:S01]  /*7350*/  LOP3.LUT R30, R213, 0xffff0000, RZ, 0xc0, !PT ;  /* 0xffff0000d51e7812 */ /* 0x000fe200078ec0ff */
[----:B------:R-:W-:Y:S01]  /*7360*/  @!P1 FADD.FTZ R33, -R33, -RZ ;  /* 0x800000ff21219221 */ /* 0x000fe20000010100 */
[----:B------:R-:W-:Y:S01]  /*7370*/  LOP3.LUT R28, R214, 0xffff0000, RZ, 0xc0, !PT ;  /* 0xffff0000d61c7812 */ /* 0x000fe200078ec0ff */
[C---:B----4-:R-:W-:Y:S01]  /*7380*/  IMAD.U32 R38, R24.reuse, 0x10000, RZ ;  /* 0x0001000018267824 */ /* 0x050fe200078e00ff */
[----:B------:R-:W-:Y:S01]  /*7390*/  LOP3.LUT R36, R24, 0xffff0000, RZ, 0xc0, !PT ;  /* 0xffff000018247812 */ /* 0x000fe200078ec0ff */
[----:B------:R-:W-:Y:S01]  /*73a0*/  @!P1 FADD.FTZ R31, -R31, -RZ ;  /* 0x800000ff1f1f9221 */ /* 0x000fe20000010100 */
[C---:B------:R-:W-:Y:S01]  /*73b0*/  SHF.L.U32 R34, R25.reuse, 0x10, RZ ;  /* 0x0000001019227819 */ /* 0x040fe200000006ff */
[----:B------:R-:W-:Y:S01]  /*73c0*/  FMUL.FTZ R0, R38, R37 ;  /* 0x0000002526007220 */ /* 0x000fe20000410000 */
[----:B------:R-:W-:Y:S01]  /*73d0*/  LOP3.LUT R35, R25, 0xffff0000, RZ, 0xc0, !PT ;  /* 0xffff000019237812 */ /* 0x000fe200078ec0ff */
[----:B------:R-:W-:Y:S01]  /*73e0*/  @!P1 FADD.FTZ R30, -R30, -RZ ;  /* 0x800000ff1e1e9221 */ /* 0x000fe20000010100 */
[----:B------:R-:W-:Y:S01]  /*73f0*/  SHF.L.U32 R23, R215, 0x10, RZ ;  /* 0x00000010d7177819 */ /* 0x000fe200000006ff */
[C---:B--2---:R-:W-:Y:S01]  /*7400*/  IMAD.U32 R40, R64.reuse, 0x10000, RZ ;  /* 0x0001000040287824 */ /* 0x044fe200078e00ff */
        /* <DEDUP_REMOVED lines=35> */
.L_x_869:
[----:B------:R-:W-:Y:S05]  /*7640*/  BSYNC B0 ;  /* 0x0000000000007941 */ /* 0x000fea0003800000 */
.L_x_868:
[----:B-----5:R3:W-:Y:S02]  /*7650*/  ST.E.128 [R142.64+0x80], R44 ;  /* 0x0000802c8e007985 */ /* 0x0207e4000c101d06 */
.L_x_867:
[----:B------:R-:W-:Y:S05]  /*7660*/  BSYNC B1 ;  /* 0x0000000000017941 */ /* 0x000fea0003800000 */
.L_x_866:
[----:B------:R-:W-:Y:S01]  /*7670*/  ISETP.GE.AND P0, PT, R10, R176, PT ;  /* 0x000000b00a00720c */ /* 0x000fe20003f06270 */
[----:B------:R-:W-:Y:S01]  /*7680*/  @!UPT UIADD3 URZ, URZ, URZ, URZ ;  /* 0x0000003f3f3ff290 */ /* 0x000fe2000fffe03f */
[----:B------:R-:W-:Y:S11]  /*7690*/  BSSY B1, `(.L_x_870) ;  /* 0x0000057000017945 */ /* 0x000ff60003800000 */
[----:B------:R-:W-:-:S05]  /*76a0*/  @P0 BRA `(.L_x_871) ;  /* 0x0000055000000947 */ /* 0x000fca0003800000 */
[----:B--23--:R2:W5:Y:S01]  /*76b0*/  LD.E.128 R44, [R136.64+0x100] ;  /* 0x00010006882c7980 */ /* 0x00c562000c101d00 */
        /* <DEDUP_REMOVED lines=82> */
.L_x_873:
[----:B------:R-:W-:Y:S05]  /*7be0*/  BSYNC B0 ;  /* 0x0000000000007941 */ /* 0x000fea0003800000 */
.L_x_872:
[----:B-----5:R3:W-:Y:S02]  /*7bf0*/  ST.E.128 [R142.64+0x100], R44 ;  /* 0x0001002c8e007985 */ /* 0x0207e4000c101d06 */
.L_x_871:
[----:B------:R-:W-:Y:S05]  /*7c00*/  BSYNC B1 ;  /* 0x0000000000017941 */ /* 0x000fea0003800000 */
.L_x_870:
[----:B------:R-:W-:Y:S11]  /*7c10*/  ISETP.GE.AND P0, PT, R9, R176, PT ;  /* 0x000000b00900720c */ /* 0x000ff60003f06270 */
[----:B------:R-:W-:Y:S02]  /*7c20*/  @!UPT UIADD3 URZ, URZ, URZ, URZ ;  /* 0x0000003f3f3ff290 */ /* 0x000fe4000fffe03f */
        /* <DEDUP_REMOVED lines=84> */
.L_x_875:
[----:B------:R-:W-:Y:S05]  /*8170*/  BSYNC B0 ;  /* 0x0000000000007941 */ /* 0x000fea0003800000 */
.L_x_874:
[----:B-----5:R3:W-:Y:S02]  /*8180*/  ST.E.128 [R142.64+0x180], R44 ;  /* 0x0001802c8e007985 */ /* 0x0207e4000c101d06 */
.L_x_861:
[----:B------:R-:W-:Y:S05]  /*8190*/  BSYNC B2 ;  /* 0x0000000000027941 */ /* 0x000fea0003800000 */
.L_x_860:
[C---:B------:R-:W-:Y:S01]  /*81a0*/  ISETP.GE.AND P0, PT, R82.reuse, R209, PT ;  /* 0x000000d15200720c */ /* 0x040fe20003f06270 */
[----:B------:R-:W-:Y:S03]  /*81b0*/  BSSY B2, `(.L_x_876) ;  /* 0x0000186000027945 */ /* 0x000fe60003800000 */
[----:B------:R-:W-:Y:S11]  /*81c0*/  ISETP.GE.AND P0, PT, R82, R177, !P0 ;  /* 0x000000b15200720c */ /* 0x000ff60004706270 */
[----:B------:R-:W-:Y:S02]  /*81d0*/  @!UPT UIADD3 URZ, URZ, URZ, URZ ;  /* 0x0000003f3f3ff290 */ /* 0x000fe4000fffe03f */
[----:B------:R-:W-:-:S05]  /*81e0*/  @!P0 BRA `(.L_x_877) ;  /* 0x0000182000008947 */ /* 0x000fca0003800000 */
[----:B-----5:R-:W-:Y:S01]  /*81f0*/  ISETP.GE.AND P0, PT, R14, R176, PT ;  /* 0x000000b00e00720c */ /* 0x020fe20003f06270 */
[----:B------:R-:W-:Y:S01]  /*8200*/  @!UPT UIADD3 URZ, URZ, URZ, URZ ;  /* 0x0000003f3f3ff290 */ /* 0x000fe2000fffe03f */
[----:B------:R-:W-:Y:S11]  /*8210*/  BSSY B1, `(.L_x_878) ;  /* 0x000005e000017945 */ /* 0x000ff60003800000 */
[----:B------:R-:W-:-:S05]  /*8220*/  @P0 BRA `(.L_x_879) ;  /* 0x000005c000000947 */ /* 0x000fca0003800000 */
[C---:B------:R-:W-:Y:S01]  /*8230*/  LEA R214, P0, R108.reuse, R136, 0x1 ;  /* 0x000000886cd67211 */ /* 0x040fe200078008ff */
[----:B------:R-:W-:Y:S03]  /*8240*/  BSSY B0, `(.L_x_880) ;  /* 0x0000057000007945 */ /* 0x000fe60003800000 */
[----:B------:R-:W-:Y:S02]  /*8250*/  LEA.HI.X R215, R108, R137, R107, 0x1, P0 ;  /* 0x000000896cd77211 */ /* 0x000fe400000f0c6b */
[----:B------:R-:W-:Y:S03]  /*8260*/  ISETP.GE.AND P0, PT, R14, R17, PT ;  /* 0x000000110e00720c */ /* 0x000fe60003f06270 */
[----:B------:R4:W5:Y:S10]  /*8270*/  LD.E.128 R48, [R214.64] ;  /* 0x00000006d6307980 */ /* 0x000974000c101d00 */
[----:B------:R-:W-:-:S05]  /*8280*/  @P0 BRA `(.L_x_881) ;  /* 0x0000052000000947 */ /* 0x000fca0003800000 */
[----:B------:R-:W-:Y:S01]  /*8290*/  LEA.HI R211, R17, R17, RZ, 0x1 ;  /* 0x0000001111d37211 */ /* 0x000fe200078f08ff */
[----:B------:R-:W-:Y:S01]  /*82a0*/  IMAD.MOV.U32 R54, RZ, RZ, RZ ;  /* 0x000000ffff367224 */ /* 0x000fe200078e00ff */
[C---:B-----5:R-:W-:Y:S01]  /*82b0*/  LOP3.LUT R41, R48.reuse, 0xffff0000, RZ, 0xc0, !PT ;  /* 0xffff000030297812 */ /* 0x060fe200078ec0ff */
[----:B------:R-:W-:Y:S01]  /*82c0*/  IMAD.U32 R39, R48, 0x10000, RZ ;  /* 0x0001000030277824 */ /* 0x000fe200078e00ff */
[----:B------:R-:W-:Y:S01]  /*82d0*/  SHF.R.S32.HI R211, RZ, 0x1, R211 ;  /* 0x00000001ffd37819 */ /* 0x000fe200000114d3 */
[C---:B------:R-:W-:Y:S01]  /*82e0*/  IMAD.U32 R42, R49.reuse, 0x10000, RZ ;  /* 0x00010000312a7824 */ /* 0x040fe200078e00ff */
[----:B--23--:R-:W-:Y:S02]  /*82f0*/  LOP3.LUT R45, R49, 0xffff0000, RZ, 0xc0, !PT ;  /* 0xffff0000312d7812 */ /* 0x00cfe400078ec0ff */
[----:B------:R-:W-:Y:S01]  /*8300*/  ISETP.GE.AND P1, PT, R14, R211, PT ;  /* 0x000000d30e00720c */ /* 0x000fe20003f26270 */
[--C-:B------:R-:W-:Y:S01]  /*8310*/  IMAD.MOV.U32 R208, RZ, RZ, R211.reuse ;  /* 0x000000ffffd07224 */ /* 0x100fe200078e00d3 */
[C---:B------:R-:W-:Y:S02]  /*8320*/  SHF.L.U32 R46, R50.reuse, 0x10, RZ ;  /* 0x00000010322e7819 */ /* 0x040fe400000006ff */
[----:B------:R-:W-:Y:S01]  /*8330*/  LOP3.LUT R49, R50, 0xffff0000, RZ, 0xc0, !PT ;  /* 0xffff000032317812 */ /* 0x000fe200078ec0ff */
[C---:B------:R-:W-:Y:S01]  /*8340*/  IMAD.U32 R50, R51.reuse, 0x10000, RZ ;  /* 0x0001000033327824 */ /* 0x040fe200078e00ff */
[----:B------:R-:W-:Y:S07]  /*8350*/  LOP3.LUT R53, R51, 0xffff0000, RZ, 0xc0, !PT ;  /* 0xffff000033357812 */ /* 0x000fee00078ec0ff */
[----:B------:R-:W-:Y:S01]  /*8360*/  @P1 IADD3 R208, -R211, RZ, RZ ;  /* 0x000000ffd3d01210 */ /* 0x000fe20007ffe1ff */
[----:B------:R-:W-:Y:S03]  /*8370*/  @P1 IMAD.MOV R54, RZ, RZ, -R211 ;  /* 0x000000ffff361224 */ /* 0x000fe600078e0ad3 */
[C---:B------:R-:W-:Y:S02]  /*8380*/  LEA R22, P0, R208.reuse, R214, 0x1 ;  /* 0x000000d6d0167211 */ /* 0x040fe400078008ff */
[----:B------:R-:W-:Y:S02]  /*8390*/  IADD3 R213, P2, R175, R54, RZ ;  /* 0x00000036afd57210 */ /* 0x000fe40007f5e0ff */
[----:B------:R-:W-:Y:S02]  /*83a0*/  LEA.HI.X.SX32 R23, R208, R215, 0x1, P0 ;  /* 0x000000d7d0177211 */ /* 0x000fe400000f0eff */
[C---:B----4-:R-:W-:Y:S02]  /*83b0*/  LEA R214, P0, R213.reuse, R138, 0x1 ;  /* 0x0000008ad5d67211 */ /* 0x050fe400078008ff */
[----:B------:R-:W-:Y:S01]  /*83c0*/  LEA.HI.X.SX32 R54, R54, R157, 0x1, P2 ;  /* 0x0000009d36367211 */ /* 0x000fe200010f0eff */
[----:B------:R-:W2:Y:S03]  /*83d0*/  LD.E.128 R24, [R22.64] ;  /* 0x0000000616187980 */ /* 0x000ea6000c101d00 */
[----:B------:R-:W-:Y:S01]  /*83e0*/  LEA.HI.X R215, R213, R139, R54, 0x1, P0 ;  /* 0x0000008bd5d77211 */ /* 0x000fe200000f0c36 */
[----:B------:R-:W-:Y:S01]  /*83f0*/  IMAD.MOV.U32 R54, RZ, RZ, RZ ;  /* 0x000000ffff367224 */ /* 0x000fe200078e00ff */
[----:B------:R-:W-:Y:S04]  /*8400*/  @P1 IADD3 R54, -R211, RZ, RZ ;  /* 0x000000ffd3361210 */ /* 0x000fe80007ffe1ff */
[----:B------:R-:W-:Y:S01]  /*8410*/  IADD3 R211, P0, R175, R54, RZ ;  /* 0x00000036afd37210 */ /* 0x000fe20007f1e0ff */
[----:B------:R-:W3:Y:S03]  /*8420*/  LD.E.128 R212, [R214.64] ;  /* 0x00000006d6d47980 */ /* 0x000ee6000c101d00 */
[----:B------:R-:W-:Y:S02]  /*8430*/  LEA.HI.X.SX32 R54, R54, R157, 0x1, P0 ;  /* 0x0000009d36367211 */ /* 0x000fe400000f0eff */
[C---:B------:R-:W-:Y:S04]  /*8440*/  LEA R62, P0, R211.reuse, R140, 0x1 ;  /* 0x0000008cd33e7211 */ /* 0x040fe800078008ff */
[----:B------:R-:W-:Y:S05]  /*8450*/  LEA.HI.X R63, R211, R141, R54, 0x1, P0 ;  /* 0x0000008dd33f7211 */ /* 0x000fea00000f0c36 */
[----:B------:R-:W4:Y:S01]  /*8460*/  LD.E.128 R64, [R62.64] ;  /* 0x000000063e407980 */ /* 0x000f22000c101d00 */
[C---:B--2---:R-:W-:Y:S01]  /*8470*/  IMAD.U32 R32, R24.reuse, 0x10000, RZ ;  /* 0x0001000018207824 */ /* 0x044fe200078e00ff */
[----:B------:R-:W-:Y:S01]  /*8480*/  LOP3.LUT R31, R24, 0xffff0000, RZ, 0xc0, !PT ;  /* 0xffff0000181f7812 */ /* 0x000fe200078ec0ff */
[C---:B------:R-:W-:Y:S01]  /*8490*/  IMAD.U32 R28, R26.reuse, 0x10000, RZ ;  /* 0x000100001a1c7824 */ /* 0x040fe200078e00ff */
[----:B------:R-:W-:Y:S01]  /*84a0*/  SHF.L.U32 R29, R25, 0x10, RZ ;  /* 0x00000010191d7819 */ /* 0x000fe200000006ff */
[----:B------:R-:W-:Y:S01]  /*84b0*/  IMAD.U32 R22, R27, 0x10000, RZ ;  /* 0x000100001b167824 */ /* 0x000fe200078e00ff */
[----:B------:R-:W-:Y:S02]  /*84c0*/  LOP3.LUT R30, R25, 0xffff0000, RZ, 0xc0, !PT ;  /* 0xffff0000191e7812 */ /* 0x000fe400078ec0ff */
[----:B------:R-:W-:Y:S02]  /*84d0*/  LOP3.LUT R24, R26, 0xffff0000, RZ, 0xc0, !PT ;  /* 0xffff00001a187812 */ /* 0x000fe400078ec0ff */
[----:B------:R-:W-:Y:S01]  /*84e0*/  LOP3.LUT R26, R27, 0xffff0000, RZ, 0xc0, !PT ;  /* 0xffff00001b1a7812 */ /* 0x000fe200078ec0ff */
[C---:B---3--:R-:W-:Y:S01]  /*84f0*/  IMAD.U32 R34, R213.reuse, 0x10000, RZ ;  /* 0x00010000d5227824 */ /* 0x048fe200078e00ff */
[----:B------:R-:W-:Y:S01]  /*8500*/  SHF.L.U32 R37, R212, 0x10, RZ ;  /* 0x00000010d4257819 */ /* 0x000fe200000006ff */
[----:B------:R-:W-:Y:S01]  /*8510*/  IMAD.U32 R33, R214, 0x10000, RZ ;  /* 0x00010000d6217824 */ /* 0x000fe200078e00ff */
[----:B------:R-:W-:Y:S01]  /*8520*/  LOP3.LUT R36, R212, 0xffff0000, RZ, 0xc0, !PT ;  /* 0xffff0000d4247812 */ /* 0x000fe200078ec0ff */
[----:B------:R-:W-:Y:S01]  /*8530*/  @!P1 FADD.FTZ R34, -R34, -RZ ;  /* 0x800000ff22229221 */ /* 0x000fe20000010100 */
[----:B------:R-:W-:Y:S01]  /*8540*/  LOP3.LUT R35, R213, 0xffff0000, RZ, 0xc0, !PT ;  /* 0xffff0000d5237812 */ /* 0x000fe200078ec0ff */
[----:B------:R-:W-:Y:S01]  /*8550*/  @!P1 FADD.FTZ R37, -R37, -RZ ;  /* 0x800000ff25259221 */ /* 0x000fe20000010100 */
[----:B------:R-:W-:Y:S01]  /*8560*/  LOP3.LUT R27, R214, 0xffff0000, RZ, 0xc0, !PT ;  /* 0xffff0000d61b7812 */ /* 0x000fe200078ec0ff */
[----:B------:R-:W-:Y:S01]  /*8570*/  @!P1 FADD.FTZ R36, -R36, -RZ ;  /* 0x800000ff24249221 */ /* 0x000fe20000010100 */
[C---:B------:R-:W-:Y:S01]  /*8580*/  SHF.L.U32 R25, R215.reuse, 0x10, RZ ;  /* 0x00000010d7197819 */ /* 0x040fe200000006ff */
[----:B------:R-:W-:Y:S01]  /*8590*/  FMUL.FTZ R0, R32, R37 ;  /* 0x0000002520007220 */ /* 0x000fe20000410000 */
[----:B------:R-:W-:Y:S01]  /*85a0*/  LOP3.LUT R23, R215, 0xffff0000, RZ, 0xc0, !PT ;  /* 0xffff0000d7177812 */ /* 0x000fe200078ec0ff */
[----:B------:R-:W-:Y:S02]  /*85b0*/  @!P1 FADD.FTZ R35, -R35, -RZ ;  /* 0x800000ff23239221 */ /* 0x000fe40000010100 */
[C---:B----4-:R-:W-:Y:S01]  /*85c0*/  IMAD.U32 R38, R64.reuse, 0x10000, RZ ;  /* 0x0001000040267824 */ /* 0x050fe200078e00ff */
[----:B------:R-:W-:Y:S01]  /*85d0*/  LOP3.LUT R40, R64, 0xffff0000, RZ, 0xc0, !PT ;  /* 0xffff000040287812 */ /* 0x000fe200078ec0ff */
[----:B------:R-:W-:Y:S01]  /*85e0*/  FMUL.FTZ R2, R31, R36 ;  /* 0x000000241f027220 */ /* 0x000fe20000410000 */
[----:B------:R-:W-:Y:S01]  /*85f0*/  SHF.L.U32 R43, R65, 0x10, RZ ;  /* 0x00000010412b7819 */ /* 0x000fe200000006ff */
[----:B------:R-:W-:Y:S01]  /*8600*/  FMUL.FTZ R3, R29, R34 ;  /* 0x000000221d037220 */ /* 0x000fe20000410000 */
[----:B------:R-:W-:Y:S01]  /*8610*/  LOP3.LUT R44, R65, 0xffff0000, RZ, 0xc0, !PT ;  /* 0xffff0000412c7812 */ /* 0x000fe200078ec0ff */
[----:B------:R-:W-:Y:S01]  /*8620*/  @!P1 FADD.FTZ R33, -R33, -RZ ;  /* 0x800000ff21219221 */ /* 0x000fe20000010100 */
[----:B------:R-:W-:Y:S01]  /*8630*/  LOP3.LUT R48, R66, 0xffff0000, RZ, 0xc0, !PT ;  /* 0xffff000042307812 */ /* 0x000fe200078ec0ff */
[----:B------:R-:W-:Y:S01]  /*8640*/  FFMA.FTZ R0, R39, R38, R0 ;  /* 0x0000002627007223 */ /* 0x000fe20000010000 */
[C---:B------:R-:W-:Y:S01]  /*8650*/  SHF.L.U32 R51, R67.reuse, 0x10, RZ ;  /* 0x0000001043337819 */ /* 0x040fe200000006ff */
[----:B------:R-:W-:Y:S01]  /*8660*/  FMUL.FTZ R4, R30, R35 ;  /* 0x000000231e047220 */ /* 0x000fe20000410000 */
[----:B------:R-:W-:Y:S01]  /*8670*/  LOP3.LUT R52, R67, 0xffff0000, RZ, 0xc0, !PT ;  /* 0xffff000043347812 */ /* 0x000fe200078ec0ff */
[----:B------:R-:W-:Y:S02]  /*8680*/  @!P1 FADD.FTZ R27, -R27, -RZ ;  /* 0x800000ff1b1b9221 */ /* 0x000fe40000010100 */
[----:B------:R-:W-:Y:S02]  /*8690*/  FFMA.FTZ R2, R41, R40, R2 ;  /* 0x0000002829027223 */ /* 0x000fe40000010002 */
[----:B------:R-:W-:Y:S02]  /*86a0*/  @!P1 FADD.FTZ R25, -R25, -RZ ;  /* 0x800000ff19199221 */ /* 0x000fe40000010100 */
[----:B------:R-:W-:Y:S02]  /*86b0*/  FMUL.FTZ R5, R28, R33 ;  /* 0x000000211c057220 */ /* 0x000fe40000410000 */
[----:B------:R-:W-:Y:S02]  /*86c0*/  IMAD.U32 R47, R66, 0x10000, RZ ;  /* 0x00010000422f7824 */ /* 0x000fe400078e00ff */
[----:B------:R-:W-:Y:S02]  /*86d0*/  FFMA.FTZ R3, R42, R43, R3 ;  /* 0x0000002b2a037223 */ /* 0x000fe40000010003 */
[----:B------:R-:W-:Y:S02]  /*86e0*/  @!P1 FADD.FTZ R23, -R23, -RZ ;  /* 0x800000ff17179221 */ /* 0x000fe40000010100 */
[----:B------:R-:W-:Y:S02]  /*86f0*/  FMUL.FTZ R6, R24, R27 ;  /* 0x0000001b18067220 */ /* 0x000fe40000410000 */
[----:B------:R-:W-:Y:S02]  /*8700*/  FFMA.FTZ R4, R45, R44, R4 ;  /* 0x0000002c2d047223 */ /* 0x000fe40000010004 */
[----:B------:R-:W-:Y:S02]  /*8710*/  FMUL.FTZ R7, R22, R25 ;  /* 0x0000001916077220 */ /* 0x000fe40000410000 */
[----:B------:R-:W-:Y:S02]  /*8720*/  FFMA.FTZ R5, R46, R47, R5 ;  /* 0x0000002f2e057223 */ /* 0x000fe40000010005 */
[----:B------:R-:W-:Y:S02]  /*8730*/  FMUL.FTZ R8, R26, R23 ;  /* 0x000000171a087220 */ /* 0x000fe40000410000 */
[----:B------:R-:W-:Y:S01]  /*8740*/  FFMA.FTZ R6, R49, R48, R6 ;  /* 0x0000003031067223 */ /* 0x000fe20000010006 */
[----:B------:R-:W-:Y:S01]  /*8750*/  F2FP.BF16.PACK_AB R48, R2, R0 ;  /* 0x000000000230723e */ /* 0x000fe200000010ff */
[----:B------:R-:W-:Y:S01]  /*8760*/  FFMA.FTZ R7, R50, R51, R7 ;  /* 0x0000003332077223 */ /* 0x000fe20000010007 */
[----:B------:R-:W-:Y:S01]  /*8770*/  F2FP.BF16.PACK_AB R49, R4, R3 ;  /* 0x000000030431723e */ /* 0x000fe200000010ff */
[----:B------:R-:W-:Y:S01]  /*8780*/  FFMA.FTZ R8, R53, R52, R8 ;  /* 0x0000003435087223 */ /* 0x000fe20000010008 */
[----:B------:R-:W-:Y:S04]  /*8790*/  F2FP.BF16.PACK_AB R50, R6, R5 ;  /* 0x000000050632723e */ /* 0x000fe800000010ff */
[----:B------:R-:W-:Y:S02]  /*87a0*/  F2FP.BF16.PACK_AB R51, R8, R7 ;  /* 0x000000070833723e */ /* 0x000fe400000010ff */
.L_x_881:
[----:B------:R-:W-:Y:S05]  /*87b0*/  BSYNC B0 ;  /* 0x0000000000007941 */ /* 0x000fea0003800000 */
.L_x_880:
[C---:B------:R-:W-:Y:S04]  /*87c0*/  LEA R2, P0, R236.reuse, R142, 0x1 ;  /* 0x0000008eec027211 */ /* 0x040fe800078008ff */
[----:B------:R-:W-:Y:S05]  /*87d0*/  LEA.HI.X R3, R236, R143, R237, 0x1, P0 ;  /* 0x0000008fec037211 */ /* 0x000fea00000f0ced */
[----:B-----5:R1:W-:Y:S04]  /*87e0*/  ST.E.128 [R2.64], R48 ;  /* 0x0000003002007985 */ /* 0x0203e8000c101d06 */
.L_x_879:
[----:B------:R-:W-:Y:S05]  /*87f0*/  BSYNC B1 ;  /* 0x0000000000017941 */ /* 0x000fea0003800000 */
.L_x_878:
[----:B------:R-:W-:Y:S01]  /*8800*/  ISETP.GE.AND P0, PT, R11, R176, PT ;  /* 0x000000b00b00720c */ /* 0x000fe20003f06270 */
[----:B------:R-:W-:Y:S01]  /*8810*/  @!UPT UIADD3 URZ, URZ, URZ, URZ ;  /* 0x0000003f3f3ff290 */ /* 0x000fe2000fffe03f */
[----:B------:R-:W-:Y:S11]  /*8820*/  BSSY B1, `(.L_x_882) ;  /* 0x000005e000017945 */ /* 0x000ff60003800000 */
[----:B------:R-:W-:-:S05]  /*8830*/  @P0 BRA `(.L_x_883) ;  /* 0x000005c000000947 */ /* 0x000fca0003800000 */
[C---:B------:R-:W-:Y:S01]  /*8840*/  LEA R212, P0, R109.reuse, R136, 0x1 ;  /* 0x000000886dd47211 */ /* 0x040fe200078008ff */
[----:B------:R-:W-:Y:S03]  /*8850*/  BSSY B0, `(.L_x_884) ;  /* 0x0000057000007945 */ /* 0x000fe60003800000 */
[----:B------:R-:W-:Y:S02]  /*8860*/  LEA.HI.X R213, R109, R137, R110, 0x1, P0 ;  /* 0x000000896dd57211 */ /* 0x000fe400000f0c6e */
[----:B------:R-:W-:Y:S03]  /*8870*/  ISETP.GE.AND P0, PT, R11, R17, PT ;  /* 0x000000110b00720c */ /* 0x000fe60003f06270 */
[----:B-1----:R1:W5:Y:S10]  /*8880*/  LD.E.128 R48, [R212.64] ;  /* 0x00000006d4307980 */ /* 0x002374000c101d00 */
        /* <DEDUP_REMOVED lines=16> */
[----:B------:R-:W-:Y:S02]  /*8990*/  LEA R22, P0, R210, R212, 0x1 ;  /* 0x000000d4d2167211 */ /* 0x000fe400078008ff */
[----:B------:R-:W-:Y:S02]  /*89a0*/  IADD3 R211, P2, R168, R208, RZ ;  /* 0x000000d0a8d37210 */ /* 0x000fe40007f5e0ff */
[----:B------:R-:W-:Y:S02]  /*89b0*/  LEA.HI.X.SX32 R23, R210, R213, 0x1, P0 ;  /* 0x000000d5d2177211 */ /* 0x000fe400000f0eff */
[C---:B-1----:R-:W-:Y:S02]  /*89c0*/  LEA R212, P0, R211.reuse, R138, 0x1 ;  /* 0x0000008ad3d47211 */ /* 0x042fe400078008ff */
[----:B------:R-:W-:Y:S01]  /*89d0*/  LEA.HI.X.SX32 R208, R208, R155, 0x1, P2 ;  /* 0x0000009bd0d07211 */ /* 0x000fe200010f0eff */
[----:B------:R-:W2:Y:S03]  /*89e0*/  LD.E.128 R24, [R22.64] ;  /* 0x0000000616187980 */ /* 0x000ea6000c101d00 */
[----:B------:R-:W-:Y:S01]  /*89f0*/  LEA.HI.X R213, R211, R139, R208, 0x1, P0 ;  /* 0x0000008bd3d57211 */ /* 0x000fe200000f0cd0 */
[----:B------:R-:W-:Y:S01]  /*8a00*/  IMAD.MOV.U32 R208, RZ, RZ, RZ ;  /* 0x000000ffffd07224 */ /* 0x000fe200078e00ff */
[----:B------:R-:W-:Y:S04]  /*8a10*/  @P1 IADD3 R208, -R54, RZ, RZ ;  /* 0x000000ff36d01210 */ /* 0x000fe80007ffe1ff */
[----:B------:R-:W-:Y:S01]  /*8a20*/  IADD3 R211, P0, R168, R208, RZ ;  /* 0x000000d0a8d37210 */ /* 0x000fe20007f1e0ff */
[----:B----4-:R-:W3:Y:S03]  /*8a30*/  LD.E.128 R212, [R212.64] ;  /* 0x00000006d4d47980 */ /* 0x010ee6000c101d00 */
        /* <DEDUP_REMOVED lines=56> */
.L_x_885:
[----:B------:R-:W-:Y:S05]  /*8dc0*/  BSYNC B0 ;  /* 0x0000000000007941 */ /* 0x000fea0003800000 */
.L_x_884:
[C---:B------:R-:W-:Y:S04]  /*8dd0*/  LEA R2, P0, R103.reuse, R142, 0x1 ;  /* 0x0000008e67027211 */ /* 0x040fe800078008ff */
[----:B------:R-:W-:Y:S05]  /*8de0*/  LEA.HI.X R3, R103, R143, R102, 0x1, P0 ;  /* 0x0000008f67037211 */ /* 0x000fea00000f0c66 */
[----:B-----5:R1:W-:Y:S04]  /*8df0*/  ST.E.128 [R2.64], R48 ;  /* 0x0000003002007985 */ /* 0x0203e8000c101d06 */
.L_x_883:
[----:B------:R-:W-:Y:S05]  /*8e00*/  BSYNC B1 ;  /* 0x0000000000017941 */ /* 0x000fea0003800000 */
.L_x_882:
[----:B------:R-:W-:Y:S01]  /*8e10*/  ISETP.GE.AND P0, PT, R10, R176, PT ;  /* 0x000000b00a00720c */ /* 0x000fe20003f06270 */
[----:B------:R-:W-:Y:S01]  /*8e20*/  @!UPT UIADD3 URZ, URZ, URZ, URZ ;  /* 0x0000003f3f3ff290 */ /* 0x000fe2000fffe03f */
[----:B------:R-:W-:Y:S11]  /*8e30*/  BSSY B1, `(.L_x_886) ;  /* 0x000005e000017945 */ /* 0x000ff60003800000 */
[----:B------:R-:W-:-:S05]  /*8e40*/  @P0 BRA `(.L_x_887) ;  /* 0x000005c000000947 */ /* 0x000fca0003800000 */
[C---:B----4-:R-:W-:Y:S01]  /*8e50*/  LEA R214, P0, R113.reuse, R136, 0x1 ;  /* 0x0000008871d67211 */ /* 0x050fe200078008ff */
        /* <DEDUP_REMOVED lines=87> */
.L_x_889:
[----:B------:R-:W-:Y:S05]  /*93d0*/  BSYNC B0 ;  /* 0x0000000000007941 */ /* 0x000fea0003800000 */
.L_x_888:
[C---:B------:R-:W-:Y:S04]  /*93e0*/  LEA R2, P0, R99.reuse, R142, 0x1 ;  /* 0x0000008e63027211 */ /* 0x040fe800078008ff */
[----:B------:R-:W-:Y:S05]  /*93f0*/  LEA.HI.X R3, R99, R143, R98, 0x1, P0 ;  /* 0x0000008f63037211 */ /* 0x000fea00000f0c62 */
[----:B-----5:R4:W-:Y:S04]  /*9400*/  ST.E.128 [R2.64], R48 ;  /* 0x0000003002007985 */ /* 0x0209e8000c101d06 */
.L_x_887:
[----:B------:R-:W-:Y:S05]  /*9410*/  BSYNC B1 ;  /* 0x0000000000017941 */ /* 0x000fea0003800000 */
.L_x_886:
[----:B------:R-:W-:Y:S11]  /*9420*/  ISETP.GE.AND P0, PT, R9, R176, PT ;  /* 0x000000b00900720c */ /* 0x000ff60003f06270 */
[----:B------:R-:W-:Y:S02]  /*9430*/  @!UPT UIADD3 URZ, URZ, URZ, URZ ;  /* 0x0000003f3f3ff290 */ /* 0x000fe4000fffe03f */
[----:B------:R-:W-:-:S05]  /*9440*/  @P0 BRA `(.L_x_877) ;  /* 0x000005c000000947 */ /* 0x000fca0003800000 */
[C---:B-1----:R-:W-:Y:S01]  /*9450*/  LEA R212, P0, R121.reuse, R136, 0x1 ;  /* 0x0000008879d47211 */ /* 0x042fe200078008ff */
[----:B------:R-:W-:Y:S03]  /*9460*/  BSSY B0, `(.L_x_890) ;  /* 0x0000057000007945 */ /* 0x000fe60003800000 */
[----:B------:R-:W-:Y:S02]  /*9470*/  LEA.HI.X R213, R121, R137, R122, 0x1, P0 ;  /* 0x0000008979d57211 */ /* 0x000fe400000f0c7a */
[----:B------:R-:W-:Y:S03]  /*9480*/  ISETP.GE.AND P0, PT, R9, R17, PT ;  /* 0x000000110900720c */ /* 0x000fe60003f06270 */
[----:B----4-:R1:W5:Y:S10]  /*9490*/  LD.E.128 R48, [R212.64] ;  /* 0x00000006d4307980 */ /* 0x010374000c101d00 */
        /* <DEDUP_REMOVED lines=83> */
.L_x_891:
[----:B------:R-:W-:Y:S05]  /*99d0*/  BSYNC B0 ;  /* 0x0000000000007941 */ /* 0x000fea0003800000 */
.L_x_890:
[C---:B------:R-:W-:Y:S04]  /*99e0*/  LEA R2, P0, R93.reuse, R142, 0x1 ;  /* 0x0000008e5d027211 */ /* 0x040fe800078008ff */
[----:B------:R-:W-:Y:S05]  /*99f0*/  LEA.HI.X R3, R93, R143, R92, 0x1, P0 ;  /* 0x0000008f5d037211 */ /* 0x000fea00000f0c5c */
[----:B-----5:R4:W-:Y:S04]  /*9a00*/  ST.E.128 [R2.64], R48 ;  /* 0x0000003002007985 */ /* 0x0209e8000c101d06 */
.L_x_877:
[----:B------:R-:W-:Y:S05]  /*9a10*/  BSYNC B2 ;  /* 0x0000000000027941 */ /* 0x000fea0003800000 */
.L_x_876:
        /* <DEDUP_REMOVED lines=9> */
[C---:B-1--4-:R-:W-:Y:S01]  /*9ab0*/  LEA R214, P0, R118.reuse, R136, 0x1 ;  /* 0x0000008876d67211 */ /* 0x052fe200078008ff */
        /* <DEDUP_REMOVED lines=87> */
.L_x_897:
[----:B------:R-:W-:Y:S05]  /*a030*/  BSYNC B0 ;  /* 0x0000000000007941 */ /* 0x000fea0003800000 */
.L_x_896:
[C---:B------:R-:W-:Y:S04]  /*a040*/  LEA R2, P0, R104.reuse, R142, 0x1 ;  /* 0x0000008e68027211 */ /* 0x040fe800078008ff */
[----:B------:R-:W-:Y:S05]  /*a050*/  LEA.HI.X R3, R104, R143, R105, 0x1, P0 ;  /* 0x0000008f68037211 */ /* 0x000fea00000f0c69 */
[----:B-----5:R4:W-:Y:S04]  /*a060*/  ST.E.128 [R2.64], R48 ;  /* 0x0000003002007985 */ /* 0x0209e8000c101d06 */
.L_x_895:
[----:B------:R-:W-:Y:S05]  /*a070*/  BSYNC B1 ;  /* 0x0000000000017941 */ /* 0x000fea0003800000 */
.L_x_894:
[----:B------:R-:W-:Y:S01]  /*a080*/  ISETP.GE.AND P0, PT, R11, R176, PT ;  /* 0x000000b00b00720c */ /* 0x000fe20003f06270 */
        /* <DEDUP_REMOVED lines=12> */
[----:B------:R-:W-:Y:S01]  /*a150*/  IMAD.MOV.U32 R217, RZ, RZ, RZ ;  /* 0x000000ffffd97224 */ /* 0x000fe200078e00ff */
[----:B------:R-:W-:Y:S01]  /*a160*/  SHF.R.S32.HI R54, RZ, 0x1, R54 ;  /* 0x00000001ff367819 */ /* 0x000fe20000011436 */
[----:B------:R-:W-:Y:S01]  /*a170*/  IMAD.U32 R39, R48, 0x10000, RZ ;  /* 0x0001000030277824 */ /* 0x000fe200078e00ff */
[C---:B--23--:R-:W-:Y:S01]  /*a180*/  LOP3.LUT R45, R49.reuse, 0xffff0000, RZ, 0xc0, !PT ;  /* 0xffff0000312d7812 */ /* 0x04cfe200078ec0ff */
[----:B------:R-:W-:Y:S01]  /*a190*/  IMAD.U32 R42, R49, 0x10000, RZ ;  /* 0x00010000312a7824 */ /* 0x000fe200078e00ff */
[----:B------:R-:W-:Y:S01]  /*a1a0*/  ISETP.GE.AND P1, PT, R11, R54, PT ;  /* 0x000000360b00720c */ /* 0x000fe20003f26270 */
[--C-:B------:R-:W-:Y:S01]  /*a1b0*/  IMAD.MOV.U32 R208, RZ, RZ, R54.reuse ;  /* 0x000000ffffd07224 */ /* 0x100fe200078e0036 */
[C---:B------:R-:W-:Y:S02]  /*a1c0*/  SHF.L.U32 R46, R50.reuse, 0x10, RZ ;  /* 0x00000010322e7819 */ /* 0x040fe400000006ff */
[----:B------:R-:W-:Y:S01]  /*a1d0*/  LOP3.LUT R49, R50, 0xffff0000, RZ, 0xc0, !PT ;  /* 0xffff000032317812 */ /* 0x000fe200078ec0ff */
[C---:B------:R-:W-:Y:S01]  /*a1e0*/  IMAD.U32 R50, R51.reuse, 0x10000, RZ ;  /* 0x0001000033327824 */ /* 0x040fe200078e00ff */
[----:B------:R-:W-:Y:S07]  /*a1f0*/  LOP3.LUT R53, R51, 0xffff0000, RZ, 0xc0, !PT ;  /* 0xffff000033357812 */ /* 0x000fee00078ec0ff */
[C---:B------:R-:W-:Y:S01]  /*a200*/  @P1 IADD3 R208, -R54.reuse, RZ, RZ ;  /* 0x000000ff36d01210 */ /* 0x040fe20007ffe1ff */
[----:B------:R-:W-:Y:S01]  /*a210*/  @P1 IMAD.MOV R213, RZ, RZ, -R54 ;  /* 0x000000ffffd51224 */ /* 0x000fe200078e0a36 */
[----:B------:R-:W-:Y:S02]  /*a220*/  @P1 IADD3 R217, -R54, RZ, RZ ;  /* 0x000000ff36d91210 */ /* 0x000fe40007ffe1ff */
[----:B------:R-:W-:Y:S02]  /*a230*/  LEA R22, P0, R208, R214, 0x1 ;  /* 0x000000d6d0167211 */ /* 0x000fe400078008ff */
[----:B------:R-:W-:Y:S02]  /*a240*/  IADD3 R211, P2, R164, R213, RZ ;  /* 0x000000d5a4d37210 */ /* 0x000fe40007f5e0ff */
[----:B------:R-:W-:Y:S02]  /*a250*/  LEA.HI.X.SX32 R23, R208, R215, 0x1, P0 ;  /* 0x000000d7d0177211 */ /* 0x000fe400000f0eff */
[----:B------:R-:W-:Y:S02]  /*a260*/  LEA.HI.X.SX32 R208, R213, R152, 0x1, P2 ;  /* 0x00000098d5d07211 */ /* 0x000fe400010f0eff */
[C---:B-1----:R-:W-:Y:S01]  /*a270*/  LEA R214, P0, R211.reuse, R138, 0x1 ;  /* 0x0000008ad3d67211 */ /* 0x042fe200078008ff */
[----:B------:R-:W2:Y:S03]  /*a280*/  LD.E.128 R24, [R22.64] ;  /* 0x0000000616187980 */ /* 0x000ea6000c101d00 */
[----:B------:R-:W-:Y:S02]  /*a290*/  LEA.HI.X R215, R211, R139, R208, 0x1, P0 ;  /* 0x0000008bd3d77211 */ /* 0x000fe400000f0cd0 */
[----:B------:R-:W-:Y:S04]  /*a2a0*/  IADD3 R211, P0, R164, R217, RZ ;  /* 0x000000d9a4d37210 */ /* 0x000fe80007f1e0ff */
[----:B------:R-:W3:Y:S01]  /*a2b0*/  LD.E.128 R212, [R214.64] ;  /* 0x00000006d6d47980 */ /* 0x000ee2000c101d00 */
        /* <DEDUP_REMOVED lines=20> */
[----:B------:R-:W-:Y:S01]  /*a400*/  LOP3.LUT R27, R214, 0xffff0000, RZ, 0xc0, !PT ;  /* 0xffff0000d61b7812 */ /* 0x000fe200078ec0ff */
[----:B------:R-:W-:Y:S01]  /*a410*/  FMUL.FTZ R0, R32, R37 ;  /* 0x0000002520007220 */ /* 0x000fe20000410000 */
[----:B------:R-:W-:Y:S01]  /*a420*/  SHF.L.U32 R25, R215, 0x10, RZ ;  /* 0x00000010d7197819 */ /* 0x000fe200000006ff */
[C---:B----4-:R-:W-:Y:S01]  /*a430*/  IMAD.U32 R38, R64.reuse, 0x10000, RZ ;  /* 0x0001000040267824 */ /* 0x050fe200078e00ff */
[----:B------:R-:W-:Y:S01]  /*a440*/  LOP3.LUT R40, R64, 0xffff0000, RZ, 0xc0, !PT ;  /* 0xffff000040287812 */ /* 0x000fe200078ec0ff */
[----:B------:R-:W-:Y:S01]  /*a450*/  @!P1 FADD.FTZ R35, -R35, -RZ ;  /* 0x800000ff23239221 */ /* 0x000fe20000010100 */
[----:B------:R-:W-:Y:S01]  /*a460*/  SHF.L.U32 R43, R65, 0x10, RZ ;  /* 0x00000010412b7819 */ /* 0x000fe200000006ff */
[----:B------:R-:W-:Y:S01]  /*a470*/  FMUL.FTZ R2, R31, R36 ;  /* 0x000000241f027220 */ /* 0x000fe20000410000 */
[----:B------:R-:W-:Y:S01]  /*a480*/  LOP3.LUT R23, R215, 0xffff0000, RZ, 0xc0, !PT ;  /* 0xffff0000d7177812 */ /* 0x000fe200078ec0ff */
        /* <DEDUP_REMOVED lines=27> */
.L_x_901:
[----:B------:R-:W-:Y:S05]  /*a640*/  BSYNC B0 ;  /* 0x0000000000007941 */ /* 0x000fea0003800000 */
.L_x_900:
[C---:B------:R-:W-:Y:S04]  /*a650*/  LEA R2, P0, R101.reuse, R142, 0x1 ;  /* 0x0000008e65027211 */ /* 0x040fe800078008ff */
[----:B------:R-:W-:Y:S05]  /*a660*/  LEA.HI.X R3, R101, R143, R100, 0x1, P0 ;  /* 0x0000008f65037211 */ /* 0x000fea00000f0c64 */
[----:B-----5:R4:W-:Y:S04]  /*a670*/  ST.E.128 [R2.64], R48 ;  /* 0x0000003002007985 */ /* 0x0209e8000c101d06 */
.L_x_899:
[----:B------:R-:W-:Y:S05]  /*a680*/  BSYNC B1 ;  /* 0x0000000000017941 */ /* 0x000fea0003800000 */
.L_x_898:
        /* <DEDUP_REMOVED lines=8> */
[----:B-1--4-:R1:W5:Y:S10]  /*a710*/  LD.E.128 R48, [R216.64] ;  /* 0x00000006d8307980 */ /* 0x012374000c101d00 */
        /* <DEDUP_REMOVED lines=18> */
[----:B------:R-:W-:Y:S01]  /*a840*/  LEA.HI.X.SX32 R23, R54, R217, 0x1, P0 ;  /* 0x000000d936177211 */ /* 0x000fe200000f0eff */
[----:B-1----:R-:W-:Y:S01]  /*a850*/  IMAD.MOV.U32 R217, RZ, RZ, RZ ;  /* 0x000000ffffd97224 */ /* 0x002fe200078e00ff */
[----:B------:R-:W-:Y:S02]  /*a860*/  LEA.HI.X.SX32 R54, R215, R150, 0x1, P2 ;  /* 0x00000096d7367211 */ /* 0x000fe400010f0eff */
[----:B------:R-:W-:Y:S01]  /*a870*/  LEA R218, P0, R213, R138, 0x1 ;  /* 0x0000008ad5da7211 */ /* 0x000fe200078008ff */
[----:B------:R-:W2:Y:S01]  /*a880*/  LD.E.128 R24, [R22.64] ;  /* 0x0000000616187980 */ /* 0x000ea2000c101d00 */
[----:B------:R-:W-:Y:S02]  /*a890*/  @P1 IADD3 R217, -R211, RZ, RZ ;  /* 0x000000ffd3d91210 */ /* 0x000fe40007ffe1ff */
[----:B------:R-:W-:Y:S02]  /*a8a0*/  LEA.HI.X R219, R213, R139, R54, 0x1, P0 ;  /* 0x0000008bd5db7211 */ /* 0x000fe400000f0c36 */
[----:B------:R-:W-:Y:S03]  /*a8b0*/  IADD3 R211, P0, R162, R217, RZ ;  /* 0x000000d9a2d37210 */ /* 0x000fe60007f1e0ff */
        /* <DEDUP_REMOVED lines=57> */
.L_x_905:
[----:B------:R-:W-:Y:S05]  /*ac50*/  BSYNC B0 ;  /* 0x0000000000007941 */ /* 0x000fea0003800000 */
.L_x_904:
[C---:B------:R-:W-:Y:S04]  /*ac60*/  LEA R2, P0, R97.reuse, R142, 0x1 ;  /* 0x0000008e61027211 */ /* 0x040fe800078008ff */
[----:B------:R-:W-:Y:S05]  /*ac70*/  LEA.HI.X R3, R97, R143, R96, 0x1, P0 ;  /* 0x0000008f61037211 */ /* 0x000fea00000f0c60 */
[----:B-----5:R4:W-:Y:S04]  /*ac80*/  ST.E.128 [R2.64], R48 ;  /* 0x0000003002007985 */ /* 0x0209e8000c101d06 */
.L_x_903:
[----:B------:R-:W-:Y:S05]  /*ac90*/  BSYNC B1 ;  /* 0x0000000000017941 */ /* 0x000fea0003800000 */
.L_x_902:
[----:B------:R-:W-:Y:S11]  /*aca0*/  ISETP.GE.AND P0, PT, R9, R176, PT ;  /* 0x000000b00900720c */ /* 0x000ff60003f06270 */
[----:B------:R-:W-:Y:S02]  /*acb0*/  @!UPT UIADD3 URZ, URZ, URZ, URZ ;  /* 0x0000003f3f3ff290 */ /* 0x000fe4000fffe03f */
        /* <DEDUP_REMOVED lines=89> */
.L_x_907:
[----:B------:R-:W-:Y:S05]  /*b250*/  BSYNC B0 ;  /* 0x0000000000007941 */ /* 0x000fea0003800000 */
.L_x_906:
[C---:B------:R-:W-:Y:S04]  /*b260*/  LEA R2, P0, R91.reuse, R142, 0x1 ;  /* 0x0000008e5b027211 */ /* 0x040fe800078008ff */
[----:B------:R-:W-:Y:S05]  /*b270*/  LEA.HI.X R3, R91, R143, R90, 0x1, P0 ;  /* 0x0000008f5b037211 */ /* 0x000fea00000f0c5a */
[----:B-----5:R4:W-:Y:S04]  /*b280*/  ST.E.128 [R2.64], R48 ;  /* 0x0000003002007985 */ /* 0x0209e8000c101d06 */
.L_x_893:
[----:B------:R-:W-:Y:S05]  /*b290*/  BSYNC B2 ;  /* 0x0000000000027941 */ /* 0x000fea0003800000 */
.L_x_892:
        /* <DEDUP_REMOVED lines=9> */
[----:B------:R-:W-:Y:S01]  /*b330*/  IMAD.WIDE.U32 R210, R206, 0x60, R136 ;  /* 0x00000060ced27825 */ /* 0x000fe200078e0088 */
[----:B------:R-:W-:Y:S01]  /*b340*/  ISETP.GE.AND P0, PT, R14, R17, PT ;  /* 0x000000110e00720c */ /* 0x000fe20003f06270 */
[----:B------:R-:W-:Y:S02]  /*b350*/  BSSY B0, `(.L_x_912) ;  /* 0x0000057000007945 */ /* 0x000fe40003800000 */
[----:B------:R-:W-:Y:S05]  /*b360*/  IMAD R0, R207, 0x60, RZ ;  /* 0x00000060cf007824 */ /* 0x000fea00078e02ff */
[----:B------:R-:W-:Y:S05]  /*b370*/  IADD3 R211, R211, R0, RZ ;  /* 0x00000000d3d37210 */ /* 0x000fea0007ffe0ff */
[----:B-1--4-:R1:W5:Y:S01]  /*b380*/  LD.E.128 R48, [R210.64] ;  /* 0x00000006d2307980 */ /* 0x012362000c101d00 */
        /* <DEDUP_REMOVED lines=83> */
.L_x_913:
[----:B------:R-:W-:Y:S05]  /*b8c0*/  BSYNC B0 ;  /* 0x0000000000007941 */ /* 0x000fea0003800000 */
.L_x_912:
[----:B------:R-:W-:Y:S02]  /*b8d0*/  IMAD R0, R69, 0x60, RZ ;  /* 0x0000006045007824 */ /* 0x000fe400078e02ff */
[----:B------:R-:W-:Y:S05]  /*b8e0*/  IMAD.WIDE.U32 R2, R68, 0x60, R142 ;  /* 0x0000006044027825 */ /* 0x000fea00078e008e */
[----:B------:R-:W-:Y:S05]  /*b8f0*/  IADD3 R3, R3, R0, RZ ;  /* 0x0000000003037210 */ /* 0x000fea0007ffe0ff */
[----:B-----5:R4:W-:Y:S02]  /*b900*/  ST.E.128 [R2.64], R48 ;  /* 0x0000003002007985 */ /* 0x0209e4000c101d06 */
.L_x_911:
[----:B------:R-:W-:Y:S05]  /*b910*/  BSYNC B1 ;  /* 0x0000000000017941 */ /* 0x000fea0003800000 */
.L_x_910:
[----:B------:R-:W-:Y:S01]  /*b920*/  ISETP.GE.AND P0, PT, R11, R176, PT ;  /* 0x000000b00b00720c */ /* 0x000fe20003f06270 */
[----:B------:R-:W-:Y:S01]  /*b930*/  @!UPT UIADD3 URZ, URZ, URZ, URZ ;  /* 0x0000003f3f3ff290 */ /* 0x000fe2000fffe03f */
[----:B------:R-:W-:Y:S11]  /*b940*/  BSSY B1, `(.L_x_914) ;  /* 0x000005e000017945 */ /* 0x000ff60003800000 */
        /* <DEDUP_REMOVED lines=89> */
.L_x_917:
[----:B------:R-:W-:Y:S05]  /*bee0*/  BSYNC B0 ;  /* 0x0000000000007941 */ /* 0x000fea0003800000 */
.L_x_916:
[C---:B------:R-:W-:Y:S04]  /*bef0*/  LEA R2, P0, R95.reuse, R142, 0x1 ;  /* 0x0000008e5f027211 */ /* 0x040fe800078008ff */
[----:B------:R-:W-:Y:S05]  /*bf00*/  LEA.HI.X R3, R95, R143, R94, 0x1, P0 ;  /* 0x0000008f5f037211 */ /* 0x000fea00000f0c5e */
[----:B-----5:R4:W-:Y:S04]  /*bf10*/  ST.E.128 [R2.64], R48 ;  /* 0x0000003002007985 */ /* 0x0209e8000c101d06 */
.L_x_915:
[----:B------:R-:W-:Y:S05]  /*bf20*/  BSYNC B1 ;  /* 0x0000000000017941 */ /* 0x000fea0003800000 */
.L_x_914:
        /* <DEDUP_REMOVED lines=92> */
.L_x_921:
[----:B------:R-:W-:Y:S05]  /*c4f0*/  BSYNC B0 ;  /* 0x0000000000007941 */ /* 0x000fea0003800000 */
.L_x_920:
[C---:B------:R-:W-:Y:S04]  /*c500*/  LEA R2, P0, R89.reuse, R142, 0x1 ;  /* 0x0000008e59027211 */ /* 0x040fe800078008ff */
[----:B------:R-:W-:Y:S05]  /*c510*/  LEA.HI.X R3, R89, R143, R88, 0x1, P0 ;  /* 0x0000008f59037211 */ /* 0x000fea00000f0c58 */
[----:B-----5:R4:W-:Y:S04]  /*c520*/  ST.E.128 [R2.64], R48 ;  /* 0x0000003002007985 */ /* 0x0209e8000c101d06 */
.L_x_919:
[----:B------:R-:W-:Y:S05]  /*c530*/  BSYNC B1 ;  /* 0x0000000000017941 */ /* 0x000fea0003800000 */
.L_x_918:
        /* <DEDUP_REMOVED lines=15> */
[----:B------:R-:W-:Y:S01]  /*c630*/  LOP3.LUT R33, R24, 0xffff0000, RZ, 0xc0, !PT ;  /* 0xffff000018217812 */ /* 0x000fe200078ec0ff */
[----:B------:R-:W-:Y:S01]  /*c640*/  IMAD.U32 R28, R25, 0x10000, RZ ;  /* 0x00010000191c7824 */ /* 0x000fe200078e00ff */
[----:B------:R-:W-:Y:S01]  /*c650*/  ISETP.GE.AND P1, PT, R9, R0, PT ;  /* 0x000000000900720c */ /* 0x000fe20003f26270 */
[--C-:B------:R-:W-:Y:S01]  /*c660*/  IMAD.MOV.U32 R4, RZ, RZ, R0.reuse ;  /* 0x000000ffff047224 */ /* 0x100fe200078e0000 */
[----:B------:R-:W-:Y:S02]  /*c670*/  LOP3.LUT R35, R25, 0xffff0000, RZ, 0xc0, !PT ;  /* 0xffff000019237812 */ /* 0x000fe400078ec0ff */
[C---:B------:R-:W-:Y:S02]  /*c680*/  SHF.L.U32 R30, R26.reuse, 0x10, RZ ;  /* 0x000000101a1e7819 */ /* 0x040fe400000006ff */
[----:B------:R-:W-:Y:S07]  /*c690*/  LOP3.LUT R37, R26, 0xffff0000, RZ, 0xc0, !PT ;  /* 0xffff00001a257812 */ /* 0x000fee00078ec0ff */
[C---:B------:R-:W-:Y:S01]  /*c6a0*/  @P1 IADD3 R4, -R0.reuse, RZ, RZ ;  /* 0x000000ff00041210 */ /* 0x040fe20007ffe1ff */
[----:B------:R-:W-:Y:S01]  /*c6b0*/  @P1 IMAD.MOV R5, RZ, RZ, -R0 ;  /* 0x000000ffff051224 */ /* 0x000fe200078e0a00 */
[----:B------:R-:W-:Y:S02]  /*c6c0*/  @P1 IADD3 R31, -R0, RZ, RZ ;  /* 0x000000ff001f1210 */ /* 0x000fe40007ffe1ff */
[----:B-1----:R-:W-:Y:S02]  /*c6d0*/  LEA R2, P0, R4, R2, 0x1 ;  /* 0x0000000204027211 */ /* 0x002fe400078008ff */
[----:B------:R-:W-:Y:S02]  /*c6e0*/  IADD3 R23, P2, R158, R5, RZ ;  /* 0x000000059e177210 */ /* 0x000fe40007f5e0ff */
[----:B------:R-:W-:Y:S02]  /*c6f0*/  LEA.HI.X.SX32 R3, R4, R3, 0x1, P0 ;  /* 0x0000000304037211 */ /* 0x000fe400000f0eff */
[----:B------:R-:W-:Y:S02]  /*c700*/  LEA.HI.X.SX32 R8, R5, R146, 0x1, P2 ;  /* 0x0000009205087211 */ /* 0x000fe400010f0eff */
[C---:B--23--:R-:W-:Y:S01]  /*c710*/  LEA R44, P0, R23.reuse, R138, 0x1 ;  /* 0x0000008a172c7211 */ /* 0x04cfe200078008ff */
[----:B------:R-:W2:Y:S03]  /*c720*/  LD.E.128 R4, [R2.64] ;  /* 0x0000000602047980 */ /* 0x000ea6000c101d00 */
[----:B------:R-:W-:Y:S02]  /*c730*/  LEA.HI.X R45, R23, R139, R8, 0x1, P0 ;  /* 0x0000008b172d7211 */ /* 0x000fe400000f0c08 */
[----:B------:R-:W-:Y:S04]  /*c740*/  IADD3 R29, P0, R158, R31, RZ ;  /* 0x0000001f9e1d7210 */ /* 0x000fe80007f1e0ff */
[----:B------:R-:W3:Y:S01]  /*c750*/  LD.E.128 R44, [R44.64] ;  /* 0x000000062c2c7980 */ /* 0x000ee2000c101d00 */
[----:B------:R-:W-:Y:S01]  /*c760*/  LEA.HI.X.SX32 R0, R31, R146, 0x1, P0 ;  /* 0x000000921f007211 */ /* 0x000fe200000f0eff */
[----:B------:R-:W-:Y:S01]  /*c770*/  IMAD.U32 R31, R24, 0x10000, RZ ;  /* 0x00010000181f7824 */ /* 0x000fe200078e00ff */
[C---:B------:R-:W-:Y:S04]  /*c780*/  LEA R22, P0, R29.reuse, R140, 0x1 ;  /* 0x0000008c1d167211 */ /* 0x040fe800078008ff */
[----:B------:R-:W-:Y:S05]  /*c790*/  LEA.HI.X R23, R29, R141, R0, 0x1, P0 ;  /* 0x0000008d1d177211 */ /* 0x000fea00000f0c00 */
[----:B------:R1:W4:Y:S01]  /*c7a0*/  LD.E.128 R40, [R22.64] ;  /* 0x0000000616287980 */ /* 0x000322000c101d00 */
[C---:B--2---:R-:W-:Y:S01]  /*c7b0*/  IMAD.U32 R8, R7.reuse, 0x10000, RZ ;  /* 0x0001000007087824 */ /* 0x044fe200078e00ff */
[----:B-1----:R-:W-:Y:S01]  /*c7c0*/  LOP3.LUT R22, R7, 0xffff0000, RZ, 0xc0, !PT ;  /* 0xffff000007167812 */ /* 0x002fe200078ec0ff */
[C---:B------:R-:W-:Y:S01]  /*c7d0*/  IMAD.U32 R0, R4.reuse, 0x10000, RZ ;  /* 0x0001000004007824 */ /* 0x040fe200078e00ff */
[----:B------:R-:W-:Y:S02]  /*c7e0*/  LOP3.LUT R2, R4, 0xffff0000, RZ, 0xc0, !PT ;  /* 0xffff000004027812 */ /* 0x000fe400078ec0ff */
[C---:B------:R-:W-:Y:S02]  /*c7f0*/  SHF.L.U32 R3, R5.reuse, 0x10, RZ ;  /* 0x0000001005037819 */ /* 0x040fe400000006ff */
[----:B------:R-:W-:Y:S01]  /*c800*/  LOP3.LUT R4, R5, 0xffff0000, RZ, 0xc0, !PT ;  /* 0xffff000005047812 */ /* 0x000fe200078ec0ff */
[----:B------:R-:W-:Y:S01]  /*c810*/  IMAD.U32 R5, R6, 0x10000, RZ ;  /* 0x0001000006057824 */ /* 0x000fe200078e00ff */
[----:B---3--:R-:W-:Y:S01]  /*c820*/  SHF.L.U32 R29, R44, 0x10, RZ ;  /* 0x000000102c1d7819 */ /* 0x008fe200000006ff */
[C---:B------:R-:W-:Y:S01]  /*c830*/  IMAD.U32 R24, R46.reuse, 0x10000, RZ ;  /* 0x000100002e187824 */ /* 0x040fe200078e00ff */
        /* <DEDUP_REMOVED lines=12> */
[C---:B----4-:R-:W-:Y:S01]  /*c900*/  LOP3.LUT R34, R43.reuse, 0xffff0000, RZ, 0xc0, !PT ;  /* 0xffff00002b227812 */ /* 0x050fe200078ec0ff */
[----:B------:R-:W-:Y:S02]  /*c910*/  @!P1 FADD.FTZ R24, -R24, -RZ ;  /* 0x800000ff18189221 */ /* 0x000fe40000010100 */
[----:B------:R-:W-:Y:S02]  /*c920*/  @!P1 FADD.FTZ R26, -R26, -RZ ;  /* 0x800000ff1a1a9221 */ /* 0x000fe40000010100 */
[----:B------:R-:W-:Y:S01]  /*c930*/  FMUL.FTZ R0, R0, R29 ;  /* 0x0000001d00007220 */ /* 0x000fe20000410000 */
[----:B------:R-:W-:Y:S01]  /*c940*/  SHF.L.U32 R29, R43, 0x10, RZ ;  /* 0x000000102b1d7819 */ /* 0x000fe200000006ff */
[----:B------:R-:W-:Y:S02]  /*c950*/  FMUL.FTZ R7, R8, R7 ;  /* 0x0000000708077220 */ /* 0x000fe40000410000 */
[----:B------:R-:W-:Y:S02]  /*c960*/  FMUL.FTZ R8, R22, R17 ;  /* 0x0000001116087220 */ /* 0x000fe40000410000 */
[----:B------:R-:W-:Y:S02]  /*c970*/  IMAD.U32 R22, R40, 0x10000, RZ ;  /* 0x0001000028167824 */ /* 0x000fe400078e00ff */
[----:B------:R-:W-:Y:S02]  /*c980*/  @!P1 FADD.FTZ R25, -R25, -RZ ;  /* 0x800000ff19199221 */ /* 0x000fe40000010100 */
[----:B------:R-:W-:Y:S01]  /*c990*/  FMUL.FTZ R6, R6, R23 ;  /* 0x0000001706067220 */ /* 0x000fe20000410000 */
[----:B------:R-:W-:Y:S01]  /*c9a0*/  LOP3.LUT R23, R40, 0xffff0000, RZ, 0xc0, !PT ;  /* 0xffff000028177812 */ /* 0x000fe200078ec0ff */
[----:B------:R-:W-:Y:S01]  /*c9b0*/  FMUL.FTZ R2, R2, R27 ;  /* 0x0000001b02027220 */ /* 0x000fe20000410000 */
[----:B------:R-:W-:Y:S01]  /*c9c0*/  LOP3.LUT R27, R42, 0xffff0000, RZ, 0xc0, !PT ;  /* 0xffff00002a1b7812 */ /* 0x000fe200078ec0ff */
[----:B------:R-:W-:Y:S01]  /*c9d0*/  FMUL.FTZ R5, R5, R24 ;  /* 0x0000001805057220 */ /* 0x000fe20000410000 */
[----:B------:R-:W-:Y:S01]  /*c9e0*/  SHF.L.U32 R24, R41, 0x10, RZ ;  /* 0x0000001029187819 */ /* 0x000fe200000006ff */
[----:B------:R-:W-:Y:S02]  /*c9f0*/  FMUL.FTZ R3, R3, R26 ;  /* 0x0000001a03037220 */ /* 0x000fe40000410000 */
[----:B------:R-:W-:Y:S02]  /*ca00*/  FFMA.FTZ R0, R31, R22, R0 ;  /* 0x000000161f007223 */ /* 0x000fe40000010000 */
[----:B------:R-:W-:Y:S01]  /*ca10*/  FMUL.FTZ R4, R4, R25 ;  /* 0x0000001904047220 */ /* 0x000fe20000410000 */
[----:B------:R-:W-:Y:S01]  /*ca20*/  LOP3.LUT R25, R41, 0xffff0000, RZ, 0xc0, !PT ;  /* 0xffff000029197812 */ /* 0x000fe200078ec0ff */
[----:B------:R-:W-:Y:S02]  /*ca30*/  FFMA.FTZ R2, R33, R23, R2 ;  /* 0x0000001721027223 */ /* 0x000fe40000010002 */
[----:B------:R-:W-:Y:S02]  /*ca40*/  IMAD.U32 R26, R42, 0x10000, RZ ;  /* 0x000100002a1a7824 */ /* 0x000fe400078e00ff */
[----:B------:R-:W-:Y:S01]  /*ca50*/  FFMA.FTZ R3, R28, R24, R3 ;  /* 0x000000181c037223 */ /* 0x000fe20000010003 */
[----:B------:R-:W-:Y:S01]  /*ca60*/  F2FP.BF16.PACK_AB R24, R2, R0 ;  /* 0x000000000218723e */ /* 0x000fe200000010ff */
[----:B------:R-:W-:Y:S02]  /*ca70*/  FFMA.FTZ R4, R35, R25, R4 ;  /* 0x0000001923047223 */ /* 0x000fe40000010004 */
[----:B------:R-:W-:Y:S02]  /*ca80*/  FFMA.FTZ R5, R30, R26, R5 ;  /* 0x0000001a1e057223 */ /* 0x000fe40000010005 */
[----:B------:R-:W-:Y:S01]  /*ca90*/  FFMA.FTZ R6, R37, R27, R6 ;  /* 0x0000001b25067223 */ /* 0x000fe20000010006 */
[----:B------:R-:W-:Y:S01]  /*caa0*/  F2FP.BF16.PACK_AB R25, R4, R3 ;  /* 0x000000030419723e */ /* 0x000fe200000010ff */
[----:B------:R-:W-:Y:S02]  /*cab0*/  FFMA.FTZ R7, R32, R29, R7 ;  /* 0x0000001d20077223 */ /* 0x000fe40000010007 */
[----:B------:R-:W-:Y:S01]  /*cac0*/  FFMA.FTZ R8, R39, R34, R8 ;  /* 0x0000002227087223 */ /* 0x000fe20000010008 */
[----:B------:R-:W-:Y:S04]  /*cad0*/  F2FP.BF16.PACK_AB R26, R6, R5 ;  /* 0x00000005061a723e */ /* 0x000fe800000010ff */
[----:B------:R-:W-:Y:S02]  /*cae0*/  F2FP.BF16.PACK_AB R27, R8, R7 ;  /* 0x00000007081b723e */ /* 0x000fe400000010ff */
.L_x_923:
[----:B------:R-:W-:Y:S05]  /*caf0*/  BSYNC B0 ;  /* 0x0000000000007941 */ /* 0x000fea0003800000 */
.L_x_922:
[C---:B-1----:R-:W-:Y:S04]  /*cb00*/  LEA R2, P0, R87.reuse, R142, 0x1 ;  /* 0x0000008e57027211 */ /* 0x042fe800078008ff */
[----:B------:R-:W-:Y:S05]  /*cb10*/  LEA.HI.X R3, R87, R143, R86, 0x1, P0 ;  /* 0x0000008f57037211 */ /* 0x000fea00000f0c56 */
[----:B-----5:R1:W-:Y:S04]  /*cb20*/  ST.E.128 [R2.64], R24 ;  /* 0x0000001802007985 */ /* 0x0203e8000c101d06 */
.L_x_909:
[----:B------:R-:W-:Y:S05]  /*cb30*/  BSYNC B2 ;  /* 0x0000000000027941 */ /* 0x000fea0003800000 */
.L_x_908:
[----:B-1--4-:R-:W4:Y:S02]  /*cb40*/  LD.E R3, [R20.64+0xd0] ;  /* 0x0000d00614037980 */ /* 0x012f24000c101900 */
[----:B----4-:R-:W-:Y:S05]  /*cb50*/  IMAD.U32 R3, R3, -0x20, RZ ;  /* 0xffffffe003037824 */ /* 0x010fea00078e00ff */
[C---:B------:R-:W-:Y:S02]  /*cb60*/  LEA R140, P1, R3.reuse, R140, 0x1 ;  /* 0x0000008c038c7211 */ /* 0x040fe400078208ff */
[C---:B------:R-:W-:Y:S02]  /*cb70*/  LEA R138, P0, R3.reuse, R138, 0x1 ;  /* 0x0000008a038a7211 */ /* 0x040fe400078008ff */
[C---:B------:R-:W-:Y:S02]  /*cb80*/  LEA.HI.X.SX32 R141, R3.reuse, R141, 0x1, P1 ;  /* 0x0000008d038d7211 */ /* 0x040fe400008f0eff */
[----:B------:R-:W-:Y:S01]  /*cb90*/  LEA.HI.X.SX32 R139, R3, R139, 0x1, P0 ;  /* 0x0000008b038b7211 */ /* 0x000fe200000f0eff */
[----:B------:R-:W-:-:S05]  /*cba0*/  BRA `(.L_x_859) ;  /* 0x0000076000007947 */ /* 0x000fca0003800000 */
.L_x_825:
[----:B------:R-:W-:Y:S01]  /*cbb0*/  BSSY B0, `(.L_x_924) ;  /* 0x000000e000007945 */ /* 0x000fe20003800000 */
[----:B------:R-:W-:-:S05]  /*cbc0*/  @!P2 BRA `(.L_x_925) ;  /* 0x000000c00000a947 */ /* 0x000fca0003800000 */
        /* <DEDUP_REMOVED lines=8> */
[----:B------:R-:W3:Y:S04]  /*cc50*/  @P1 LD.E.128 R24, [R136.64+0x100] ;  /* 0x0001000688181980 */ /* 0x000ee8000c101d00 */
[----:B---3--:R2:W-:Y:S04]  /*cc60*/  @P1 ST.E.128 [R142.64+0x100], R24 ;  /* 0x000100188e001985 */ /* 0x0085e8000c101d06 */
[----:B-1----:R-:W3:Y:S04]  /*cc70*/  @P0 LD.E.128 R4, [R136.64+0x180] ;  /* 0x0001800688040980 */ /* 0x002ee8000c101d00 */
[----:B---3--:R2:W-:Y:S02]  /*cc80*/  @P0 ST.E.128 [R142.64+0x180], R4 ;  /* 0x000180048e000985 */ /* 0x0085e4000c101d06 */
.L_x_925:
[----:B------:R-:W-:Y:S05]  /*cc90*/  BSYNC B0 ;  /* 0x0000000000007941 */ /* 0x000fea0003800000 */
.L_x_924:
[C---:B------:R-:W-:Y:S01]  /*cca0*/  ISETP.GE.AND P0, PT, R82.reuse, R209, PT ;  /* 0x000000d15200720c */ /* 0x040fe20003f06270 */
[----:B------:R-:W-:Y:S03]  /*ccb0*/  BSSY B0, `(.L_x_926) ;  /* 0x0000020000007945 */ /* 0x000fe60003800000 */
[----:B------:R-:W-:Y:S11]  /*ccc0*/  ISETP.GE.AND P0, PT, R82, R177, !P0 ;  /* 0x000000b15200720c */ /* 0x000ff60004706270 */
[----:B------:R-:W-:Y:S02]  /*ccd0*/  @!UPT UIADD3 URZ, URZ, URZ, URZ ;  /* 0x0000003f3f3ff290 */ /* 0x000fe4000fffe03f */
[----:B------:R-:W-:-:S05]  /*cce0*/  @!P0 BRA `(.L_x_927) ;  /* 0x000001c000008947 */ /* 0x000fca0003800000 */
[----:B------:R-:W-:Y:S02]  /*ccf0*/  ISETP.NE.AND P3, PT, R173, RZ, PT ;  /* 0x000000ffad00720c */ /* 0x000fe40003f65270 */
[----:B------:R-:W-:Y:S11]  /*cd00*/  ISETP.NE.AND P2, PT, R172, RZ, PT ;  /* 0x000000ffac00720c */ /* 0x000ff60003f45270 */
[----:B------:R-:W-:Y:S02]  /*cd10*/  @P3 LEA R22, P0, R108, R136, 0x1 ;  /* 0x000000886c163211 */ /* 0x000fe400078008ff */
[----:B------:R-:W-:Y:S02]  /*cd20*/  @P3 LEA R2, P1, R236, R142, 0x1 ;  /* 0x0000008eec023211 */ /* 0x000fe400078208ff */
[----:B------:R-:W-:Y:S02]  /*cd30*/  @P3 LEA.HI.X R23, R108, R137, R107, 0x1, P0 ;  /* 0x000000896c173211 */ /* 0x000fe400000f0c6b */
[C---:B------:R-:W-:Y:S02]  /*cd40*/  @P2 LEA R36, P0, R109.reuse, R136, 0x1 ;  /* 0x000000886d242211 */ /* 0x040fe400078008ff */
[----:B------:R-:W-:Y:S01]  /*cd50*/  @P3 LEA.HI.X R3, R236, R143, R237, 0x1, P1 ;  /* 0x0000008fec033211 */ /* 0x000fe200008f0ced */
[----:B--2---:R-:W2:Y:S01]  /*cd60*/  @P3 LD.E.128 R4, [R22.64] ;  /* 0x0000000616043980 */ /* 0x004ea2000c101d00 */
[----:B------:R-:W-:Y:S02]  /*cd70*/  @P2 LEA.HI.X R37, R109, R137, R110, 0x1, P0 ;  /* 0x000000896d252211 */ /* 0x000fe400000f0c6e */
[C---:B------:R-:W-:Y:S04]  /*cd80*/  @P2 LEA R34, P1, R103.reuse, R142, 0x1 ;  /* 0x0000008e67222211 */ /* 0x040fe800078208ff */
[----:B------:R-:W-:Y:S02]  /*cd90*/  @P2 LEA.HI.X R35, R103, R143, R102, 0x1, P1 ;  /* 0x0000008f67232211 */ /* 0x000fe400008f0c66 */
[----:B------:R-:W-:Y:S01]  /*cda0*/  ISETP.NE.AND P1, PT, R170, RZ, PT ;  /* 0x000000ffaa00720c */ /* 0x000fe20003f25270 */
[----:B--2---:R1:W-:Y:S01]  /*cdb0*/  @P3 ST.E.128 [R2.64], R4 ;  /* 0x0000000402003985 */ /* 0x0043e2000c101d06 */
[----:B------:R-:W-:Y:S03]  /*cdc0*/  ISETP.NE.AND P3, PT, R171, RZ, PT ;  /* 0x000000ffab00720c */ /* 0x000fe60003f65270 */
[----:B------:R2:W3:Y:S10]  /*cdd0*/  @P2 LD.E.128 R28, [R36.64] ;  /* 0x00000006241c2980 */ /* 0x0004f4000c101d00 */
[CC--:B------:R-:W-:Y:S04]  /*cde0*/  @P3 LEA R32, P0, R113.reuse, R136.reuse, 0x1 ;  /* 0x0000008871203211 */ /* 0x0c0fe800078008ff */
[-C--:B------:R-:W-:Y:S02]  /*cdf0*/  @P3 LEA.HI.X R33, R113, R137.reuse, R114, 0x1, P0 ;  /* 0x0000008971213211 */ /* 0x080fe400000f0c72 */
[C---:B-1----:R-:W-:Y:S04]  /*ce00*/  @P1 LEA R2, P0, R121.reuse, R136, 0x1 ;  /* 0x0000008879021211 */ /* 0x042fe800078008ff */
[----:B------:R-:W-:Y:S02]  /*ce10*/  @P1 LEA.HI.X R3, R121, R137, R122, 0x1, P0 ;  /* 0x0000008979031211 */ /* 0x000fe400000f0c7a */
[CC--:B--2---:R-:W-:Y:S04]  /*ce20*/  @P1 LEA R36, P0, R93.reuse, R142.reuse, 0x1 ;  /* 0x0000008e5d241211 */ /* 0x0c4fe800078008ff */
[-C--:B------:R-:W-:Y:S01]  /*ce30*/  @P1 LEA.HI.X R37, R93, R143.reuse, R92, 0x1, P0 ;  /* 0x0000008f5d251211 */ /* 0x080fe200000f0c5c */
[----:B---3--:R1:W-:Y:S01]  /*ce40*/  @P2 ST.E.128 [R34.64], R28 ;  /* 0x0000001c22002985 */ /* 0x0083e2000c101d06 */
[C---:B------:R-:W-:Y:S03]  /*ce50*/  @P3 LEA R22, P2, R99.reuse, R142, 0x1 ;  /* 0x0000008e63163211 */ /* 0x040fe600078408ff */
[----:B------:R-:W2:Y:S01]  /*ce60*/  @P3 LD.E.128 R24, [R32.64] ;  /* 0x0000000620183980 */ /* 0x000ea2000c101d00 */
[----:B------:R-:W-:Y:S05]  /*ce70*/  @P3 LEA.HI.X R23, R99, R143, R98, 0x1, P2 ;  /* 0x0000008f63173211 */ /* 0x000fea00010f0c62 */
[----:B--2---:R1:W-:Y:S04]  /*ce80*/  @P3 ST.E.128 [R22.64], R24 ;  /* 0x0000001816003985 */ /* 0x0043e8000c101d06 */
[----:B------:R-:W2:Y:S04]  /*ce90*/  @P1 LD.E.128 R4, [R2.64] ;  /* 0x0000000602041980 */ /* 0x000ea8000c101d00 */
[----:B--2---:R1:W-:Y:S02]  /*cea0*/  @P1 ST.E.128 [R36.64], R4 ;  /* 0x0000000424001985 */ /* 0x0043e4000c101d06 */
.L_x_927:
[----:B------:R-:W-:Y:S05]  /*ceb0*/  BSYNC B0 ;  /* 0x0000000000007941 */ /* 0x000fea0003800000 */
.L_x_926:
[C---:B------:R-:W-:Y:S01]  /*cec0*/  ISETP.GE.AND P0, PT, R80.reuse, R209, PT ;  /* 0x000000d15000720c */ /* 0x040fe20003f06270 */
[----:B------:R-:W-:Y:S03]  /*ced0*/  BSSY B0, `(.L_x_928) ;  /* 0x0000020000007945 */ /* 0x000fe60003800000 */
[----:B------:R-:W-:Y:S11]  /*cee0*/  ISETP.GE.AND P0, PT, R80, R177, !P0 ;  /* 0x000000b15000720c */ /* 0x000ff60004706270 */
[----:B------:R-:W-:Y:S02]  /*cef0*/  @!UPT UIADD3 URZ, URZ, URZ, URZ ;  /* 0x0000003f3f3ff290 */ /* 0x000fe4000fffe03f */
[----:B------:R-:W-:-:S05]  /*cf00*/  @!P0 BRA `(.L_x_929) ;  /* 0x000001c000008947 */ /* 0x000fca0003800000 */
[----:B------:R-:W-:Y:S02]  /*cf10*/  ISETP.NE.AND P3, PT, R173, RZ, PT ;  /* 0x000000ffad00720c */ /* 0x000fe40003f65270 */
[----:B------:R-:W-:Y:S11]  /*cf20*/  ISETP.NE.AND P2, PT, R172, RZ, PT ;  /* 0x000000ffac00720c */ /* 0x000ff60003f45270 */
[----:B-1----:R-:W-:Y:S02]  /*cf30*/  @P3 LEA R22, P0, R118, R136, 0x1 ;  /* 0x0000008876163211 */ /* 0x002fe400078008ff */
[----:B------:R-:W-:Y:S02]  /*cf40*/  @P3 LEA R2, P1, R104, R142, 0x1 ;  /* 0x0000008e68023211 */ /* 0x000fe400078208ff */
[----:B------:R-:W-:Y:S02]  /*cf50*/  @P3 LEA.HI.X R23, R118, R137, R117, 0x1, P0 ;  /* 0x0000008976173211 */ /* 0x000fe400000f0c75 */
[----:B------:R-:W-:Y:S02]  /*cf60*/  @P2 LEA R36, P0, R112, R136, 0x1 ;  /* 0x0000008870242211 */ /* 0x000fe400078008ff */
        /* <DEDUP_REMOVED lines=22> */
.L_x_929:
[----:B------:R-:W-:Y:S05]  /*d0d0*/  BSYNC B0 ;  /* 0x0000000000007941 */ /* 0x000fea0003800000 */
.L_x_928:
[C---:B------:R-:W-:Y:S04]  /*d0e0*/  ISETP.GE.AND P0, PT, R78.reuse, R209, PT ;  /* 0x000000d14e00720c */ /* 0x040fe80003f06270 */
[----:B------:R-:W-:Y:S11]  /*d0f0*/  ISETP.GE.AND P0, PT, R78, R177, !P0 ;  /* 0x000000b14e00720c */ /* 0x000ff60004706270 */
[----:B------:R-:W-:Y:S02]  /*d100*/  @!UPT UIADD3 URZ, URZ, URZ, URZ ;  /* 0x0000003f3f3ff290 */ /* 0x000fe4000fffe03f */
[----:B------:R-:W-:-:S05]  /*d110*/  @!P0 BRA `(.L_x_859) ;  /* 0x000001f000008947 */ /* 0x000fca0003800000 */
[----:B------:R-:W-:Y:S02]  /*d120*/  ISETP.NE.AND P1, PT, R173, RZ, PT ;  /* 0x000000ffad00720c */ /* 0x000fe40003f25270 */
[----:B------:R-:W-:Y:S02]  /*d130*/  ISETP.NE.AND P2, PT, R172, RZ, PT ;  /* 0x000000ffac00720c */ /* 0x000fe40003f45270 */
[----:B------:R-:W-:Y:S09]  /*d140*/  ISETP.NE.AND P3, PT, R171, RZ, PT ;  /* 0x000000ffab00720c */ /* 0x000ff20003f65270 */
[----:B------:R-:W-:Y:S04]  /*d150*/  @P1 IMAD.WIDE.U32 R2, R206, 0x60, R136 ;  /* 0x00000060ce021825 */ /* 0x000fe800078e0088 */
[----:B------:R-:W-:Y:S02]  /*d160*/  @P1 IMAD R0, R207, 0x60, RZ ;  /* 0x00000060cf001824 */ /* 0x000fe400078e02ff */
[----:B-1----:R-:W-:Y:S04]  /*d170*/  @P1 IMAD.WIDE.U32 R22, R68, 0x60, R142 ;  /* 0x0000006044161825 */ /* 0x002fe800078e008e */
[----:B------:R-:W-:Y:S02]  /*d180*/  @P1 IMAD.IADD R3, R3, 0x1, R0 ;  /* 0x0000000103031824 */ /* 0x000fe400078e0200 */
[----:B------:R-:W-:Y:S03]  /*d190*/  @P1 IMAD R0, R69, 0x60, RZ ;  /* 0x0000006045001824 */ /* 0x000fe600078e02ff */
[----:B--2---:R1:W2:Y:S01]  /*d1a0*/  @P1 LD.E.128 R4, [R2.64] ;  /* 0x0000000602041980 */ /* 0x0042a2000c101d00 */
[----:B------:R-:W-:Y:S01]  /*d1b0*/  @P1 IMAD.IADD R23, R23, 0x1, R0 ;  /* 0x0000000117171824 */ /* 0x000fe200078e0200 */
[CC--:B-1----:R-:W-:Y:S04]  /*d1c0*/  @P2 LEA R2, P0, R120.reuse, R136.reuse, 0x1 ;  /* 0x0000008878022211 */ /* 0x0c2fe800078008ff */
[-C--:B------:R-:W-:Y:S02]  /*d1d0*/  @P2 LEA.HI.X R3, R120, R137.reuse, R119, 0x1, P0 ;  /* 0x0000008978032211 */ /* 0x080fe400000f0c77 */
[C---:B------:R-:W-:Y:S04]  /*d1e0*/  @P3 LEA R34, P0, R126.reuse, R136, 0x1 ;  /* 0x000000887e223211 */ /* 0x040fe800078008ff */
[----:B------:R-:W-:Y:S01]  /*d1f0*/  @P3 LEA.HI.X R35, R126, R137, R125, 0x1, P0 ;  /* 0x000000897e233211 */ /* 0x000fe200000f0c7d */
[----:B--2---:R1:W-:Y:S01]  /*d200*/  @P1 ST.E.128 [R22.64], R4 ;  /* 0x0000000416001985 */ /* 0x0043e2000c101d06 */
[C---:B------:R-:W-:Y:S03]  /*d210*/  @P2 LEA R36, P1, R95.reuse, R142, 0x1 ;  /* 0x0000008e5f242211 */ /* 0x040fe600078208ff */
[----:B------:R2:W3:Y:S01]  /*d220*/  @P2 LD.E.128 R28, [R2.64] ;  /* 0x00000006021c2980 */ /* 0x0004e2000c101d00 */
[----:B------:R-:W-:Y:S02]  /*d230*/  @P2 LEA.HI.X R37, R95, R143, R94, 0x1, P1 ;  /* 0x0000008f5f252211 */ /* 0x000fe400008f0c5e */
[----:B------:R-:W-:Y:S11]  /*d240*/  ISETP.NE.AND P1, PT, R170, RZ, PT ;  /* 0x000000ffaa00720c */ /* 0x000ff60003f25270 */
[----:B------:R-:W-:Y:S02]  /*d250*/  @!UPT UIADD3 URZ, URZ, URZ, URZ ;  /* 0x0000003f3f3ff290 */ /* 0x000fe4000fffe03f */
        /* <DEDUP_REMOVED lines=11> */
.L_x_859:
[----:B------:R-:W-:Y:S05]  /*d310*/  BSYNC B3 ;  /* 0x0000000000037941 */ /* 0x000fea0003800000 */
.L_x_824:
[----:B------:R-:W-:Y:S01]  /*d320*/  ISETP.NE.U32.AND P1, PT, R248, RZ, PT ;  /* 0x000000fff800720c */ /* 0x000fe20003f25070 */
[----:B-1----:R-:W4:Y:S01]  /*d330*/  LD.E R3, [R20.64+0x128] ;  /* 0x0001280614037980 */ /* 0x002f22000c101900 */
[----:B------:R-:W-:Y:S02]  /*d340*/  BSSY B0, `(.L_x_930) ;  /* 0x000005f000007945 */ /* 0x000fe40003800000 */
[----:B------:R-:W-:Y:S01]  /*d350*/  ISETP.NE.AND.EX P1, PT, R249, RZ, PT, P1 ;  /* 0x000000fff900720c */ /* 0x000fe20003f25310 */
[----:B----4-:R-:W-:Y:S05]  /*d360*/  IMAD.U32 R3, R3, -0x40, RZ ;  /* 0xffffffc003037824 */ /* 0x010fea00078e00ff */
[C---:B--2---:R-:W-:Y:S04]  /*d370*/  LEA R136, P0, R3.reuse, R136, 0x1 ;  /* 0x0000008803887211 */ /* 0x044fe800078008ff */
[----:B------:R-:W-:Y:S03]  /*d380*/  LEA.HI.X.SX32 R137, R3, R137, 0x1, P0 ;  /* 0x0000008903897211 */ /* 0x000fe600000f0eff */
[----:B------:R-:W-:-:S05]  /*d390*/  @!P1 BRA `(.L_x_931) ;  /* 0x0000051000009947 */ /* 0x000fca0003800000 */
[----:B------:R-:W-:Y:S04]  /*d3a0*/  IADD3 R3, R12, -0x1, RZ ;  /* 0xffffffff0c037810 */ /* 0x000fe80007ffe0ff */
[----:B------:R-:W-:Y:S11]  /*d3b0*/  ISETP.GT.AND P0, PT, R3, R106, PT ;  /* 0x0000006a0300720c */ /* 0x000ff60003f04270 */
[----:B------:R-:W-:Y:S02]  /*d3c0*/  @!UPT UIADD3 URZ, URZ, URZ, URZ ;  /* 0x0000003f3f3ff290 */ /* 0x000fe4000fffe03f */
[----:B------:R-:W-:-:S05]  /*d3d0*/  @!P0 BRA `(.L_x_932) ;  /* 0x0000055000008947 */ /* 0x000fca0003800000 */
[----:B------:R-:W-:Y:S01]  /*d3e0*/  IMAD.MOV.U32 R22, RZ, RZ, RZ ;  /* 0x000000ffff167224 */ /* 0x000fe200078e00ff */
[----:B------:R-:W2:Y:S01]  /*d3f0*/  LD.E R2, [R20.64+0x170] ;  /* 0x0001700614027980 */ /* 0x000ea2000c101900 */
[----:B------:R-:W-:Y:S03]  /*d400*/  IABS R8, R13 ;  /* 0x0000000d00087213 */ /* 0x000fe60000000000 */
[----:B------:R-:W4:Y:S06]  /*d410*/  LD.E.64 R26, [R20.64+0x40] ;  /* 0x00004006141a7980 */ /* 0x000f2c000c101b00 */
[----:B---3--:R-:W3:Y:S01]  /*d420*/  LD.E.64 R24, [R20.64+0x20] ;  /* 0x0000200614187980 */ /* 0x008ee2000c101b00 */
[-C--:B--2---:R-:W-:Y:S02]  /*d430*/  IABS R3, R2.reuse ;  /* 0x0000000200037213 */ /* 0x084fe40000000000 */
[----:B------:R-:W-:Y:S02]  /*d440*/  IABS R7, R2 ;  /* 0x0000000200077213 */ /* 0x000fe40000000000 */
[----:B------:R-:W1:Y:S03]  /*d450*/  I2F.RP R17, R3 ;  /* 0x0000000300117306 */ /* 0x000e660000209400 */
[----:B------:R-:W-:Y:S07]  /*d460*/  IMAD.MOV R7, RZ, RZ, -R7 ;  /* 0x000000ffff077224 */ /* 0x000fee00078e0a07 */
[----:B-1----:R-:W1:Y:S02]  /*d470*/  MUFU.RCP R0, R17 ;  /* 0x0000001100007308 */ /* 0x002e640000001000 */
[----:B-1----:R-:W-:Y:S02]  /*d480*/  IADD3 R4, R0, 0xffffffe, RZ ;  /* 0x0ffffffe00047810 */ /* 0x002fe40007ffe0ff */
[----:B------:R-:W-:Y:S06]  /*d490*/  IADD3 R0, R16, -0x80, RZ ;  /* 0xffffff8010007810 */ /* 0x000fec0007ffe0ff */
[----:B------:R-:W1:Y:S01]  /*d4a0*/  F2I.FTZ.U32.TRUNC.NTZ R23, R4 ;  /* 0x0000000400177305 */ /* 0x000e62000021f000 */
[----:B------:R-:W2:Y:S01]  /*d4b0*/  LD.E.64 R16, [R20.64+0x38] ;  /* 0x0000380614107980 */ /* 0x000ea2000c101b00 */
[----:B------:R-:W-:Y:S01]  /*d4c0*/  IABS R5, R0 ;  /* 0x0000000000057213 */ /* 0x000fe20000000000 */
[--C-:B-1----:R-:W-:Y:S04]  /*d4d0*/  IMAD.MOV R6, RZ, RZ, -R23.reuse ;  /* 0x000000ffff067224 */ /* 0x102fe800078e0a17 */
[----:B------:R-:W-:Y:S04]  /*d4e0*/  IMAD R6, R6, R3, RZ ;  /* 0x0000000306067224 */ /* 0x000fe800078e02ff */
[----:B------:R-:W-:Y:S02]  /*d4f0*/  IMAD.HI.U32 R6, R23, R6, R22 ;  /* 0x0000000617067227 */ /* 0x000fe400078e0016 */
[----:B------:R-:W2:Y:S04]  /*d500*/  LD.E.64 R22, [R20.64+0x28] ;  /* 0x0000280614167980 */ /* 0x000ea8000c101b00 */
[C---:B------:R-:W-:Y:S04]  /*d510*/  IMAD.HI.U32 R4, R6.reuse, R5, RZ ;  /* 0x0000000506047227 */ /* 0x040fe800078e00ff */
[----:B------:R-:W-:Y:S04]  /*d520*/  IMAD.HI.U32 R6, R6, R8, RZ ;  /* 0x0000000806067227 */ /* 0x000fe800078e00ff */
[-C--:B------:R-:W-:Y:S02]  /*d530*/  IMAD R5, R4, R7.reuse, R5 ;  /* 0x0000000704057224 */ /* 0x080fe400078e0205 */
[----:B------:R-:W-:Y:S03]  /*d540*/  IMAD R8, R6, R7, R8 ;  /* 0x0000000706087224 */ /* 0x000fe600078e0208 */
[C---:B------:R-:W-:Y:S02]  /*d550*/  ISETP.GT.U32.AND P0, PT, R3.reuse, R5, PT ;  /* 0x000000050300720c */ /* 0x040fe40003f04070 */
[----:B------:R-:W-:Y:S11]  /*d560*/  ISETP.GT.U32.AND P3, PT, R3, R8, PT ;  /* 0x000000080300720c */ /* 0x000ff60003f64070 */
[--C-:B------:R-:W-:Y:S01]  /*d570*/  @!P0 IMAD.IADD R5, R5, 0x1, -R3.reuse ;  /* 0x0000000105058824 */ /* 0x100fe200078e0a03 */
[----:B------:R-:W-:Y:S01]  /*d580*/  @!P0 IADD3 R4, R4, 0x1, RZ ;  /* 0x0000000104048810 */ /* 0x000fe20007ffe0ff */
[----:B------:R-:W-:Y:S01]  /*d590*/  @!P3 IMAD.IADD R8, R8, 0x1, -R3 ;  /* 0x000000010808b824 */ /* 0x000fe200078e0a03 */
[----:B------:R-:W-:Y:S02]  /*d5a0*/  @!P3 IADD3 R6, R6, 0x1, RZ ;  /* 0x000000010606b810 */ /* 0x000fe40007ffe0ff */
[-C--:B------:R-:W-:Y:S02]  /*d5b0*/  ISETP.GE.U32.AND P4, PT, R5, R3.reuse, PT ;  /* 0x000000030500720c */ /* 0x080fe40003f86070 */
[----:B------:R-:W-:Y:S02]  /*d5c0*/  ISETP.GE.U32.AND P5, PT, R8, R3, PT ;  /* 0x000000030800720c */ /* 0x000fe40003fa6070 */
[-C--:B------:R-:W-:Y:S02]  /*d5d0*/  LOP3.LUT R5, R13, R2.reuse, RZ, 0x3c, !PT ;  /* 0x000000020d057212 */ /* 0x080fe400078e3cff */
[-C--:B------:R-:W-:Y:S02]  /*d5e0*/  LOP3.LUT R3, R0, R2.reuse, RZ, 0x3c, !PT ;  /* 0x0000000200037212 */ /* 0x080fe400078e3cff */
[----:B------:R-:W-:Y:S02]  /*d5f0*/  ISETP.GE.AND P2, PT, R5, RZ, PT ;  /* 0x000000ff0500720c */ /* 0x000fe40003f46270 */
[----:B------:R-:W-:Y:S02]  /*d600*/  ISETP.GE.AND P1, PT, R3, RZ, PT ;  /* 0x000000ff0300720c */ /* 0x000fe40003f26270 */
[----:B------:R-:W-:Y:S02]  /*d610*/  ISETP.NE.AND P0, PT, R2, RZ, PT ;  /* 0x000000ff0200720c */ /* 0x000fe40003f05270 */
[----:B------:R-:W-:Y:S02]  /*d620*/  @P4 IADD3 R4, R4, 0x1, RZ ;  /* 0x0000000104044810 */ /* 0x000fe40007ffe0ff */
[----:B------:R-:W-:Y:S02]  /*d630*/  @P5 IADD3 R6, R6, 0x1, RZ ;  /* 0x0000000106065810 */ /* 0x000fe40007ffe0ff */
[----:B------:R-:W-:Y:S02]  /*d640*/  LOP3.LUT R3, RZ, R2, RZ, 0x33, !PT ;  /* 0x00000002ff037212 */ /* 0x000fe400078e33ff */
[----:B------:R-:W-:Y:S01]  /*d650*/  IADD3 R0, -R13, R0, RZ ;  /* 0x000000000d007210 */ /* 0x000fe20007ffe1ff */
[----:B------:R-:W-:Y:S02]  /*d660*/  @!P2 IMAD.MOV R6, RZ, RZ, -R6 ;  /* 0x000000ffff06a224 */ /* 0x000fe400078e0a06 */
[----:B------:R-:W-:Y:S05]  /*d670*/  @!P1 IMAD.MOV R4, RZ, RZ, -R4 ;  /* 0x000000ffff049224 */ /* 0x000fea00078e0a04 */
[C---:B------:R-:W-:Y:S02]  /*d680*/  SEL R4, R3.reuse, R4, !P0 ;  /* 0x0000000403047207 */ /* 0x040fe40004000000 */
[----:B------:R-:W-:Y:S02]  /*d690*/  SEL R3, R3, R6, !P0 ;  /* 0x0000000603037207 */ /* 0x000fe40004000000 */
[CC--:B------:R-:W-:Y:S02]  /*d6a0*/  LEA R30, P1, R4.reuse, R248.reuse, 0x2 ;  /* 0x000000f8041e7211 */ /* 0x0c0fe400078210ff */
[C---:B------:R-:W-:Y:S02]  /*d6b0*/  LEA R28, P0, R3.reuse, R248, 0x2 ;  /* 0x000000f8031c7211 */ /* 0x040fe400078010ff */
[-C--:B------:R-:W-:Y:S02]  /*d6c0*/  LEA.HI.X.SX32 R31, R4, R249.reuse, 0x2, P1 ;  /* 0x000000f9041f7211 */ /* 0x080fe400008f16ff */
[C---:B------:R-:W-:Y:S01]  /*d6d0*/  LEA.HI.X.SX32 R29, R3.reuse, R249, 0x2, P0 ;  /* 0x000000f9031d7211 */ /* 0x040fe200000f16ff */
[----:B------:R-:W-:Y:S02]  /*d6e0*/  IMAD.IADD R3, R3, 0x1, -R4 ;  /* 0x0000000103037824 */ /* 0x000fe400078e0a04 */
[----:B------:R-:W2:Y:S02]  /*d6f0*/  LD.E R5, [R30.64] ;  /* 0x000000061e057980 */ /* 0x000ea4000c101900 */
[----:B------:R-:W-:Y:S02]  /*d700*/  IMAD R0, R3, R2, R0 ;  /* 0x0000000203007224 */ /* 0x000fe400078e0200 */
[----:B------:R1:W2:Y:S02]  /*d710*/  LD.E R6, [R28.64] ;  /* 0x000000061c067980 */ /* 0x0002a4000c101900 */
[-C--:B----4-:R-:W-:Y:S01]  /*d720*/  IMAD R4, R27, R0.reuse, RZ ;  /* 0x000000001b047224 */ /* 0x090fe200078e02ff */
[----:B------:R-:W-:Y:S01]  /*d730*/  SHF.R.S32.HI R3, RZ, 0x1f, R0 ;  /* 0x0000001fff037819 */ /* 0x000fe20000011400 */
[C---:B-1----:R-:W-:Y:S04]  /*d740*/  IMAD.WIDE.U32 R28, R26.reuse, R0, RZ ;  /* 0x000000001a1c7225 */ /* 0x042fe800078e00ff */
[----:B--2---:R-:W-:Y:S02]  /*d750*/  IMAD.IADD R6, R5, 0x1, -R6 ;  /* 0x0000000105067824 */ /* 0x004fe400078e0a06 */
[----:B------:R-:W-:Y:S02]  /*d760*/  IMAD R5, R26, R3, R4 ;  /* 0x000000031a057224 */ /* 0x000fe400078e0204 */
[-C--:B---3--:R-:W-:Y:S01]  /*d770*/  IMAD R4, R25, R6.reuse, RZ ;  /* 0x0000000619047224 */ /* 0x088fe200078e02ff */
[----:B------:R-:W-:Y:S01]  /*d780*/  SHF.R.S32.HI R7, RZ, 0x1f, R6 ;  /* 0x0000001fff077819 */ /* 0x000fe20000011406 */
[C---:B------:R-:W-:Y:S04]  /*d790*/  IMAD.WIDE.U32 R26, R24.reuse, R6, RZ ;  /* 0x00000006181a7225 */ /* 0x040fe800078e00ff */
[-C--:B------:R-:W-:Y:S01]  /*d7a0*/  IMAD R4, R24, R7.reuse, R4 ;  /* 0x0000000718047224 */ /* 0x080fe200078e0204 */
[----:B------:R-:W-:Y:S01]  /*d7b0*/  MOV R24, R28 ;  /* 0x0000001c00187202 */ /* 0x000fe20000000f00 */
[----:B------:R-:W-:Y:S02]  /*d7c0*/  IMAD.IADD R25, R29, 0x1, R5 ;  /* 0x000000011d197824 */ /* 0x000fe400078e0205 */
[----:B------:R-:W-:Y:S02]  /*d7d0*/  IMAD.IADD R27, R27, 0x1, R4 ;  /* 0x000000011b1b7824 */ /* 0x000fe400078e0204 */
[----:B------:R-:W-:Y:S04]  /*d7e0*/  IMAD.WIDE.U32 R24, R6, R22, R24 ;  /* 0x0000001606187225 */ /* 0x000fe800078e0018 */
[----:B------:R-:W-:Y:S01]  /*d7f0*/  IMAD R6, R23, R6, RZ ;  /* 0x0000000617067224 */ /* 0x000fe200078e02ff */
[----:B------:R-:W-:Y:S01]  /*d800*/  LEA R144, P1, R24, R144, 0x1 ;  /* 0x0000009018907211 */ /* 0x000fe200078208ff */
[----:B------:R-:W-:Y:S02]  /*d810*/  IMAD R4, R17, R0, RZ ;  /* 0x0000000011047224 */ /* 0x000fe400078e02ff */
[----:B------:R-:W-:Y:S04]  /*d820*/  IMAD.WIDE.U32 R26, R0, R16, R26 ;  /* 0x00000010001a7225 */ /* 0x000fe800078e001a */
[----:B------:R-:W-:Y:S01]  /*d830*/  IMAD R6, R22, R7, R6 ;  /* 0x0000000716067224 */ /* 0x000fe200078e0206 */
[----:B------:R-:W-:Y:S01]  /*d840*/  LEA R142, P0, R26, R142, 0x1 ;  /* 0x0000008e1a8e7211 */ /* 0x000fe200078008ff */
[----:B------:R-:W-:Y:S02]  /*d850*/  IMAD R4, R16, R3, R4 ;  /* 0x0000000310047224 */ /* 0x000fe400078e0204 */
[----:B------:R-:W-:Y:S02]  /*d860*/  IMAD.IADD R6, R25, 0x1, R6 ;  /* 0x0000000119067824 */ /* 0x000fe400078e0206 */
[----:B------:R-:W-:Y:S03]  /*d870*/  IMAD.IADD R4, R27, 0x1, R4 ;  /* 0x000000011b047824 */ /* 0x000fe600078e0204 */
[----:B------:R-:W-:Y:S02]  /*d880*/  LEA.HI.X R145, R24, R145, R6, 0x1, P1 ;  /* 0x0000009118917211 */ /* 0x000fe400008f0c06 */
[----:B------:R-:W-:Y:S01]  /*d890*/  LEA.HI.X R143, R26, R143, R4, 0x1, P0 ;  /* 0x0000008f1a8f7211 */ /* 0x000fe200000f0c04 */
[----:B------:R-:W-:-:S05]  /*d8a0*/  BRA `(.L_x_932) ;  /* 0x0000008000007947 */ /* 0x000fca0003800000 */
.L_x_931:
[----:B------:R-:W2:Y:S04]  /*d8b0*/  LD.E R5, [R20.64+0x40] ;  /* 0x0000400614057980 */ /* 0x000ea8000c101900 */
[----:B------:R-:W4:Y:S02]  /*d8c0*/  LD.E R3, [R20.64+0x38] ;  /* 0x0000380614037980 */ /* 0x000f24000c101900 */
[----:B----4-:R-:W-:Y:S02]  /*d8d0*/  IMAD.U32 R3, R3, -0x40, RZ ;  /* 0xffffffc003037824 */ /* 0x010fe400078e00ff */
[----:B--2---:R-:W-:Y:S03]  /*d8e0*/  IMAD.U32 R5, R5, -0x40, RZ ;  /* 0xffffffc005057824 */ /* 0x004fe600078e00ff */
[----:B---3--:R-:W-:Y:S02]  /*d8f0*/  LEA R142, P0, R3, R142, 0x1 ;  /* 0x0000008e038e7211 */ /* 0x008fe400078008ff */
[----:B------:R-:W-:Y:S02]  /*d900*/  LEA R144, P1, R5, R144, 0x1 ;  /* 0x0000009005907211 */ /* 0x000fe400078208ff */
[----:B------:R-:W-:Y:S02]  /*d910*/  LEA.HI.X.SX32 R143, R3, R143, 0x1, P0 ;  /* 0x0000008f038f7211 */ /* 0x000fe400000f0eff */
[----:B------:R-:W-:Y:S04]  /*d920*/  LEA.HI.X.SX32 R145, R5, R145, 0x1, P1 ;  /* 0x0000009105917211 */ /* 0x000fe800008f0eff */
.L_x_932:
[----:B------:R-:W-:Y:S05]  /*d930*/  BSYNC B0 ;  /* 0x0000000000007941 */ /* 0x000fea0003800000 */
.L_x_930:
[----:B------:R-:W-:Y:S04]  /*d940*/  IADD3 R12, R12, -0x1, RZ ;  /* 0xffffffff0c0c7810 */ /* 0x000fe80007ffe0ff */
[----:B------:R-:W-:Y:S11]  /*d950*/  ISETP.GT.AND P0, PT, R12, R106, PT ;  /* 0x0000006a0c00720c */ /* 0x000ff60003f04270 */
[----:B------:R-:W-:Y:S02]  /*d960*/  @!UPT UIADD3 URZ, URZ, URZ, URZ ;  /* 0x0000003f3f3ff290 */ /* 0x000fe4000fffe03f */
[----:B------:R-:W-:-:S05]  /*d970*/  @P0 BRA `(.L_x_933) ;  /* 0xffff53b000000947 */ /* 0x000fca000383ffff */
.L_x_815:
[----:B------:R-:W-:Y:S01]  /*d980*/  WARPSYNC 0xffffffff ;  /* 0xffffffff00007948 */ /* 0x000fe20003800000 */
[----:B------:R-:W-:Y:S06]  /*d990*/  BAR.SYNC.DEFER_BLOCKING 0x0 ;  /* 0x0000000000007b1d */ /* 0x000fec0000010000 */
[----:B------:R-:W2:Y:S01]  /*d9a0*/  LD.E R0, [R20.64+0xd0] ;  /* 0x0000d00614007980 */ /* 0x000ea2000c101900 */
[----:B------:R-:W-:Y:S01]  /*d9b0*/  BSSY B3, `(.L_x_934) ;  /* 0x00009a3000037945 */ /* 0x000fe20003800000 */
[----:B------:R-:W-:Y:S01]  /*d9c0*/  IMAD.SHL.U32 R245, R174, 0x2, RZ ;  /* 0x00000002aef57824 */ /* 0x000fe200078e00ff */
[C---:B------:R-:W-:Y:S01]  /*d9d0*/  SHF.L.U64.HI R17, R198.reuse, 0x4, R199 ;  /* 0x00000004c6117819 */ /* 0x040fe200000102c7 */
[----:B------:R-:W-:Y:S01]  /*d9e0*/  IMAD.SHL.U32 R7, R198, 0x10, RZ ;  /* 0x00000010c6077824 */ /* 0x000fe200078e00ff */
[----:B--2---:R-:W-:-:S13]  /*d9f0*/  ISETP.NE.AND P0, PT, R0, RZ, PT ;  /* 0x000000ff0000720c */ /* 0x004fda0003f05270 */
[----:B------:R-:W-:Y:S05]  /*da00*/  @!P0 BRA `(.L_x_935) ;  /* 0x0000908000008947 */ /* 0x000fea0003800000 */
[----:B------:R-:W2:Y:S01]  /*da10*/  LD.E.64 R2, [R20.64+0xf0] ;  /* 0x0000f00614027980 */ /* 0x000ea2000c101b00 */
[----:B------:R-:W-:-:S03]  /*da20*/  IMAD.MOV.U32 R13, RZ, RZ, RZ ;  /* 0x000000ffff0d7224 */ /* 0x000fc600078e00ff */
[----:B------:R1:W5:Y:S04]  /*da30*/  LD.E R6, [R20.64+0xc0] ;  /* 0x0000c00614067980 */ /* 0x000368000c101900 */
[----:B------:R1:W5:Y:S04]  /*da40*/  LD.E.64 R40, [R20.64+0x148] ;  /* 0x0001480614287980 */ /* 0x000368000c101b00 */
[----:B------:R1:W5:Y:S01]  /*da50*/  LD.E.64 R38, [R20.64+0x150] ;  /* 0x0001500614267980 */ /* 0x000362000c101b00 */
[----:B--2---:R-:W-:-:S04]  /*da60*/  ISETP.NE.U32.AND P1, PT, R2, RZ, PT ;  /* 0x000000ff0200720c */ /* 0x004fc80003f25070 */
[----:B------:R-:W-:-:S13]  /*da70*/  ISETP.NE.AND.EX P1, PT, R3, RZ, PT, P1 ;  /* 0x000000ff0300720c */ /* 0x000fda0003f25310 */
[----:B------:R-:W-:-:S04]  /*da80*/  @P1 LEA R18, P0, R242, R2, 0x2 ;  /* 0x00000002f2121211 */ /* 0x000fc800078010ff */
[----:B------:R-:W-:Y:S02]  /*da90*/  @P1 LEA.HI.X R19, R242, R3, R75, 0x2, P0 ;  /* 0x00000003f2131211 */ /* 0x000fe400000f144b */
[----:B------:R-:W2:Y:S04]  /*daa0*/  LD.E.U8 R3, [R20.64+0x1b3] ;  /* 0x0001b30614037980 */ /* 0x000ea8000c101100 */
[----:B------:R-:W4:Y:S01]  /*dab0*/  @P1 LD.E R13, [R18.64] ;  /* 0x00000006120d1980 */ /* 0x000f22000c101900 */
[----:B------:R-:W-:Y:S02]  /*dac0*/  IADD3 R7, P1, R7, R194, RZ ;  /* 0x000000c207077210 */ /* 0x000fe40007f3e0ff */
[----:B------:R-:W-:Y:S02]  /*dad0*/  LEA.HI R2, R0, R0, RZ, 0x1 ;  /* 0x0000000000027211 */ /* 0x000fe400078f08ff */
[----:B------:R-:W-:Y:S01]  /*dae0*/  LEA R5, P0, R198, R194, 0x5 ;  /* 0x000000c2c6057211 */ /* 0x000fe200078028ff */
[----:B------:R-:W-:Y:S01]  /*daf0*/  IMAD.X R17, R17, 0x1, R197, P1 ;  /* 0x0000000111117824 */ /* 0x000fe200008e06c5 */
[----:B-----5:R-:W-:Y:S01]  /*db00*/  LEA R42, P2, R194, R200, 0x1 ;  /* 0x000000c8c22a7211 */ /* 0x020fe200078408ff */
[----:B------:R-:W-:Y:S01]  /*db10*/  IMAD.MOV.U32 R196, RZ, RZ, R194 ;  /* 0x000000ffffc47224 */ /* 0x000fe200078e00c2 */
[----:B------:R-:W-:-:S02]  /*db20*/  SHF.R.S32.HI R2, RZ, 0x1, R2 ;  /* 0x00000001ff027819 */ /* 0x000fc40000011402 */
[-C--:B------:R-:W-:Y:S02]  /*db30*/  LEA R36, P1, R7, R200.reuse, 0x1 ;  /* 0x000000c807247211 */ /* 0x080fe400078208ff */
[----:B------:R-:W-:Y:S01]  /*db40*/  LEA.HI.X R8, R198, R197, R199, 0x5, P0 ;  /* 0x000000c5c6087211 */ /* 0x000fe200000f2cc7 */
[----:B------:R-:W-:Y:S01]  /*db50*/  IMAD R4, R199, 0x30, RZ ;  /* 0x00000030c7047824 */ /* 0x000fe200078e02ff */
[-CC-:B------:R-:W-:Y:S01]  /*db60*/  LEA.HI.X R43, R194, R201.reuse, R197.reuse, 0x1, P2 ;  /* 0x000000c9c22b7211 */ /* 0x180fe200010f0cc5 */
[----:B------:R-:W-:Y:S01]  /*db70*/  IMAD.WIDE.U32 R196, R198, 0x30, R196 ;  /* 0x00000030c6c47825 */ /* 0x000fe200078e00c4 */
[-C--:B------:R-:W-:Y:S02]  /*db80*/  LEA R22, P0, R5, R200.reuse, 0x1 ;  /* 0x000000c805167211 */ /* 0x080fe400078008ff */
[-C--:B------:R-:W-:Y:S01]  /*db90*/  LEA.HI.X R37, R7, R201.reuse, R17, 0x1, P1 ;  /* 0x000000c907257211 */ /* 0x080fe200008f0c11 */
[----:B------:R-:W-:Y:S01]  /*dba0*/  IMAD.IADD R7, R244, 0x1, -R81 ;  /* 0x00000001f4077824 */ /* 0x000fe200078e0a51 */
[----:B------:R-:W-:Y:S01]  /*dbb0*/  LEA.HI.X R23, R5, R201, R8, 0x1, P0 ;  /* 0x000000c905177211 */ /* 0x000fe200000f0c08 */
[----:B------:R-:W-:Y:S01]  /*dbc0*/  IMAD.IADD R5, R197, 0x1, R4 ;  /* 0x00000001c5057824 */ /* 0x000fe200078e0204 */
[----:B------:R-:W-:-:S02]  /*dbd0*/  LEA R12, P1, R196, R200, 0x1 ;  /* 0x000000c8c40c7211 */ /* 0x000fc400078208ff */
[----:B------:R-:W-:-:S04]  /*dbe0*/  ISETP.GE.AND P0, PT, R190, R7, PT ;  /* 0x00000007be00720c */ /* 0x000fc80003f06270 */
[----:B------:R-:W-:Y:S02]  /*dbf0*/  ISETP.GT.AND P0, PT, R57, -0x8, !P0 ;  /* 0xfffffff83900780c */ /* 0x000fe40004704270 */
[----:B--2---:R-:W-:Y:S01]  /*dc00*/  ISETP.NE.AND P4, PT, R3, RZ, PT ;  /* 0x000000ff0300720c */ /* 0x004fe20003f85270 */
[----:B----4-:R-:W-:-:S04]  /*dc10*/  IMAD.IADD R13, R74, 0x1, R13 ;  /* 0x000000014a0d7824 */ /* 0x010fc800078e020d */
[----:B------:R-:W-:-:S05]  /*dc20*/  IMAD R13, R2, R13, RZ ;  /* 0x0000000d020d7224 */ /* 0x000fca00078e02ff */
[----:B------:R-:W-:Y:S02]  /*dc30*/  SHF.R.S32.HI R17, RZ, 0x1f, R13 ;  /* 0x0000001fff117819 */ /* 0x000fe4000001140d */
[-C--:B------:R-:W-:Y:S02]  /*dc40*/  IADD3 R3, P2, R14, R13.reuse, RZ ;  /* 0x0000000d0e037210 */ /* 0x080fe40007f5e0ff */
[----:B------:R-:W-:Y:S02]  /*dc50*/  IADD3 R8, P3, R76, R13, RZ ;  /* 0x0000000d4c087210 */ /* 0x000fe40007f7e0ff */
[----:B------:R-:W-:Y:S01]  /*dc60*/  LEA.HI.X R13, R196, R201, R5, 0x1, P1 ;  /* 0x000000c9c40d7211 */ /* 0x000fe200008f0c05 */
[----:B------:R-:W-:Y:S01]  /*dc70*/  IMAD.X R4, R15, 0x1, R17, P2 ;  /* 0x000000010f047824 */ /* 0x000fe200010e0611 */
[----:B------:R-:W-:Y:S01]  /*dc80*/  LEA.HI.X.SX32 R19, R76, R17, 0x1, P3 ;  /* 0x000000114c137211 */ /* 0x000fe200018f0eff */
[----:B------:R-:W-:Y:S01]  /*dc90*/  IMAD.MOV.U32 R5, RZ, RZ, R2 ;  /* 0x000000ffff057224 */ /* 0x000fe200078e0002 */
[----:B------:R-:W-:Y:S05]  /*dca0*/  @!P4 BRA `(.L_x_936) ;  /* 0x000032800000c947 */ /* 0x000fea0003800000 */
[C---:B-1----:R-:W-:Y:S01]  /*dcb0*/  IMAD.SHL.U32 R3, R8.reuse, 0x2, RZ ;  /* 0x0000000208037824 */ /* 0x042fe200078e00ff */
[----:B------:R-:W-:Y:S01]  /*dcc0*/  SHF.L.U64.HI R19, R8, 0x1, R19 ;  /* 0x0000000108137819 */ /* 0x000fe20000010213 */
[----:B------:R-:W-:Y:S03]  /*dcd0*/  BSSY B2, `(.L_x_937) ;  /* 0x00000cc000027945 */ /* 0x000fe60003800000 */
[----:B------:R-:W-:-:S02]  /*dce0*/  IADD3 R16, P2, R40, R3, RZ ;  /* 0x0000000328107210 */ /* 0x000fc40007f5e0ff */
[----:B------:R-:W-:-:S03]  /*dcf0*/  IADD3 R18, P1, R38, R3, RZ ;  /* 0x0000000326127210 */ /* 0x000fc60007f3e0ff */
[--C-:B------:R-:W-:Y:S02]  /*dd00*/  IMAD.X R17, R41, 0x1, R19.reuse, P2 ;  /* 0x0000000129117824 */ /* 0x100fe400010e0613 */
[----:B------:R-:W-:Y:S01]  /*dd10*/  IMAD.X R19, R39, 0x1, R19, P1 ;  /* 0x0000000127137824 */ /* 0x000fe200008e0613 */
[----:B------:R-:W-:Y:S05]  /*dd20*/  @!P0 BRA `(.L_x_938) ;  /* 0x00000c6000008947 */ /* 0x000fea0003800000 */
[----:B------:R-:W-:Y:S01]  /*dd30*/  ISETP.GE.AND P0, PT, R14, R6, PT ;  /* 0x000000060e00720c */ /* 0x000fe20003f06270 */
[----:B------:R-:W-:-:S12]  /*dd40*/  BSSY B1, `(.L_x_939) ;  /* 0x0000030000017945 */ /* 0x000fd80003800000 */
[----:B------:R1:W-:Y:S01]  /*dd50*/  @P0 STS.128 [R245], RZ ;  /* 0x000000fff5000388 */ /* 0x0003e20000000c00 */
[----:B------:R-:W-:Y:S05]  /*dd60*/  @P0 BRA `(.L_x_940) ;  /* 0x000002d000000947 */ /* 0x000fea0003800000 */
[----:B------:R2:W5:Y:S01]  /*dd70*/  LD.E.128 R24, [R42.64] ;  /* 0x000000062a187980 */ /* 0x000562000c101d00 */
[----:B------:R-:W-:Y:S01]  /*dd80*/  ISETP.GE.AND P0, PT, R14, R0, PT ;  /* 0x000000000e00720c */ /* 0x000fe20003f06270 */
[----:B------:R-:W-:-:S12]  /*dd90*/  BSSY B0, `(.L_x_941) ;  /* 0x0000029000007945 */ /* 0x000fd80003800000 */
[----:B------:R-:W-:Y:S05]  /*dda0*/  @P0 BRA `(.L_x_942) ;  /* 0x0000027000000947 */ /* 0x000fea0003800000 */
[----:B------:R-:W4:Y:S04]  /*ddb0*/  LD.E.64 R2, [R18.64] ;  /* 0x0000000612027980 */ /* 0x000f28000c101b00 */
[----:B--2---:R-:W2:Y:S01]  /*ddc0*/  LD.E.64 R4, [R16.64] ;  /* 0x0000000610047980 */ /* 0x004ea2000c101b00 */
[C---:B-----5:R-:W-:Y:S01]  /*ddd0*/  SHF.L.U32 R28, R25.reuse, 0x10, RZ ;  /* 0x00000010191c7819 */ /* 0x060fe200000006ff */
[----:B------:R-:W-:Y:S01]  /*dde0*/  IMAD.U32 R32, R26, 0x10000, RZ ;  /* 0x000100001a207824 */ /* 0x000fe200078e00ff */
[----:B------:R-:W-:Y:S02]  /*ddf0*/  LOP3.LUT R8, R25, 0xffff0000, RZ, 0xc0, !PT ;  /* 0xffff000019087812 */ /* 0x000fe400078ec0ff */
[C---:B------:R-:W-:Y:S02]  /*de00*/  SHF.L.U32 R25, R24.reuse, 0x10, RZ ;  /* 0x0000001018197819 */ /* 0x040fe400000006ff */
[----:B------:R-:W-:-:S02]  /*de10*/  LOP3.LUT R34, R24, 0xffff0000, RZ, 0xc0, !PT ;  /* 0xffff000018227812 */ /* 0x000fc400078ec0ff */
[C---:B------:R-:W-:Y:S02]  /*de20*/  LOP3.LUT R33, R27.reuse, 0xffff0000, RZ, 0xc0, !PT ;  /* 0xffff00001b217812 */ /* 0x040fe400078ec0ff */
[----:B------:R-:W-:Y:S02]  /*de30*/  LOP3.LUT R38, R26, 0xffff0000, RZ, 0xc0, !PT ;  /* 0xffff00001a267812 */ /* 0x000fe400078ec0ff */
[----:B------:R-:W-:Y:S02]  /*de40*/  SHF.L.U32 R35, R27, 0x10, RZ ;  /* 0x000000101b237819 */ /* 0x000fe400000006ff */
[C---:B----4-:R-:W-:Y:S01]  /*de50*/  LOP3.LUT R24, R3.reuse, 0xffff0000, RZ, 0xc0, !PT ;  /* 0xffff000003187812 */ /* 0x050fe200078ec0ff */
[----:B------:R-:W-:Y:S01]  /*de60*/  IMAD.U32 R3, R3, 0x10000, RZ ;  /* 0x0001000003037824 */ /* 0x000fe200078e00ff */
[----:B------:R-:W-:Y:S02]  /*de70*/  LOP3.LUT R29, R2, 0xffff0000, RZ, 0xc0, !PT ;  /* 0xffff0000021d7812 */ /* 0x000fe400078ec0ff */
[----:B--2---:R-:W-:Y:S01]  /*de80*/  LOP3.LUT R30, R5, 0xffff0000, RZ, 0xc0, !PT ;  /* 0xffff0000051e7812 */ /* 0x004fe200078ec0ff */
[C---:B------:R-:W-:Y:S01]  /*de90*/  FMUL.FTZ R26, R33.reuse, R24 ;  /* 0x00000018211a7220 */ /* 0x040fe20000410000 */
[----:B------:R-:W-:Y:S01]  /*dea0*/  LOP3.LUT R31, R4, 0xffff0000, RZ, 0xc0, !PT ;  /* 0xffff0000041f7812 */ /* 0x000fe200078ec0ff */
[----:B------:R-:W-:Y:S01]  /*deb0*/  FMUL.FTZ R27, R8, R29 ;  /* 0x0000001d081b7220 */ /* 0x000fe20000410000 */
[----:B------:R-:W-:Y:S01]  /*dec0*/  SHF.L.U32 R2, R2, 0x10, RZ ;  /* 0x0000001002027819 */ /* 0x000fe200000006ff */
[----:B------:R-:W-:Y:S01]  /*ded0*/  FMUL.FTZ R33, R33, R30 ;  /* 0x0000001e21217220 */ /* 0x000fe20000410000 */
[----:B------:R-:W-:Y:S01]  /*dee0*/  SHF.L.U32 R4, R4, 0x10, RZ ;  /* 0x0000001004047819 */ /* 0x000fe200000006ff */
[----:B------:R-:W-:Y:S01]  /*def0*/  FMUL.FTZ R8, R8, R31 ;  /* 0x0000001f08087220 */ /* 0x000fe20000410000 */
[----:B------:R-:W-:Y:S01]  /*df00*/  SHF.L.U32 R5, R5, 0x10, RZ ;  /* 0x0000001005057819 */ /* 0x000fe200000006ff */
[----:B------:R-:W-:-:S02]  /*df10*/  FFMA.FTZ R33, R35, R24, R33 ;  /* 0x0000001823217223 */ /* 0x000fc40000010021 */
[C---:B------:R-:W-:Y:S02]  /*df20*/  FFMA.FTZ R27, R28.reuse, R31, -R27 ;  /* 0x0000001f1c1b7223 */ /* 0x040fe4000001081b */
[----:B------:R-:W-:Y:S02]  /*df30*/  FFMA.FTZ R8, R28, R29, R8 ;  /* 0x0000001d1c087223 */ /* 0x000fe40000010008 */
[C---:B------:R-:W-:Y:S02]  /*df40*/  FMUL.FTZ R24, R34.reuse, R2 ;  /* 0x0000000222187220 */ /* 0x040fe40000410000 */
[----:B------:R-:W-:Y:S01]  /*df50*/  FMUL.FTZ R34, R34, R4 ;  /* 0x0000000422227220 */ /* 0x000fe20000410000 */
[----:B------:R-:W-:Y:S01]  /*df60*/  F2FP.BF16.PACK_AB R8, R8, R27 ;  /* 0x0000001b0808723e */ /* 0x000fe200000010ff */
[C---:B------:R-:W-:Y:S02]  /*df70*/  FMUL.FTZ R28, R38.reuse, R3 ;  /* 0x00000003261c7220 */ /* 0x040fe40000410000 */
[----:B------:R-:W-:-:S02]  /*df80*/  FMUL.FTZ R38, R38, R5 ;  /* 0x0000000526267220 */ /* 0x000fc40000410000 */
[----:B------:R-:W-:Y:S02]  /*df90*/  FFMA.FTZ R24, R25, R4, -R24 ;  /* 0x0000000419187223 */ /* 0x000fe40000010818 */
[----:B------:R-:W-:Y:S02]  /*dfa0*/  FFMA.FTZ R26, R35, R30, -R26 ;  /* 0x0000001e231a7223 */ /* 0x000fe4000001081a */
[----:B------:R-:W-:Y:S02]  /*dfb0*/  FFMA.FTZ R25, R25, R2, R34 ;  /* 0x0000000219197223 */ /* 0x000fe40000010022 */
[C---:B------:R-:W-:Y:S01]  /*dfc0*/  FFMA.FTZ R28, R32.reuse, R5, -R28 ;  /* 0x00000005201c7223 */ /* 0x040fe2000001081c */
[----:B------:R-:W-:Y:S01]  /*dfd0*/  F2FP.BF16.PACK_AB R27, R33, R26 ;  /* 0x0000001a211b723e */ /* 0x000fe200000010ff */
[----:B------:R-:W-:Y:S01]  /*dfe0*/  FFMA.FTZ R3, R32, R3, R38 ;  /* 0x0000000320037223 */ /* 0x000fe20000010026 */
[----:B------:R-:W-:Y:S02]  /*dff0*/  F2FP.BF16.PACK_AB R24, R25, R24 ;  /* 0x000000181918723e */ /* 0x000fe400000010ff */
[----:B------:R-:W-:-:S02]  /*e000*/  MOV R25, R8 ;  /* 0x0000000800197202 */ /* 0x000fc40000000f00 */
[----:B------:R-:W-:Y:S02]  /*e010*/  F2FP.BF16.PACK_AB R26, R3, R28 ;  /* 0x0000001c031a723e */ /* 0x000fe400000010ff */
.L_x_942:
[----:B------:R-:W-:Y:S05]  /*e020*/  BSYNC B0 ;  /* 0x0000000000007941 */ /* 0x000fea0003800000 */
.L_x_941:
[----:B-----5:R4:W-:Y:S02]  /*e030*/  STS.128 [R245], R24 ;  /* 0x00000018f5007388 */ /* 0x0209e40000000c00 */
.L_x_940:
[----:B------:R-:W-:Y:S05]  /*e040*/  BSYNC B1 ;  /* 0x0000000000017941 */ /* 0x000fea0003800000 */
.L_x_939:
[----:B------:R-:W-:Y:S01]  /*e050*/  ISETP.GE.AND P0, PT, R11, R6, PT ;  /* 0x000000060b00720c */ /* 0x000fe20003f06270 */
[----:B------:R-:W-:-:S12]  /*e060*/  BSSY B1, `(.L_x_943) ;  /* 0x0000030000017945 */ /* 0x000fd80003800000 */
[----:B------:R1:W-:Y:S01]  /*e070*/  @P0 STS.128 [R245+0x2000], RZ ;  /* 0x002000fff5000388 */ /* 0x0003e20000000c00 */
[----:B------:R-:W-:Y:S05]  /*e080*/  @P0 BRA `(.L_x_944) ;  /* 0x000002d000000947 */ /* 0x000fea0003800000 */
[----:B----4-:R4:W5:Y:S01]  /*e090*/  LD.E.128 R24, [R42.64+0x80] ;  /* 0x000080062a187980 */ /* 0x010962000c101d00 */
[----:B------:R-:W-:Y:S01]  /*e0a0*/  ISETP.GE.AND P0, PT, R11, R0, PT ;  /* 0x000000000b00720c */ /* 0x000fe20003f06270 */
[----:B------:R-:W-:-:S12]  /*e0b0*/  BSSY B0, `(.L_x_945) ;  /* 0x0000029000007945 */ /* 0x000fd80003800000 */
[----:B------:R-:W-:Y:S05]  /*e0c0*/  @P0 BRA `(.L_x_946) ;  /* 0x0000027000000947 */ /* 0x000fea0003800000 */
[----:B--2---:R-:W2:Y:S04]  /*e0d0*/  LD.E.64 R2, [R18.64+0x40] ;  /* 0x0000400612027980 */ /* 0x004ea8000c101b00 */
[----:B---3--:R-:W3:Y:S01]  /*e0e0*/  LD.E.64 R4, [R16.64+0x40] ;  /* 0x0000400610047980 */ /* 0x008ee2000c101b00 */
        /* <DEDUP_REMOVED lines=8> */
[C---:B--2---:R-:W-:Y:S01]  /*e170*/  LOP3.LUT R24, R3.reuse, 0xffff0000, RZ, 0xc0, !PT ;  /* 0xffff000003187812 */ /* 0x044fe200078ec0ff */
[----:B------:R-:W-:Y:S01]  /*e180*/  IMAD.U32 R3, R3, 0x10000, RZ ;  /* 0x0001000003037824 */ /* 0x000fe200078e00ff */
[----:B------:R-:W-:Y:S02]  /*e190*/  LOP3.LUT R29, R2, 0xffff0000, RZ, 0xc0, !PT ;  /* 0xffff0000021d7812 */ /* 0x000fe400078ec0ff */
[----:B---3--:R-:W-:Y:S01]  /*e1a0*/  LOP3.LUT R30, R5, 0xffff0000, RZ, 0xc0, !PT ;  /* 0xffff0000051e7812 */ /* 0x008fe200078ec0ff */
        /* <DEDUP_REMOVED lines=25> */
.L_x_946:
[----:B------:R-:W-:Y:S05]  /*e340*/  BSYNC B0 ;  /* 0x0000000000007941 */ /* 0x000fea0003800000 */
.L_x_945:
[----:B-----5:R1:W-:Y:S02]  /*e350*/  STS.128 [R245+0x2000], R24 ;  /* 0x00200018f5007388 */ /* 0x0203e40000000c00 */
.L_x_944:
[----:B------:R-:W-:Y:S05]  /*e360*/  BSYNC B1 ;  /* 0x0000000000017941 */ /* 0x000fea0003800000 */
.L_x_943:
[----:B------:R-:W-:Y:S01]  /*e370*/  ISETP.GE.AND P0, PT, R10, R6, PT ;  /* 0x000000060a00720c */ /* 0x000fe20003f06270 */
[----:B------:R-:W-:-:S12]  /*e380*/  BSSY B1, `(.L_x_947) ;  /* 0x0000030000017945 */ /* 0x000fd80003800000 */
[----:B------:R1:W-:Y:S01]  /*e390*/  @P0 STS.128 [R245+0x4000], RZ ;  /* 0x004000fff5000388 */ /* 0x0003e20000000c00 */
[----:B------:R-:W-:Y:S05]  /*e3a0*/  @P0 BRA `(.L_x_948) ;  /* 0x000002d000000947 */ /* 0x000fea0003800000 */
[----:B-1--4-:R1:W5:Y:S01]  /*e3b0*/  LD.E.128 R24, [R42.64+0x100] ;  /* 0x000100062a187980 */ /* 0x012362000c101d00 */
[----:B------:R-:W-:Y:S01]  /*e3c0*/  ISETP.GE.AND P0, PT, R10, R0, PT ;  /* 0x000000000a00720c */ /* 0x000fe20003f06270 */
[----:B------:R-:W-:-:S12]  /*e3d0*/  BSSY B0, `(.L_x_949) ;  /* 0x0000029000007945 */ /* 0x000fd80003800000 */
[----:B------:R-:W-:Y:S05]  /*e3e0*/  @P0 BRA `(.L_x_950) ;  /* 0x0000027000000947 */ /* 0x000fea0003800000 */
[----:B------:R-:W4:Y:S04]  /*e3f0*/  LD.E.64 R2, [R18.64+0x80] ;  /* 0x0000800612027980 */ /* 0x000f28000c101b00 */
[----:B--2---:R-:W2:Y:S01]  /*e400*/  LD.E.64 R4, [R16.64+0x80] ;  /* 0x0000800610047980 */ /* 0x004ea2000c101b00 */
        /* <DEDUP_REMOVED lines=37> */
.L_x_950:
[----:B------:R-:W-:Y:S05]  /*e660*/  BSYNC B0 ;  /* 0x0000000000007941 */ /* 0x000fea0003800000 */
.L_x_949:
[----:B-----5:R4:W-:Y:S02]  /*e670*/  STS.128 [R245+0x4000], R24 ;  /* 0x00400018f5007388 */ /* 0x0209e40000000c00 */
.L_x_948:
[----:B------:R-:W-:Y:S05]  /*e680*/  BSYNC B1 ;  /* 0x0000000000017941 */ /* 0x000fea0003800000 */
.L_x_947:
[----:B------:R-:W-:-:S13]  /*e690*/  ISETP.GE.AND P0, PT, R9, R6, PT ;  /* 0x000000060900720c */ /* 0x000fda0003f06270 */
        /* <DEDUP_REMOVED lines=45> */
.L_x_952:
[----:B------:R-:W-:Y:S05]  /*e970*/  BSYNC B0 ;  /* 0x0000000000007941 */ /* 0x000fea0003800000 */
.L_x_951:
[----:B-----5:R4:W-:Y:S02]  /*e980*/  STS.128 [R245+0x6000], R24 ;  /* 0x00600018f5007388 */ /* 0x0209e40000000c00 */
.L_x_938:
[----:B------:R-:W-:Y:S05]  /*e990*/  BSYNC B2 ;  /* 0x0000000000027941 */ /* 0x000fea0003800000 */
.L_x_937:
[----:B------:R-:W-:Y:S01]  /*e9a0*/  IADD3 R8, R190, 0x10, RZ ;  /* 0x00000010be087810 */ /* 0x000fe20007ffe0ff */
[----:B------:R-:W-:Y:S03]  /*e9b0*/  BSSY B2, `(.L_x_953) ;  /* 0x00000c6000027945 */ /* 0x000fe60003800000 */
[----:B------:R-:W-:-:S04]  /*e9c0*/  ISETP.GE.AND P0, PT, R8, R7, PT ;  /* 0x000000070800720c */ /* 0x000fc80003f06270 */
[----:B------:R-:W-:-:S13]  /*e9d0*/  ISETP.LT.OR P0, PT, R57, -0x87, P0 ;  /* 0xffffff793900780c */ /* 0x000fda0000701670 */
[----:B------:R-:W-:Y:S05]  /*e9e0*/  @P0 BRA `(.L_x_954) ;  /* 0x00000c2000000947 */ /* 0x000fea0003800000 */
[----:B------:R-:W-:Y:S01]  /*e9f0*/  ISETP.GE.AND P0, PT, R14, R6, PT ;  /* 0x000000060e00720c */ /* 0x000fe20003f06270 */
[----:B------:R-:W-:-:S12]  /*ea00*/  BSSY B1, `(.L_x_955) ;  /* 0x000002f000017945 */ /* 0x000fd80003800000 */
[----:B------:R1:W-:Y:S01]  /*ea10*/  @P0 STS.128 [R245+0x800], RZ ;  /* 0x000800fff5000388 */ /* 0x0003e20000000c00 */
[----:B------:R-:W-:Y:S05]  /*ea20*/  @P0 BRA `(.L_x_956) ;  /* 0x000002c000000947 */ /* 0x000fea0003800000 */
[----:B-1--4-:R1:W5:Y:S01]  /*ea30*/  LD.E.128 R24, [R36.64] ;  /* 0x0000000624187980 */ /* 0x012362000c101d00 */
        /* <DEDUP_REMOVED lines=10> */
[C---:B------:R-:W-:Y:S02]  /*eae0*/  SHF.L.U32 R29, R24.reuse, 0x10, RZ ;  /* 0x00000010181d7819 */ /* 0x040fe400000006ff */
[----:B------:R-:W-:Y:S02]  /*eaf0*/  LOP3.LUT R38, R24, 0xffff0000, RZ, 0xc0, !PT ;  /* 0xffff000018267812 */ /* 0x000fe400078ec0ff */
[----:B------:R-:W-:Y:S02]  /*eb00*/  LOP3.LUT R39, R26, 0xffff0000, RZ, 0xc0, !PT ;  /* 0xffff00001a277812 */ /* 0x000fe400078ec0ff */
[----:B----4-:R-:W-:Y:S02]  /*eb10*/  LOP3.LUT R30, R2, 0xffff0000, RZ, 0xc0, !PT ;  /* 0xffff0000021e7812 */ /* 0x010fe400078ec0ff */
[----:B------:R-:W-:Y:S02]  /*eb20*/  LOP3.LUT R24, R3, 0xffff0000, RZ, 0xc0, !PT ;  /* 0xffff000003187812 */ /* 0x000fe400078ec0ff */
[C---:B--2---:R-:W-:Y:S01]  /*eb30*/  LOP3.LUT R32, R4.reuse, 0xffff0000, RZ, 0xc0, !PT ;  /* 0xffff000004207812 */ /* 0x044fe200078ec0ff */
[----:B------:R-:W-:Y:S01]  /*eb40*/  FMUL.FTZ R27, R25, R30 ;  /* 0x0000001e191b7220 */ /* 0x000fe20000410000 */
[----:B------:R-:W-:Y:S01]  /*eb50*/  LOP3.LUT R31, R5, 0xffff0000, RZ, 0xc0, !PT ;  /* 0xffff0000051f7812 */ /* 0x000fe200078ec0ff */
[----:B------:R-:W-:Y:S01]  /*eb60*/  IMAD.U32 R4, R4, 0x10000, RZ ;  /* 0x0001000004047824 */ /* 0x000fe200078e00ff */
[----:B------:R-:W-:Y:S01]  /*eb70*/  SHF.L.U32 R2, R2, 0x10, RZ ;  /* 0x0000001002027819 */ /* 0x000fe200000006ff */
[----:B------:R-:W-:-:S02]  /*eb80*/  FMUL.FTZ R25, R25, R32 ;  /* 0x0000002019197220 */ /* 0x000fc40000410000 */
[C---:B------:R-:W-:Y:S01]  /*eb90*/  FFMA.FTZ R27, R28.reuse, R32, -R27 ;  /* 0x000000201c1b7223 */ /* 0x040fe2000001081b */
[----:B------:R-:W-:Y:S01]  /*eba0*/  SHF.L.U32 R32, R5, 0x10, RZ ;  /* 0x0000001005207819 */ /* 0x000fe200000006ff */
[----:B------:R-:W-:Y:S01]  /*ebb0*/  FFMA.FTZ R28, R28, R30, R25 ;  /* 0x0000001e1c1c7223 */ /* 0x000fe20000010019 */
[----:B------:R-:W-:Y:S01]  /*ebc0*/  SHF.L.U32 R30, R3, 0x10, RZ ;  /* 0x00000010031e7819 */ /* 0x000fe200000006ff */
[C---:B------:R-:W-:Y:S02]  /*ebd0*/  FMUL.FTZ R26, R33.reuse, R24 ;  /* 0x00000018211a7220 */ /* 0x040fe40000410000 */
[----:B------:R-:W-:Y:S01]  /*ebe0*/  FMUL.FTZ R33, R33, R31 ;  /* 0x0000001f21217220 */ /* 0x000fe20000410000 */
[----:B------:R-:W-:Y:S01]  /*ebf0*/  F2FP.BF16.PACK_AB R25, R28, R27 ;  /* 0x0000001b1c19723e */ /* 0x000fe200000010ff */
[----:B------:R-:W-:Y:S02]  /*ec00*/  FMUL.FTZ R3, R38, R2 ;  /* 0x0000000226037220 */ /* 0x000fe40000410000 */
[----:B------:R-:W-:-:S02]  /*ec10*/  FMUL.FTZ R5, R39, R30 ;  /* 0x0000001e27057220 */ /* 0x000fc40000410000 */
[----:B------:R-:W-:Y:S02]  /*ec20*/  FMUL.FTZ R38, R38, R4 ;  /* 0x0000000426267220 */ /* 0x000fe40000410000 */
[----:B------:R-:W-:Y:S02]  /*ec30*/  FMUL.FTZ R39, R39, R32 ;  /* 0x0000002027277220 */ /* 0x000fe40000410000 */
[C---:B------:R-:W-:Y:S02]  /*ec40*/  FFMA.FTZ R26, R34.reuse, R31, -R26 ;  /* 0x0000001f221a7223 */ /* 0x040fe4000001081a */
[----:B------:R-:W-:Y:S02]  /*ec50*/  FFMA.FTZ R33, R34, R24, R33 ;  /* 0x0000001822217223 */ /* 0x000fe40000010021 */
[C---:B------:R-:W-:Y:S02]  /*ec60*/  FFMA.FTZ R3, R29.reuse, R4, -R3 ;  /* 0x000000041d037223 */ /* 0x040fe40000010803 */
[----:B------:R-:W-:Y:S01]  /*ec70*/  FFMA.FTZ R38, R29, R2, R38 ;  /* 0x000000021d267223 */ /* 0x000fe20000010026 */
[----:B------:R-:W-:Y:S01]  /*ec80*/  F2FP.BF16.PACK_AB R27, R33, R26 ;  /* 0x0000001a211b723e */ /* 0x000fe200000010ff */
[----:B------:R-:W-:-:S02]  /*ec90*/  FFMA.FTZ R5, R35, R32, -R5 ;  /* 0x0000002023057223 */ /* 0x000fc40000010805 */
[----:B------:R-:W-:Y:S01]  /*eca0*/  FFMA.FTZ R30, R35, R30, R39 ;  /* 0x0000001e231e7223 */ /* 0x000fe20000010027 */
[----:B------:R-:W-:-:S04]  /*ecb0*/  F2FP.BF16.PACK_AB R24, R38, R3 ;  /* 0x000000032618723e */ /* 0x000fc800000010ff */
[----:B------:R-:W-:Y:S02]  /*ecc0*/  F2FP.BF16.PACK_AB R26, R30, R5 ;  /* 0x000000051e1a723e */ /* 0x000fe400000010ff */
.L_x_958:
[----:B------:R-:W-:Y:S05]  /*ecd0*/  BSYNC B0 ;  /* 0x0000000000007941 */ /* 0x000fea0003800000 */
.L_x_957:
[----:B-----5:R4:W-:Y:S02]  /*ece0*/  STS.128 [R245+0x800], R24 ;  /* 0x00080018f5007388 */ /* 0x0209e40000000c00 */
.L_x_956:
[----:B------:R-:W-:Y:S05]  /*ecf0*/  BSYNC B1 ;  /* 0x0000000000017941 */ /* 0x000fea0003800000 */
.L_x_955:
        /* <DEDUP_REMOVED lines=46> */
.L_x_962:
[----:B------:R-:W-:Y:S05]  /*efe0*/  BSYNC B0 ;  /* 0x0000000000007941 */ /* 0x000fea0003800000 */
.L_x_961:
[----:B-----5:R4:W-:Y:S02]  /*eff0*/  STS.128 [R245+0x2800], R24 ;  /* 0x00280018f5007388 */ /* 0x0209e40000000c00 */
.L_x_960:
[----:B------:R-:W-:Y:S05]  /*f000*/  BSYNC B1 ;  /* 0x0000000000017941 */ /* 0x000fea0003800000 */
.L_x_959:
        /* <DEDUP_REMOVED lines=46> */
.L_x_966:
[----:B------:R-:W-:Y:S05]  /*f2f0*/  BSYNC B0 ;  /* 0x0000000000007941 */ /* 0x000fea0003800000 */
.L_x_965:
[----:B-----5:R4:W-:Y:S02]  /*f300*/  STS.128 [R245+0x4800], R24 ;  /* 0x00480018f5007388 */ /* 0x0209e40000000c00 */
.L_x_964:
[----:B------:R-:W-:Y:S05]  /*f310*/  BSYNC B1 ;  /* 0x0000000000017941 */ /* 0x000fea0003800000 */
.L_x_963:
[----:B------:R-:W-:-:S13]  /*f320*/  ISETP.GE.AND P0, PT, R9, R6, PT ;  /* 0x000000060900720c */ /* 0x000fda0003f06270 */
[----:B------:R1:W-:Y:S01]  /*f330*/  @P0 STS.128 [R245+0x6800], RZ ;  /* 0x006800fff5000388 */ /* 0x0003e20000000c00 */
[----:B------:R-:W-:Y:S05]  /*f340*/  @P0 BRA `(.L_x_954) ;  /* 0x000002c000000947 */ /* 0x000fea0003800000 */
[----:B-1----:R-:W5:Y:S01]  /*f350*/  LD.E.128 R36, [R36.64+0x180] ;  /* 0x0001800624247980 */ /* 0x002f62000c101d00 */
[----:B------:R-:W-:Y:S01]  /*f360*/  ISETP.GE.AND P0, PT, R9, R0, PT ;  /* 0x000000000900720c */ /* 0x000fe20003f06270 */
[----:B------:R-:W-:-:S12]  /*f370*/  BSSY B0, `(.L_x_967) ;  /* 0x0000028000007945 */ /* 0x000fd80003800000 */
[----:B------:R-:W-:Y:S05]  /*f380*/  @P0 BRA `(.L_x_968) ;  /* 0x0000026000000947 */ /* 0x000fea0003800000 */
[----:B--2---:R-:W2:Y:S04]  /*f390*/  LD.E.64 R2, [R18.64+0xc0] ;  /* 0x0000c00612027980 */ /* 0x004ea8000c101b00 */
[----:B---3--:R-:W3:Y:S01]  /*f3a0*/  LD.E.64 R4, [R16.64+0xc0] ;  /* 0x0000c00610047980 */ /* 0x008ee2000c101b00 */
[C---:B----45:R-:W-:Y:S01]  /*f3b0*/  LOP3.LUT R24, R37.reuse, 0xffff0000, RZ, 0xc0, !PT ;  /* 0xffff000025187812 */ /* 0x070fe200078ec0ff */
[----:B------:R-:W-:Y:S01]  /*f3c0*/  IMAD.U32 R34, R38, 0x10000, RZ ;  /* 0x0001000026227824 */ /* 0x000fe200078e00ff */
[----:B------:R-:W-:Y:S02]  /*f3d0*/  SHF.L.U32 R25, R37, 0x10, RZ ;  /* 0x0000001025197819 */ /* 0x000fe400000006ff */
[C---:B------:R-:W-:Y:S02]  /*f3e0*/  SHF.L.U32 R26, R36.reuse, 0x10, RZ ;  /* 0x00000010241a7819 */ /* 0x040fe400000006ff */
[----:B------:R-:W-:-:S02]  /*f3f0*/  LOP3.LUT R36, R36, 0xffff0000, RZ, 0xc0, !PT ;  /* 0xffff000024247812 */ /* 0x000fc400078ec0ff */
[C---:B------:R-:W-:Y:S02]  /*f400*/  LOP3.LUT R32, R39.reuse, 0xffff0000, RZ, 0xc0, !PT ;  /* 0xffff000027207812 */ /* 0x040fe400078ec0ff */
[----:B------:R-:W-:Y:S02]  /*f410*/  LOP3.LUT R38, R38, 0xffff0000, RZ, 0xc0, !PT ;  /* 0xffff000026267812 */ /* 0x000fe400078ec0ff */
[----:B------:R-:W-:Y:S02]  /*f420*/  SHF.L.U32 R33, R39, 0x10, RZ ;  /* 0x0000001027217819 */ /* 0x000fe400000006ff */
[----:B--2---:R-:W-:Y:S02]  /*f430*/  LOP3.LUT R29, R2, 0xffff0000, RZ, 0xc0, !PT ;  /* 0xffff0000021d7812 */ /* 0x004fe400078ec0ff */
[----:B------:R-:W-:Y:S02]  /*f440*/  LOP3.LUT R27, R3, 0xffff0000, RZ, 0xc0, !PT ;  /* 0xffff0000031b7812 */ /* 0x000fe400078ec0ff */
[----:B---3--:R-:W-:Y:S01]  /*f450*/  LOP3.LUT R31, R4, 0xffff0000, RZ, 0xc0, !PT ;  /* 0xffff0000041f7812 */ /* 0x008fe200078ec0ff */
[----:B------:R-:W-:Y:S01]  /*f460*/  FMUL.FTZ R28, R24, R29 ;  /* 0x0000001d181c7220 */ /* 0x000fe20000410000 */
[----:B------:R-:W-:Y:S01]  /*f470*/  LOP3.LUT R30, R5, 0xffff0000, RZ, 0xc0, !PT ;  /* 0xffff0000051e7812 */ /* 0x000fe200078ec0ff */
[----:B------:R-:W-:Y:S01]  /*f480*/  FMUL.FTZ R35, R32, R27 ;  /* 0x0000001b20237220 */ /* 0x000fe20000410000 */
[----:B------:R-:W-:Y:S01]  /*f490*/  SHF.L.U32 R3, R3, 0x10, RZ ;  /* 0x0000001003037819 */ /* 0x000fe200000006ff */
[-C--:B------:R-:W-:Y:S01]  /*f4a0*/  FMUL.FTZ R24, R24, R31.reuse ;  /* 0x0000001f18187220 */ /* 0x080fe20000410000 */
[----:B------:R-:W-:Y:S01]  /*f4b0*/  SHF.L.U32 R5, R5, 0x10, RZ ;  /* 0x0000001005057819 */ /* 0x000fe200000006ff */
[----:B------:R-:W-:-:S02]  /*f4c0*/  FFMA.FTZ R28, R25, R31, -R28 ;  /* 0x0000001f191c7223 */ /* 0x000fc4000001081c */
[----:B------:R-:W-:Y:S01]  /*f4d0*/  FFMA.FTZ R25, R25, R29, R24 ;  /* 0x0000001d19197223 */ /* 0x000fe20000010018 */
[----:B------:R-:W-:Y:S01]  /*f4e0*/  SHF.L.U32 R29, R2, 0x10, RZ ;  /* 0x00000010021d7819 */ /* 0x000fe200000006ff */
[----:B------:R-:W-:Y:S02]  /*f4f0*/  IMAD.U32 R31, R4, 0x10000, RZ ;  /* 0x00010000041f7824 */ /* 0x000fe400078e00ff */
[----:B------:R-:W-:Y:S01]  /*f500*/  FMUL.FTZ R4, R38, R3 ;  /* 0x0000000326047220 */ /* 0x000fe20000410000 */
[----:B------:R-:W-:Y:S01]  /*f510*/  F2FP.BF16.PACK_AB R37, R25, R28 ;  /* 0x0000001c1925723e */ /* 0x000fe200000010ff */
[----:B------:R-:W-:Y:S02]  /*f520*/  FMUL.FTZ R2, R36, R29 ;  /* 0x0000001d24027220 */ /* 0x000fe40000410000 */
[----:B------:R-:W-:Y:S02]  /*f530*/  FMUL.FTZ R32, R32, R30 ;  /* 0x0000001e20207220 */ /* 0x000fe40000410000 */
[----:B------:R-:W-:-:S02]  /*f540*/  FMUL.FTZ R36, R36, R31 ;  /* 0x0000001f24247220 */ /* 0x000fc40000410000 */
        /* <DEDUP_REMOVED lines=10> */
.L_x_968:
[----:B------:R-:W-:Y:S05]  /*f5f0*/  BSYNC B0 ;  /* 0x0000000000007941 */ /* 0x000fea0003800000 */
.L_x_967:
[----:B-----5:R1:W-:Y:S02]  /*f600*/  STS.128 [R245+0x6800], R36 ;  /* 0x00680024f5007388 */ /* 0x0203e40000000c00 */
.L_x_954:
[----:B------:R-:W-:Y:S05]  /*f610*/  BSYNC B2 ;  /* 0x0000000000027941 */ /* 0x000fea0003800000 */
.L_x_953:
[----:B-1----:R-:W-:Y:S01]  /*f620*/  IADD3 R36, R190, 0x20, RZ ;  /* 0x00000020be247810 */ /* 0x002fe20007ffe0ff */
        /* <DEDUP_REMOVED lines=8> */
[----:B----4-:R4:W5:Y:S01]  /*f6b0*/  LD.E.128 R24, [R22.64] ;  /* 0x0000000616187980 */ /* 0x010962000c101d00 */
[----:B------:R-:W-:Y:S01]  /*f6c0*/  ISETP.GE.AND P0, PT, R14, R0, PT ;  /* 0x000000000e00720c */ /* 0x000fe20003f06270 */
[----:B------:R-:W-:-:S12]  /*f6d0*/  BSSY B0, `(.L_x_973) ;  /* 0x0000028000007945 */ /* 0x000fd80003800000 */
[----:B------:R-:W-:Y:S05]  /*f6e0*/  @P0 BRA `(.L_x_974) ;  /* 0x0000026000000947 */ /* 0x000fea0003800000 */
[----:B--2---:R-:W2:Y:S04]  /*f6f0*/  LD.E.64 R2, [R18.64] ;  /* 0x0000000612027980 */ /* 0x004ea8000c101b00 */
[----:B---3--:R-:W3:Y:S01]  /*f700*/  LD.E.64 R4, [R16.64] ;  /* 0x0000000610047980 */ /* 0x008ee2000c101b00 */
[C---:B-----5:R-:W-:Y:S01]  /*f710*/  SHF.L.U32 R28, R25.reuse, 0x10, RZ ;  /* 0x00000010191c7819 */ /* 0x060fe200000006ff */
[----:B------:R-:W-:Y:S01]  /*f720*/  IMAD.U32 R35, R26, 0x10000, RZ ;  /* 0x000100001a237824 */ /* 0x000fe200078e00ff */
[C---:B------:R-:W-:Y:S02]  /*f730*/  SHF.L.U32 R29, R24.reuse, 0x10, RZ ;  /* 0x00000010181d7819 */ /* 0x040fe400000006ff */
[----:B------:R-:W-:Y:S02]  /*f740*/  LOP3.LUT R37, R24, 0xffff0000, RZ, 0xc0, !PT ;  /* 0xffff000018257812 */ /* 0x000fe400078ec0ff */
[----:B------:R-:W-:-:S02]  /*f750*/  LOP3.LUT R25, R25, 0xffff0000, RZ, 0xc0, !PT ;  /* 0xffff000019197812 */ /* 0x000fc400078ec0ff */
[C---:B------:R-:W-:Y:S02]  /*f760*/  LOP3.LUT R33, R27.reuse, 0xffff0000, RZ, 0xc0, !PT ;  /* 0xffff00001b217812 */ /* 0x040fe400078ec0ff */
[----:B------:R-:W-:Y:S02]  /*f770*/  SHF.L.U32 R34, R27, 0x10, RZ ;  /* 0x000000101b227819 */ /* 0x000fe400000006ff */
[----:B------:R-:W-:Y:S02]  /*f780*/  LOP3.LUT R38, R26, 0xffff0000, RZ, 0xc0, !PT ;  /* 0xffff00001a267812 */ /* 0x000fe400078ec0ff */
[----:B--2---:R-:W-:Y:S02]  /*f790*/  LOP3.LUT R30, R2, 0xffff0000, RZ, 0xc0, !PT ;  /* 0xffff0000021e7812 */ /* 0x004fe400078ec0ff */
[----:B------:R-:W-:Y:S02]  /*f7a0*/  LOP3.LUT R24, R3, 0xffff0000, RZ, 0xc0, !PT ;  /* 0xffff000003187812 */ /* 0x000fe400078ec0ff */
[----:B---3--:R-:W-:Y:S01]  /*f7b0*/  LOP3.LUT R32, R4, 0xffff0000, RZ, 0xc0, !PT ;  /* 0xffff000004207812 */ /* 0x008fe200078ec0ff */
[----:B------:R-:W-:Y:S01]  /*f7c0*/  FMUL.FTZ R27, R25, R30 ;  /* 0x0000001e191b7220 */ /* 0x000fe20000410000 */
[----:B------:R-:W-:Y:S01]  /*f7d0*/  LOP3.LUT R31, R5, 0xffff0000, RZ, 0xc0, !PT ;  /* 0xffff0000051f7812 */ /* 0x000fe200078ec0ff */
[----:B------:R-:W-:Y:S01]  /*f7e0*/  FMUL.FTZ R26, R33, R24 ;  /* 0x00000018211a7220 */ /* 0x000fe20000410000 */
[----:B------:R-:W-:Y:S01]  /*f7f0*/  SHF.L.U32 R2, R2, 0x10, RZ ;  /* 0x0000001002027819 */ /* 0x000fe200000006ff */
[----:B------:R-:W-:Y:S01]  /*f800*/  FMUL.FTZ R25, R25, R32 ;  /* 0x0000002019197220 */ /* 0x000fe20000410000 */
[----:B------:R-:W-:Y:S01]  /*f810*/  SHF.L.U32 R3, R3, 0x10, RZ ;  /* 0x0000001003037819 */ /* 0x000fe200000006ff */
[----:B------:R-:W-:Y:S01]  /*f820*/  FMUL.FTZ R33, R33, R31 ;  /* 0x0000001f21217220 */ /* 0x000fe20000410000 */
[----:B------:R-:W-:Y:S01]  /*f830*/  SHF.L.U32 R5, R5, 0x10, RZ ;  /* 0x0000001005057819 */ /* 0x000fe200000006ff */
[----:B------:R-:W-:-:S02]  /*f840*/  IMAD.U32 R4, R4, 0x10000, RZ ;  /* 0x0001000004047824 */ /* 0x000fc400078e00ff */
[C---:B------:R-:W-:Y:S02]  /*f850*/  FFMA.FTZ R27, R28.reuse, R32, -R27 ;  /* 0x000000201c1b7223 */ /* 0x040fe4000001081b */
[----:B------:R-:W-:Y:S02]  /*f860*/  FFMA.FTZ R28, R28, R30, R25 ;  /* 0x0000001e1c1c7223 */ /* 0x000fe40000010019 */
[----:B------:R-:W-:Y:S02]  /*f870*/  FFMA.FTZ R33, R34, R24, R33 ;  /* 0x0000001822217223 */ /* 0x000fe40000010021 */
[C---:B------:R-:W-:Y:S01]  /*f880*/  FMUL.FTZ R24, R37.reuse, R2 ;  /* 0x0000000225187220 */ /* 0x040fe20000410000 */
[----:B------:R-:W-:Y:S01]  /*f890*/  F2FP.BF16.PACK_AB R25, R28, R27 ;  /* 0x0000001b1c19723e */ /* 0x000fe200000010ff */
[----:B------:R-:W-:Y:S02]  /*f8a0*/  FMUL.FTZ R30, R38, R3 ;  /* 0x00000003261e7220 */ /* 0x000fe40000410000 */
[----:B------:R-:W-:-:S02]  /*f8b0*/  FMUL.FTZ R37, R37, R4 ;  /* 0x0000000425257220 */ /* 0x000fc40000410000 */
[----:B------:R-:W-:Y:S02]  /*f8c0*/  FMUL.FTZ R38, R38, R5 ;  /* 0x0000000526267220 */ /* 0x000fe40000410000 */
[----:B------:R-:W-:Y:S02]  /*f8d0*/  FFMA.FTZ R26, R34, R31, -R26 ;  /* 0x0000001f221a7223 */ /* 0x000fe4000001081a */
[C---:B------:R-:W-:Y:S02]  /*f8e0*/  FFMA.FTZ R24, R29.reuse, R4, -R24 ;  /* 0x000000041d187223 */ /* 0x040fe40000010818 */
[----:B------:R-:W-:Y:S01]  /*f8f0*/  FFMA.FTZ R37, R29, R2, R37 ;  /* 0x000000021d257223 */ /* 0x000fe20000010025 */
[----:B------:R-:W-:Y:S01]  /*f900*/  F2FP.BF16.PACK_AB R27, R33, R26 ;  /* 0x0000001a211b723e */ /* 0x000fe200000010ff */
[C---:B------:R-:W-:Y:S02]  /*f910*/  FFMA.FTZ R30, R35.reuse, R5, -R30 ;  /* 0x00000005231e7223 */ /* 0x040fe4000001081e */
[----:B------:R-:W-:Y:S01]  /*f920*/  FFMA.FTZ R3, R35, R3, R38 ;  /* 0x0000000323037223 */ /* 0x000fe20000010026 */
[----:B------:R-:W-:-:S04]  /*f930*/  F2FP.BF16.PACK_AB R24, R37, R24 ;  /* 0x000000182518723e */ /* 0x000fc800000010ff */
[----:B------:R-:W-:Y:S02]  /*f940*/  F2FP.BF16.PACK_AB R26, R3, R30 ;  /* 0x0000001e031a723e */ /* 0x000fe400000010ff */
.L_x_974:
[----:B------:R-:W-:Y:S05]  /*f950*/  BSYNC B0 ;  /* 0x0000000000007941 */ /* 0x000fea0003800000 */
.L_x_973:
[----:B-----5:R1:W-:Y:S02]  /*f960*/  STS.128 [R245+0x1000], R24 ;  /* 0x00100018f5007388 */ /* 0x0203e40000000c00 */
.L_x_972:
[----:B------:R-:W-:Y:S05]  /*f970*/  BSYNC B1 ;  /* 0x0000000000017941 */ /* 0x000fea0003800000 */
.L_x_971:
        /* <DEDUP_REMOVED lines=18> */
[----:B----4-:R-:W-:Y:S02]  /*faa0*/  LOP3.LUT R30, R2, 0xffff0000, RZ, 0xc0, !PT ;  /* 0xffff0000021e7812 */ /* 0x010fe400078ec0ff */
[----:B------:R-:W-:Y:S02]  /*fab0*/  LOP3.LUT R24, R3, 0xffff0000, RZ, 0xc0, !PT ;  /* 0xffff000003187812 */ /* 0x000fe400078ec0ff */
[----:B--2---:R-:W-:Y:S01]  /*fac0*/  LOP3.LUT R32, R4, 0xffff0000, RZ, 0xc0, !PT ;  /* 0xffff000004207812 */ /* 0x004fe200078ec0ff */
        /* <DEDUP_REMOVED lines=25> */
.L_x_978:
[----:B------:R-:W-:Y:S05]  /*fc60*/  BSYNC B0 ;  /* 0x0000000000007941 */ /* 0x000fea0003800000 */
.L_x_977:
[----:B-----5:R4:W-:Y:S02]  /*fc70*/  STS.128 [R245+0x3000], R24 ;  /* 0x00300018f5007388 */ /* 0x0209e40000000c00 */
.L_x_976:
[----:B------:R-:W-:Y:S05]  /*fc80*/  BSYNC B1 ;  /* 0x0000000000017941 */ /* 0x000fea0003800000 */
.L_x_975:
        /* <DEDUP_REMOVED lines=46> */
.L_x_982:
[----:B------:R-:W-:Y:S05]  /*ff70*/  BSYNC B0 ;  /* 0x0000000000007941 */ /* 0x000fea0003800000 */
.L_x_981:
[----:B-----5:R4:W-:Y:S02]  /*ff80*/  STS.128 [R245+0x5000], R24 ;  /* 0x00500018f5007388 */ /* 0x0209e40000000c00 */
.L_x_980:
[----:B------:R-:W-:Y:S05]  /*ff90*/  BSYNC B1 ;  /* 0x0000000000017941 */ /* 0x000fea0003800000 */
.L_x_979:
        /* <DEDUP_REMOVED lines=9> */
[C---:B-1---5:R-:W-:Y:S01]  /*10030*/  LOP3.LUT R22, R25.reuse, 0xffff0000, RZ, 0xc0, !PT ;  /* 0xffff000019167812 */ /* 0x062fe200078ec0ff */
[----:B------:R-:W-:Y:S01]  /*10040*/  IMAD.U32 R33, R26, 0x10000, RZ ;  /* 0x000100001a217824 */ /* 0x000fe200078e00ff */
[----:B------:R-:W-:Y:S02]  /*10050*/  SHF.L.U32 R23, R25, 0x10, RZ ;  /* 0x0000001019177819 */ /* 0x000fe400000006ff */
[C---:B------:R-:W-:Y:S02]  /*10060*/  SHF.L.U32 R25, R24.reuse, 0x10, RZ ;  /* 0x0000001018197819 */ /* 0x040fe400000006ff */
[----:B------:R-:W-:-:S02]  /*10070*/  LOP3.LUT R34, R24, 0xffff0000, RZ, 0xc0, !PT ;  /* 0xffff000018227812 */ /* 0x000fc400078ec0ff */
[C---:B------:R-:W-:Y:S02]  /*10080*/  SHF.L.U32 R32, R27.reuse, 0x10, RZ ;  /* 0x000000101b207819 */ /* 0x040fe400000006ff */
[----:B------:R-:W-:Y:S02]  /*10090*/  LOP3.LUT R30, R27, 0xffff0000, RZ, 0xc0, !PT ;  /* 0xffff00001b1e7812 */ /* 0x000fe400078ec0ff */
[----:B------:R-:W-:Y:S02]  /*100a0*/  LOP3.LUT R35, R26, 0xffff0000, RZ, 0xc0, !PT ;  /* 0xffff00001a237812 */ /* 0x000fe400078ec0ff */
[----:B----4-:R-:W-:Y:S02]  /*100b0*/  LOP3.LUT R28, R2, 0xffff0000, RZ, 0xc0, !PT ;  /* 0xffff0000021c7812 */ /* 0x010fe400078ec0ff */
[----:B------:R-:W-:Y:S02]  /*100c0*/  LOP3.LUT R27, R3, 0xffff0000, RZ, 0xc0, !PT ;  /* 0xffff0000031b7812 */ /* 0x000fe400078ec0ff */
[----:B--2---:R-:W-:Y:S01]  /*100d0*/  LOP3.LUT R31, R4, 0xffff0000, RZ, 0xc0, !PT ;  /* 0xffff0000041f7812 */ /* 0x004fe200078ec0ff */
[----:B------:R-:W-:Y:S01]  /*100e0*/  FMUL.FTZ R24, R22, R28 ;  /* 0x0000001c16187220 */ /* 0x000fe20000410000 */
[----:B------:R-:W-:Y:S01]  /*100f0*/  LOP3.LUT R29, R5, 0xffff0000, RZ, 0xc0, !PT ;  /* 0xffff0000051d7812 */ /* 0x000fe200078ec0ff */
[----:B------:R-:W-:Y:S01]  /*10100*/  IMAD.U32 R4, R4, 0x10000, RZ ;  /* 0x0001000004047824 */ /* 0x000fe200078e00ff */
[----:B------:R-:W-:Y:S01]  /*10110*/  SHF.L.U32 R2, R2, 0x10, RZ ;  /* 0x0000001002027819 */ /* 0x000fe200000006ff */
[----:B------:R-:W-:-:S02]  /*10120*/  FMUL.FTZ R22, R22, R31 ;  /* 0x0000001f16167220 */ /* 0x000fc40000410000 */
[C---:B------:R-:W-:Y:S02]  /*10130*/  FFMA.FTZ R24, R23.reuse, R31, -R24 ;  /* 0x0000001f17187223 */ /* 0x040fe40000010818 */
[----:B------:R-:W-:Y:S01]  /*10140*/  FFMA.FTZ R23, R23, R28, R22 ;  /* 0x0000001c17177223 */ /* 0x000fe20000010016 */
[----:B------:R-:W-:Y:S01]  /*10150*/  SHF.L.U32 R22, R3, 0x10, RZ ;  /* 0x0000001003167819 */ /* 0x000fe200000006ff */
[C---:B------:R-:W-:Y:S01]  /*10160*/  FMUL.FTZ R26, R30.reuse, R27 ;  /* 0x0000001b1e1a7220 */ /* 0x040fe20000410000 */
[----:B------:R-:W-:Y:S01]  /*10170*/  SHF.L.U32 R28, R5, 0x10, RZ ;  /* 0x00000010051c7819 */ /* 0x000fe200000006ff */
[----:B------:R-:W-:Y:S02]  /*10180*/  FMUL.FTZ R30, R30, R29 ;  /* 0x0000001d1e1e7220 */ /* 0x000fe40000410000 */
        /* <DEDUP_REMOVED lines=9> */
[----:B------:R-:W-:Y:S01]  /*10220*/  FFMA.FTZ R5, R33, R28, -R5 ;  /* 0x0000001c21057223 */ /* 0x000fe20000010805 */
[----:B------:R-:W-:Y:S01]  /*10230*/  F2FP.BF16.PACK_AB R27, R27, R26 ;  /* 0x0000001a1b1b723e */ /* 0x000fe200000010ff */
[----:B------:R-:W-:Y:S01]  /*10240*/  FFMA.FTZ R22, R33, R22, R35 ;  /* 0x0000001621167223 */ /* 0x000fe20000010023 */
[----:B------:R-:W-:-:S04]  /*10250*/  F2FP.BF16.PACK_AB R24, R34, R3 ;  /* 0x000000032218723e */ /* 0x000fc800000010ff */
[----:B------:R-:W-:Y:S02]  /*10260*/  F2FP.BF16.PACK_AB R26, R22, R5 ;  /* 0x00000005161a723e */ /* 0x000fe400000010ff */
.L_x_984:
[----:B------:R-:W-:Y:S05]  /*10270*/  BSYNC B0 ;  /* 0x0000000000007941 */ /* 0x000fea0003800000 */
.L_x_983:
[----:B-----5:R4:W-:Y:S02]  /*10280*/  STS.128 [R245+0x7000], R24 ;  /* 0x00700018f5007388 */ /* 0x0209e40000000c00 */
.L_x_970:
[----:B------:R-:W-:Y:S05]  /*10290*/  BSYNC B2 ;  /* 0x0000000000027941 */ /* 0x000fea0003800000 */
.L_x_969:
[----:B-1--4-:R-:W-:-:S04]  /*102a0*/  IADD3 R22, R190, 0x30, RZ ;  /* 0x00000030be167810 */ /* 0x012fc80007ffe0ff */
[----:B------:R-:W-:-:S04]  /*102b0*/  ISETP.GE.AND P0, PT, R22, R7, PT ;  /* 0x000000071600720c */ /* 0x000fc80003f06270 */
[----:B------:R-:W-:-:S13]  /*102c0*/  ISETP.LT.OR P0, PT, R57, -0x187, P0 ;  /* 0xfffffe793900780c */ /* 0x000fda0000701670 */
[----:B------:R-:W-:Y:S05]  /*102d0*/  @P0 BRA `(.L_x_985) ;  /* 0x0000710000000947 */ /* 0x000fea0003800000 */
[----:B------:R-:W-:Y:S01]  /*102e0*/  ISETP.GE.AND P0, PT, R14, R6, PT ;  /* 0x000000060e00720c */ /* 0x000fe20003f06270 */
[----:B------:R-:W-:-:S12]  /*102f0*/  BSSY B1, `(.L_x_986) ;  /* 0x000002f000017945 */ /* 0x000fd80003800000 */
[----:B------:R1:W-:Y:S01]  /*10300*/  @P0 STS.128 [R245+0x1800], RZ ;  /* 0x001800fff5000388 */ /* 0x0003e20000000c00 */
[----:B------:R-:W-:Y:S05]  /*10310*/  @P0 BRA `(.L_x_987) ;  /* 0x000002c000000947 */ /* 0x000fea0003800000 */
[----:B------:R4:W5:Y:S01]  /*10320*/  LD.E.128 R24, [R12.64] ;  /* 0x000000060c187980 */ /* 0x000962000c101d00 */
[----:B------:R-:W-:Y:S01]  /*10330*/  ISETP.GE.AND P0, PT, R14, R0, PT ;  /* 0x000000000e00720c */ /* 0x000fe20003f06270 */
[----:B------:R-:W-:-:S12]  /*10340*/  BSSY B0, `(.L_x_988) ;  /* 0x0000028000007945 */ /* 0x000fd80003800000 */
[----:B------:R-:W-:Y:S05]  /*10350*/  @P0 BRA `(.L_x_989) ;  /* 0x0000026000000947 */ /* 0x000fea0003800000 */
[----:B--2---:R-:W2:Y:S04]  /*10360*/  LD.E.64 R2, [R18.64] ;  /* 0x0000000612027980 */ /* 0x004ea8000c101b00 */
[----:B---3--:R-:W3:Y:S01]  /*10370*/  LD.E.64 R4, [R16.64] ;  /* 0x0000000610047980 */ /* 0x008ee2000c101b00 */
        /* <DEDUP_REMOVED lines=8> */
[----:B--2---:R-:W-:Y:S02]  /*10400*/  LOP3.LUT R25, R2, 0xffff0000, RZ, 0xc0, !PT ;  /* 0xffff000002197812 */ /* 0x004fe400078ec0ff */
[----:B------:R-:W-:Y:S02]  /*10410*/  LOP3.LUT R24, R3, 0xffff0000, RZ, 0xc0, !PT ;  /* 0xffff000003187812 */ /* 0x000fe400078ec0ff */
[C---:B---3--:R-:W-:Y:S01]  /*10420*/  LOP3.LUT R28, R4.reuse, 0xffff0000, RZ, 0xc0, !PT ;  /* 0xffff0000041c7812 */ /* 0x048fe200078ec0ff */
[----:B------:R-:W-:Y:S01]  /*10430*/  FMUL.FTZ R23, R7, R25 ;  /* 0x0000001907177220 */ /* 0x000fe20000410000 */
[----:B------:R-:W-:Y:S01]  /*10440*/  LOP3.LUT R27, R5, 0xffff0000, RZ, 0xc0, !PT ;  /* 0xffff0000051b7812 */ /* 0x000fe200078ec0ff */
[----:B------:R-:W-:Y:S01]  /*10450*/  IMAD.U32 R4, R4, 0x10000, RZ ;  /* 0x0001000004047824 */ /* 0x000fe200078e00ff */
[----:B------:R-:W-:Y:S01]  /*10460*/  SHF.L.U32 R2, R2, 0x10, RZ ;  /* 0x0000001002027819 */ /* 0x000fe200000006ff */
[-C--:B------:R-:W-:Y:S01]  /*10470*/  FMUL.FTZ R7, R7, R28.reuse ;  /* 0x0000001c07077220 */ /* 0x080fe20000410000 */
[----:B------:R-:W-:Y:S01]  /*10480*/  SHF.L.U32 R34, R5, 0x10, RZ ;  /* 0x0000001005227819 */ /* 0x000fe200000006ff */
[----:B------:R-:W-:Y:S01]  /*10490*/  FFMA.FTZ R23, R14, R28, -R23 ;  /* 0x0000001c0e177223 */ /* 0x000fe20000010817 */
[----:B------:R-:W-:Y:S01]  /*104a0*/  SHF.L.U32 R28, R3, 0x10, RZ ;  /* 0x00000010031c7819 */ /* 0x000fe200000006ff */
[----:B------:R-:W-:-:S02]  /*104b0*/  FMUL.FTZ R26, R29, R24 ;  /* 0x000000181d1a7220 */ /* 0x000fc40000410000 */
[-C--:B------:R-:W-:Y:S02]  /*104c0*/  FMUL.FTZ R29, R29, R27.reuse ;  /* 0x0000001b1d1d7220 */ /* 0x080fe40000410000 */
[C---:B------:R-:W-:Y:S02]  /*104d0*/  FMUL.FTZ R3, R32.reuse, R2 ;  /* 0x0000000220037220 */ /* 0x040fe40000410000 */
[C---:B------:R-:W-:Y:S02]  /*104e0*/  FMUL.FTZ R5, R33.reuse, R28 ;  /* 0x0000001c21057220 */ /* 0x040fe40000410000 */
[----:B------:R-:W-:Y:S02]  /*104f0*/  FMUL.FTZ R32, R32, R4 ;  /* 0x0000000420207220 */ /* 0x000fe40000410000 */
[----:B------:R-:W-:Y:S02]  /*10500*/  FMUL.FTZ R33, R33, R34 ;  /* 0x0000002221217220 */ /* 0x000fe40000410000 */
[----:B------:R-:W-:-:S02]  /*10510*/  FFMA.FTZ R26, R30, R27, -R26 ;  /* 0x0000001b1e1a7223 */ /* 0x000fc4000001081a */
[----:B------:R-:W-:Y:S02]  /*10520*/  FFMA.FTZ R29, R30, R24, R29 ;  /* 0x000000181e1d7223 */ /* 0x000fe4000001001d */
[----:B------:R-:W-:Y:S02]  /*10530*/  FFMA.FTZ R14, R14, R25, R7 ;  /* 0x000000190e0e7223 */ /* 0x000fe40000010007 */
[----:B------:R-:W-:Y:S01]  /*10540*/  FFMA.FTZ R3, R15, R4, -R3 ;  /* 0x000000040f037223 */ /* 0x000fe20000010803 */
[----:B------:R-:W-:Y:S01]  /*10550*/  F2FP.BF16.PACK_AB R27, R29, R26 ;  /* 0x0000001a1d1b723e */ /* 0x000fe200000010ff */
[----:B------:R-:W-:Y:S01]  /*10560*/  FFMA.FTZ R32, R15, R2, R32 ;  /* 0x000000020f207223 */ /* 0x000fe20000010020 */
[----:B------:R-:W-:Y:S01]  /*10570*/  F2FP.BF16.PACK_AB R25, R14, R23 ;  /* 0x000000170e19723e */ /* 0x000fe200000010ff */
[C---:B------:R-:W-:Y:S02]  /*10580*/  FFMA.FTZ R5, R31.reuse, R34, -R5 ;  /* 0x000000221f057223 */ /* 0x040fe40000010805 */
[----:B------:R-:W-:Y:S01]  /*10590*/  FFMA.FTZ R28, R31, R28, R33 ;  /* 0x0000001c1f1c7223 */ /* 0x000fe20000010021 */
[----:B------:R-:W-:-:S04]  /*105a0*/  F2FP.BF16.PACK_AB R24, R32, R3 ;  /* 0x000000032018723e */ /* 0x000fc800000010ff */
[----:B------:R-:W-:Y:S02]  /*105b0*/  F2FP.BF16.PACK_AB R26, R28, R5 ;  /* 0x000000051c1a723e */ /* 0x000fe400000010ff */
.L_x_989:
[----:B------:R-:W-:Y:S05]  /*105c0*/  BSYNC B0 ;  /* 0x0000000000007941 */ /* 0x000fea0003800000 */
.L_x_988:
[----:B-----5:R1:W-:Y:S02]  /*105d0*/  STS.128 [R245+0x1800], R24 ;  /* 0x00180018f5007388 */ /* 0x0203e40000000c00 */
.L_x_987:
[----:B------:R-:W-:Y:S05]  /*105e0*/  BSYNC B1 ;  /* 0x0000000000017941 */ /* 0x000fea0003800000 */
.L_x_986:
[----:B------:R-:W-:Y:S01]  /*105f0*/  ISETP.GE.AND P0, PT, R11, R6, PT ;  /* 0x000000060b00720c */ /* 0x000fe20003f06270 */
[----:B------:R-:W-:-:S12]  /*10600*/  BSSY B1, `(.L_x_990) ;  /* 0x000002f000017945 */ /* 0x000fd80003800000 */
[----:B------:R1:W-:Y:S01]  /*10610*/  @P0 STS.128 [R245+0x3800], RZ ;  /* 0x003800fff5000388 */ /* 0x0003e20000000c00 */
[----:B------:R-:W-:Y:S05]  /*10620*/  @P0 BRA `(.L_x_991) ;  /* 0x000002c000000947 */ /* 0x000fea0003800000 */
[----:B-1----:R1:W5:Y:S01]  /*10630*/  LD.E.128 R24, [R12.64+0x80] ;  /* 0x000080060c187980 */ /* 0x002362000c101d00 */
[----:B------:R-:W-:Y:S01]  /*10640*/  ISETP.GE.AND P0, PT, R11, R0, PT ;  /* 0x000000000b00720c */ /* 0x000fe20003f06270 */
[----:B------:R-:W-:-:S12]  /*10650*/  BSSY B0, `(.L_x_992) ;  /* 0x0000028000007945 */ /* 0x000fd80003800000 */
[----:B------:R-:W-:Y:S05]  /*10660*/  @P0 BRA `(.L_x_993) ;  /* 0x0000026000000947 */ /* 0x000fea0003800000 */
[----:B--2---:R-:W2:Y:S04]  /*10670*/  LD.E.64 R2, [R18.64+0x40] ;  /* 0x0000400612027980 */ /* 0x004ea8000c101b00 */
[----:B---3--:R-:W3:Y:S01]  /*10680*/  LD.E.64 R4, [R16.64+0x40] ;  /* 0x0000400610047980 */ /* 0x008ee2000c101b00 */
[C---:B-----5:R-:W-:Y:S02]  /*10690*/  LOP3.LUT R7, R25.reuse, 0xffff0000, RZ, 0xc0, !PT ;  /* 0xffff000019077812 */ /* 0x060fe400078ec0ff */
[C---:B------:R-:W-:Y:S02]  /*106a0*/  SHF.L.U32 R14, R24.reuse, 0x10, RZ ;  /* 0x00000010180e7819 */ /* 0x040fe400000006ff */
[----:B------:R-:W-:Y:S02]  /*106b0*/  LOP3.LUT R29, R24, 0xffff0000, RZ, 0xc0, !PT ;  /* 0xffff0000181d7812 */ /* 0x000fe400078ec0ff */
[----:B------:R-:W-:Y:S01]  /*106c0*/  SHF.L.U32 R11, R25, 0x10, RZ ;  /* 0x00000010190b7819 */ /* 0x000fe200000006ff */
[----:B------:R-:W-:Y:S01]  /*106d0*/  IMAD.U32 R25, R26, 0x10000, RZ ;  /* 0x000100001a197824 */ /* 0x000fe200078e00ff */
[----:B------:R-:W-:-:S02]  /*106e0*/  SHF.L.U32 R34, R27, 0x10, RZ ;  /* 0x000000101b227819 */ /* 0x000fc400000006ff */
        /* <DEDUP_REMOVED lines=9> */
[----:B------:R-:W-:-:S02]  /*10780*/  FMUL.FTZ R7, R7, R30 ;  /* 0x0000001e07077220 */ /* 0x000fc40000410000 */
[----:B------:R-:W-:Y:S01]  /*10790*/  FFMA.FTZ R24, R11, R30, -R24 ;  /* 0x0000001e0b187223 */ /* 0x000fe20000010818 */
[----:B------:R-:W-:Y:S01]  /*107a0*/  SHF.L.U32 R30, R5, 0x10, RZ ;  /* 0x00000010051e7819 */ /* 0x000fe200000006ff */
[----:B------:R-:W-:Y:S01]  /*107b0*/  FFMA.FTZ R7, R11, R28, R7 ;  /* 0x0000001c0b077223 */ /* 0x000fe20000010007 */
[----:B------:R-:W-:Y:S01]  /*107c0*/  SHF.L.U32 R28, R3, 0x10, RZ ;  /* 0x00000010031c7819 */ /* 0x000fe200000006ff */
[C---:B------:R-:W-:Y:S02]  /*107d0*/  FMUL.FTZ R26, R32.reuse, R15 ;  /* 0x0000000f201a7220 */ /* 0x040fe40000410000 */
        /* <DEDUP_REMOVED lines=8> */
[----:B------:R-:W-:-:S02]  /*10860*/  FFMA.FTZ R2, R14, R2, R29 ;  /* 0x000000020e027223 */ /* 0x000fc4000001001d */
[C---:B------:R-:W-:Y:S02]  /*10870*/  FFMA.FTZ R5, R25.reuse, R30, -R5 ;  /* 0x0000001e19057223 */ /* 0x040fe40000010805 */
[----:B------:R-:W-:Y:S01]  /*10880*/  FFMA.FTZ R28, R25, R28, R27 ;  /* 0x0000001c191c7223 */ /* 0x000fe2000001001b */
[----:B------:R-:W-:Y:S02]  /*10890*/  F2FP.BF16.PACK_AB R25, R7, R24 ;  /* 0x000000180719723e */ /* 0x000fe400000010ff */
[----:B------:R-:W-:Y:S02]  /*108a0*/  F2FP.BF16.PACK_AB R27, R15, R26 ;  /* 0x0000001a0f1b723e */ /* 0x000fe400000010ff */
[----:B------:R-:W-:Y:S02]  /*108b0*/  F2FP.BF16.PACK_AB R24, R2, R3 ;  /* 0x000000030218723e */ /* 0x000fe400000010ff */
[----:B------:R-:W-:Y:S02]  /*108c0*/  F2FP.BF16.PACK_AB R26, R28, R5 ;  /* 0x000000051c1a723e */ /* 0x000fe400000010ff */
.L_x_993:
[----:B------:R-:W-:Y:S05]  /*108d0*/  BSYNC B0 ;  /* 0x0000000000007941 */ /* 0x000fea0003800000 */
.L_x_992:
[----:B-----5:R1:W-:Y:S02]  /*108e0*/  STS.128 [R245+0x3800], R24 ;  /* 0x00380018f5007388 */ /* 0x0203e40000000c00 */
.L_x_991:
[----:B------:R-:W-:Y:S05]  /*108f0*/  BSYNC B1 ;  /* 0x0000000000017941 */ /* 0x000fea0003800000 */
.L_x_990:
        /* <DEDUP_REMOVED lines=10> */
[----:B-----5:R-:W-:Y:S01]  /*109a0*/  SHF.L.U32 R10, R25, 0x10, RZ ;  /* 0x00000010190a7819 */ /* 0x020fe200000006ff */
[----:B------:R-:W-:Y:S01]  /*109b0*/  IMAD.U32 R29, R27, 0x10000, RZ ;  /* 0x000100001b1d7824 */ /* 0x000fe200078e00ff */
[----:B------:R-:W-:Y:S02]  /*109c0*/  LOP3.LUT R7, R25, 0xffff0000, RZ, 0xc0, !PT ;  /* 0xffff000019077812 */ /* 0x000fe400078ec0ff */
[----:B------:R-:W-:Y:S02]  /*109d0*/  LOP3.LUT R25, R27, 0xffff0000, RZ, 0xc0, !PT ;  /* 0xffff00001b197812 */ /* 0x000fe400078ec0ff */
[----:B------:R-:W-:-:S02]  /*109e0*/  SHF.L.U32 R11, R24, 0x10, RZ ;  /* 0x00000010180b7819 */ /* 0x000fc400000006ff */
[----:B------:R-:W-:Y:S02]  /*109f0*/  LOP3.LUT R30, R24, 0xffff0000, RZ, 0xc0, !PT ;  /* 0xffff0000181e7812 */ /* 0x000fe400078ec0ff */
[C---:B------:R-:W-:Y:S02]  /*10a00*/  SHF.L.U32 R27, R26.reuse, 0x10, RZ ;  /* 0x000000101a1b7819 */ /* 0x040fe400000006ff */
[----:B------:R-:W-:Y:S02]  /*10a10*/  LOP3.LUT R31, R26, 0xffff0000, RZ, 0xc0, !PT ;  /* 0xffff00001a1f7812 */ /* 0x000fe400078ec0ff */
[----:B--2---:R-:W-:Y:S02]  /*10a20*/  LOP3.LUT R14, R3, 0xffff0000, RZ, 0xc0, !PT ;  /* 0xffff0000030e7812 */ /* 0x004fe400078ec0ff */
[C---:B------:R-:W-:Y:S01]  /*10a30*/  LOP3.LUT R23, R2.reuse, 0xffff0000, RZ, 0xc0, !PT ;  /* 0xffff000002177812 */ /* 0x040fe200078ec0ff */
[----:B------:R-:W-:Y:S01]  /*10a40*/  IMAD.U32 R2, R2, 0x10000, RZ ;  /* 0x0001000002027824 */ /* 0x000fe200078e00ff */
[----:B---3--:R-:W-:Y:S01]  /*10a50*/  LOP3.LUT R24, R5, 0xffff0000, RZ, 0xc0, !PT ;  /* 0xffff000005187812 */ /* 0x008fe200078ec0ff */
[----:B------:R-:W-:Y:S01]  /*10a60*/  FMUL.FTZ R26, R25, R14 ;  /* 0x0000000e191a7220 */ /* 0x000fe20000410000 */
[C---:B------:R-:W-:Y:S01]  /*10a70*/  LOP3.LUT R28, R4.reuse, 0xffff0000, RZ, 0xc0, !PT ;  /* 0xffff0000041c7812 */ /* 0x040fe200078ec0ff */
[----:B------:R-:W-:Y:S01]  /*10a80*/  FMUL.FTZ R15, R7, R23 ;  /* 0x00000017070f7220 */ /* 0x000fe20000410000 */
[----:B------:R-:W-:Y:S01]  /*10a90*/  SHF.L.U32 R4, R4, 0x10, RZ ;  /* 0x0000001004047819 */ /* 0x000fe200000006ff */
[----:B------:R-:W-:-:S02]  /*10aa0*/  FMUL.FTZ R25, R25, R24 ;  /* 0x0000001819197220 */ /* 0x000fc40000410000 */
[----:B------:R-:W-:Y:S01]  /*10ab0*/  FFMA.FTZ R26, R29, R24, -R26 ;  /* 0x000000181d1a7223 */ /* 0x000fe2000001081a */
[----:B------:R-:W-:Y:S01]  /*10ac0*/  SHF.L.U32 R24, R3, 0x10, RZ ;  /* 0x0000001003187819 */ /* 0x000fe200000006ff */
[-C--:B------:R-:W-:Y:S02]  /*10ad0*/  FMUL.FTZ R7, R7, R28.reuse ;  /* 0x0000001c07077220 */ /* 0x080fe40000410000 */
[----:B------:R-:W-:Y:S02]  /*10ae0*/  FFMA.FTZ R15, R10, R28, -R15 ;  /* 0x0000001c0a0f7223 */ /* 0x000fe4000001080f */
[----:B------:R-:W-:Y:S02]  /*10af0*/  IMAD.U32 R28, R5, 0x10000, RZ ;  /* 0x00010000051c7824 */ /* 0x000fe400078e00ff */
[C---:B------:R-:W-:Y:S02]  /*10b00*/  FMUL.FTZ R3, R30.reuse, R2 ;  /* 0x000000021e037220 */ /* 0x040fe40000410000 */
[----:B------:R-:W-:-:S02]  /*10b10*/  FMUL.FTZ R30, R30, R4 ;  /* 0x000000041e1e7220 */ /* 0x000fc40000410000 */
[C---:B------:R-:W-:Y:S02]  /*10b20*/  FMUL.FTZ R5, R31.reuse, R24 ;  /* 0x000000181f057220 */ /* 0x040fe40000410000 */
[----:B------:R-:W-:Y:S02]  /*10b30*/  FMUL.FTZ R31, R31, R28 ;  /* 0x0000001c1f1f7220 */ /* 0x000fe40000410000 */
[----:B------:R-:W-:Y:S02]  /*10b40*/  FFMA.FTZ R10, R10, R23, R7 ;  /* 0x000000170a0a7223 */ /* 0x000fe40000010007 */
[C---:B------:R-:W-:Y:S02]  /*10b50*/  FFMA.FTZ R3, R11.reuse, R4, -R3 ;  /* 0x000000040b037223 */ /* 0x040fe40000010803 */
[----:B------:R-:W-:Y:S01]  /*10b60*/  FFMA.FTZ R30, R11, R2, R30 ;  /* 0x000000020b1e7223 */ /* 0x000fe2000001001e */
[----:B------:R-:W-:Y:S01]  /*10b70*/  F2FP.BF16.PACK_AB R10, R10, R15 ;  /* 0x0000000f0a0a723e */ /* 0x000fe200000010ff */
[----:B------:R-:W-:-:S02]  /*10b80*/  FFMA.FTZ R25, R29, R14, R25 ;  /* 0x0000000e1d197223 */ /* 0x000fc40000010019 */
[C---:B------:R-:W-:Y:S01]  /*10b90*/  FFMA.FTZ R5, R27.reuse, R28, -R5 ;  /* 0x0000001c1b057223 */ /* 0x040fe20000010805 */
[----:B------:R-:W-:Y:S01]  /*10ba0*/  F2FP.BF16.PACK_AB R3, R30, R3 ;  /* 0x000000031e03723e */ /* 0x000fe200000010ff */
[----:B------:R-:W-:Y:S01]  /*10bb0*/  FFMA.FTZ R24, R27, R24, R31 ;  /* 0x000000181b187223 */ /* 0x000fe2000001001f */
[----:B------:R-:W-:Y:S02]  /*10bc0*/  F2FP.BF16.PACK_AB R27, R25, R26 ;  /* 0x0000001a191b723e */ /* 0x000fe400000010ff */
[----:B------:R-:W-:Y:S02]  /*10bd0*/  MOV R25, R10 ;  /* 0x0000000a00197202 */ /* 0x000fe40000000f00 */
[----:B------:R-:W-:Y:S02]  /*10be0*/  F2FP.BF16.PACK_AB R26, R24, R5 ;  /* 0x00000005181a723e */ /* 0x000fe400000010ff */
[----:B------:R-:W-:Y:S02]  /*10bf0*/  MOV R24, R3 ;  /* 0x0000000300187202 */ /* 0x000fe40000000f00 */
.L_x_997:
[----:B------:R-:W-:Y:S05]  /*10c00*/  BSYNC B0 ;  /* 0x0000000000007941 */ /* 0x000fea0003800000 */
.L_x_996:
[----:B-----5:R1:W-:Y:S02]  /*10c10*/  STS.128 [R245+0x5800], R24 ;  /* 0x00580018f5007388 */ /* 0x0203e40000000c00 */
.L_x_995:
[----:B------:R-:W-:Y:S05]  /*10c20*/  BSYNC B1 ;  /* 0x0000000000017941 */ /* 0x000fea0003800000 */
.L_x_994:
[----:B------:R-:W-:-:S13]  /*10c30*/  ISETP.GE.AND P0, PT, R9, R6, PT ;  /* 0x000000060900720c */ /* 0x000fda0003f06270 */
[----:B------:R1:W-:Y:S01]  /*10c40*/  @P0 STS.128 [R245+0x7800], RZ ;  /* 0x007800fff5000388 */ /* 0x0003e20000000c00 */
[----:B------:R-:W-:Y:S05]  /*10c50*/  @P0 BRA `(.L_x_985) ;  /* 0x0000678000000947 */ /* 0x000fea0003800000 */
[----:B-1--4-:R-:W5:Y:S01]  /*10c60*/  LD.E.128 R12, [R12.64+0x180] ;  /* 0x000180060c0c7980 */ /* 0x012f62000c101d00 */
[----:B------:R-:W-:Y:S01]  /*10c70*/  ISETP.GE.AND P0, PT, R9, R0, PT ;  /* 0x000000000900720c */ /* 0x000fe20003f06270 */
[----:B------:R-:W-:-:S12]  /*10c80*/  BSSY B0, `(.L_x_998) ;  /* 0x0000028000007945 */ /* 0x000fd80003800000 */
[----:B------:R-:W-:Y:S05]  /*10c90*/  @P0 BRA `(.L_x_999) ;  /* 0x0000026000000947 */ /* 0x000fea0003800000 */
[----:B------:R-:W4:Y:S04]  /*10ca0*/  LD.E.64 R2, [R18.64+0xc0] ;  /* 0x0000c00612027980 */ /* 0x000f28000c101b00 */
[----:B--2---:R1:W2:Y:S01]  /*10cb0*/  LD.E.64 R4, [R16.64+0xc0] ;  /* 0x0000c00610047980 */ /* 0x0042a2000c101b00 */
[----:B-----5:R-:W-:Y:S01]  /*10cc0*/  SHF.L.U32 R23, R15, 0x10, RZ ;  /* 0x000000100f177819 */ /* 0x020fe200000006ff */
[----:B------:R-:W-:Y:S01]  /*10cd0*/  IMAD.U32 R24, R14, 0x10000, RZ ;  /* 0x000100000e187824 */ /* 0x000fe200078e00ff */
[C---:B------:R-:W-:Y:S02]  /*10ce0*/  SHF.L.U32 R6, R13.reuse, 0x10, RZ ;  /* 0x000000100d067819 */ /* 0x040fe400000006ff */
[----:B------:R-:W-:Y:S02]  /*10cf0*/  LOP3.LUT R0, R13, 0xffff0000, RZ, 0xc0, !PT ;  /* 0xffff00000d007812 */ /* 0x000fe400078ec0ff */
[----:B------:R-:W-:-:S02]  /*10d00*/  SHF.L.U32 R7, R12, 0x10, RZ ;  /* 0x000000100c077819 */ /* 0x000fc400000006ff */
[----:B------:R-:W-:Y:S02]  /*10d10*/  LOP3.LUT R25, R12, 0xffff0000, RZ, 0xc0, !PT ;  /* 0xffff00000c197812 */ /* 0x000fe400078ec0ff */
[----:B------:R-:W-:Y:S02]  /*10d20*/  LOP3.LUT R15, R15, 0xffff0000, RZ, 0xc0, !PT ;  /* 0xffff00000f0f7812 */ /* 0x000fe400078ec0ff */
[----:B-1----:R-:W-:Y:S02]  /*10d30*/  LOP3.LUT R16, R14, 0xffff0000, RZ, 0xc0, !PT ;  /* 0xffff00000e107812 */ /* 0x002fe400078ec0ff */
        /* <DEDUP_REMOVED lines=19> */
[-C--:B------:R-:W-:Y:S02]  /*10e70*/  FMUL.FTZ R16, R16, R5.reuse ;  /* 0x0000000510107220 */ /* 0x080fe40000410000 */
        /* <DEDUP_REMOVED lines=8> */
.L_x_999:
[----:B------:R-:W-:Y:S05]  /*10f00*/  BSYNC B0 ;  /* 0x0000000000007941 */ /* 0x000fea0003800000 */
.L_x_998:
[----:B-----5:R1:W-:Y:S01]  /*10f10*/  STS.128 [R245+0x7800], R12 ;  /* 0x0078000cf5007388 */ /* 0x0203e20000000c00 */
[----:B------:R-:W-:Y:S05]  /*10f20*/  BRA `(.L_x_985) ;  /* 0x000064b000007947 */ /* 0x000fea0003800000 */
.L_x_936:
[----:B-1----:R-:W-:Y:S01]  /*10f30*/  BSSY B2, `(.L_x_1000) ;  /* 0x0000168000027945 */ /* 0x002fe20003800000 */
        /* <DEDUP_REMOVED lines=9> */
[----:B------:R-:W-:Y:S01]  /*10fd0*/  ISETP.GE.AND P0, PT, R14, R5, PT ;  /* 0x000000050e00720c */ /* 0x000fe20003f06270 */
[----:B------:R-:W-:Y:S02]  /*10fe0*/  IMAD.MOV.U32 R25, RZ, RZ, RZ ;  /* 0x000000ffff197224 */ /* 0x000fe400078e00ff */
[----:B------:R-:W-:-:S10]  /*10ff0*/  IMAD.MOV.U32 R17, RZ, RZ, R5 ;  /* 0x000000ffff117224 */ /* 0x000fd400078e0005 */
[----:B------:R-:W-:Y:S01]  /*11000*/  @P0 IADD3 R25, -R2, RZ, RZ ;  /* 0x000000ff02190210 */ /* 0x000fe20007ffe1ff */
[----:B------:R-:W-:-:S03]  /*11010*/  @P0 IMAD.MOV R17, RZ, RZ, -R2 ;  /* 0x000000ffff110224 */ /* 0x000fc600078e0a02 */
[----:B------:R-:W-:Y:S01]  /*11020*/  IADD3 R27, P1, R25, R3, RZ ;  /* 0x00000003191b7210 */ /* 0x000fe20007f3e0ff */
[----:B------:R-:W-:-:S03]  /*11030*/  IMAD.WIDE R16, R17, 0x2, R42 ;  /* 0x0000000211107825 */ /* 0x000fc600078e022a */
[----:B------:R-:W-:Y:S01]  /*11040*/  LEA.HI.X.SX32 R25, R25, R4, 0x1, P1 ;  /* 0x0000000419197211 */ /* 0x000fe200008f0eff */
[----:B------:R-:W-:Y:S01]  /*11050*/  IMAD.MOV.U32 R29, RZ, RZ, RZ ;  /* 0x000000ffff1d7224 */ /* 0x000fe200078e00ff */
[C---:B------:R-:W-:Y:S01]  /*11060*/  LEA R24, P1, R27.reuse, R38, 0x1 ;  /* 0x000000261b187211 */ /* 0x040fe200078208ff */
[----:B------:R-:W4:Y:S01]  /*11070*/  LD.E.128 R16, [R16.64] ;  /* 0x0000000610107980 */ /* 0x000f22000c101d00 */
[----:B------:R-:W-:Y:S02]  /*11080*/  @P0 IADD3 R29, -R2, RZ, RZ ;  /* 0x000000ff021d0210 */ /* 0x000fe40007ffe1ff */
[----:B------:R-:W-:Y:S02]  /*11090*/  LEA.HI.X R25, R27, R39, R25, 0x1, P1 ;  /* 0x000000271b197211 */ /* 0x000fe400008f0c19 */
[----:B------:R-:W-:-:S04]  /*110a0*/  IADD3 R31, P1, R29, R3, RZ ;  /* 0x000000031d1f7210 */ /* 0x000fc80007f3e0ff */
[----:B--2---:R-:W2:Y:S01]  /*110b0*/  LD.E.128 R24, [R24.64] ;  /* 0x0000000618187980 */ /* 0x004ea2000c101d00 */
[----:B------:R-:W-:Y:S02]  /*110c0*/  LEA.HI.X.SX32 R29, R29, R4, 0x1, P1 ;  /* 0x000000041d1d7211 */ /* 0x000fe400008f0eff */
[----:B------:R-:W-:-:S04]  /*110d0*/  LEA R28, P1, R31, R40, 0x1 ;  /* 0x000000281f1c7211 */ /* 0x000fc800078208ff */
[----:B------:R-:W-:-:S06]  /*110e0*/  LEA.HI.X R29, R31, R41, R29, 0x1, P1 ;  /* 0x000000291f1d7211 */ /* 0x000fcc00008f0c1d */
[----:B---3--:R-:W3:Y:S01]  /*110f0*/  LD.E.128 R28, [R28.64] ;  /* 0x000000061c1c7980 */ /* 0x008ee2000c101d00 */
[C---:B-----5:R-:W-:Y:S01]  /*11100*/  LOP3.LUT R8, R33.reuse, 0xffff0000, RZ, 0xc0, !PT ;  /* 0xffff000021087812 */ /* 0x060fe200078ec0ff */
[----:B------:R-:W-:Y:S01]  /*11110*/  IMAD.U32 R44, R32, 0x10000, RZ ;  /* 0x00010000202c7824 */ /* 0x000fe200078e00ff */
[----:B------:R-:W-:Y:S01]  /*11120*/  SHF.L.U32 R46, R33, 0x10, RZ ;  /* 0x00000010212e7819 */ /* 0x000fe200000006ff */
[----:B------:R-:W-:Y:S01]  /*11130*/  IMAD.U32 R45, R34, 0x10000, RZ ;  /* 0x00010000222d7824 */ /* 0x000fe200078e00ff */
[C---:B------:R-:W-:Y:S02]  /*11140*/  LOP3.LUT R33, R35.reuse, 0xffff0000, RZ, 0xc0, !PT ;  /* 0xffff000023217812 */ /* 0x040fe400078ec0ff */
[----:B------:R-:W-:Y:S02]  /*11150*/  SHF.L.U32 R48, R35, 0x10, RZ ;  /* 0x0000001023307819 */ /* 0x000fe400000006ff */
[----:B------:R-:W-:Y:S02]  /*11160*/  LOP3.LUT R32, R32, 0xffff0000, RZ, 0xc0, !PT ;  /* 0xffff000020207812 */ /* 0x000fe400078ec0ff */
[----:B------:R-:W-:Y:S01]  /*11170*/  LOP3.LUT R34, R34, 0xffff0000, RZ, 0xc0, !PT ;  /* 0xffff000022227812 */ /* 0x000fe200078ec0ff */
[C---:B----4-:R-:W-:Y:S01]  /*11180*/  IMAD.U32 R47, R16.reuse, 0x10000, RZ ;  /* 0x00010000102f7824 */ /* 0x050fe200078e00ff */
[----:B------:R-:W-:Y:S01]  /*11190*/  LOP3.LUT R35, R16, 0xffff0000, RZ, 0xc0, !PT ;  /* 0xffff000010237812 */ /* 0x000fe200078ec0ff */
[----:B------:R-:W-:Y:S01]  /*111a0*/  IMAD.U32 R49, R18, 0x10000, RZ ;  /* 0x0001000012317824 */ /* 0x000fe200078e00ff */
[----:B------:R-:W-:-:S02]  /*111b0*/  SHF.L.U32 R16, R17, 0x10, RZ ;  /* 0x0000001011107819 */ /* 0x000fc400000006ff */
[----:B------:R-:W-:Y:S02]  /*111c0*/  LOP3.LUT R50, R17, 0xffff0000, RZ, 0xc0, !PT ;  /* 0xffff000011327812 */ /* 0x000fe400078ec0ff */
[C---:B------:R-:W-:Y:S02]  /*111d0*/  SHF.L.U32 R17, R19.reuse, 0x10, RZ ;  /* 0x0000001013117819 */ /* 0x040fe400000006ff */
[----:B------:R-:W-:Y:S01]  /*111e0*/  LOP3.LUT R51, R19, 0xffff0000, RZ, 0xc0, !PT ;  /* 0xffff000013337812 */ /* 0x000fe200078ec0ff */
[----:B--2---:R-:W-:Y:S01]  /*111f0*/  IMAD.U32 R52, R24, 0x10000, RZ ;  /* 0x0001000018347824 */ /* 0x004fe200078e00ff */
[C---:B------:R-:W-:Y:S01]  /*11200*/  SHF.L.U32 R19, R25.reuse, 0x10, RZ ;  /* 0x0000001019137819 */ /* 0x040fe200000006ff */
[----:B------:R-:W-:Y:S01]  /*11210*/  IMAD.U32 R54, R26, 0x10000, RZ ;  /* 0x000100001a367824 */ /* 0x000fe200078e00ff */
[----:B------:R-:W-:Y:S01]  /*11220*/  LOP3.LUT R53, R25, 0xffff0000, RZ, 0xc0, !PT ;  /* 0xffff000019357812 */ /* 0x000fe200078ec0ff */
[----:B------:R-:W-:Y:S01]  /*11230*/  @!P0 FADD.FTZ R52, -R52, -RZ ;  /* 0x800000ff34348221 */ /* 0x000fe20000010100 */
[----:B------:R-:W-:Y:S01]  /*11240*/  LOP3.LUT R24, R24, 0xffff0000, RZ, 0xc0, !PT ;  /* 0xffff000018187812 */ /* 0x000fe200078ec0ff */
[----:B------:R-:W-:Y:S01]  /*11250*/  @!P0 FADD.FTZ R19, -R19, -RZ ;  /* 0x800000ff13138221 */ /* 0x000fe20000010100 */
[----:B------:R-:W-:Y:S01]  /*11260*/  LOP3.LUT R25, R26, 0xffff0000, RZ, 0xc0, !PT ;  /* 0xffff00001a197812 */ /* 0x000fe200078ec0ff */
[----:B------:R-:W-:Y:S01]  /*11270*/  @!P0 FADD.FTZ R53, -R53, -RZ ;  /* 0x800000ff35358221 */ /* 0x000fe20000010100 */
[----:B------:R-:W-:Y:S01]  /*11280*/  SHF.L.U32 R26, R27, 0x10, RZ ;  /* 0x000000101b1a7819 */ /* 0x000fe200000006ff */
[----:B------:R-:W-:Y:S01]  /*11290*/  @!P0 FADD.FTZ R24, -R24, -RZ ;  /* 0x800000ff18188221 */ /* 0x000fe20000010100 */
[----:B------:R-:W-:Y:S01]  /*112a0*/  LOP3.LUT R18, R18, 0xffff0000, RZ, 0xc0, !PT ;  /* 0xffff000012127812 */ /* 0x000fe200078ec0ff */
[----:B------:R-:W-:Y:S01]  /*112b0*/  @!P0 FADD.FTZ R25, -R25, -RZ ;  /* 0x800000ff19198221 */ /* 0x000fe20000010100 */
[----:B------:R-:W-:Y:S01]  /*112c0*/  LOP3.LUT R60, R27, 0xffff0000, RZ, 0xc0, !PT ;  /* 0xffff00001b3c7812 */ /* 0x000fe200078ec0ff */
[----:B------:R-:W-:Y:S01]  /*112d0*/  @!P0 FADD.FTZ R26, -R26, -RZ ;  /* 0x800000ff1a1a8221 */ /* 0x000fe20000010100 */
[----:B---3--:R-:W-:Y:S01]  /*112e0*/  LOP3.LUT R27, R30, 0xffff0000, RZ, 0xc0, !PT ;  /* 0xffff00001e1b7812 */ /* 0x008fe200078ec0ff */
[----:B------:R-:W-:-:S02]  /*112f0*/  FMUL.FTZ R35, R35, R24 ;  /* 0x0000001823237220 */ /* 0x000fc40000410000 */
[----:B------:R-:W-:Y:S02]  /*11300*/  @!P0 FADD.FTZ R54, -R54, -RZ ;  /* 0x800000ff36368221 */ /* 0x000fe40000010100 */
[----:B------:R-:W-:Y:S02]  /*11310*/  @!P0 FADD.FTZ R60, -R60, -RZ ;  /* 0x800000ff3c3c8221 */ /* 0x000fe40000010100 */
[----:B------:R-:W-:Y:S01]  /*11320*/  FMUL.FTZ R25, R18, R25 ;  /* 0x0000001912197220 */ /* 0x000fe20000410000 */
[----:B------:R-:W-:Y:S01]  /*11330*/  LOP3.LUT R18, R28, 0xffff0000, RZ, 0xc0, !PT ;  /* 0xffff00001c127812 */ /* 0x000fe200078ec0ff */
[----:B------:R-:W-:Y:S01]  /*11340*/  FMUL.FTZ R19, R16, R19 ;  /* 0x0000001310137220 */ /* 0x000fe20000410000 */
[C---:B------:R-:W-:Y:S01]  /*11350*/  SHF.L.U32 R16, R29.reuse, 0x10, RZ ;  /* 0x000000101d107819 */ /* 0x040fe200000006ff */
[----:B------:R-:W-:Y:S01]  /*11360*/  IMAD.U32 R24, R28, 0x10000, RZ ;  /* 0x000100001c187824 */ /* 0x000fe200078e00ff */
[----:B------:R-:W-:Y:S01]  /*11370*/  LOP3.LUT R29, R29, 0xffff0000, RZ, 0xc0, !PT ;  /* 0xffff00001d1d7812 */ /* 0x000fe200078ec0ff */
[----:B------:R-:W-:Y:S01]  /*11380*/  FMUL.FTZ R17, R17, R26 ;  /* 0x0000001a11117220 */ /* 0x000fe20000410000 */
[C---:B------:R-:W-:Y:S01]  /*11390*/  SHF.L.U32 R26, R31.reuse, 0x10, RZ ;  /* 0x000000101f1a7819 */ /* 0x040fe200000006ff */
[----:B------:R-:W-:Y:S01]  /*113a0*/  IMAD.U32 R28, R30, 0x10000, RZ ;  /* 0x000100001e1c7824 */ /* 0x000fe200078e00ff */
[----:B------:R-:W-:Y:S01]  /*113b0*/  LOP3.LUT R30, R31, 0xffff0000, RZ, 0xc0, !PT ;  /* 0xffff00001f1e7812 */ /* 0x000fe200078ec0ff */
[----:B------:R-:W-:-:S02]  /*113c0*/  FMUL.FTZ R47, R47, R52 ;  /* 0x000000342f2f7220 */ /* 0x000fc40000410000 */
[----:B------:R-:W-:Y:S02]  /*113d0*/  FMUL.FTZ R53, R50, R53 ;  /* 0x0000003532357220 */ /* 0x000fe40000410000 */
[----:B------:R-:W-:Y:S02]  /*113e0*/  FMUL.FTZ R54, R49, R54 ;  /* 0x0000003631367220 */ /* 0x000fe40000410000 */
[----:B------:R-:W-:Y:S02]  /*113f0*/  FMUL.FTZ R60, R51, R60 ;  /* 0x0000003c333c7220 */ /* 0x000fe40000410000 */
[----:B------:R-:W-:Y:S02]  /*11400*/  FFMA.FTZ R24, R44, R24, R47 ;  /* 0x000000182c187223 */ /* 0x000fe4000001002f */
[----:B------:R-:W-:Y:S02]  /*11410*/  FFMA.FTZ R35, R32, R18, R35 ;  /* 0x0000001220237223 */ /* 0x000fe40000010023 */
[----:B------:R-:W-:-:S02]  /*11420*/  FFMA.FTZ R16, R46, R16, R19 ;  /* 0x000000102e107223 */ /* 0x000fc40000010013 */
[----:B------:R-:W-:Y:S01]  /*11430*/  FFMA.FTZ R29, R8, R29, R53 ;  /* 0x0000001d081d7223 */ /* 0x000fe20000010035 */
[----:B------:R-:W-:Y:S01]  /*11440*/  F2FP.BF16.PACK_AB R32, R35, R24 ;  /* 0x000000182320723e */ /* 0x000fe200000010ff */
[----:B------:R-:W-:Y:S02]  /*11450*/  FFMA.FTZ R28, R45, R28, R54 ;  /* 0x0000001c2d1c7223 */ /* 0x000fe40000010036 */
[----:B------:R-:W-:Y:S02]  /*11460*/  FFMA.FTZ R17, R48, R26, R17 ;  /* 0x0000001a30117223 */ /* 0x000fe40000010011 */
[----:B------:R-:W-:Y:S01]  /*11470*/  FFMA.FTZ R30, R33, R30, R60 ;  /* 0x0000001e211e7223 */ /* 0x000fe2000001003c */
[----:B------:R-:W-:Y:S01]  /*11480*/  F2FP.BF16.PACK_AB R33, R29, R16 ;  /* 0x000000101d21723e */ /* 0x000fe200000010ff */
[----:B------:R-:W-:-:S03]  /*11490*/  FFMA.FTZ R25, R34, R27, R25 ;  /* 0x0000001b22197223 */ /* 0x000fc60000010019 */
[----:B------:R-:W-:Y:S02]  /*114a0*/  F2FP.BF16.PACK_AB R35, R30, R17 ;  /* 0x000000111e23723e */ /* 0x000fe400000010ff */
[----:B------:R-:W-:Y:S02]  /*114b0*/  F2FP.BF16.PACK_AB R34, R25, R28 ;  /* 0x0000001c1922723e */ /* 0x000fe400000010ff */
.L_x_1005:
[----:B------:R-:W-:Y:S05]  /*114c0*/  BSYNC B0 ;  /* 0x0000000000007941 */ /* 0x000fea0003800000 */
.L_x_1004:
[----:B-----5:R4:W-:Y:S02]  /*114d0*/  STS.128 [R245], R32 ;  /* 0x00000020f5007388 */ /* 0x0209e40000000c00 */
.L_x_1003:
[----:B------:R-:W-:Y:S05]  /*114e0*/  BSYNC B1 ;  /* 0x0000000000017941 */ /* 0x000fea0003800000 */
.L_x_1002:
        /* <DEDUP_REMOVED lines=18> */
[----:B--2---:R-:W2:Y:S01]  /*11610*/  LD.E.128 R16, [R16.64+0x80] ;  /* 0x0000800610107980 */ /* 0x004ea2000c101d00 */
[----:B------:R-:W-:Y:S02]  /*11620*/  @P0 IADD3 R29, -R2, RZ, RZ ;  /* 0x000000ff021d0210 */ /* 0x000fe40007ffe1ff */
[----:B------:R-:W-:Y:S02]  /*11630*/  LEA.HI.X R25, R27, R39, R25, 0x1, P1 ;  /* 0x000000271b197211 */ /* 0x000fe400008f0c19 */
[----:B------:R-:W-:-:S04]  /*11640*/  IADD3 R31, P1, R29, R3, RZ ;  /* 0x000000031d1f7210 */ /* 0x000fc80007f3e0ff */
[----:B---3--:R-:W3:Y:S01]  /*11650*/  LD.E.128 R24, [R24.64+0x80] ;  /* 0x0000800618187980 */ /* 0x008ee2000c101d00 */
[----:B------:R-:W-:Y:S02]  /*11660*/  LEA.HI.X.SX32 R29, R29, R4, 0x1, P1 ;  /* 0x000000041d1d7211 */ /* 0x000fe400008f0eff */
[----:B------:R-:W-:-:S04]  /*11670*/  LEA R28, P1, R31, R40, 0x1 ;  /* 0x000000281f1c7211 */ /* 0x000fc800078208ff */
[----:B------:R-:W-:-:S06]  /*11680*/  LEA.HI.X R29, R31, R41, R29, 0x1, P1 ;  /* 0x000000291f1d7211 */ /* 0x000fcc00008f0c1d */
[----:B----4-:R-:W4:Y:S01]  /*11690*/  LD.E.128 R28, [R28.64+0x80] ;  /* 0x000080061c1c7980 */ /* 0x010f22000c101d00 */
        /* <DEDUP_REMOVED lines=8> */
[C---:B--2---:R-:W-:Y:S01]  /*11720*/  IMAD.U32 R47, R16.reuse, 0x10000, RZ ;  /* 0x00010000102f7824 */ /* 0x044fe200078e00ff */
[----:B------:R-:W-:Y:S01]  /*11730*/  LOP3.LUT R35, R16, 0xffff0000, RZ, 0xc0, !PT ;  /* 0xffff000010237812 */ /* 0x000fe200078ec0ff */
[----:B------:R-:W-:Y:S01]  /*11740*/  IMAD.U32 R49, R18, 0x10000, RZ ;  /* 0x0001000012317824 */ /* 0x000fe200078e00ff */
[----:B------:R-:W-:-:S02]  /*11750*/  SHF.L.U32 R16, R17, 0x10, RZ ;  /* 0x0000001011107819 */ /* 0x000fc400000006ff */
[----:B------:R-:W-:Y:S02]  /*11760*/  LOP3.LUT R50, R17, 0xffff0000, RZ, 0xc0, !PT ;  /* 0xffff000011327812 */ /* 0x000fe400078ec0ff */
[C---:B------:R-:W-:Y:S02]  /*11770*/  SHF.L.U32 R17, R19.reuse, 0x10, RZ ;  /* 0x0000001013117819 */ /* 0x040fe400000006ff */
[----:B------:R-:W-:Y:S01]  /*11780*/  LOP3.LUT R51, R19, 0xffff0000, RZ, 0xc0, !PT ;  /* 0xffff000013337812 */ /* 0x000fe200078ec0ff */
[----:B---3--:R-:W-:Y:S01]  /*11790*/  IMAD.U32 R52, R24, 0x10000, RZ ;  /* 0x0001000018347824 */ /* 0x008fe200078e00ff */
        /* <DEDUP_REMOVED lines=14> */
[----:B----4-:R-:W-:Y:S01]  /*11880*/  LOP3.LUT R27, R30, 0xffff0000, RZ, 0xc0, !PT ;  /* 0xffff00001e1b7812 */ /* 0x010fe200078ec0ff */
        /* <DEDUP_REMOVED lines=29> */
.L_x_1009:
[----:B------:R-:W-:Y:S05]  /*11a60*/  BSYNC B0 ;  /* 0x0000000000007941 */ /* 0x000fea0003800000 */
.L_x_1008:
[----:B-----5:R1:W-:Y:S02]  /*11a70*/  STS.128 [R245+0x2000], R32 ;  /* 0x00200020f5007388 */ /* 0x0203e40000000c00 */
.L_x_1007:
[----:B------:R-:W-:Y:S05]  /*11a80*/  BSYNC B1 ;  /* 0x0000000000017941 */ /* 0x000fea0003800000 */
.L_x_1006:
        /* <DEDUP_REMOVED lines=18> */
[----:B------:R-:W4:Y:S01]  /*11bb0*/  LD.E.128 R16, [R16.64+0x100] ;  /* 0x0001000610107980 */ /* 0x000f22000c101d00 */
[----:B------:R-:W-:Y:S02]  /*11bc0*/  @P0 IADD3 R29, -R2, RZ, RZ ;  /* 0x000000ff021d0210 */ /* 0x000fe40007ffe1ff */
[----:B------:R-:W-:Y:S02]  /*11bd0*/  LEA.HI.X R25, R27, R39, R25, 0x1, P1 ;  /* 0x000000271b197211 */ /* 0x000fe400008f0c19 */
[----:B------:R-:W-:-:S04]  /*11be0*/  IADD3 R31, P1, R29, R3, RZ ;  /* 0x000000031d1f7210 */ /* 0x000fc80007f3e0ff */
[----:B--2---:R-:W2:Y:S01]  /*11bf0*/  LD.E.128 R24, [R24.64+0x100] ;  /* 0x0001000618187980 */ /* 0x004ea2000c101d00 */
[----:B------:R-:W-:Y:S02]  /*11c00*/  LEA.HI.X.SX32 R29, R29, R4, 0x1, P1 ;  /* 0x000000041d1d7211 */ /* 0x000fe400008f0eff */
[----:B------:R-:W-:-:S04]  /*11c10*/  LEA R28, P1, R31, R40, 0x1 ;  /* 0x000000281f1c7211 */ /* 0x000fc800078208ff */
[----:B------:R-:W-:-:S06]  /*11c20*/  LEA.HI.X R29, R31, R41, R29, 0x1, P1 ;  /* 0x000000291f1d7211 */ /* 0x000fcc00008f0c1d */
[----:B---3--:R-:W3:Y:S01]  /*11c30*/  LD.E.128 R28, [R28.64+0x100] ;  /* 0x000100061c1c7980 */ /* 0x008ee2000c101d00 */
        /* <DEDUP_REMOVED lines=60> */
.L_x_1013:
[----:B------:R-:W-:Y:S05]  /*12000*/  BSYNC B0 ;  /* 0x0000000000007941 */ /* 0x000fea0003800000 */
.L_x_1012:
[----:B-----5:R4:W-:Y:S02]  /*12010*/  STS.128 [R245+0x4000], R32 ;  /* 0x00400020f5007388 */ /* 0x0209e40000000c00 */
.L_x_1011:
[----:B------:R-:W-:Y:S05]  /*12020*/  BSYNC B1 ;  /* 0x0000000000017941 */ /* 0x000fea0003800000 */
.L_x_1010:
[----:B------:R-:W-:-:S13]  /*12030*/  ISETP.GE.AND P0, PT, R9, R6, PT ;  /* 0x000000060900720c */ /* 0x000fda0003f06270 */
        /* <DEDUP_REMOVED lines=26> */
[----:B-1----:R-:W-:Y:S01]  /*121e0*/  IMAD.U32 R42, R32, 0x10000, RZ ;  /* 0x00010000202a7824 */ /* 0x002fe200078e00ff */
        /* <DEDUP_REMOVED lines=58> */
.L_x_1015:
[----:B------:R-:W-:Y:S05]  /*12590*/  BSYNC B0 ;  /* 0x0000000000007941 */ /* 0x000fea0003800000 */
.L_x_1014:
[----:B-----5:R4:W-:Y:S02]  /*125a0*/  STS.128 [R245+0x6000], R32 ;  /* 0x00600020f5007388 */ /* 0x0209e40000000c00 */
.L_x_1001:
[----:B------:R-:W-:Y:S05]  /*125b0*/  BSYNC B2 ;  /* 0x0000000000027941 */ /* 0x000fea0003800000 */
.L_x_1000:
        /* <DEDUP_REMOVED lines=13> */
[----:B------:R-:W-:Y:S01]  /*12690*/  ISETP.GE.AND P0, PT, R14, R5, PT ;  /* 0x000000050e00720c */ /* 0x000fe20003f06270 */
[----:B------:R-:W-:Y:S02]  /*126a0*/  IMAD.MOV.U32 R25, RZ, RZ, RZ ;  /* 0x000000ffff197224 */ /* 0x000fe400078e00ff */
[----:B------:R-:W-:Y:S01]  /*126b0*/  IMAD.MOV.U32 R17, RZ, RZ, R5 ;  /* 0x000000ffff117224 */ /* 0x000fe200078e0005 */
[----:B------:R-:W-:-:S09]  /*126c0*/  MOV R29, RZ ;  /* 0x000000ff001d7202 */ /* 0x000fd20000000f00 */
[----:B------:R-:W-:Y:S01]  /*126d0*/  @P0 IADD3 R25, -R2, RZ, RZ ;  /* 0x000000ff02190210 */ /* 0x000fe20007ffe1ff */
[----:B------:R-:W-:-:S03]  /*126e0*/  @P0 IMAD.MOV R17, RZ, RZ, -R2 ;  /* 0x000000ffff110224 */ /* 0x000fc600078e0a02 */
[----:B------:R-:W-:Y:S01]  /*126f0*/  IADD3 R27, P1, R25, R3, RZ ;  /* 0x00000003191b7210 */ /* 0x000fe20007f3e0ff */
[----:B------:R-:W-:-:S03]  /*12700*/  IMAD.WIDE R16, R17, 0x2, R36 ;  /* 0x0000000211107825 */ /* 0x000fc600078e0224 */
[----:B------:R-:W-:Y:S01]  /*12710*/  LEA.HI.X.SX32 R25, R25, R4, 0x1, P1 ;  /* 0x0000000419197211 */ /* 0x000fe200008f0eff */
[----:B------:R-:W-:Y:S01]  /*12720*/  @P0 IMAD.MOV R29, RZ, RZ, -R2 ;  /* 0x000000ffff1d0224 */ /* 0x000fe200078e0a02 */
[C---:B------:R-:W-:Y:S01]  /*12730*/  LEA R24, P1, R27.reuse, R38, 0x1 ;  /* 0x000000261b187211 */ /* 0x040fe200078208ff */
[----:B------:R-:W4:Y:S03]  /*12740*/  LD.E.128 R16, [R16.64] ;  /* 0x0000000610107980 */ /* 0x000f26000c101d00 */
[----:B------:R-:W-:Y:S02]  /*12750*/  LEA.HI.X R25, R27, R39, R25, 0x1, P1 ;  /* 0x000000271b197211 */ /* 0x000fe400008f0c19 */
[----:B------:R-:W-:-:S04]  /*12760*/  IADD3 R31, P1, R29, R3, RZ ;  /* 0x000000031d1f7210 */ /* 0x000fc80007f3e0ff */
[----:B--2---:R-:W2:Y:S01]  /*12770*/  LD.E.128 R24, [R24.64] ;  /* 0x0000000618187980 */ /* 0x004ea2000c101d00 */
[----:B------:R-:W-:Y:S02]  /*12780*/  LEA.HI.X.SX32 R29, R29, R4, 0x1, P1 ;  /* 0x000000041d1d7211 */ /* 0x000fe400008f0eff */
[----:B------:R-:W-:-:S04]  /*12790*/  LEA R28, P1, R31, R40, 0x1 ;  /* 0x000000281f1c7211 */ /* 0x000fc800078208ff */
[----:B------:R-:W-:-:S06]  /*127a0*/  LEA.HI.X R29, R31, R41, R29, 0x1, P1 ;  /* 0x000000291f1d7211 */ /* 0x000fcc00008f0c1d */
[----:B---3--:R-:W3:Y:S01]  /*127b0*/  LD.E.128 R28, [R28.64] ;  /* 0x000000061c1c7980 */ /* 0x008ee2000c101d00 */
[C---:B-----5:R-:W-:Y:S01]  /*127c0*/  SHF.L.U32 R43, R32.reuse, 0x10, RZ ;  /* 0x00000010202b7819 */ /* 0x060fe200000006ff */
[----:B------:R-:W-:Y:S01]  /*127d0*/  IMAD.U32 R45, R33, 0x10000, RZ ;  /* 0x00010000212d7824 */ /* 0x000fe200078e00ff */
[----:B------:R-:W-:Y:S01]  /*127e0*/  LOP3.LUT R42, R32, 0xffff0000, RZ, 0xc0, !PT ;  /* 0xffff0000202a7812 */ /* 0x000fe200078ec0ff */
[----:B------:R-:W-:Y:S01]  /*127f0*/  IMAD.U32 R47, R35, 0x10000, RZ ;  /* 0x00010000232f7824 */ /* 0x000fe200078e00ff */
[----:B------:R-:W-:Y:S02]  /*12800*/  LOP3.LUT R32, R33, 0xffff0000, RZ, 0xc0, !PT ;  /* 0xffff000021207812 */ /* 0x000fe400078ec0ff */
[----:B------:R-:W-:Y:S02]  /*12810*/  LOP3.LUT R33, R35, 0xffff0000, RZ, 0xc0, !PT ;  /* 0xffff000023217812 */ /* 0x000fe400078ec0ff */
[C---:B------:R-:W-:Y:S02]  /*12820*/  SHF.L.U32 R44, R34.reuse, 0x10, RZ ;  /* 0x00000010222c7819 */ /* 0x040fe400000006ff */
[----:B------:R-:W-:-:S02]  /*12830*/  LOP3.LUT R34, R34, 0xffff0000, RZ, 0xc0, !PT ;  /* 0xffff000022227812 */ /* 0x000fc400078ec0ff */
[C---:B----4-:R-:W-:Y:S02]  /*12840*/  SHF.L.U32 R46, R16.reuse, 0x10, RZ ;  /* 0x00000010102e7819 */ /* 0x050fe400000006ff */
[----:B------:R-:W-:Y:S01]  /*12850*/  LOP3.LUT R35, R16, 0xffff0000, RZ, 0xc0, !PT ;  /* 0xffff000010237812 */ /* 0x000fe200078ec0ff */
[C---:B------:R-:W-:Y:S01]  /*12860*/  IMAD.U32 R16, R17.reuse, 0x10000, RZ ;  /* 0x0001000011107824 */ /* 0x040fe200078e00ff */
[----:B------:R-:W-:Y:S01]  /*12870*/  LOP3.LUT R49, R17, 0xffff0000, RZ, 0xc0, !PT ;  /* 0xffff000011317812 */ /* 0x000fe200078ec0ff */
[C---:B------:R-:W-:Y:S01]  /*12880*/  IMAD.U32 R17, R19.reuse, 0x10000, RZ ;  /* 0x0001000013117824 */ /* 0x040fe200078e00ff */
[----:B------:R-:W-:Y:S02]  /*12890*/  LOP3.LUT R50, R19, 0xffff0000, RZ, 0xc0, !PT ;  /* 0xffff000013327812 */ /* 0x000fe400078ec0ff */
[----:B------:R-:W-:Y:S01]  /*128a0*/  SHF.L.U32 R48, R18, 0x10, RZ ;  /* 0x0000001012307819 */ /* 0x000fe200000006ff */
[C---:B--2---:R-:W-:Y:S01]  /*128b0*/  IMAD.U32 R19, R25.reuse, 0x10000, RZ ;  /* 0x0001000019137824 */ /* 0x044fe200078e00ff */
[----:B------:R-:W-:-:S02]  /*128c0*/  LOP3.LUT R52, R25, 0xffff0000, RZ, 0xc0, !PT ;  /* 0xffff000019347812 */ /* 0x000fc400078ec0ff */
[C---:B------:R-:W-:Y:S01]  /*128d0*/  SHF.L.U32 R53, R26.reuse, 0x10, RZ ;  /* 0x000000101a357819 */ /* 0x040fe200000006ff */
[----:B------:R-:W-:Y:S01]  /*128e0*/  @!P0 FADD.FTZ R19, -R19, -RZ ;  /* 0x800000ff13138221 */ /* 0x000fe20000010100 */
[----:B------:R-:W-:Y:S01]  /*128f0*/  LOP3.LUT R25, R26, 0xffff0000, RZ, 0xc0, !PT ;  /* 0xffff00001a197812 */ /* 0x000fe200078ec0ff */
[C---:B------:R-:W-:Y:S01]  /*12900*/  IMAD.U32 R26, R27.reuse, 0x10000, RZ ;  /* 0x000100001b1a7824 */ /* 0x040fe200078e00ff */
[----:B------:R-:W-:Y:S01]  /*12910*/  LOP3.LUT R27, R27, 0xffff0000, RZ, 0xc0, !PT ;  /* 0xffff00001b1b7812 */ /* 0x000fe200078ec0ff */
[----:B------:R-:W-:Y:S01]  /*12920*/  @!P0 FADD.FTZ R52, -R52, -RZ ;  /* 0x800000ff34348221 */ /* 0x000fe20000010100 */
[----:B------:R-:W-:Y:S01]  /*12930*/  SHF.L.U32 R51, R24, 0x10, RZ ;  /* 0x0000001018337819 */ /* 0x000fe200000006ff */
[----:B------:R-:W-:Y:S01]  /*12940*/  @!P0 FADD.FTZ R26, -R26, -RZ ;  /* 0x800000ff1a1a8221 */ /* 0x000fe20000010100 */
[----:B------:R-:W-:Y:S01]  /*12950*/  LOP3.LUT R24, R24, 0xffff0000, RZ, 0xc0, !PT ;  /* 0xffff000018187812 */ /* 0x000fe200078ec0ff */
[----:B------:R-:W-:Y:S01]  /*12960*/  @!P0 FADD.FTZ R25, -R25, -RZ ;  /* 0x800000ff19198221 */ /* 0x000fe20000010100 */
[----:B------:R-:W-:Y:S01]  /*12970*/  LOP3.LUT R18, R18, 0xffff0000, RZ, 0xc0, !PT ;  /* 0xffff000012127812 */ /* 0x000fe200078ec0ff */
[----:B------:R-:W-:-:S02]  /*12980*/  @!P0 FADD.FTZ R27, -R27, -RZ ;  /* 0x800000ff1b1b8221 */ /* 0x000fc40000010100 */
[----:B------:R-:W-:Y:S02]  /*12990*/  FMUL.FTZ R26, R17, R26 ;  /* 0x0000001a111a7220 */ /* 0x000fe40000410000 */
[----:B------:R-:W-:Y:S02]  /*129a0*/  @!P0 FADD.FTZ R24, -R24, -RZ ;  /* 0x800000ff18188221 */ /* 0x000fe40000010100 */
[C---:B---3--:R-:W-:Y:S01]  /*129b0*/  IMAD.U32 R17, R29.reuse, 0x10000, RZ ;  /* 0x000100001d117824 */ /* 0x048fe200078e00ff */
[----:B------:R-:W-:Y:S01]  /*129c0*/  LOP3.LUT R29, R29, 0xffff0000, RZ, 0xc0, !PT ;  /* 0xffff00001d1d7812 */ /* 0x000fe200078ec0ff */
[----:B------:R-:W-:Y:S01]  /*129d0*/  FMUL.FTZ R16, R16, R19 ;  /* 0x0000001310107220 */ /* 0x000fe20000410000 */
[----:B------:R-:W-:Y:S01]  /*129e0*/  SHF.L.U32 R19, R28, 0x10, RZ ;  /* 0x000000101c137819 */ /* 0x000fe200000006ff */
[----:B------:R-:W-:Y:S01]  /*129f0*/  FMUL.FTZ R25, R18, R25 ;  /* 0x0000001912197220 */ /* 0x000fe20000410000 */
[----:B------:R-:W-:Y:S01]  /*12a00*/  LOP3.LUT R18, R28, 0xffff0000, RZ, 0xc0, !PT ;  /* 0xffff00001c127812 */ /* 0x000fe200078ec0ff */
[----:B------:R-:W-:Y:S01]  /*12a10*/  @!P0 FADD.FTZ R51, -R51, -RZ ;  /* 0x800000ff33338221 */ /* 0x000fe20000010100 */
[----:B------:R-:W-:Y:S01]  /*12a20*/  SHF.L.U32 R28, R30, 0x10, RZ ;  /* 0x000000101e1c7819 */ /* 0x000fe200000006ff */
[----:B------:R-:W-:-:S02]  /*12a30*/  FMUL.FTZ R49, R49, R52 ;  /* 0x0000003431317220 */ /* 0x000fc40000410000 */
[----:B------:R-:W-:Y:S02]  /*12a40*/  @!P0 FADD.FTZ R53, -R53, -RZ ;  /* 0x800000ff35358221 */ /* 0x000fe40000010100 */
[----:B------:R-:W-:Y:S01]  /*12a50*/  FMUL.FTZ R50, R50, R27 ;  /* 0x0000001b32327220 */ /* 0x000fe20000410000 */
[----:B------:R-:W-:Y:S01]  /*12a60*/  LOP3.LUT R27, R30, 0xffff0000, RZ, 0xc0, !PT ;  /* 0xffff00001e1b7812 */ /* 0x000fe200078ec0ff */
[----:B------:R-:W-:Y:S01]  /*12a70*/  FMUL.FTZ R35, R35, R24 ;  /* 0x0000001823237220 */ /* 0x000fe20000410000 */
[C---:B------:R-:W-:Y:S01]  /*12a80*/  LOP3.LUT R30, R31.reuse, 0xffff0000, RZ, 0xc0, !PT ;  /* 0xffff00001f1e7812 */ /* 0x040fe200078ec0ff */
[----:B------:R-:W-:Y:S02]  /*12a90*/  IMAD.U32 R24, R31, 0x10000, RZ ;  /* 0x000100001f187824 */ /* 0x000fe400078e00ff */
[----:B------:R-:W-:Y:S02]  /*12aa0*/  FMUL.FTZ R46, R46, R51 ;  /* 0x000000332e2e7220 */ /* 0x000fe40000410000 */
[----:B------:R-:W-:-:S02]  /*12ab0*/  FMUL.FTZ R53, R48, R53 ;  /* 0x0000003530357220 */ /* 0x000fc40000410000 */
[----:B------:R-:W-:Y:S02]  /*12ac0*/  FFMA.FTZ R16, R45, R17, R16 ;  /* 0x000000112d107223 */ /* 0x000fe40000010010 */
[----:B------:R-:W-:Y:S02]  /*12ad0*/  FFMA.FTZ R29, R32, R29, R49 ;  /* 0x0000001d201d7223 */ /* 0x000fe40000010031 */
[----:B------:R-:W-:Y:S02]  /*12ae0*/  FFMA.FTZ R24, R47, R24, R26 ;  /* 0x000000182f187223 */ /* 0x000fe4000001001a */
[----:B------:R-:W-:Y:S01]  /*12af0*/  FFMA.FTZ R33, R33, R30, R50 ;  /* 0x0000001e21217223 */ /* 0x000fe20000010032 */
[----:B------:R-:W-:Y:S01]  /*12b00*/  F2FP.BF16.PACK_AB R16, R29, R16 ;  /* 0x000000101d10723e */ /* 0x000fe200000010ff */
[----:B------:R-:W-:Y:S02]  /*12b10*/  FFMA.FTZ R19, R43, R19, R46 ;  /* 0x000000132b137223 */ /* 0x000fe4000001002e */
[----:B------:R-:W-:Y:S01]  /*12b20*/  FFMA.FTZ R18, R42, R18, R35 ;  /* 0x000000122a127223 */ /* 0x000fe20000010023 */
[----:B------:R-:W-:Y:S01]  /*12b30*/  F2FP.BF16.PACK_AB R35, R33, R24 ;  /* 0x000000182123723e */ /* 0x000fe200000010ff */
[----:B------:R-:W-:Y:S01]  /*12b40*/  FFMA.FTZ R28, R44, R28, R53 ;  /* 0x0000001c2c1c7223 */ /* 0x000fe20000010035 */
[----:B------:R-:W-:Y:S01]  /*12b50*/  MOV R33, R16 ;  /* 0x0000001000217202 */ /* 0x000fe20000000f00 */
[----:B------:R-:W-:Y:S01]  /*12b60*/  FFMA.FTZ R25, R34, R27, R25 ;  /* 0x0000001b22197223 */ /* 0x000fe20000010019 */
[----:B------:R-:W-:-:S04]  /*12b70*/  F2FP.BF16.PACK_AB R32, R18, R19 ;  /* 0x000000131220723e */ /* 0x000fc800000010ff */
[----:B------:R-:W-:Y:S02]  /*12b80*/  F2FP.BF16.PACK_AB R34, R25, R28 ;  /* 0x0000001c1922723e */ /* 0x000fe400000010ff */
.L_x_1021:
[----:B------:R-:W-:Y:S05]  /*12b90*/  BSYNC B0 ;  /* 0x0000000000007941 */ /* 0x000fea0003800000 */
.L_x_1020:
[----:B-----5:R4:W-:Y:S02]  /*12ba0*/  STS.128 [R245+0x800], R32 ;  /* 0x00080020f5007388 */ /* 0x0209e40000000c00 */
.L_x_1019:
[----:B------:R-:W-:Y:S05]  /*12bb0*/  BSYNC B1 ;  /* 0x0000000000017941 */ /* 0x000fea0003800000 */
.L_x_1018:
        /* <DEDUP_REMOVED lines=19> */
[----:B------:R-:W4:Y:S03]  /*12cf0*/  LD.E.128 R16, [R16.64+0x80] ;  /* 0x0000800610107980 */ /* 0x000f26000c101d00 */
[----:B------:R-:W-:Y:S02]  /*12d00*/  LEA.HI.X R25, R27, R39, R25, 0x1, P1 ;  /* 0x000000271b197211 */ /* 0x000fe400008f0c19 */
[----:B------:R-:W-:-:S04]  /*12d10*/  IADD3 R31, P1, R29, R3, RZ ;  /* 0x000000031d1f7210 */ /* 0x000fc80007f3e0ff */
[----:B--2---:R-:W2:Y:S01]  /*12d20*/  LD.E.128 R24, [R24.64+0x80] ;  /* 0x0000800618187980 */ /* 0x004ea2000c101d00 */
[----:B------:R-:W-:Y:S02]  /*12d30*/  LEA.HI.X.SX32 R29, R29, R4, 0x1, P1 ;  /* 0x000000041d1d7211 */ /* 0x000fe400008f0eff */
[----:B------:R-:W-:-:S04]  /*12d40*/  LEA R28, P1, R31, R40, 0x1 ;  /* 0x000000281f1c7211 */ /* 0x000fc800078208ff */
[----:B------:R-:W-:-:S06]  /*12d50*/  LEA.HI.X R29, R31, R41, R29, 0x1, P1 ;  /* 0x000000291f1d7211 */ /* 0x000fcc00008f0c1d */
[----:B---3--:R-:W3:Y:S01]  /*12d60*/  LD.E.128 R28, [R28.64+0x80] ;  /* 0x000080061c1c7980 */ /* 0x008ee2000c101d00 */
        /* <DEDUP_REMOVED lines=61> */
.L_x_1025:
[----:B------:R-:W-:Y:S05]  /*13140*/  BSYNC B0 ;  /* 0x0000000000007941 */ /* 0x000fea0003800000 */
.L_x_1024:
[----:B-----5:R4:W-:Y:S02]  /*13150*/  STS.128 [R245+0x2800], R32 ;  /* 0x00280020f5007388 */ /* 0x0209e40000000c00 */
.L_x_1023:
[----:B------:R-:W-:Y:S05]  /*13160*/  BSYNC B1 ;  /* 0x0000000000017941 */ /* 0x000fea0003800000 */
.L_x_1022:
        /* <DEDUP_REMOVED lines=88> */
.L_x_1029:
[----:B------:R-:W-:Y:S05]  /*136f0*/  BSYNC B0 ;  /* 0x0000000000007941 */ /* 0x000fea0003800000 */
.L_x_1028:
[----:B-----5:R4:W-:Y:S02]  /*13700*/  STS.128 [R245+0x4800], R32 ;  /* 0x00480020f5007388 */ /* 0x0209e40000000c00 */
.L_x_1027:
[----:B------:R-:W-:Y:S05]  /*13710*/  BSYNC B1 ;  /* 0x0000000000017941 */ /* 0x000fea0003800000 */
.L_x_1026:
        /* <DEDUP_REMOVED lines=26> */
[C---:B-1---5:R-:W-:Y:S01]  /*138c0*/  SHF.L.U32 R37, R32.reuse, 0x10, RZ ;  /* 0x0000001020257819 */ /* 0x062fe200000006ff */
        /* <DEDUP_REMOVED lines=60> */
.L_x_1031:
[----:B------:R-:W-:Y:S05]  /*13c90*/  BSYNC B0 ;  /* 0x0000000000007941 */ /* 0x000fea0003800000 */
.L_x_1030:
[----:B-----5:R4:W-:Y:S02]  /*13ca0*/  STS.128 [R245+0x6800], R32 ;  /* 0x00680020f5007388 */ /* 0x0209e40000000c00 */
.L_x_1017:
[----:B------:R-:W-:Y:S05]  /*13cb0*/  BSYNC B2 ;  /* 0x0000000000027941 */ /* 0x000fea0003800000 */
.L_x_1016:
        /* <DEDUP_REMOVED lines=20> */
[----:B------:R-:W-:Y:S02]  /*13e00*/  LEA.HI.X.SX32 R25, R25, R4, 0x1, P1 ;  /* 0x0000000419197211 */ /* 0x000fe400008f0eff */
[C---:B------:R-:W-:Y:S01]  /*13e10*/  LEA R24, P1, R27.reuse, R38, 0x1 ;  /* 0x000000261b187211 */ /* 0x040fe200078208ff */
[----:B------:R-:W-:Y:S01]  /*13e20*/  IMAD.MOV.U32 R29, RZ, RZ, RZ ;  /* 0x000000ffff1d7224 */ /* 0x000fe200078e00ff */
[----:B------:R-:W-:Y:S01]  /*13e30*/  @P0 IADD3 R29, -R2, RZ, RZ ;  /* 0x000000ff021d0210 */ /* 0x000fe20007ffe1ff */
[----:B--2---:R-:W2:Y:S01]  /*13e40*/  LD.E.128 R16, [R16.64] ;  /* 0x0000000610107980 */ /* 0x004ea2000c101d00 */
[----:B------:R-:W-:Y:S02]  /*13e50*/  LEA.HI.X R25, R27, R39, R25, 0x1, P1 ;  /* 0x000000271b197211 */ /* 0x000fe400008f0c19 */
[----:B------:R-:W-:-:S04]  /*13e60*/  IADD3 R31, P1, R29, R3, RZ ;  /* 0x000000031d1f7210 */ /* 0x000fc80007f3e0ff */
[----:B---3--:R-:W3:Y:S01]  /*13e70*/  LD.E.128 R24, [R24.64] ;  /* 0x0000000618187980 */ /* 0x008ee2000c101d00 */
[----:B------:R-:W-:Y:S02]  /*13e80*/  LEA.HI.X.SX32 R29, R29, R4, 0x1, P1 ;  /* 0x000000041d1d7211 */ /* 0x000fe400008f0eff */
[----:B------:R-:W-:-:S04]  /*13e90*/  LEA R28, P1, R31, R40, 0x1 ;  /* 0x000000281f1c7211 */ /* 0x000fc800078208ff */
[----:B------:R-:W-:-:S06]  /*13ea0*/  LEA.HI.X R29, R31, R41, R29, 0x1, P1 ;  /* 0x000000291f1d7211 */ /* 0x000fcc00008f0c1d */
[----:B----4-:R-:W4:Y:S01]  /*13eb0*/  LD.E.128 R28, [R28.64] ;  /* 0x000000061c1c7980 */ /* 0x010f22000c101d00 */
[C---:B-----5:R-:W-:Y:S01]  /*13ec0*/  IMAD.U32 R42, R32.reuse, 0x10000, RZ ;  /* 0x00010000202a7824 */ /* 0x060fe200078e00ff */
[----:B------:R-:W-:Y:S01]  /*13ed0*/  LOP3.LUT R37, R32, 0xffff0000, RZ, 0xc0, !PT ;  /* 0xffff000020257812 */ /* 0x000fe200078ec0ff */
[----:B------:R-:W-:Y:S01]  /*13ee0*/  IMAD.U32 R43, R34, 0x10000, RZ ;  /* 0x00010000222b7824 */ /* 0x000fe200078e00ff */
[C---:B------:R-:W-:Y:S02]  /*13ef0*/  LOP3.LUT R32, R33.reuse, 0xffff0000, RZ, 0xc0, !PT ;  /* 0xffff000021207812 */ /* 0x040fe400078ec0ff */
[----:B------:R-:W-:Y:S02]  /*13f00*/  SHF.L.U32 R44, R33, 0x10, RZ ;  /* 0x00000010212c7819 */ /* 0x000fe400000006ff */
[C---:B------:R-:W-:Y:S02]  /*13f10*/  LOP3.LUT R33, R35.reuse, 0xffff0000, RZ, 0xc0, !PT ;  /* 0xffff000023217812 */ /* 0x040fe400078ec0ff */
[----:B------:R-:W-:-:S02]  /*13f20*/  SHF.L.U32 R46, R35, 0x10, RZ ;  /* 0x00000010232e7819 */ /* 0x000fc400000006ff */
[----:B------:R-:W-:Y:S01]  /*13f30*/  LOP3.LUT R34, R34, 0xffff0000, RZ, 0xc0, !PT ;  /* 0xffff000022227812 */ /* 0x000fe200078ec0ff */
[C---:B--2---:R-:W-:Y:S01]  /*13f40*/  IMAD.U32 R45, R16.reuse, 0x10000, RZ ;  /* 0x00010000102d7824 */ /* 0x044fe200078e00ff */
[----:B------:R-:W-:Y:S01]  /*13f50*/  LOP3.LUT R35, R16, 0xffff0000, RZ, 0xc0, !PT ;  /* 0xffff000010237812 */ /* 0x000fe200078ec0ff */
[----:B------:R-:W-:Y:S01]  /*13f60*/  IMAD.U32 R47, R18, 0x10000, RZ ;  /* 0x00010000122f7824 */ /* 0x000fe200078e00ff */
[C---:B------:R-:W-:Y:S02]  /*13f70*/  SHF.L.U32 R16, R17.reuse, 0x10, RZ ;  /* 0x0000001011107819 */ /* 0x040fe400000006ff */
[----:B------:R-:W-:Y:S02]  /*13f80*/  LOP3.LUT R48, R17, 0xffff0000, RZ, 0xc0, !PT ;  /* 0xffff000011307812 */ /* 0x000fe400078ec0ff */
[C---:B------:R-:W-:Y:S01]  /*13f90*/  SHF.L.U32 R17, R19.reuse, 0x10, RZ ;  /* 0x0000001013117819 */ /* 0x040fe200000006ff */
[----:B---3--:R-:W-:Y:S01]  /*13fa0*/  IMAD.U32 R50, R24, 0x10000, RZ ;  /* 0x0001000018327824 */ /* 0x008fe200078e00ff */
[----:B------:R-:W-:Y:S01]  /*13fb0*/  LOP3.LUT R49, R19, 0xffff0000, RZ, 0xc0, !PT ;  /* 0xffff000013317812 */ /* 0x000fe200078ec0ff */
[----:B------:R-:W-:Y:S01]  /*13fc0*/  IMAD.U32 R52, R26, 0x10000, RZ ;  /* 0x000100001a347824 */ /* 0x000fe200078e00ff */
[C---:B------:R-:W-:Y:S01]  /*13fd0*/  SHF.L.U32 R19, R25.reuse, 0x10, RZ ;  /* 0x0000001019137819 */ /* 0x040fe200000006ff */
[----:B------:R-:W-:Y:S01]  /*13fe0*/  @!P0 FADD.FTZ R50, -R50, -RZ ;  /* 0x800000ff32328221 */ /* 0x000fe20000010100 */
        /* <DEDUP_REMOVED lines=12> */
[----:B----4-:R-:W-:Y:S01]  /*140b0*/  SHF.L.U32 R27, R31, 0x10, RZ ;  /* 0x000000101f1b7819 */ /* 0x010fe200000006ff */
[----:B------:R-:W-:Y:S01]  /*140c0*/  FMUL.FTZ R24, R35, R24 ;  /* 0x0000001823187220 */ /* 0x000fe20000410000 */
[C---:B------:R-:W-:Y:S01]  /*140d0*/  LOP3.LUT R35, R29.reuse, 0xffff0000, RZ, 0xc0, !PT ;  /* 0xffff00001d237812 */ /* 0x040fe200078ec0ff */
[----:B------:R-:W-:Y:S01]  /*140e0*/  FMUL.FTZ R19, R16, R19 ;  /* 0x0000001310137220 */ /* 0x000fe20000410000 */
[----:B------:R-:W-:Y:S01]  /*140f0*/  SHF.L.U32 R16, R29, 0x10, RZ ;  /* 0x000000101d107819 */ /* 0x000fe200000006ff */
[----:B------:R-:W-:-:S02]  /*14100*/  @!P0 FADD.FTZ R54, -R54, -RZ ;  /* 0x800000ff36368221 */ /* 0x000fc40000010100 */
[----:B------:R-:W-:Y:S01]  /*14110*/  FMUL.FTZ R25, R18, R25 ;  /* 0x0000001912197220 */ /* 0x000fe20000410000 */
[C---:B------:R-:W-:Y:S01]  /*14120*/  LOP3.LUT R18, R28.reuse, 0xffff0000, RZ, 0xc0, !PT ;  /* 0xffff00001c127812 */ /* 0x040fe200078ec0ff */
[----:B------:R-:W-:Y:S02]  /*14130*/  FMUL.FTZ R17, R17, R26 ;  /* 0x0000001a11117220 */ /* 0x000fe40000410000 */
[----:B------:R-:W-:Y:S01]  /*14140*/  IMAD.U32 R26, R28, 0x10000, RZ ;  /* 0x000100001c1a7824 */ /* 0x000fe200078e00ff */
[C---:B------:R-:W-:Y:S01]  /*14150*/  LOP3.LUT R28, R30.reuse, 0xffff0000, RZ, 0xc0, !PT ;  /* 0xffff00001e1c7812 */ /* 0x040fe200078ec0ff */
[----:B------:R-:W-:Y:S01]  /*14160*/  IMAD.U32 R29, R30, 0x10000, RZ ;  /* 0x000100001e1d7824 */ /* 0x000fe200078e00ff */
[----:B------:R-:W-:Y:S01]  /*14170*/  LOP3.LUT R30, R31, 0xffff0000, RZ, 0xc0, !PT ;  /* 0xffff00001f1e7812 */ /* 0x000fe200078ec0ff */
[----:B------:R-:W-:Y:S02]  /*14180*/  FMUL.FTZ R51, R48, R51 ;  /* 0x0000003330337220 */ /* 0x000fe40000410000 */
[----:B------:R-:W-:-:S02]  /*14190*/  FMUL.FTZ R45, R45, R50 ;  /* 0x000000322d2d7220 */ /* 0x000fc40000410000 */
[----:B------:R-:W-:Y:S02]  /*141a0*/  FMUL.FTZ R52, R47, R52 ;  /* 0x000000342f347220 */ /* 0x000fe40000410000 */
[----:B------:R-:W-:Y:S02]  /*141b0*/  FMUL.FTZ R54, R49, R54 ;  /* 0x0000003631367220 */ /* 0x000fe40000410000 */
[----:B------:R-:W-:Y:S02]  /*141c0*/  FFMA.FTZ R16, R44, R16, R19 ;  /* 0x000000102c107223 */ /* 0x000fe40000010013 */
[----:B------:R-:W-:Y:S02]  /*141d0*/  FFMA.FTZ R35, R32, R35, R51 ;  /* 0x0000002320237223 */ /* 0x000fe40000010033 */
[----:B------:R-:W-:Y:S02]  /*141e0*/  FFMA.FTZ R26, R42, R26, R45 ;  /* 0x0000001a2a1a7223 */ /* 0x000fe4000001002d */
[----:B------:R-:W-:-:S02]  /*141f0*/  FFMA.FTZ R37, R37, R18, R24 ;  /* 0x0000001225257223 */ /* 0x000fc40000010018 */
[----:B------:R-:W-:Y:S02]  /*14200*/  FFMA.FTZ R29, R43, R29, R52 ;  /* 0x0000001d2b1d7223 */ /* 0x000fe40000010034 */
[----:B------:R-:W-:Y:S01]  /*14210*/  FFMA.FTZ R17, R46, R27, R17 ;  /* 0x0000001b2e117223 */ /* 0x000fe20000010011 */
[----:B------:R-:W-:Y:S01]  /*14220*/  F2FP.BF16.PACK_AB R32, R37, R26 ;  /* 0x0000001a2520723e */ /* 0x000fe200000010ff */
[----:B------:R-:W-:Y:S01]  /*14230*/  FFMA.FTZ R30, R33, R30, R54 ;  /* 0x0000001e211e7223 */ /* 0x000fe20000010036 */
[----:B------:R-:W-:Y:S01]  /*14240*/  F2FP.BF16.PACK_AB R33, R35, R16 ;  /* 0x000000102321723e */ /* 0x000fe200000010ff */
[----:B------:R-:W-:-:S03]  /*14250*/  FFMA.FTZ R28, R34, R28, R25 ;  /* 0x0000001c221c7223 */ /* 0x000fc60000010019 */
[----:B------:R-:W-:Y:S02]  /*14260*/  F2FP.BF16.PACK_AB R35, R30, R17 ;  /* 0x000000111e23723e */ /* 0x000fe400000010ff */
[----:B------:R-:W-:Y:S02]  /*14270*/  F2FP.BF16.PACK_AB R34, R28, R29 ;  /* 0x0000001d1c22723e */ /* 0x000fe400000010ff */
.L_x_1037:
[----:B------:R-:W-:Y:S05]  /*14280*/  BSYNC B0 ;  /* 0x0000000000007941 */ /* 0x000fea0003800000 */
.L_x_1036:
[----:B-----5:R1:W-:Y:S02]  /*14290*/  STS.128 [R245+0x1000], R32 ;  /* 0x00100020f5007388 */ /* 0x0203e40000000c00 */
.L_x_1035:
[----:B------:R-:W-:Y:S05]  /*142a0*/  BSYNC B1 ;  /* 0x0000000000017941 */ /* 0x000fea0003800000 */
.L_x_1034:
        /* <DEDUP_REMOVED lines=19> */
[----:B------:R-:W4:Y:S01]  /*143e0*/  LD.E.128 R16, [R16.64+0x80] ;  /* 0x0000800610107980 */ /* 0x000f22000c101d00 */
[----:B------:R-:W-:Y:S02]  /*143f0*/  LEA.HI.X R25, R27, R39, R25, 0x1, P1 ;  /* 0x000000271b197211 */ /* 0x000fe400008f0c19 */
[----:B------:R-:W-:-:S04]  /*14400*/  IADD3 R31, P1, R29, R3, RZ ;  /* 0x000000031d1f7210 */ /* 0x000fc80007f3e0ff */
[----:B--2---:R-:W2:Y:S01]  /*14410*/  LD.E.128 R24, [R24.64+0x80] ;  /* 0x0000800618187980 */ /* 0x004ea2000c101d00 */
[----:B------:R-:W-:Y:S02]  /*14420*/  LEA.HI.X.SX32 R29, R29, R4, 0x1, P1 ;  /* 0x000000041d1d7211 */ /* 0x000fe400008f0eff */
[----:B------:R-:W-:-:S04]  /*14430*/  LEA R28, P1, R31, R40, 0x1 ;  /* 0x000000281f1c7211 */ /* 0x000fc800078208ff */
[----:B------:R-:W-:-:S06]  /*14440*/  LEA.HI.X R29, R31, R41, R29, 0x1, P1 ;  /* 0x000000291f1d7211 */ /* 0x000fcc00008f0c1d */
[----:B---3--:R-:W3:Y:S01]  /*14450*/  LD.E.128 R28, [R28.64+0x80] ;  /* 0x000080061c1c7980 */ /* 0x008ee2000c101d00 */
        /* <DEDUP_REMOVED lines=8> */
[C---:B----4-:R-:W-:Y:S01]  /*144e0*/  IMAD.U32 R45, R16.reuse, 0x10000, RZ ;  /* 0x00010000102d7824 */ /* 0x050fe200078e00ff */
[----:B------:R-:W-:Y:S01]  /*144f0*/  LOP3.LUT R35, R16, 0xffff0000, RZ, 0xc0, !PT ;  /* 0xffff000010237812 */ /* 0x000fe200078ec0ff */
[----:B------:R-:W-:Y:S01]  /*14500*/  IMAD.U32 R47, R18, 0x10000, RZ ;  /* 0x00010000122f7824 */ /* 0x000fe200078e00ff */
[C---:B------:R-:W-:Y:S02]  /*14510*/  SHF.L.U32 R16, R17.reuse, 0x10, RZ ;  /* 0x0000001011107819 */ /* 0x040fe400000006ff */
[----:B------:R-:W-:Y:S02]  /*14520*/  LOP3.LUT R48, R17, 0xffff0000, RZ, 0xc0, !PT ;  /* 0xffff000011307812 */ /* 0x000fe400078ec0ff */
[C---:B------:R-:W-:Y:S01]  /*14530*/  SHF.L.U32 R17, R19.reuse, 0x10, RZ ;  /* 0x0000001013117819 */ /* 0x040fe200000006ff */
[----:B--2---:R-:W-:Y:S01]  /*14540*/  IMAD.U32 R50, R24, 0x10000, RZ ;  /* 0x0001000018327824 */ /* 0x004fe200078e00ff */
        /* <DEDUP_REMOVED lines=16> */
[----:B---3--:R-:W-:Y:S01]  /*14650*/  SHF.L.U32 R27, R31, 0x10, RZ ;  /* 0x000000101f1b7819 */ /* 0x008fe200000006ff */
        /* <DEDUP_REMOVED lines=28> */
.L_x_1041:
[----:B------:R-:W-:Y:S05]  /*14820*/  BSYNC B0 ;  /* 0x0000000000007941 */ /* 0x000fea0003800000 */
.L_x_1040:
[----:B-----5:R4:W-:Y:S02]  /*14830*/  STS.128 [R245+0x3000], R32 ;  /* 0x00300020f5007388 */ /* 0x0209e40000000c00 */
.L_x_1039:
[----:B------:R-:W-:Y:S05]  /*14840*/  BSYNC B1 ;  /* 0x0000000000017941 */ /* 0x000fea0003800000 */
.L_x_1038:
        /* <DEDUP_REMOVED lines=87> */
.L_x_1045:
[----:B------:R-:W-:Y:S05]  /*14dc0*/  BSYNC B0 ;  /* 0x0000000000007941 */ /* 0x000fea0003800000 */
.L_x_1044:
[----:B-----5:R4:W-:Y:S02]  /*14dd0*/  STS.128 [R245+0x5000], R32 ;  /* 0x00500020f5007388 */ /* 0x0209e40000000c00 */
.L_x_1043:
[----:B------:R-:W-:Y:S05]  /*14de0*/  BSYNC B1 ;  /* 0x0000000000017941 */ /* 0x000fea0003800000 */
.L_x_1042:
[----:B------:R-:W-:-:S13]  /*14df0*/  ISETP.GE.AND P0, PT, R9, R6, PT ;  /* 0x000000060900720c */ /* 0x000fda0003f06270 */
[----:B------:R1:W-:Y:S01]  /*14e00*/  @P0 STS.128 [R245+0x7000], RZ ;  /* 0x007000fff5000388 */ /* 0x0003e20000000c00 */
[----:B------:R-:W-:Y:S05]  /*14e10*/  @P0 BRA `(.L_x_1033) ;  /* 0x0000055000000947 */ /* 0x000fea0003800000 */
[----:B------:R1:W5:Y:S01]  /*14e20*/  LD.E.128 R16, [R22.64+0x180] ;  /* 0x0001800616107980 */ /* 0x000362000c101d00 */
        /* <DEDUP_REMOVED lines=10> */
[----:B-1--4-:R-:W-:Y:S02]  /*14ed0*/  LEA.HI.X.SX32 R22, R24, R4, 0x1, P1 ;  /* 0x0000000418167211 */ /* 0x012fe400008f0eff */
        /* <DEDUP_REMOVED lines=18> */
[----:B------:R-:W-:Y:S02]  /*15000*/  LOP3.LUT R18, R18, 0xffff0000, RZ, 0xc0, !PT ;  /* 0xffff000012127812 */ /* 0x000fe400078ec0ff */
[C---:B----4-:R-:W-:Y:S01]  /*15010*/  SHF.L.U32 R19, R25.reuse, 0x10, RZ ;  /* 0x0000001019137819 */ /* 0x050fe200000006ff */
[----:B------:R-:W-:Y:S01]  /*15020*/  IMAD.U32 R43, R24, 0x10000, RZ ;  /* 0x00010000182b7824 */ /* 0x000fe200078e00ff */
[----:B------:R-:W-:Y:S01]  /*15030*/  LOP3.LUT R46, R25, 0xffff0000, RZ, 0xc0, !PT ;  /* 0xffff0000192e7812 */ /* 0x000fe200078ec0ff */
[----:B------:R-:W-:Y:S01]  /*15040*/  IMAD.U32 R45, R26, 0x10000, RZ ;  /* 0x000100001a2d7824 */ /* 0x000fe200078e00ff */
[C---:B------:R-:W-:Y:S02]  /*15050*/  SHF.L.U32 R25, R27.reuse, 0x10, RZ ;  /* 0x000000101b197819 */ /* 0x040fe400000006ff */
[----:B------:R-:W-:Y:S01]  /*15060*/  LOP3.LUT R47, R27, 0xffff0000, RZ, 0xc0, !PT ;  /* 0xffff00001b2f7812 */ /* 0x000fe200078ec0ff */
[C---:B--2---:R-:W-:Y:S01]  /*15070*/  IMAD.U32 R48, R28.reuse, 0x10000, RZ ;  /* 0x000100001c307824 */ /* 0x044fe200078e00ff */
        /* <DEDUP_REMOVED lines=14> */
[----:B------:R-:W-:Y:S01]  /*15160*/  LOP3.LUT R52, R31, 0xffff0000, RZ, 0xc0, !PT ;  /* 0xffff00001f347812 */ /* 0x000fe200078ec0ff */
[----:B------:R-:W-:Y:S01]  /*15170*/  FMUL.FTZ R27, R24, R27 ;  /* 0x0000001b181b7220 */ /* 0x000fe20000410000 */
[----:B---3--:R-:W-:Y:S01]  /*15180*/  SHF.L.U32 R24, R33, 0x10, RZ ;  /* 0x0000001021187819 */ /* 0x008fe200000006ff */
[----:B------:R-:W-:Y:S01]  /*15190*/  FMUL.FTZ R19, R19, R28 ;  /* 0x0000001c13137220 */ /* 0x000fe20000410000 */
[----:B------:R-:W-:Y:S01]  /*151a0*/  LOP3.LUT R33, R33, 0xffff0000, RZ, 0xc0, !PT ;  /* 0xffff000021217812 */ /* 0x000fe200078ec0ff */
[----:B------:R-:W-:Y:S01]  /*151b0*/  @!P0 FADD.FTZ R50, -R50, -RZ ;  /* 0x800000ff32328221 */ /* 0x000fe20000010100 */
[----:B------:R-:W-:Y:S01]  /*151c0*/  LOP3.LUT R31, R34, 0xffff0000, RZ, 0xc0, !PT ;  /* 0xffff0000221f7812 */ /* 0x000fe200078ec0ff */
[----:B------:R-:W-:-:S02]  /*151d0*/  @!P0 FADD.FTZ R52, -R52, -RZ ;  /* 0x800000ff34348221 */ /* 0x000fc40000010100 */
[----:B------:R-:W-:Y:S01]  /*151e0*/  FMUL.FTZ R29, R26, R29 ;  /* 0x0000001d1a1d7220 */ /* 0x000fe20000410000 */
[C---:B------:R-:W-:Y:S01]  /*151f0*/  LOP3.LUT R26, R32.reuse, 0xffff0000, RZ, 0xc0, !PT ;  /* 0xffff0000201a7812 */ /* 0x040fe200078ec0ff */
[----:B------:R-:W-:Y:S02]  /*15200*/  IMAD.U32 R28, R32, 0x10000, RZ ;  /* 0x00010000201c7824 */ /* 0x000fe400078e00ff */
[----:B------:R-:W-:Y:S01]  /*15210*/  FMUL.FTZ R25, R25, R30 ;  /* 0x0000001e19197220 */ /* 0x000fe20000410000 */
[C---:B------:R-:W-:Y:S01]  /*15220*/  SHF.L.U32 R30, R35.reuse, 0x10, RZ ;  /* 0x00000010231e7819 */ /* 0x040fe200000006ff */
        /* <DEDUP_REMOVED lines=11> */
[----:B------:R-:W-:Y:S02]  /*152e0*/  FFMA.FTZ R25, R44, R30, R25 ;  /* 0x0000001e2c197223 */ /* 0x000fe40000010019 */
[----:B------:R-:W-:Y:S01]  /*152f0*/  FFMA.FTZ R34, R17, R34, R52 ;  /* 0x0000002211227223 */ /* 0x000fe20000010034 */
[----:B------:R-:W-:Y:S01]  /*15300*/  F2FP.BF16.PACK_AB R17, R16, R19 ;  /* 0x000000131011723e */ /* 0x000fe200000010ff */
[----:B------:R-:W-:Y:S01]  /*15310*/  FFMA.FTZ R29, R18, R31, R29 ;  /* 0x0000001f121d7223 */ /* 0x000fe2000001001d */
[----:B------:R-:W-:Y:S02]  /*15320*/  F2FP.BF16.PACK_AB R16, R22, R23 ;  /* 0x000000171610723e */ /* 0x000fe400000010ff */
[----:B------:R-:W-:Y:S02]  /*15330*/  F2FP.BF16.PACK_AB R19, R34, R25 ;  /* 0x000000192213723e */ /* 0x000fe400000010ff */
[----:B------:R-:W-:-:S02]  /*15340*/  F2FP.BF16.PACK_AB R18, R29, R32 ;  /* 0x000000201d12723e */ /* 0x000fc400000010ff */
.L_x_1047:
[----:B------:R-:W-:Y:S05]  /*15350*/  BSYNC B0 ;  /* 0x0000000000007941 */ /* 0x000fea0003800000 */
.L_x_1046:
[----:B-----5:R1:W-:Y:S02]  /*15360*/  STS.128 [R245+0x7000], R16 ;  /* 0x00700010f5007388 */ /* 0x0203e40000000c00 */
.L_x_1033:
[----:B------:R-:W-:Y:S05]  /*15370*/  BSYNC B2 ;  /* 0x0000000000027941 */ /* 0x000fea0003800000 */
.L_x_1032:
        /* <DEDUP_REMOVED lines=21> */
[----:B--2---:R-:W2:Y:S03]  /*154d0*/  LD.E.128 R24, [R24.64] ;  /* 0x0000000618187980 */ /* 0x004ea6000c101d00 */
[----:B------:R-:W-:Y:S01]  /*154e0*/  LEA.HI.X R29, R15, R39, R7, 0x1, P1 ;  /* 0x000000270f1d7211 */ /* 0x000fe200008f0c07 */
[----:B------:R-:W-:Y:S01]  /*154f0*/  IMAD.MOV.U32 R7, RZ, RZ, RZ ;  /* 0x000000ffff077224 */ /* 0x000fe200078e00ff */
[----:B------:R-:W-:-:S04]  /*15500*/  @P0 IADD3 R7, -R2, RZ, RZ ;  /* 0x000000ff02070210 */ /* 0x000fc80007ffe1ff */
[C---:B------:R-:W-:Y:S01]  /*15510*/  IADD3 R15, P1, R7.reuse, R3, RZ ;  /* 0x00000003070f7210 */ /* 0x040fe20007f3e0ff */
[----:B---3--:R-:W3:Y:S03]  /*15520*/  LD.E.128 R28, [R28.64] ;  /* 0x000000061c1c7980 */ /* 0x008ee6000c101d00 */
[----:B------:R-:W-:Y:S02]  /*15530*/  LEA.HI.X.SX32 R7, R7, R4, 0x1, P1 ;  /* 0x0000000407077211 */ /* 0x000fe400008f0eff */
[----:B------:R-:W-:-:S04]  /*15540*/  LEA R32, P1, R15, R40, 0x1 ;  /* 0x000000280f207211 */ /* 0x000fc800078208ff */
[----:B------:R-:W-:-:S06]  /*15550*/  LEA.HI.X R33, R15, R41, R7, 0x1, P1 ;  /* 0x000000290f217211 */ /* 0x000fcc00008f0c07 */
[----:B----4-:R-:W4:Y:S01]  /*15560*/  LD.E.128 R32, [R32.64] ;  /* 0x0000000620207980 */ /* 0x010f22000c101d00 */
[C---:B-----5:R-:W-:Y:S01]  /*15570*/  LOP3.LUT R7, R17.reuse, 0xffff0000, RZ, 0xc0, !PT ;  /* 0xffff000011077812 */ /* 0x060fe200078ec0ff */
[----:B------:R-:W-:Y:S01]  /*15580*/  IMAD.U32 R15, R16, 0x10000, RZ ;  /* 0x00010000100f7824 */ /* 0x000fe200078e00ff */
[----:B------:R-:W-:Y:S01]  /*15590*/  SHF.L.U32 R37, R17, 0x10, RZ ;  /* 0x0000001011257819 */ /* 0x000fe200000006ff */
[----:B------:R-:W-:Y:S01]  /*155a0*/  IMAD.U32 R23, R18, 0x10000, RZ ;  /* 0x0001000012177824 */ /* 0x000fe200078e00ff */
[----:B------:R-:W-:Y:S02]  /*155b0*/  LOP3.LUT R14, R16, 0xffff0000, RZ, 0xc0, !PT ;  /* 0xffff0000100e7812 */ /* 0x000fe400078ec0ff */
[----:B------:R-:W-:Y:S02]  /*155c0*/  LOP3.LUT R17, R18, 0xffff0000, RZ, 0xc0, !PT ;  /* 0xffff000012117812 */ /* 0x000fe400078ec0ff */
[C---:B------:R-:W-:Y:S02]  /*155d0*/  LOP3.LUT R16, R19.reuse, 0xffff0000, RZ, 0xc0, !PT ;  /* 0xffff000013107812 */ /* 0x040fe400078ec0ff */
[----:B------:R-:W-:-:S02]  /*155e0*/  SHF.L.U32 R43, R19, 0x10, RZ ;  /* 0x00000010132b7819 */ /* 0x000fc400000006ff */
[C---:B--2---:R-:W-:Y:S01]  /*155f0*/  SHF.L.U32 R18, R25.reuse, 0x10, RZ ;  /* 0x0000001019127819 */ /* 0x044fe200000006ff */
[----:B------:R-:W-:Y:S01]  /*15600*/  IMAD.U32 R42, R24, 0x10000, RZ ;  /* 0x00010000182a7824 */ /* 0x000fe200078e00ff */
[----:B------:R-:W-:Y:S01]  /*15610*/  LOP3.LUT R45, R25, 0xffff0000, RZ, 0xc0, !PT ;  /* 0xffff0000192d7812 */ /* 0x000fe200078ec0ff */
[----:B------:R-:W-:Y:S01]  /*15620*/  IMAD.U32 R44, R26, 0x10000, RZ ;  /* 0x000100001a2c7824 */ /* 0x000fe200078e00ff */
[----:B------:R-:W-:Y:S02]  /*15630*/  LOP3.LUT R19, R24, 0xffff0000, RZ, 0xc0, !PT ;  /* 0xffff000018137812 */ /* 0x000fe400078ec0ff */
[----:B------:R-:W-:Y:S02]  /*15640*/  LOP3.LUT R25, R26, 0xffff0000, RZ, 0xc0, !PT ;  /* 0xffff00001a197812 */ /* 0x000fe400078ec0ff */
[C---:B------:R-:W-:Y:S02]  /*15650*/  SHF.L.U32 R24, R27.reuse, 0x10, RZ ;  /* 0x000000101b187819 */ /* 0x040fe400000006ff */
[----:B------:R-:W-:Y:S01]  /*15660*/  LOP3.LUT R46, R27, 0xffff0000, RZ, 0xc0, !PT ;  /* 0xffff00001b2e7812 */ /* 0x000fe200078ec0ff */
        /* <DEDUP_REMOVED lines=8> */
[----:B------:R-:W-:Y:S01]  /*156f0*/  @!P0 FADD.FTZ R27, -R27, -RZ ;  /* 0x800000ff1b1b8221 */ /* 0x000fe20000010100 */
[C---:B------:R-:W-:Y:S01]  /*15700*/  SHF.L.U32 R29, R31.reuse, 0x10, RZ ;  /* 0x000000101f1d7819 */ /* 0x040fe200000006ff */
[----:B------:R-:W-:Y:S01]  /*15710*/  @!P0 FADD.FTZ R28, -R28, -RZ ;  /* 0x800000ff1c1c8221 */ /* 0x000fe20000010100 */
[----:B------:R-:W-:Y:S01]  /*15720*/  LOP3.LUT R31, R31, 0xffff0000, RZ, 0xc0, !PT ;  /* 0xffff00001f1f7812 */ /* 0x000fe200078ec0ff */
[----:B------:R-:W-:-:S02]  /*15730*/  @!P0 FADD.FTZ R48, -R48, -RZ ;  /* 0x800000ff30308221 */ /* 0x000fc40000010100 */
[----:B------:R-:W-:Y:S01]  /*15740*/  @!P0 FADD.FTZ R29, -R29, -RZ ;  /* 0x800000ff1d1d8221 */ /* 0x000fe20000010100 */
[----:B----4-:R-:W-:Y:S01]  /*15750*/  LOP3.LUT R30, R34, 0xffff0000, RZ, 0xc0, !PT ;  /* 0xffff0000221e7812 */ /* 0x010fe200078ec0ff */
[----:B------:R-:W-:Y:S01]  /*15760*/  FMUL.FTZ R19, R19, R26 ;  /* 0x0000001a13137220 */ /* 0x000fe20000410000 */
[----:B------:R-:W-:Y:S01]  /*15770*/  LOP3.LUT R26, R32, 0xffff0000, RZ, 0xc0, !PT ;  /* 0xffff0000201a7812 */ /* 0x000fe200078ec0ff */
[----:B------:R-:W-:Y:S02]  /*15780*/  FMUL.FTZ R18, R18, R27 ;  /* 0x0000001b12127220 */ /* 0x000fe40000410000 */
[----:B------:R-:W-:Y:S02]  /*15790*/  @!P0 FADD.FTZ R49, -R49, -RZ ;  /* 0x800000ff31318221 */ /* 0x000fe40000010100 */
[----:B------:R-:W-:Y:S02]  /*157a0*/  @!P0 FADD.FTZ R31, -R31, -RZ ;  /* 0x800000ff1f1f8221 */ /* 0x000fe40000010100 */
        /* <DEDUP_REMOVED lines=15> */
[----:B------:R-:W-:Y:S02]  /*158a0*/  FFMA.FTZ R14, R14, R26, R19 ;  /* 0x0000001a0e0e7223 */ /* 0x000fe40000010013 */
[----:B------:R-:W-:Y:S02]  /*158b0*/  FFMA.FTZ R23, R23, R32, R44 ;  /* 0x0000002017177223 */ /* 0x000fe4000001002c */
[----:B------:R-:W-:Y:S02]  /*158c0*/  FFMA.FTZ R24, R43, R29, R24 ;  /* 0x0000001d2b187223 */ /* 0x000fe40000010018 */
[----:B------:R-:W-:Y:S01]  /*158d0*/  FFMA.FTZ R31, R16, R34, R31 ;  /* 0x00000022101f7223 */ /* 0x000fe2000001001f */
[----:B------:R-:W-:Y:S01]  /*158e0*/  F2FP.BF16.PACK_AB R16, R14, R15 ;  /* 0x0000000f0e10723e */ /* 0x000fe200000010ff */
[----:B------:R-:W-:Y:S01]  /*158f0*/  FFMA.FTZ R28, R17, R30, R28 ;  /* 0x0000001e111c7223 */ /* 0x000fe2000001001c */
[----:B------:R-:W-:Y:S02]  /*15900*/  F2FP.BF16.PACK_AB R17, R7, R18 ;  /* 0x000000120711723e */ /* 0x000fe400000010ff */
[----:B------:R-:W-:-:S02]  /*15910*/  F2FP.BF16.PACK_AB R19, R31, R24 ;  /* 0x000000181f13723e */ /* 0x000fc400000010ff */
[----:B------:R-:W-:Y:S02]  /*15920*/  F2FP.BF16.PACK_AB R18, R28, R23 ;  /* 0x000000171c12723e */ /* 0x000fe400000010ff */
.L_x_1051:
[----:B------:R-:W-:Y:S05]  /*15930*/  BSYNC B0 ;  /* 0x0000000000007941 */ /* 0x000fea0003800000 */
.L_x_1050:
[----:B-----5:R1:W-:Y:S02]  /*15940*/  STS.128 [R245+0x1800], R16 ;  /* 0x00180010f5007388 */ /* 0x0203e40000000c00 */
.L_x_1049:
[----:B------:R-:W-:Y:S05]  /*15950*/  BSYNC B1 ;  /* 0x0000000000017941 */ /* 0x000fea0003800000 */
.L_x_1048:
        /* <DEDUP_REMOVED lines=17> */
[----:B--2---:R-:W2:Y:S03]  /*15a70*/  LD.E.128 R24, [R24.64+0x80] ;  /* 0x0000800618187980 */ /* 0x004ea6000c101d00 */
[----:B------:R-:W-:Y:S01]  /*15a80*/  LEA.HI.X R29, R11, R39, R7, 0x1, P1 ;  /* 0x000000270b1d7211 */ /* 0x000fe200008f0c07 */
[----:B------:R-:W-:Y:S01]  /*15a90*/  IMAD.MOV.U32 R7, RZ, RZ, RZ ;  /* 0x000000ffff077224 */ /* 0x000fe200078e00ff */
[----:B------:R-:W-:-:S04]  /*15aa0*/  @P0 IADD3 R7, -R2, RZ, RZ ;  /* 0x000000ff02070210 */ /* 0x000fc80007ffe1ff */
[C---:B------:R-:W-:Y:S01]  /*15ab0*/  IADD3 R11, P1, R7.reuse, R3, RZ ;  /* 0x00000003070b7210 */ /* 0x040fe20007f3e0ff */
[----:B---3--:R-:W3:Y:S03]  /*15ac0*/  LD.E.128 R28, [R28.64+0x80] ;  /* 0x000080061c1c7980 */ /* 0x008ee6000c101d00 */
[----:B------:R-:W-:Y:S02]  /*15ad0*/  LEA.HI.X.SX32 R7, R7, R4, 0x1, P1 ;  /* 0x0000000407077211 */ /* 0x000fe400008f0eff */
[----:B------:R-:W-:-:S04]  /*15ae0*/  LEA R32, P1, R11, R40, 0x1 ;  /* 0x000000280b207211 */ /* 0x000fc800078208ff */
[----:B------:R-:W-:-:S06]  /*15af0*/  LEA.HI.X R33, R11, R41, R7, 0x1, P1 ;  /* 0x000000290b217211 */ /* 0x000fcc00008f0c07 */
[----:B----4-:R-:W4:Y:S01]  /*15b00*/  LD.E.128 R32, [R32.64+0x80] ;  /* 0x0000800620207980 */ /* 0x010f22000c101d00 */
[C---:B-----5:R-:W-:Y:S01]  /*15b10*/  IMAD.U32 R14, R16.reuse, 0x10000, RZ ;  /* 0x00010000100e7824 */ /* 0x060fe200078e00ff */
[----:B------:R-:W-:Y:S02]  /*15b20*/  LOP3.LUT R11, R16, 0xffff0000, RZ, 0xc0, !PT ;  /* 0xffff0000100b7812 */ /* 0x000fe400078ec0ff */
[C---:B------:R-:W-:Y:S02]  /*15b30*/  LOP3.LUT R7, R17.reuse, 0xffff0000, RZ, 0xc0, !PT ;  /* 0xffff000011077812 */ /* 0x040fe400078ec0ff */
[----:B------:R-:W-:Y:S01]  /*15b40*/  SHF.L.U32 R23, R17, 0x10, RZ ;  /* 0x0000001011177819 */ /* 0x000fe200000006ff */
[----:B------:R-:W-:Y:S01]  /*15b50*/  IMAD.U32 R17, R18, 0x10000, RZ ;  /* 0x0001000012117824 */ /* 0x000fe200078e00ff */
        /* <DEDUP_REMOVED lines=8> */
[C---:B------:R-:W-:Y:S02]  /*15be0*/  SHF.L.U32 R24, R27.reuse, 0x10, RZ ;  /* 0x000000101b187819 */ /* 0x040fe400000006ff */
[----:B------:R-:W-:Y:S01]  /*15bf0*/  LOP3.LUT R45, R27, 0xffff0000, RZ, 0xc0, !PT ;  /* 0xffff00001b2d7812 */ /* 0x000fe200078ec0ff */
        /* <DEDUP_REMOVED lines=16> */
[----:B------:R-:W-:Y:S01]  /*15d00*/  FMUL.FTZ R26, R19, R26 ;  /* 0x0000001a131a7220 */ /* 0x000fe20000410000 */
[C---:B------:R-:W-:Y:S01]  /*15d10*/  SHF.L.U32 R19, R33.reuse, 0x10, RZ ;  /* 0x0000001021137819 */ /* 0x040fe200000006ff */
[----:B------:R-:W-:Y:S01]  /*15d20*/  FMUL.FTZ R29, R24, R29 ;  /* 0x0000001d181d7220 */ /* 0x000fe20000410000 */
[----:B------:R-:W-:Y:S01]  /*15d30*/  LOP3.LUT R24, R32, 0xffff0000, RZ, 0xc0, !PT ;  /* 0xffff000020187812 */ /* 0x000fe200078ec0ff */
[----:B------:R-:W-:Y:S01]  /*15d40*/  FMUL.FTZ R18, R18, R27 ;  /* 0x0000001b12127220 */ /* 0x000fe20000410000 */
[----:B------:R-:W-:Y:S01]  /*15d50*/  LOP3.LUT R33, R33, 0xffff0000, RZ, 0xc0, !PT ;  /* 0xffff000021217812 */ /* 0x000fe200078ec0ff */
[----:B------:R-:W-:-:S02]  /*15d60*/  @!P0 FADD.FTZ R28, -R28, -RZ ;  /* 0x800000ff1c1c8221 */ /* 0x000fc40000010100 */
[----:B------:R-:W-:Y:S02]  /*15d70*/  FMUL.FTZ R37, R37, R46 ;  /* 0x0000002e25257220 */ /* 0x000fe40000410000 */
[----:B------:R-:W-:Y:S02]  /*15d80*/  IMAD.U32 R27, R32, 0x10000, RZ ;  /* 0x00010000201b7824 */ /* 0x000fe400078e00ff */
[----:B------:R-:W-:Y:S02]  /*15d90*/  FMUL.FTZ R44, R44, R47 ;  /* 0x0000002f2c2c7220 */ /* 0x000fe40000410000 */
[----:B------:R-:W-:Y:S02]  /*15da0*/  @!P0 FADD.FTZ R30, -R30, -RZ ;  /* 0x800000ff1e1e8221 */ /* 0x000fe40000010100 */
[----:B------:R-:W-:Y:S01]  /*15db0*/  FMUL.FTZ R25, R25, R28 ;  /* 0x0000001c19197220 */ /* 0x000fe20000410000 */
[C---:B------:R-:W-:Y:S01]  /*15dc0*/  SHF.L.U32 R28, R35.reuse, 0x10, RZ ;  /* 0x00000010231c7819 */ /* 0x040fe200000006ff */
[----:B------:R-:W-:Y:S01]  /*15dd0*/  IMAD.U32 R32, R34, 0x10000, RZ ;  /* 0x0001000022207824 */ /* 0x000fe200078e00ff */
[----:B------:R-:W-:Y:S01]  /*15de0*/  LOP3.LUT R34, R35, 0xffff0000, RZ, 0xc0, !PT ;  /* 0xffff000023227812 */ /* 0x000fe200078ec0ff */
[----:B------:R-:W-:-:S02]  /*15df0*/  FMUL.FTZ R48, R43, R48 ;  /* 0x000000302b307220 */ /* 0x000fc40000410000 */
[----:B------:R-:W-:Y:S02]  /*15e00*/  FFMA.FTZ R14, R14, R27, R37 ;  /* 0x0000001b0e0e7223 */ /* 0x000fe40000010025 */
[----:B------:R-:W-:Y:S02]  /*15e10*/  FFMA.FTZ R11, R11, R24, R26 ;  /* 0x000000180b0b7223 */ /* 0x000fe4000001001a */
[----:B------:R-:W-:Y:S02]  /*15e20*/  FMUL.FTZ R30, R45, R30 ;  /* 0x0000001e2d1e7220 */ /* 0x000fe40000410000 */
[----:B------:R-:W-:Y:S01]  /*15e30*/  FFMA.FTZ R18, R23, R19, R18 ;  /* 0x0000001317127223 */ /* 0x000fe20000010012 */
[----:B------:R-:W-:Y:S01]  /*15e40*/  F2FP.BF16.PACK_AB R14, R11, R14 ;  /* 0x0000000e0b0e723e */ /* 0x000fe200000010ff */
[----:B------:R-:W-:Y:S02]  /*15e50*/  FFMA.FTZ R7, R7, R33, R44 ;  /* 0x0000002107077223 */ /* 0x000fe4000001002c */
[----:B------:R-:W-:-:S02]  /*15e60*/  FFMA.FTZ R17, R17, R32, R48 ;  /* 0x0000002011117223 */ /* 0x000fc40000010030 */
[----:B------:R-:W-:Y:S01]  /*15e70*/  FFMA.FTZ R16, R16, R31, R25 ;  /* 0x0000001f10107223 */ /* 0x000fe20000010019 */
[----:B------:R-:W-:Y:S01]  /*15e80*/  F2FP.BF16.PACK_AB R7, R7, R18 ;  /* 0x000000120707723e */ /* 0x000fe200000010ff */
[----:B------:R-:W-:Y:S02]  /*15e90*/  FFMA.FTZ R28, R42, R28, R29 ;  /* 0x0000001c2a1c7223 */ /* 0x000fe4000001001d */
[----:B------:R-:W-:Y:S01]  /*15ea0*/  FFMA.FTZ R15, R15, R34, R30 ;  /* 0x000000220f0f7223 */ /* 0x000fe2000001001e */
[----:B------:R-:W-:Y:S01]  /*15eb0*/  F2FP.BF16.PACK_AB R18, R16, R17 ;  /* 0x000000111012723e */ /* 0x000fe200000010ff */
[----:B------:R-:W-:Y:S01]  /*15ec0*/  IMAD.MOV.U32 R16, RZ, RZ, R14 ;  /* 0x000000ffff107224 */ /* 0x000fe200078e000e */
[----:B------:R-:W-:Y:S02]  /*15ed0*/  MOV R17, R7 ;  /* 0x0000000700117202 */ /* 0x000fe40000000f00 */
[----:B------:R-:W-:Y:S02]  /*15ee0*/  F2FP.BF16.PACK_AB R19, R15, R28 ;  /* 0x0000001c0f13723e */ /* 0x000fe400000010ff */
.L_x_1055:
[----:B------:R-:W-:Y:S05]  /*15ef0*/  BSYNC B0 ;  /* 0x0000000000007941 */ /* 0x000fea0003800000 */
.L_x_1054:
[----:B-----5:R1:W-:Y:S02]  /*15f00*/  STS.128 [R245+0x3800], R16 ;  /* 0x00380010f5007388 */ /* 0x0203e40000000c00 */
.L_x_1053:
[----:B------:R-:W-:Y:S05]  /*15f10*/  BSYNC B1 ;  /* 0x0000000000017941 */ /* 0x000fea0003800000 */
.L_x_1052:
        /* <DEDUP_REMOVED lines=18> */
[----:B------:R-:W-:Y:S02]  /*16040*/  LEA.HI.X R29, R11, R39, R7, 0x1, P1 ;  /* 0x000000270b1d7211 */ /* 0x000fe400008f0c07 */
[----:B------:R-:W-:Y:S01]  /*16050*/  MOV R7, RZ ;  /* 0x000000ff00077202 */ /* 0x000fe20000000f00 */
[----:B------:R-:W-:-:S03]  /*16060*/  @P0 IMAD.MOV R7, RZ, RZ, -R2 ;  /* 0x000000ffff070224 */ /* 0x000fc600078e0a02 */
[----:B---3--:R-:W3:Y:S02]  /*16070*/  LD.E.128 R28, [R28.64+0x100] ;  /* 0x000100061c1c7980 */ /* 0x008ee4000c101d00 */
[----:B------:R-:W-:-:S04]  /*16080*/  IADD3 R11, P1, R7, R3, RZ ;  /* 0x00000003070b7210 */ /* 0x000fc80007f3e0ff */
[----:B------:R-:W-:Y:S02]  /*16090*/  LEA.HI.X.SX32 R7, R7, R4, 0x1, P1 ;  /* 0x0000000407077211 */ /* 0x000fe400008f0eff */
[----:B------:R-:W-:-:S04]  /*160a0*/  LEA R32, P1, R11, R40, 0x1 ;  /* 0x000000280b207211 */ /* 0x000fc800078208ff */
[----:B------:R-:W-:-:S06]  /*160b0*/  LEA.HI.X R33, R11, R41, R7, 0x1, P1 ;  /* 0x000000290b217211 */ /* 0x000fcc00008f0c07 */
[----:B----4-:R-:W4:Y:S01]  /*160c0*/  LD.E.128 R32, [R32.64+0x100] ;  /* 0x0001000620207980 */ /* 0x010f22000c101d00 */
[C---:B-----5:R-:W-:Y:S01]  /*160d0*/  SHF.L.U32 R11, R16.reuse, 0x10, RZ ;  /* 0x00000010100b7819 */ /* 0x060fe200000006ff */
[C---:B------:R-:W-:Y:S01]  /*160e0*/  IMAD.U32 R37, R19.reuse, 0x10000, RZ ;  /* 0x0001000013257824 */ /* 0x040fe200078e00ff */
[----:B------:R-:W-:Y:S02]  /*160f0*/  LOP3.LUT R10, R16, 0xffff0000, RZ, 0xc0, !PT ;  /* 0xffff0000100a7812 */ /* 0x000fe400078ec0ff */
[C---:B------:R-:W-:Y:S02]  /*16100*/  SHF.L.U32 R16, R18.reuse, 0x10, RZ ;  /* 0x0000001012107819 */ /* 0x040fe400000006ff */
[----:B------:R-:W-:Y:S02]  /*16110*/  LOP3.LUT R15, R18, 0xffff0000, RZ, 0xc0, !PT ;  /* 0xffff0000120f7812 */ /* 0x000fe400078ec0ff */
[----:B------:R-:W-:Y:S02]  /*16120*/  LOP3.LUT R14, R19, 0xffff0000, RZ, 0xc0, !PT ;  /* 0xffff0000130e7812 */ /* 0x000fe400078ec0ff */
[C---:B------:R-:W-:Y:S01]  /*16130*/  LOP3.LUT R7, R17.reuse, 0xffff0000, RZ, 0xc0, !PT ;  /* 0xffff000011077812 */ /* 0x040fe200078ec0ff */
[----:B------:R-:W-:-:S02]  /*16140*/  IMAD.U32 R17, R17, 0x10000, RZ ;  /* 0x0001000011117824 */ /* 0x000fc400078e00ff */
[C---:B--2---:R-:W-:Y:S01]  /*16150*/  IMAD.U32 R18, R25.reuse, 0x10000, RZ ;  /* 0x0001000019127824 */ /* 0x044fe200078e00ff */
[----:B------:R-:W-:Y:S02]  /*16160*/  LOP3.LUT R43, R25, 0xffff0000, RZ, 0xc0, !PT ;  /* 0xffff0000192b7812 */ /* 0x000fe400078ec0ff */
[C---:B------:R-:W-:Y:S02]  /*16170*/  SHF.L.U32 R42, R26.reuse, 0x10, RZ ;  /* 0x000000101a2a7819 */ /* 0x040fe400000006ff */
[----:B------:R-:W-:Y:S02]  /*16180*/  LOP3.LUT R25, R26, 0xffff0000, RZ, 0xc0, !PT ;  /* 0xffff00001a197812 */ /* 0x000fe400078ec0ff */
[----:B------:R-:W-:Y:S02]  /*16190*/  SHF.L.U32 R23, R24, 0x10, RZ ;  /* 0x0000001018177819 */ /* 0x000fe400000006ff */
[C---:B---3--:R-:W-:Y:S02]  /*161a0*/  SHF.L.U32 R44, R28.reuse, 0x10, RZ ;  /* 0x000000101c2c7819 */ /* 0x048fe400000006ff */
[----:B------:R-:W-:-:S02]  /*161b0*/  LOP3.LUT R26, R28, 0xffff0000, RZ, 0xc0, !PT ;  /* 0xffff00001c1a7812 */ /* 0x000fc400078ec0ff */
[----:B------:R-:W-:Y:S01]  /*161c0*/  LOP3.LUT R28, R30, 0xffff0000, RZ, 0xc0, !PT ;  /* 0xffff00001e1c7812 */ /* 0x000fe200078ec0ff */
[----:B------:R-:W-:Y:S01]  /*161d0*/  @!P0 FADD.FTZ R44, -R44, -RZ ;  /* 0x800000ff2c2c8221 */ /* 0x000fe20000010100 */
[----:B------:R-:W-:Y:S01]  /*161e0*/  LOP3.LUT R19, R24, 0xffff0000, RZ, 0xc0, !PT ;  /* 0xffff000018137812 */ /* 0x000fe200078ec0ff */
[C---:B------:R-:W-:Y:S01]  /*161f0*/  IMAD.U32 R24, R27.reuse, 0x10000, RZ ;  /* 0x000100001b187824 */ /* 0x040fe200078e00ff */
[----:B------:R-:W-:Y:S01]  /*16200*/  LOP3.LUT R45, R27, 0xffff0000, RZ, 0xc0, !PT ;  /* 0xffff00001b2d7812 */ /* 0x000fe200078ec0ff */
[C---:B------:R-:W-:Y:S01]  /*16210*/  IMAD.U32 R27, R29.reuse, 0x10000, RZ ;  /* 0x000100001d1b7824 */ /* 0x040fe200078e00ff */
[----:B------:R-:W-:Y:S01]  /*16220*/  SHF.L.U32 R47, R30, 0x10, RZ ;  /* 0x000000101e2f7819 */ /* 0x000fe200000006ff */
[----:B------:R-:W-:Y:S01]  /*16230*/  @!P0 FADD.FTZ R26, -R26, -RZ ;  /* 0x800000ff1a1a8221 */ /* 0x000fe20000010100 */
[----:B------:R-:W-:Y:S01]  /*16240*/  LOP3.LUT R46, R29, 0xffff0000, RZ, 0xc0, !PT ;  /* 0xffff00001d2e7812 */ /* 0x000fe200078ec0ff */
[C---:B------:R-:W-:Y:S01]  /*16250*/  IMAD.U32 R29, R31.reuse, 0x10000, RZ ;  /* 0x000100001f1d7824 */ /* 0x040fe200078e00ff */
[----:B------:R-:W-:Y:S01]  /*16260*/  LOP3.LUT R30, R31, 0xffff0000, RZ, 0xc0, !PT ;  /* 0xffff00001f1e7812 */ /* 0x000fe200078ec0ff */
[----:B------:R-:W-:-:S02]  /*16270*/  @!P0 FADD.FTZ R28, -R28, -RZ ;  /* 0x800000ff1c1c8221 */ /* 0x000fc40000010100 */
[----:B------:R-:W-:Y:S02]  /*16280*/  @!P0 FADD.FTZ R29, -R29, -RZ ;  /* 0x800000ff1d1d8221 */ /* 0x000fe40000010100 */
[----:B------:R-:W-:Y:S02]  /*16290*/  @!P0 FADD.FTZ R30, -R30, -RZ ;  /* 0x800000ff1e1e8221 */ /* 0x000fe40000010100 */
[----:B------:R-:W-:Y:S01]  /*162a0*/  FMUL.FTZ R19, R19, R26 ;  /* 0x0000001a13137220 */ /* 0x000fe20000410000 */
[C---:B----4-:R-:W-:Y:S01]  /*162b0*/  SHF.L.U32 R26, R32.reuse, 0x10, RZ ;  /* 0x00000010201a7819 */ /* 0x050fe200000006ff */
[----:B------:R-:W-:Y:S01]  /*162c0*/  FMUL.FTZ R28, R25, R28 ;  /* 0x0000001c191c7220 */ /* 0x000fe20000410000 */
[----:B------:R-:W-:Y:S01]  /*162d0*/  LOP3.LUT R25, R32, 0xffff0000, RZ, 0xc0, !PT ;  /* 0xffff000020197812 */ /* 0x000fe200078ec0ff */
[----:B------:R-:W-:Y:S01]  /*162e0*/  @!P0 FADD.FTZ R27, -R27, -RZ ;  /* 0x800000ff1b1b8221 */ /* 0x000fe20000010100 */
[----:B------:R-:W-:Y:S01]  /*162f0*/  LOP3.LUT R32, R33, 0xffff0000, RZ, 0xc0, !PT ;  /* 0xffff000021207812 */ /* 0x000fe200078ec0ff */
[----:B------:R-:W-:-:S02]  /*16300*/  @!P0 FADD.FTZ R47, -R47, -RZ ;  /* 0x800000ff2f2f8221 */ /* 0x000fc40000010100 */
[----:B------:R-:W-:Y:S02]  /*16310*/  @!P0 FADD.FTZ R46, -R46, -RZ ;  /* 0x800000ff2e2e8221 */ /* 0x000fe40000010100 */
[----:B------:R-:W-:Y:S02]  /*16320*/  FMUL.FTZ R44, R23, R44 ;  /* 0x0000002c172c7220 */ /* 0x000fe40000410000 */
[----:B------:R-:W-:Y:S01]  /*16330*/  FMUL.FTZ R24, R24, R29 ;  /* 0x0000001d18187220 */ /* 0x000fe20000410000 */
[C---:B------:R-:W-:Y:S01]  /*16340*/  LOP3.LUT R29, R34.reuse, 0xffff0000, RZ, 0xc0, !PT ;  /* 0xffff0000221d7812 */ /* 0x040fe200078ec0ff */
[----:B------:R-:W-:Y:S01]  /*16350*/  FMUL.FTZ R45, R45, R30 ;  /* 0x0000001e2d2d7220 */ /* 0x000fe20000410000 */
[----:B------:R-:W-:Y:S01]  /*16360*/  SHF.L.U32 R30, R34, 0x10, RZ ;  /* 0x00000010221e7819 */ /* 0x000fe200000006ff */
[----:B------:R-:W-:Y:S01]  /*16370*/  FMUL.FTZ R18, R18, R27 ;  /* 0x0000001b12127220 */ /* 0x000fe20000410000 */
[----:B------:R-:W-:Y:S01]  /*16380*/  LOP3.LUT R34, R35, 0xffff0000, RZ, 0xc0, !PT ;  /* 0xffff000023227812 */ /* 0x000fe200078ec0ff */
[----:B------:R-:W-:-:S02]  /*16390*/  FMUL.FTZ R47, R42, R47 ;  /* 0x0000002f2a2f7220 */ /* 0x000fc40000410000 */
[----:B------:R-:W-:Y:S02]  /*163a0*/  FMUL.FTZ R46, R43, R46 ;  /* 0x0000002e2b2e7220 */ /* 0x000fe40000410000 */
[----:B------:R-:W-:Y:S02]  /*163b0*/  IMAD.U32 R23, R33, 0x10000, RZ ;  /* 0x0001000021177824 */ /* 0x000fe400078e00ff */
[----:B------:R-:W-:Y:S02]  /*163c0*/  IMAD.U32 R27, R35, 0x10000, RZ ;  /* 0x00010000231b7824 */ /* 0x000fe400078e00ff */
[----:B------:R-:W-:Y:S02]  /*163d0*/  FFMA.FTZ R11, R11, R26, R44 ;  /* 0x0000001a0b0b7223 */ /* 0x000fe4000001002c */
[----:B------:R-:W-:Y:S02]  /*163e0*/  FFMA.FTZ R10, R10, R25, R19 ;  /* 0x000000190a0a7223 */ /* 0x000fe40000010013 */
[----:B------:R-:W-:-:S02]  /*163f0*/  FFMA.FTZ R16, R16, R30, R47 ;  /* 0x0000001e10107223 */ /* 0x000fc4000001002f */
        /* <DEDUP_REMOVED lines=10> */
.L_x_1059:
[----:B------:R-:W-:Y:S05]  /*164a0*/  BSYNC B0 ;  /* 0x0000000000007941 */ /* 0x000fea0003800000 */
.L_x_1058:
[----:B-----5:R1:W-:Y:S02]  /*164b0*/  STS.128 [R245+0x5800], R16 ;  /* 0x00580010f5007388 */ /* 0x0203e40000000c00 */
.L_x_1057:
[----:B------:R-:W-:Y:S05]  /*164c0*/  BSYNC B1 ;  /* 0x0000000000017941 */ /* 0x000fea0003800000 */
.L_x_1056:
[----:B------:R-:W-:-:S13]  /*164d0*/  ISETP.GE.AND P0, PT, R9, R6, PT ;  /* 0x000000060900720c */ /* 0x000fda0003f06270 */
[----:B------:R1:W-:Y:S01]  /*164e0*/  @P0 STS.128 [R245+0x7800], RZ ;  /* 0x007800fff5000388 */ /* 0x0003e20000000c00 */
[----:B------:R-:W-:Y:S05]  /*164f0*/  @P0 BRA `(.L_x_985) ;  /* 0x00000ee000000947 */ /* 0x000fea0003800000 */
[----:B-1----:R1:W5:Y:S01]  /*16500*/  LD.E.128 R16, [R12.64+0x180] ;  /* 0x000180060c107980 */ /* 0x002362000c101d00 */
[----:B------:R-:W-:Y:S01]  /*16510*/  ISETP.GE.AND P0, PT, R9, R0, PT ;  /* 0x000000000900720c */ /* 0x000fe20003f06270 */
[----:B------:R-:W-:Y:S01]  /*16520*/  BSSY B0, `(.L_x_1060) ;  /* 0x0000054000007945 */ /* 0x000fe20003800000 */
[----:B------:R-:W-:-:S05]  /*16530*/  IADD3 R6, P1, R12, 0x180, RZ ;  /* 0x000001800c067810 */ /* 0x000fca0007f3e0ff */
[----:B------:R-:W-:-:S06]  /*16540*/  IMAD.X R7, RZ, RZ, R13, P1 ;  /* 0x000000ffff077224 */ /* 0x000fcc00008e060d */
[----:B------:R-:W-:Y:S05]  /*16550*/  @P0 BRA `(.L_x_1061) ;  /* 0x0000050000000947 */ /* 0x000fea0003800000 */
[----:B------:R-:W-:Y:S01]  /*16560*/  ISETP.GE.AND P0, PT, R9, R5, PT ;  /* 0x000000050900720c */ /* 0x000fe20003f06270 */
[----:B------:R-:W-:Y:S01]  /*16570*/  IMAD.MOV.U32 R10, RZ, RZ, RZ ;  /* 0x000000ffff0a7224 */ /* 0x000fe200078e00ff */
[----:B------:R-:W-:-:S05]  /*16580*/  IADD3 R3, P1, R3, 0xc0, RZ ;  /* 0x000000c003037810 */ /* 0x000fca0007f3e0ff */
[----:B------:R-:W-:-:S06]  /*16590*/  IMAD.X R0, RZ, RZ, R4, P1 ;  /* 0x000000ffff007224 */ /* 0x000fcc00008e0604 */
[----:B------:R-:W-:Y:S01]  /*165a0*/  @P0 IMAD.MOV R10, RZ, RZ, -R2 ;  /* 0x000000ffff0a0224 */ /* 0x000fe200078e0a02 */
[----:B------:R-:W-:-:S04]  /*165b0*/  @P0 IADD3 R5, -R2, RZ, RZ ;  /* 0x000000ff02050210 */ /* 0x000fc80007ffe1ff */
[----:B------:R-:W-:Y:S01]  /*165c0*/  IADD3 R9, P1, R10, R3, RZ ;  /* 0x000000030a097210 */ /* 0x000fe20007f3e0ff */
[----:B------:R-:W-:-:S03]  /*165d0*/  IMAD.WIDE R6, R5, 0x2, R6 ;  /* 0x0000000205067825 */ /* 0x000fc600078e0206 */
[----:B------:R-:W-:Y:S02]  /*165e0*/  LEA.HI.X.SX32 R10, R10, R0, 0x1, P1 ;  /* 0x000000000a0a7211 */ /* 0x000fe400008f0eff */
[C---:B-1--4-:R-:W-:Y:S01]  /*165f0*/  LEA R12, P1, R9.reuse, R38, 0x1 ;  /* 0x00000026090c7211 */ /* 0x052fe200078208ff */
[----:B------:R-:W4:Y:S03]  /*16600*/  LD.E.128 R4, [R6.64] ;  /* 0x0000000606047980 */ /* 0x000f26000c101d00 */
[----:B------:R-:W-:Y:S01]  /*16610*/  LEA.HI.X R13, R9, R39, R10, 0x1, P1 ;  /* 0x00000027090d7211 */ /* 0x000fe200008f0c0a */
[----:B------:R-:W-:Y:S01]  /*16620*/  IMAD.MOV.U32 R9, RZ, RZ, RZ ;  /* 0x000000ffff097224 */ /* 0x000fe200078e00ff */
[----:B------:R-:W-:-:S04]  /*16630*/  @P0 IADD3 R9, -R2, RZ, RZ ;  /* 0x000000ff02090210 */ /* 0x000fc80007ffe1ff */
[C---:B------:R-:W-:Y:S01]  /*16640*/  IADD3 R3, P1, R9.reuse, R3, RZ ;  /* 0x0000000309037210 */ /* 0x040fe20007f3e0ff */
[----:B--2---:R-:W2:Y:S03]  /*16650*/  LD.E.128 R12, [R12.64] ;  /* 0x000000060c0c7980 */ /* 0x004ea6000c101d00 */
[----:B------:R-:W-:Y:S02]  /*16660*/  LEA.HI.X.SX32 R0, R9, R0, 0x1, P1 ;  /* 0x0000000009007211 */ /* 0x000fe400008f0eff */
[----:B------:R-:W-:-:S04]  /*16670*/  LEA R24, P1, R3, R40, 0x1 ;  /* 0x0000002803187211 */ /* 0x000fc800078208ff */
[----:B------:R-:W-:-:S06]  /*16680*/  LEA.HI.X R25, R3, R41, R0, 0x1, P1 ;  /* 0x0000002903197211 */ /* 0x000fcc00008f0c00 */
[----:B---3--:R-:W3:Y:S01]  /*16690*/  LD.E.128 R24, [R24.64] ;  /* 0x0000000618187980 */ /* 0x008ee2000c101d00 */
[C---:B-----5:R-:W-:Y:S01]  /*166a0*/  IMAD.U32 R3, R16.reuse, 0x10000, RZ ;  /* 0x0001000010037824 */ /* 0x060fe200078e00ff */
[----:B------:R-:W-:Y:S01]  /*166b0*/  LOP3.LUT R2, R16, 0xffff0000, RZ, 0xc0, !PT ;  /* 0xffff000010027812 */ /* 0x000fe200078ec0ff */
[C---:B------:R-:W-:Y:S01]  /*166c0*/  IMAD.U32 R11, R18.reuse, 0x10000, RZ ;  /* 0x00010000120b7824 */ /* 0x040fe200078e00ff */
[C---:B------:R-:W-:Y:S02]  /*166d0*/  LOP3.LUT R0, R17.reuse, 0xffff0000, RZ, 0xc0, !PT ;  /* 0xffff000011007812 */ /* 0x040fe400078ec0ff */
[----:B------:R-:W-:Y:S02]  /*166e0*/  SHF.L.U32 R16, R17, 0x10, RZ ;  /* 0x0000001011107819 */ /* 0x000fe400000006ff */
[----:B------:R-:W-:Y:S02]  /*166f0*/  LOP3.LUT R10, R18, 0xffff0000, RZ, 0xc0, !PT ;  /* 0xffff0000120a7812 */ /* 0x000fe400078ec0ff */
[----:B------:R-:W-:-:S02]  /*16700*/  LOP3.LUT R9, R19, 0xffff0000, RZ, 0xc0, !PT ;  /* 0xffff000013097812 */ /* 0x000fc400078ec0ff */
[----:B------:R-:W-:Y:S01]  /*16710*/  SHF.L.U32 R19, R19, 0x10, RZ ;  /* 0x0000001013137819 */ /* 0x000fe200000006ff */
[C---:B----4-:R-:W-:Y:S01]  /*16720*/  IMAD.U32 R18, R4.reuse, 0x10000, RZ ;  /* 0x0001000004127824 */ /* 0x050fe200078e00ff */
[----:B------:R-:W-:Y:S01]  /*16730*/  LOP3.LUT R17, R4, 0xffff0000, RZ, 0xc0, !PT ;  /* 0xffff000004117812 */ /* 0x000fe200078ec0ff */
[----:B------:R-:W-:Y:S01]  /*16740*/  IMAD.U32 R23, R6, 0x10000, RZ ;  /* 0x0001000006177824 */ /* 0x000fe200078e00ff */
[C---:B------:R-:W-:Y:S02]  /*16750*/  SHF.L.U32 R4, R5.reuse, 0x10, RZ ;  /* 0x0000001005047819 */ /* 0x040fe400000006ff */
        /* <DEDUP_REMOVED lines=17> */
[----:B------:R-:W-:-:S02]  /*16870*/  @!P0 FADD.FTZ R15, -R15, -RZ ;  /* 0x800000ff0f0f8221 */ /* 0x000fc40000010100 */
[----:B------:R-:W-:Y:S02]  /*16880*/  @!P0 FADD.FTZ R12, -R12, -RZ ;  /* 0x800000ff0c0c8221 */ /* 0x000fe40000010100 */
[----:B------:R-:W-:Y:S02]  /*16890*/  @!P0 FADD.FTZ R31, -R31, -RZ ;  /* 0x800000ff1f1f8221 */ /* 0x000fe40000010100 */
[----:B------:R-:W-:Y:S02]  /*168a0*/  FMUL.FTZ R32, R23, R32 ;  /* 0x0000002017207220 */ /* 0x000fe40000410000 */
[----:B------:R-:W-:Y:S02]  /*168b0*/  FMUL.FTZ R13, R6, R13 ;  /* 0x0000000d060d7220 */ /* 0x000fe40000410000 */
[----:B------:R-:W-:Y:S01]  /*168c0*/  FMUL.FTZ R14, R5, R14 ;  /* 0x0000000e050e7220 */ /* 0x000fe20000410000 */
[----:B---3--:R-:W-:Y:S01]  /*168d0*/  LOP3.LUT R5, R24, 0xffff0000, RZ, 0xc0, !PT ;  /* 0xffff000018057812 */ /* 0x008fe200078ec0ff */
[----:B------:R-:W-:Y:S01]  /*168e0*/  FMUL.FTZ R30, R30, R15 ;  /* 0x0000000f1e1e7220 */ /* 0x000fe20000410000 */
[----:B------:R-:W-:Y:S01]  /*168f0*/  LOP3.LUT R15, R26, 0xffff0000, RZ, 0xc0, !PT ;  /* 0xffff00001a0f7812 */ /* 0x000fe200078ec0ff */
[----:B------:R-:W-:Y:S01]  /*16900*/  FMUL.FTZ R17, R17, R12 ;  /* 0x0000000c11117220 */ /* 0x000fe20000410000 */
[----:B------:R-:W-:Y:S01]  /*16910*/  SHF.L.U32 R12, R27, 0x10, RZ ;  /* 0x000000101b0c7819 */ /* 0x000fe200000006ff */
[----:B------:R-:W-:Y:S01]  /*16920*/  FMUL.FTZ R7, R4, R7 ;  /* 0x0000000704077220 */ /* 0x000fe20000410000 */
[C---:B------:R-:W-:Y:S01]  /*16930*/  SHF.L.U32 R4, R25.reuse, 0x10, RZ ;  /* 0x0000001019047819 */ /* 0x040fe200000006ff */
[----:B------:R-:W-:Y:S01]  /*16940*/  IMAD.U32 R6, R24, 0x10000, RZ ;  /* 0x0001000018067824 */ /* 0x000fe200078e00ff */
[----:B------:R-:W-:Y:S01]  /*16950*/  LOP3.LUT R24, R25, 0xffff0000, RZ, 0xc0, !PT ;  /* 0xffff000019187812 */ /* 0x000fe200078ec0ff */
[----:B------:R-:W-:Y:S01]  /*16960*/  IMAD.U32 R23, R26, 0x10000, RZ ;  /* 0x000100001a177824 */ /* 0x000fe200078e00ff */
[----:B------:R-:W-:Y:S01]  /*16970*/  LOP3.LUT R26, R27, 0xffff0000, RZ, 0xc0, !PT ;  /* 0xffff00001b1a7812 */ /* 0x000fe200078ec0ff */
[----:B------:R-:W-:-:S02]  /*16980*/  FMUL.FTZ R18, R18, R29 ;  /* 0x0000001d12127220 */ /* 0x000fc40000410000 */
[----:B------:R-:W-:Y:S02]  /*16990*/  FMUL.FTZ R31, R28, R31 ;  /* 0x0000001f1c1f7220 */ /* 0x000fe40000410000 */
[----:B------:R-:W-:Y:S02]  /*169a0*/  FFMA.FTZ R3, R3, R6, R18 ;  /* 0x0000000603037223 */ /* 0x000fe40000010012 */
[----:B------:R-:W-:Y:S02]  /*169b0*/  FFMA.FTZ R2, R2, R5, R17 ;  /* 0x0000000502027223 */ /* 0x000fe40000010011 */
[----:B------:R-:W-:Y:S02]  /*169c0*/  FFMA.FTZ R4, R16, R4, R7 ;  /* 0x0000000410047223 */ /* 0x000fe40000010007 */
[----:B------:R-:W-:Y:S01]  /*169d0*/  FFMA.FTZ R31, R0, R24, R31 ;  /* 0x00000018001f7223 */ /* 0x000fe2000001001f */
[----:B------:R-:W-:Y:S01]  /*169e0*/  F2FP.BF16.PACK_AB R16, R2, R3 ;  /* 0x000000030210723e */ /* 0x000fe200000010ff */
[----:B------:R-:W-:-:S02]  /*169f0*/  FFMA.FTZ R11, R11, R23, R32 ;  /* 0x000000170b0b7223 */ /* 0x000fc40000010020 */
[----:B------:R-:W-:Y:S01]  /*16a00*/  FFMA.FTZ R12, R19, R12, R14 ;  /* 0x0000000c130c7223 */ /* 0x000fe2000001000e */
[----:B------:R-:W-:Y:S01]  /*16a10*/  F2FP.BF16.PACK_AB R17, R31, R4 ;  /* 0x000000041f11723e */ /* 0x000fe200000010ff */
[----:B------:R-:W-:Y:S02]  /*16a20*/  FFMA.FTZ R9, R9, R26, R30 ;  /* 0x0000001a09097223 */ /* 0x000fe4000001001e */
[----:B------:R-:W-:-:S03]  /*16a30*/  FFMA.FTZ R10, R10, R15, R13 ;  /* 0x0000000f0a0a7223 */ /* 0x000fc6000001000d */
[----:B------:R-:W-:Y:S02]  /*16a40*/  F2FP.BF16.PACK_AB R19, R9, R12 ;  /* 0x0000000c0913723e */ /* 0x000fe400000010ff */
[----:B------:R-:W-:Y:S02]  /*16a50*/  F2FP.BF16.PACK_AB R18, R10, R11 ;  /* 0x0000000b0a12723e */ /* 0x000fe400000010ff */
.L_x_1061:
[----:B------:R-:W-:Y:S05]  /*16a60*/  BSYNC B0 ;  /* 0x0000000000007941 */ /* 0x000fea0003800000 */
.L_x_1060:
[----:B-----5:R1:W-:Y:S01]  /*16a70*/  STS.128 [R245+0x7800], R16 ;  /* 0x00780010f5007388 */ /* 0x0203e20000000c00 */
[----:B------:R-:W-:Y:S05]  /*16a80*/  BRA `(.L_x_985) ;  /* 0x0000095000007947 */ /* 0x000fea0003800000 */
.L_x_935:
[----:B------:R-:W-:Y:S01]  /*16a90*/  IMAD.IADD R81, R244, 0x1, -R81 ;  /* 0x00000001f4517824 */ /* 0x000fe200078e0a51 */
[----:B------:R-:W-:Y:S01]  /*16aa0*/  BSSY B0, `(.L_x_1062) ;  /* 0x0000024000007945 */ /* 0x000fe20003800000 */
[-C--:B------:R-:W-:Y:S02]  /*16ab0*/  ISETP.GE.AND P2, PT, R10, R79.reuse, PT ;  /* 0x0000004f0a00720c */ /* 0x080fe40003f46270 */
[----:B------:R-:W-:Y:S02]  /*16ac0*/  ISETP.GE.AND P1, PT, R9, R79, PT ;  /* 0x0000004f0900720c */ /* 0x000fe40003f26270 */
[----:B------:R-:W-:Y:S02]  /*16ad0*/  ISETP.GE.AND P3, PT, R190, R81, PT ;  /* 0x00000051be00720c */ /* 0x000fe40003f66270 */
[----:B------:R-:W-:-:S11]  /*16ae0*/  ISETP.GE.AND P0, PT, R11, R79, PT ;  /* 0x0000004f0b00720c */ /* 0x000fd60003f06270 */
[----:B------:R-:W-:Y:S05]  /*16af0*/  @P3 BRA `(.L_x_1063) ;  /* 0x000001e000003947 */ /* 0x000fea0003800000 */
[----:B------:R-:W-:Y:S02]  /*16b00*/  ISETP.GE.AND P6, PT, R14, R79, PT ;  /* 0x0000004f0e00720c */ /* 0x000fe40003fc6270 */
[CC--:B-----5:R-:W-:Y:S02]  /*16b10*/  @!P0 LEA R4, P4, R194.reuse, R200.reuse, 0x1 ;  /* 0x000000c8c2048211 */ /* 0x0e0fe400078808ff */
[C---:B------:R-:W-:Y:S02]  /*16b20*/  @!P2 LEA R2, P3, R194.reuse, R200, 0x1 ;  /* 0x000000c8c202a211 */ /* 0x040fe400078608ff */
[CCC-:B------:R-:W-:Y:S02]  /*16b30*/  @!P0 LEA.HI.X R5, R194.reuse, R201.reuse, R197.reuse, 0x1, P4 ;  /* 0x000000c9c2058211 */ /* 0x1c0fe400020f0cc5 */
[----:B------:R-:W-:-:S05]  /*16b40*/  @!P2 LEA.HI.X R3, R194, R201, R197, 0x1, P3 ;  /* 0x000000c9c203a211 */ /* 0x000fca00018f0cc5 */
[C---:B------:R-:W-:Y:S01]  /*16b50*/  @!P6 LEA R8, P5, R194.reuse, R200, 0x1 ;  /* 0x000000c8c208e211 */ /* 0x040fe200078a08ff */
[----:B------:R1:W-:Y:S03]  /*16b60*/  @P6 STS.128 [R245], RZ ;  /* 0x000000fff5006388 */ /* 0x0003e60000000c00 */
[----:B------:R-:W-:-:S05]  /*16b70*/  @!P6 LEA.HI.X R9, R194, R201, R197, 0x1, P5 ;  /* 0x000000c9c209e211 */ /* 0x000fca00028f0cc5 */
        /* <DEDUP_REMOVED lines=16> */
[----:B-1----:R-:W-:-:S04]  /*16c80*/  LEA R2, P3, R194, R200, 0x1 ;  /* 0x000000c8c2027211 */ /* 0x002fc800078608ff */
[----:B------:R-:W-:-:S05]  /*16c90*/  LEA.HI.X R3, R194, R201, R197, 0x1, P3 ;  /* 0x000000c9c2037211 */ /* 0x000fca00018f0cc5 */
[----:B------:R-:W-:Y:S01]  /*16ca0*/  @!PT LDS RZ, [RZ] ;  /* 0x00000000fffff984 */ /* 0x000fe20000000800 */
[----:B------:R-:W-:Y:S01]  /*16cb0*/  @!PT LDS RZ, [RZ] ;  /* 0x00000000fffff984 */ /* 0x000fe20000000800 */
[----:B------:R-:W-:Y:S01]  /*16cc0*/  @!PT LDS RZ, [RZ] ;  /* 0x00000000fffff984 */ /* 0x000fe20000000800 */
[----:B------:R1:W-:Y:S04]  /*16cd0*/  LDGSTS.E.BYPASS.LTC128B.128 [R245+0x6000], [R2.64+0x180] ;  /* 0x0600018002f57fae */ /* 0x0003e8000b901d46 */
.L_x_1063:
[----:B------:R-:W-:Y:S05]  /*16ce0*/  BSYNC B0 ;  /* 0x0000000000007941 */ /* 0x000fea0003800000 */
.L_x_1062:
[----:B-1----:R-:W-:Y:S01]  /*16cf0*/  IADD3 R8, R190, 0x10, RZ ;  /* 0x00000010be087810 */ /* 0x002fe20007ffe0ff */
[----:B------:R-:W-:Y:S03]  /*16d00*/  BSSY B0, `(.L_x_1064) ;  /* 0x0000023000007945 */ /* 0x000fe60003800000 */
[----:B------:R-:W-:-:S13]  /*16d10*/  ISETP.GE.AND P3, PT, R8, R81, PT ;  /* 0x000000510800720c */ /* 0x000fda0003f66270 */
[----:B------:R-:W-:Y:S05]  /*16d20*/  @P3 BRA `(.L_x_1065) ;  /* 0x0000020000003947 */ /* 0x000fea0003800000 */
[----:B------:R-:W-:Y:S02]  /*16d30*/  ISETP.GE.AND P5, PT, R14, R79, PT ;  /* 0x0000004f0e00720c */ /* 0x000fe40003fa6270 */
[----:B------:R-:W-:-:S04]  /*16d40*/  IADD3 R7, P3, R7, R194, RZ ;  /* 0x000000c207077210 */ /* 0x000fc80007f7e0ff */
[-C--:B-----5:R-:W-:Y:S01]  /*16d50*/  @!P0 LEA R4, P4, R7, R200.reuse, 0x1 ;  /* 0x000000c807048211 */ /* 0x0a0fe200078808ff */
[----:B------:R-:W-:Y:S01]  /*16d60*/  IMAD.X R17, R17, 0x1, R197, P3 ;  /* 0x0000000111117824 */ /* 0x000fe200018e06c5 */
[----:B------:R-:W-:-:S04]  /*16d70*/  @!P2 LEA R2, P3, R7, R200, 0x1 ;  /* 0x000000c80702a211 */ /* 0x000fc800078608ff */
[CCC-:B------:R-:W-:Y:S01]  /*16d80*/  @!P0 LEA.HI.X R5, R7.reuse, R201.reuse, R17.reuse, 0x1, P4 ;  /* 0x000000c907058211 */ /* 0x1c0fe200020f0c11 */
[----:B------:R1:W-:Y:S01]  /*16d90*/  @P5 STS.128 [R245+0x800], RZ ;  /* 0x000800fff5005388 */ /* 0x0003e20000000c00 */
[C---:B------:R-:W-:Y:S02]  /*16da0*/  @!P5 LEA R10, P6, R7.reuse, R200, 0x1 ;  /* 0x000000c8070ad211 */ /* 0x040fe400078c08ff */
[CCC-:B------:R-:W-:Y:S02]  /*16db0*/  @!P2 LEA.HI.X R3, R7.reuse, R201.reuse, R17.reuse, 0x1, P3 ;  /* 0x000000c90703a211 */ /* 0x1c0fe400018f0c11 */
[----:B------:R-:W-:-:S05]  /*16dc0*/  @!P5 LEA.HI.X R11, R7, R201, R17, 0x1, P6 ;  /* 0x000000c9070bd211 */ /* 0x000fca00030f0c11 */
        /* <DEDUP_REMOVED lines=22> */
.L_x_1065:
[----:B------:R-:W-:Y:S05]  /*16f30*/  BSYNC B0 ;  /* 0x0000000000007941 */ /* 0x000fea0003800000 */
.L_x_1064:
[----:B------:R-:W-:Y:S01]  /*16f40*/  IADD3 R36, R190, 0x20, RZ ;  /* 0x00000020be247810 */ /* 0x000fe20007ffe0ff */
[----:B------:R-:W-:Y:S03]  /*16f50*/  BSSY B0, `(.L_x_1066) ;  /* 0x0000023000007945 */ /* 0x000fe60003800000 */
[----:B------:R-:W-:-:S13]  /*16f60*/  ISETP.GE.AND P3, PT, R36, R81, PT ;  /* 0x000000512400720c */ /* 0x000fda0003f66270 */
[----:B------:R-:W-:Y:S05]  /*16f70*/  @P3 BRA `(.L_x_1067) ;  /* 0x0000020000003947 */ /* 0x000fea0003800000 */
[----:B------:R-:W-:Y:S02]  /*16f80*/  ISETP.GE.AND P5, PT, R14, R79, PT ;  /* 0x0000004f0e00720c */ /* 0x000fe40003fa6270 */
[----:B-1----:R-:W-:-:S04]  /*16f90*/  LEA R5, P3, R198, R194, 0x5 ;  /* 0x000000c2c6057211 */ /* 0x002fc800078628ff */
[----:B------:R-:W-:Y:S02]  /*16fa0*/  LEA.HI.X R3, R198, R197, R199, 0x5, P3 ;  /* 0x000000c5c6037211 */ /* 0x000fe400018f2cc7 */
[CC--:B-----5:R-:W-:Y:S02]  /*16fb0*/  @!P0 LEA R10, P4, R5.reuse, R200.reuse, 0x1 ;  /* 0x000000c8050a8211 */ /* 0x0e0fe400078808ff */
[CC--:B------:R-:W-:Y:S02]  /*16fc0*/  @!P2 LEA R6, P3, R5.reuse, R200.reuse, 0x1 ;  /* 0x000000c80506a211 */ /* 0x0c0fe400078608ff */
[CCC-:B------:R-:W-:Y:S01]  /*16fd0*/  @!P0 LEA.HI.X R11, R5.reuse, R201.reuse, R3.reuse, 0x1, P4 ;  /* 0x000000c9050b8211 */ /* 0x1c0fe200020f0c03 */
[----:B------:R1:W-:Y:S01]  /*16fe0*/  @P5 STS.128 [R245+0x1000], RZ ;  /* 0x001000fff5005388 */ /* 0x0003e20000000c00 */
[C---:B------:R-:W-:Y:S02]  /*16ff0*/  @!P5 LEA R12, P6, R5.reuse, R200, 0x1 ;  /* 0x000000c8050cd211 */ /* 0x040fe400078c08ff */
[----:B------:R-:W-:-:S02]  /*17000*/  @!P2 LEA.HI.X R7, R5, R201, R3, 0x1, P3 ;  /* 0x000000c90507a211 */ /* 0x000fc400018f0c03 */
        /* <DEDUP_REMOVED lines=17> */
[----:B------:R-:W-:-:S04]  /*17120*/  LEA R2, P3, R5, R200, 0x1 ;  /* 0x000000c805027211 */ /* 0x000fc800078608ff */
[----:B------:R-:W-:-:S05]  /*17130*/  LEA.HI.X R3, R5, R201, R3, 0x1, P3 ;  /* 0x000000c905037211 */ /* 0x000fca00018f0c03 */
[----:B------:R-:W-:Y:S01]  /*17140*/  @!PT LDS RZ, [RZ] ;  /* 0x00000000fffff984 */ /* 0x000fe20000000800 */
[----:B------:R-:W-:Y:S01]  /*17150*/  @!PT LDS RZ, [RZ] ;  /* 0x00000000fffff984 */ /* 0x000fe20000000800 */
[----:B------:R-:W-:Y:S01]  /*17160*/  @!PT LDS RZ, [RZ] ;  /* 0x00000000fffff984 */ /* 0x000fe20000000800 */
[----:B------:R2:W-:Y:S04]  /*17170*/  LDGSTS.E.BYPASS.LTC128B.128 [R245+0x7000], [R2.64+0x180] ;  /* 0x0700018002f57fae */ /* 0x0005e8000b901d46 */
.L_x_1067:
[----:B------:R-:W-:Y:S05]  /*17180*/  BSYNC B0 ;  /* 0x0000000000007941 */ /* 0x000fea0003800000 */
.L_x_1066:
[----:B------:R-:W-:-:S04]  /*17190*/  IADD3 R22, R190, 0x30, RZ ;  /* 0x00000030be167810 */ /* 0x000fc80007ffe0ff */
[----:B------:R-:W-:-:S13]  /*171a0*/  ISETP.GE.AND P3, PT, R22, R81, PT ;  /* 0x000000511600720c */ /* 0x000fda0003f66270 */
[----:B------:R-:W-:Y:S05]  /*171b0*/  @P3 BRA `(.L_x_985) ;  /* 0x0000022000003947 */ /* 0x000fea0003800000 */
[----:B------:R-:W-:Y:S01]  /*171c0*/  ISETP.GE.AND P5, PT, R14, R79, PT ;  /* 0x0000004f0e00720c */ /* 0x000fe20003fa6270 */
[----:B------:R-:W-:Y:S02]  /*171d0*/  IMAD.MOV.U32 R195, RZ, RZ, R197 ;  /* 0x000000ffffc37224 */ /* 0x000fe400078e00c5 */
[----:B------:R-:W-:Y:S02]  /*171e0*/  IMAD R0, R199, 0x30, RZ ;  /* 0x00000030c7007824 */ /* 0x000fe400078e02ff */
[----:B------:R-:W-:-:S04]  /*171f0*/  IMAD.WIDE.U32 R198, R198, 0x30, R194 ;  /* 0x00000030c6c67825 */ /* 0x000fc800078e00c2 */
[----:B-12---:R-:W-:Y:S01]  /*17200*/  IMAD.IADD R3, R0, 0x1, R199 ;  /* 0x0000000100037824 */ /* 0x006fe200078e02c7 */
[CC--:B-----5:R-:W-:Y:S02]  /*17210*/  @!P0 LEA R6, P4, R198.reuse, R200.reuse, 0x1 ;  /* 0x000000c8c6068211 */ /* 0x0e0fe400078808ff */
[CC--:B------:R-:W-:Y:S01]  /*17220*/  @!P2 LEA R4, P3, R198.reuse, R200.reuse, 0x1 ;  /* 0x000000c8c604a211 */ /* 0x0c0fe200078608ff */
[----:B------:R1:W-:Y:S01]  /*17230*/  @P5 STS.128 [R245+0x1800], RZ ;  /* 0x001800fff5005388 */ /* 0x0003e20000000c00 */
[C---:B------:R-:W-:Y:S02]  /*17240*/  @!P5 LEA R10, P6, R198.reuse, R200, 0x1 ;  /* 0x000000c8c60ad211 */ /* 0x040fe400078c08ff */
[CCC-:B------:R-:W-:Y:S02]  /*17250*/  @!P0 LEA.HI.X R7, R198.reuse, R201.reuse, R3.reuse, 0x1, P4 ;  /* 0x000000c9c6078211 */ /* 0x1c0fe400020f0c03 */
[CCC-:B------:R-:W-:Y:S02]  /*17260*/  @!P5 LEA.HI.X R11, R198.reuse, R201.reuse, R3.reuse, 0x1, P6 ;  /* 0x000000c9c60bd211 */ /* 0x1c0fe400030f0c03 */
[----:B------:R-:W-:-:S03]  /*17270*/  @!P2 LEA.HI.X R5, R198, R201, R3, 0x1, P3 ;  /* 0x000000c9c605a211 */ /* 0x000fc600018f0c03 */
        /* <DEDUP_REMOVED lines=22> */
.L_x_985:
[----:B------:R-:W-:Y:S05]  /*173e0*/  BSYNC B3 ;  /* 0x0000000000037941 */ /* 0x000fea0003800000 */
.L_x_934:
[----:B------:R-:W-:Y:S01]  /*173f0*/  LEA R23, R165, 0xffffffc0, 0x6 ;  /* 0xffffffc0a5177811 */ /* 0x000fe200078e30ff */
[----:B------:R-:W-:Y:S01]  /*17400*/  BSSY B0, `(.L_x_1068) ;  /* 0x0000020000007945 */ /* 0x000fe20003800000 */
[----:B------:R-:W-:-:S03]  /*17410*/  LOP3.LUT R247, R77, 0xff, RZ, 0xc0, !PT ;  /* 0x000000ff4df77812 */ /* 0x000fc600078ec0ff */
[----:B-12---:R-:W-:-:S05]  /*17420*/  IMAD.IADD R3, R72, 0x1, -R23 ;  /* 0x0000000148037824 */ /* 0x006fca00078e0a17 */
[----:B------:R-:W-:-:S13]  /*17430*/  ISETP.GE.AND P0, PT, R190, R3, PT ;  /* 0x00000003be00720c */ /* 0x000fda0003f06270 */
[----:B------:R-:W-:Y:S05]  /*17440*/  @P0 BRA `(.L_x_1069) ;  /* 0x000001b000000947 */ /* 0x000fea0003800000 */
[C---:B------:R-:W-:Y:S02]  /*17450*/  LOP3.LUT R0, R247.reuse, 0x1, RZ, 0xc0, !PT ;  /* 0x00000001f7007812 */ /* 0x040fe400078ec0ff */
[----:B------:R-:W-:Y:S02]  /*17460*/  R2P PR, R247, 0xe ;  /* 0x0000000ef7007804 */ /* 0x000fe40000000000 */
[----:B------:R-:W-:-:S11]  /*17470*/  ISETP.NE.U32.AND P0, PT, R0, 0x1, PT ;  /* 0x000000010000780c */ /* 0x000fd60003f05070 */
[----:B------:R-:W-:Y:S01]  /*17480*/  @P1 IMAD.MOV.U32 R6, RZ, RZ, R238 ;  /* 0x000000ffff061224 */ /* 0x000fe200078e00ee */
[----:B------:R-:W-:Y:S01]  /*17490*/  @P2 MOV R4, R238 ;  /* 0x000000ee00042202 */ /* 0x000fe20000000f00 */
[--C-:B------:R-:W-:Y:S01]  /*174a0*/  @P1 IMAD.MOV.U32 R7, RZ, RZ, R239.reuse ;  /* 0x000000ffff071224 */ /* 0x100fe200078e00ef */
[----:B------:R-:W-:Y:S01]  /*174b0*/  @!PT LDS RZ, [RZ] ;  /* 0x00000000fffff984 */ /* 0x000fe20000000800 */
[----:B------:R-:W-:Y:S01]  /*174c0*/  @!PT LDS RZ, [RZ] ;  /* 0x00000000fffff984 */ /* 0x000fe20000000800 */
[----:B------:R-:W-:Y:S01]  /*174d0*/  @!PT LDS RZ, [RZ] ;  /* 0x00000000fffff984 */ /* 0x000fe20000000800 */
[----:B------:R1:W-:Y:S01]  /*174e0*/  @!P0 LDGSTS.E.BYPASS.LTC128B.128 [R245+0x8000], [R238.64] ;  /* 0x08000000eef58fae */ /* 0x0003e2000b901d46 */
[----:B------:R-:W-:-:S03]  /*174f0*/  @P2 IMAD.MOV.U32 R5, RZ, RZ, R239 ;  /* 0x000000ffff052224 */ /* 0x000fc600078e00ef */
[----:B------:R1:W-:Y:S04]  /*17500*/  @P0 STS.128 [R245+0x8000], RZ ;  /* 0x008000fff5000388 */ /* 0x0003e80000000c00 */
[----:B------:R-:W-:Y:S01]  /*17510*/  @!PT LDS RZ, [RZ] ;  /* 0x00000000fffff984 */ /* 0x000fe20000000800 */
[----:B------:R-:W-:Y:S01]  /*17520*/  @!PT LDS RZ, [RZ] ;  /* 0x00000000fffff984 */ /* 0x000fe20000000800 */
[----:B------:R-:W-:Y:S01]  /*17530*/  @!PT LDS RZ, [RZ] ;  /* 0x00000000fffff984 */ /* 0x000fe20000000800 */
[----:B------:R1:W-:Y:S04]  /*17540*/  @P1 LDGSTS.E.BYPASS.LTC128B.128 [R245+0xa000], [R6.64+0x80] ;  /* 0x0a00008006f51fae */ /* 0x0003e8000b901d46 */
[----:B------:R1:W-:Y:S04]  /*17550*/  @!P1 STS.128 [R245+0xa000], RZ ;  /* 0x00a000fff5009388 */ /* 0x0003e80000000c00 */
        /* <DEDUP_REMOVED lines=9> */
[----:B------:R1:W-:Y:S02]  /*175f0*/  @!P3 STS.128 [R245+0xe000], RZ ;  /* 0x00e000fff500b388 */ /* 0x0003e40000000c00 */
.L_x_1069:
[----:B------:R-:W-:Y:S05]  /*17600*/  BSYNC B0 ;  /* 0x0000000000007941 */ /* 0x000fea0003800000 */
.L_x_1068:
[----:B------:R-:W-:Y:S01]  /*17610*/  ISETP.GE.AND P0, PT, R8, R3, PT ;  /* 0x000000030800720c */ /* 0x000fe20003f06270 */
[----:B------:R-:W-:-:S12]  /*17620*/  BSSY B0, `(.L_x_1070) ;  /* 0x0000025000007945 */ /* 0x000fd80003800000 */
[----:B------:R-:W-:Y:S05]  /*17630*/  @P0 BRA `(.L_x_1071) ;  /* 0x0000023000000947 */ /* 0x000fea0003800000 */
[C---:B------:R-:W-:Y:S02]  /*17640*/  LOP3.LUT R0, R247.reuse, 0x1, RZ, 0xc0, !PT ;  /* 0x00000001f7007812 */ /* 0x040fe400078ec0ff */
[C---:B------:R-:W-:Y:S02]  /*17650*/  LOP3.LUT P4, RZ, R247.reuse, 0x2, RZ, 0xc0, !PT ;  /* 0x00000002f7ff7812 */ /* 0x040fe4000788c0ff */
[----:B------:R-:W-:Y:S02]  /*17660*/  ISETP.NE.U32.AND P5, PT, R0, 0x1, PT ;  /* 0x000000010000780c */ /* 0x000fe40003fa5070 */
[C---:B------:R-:W-:Y:S02]  /*17670*/  LOP3.LUT P3, RZ, R247.reuse, 0x4, RZ, 0xc0, !PT ;  /* 0x00000004f7ff7812 */ /* 0x040fe4000786c0ff */
[----:B------:R-:W-:Y:S02]  /*17680*/  LOP3.LUT P1, RZ, R247, 0x8, RZ, 0xc0, !PT ;  /* 0x00000008f7ff7812 */ /* 0x000fe4000782c0ff */
[----:B-1----:R-:W-:-:S05]  /*17690*/  IADD3 R7, P2, R236, R178, RZ ;  /* 0x000000b2ec077210 */ /* 0x002fca0007f5e0ff */
[----:B------:R-:W-:Y:S01]  /*176a0*/  IMAD.X R5, R237, 0x1, R181, P2 ;  /* 0x00000001ed057824 */ /* 0x000fe200010e06b5 */
[C---:B----4-:R-:W-:Y:S02]  /*176b0*/  @P4 LEA R12, P6, R7.reuse, R182, 0x1 ;  /* 0x000000b6070c4211 */ /* 0x050fe400078c08ff */
[C---:B------:R-:W-:Y:S02]  /*176c0*/  @!P5 LEA R14, P0, R236.reuse, R238, 0x1 ;  /* 0x000000eeec0ed211 */ /* 0x040fe400078008ff */
[CC--:B------:R-:W-:Y:S02]  /*176d0*/  @P3 LEA R10, P2, R7.reuse, R182.reuse, 0x1 ;  /* 0x000000b6070a3211 */ /* 0x0c0fe400078408ff */
[----:B------:R-:W-:Y:S02]  /*176e0*/  @!P5 LEA.HI.X R15, R236, R239, R237, 0x1, P0 ;  /* 0x000000efec0fd211 */ /* 0x000fe400000f0ced */
[C---:B------:R-:W-:Y:S02]  /*176f0*/  @P1 LEA R4, P0, R7.reuse, R182, 0x1 ;  /* 0x000000b607041211 */ /* 0x040fe400078008ff */
[CCC-:B------:R-:W-:Y:S01]  /*17700*/  @P4 LEA.HI.X R13, R7.reuse, R183.reuse, R5.reuse, 0x1, P6 ;  /* 0x000000b7070d4211 */ /* 0x1c0fe200030f0c05 */
[----:B------:R-:W-:Y:S01]  /*17710*/  @!PT LDS RZ, [RZ] ;  /* 0x00000000fffff984 */ /* 0x000fe20000000800 */
[----:B------:R-:W-:Y:S01]  /*17720*/  @!PT LDS RZ, [RZ] ;  /* 0x00000000fffff984 */ /* 0x000fe20000000800 */
[----:B------:R-:W-:Y:S01]  /*17730*/  @!PT LDS RZ, [RZ] ;  /* 0x00000000fffff984 */ /* 0x000fe20000000800 */
[----:B------:R1:W-:Y:S01]  /*17740*/  @!P5 LDGSTS.E.BYPASS.LTC128B.128 [R245+0x8800], [R14.64] ;  /* 0x088000000ef5dfae */ /* 0x0003e2000b901d46 */
[----:B------:R-:W-:-:S02]  /*17750*/  @P3 LEA.HI.X R11, R7, R183, R5, 0x1, P2 ;  /* 0x000000b7070b3211 */ /* 0x000fc400010f0c05 */
[----:B------:R-:W-:Y:S01]  /*17760*/  @P1 LEA.HI.X R5, R7, R183, R5, 0x1, P0 ;  /* 0x000000b707051211 */ /* 0x000fe200000f0c05 */
        /* <DEDUP_REMOVED lines=16> */
.L_x_1071:
[----:B------:R-:W-:Y:S05]  /*17870*/  BSYNC B0 ;  /* 0x0000000000007941 */ /* 0x000fea0003800000 */
.L_x_1070:
[----:B------:R-:W-:Y:S01]  /*17880*/  ISETP.GE.AND P0, PT, R36, R3, PT ;  /* 0x000000032400720c */ /* 0x000fe20003f06270 */
[----:B------:R-:W-:-:S12]  /*17890*/  BSSY B0, `(.L_x_1072) ;  /* 0x0000027000007945 */ /* 0x000fd80003800000 */
[----:B------:R-:W-:Y:S05]  /*178a0*/  @P0 BRA `(.L_x_1073) ;  /* 0x0000025000000947 */ /* 0x000fea0003800000 */
[C---:B------:R-:W-:Y:S02]  /*178b0*/  LOP3.LUT R0, R247.reuse, 0x1, RZ, 0xc0, !PT ;  /* 0x00000001f7007812 */ /* 0x040fe400078ec0ff */
[C---:B------:R-:W-:Y:S02]  /*178c0*/  LOP3.LUT P4, RZ, R247.reuse, 0x2, RZ, 0xc0, !PT ;  /* 0x00000002f7ff7812 */ /* 0x040fe4000788c0ff */
[----:B------:R-:W-:Y:S01]  /*178d0*/  ISETP.NE.U32.AND P5, PT, R0, 0x1, PT ;  /* 0x000000010000780c */ /* 0x000fe20003fa5070 */
[C---:B------:R-:W-:Y:S01]  /*178e0*/  IMAD.SHL.U32 R0, R68.reuse, 0x20, RZ ;  /* 0x0000002044007824 */ /* 0x040fe200078e00ff */
[C---:B------:R-:W-:Y:S02]  /*178f0*/  LOP3.LUT P3, RZ, R247.reuse, 0x4, RZ, 0xc0, !PT ;  /* 0x00000004f7ff7812 */ /* 0x040fe4000786c0ff */
[----:B------:R-:W-:Y:S02]  /*17900*/  LOP3.LUT P1, RZ, R247, 0x8, RZ, 0xc0, !PT ;  /* 0x00000008f7ff7812 */ /* 0x000fe4000782c0ff */
[----:B------:R-:W-:-:S02]  /*17910*/  SHF.L.U64.HI R2, R68, 0x5, R69 ;  /* 0x0000000544027819 */ /* 0x000fc40000010245 */
[----:B-1----:R-:W-:-:S04]  /*17920*/  LEA R5, P0, R68, R178, 0x5 ;  /* 0x000000b244057211 */ /* 0x002fc800078028ff */
[----:B----4-:R-:W-:Y:S02]  /*17930*/  @P4 LEA R12, P6, R5, R182, 0x1 ;  /* 0x000000b6050c4211 */ /* 0x010fe400078c08ff */
[----:B------:R-:W-:-:S04]  /*17940*/  @!P5 LEA R6, P2, R0, R238, 0x1 ;  /* 0x000000ee0006d211 */ /* 0x000fc800078408ff */
[----:B------:R-:W-:Y:S02]  /*17950*/  @!P5 LEA.HI.X R7, R0, R239, R2, 0x1, P2 ;  /* 0x000000ef0007d211 */ /* 0x000fe400010f0c02 */
[----:B------:R-:W-:Y:S02]  /*17960*/  LEA.HI.X R0, R68, R181, R69, 0x5, P0 ;  /* 0x000000b544007211 */ /* 0x000fe400000f2c45 */
[CC--:B------:R-:W-:Y:S01]  /*17970*/  @P3 LEA R10, P2, R5.reuse, R182.reuse, 0x1 ;  /* 0x000000b6050a3211 */ /* 0x0c0fe200078408ff */
[----:B------:R-:W-:Y:S01]  /*17980*/  @!PT LDS RZ, [RZ] ;  /* 0x00000000fffff984 */ /* 0x000fe20000000800 */
[----:B------:R-:W-:Y:S01]  /*17990*/  @!PT LDS RZ, [RZ] ;  /* 0x00000000fffff984 */ /* 0x000fe20000000800 */
[----:B------:R-:W-:Y:S01]  /*179a0*/  @!PT LDS RZ, [RZ] ;  /* 0x00000000fffff984 */ /* 0x000fe20000000800 */
[----:B------:R1:W-:Y:S01]  /*179b0*/  @!P5 LDGSTS.E.BYPASS.LTC128B.128 [R245+0x9000], [R6.64] ;  /* 0x0900000006f5dfae */ /* 0x0003e2000b901d46 */
[C---:B------:R-:W-:Y:S02]  /*179c0*/  @P1 LEA R4, P0, R5.reuse, R182, 0x1 ;  /* 0x000000b605041211 */ /* 0x040fe400078008ff */
[CCC-:B------:R-:W-:Y:S01]  /*179d0*/  @P4 LEA.HI.X R13, R5.reuse, R183.reuse, R0.reuse, 0x1, P6 ;  /* 0x000000b7050d4211 */ /* 0x1c0fe200030f0c00 */
[----:B------:R1:W-:Y:S01]  /*179e0*/  @P5 STS.128 [R245+0x9000], RZ ;  /* 0x009000fff5005388 */ /* 0x0003e20000000c00 */
[----:B------:R-:W-:-:S02]  /*179f0*/  @P3 LEA.HI.X R11, R5, R183, R0, 0x1, P2 ;  /* 0x000000b7050b3211 */ /* 0x000fc400010f0c00 */
[----:B------:R-:W-:Y:S01]  /*17a00*/  @P1 LEA.HI.X R5, R5, R183, R0, 0x1, P0 ;  /* 0x000000b705051211 */ /* 0x000fe200000f0c00 */
        /* <DEDUP_REMOVED lines=15> */
.L_x_1073:
[----:B------:R-:W-:Y:S05]  /*17b00*/  BSYNC B0 ;  /* 0x0000000000007941 */ /* 0x000fea0003800000 */
.L_x_1072:
[----:B------:R-:W-:Y:S01]  /*17b10*/  ISETP.GE.AND P0, PT, R22, R3, PT ;  /* 0x000000031600720c */ /* 0x000fe20003f06270 */
[----:B------:R-:W-:-:S12]  /*17b20*/  BSSY B0, `(.L_x_1074) ;  /* 0x000002a000007945 */ /* 0x000fd80003800000 */
[----:B------:R-:W-:Y:S05]  /*17b30*/  @P0 BRA `(.L_x_1075) ;  /* 0x0000028000000947 */ /* 0x000fea0003800000 */
[C---:B------:R-:W-:Y:S01]  /*17b40*/  LOP3.LUT R0, R247.reuse, 0x1, RZ, 0xc0, !PT ;  /* 0x00000001f7007812 */ /* 0x040fe200078ec0ff */
[----:B------:R-:W-:Y:S01]  /*17b50*/  IMAD.MOV.U32 R180, RZ, RZ, R178 ;  /* 0x000000ffffb47224 */ /* 0x000fe200078e00b2 */
[----:B------:R-:W-:Y:S02]  /*17b60*/  LOP3.LUT P2, RZ, R247, 0x2, RZ, 0xc0, !PT ;  /* 0x00000002f7ff7812 */ /* 0x000fe4000784c0ff */
[----:B------:R-:W-:Y:S01]  /*17b70*/  ISETP.NE.U32.AND P3, PT, R0, 0x1, PT ;  /* 0x000000010000780c */ /* 0x000fe20003f65070 */
[----:B------:R-:W-:Y:S01]  /*17b80*/  IMAD R0, R69, 0x30, RZ ;  /* 0x0000003045007824 */ /* 0x000fe200078e02ff */
[----:B------:R-:W-:Y:S01]  /*17b90*/  LOP3.LUT P1, RZ, R247, 0x4, RZ, 0xc0, !PT ;  /* 0x00000004f7ff7812 */ /* 0x000fe2000782c0ff */
[----:B-1----:R-:W-:-:S04]  /*17ba0*/  IMAD.WIDE.U32 R6, R68, 0x30, R180 ;  /* 0x0000003044067825 */ /* 0x002fc800078e00b4 */
[----:B------:R-:W-:-:S04]  /*17bb0*/  IMAD.IADD R5, R7, 0x1, R0 ;  /* 0x0000000107057824 */ /* 0x000fc800078e0200 */
[-C--:B------:R-:W-:Y:S02]  /*17bc0*/  @P2 LEA R14, P4, R6, R182.reuse, 0x1 ;  /* 0x000000b6060e2211 */ /* 0x080fe400078808ff */
[----:B------:R-:W-:Y:S02]  /*17bd0*/  @!P3 IMAD.WIDE.U32 R10, R68, 0x60, R238 ;  /* 0x00000060440ab825 */ /* 0x000fe400078e00ee */
[C---:B----4-:R-:W-:Y:S02]  /*17be0*/  @P1 LEA R12, P0, R6.reuse, R182, 0x1 ;  /* 0x000000b6060c1211 */ /* 0x050fe400078008ff */
[----:B------:R-:W-:Y:S01]  /*17bf0*/  @!P3 IMAD R69, R69, 0x60, RZ ;  /* 0x000000604545b824 */ /* 0x000fe200078e02ff */
[CCC-:B------:R-:W-:Y:S02]  /*17c00*/  @P2 LEA.HI.X R15, R6.reuse, R183.reuse, R5.reuse, 0x1, P4 ;  /* 0x000000b7060f2211 */ /* 0x1c0fe400020f0c05 */
[----:B------:R-:W-:Y:S01]  /*17c10*/  @P1 LEA.HI.X R13, R6, R183, R5, 0x1, P0 ;  /* 0x000000b7060d1211 */ /* 0x000fe200000f0c05 */
[----:B------:R-:W-:Y:S01]  /*17c20*/  @!P3 IMAD.IADD R11, R69, 0x1, R11 ;  /* 0x00000001450bb824 */ /* 0x000fe200078e020b */
[----:B------:R-:W-:-:S04]  /*17c30*/  LOP3.LUT P0, RZ, R247, 0x8, RZ, 0xc0, !PT ;  /* 0x00000008f7ff7812 */ /* 0x000fc8000780c0ff */
        /* <DEDUP_REMOVED lines=14> */
[----:B------:R1:W-:Y:S01]  /*17d20*/  @!P1 STS.128 [R245+0xd800], RZ ;  /* 0x00d800fff5009388 */ /* 0x0003e20000000c00 */
[----:B------:R-:W-:Y:S05]  /*17d30*/  @!P0 BRA `(.L_x_1076) ;  /* 0x0000007000008947 */ /* 0x000fea0003800000 */
[----:B------:R-:W-:-:S04]  /*17d40*/  LEA R4, P0, R6, R182, 0x1 ;  /* 0x000000b606047211 */ /* 0x000fc800078008ff */
[----:B------:R-:W-:-:S05]  /*17d50*/  LEA.HI.X R5, R6, R183, R5, 0x1, P0 ;  /* 0x000000b706057211 */ /* 0x000fca00000f0c05 */
[----:B------:R-:W-:Y:S01]  /*17d60*/  @!PT LDS RZ, [RZ] ;  /* 0x00000000fffff984 */ /* 0x000fe20000000800 */
[----:B------:R-:W-:Y:S01]  /*17d70*/  @!PT LDS RZ, [RZ] ;  /* 0x00000000fffff984 */ /* 0x000fe20000000800 */
[----:B------:R-:W-:Y:S01]  /*17d80*/  @!PT LDS RZ, [RZ] ;  /* 0x00000000fffff984 */ /* 0x000fe20000000800 */
[----:B------:R2:W-:Y:S01]  /*17d90*/  LDGSTS.E.BYPASS.LTC128B.128 [R245+0xf800], [R4.64+0x180] ;  /* 0x0f80018004f57fae */ /* 0x0005e2000b901d46 */
[----:B------:R-:W-:Y:S05]  /*17da0*/  BRA `(.L_x_1075) ;  /* 0x0000001000007947 */ /* 0x000fea0003800000 */
.L_x_1076:
[----:B------:R2:W-:Y:S02]  /*17db0*/  STS.128 [R245+0xf800], RZ ;  /* 0x00f800fff5007388 */ /* 0x0005e40000000c00 */
.L_x_1075:
[----:B------:R-:W-:Y:S05]  /*17dc0*/  BSYNC B0 ;  /* 0x0000000000007941 */ /* 0x000fea0003800000 */
.L_x_1074:
[----:B------:R-:W0:Y:S01]  /*17dd0*/  LDGDEPBAR ;  /* 0x00000000000079af */ /* 0x000e220000000000 */
[----:B------:R-:W-:Y:S01]  /*17de0*/  ISETP.GE.AND P0, PT, R190, R3, PT ;  /* 0x00000003be00720c */ /* 0x000fe20003f06270 */
[----:B------:R-:W-:Y:S01]  /*17df0*/  BSSY B0, `(.L_x_1077) ;  /* 0x0000023000007945 */ /* 0x000fe20003800000 */
[----:B------:R-:W-:-:S04]  /*17e00*/  DEPBAR.LE SB0, 0x0 ;  /* 0x000080000000791a */ /* 0x000fc80000000000 */
[----:B------:R-:W-:Y:S07]  /*17e10*/  BAR.SYNC.DEFER_BLOCKING 0x0 ;  /* 0x0000000000007b1d */ /* 0x000fee0000010000 */
[----:B------:R1:W-:Y:S04]  /*17e20*/  @P0 STS.128 [R245+0x10000], RZ ;  /* 0x010000fff5000388 */ /* 0x0003e80000000c00 */
[----:B------:R1:W-:Y:S04]  /*17e30*/  @P0 STS.128 [R245+0x12000], RZ ;  /* 0x012000fff5000388 */ /* 0x0003e80000000c00 */
[----:B------:R1:W-:Y:S04]  /*17e40*/  @P0 STS.128 [R245+0x14000], RZ ;  /* 0x014000fff5000388 */ /* 0x0003e80000000c00 */
[----:B------:R1:W-:Y:S01]  /*17e50*/  @P0 STS.128 [R245+0x16000], RZ ;  /* 0x016000fff5000388 */ /* 0x0003e20000000c00 */
[----:B------:R-:W-:Y:S05]  /*17e60*/  @P0 BRA `(.L_x_1078) ;  /* 0x000001b000000947 */ /* 0x000fea0003800000 */
[C---:B------:R-:W-:Y:S02]  /*17e70*/  LOP3.LUT R0, R247.reuse, 0x1, RZ, 0xc0, !PT ;  /* 0x00000001f7007812 */ /* 0x040fe400078ec0ff */
[----:B------:R-:W-:-:S02]  /*17e80*/  R2P PR, R247, 0xe ;  /* 0x0000000ef7007804 */ /* 0x000fc40000000000 */
[----:B------:R-:W-:-:S11]  /*17e90*/  ISETP.NE.U32.AND P0, PT, R0, 0x1, PT ;  /* 0x000000010000780c */ /* 0x000fd60003f05070 */
[----:B-1----:R-:W-:Y:S01]  /*17ea0*/  @P1 IMAD.MOV.U32 R6, RZ, RZ, R188 ;  /* 0x000000ffff061224 */ /* 0x002fe200078e00bc */
[----:B--2---:R-:W-:Y:S01]  /*17eb0*/  @P2 MOV R4, R188 ;  /* 0x000000bc00042202 */ /* 0x004fe20000000f00 */
        /* <DEDUP_REMOVED lines=22> */
.L_x_1078:
[----:B------:R-:W-:Y:S05]  /*18020*/  BSYNC B0 ;  /* 0x0000000000007941 */ /* 0x000fea0003800000 */
.L_x_1077:
[----:B------:R-:W-:Y:S01]  /*18030*/  ISETP.GE.AND P0, PT, R8, R3, PT ;  /* 0x000000030800720c */ /* 0x000fe20003f06270 */
[----:B------:R-:W-:-:S12]  /*18040*/  BSSY B0, `(.L_x_1079) ;  /* 0x0000029000007945 */ /* 0x000fd80003800000 */
[----:B------:R1:W-:Y:S04]  /*18050*/  @P0 STS.128 [R245+0x10800], RZ ;  /* 0x010800fff5000388 */ /* 0x0003e80000000c00 */
[----:B------:R1:W-:Y:S04]  /*18060*/  @P0 STS.128 [R245+0x12800], RZ ;  /* 0x012800fff5000388 */ /* 0x0003e80000000c00 */
[----:B------:R1:W-:Y:S04]  /*18070*/  @P0 STS.128 [R245+0x14800], RZ ;  /* 0x014800fff5000388 */ /* 0x0003e80000000c00 */
[----:B------:R1:W-:Y:S01]  /*18080*/  @P0 STS.128 [R245+0x16800], RZ ;  /* 0x016800fff5000388 */ /* 0x0003e20000000c00 */
[----:B------:R-:W-:Y:S05]  /*18090*/  @P0 BRA `(.L_x_1080) ;  /* 0x0000023000000947 */ /* 0x000fea0003800000 */
[C---:B------:R-:W-:Y:S02]  /*180a0*/  LOP3.LUT R0, R247.reuse, 0x1, RZ, 0xc0, !PT ;  /* 0x00000001f7007812 */ /* 0x040fe400078ec0ff */
[----:B------:R-:W-:-:S02]  /*180b0*/  LOP3.LUT P4, RZ, R247, 0x2, RZ, 0xc0, !PT ;  /* 0x00000002f7ff7812 */ /* 0x000fc4000788c0ff */
[----:B------:R-:W-:Y:S02]  /*180c0*/  ISETP.NE.U32.AND P5, PT, R0, 0x1, PT ;  /* 0x000000010000780c */ /* 0x000fe40003fa5070 */
[C---:B------:R-:W-:Y:S02]  /*180d0*/  LOP3.LUT P3, RZ, R247.reuse, 0x4, RZ, 0xc0, !PT ;  /* 0x00000004f7ff7812 */ /* 0x040fe4000786c0ff */
[----:B------:R-:W-:Y:S02]  /*180e0*/  LOP3.LUT P1, RZ, R247, 0x8, RZ, 0xc0, !PT ;  /* 0x00000008f7ff7812 */ /* 0x000fe4000782c0ff */
[----:B-1----:R-:W-:-:S05]  /*180f0*/  IADD3 R7, P2, R234, R184, RZ ;  /* 0x000000b8ea077210 */ /* 0x002fca0007f5e0ff */
[----:B--2---:R-:W-:Y:S01]  /*18100*/  IMAD.X R5, R235, 0x1, R187, P2 ;  /* 0x00000001eb057824 */ /* 0x004fe200010e06bb */
[C---:B------:R-:W-:Y:S02]  /*18110*/  @P4 LEA R10, P6, R7.reuse, R192, 0x1 ;  /* 0x000000c0070a4211 */ /* 0x040fe400078c08ff */
[C---:B----4-:R-:W-:Y:S02]  /*18120*/  @!P5 LEA R12, P0, R234.reuse, R188, 0x1 ;  /* 0x000000bcea0cd211 */ /* 0x050fe400078008ff */
        /* <DEDUP_REMOVED lines=26> */
.L_x_1080:
[----:B------:R-:W-:Y:S05]  /*182d0*/  BSYNC B0 ;  /* 0x0000000000007941 */ /* 0x000fea0003800000 */
.L_x_1079:
        /* <DEDUP_REMOVED lines=9> */
[----:B------:R-:W-:Y:S01]  /*18370*/  ISETP.NE.U32.AND P5, PT, R0, 0x1, PT ;  /* 0x000000010000780c */ /* 0x000fe20003fa5070 */
[C---:B------:R-:W-:Y:S01]  /*18380*/  IMAD.SHL.U32 R0, R70.reuse, 0x20, RZ ;  /* 0x0000002046007824 */ /* 0x040fe200078e00ff */
[C---:B------:R-:W-:Y:S02]  /*18390*/  LOP3.LUT P3, RZ, R247.reuse, 0x4, RZ, 0xc0, !PT ;  /* 0x00000004f7ff7812 */ /* 0x040fe4000786c0ff */
[----:B------:R-:W-:Y:S02]  /*183a0*/  LOP3.LUT P1, RZ, R247, 0x8, RZ, 0xc0, !PT ;  /* 0x00000008f7ff7812 */ /* 0x000fe4000782c0ff */
[C---:B------:R-:W-:Y:S02]  /*183b0*/  SHF.L.U64.HI R2, R70.reuse, 0x5, R71 ;  /* 0x0000000546027819 */ /* 0x040fe40000010247 */
[----:B-12---:R-:W-:-:S04]  /*183c0*/  LEA R5, P0, R70, R184, 0x5 ;  /* 0x000000b846057211 */ /* 0x006fc800078028ff */
[----:B------:R-:W-:Y:S02]  /*183d0*/  @P4 LEA R10, P6, R5, R192, 0x1 ;  /* 0x000000c0050a4211 */ /* 0x000fe400078c08ff */
        /* <DEDUP_REMOVED lines=28> */
.L_x_1082:
[----:B------:R-:W-:Y:S05]  /*185a0*/  BSYNC B0 ;  /* 0x0000000000007941 */ /* 0x000fea0003800000 */
.L_x_1081:
[----:B------:R-:W-:Y:S01]  /*185b0*/  ISETP.GE.AND P0, PT, R22, R3, PT ;  /* 0x000000031600720c */ /* 0x000fe20003f06270 */
[----:B------:R-:W-:Y:S01]  /*185c0*/  BSSY B0, `(.L_x_1083) ;  /* 0x0000031000007945 */ /* 0x000fe20003800000 */
[----:B------:R-:W-:-:S04]  /*185d0*/  SHF.R.S32.HI R0, RZ, 0x1f, R57 ;  /* 0x0000001fff007819 */ /* 0x000fc80000011439 */
[----:B------:R-:W-:-:S04]  /*185e0*/  LEA.HI R0, R0, R57, RZ, 0x5 ;  /* 0x0000003900007211 */ /* 0x000fc800078f28ff */
[----:B------:R-:W-:-:S03]  /*185f0*/  SHF.R.S32.HI R2, RZ, 0x5, R0 ;  /* 0x00000005ff027819 */ /* 0x000fc60000011400 */
[----:B------:R1:W-:Y:S04]  /*18600*/  @P0 STS.128 [R245+0x11800], RZ ;  /* 0x011800fff5000388 */ /* 0x0003e80000000c00 */
[----:B------:R1:W-:Y:S04]  /*18610*/  @P0 STS.128 [R245+0x13800], RZ ;  /* 0x013800fff5000388 */ /* 0x0003e80000000c00 */
[----:B------:R1:W-:Y:S04]  /*18620*/  @P0 STS.128 [R245+0x15800], RZ ;  /* 0x015800fff5000388 */ /* 0x0003e80000000c00 */
[----:B------:R1:W-:Y:S01]  /*18630*/  @P0 STS.128 [R245+0x17800], RZ ;  /* 0x017800fff5000388 */ /* 0x0003e20000000c00 */
[----:B------:R-:W-:Y:S05]  /*18640*/  @P0 BRA `(.L_x_1084) ;  /* 0x0000028000000947 */ /* 0x000fea0003800000 */
[C---:B------:R-:W-:Y:S01]  /*18650*/  LOP3.LUT R0, R247.reuse, 0x1, RZ, 0xc0, !PT ;  /* 0x00000001f7007812 */ /* 0x040fe200078ec0ff */
[----:B------:R-:W-:Y:S01]  /*18660*/  IMAD.MOV.U32 R186, RZ, RZ, R184 ;  /* 0x000000ffffba7224 */ /* 0x000fe200078e00b8 */
[----:B------:R-:W-:-:S02]  /*18670*/  LOP3.LUT P2, RZ, R247, 0x2, RZ, 0xc0, !PT ;  /* 0x00000002f7ff7812 */ /* 0x000fc4000784c0ff */
[----:B------:R-:W-:Y:S01]  /*18680*/  ISETP.NE.U32.AND P3, PT, R0, 0x1, PT ;  /* 0x000000010000780c */ /* 0x000fe20003f65070 */
[----:B------:R-:W-:Y:S01]  /*18690*/  IMAD R0, R71, 0x30, RZ ;  /* 0x0000003047007824 */ /* 0x000fe200078e02ff */
[----:B------:R-:W-:Y:S01]  /*186a0*/  LOP3.LUT P1, RZ, R247, 0x4, RZ, 0xc0, !PT ;  /* 0x00000004f7ff7812 */ /* 0x000fe2000782c0ff */
[----:B------:R-:W-:-:S04]  /*186b0*/  IMAD.WIDE.U32 R186, R70, 0x30, R186 ;  /* 0x0000003046ba7825 */ /* 0x000fc800078e00ba */
[----:B------:R-:W-:-:S04]  /*186c0*/  IMAD.IADD R3, R187, 0x1, R0 ;  /* 0x00000001bb037824 */ /* 0x000fc800078e0200 */
[-C--:B-1----:R-:W-:Y:S02]  /*186d0*/  @P2 LEA R8, P4, R186, R192.reuse, 0x1 ;  /* 0x000000c0ba082211 */ /* 0x082fe400078808ff */
[----:B--2---:R-:W-:Y:S02]  /*186e0*/  @!P3 IMAD.WIDE.U32 R4, R70, 0x60, R188 ;  /* 0x000000604604b825 */ /* 0x004fe400078e00bc */
[C---:B------:R-:W-:Y:S02]  /*186f0*/  @P1 LEA R6, P0, R186.reuse, R192, 0x1 ;  /* 0x000000c0ba061211 */ /* 0x040fe400078008ff */
        /* <DEDUP_REMOVED lines=21> */
[----:B-1----:R-:W-:-:S04]  /*18850*/  LEA R4, P0, R186, R192, 0x1 ;  /* 0x000000c0ba047211 */ /* 0x002fc800078008ff */
[----:B------:R-:W-:-:S05]  /*18860*/  LEA.HI.X R5, R186, R193, R3, 0x1, P0 ;  /* 0x000000c1ba057211 */ /* 0x000fca00000f0c03 */
[----:B------:R-:W-:Y:S01]  /*18870*/  @!PT LDS RZ, [RZ] ;  /* 0x00000000fffff984 */ /* 0x000fe20000000800 */
[----:B------:R-:W-:Y:S01]  /*18880*/  @!PT LDS RZ, [RZ] ;  /* 0x00000000fffff984 */ /* 0x000fe20000000800 */
[----:B------:R-:W-:Y:S01]  /*18890*/  @!PT LDS RZ, [RZ] ;  /* 0x00000000fffff984 */ /* 0x000fe20000000800 */
[----:B------:R1:W-:Y:S01]  /*188a0*/  LDGSTS.E.BYPASS.LTC128B.128 [R245+0x17800], [R4.64+0x180] ;  /* 0x1780018004f57fae */ /* 0x0003e2000b901d46 */
[----:B------:R-:W-:Y:S05]  /*188b0*/  BRA `(.L_x_1084) ;  /* 0x0000001000007947 */ /* 0x000fea0003800000 */
.L_x_1085:
[----:B------:R2:W-:Y:S02]  /*188c0*/  STS.128 [R245+0x17800], RZ ;  /* 0x017800fff5007388 */ /* 0x0005e40000000c00 */
.L_x_1084:
[----:B------:R-:W-:Y:S05]  /*188d0*/  BSYNC B0 ;  /* 0x0000000000007941 */ /* 0x000fea0003800000 */
.L_x_1083:
[C---:B------:R-:W-:Y:S01]  /*188e0*/  IMAD.SHL.U32 R0, R59.reuse, 0x40, RZ ;  /* 0x000000403b007824 */ /* 0x040fe200078e00ff */
[----:B------:R-:W-:Y:S01]  /*188f0*/  R2P PR, R59, 0x6 ;  /* 0x000000063b007804 */ /* 0x000fe20000000000 */
[----:B------:R-:W-:Y:S01]  /*18900*/  IMAD.SHL.U32 R190, R190, 0x8, RZ ;  /* 0x00000008bebe7824 */ /* 0x000fe200078e00ff */
[----:B------:R-:W0:Y:S01]  /*18910*/  LDGDEPBAR ;  /* 0x00000000000079af */ /* 0x000e220000000000 */
[----:B------:R-:W-:Y:S01]  /*18920*/  IMAD R229, R2, 0x400, R55 ;  /* 0x0000040002e57824 */ /* 0x000fe200078e0237 */
[----:B------:R-:W-:Y:S01]  /*18930*/  LOP3.LUT R3, R0, 0x1c0, RZ, 0xc0, !PT ;  /* 0x000001c000037812 */ /* 0x000fe200078ec0ff */
[----:B------:R-:W-:Y:S01]  /*18940*/  IMAD.SHL.U32 R57, R57, 0x2, RZ ;  /* 0x0000000239397824 */ /* 0x000fe200078e00ff */
[----:B------:R-:W-:Y:S01]  /*18950*/  BSSY B1, `(.L_x_1086) ;  /* 0x00001f9000017945 */ /* 0x000fe20003800000 */
[----:B------:R-:W-:Y:S01]  /*18960*/  IMAD.SHL.U32 R229, R229, 0x2, RZ ;  /* 0x00000002e5e57824 */ /* 0x000fe200078e00ff */
[----:B------:R-:W-:-:S02]  /*18970*/  LOP3.LUT R190, R3, 0x8, R190, 0xf8, !PT ;  /* 0x0000000803be7812 */ /* 0x000fc400078ef8be */
[----:B------:R-:W-:Y:S01]  /*18980*/  SHF.R.U32.HI R3, RZ, 0x3, R3 ;  /* 0x00000003ff037819 */ /* 0x000fe20000011603 */
[--C-:B------:R-:W-:Y:S01]  /*18990*/  IMAD R227, R58, 0x2, R229.reuse ;  /* 0x000000023ae37824 */ /* 0x100fe200078e02e5 */
[----:B------:R-:W-:Y:S01]  /*189a0*/  LDSM.16.M88.4 R84, [R229] ;  /* 0x00000000e554783b */ /* 0x000fe20000000200 */
[----:B------:R-:W-:Y:S01]  /*189b0*/  IMAD R225, R56, 0x2, R229 ;  /* 0x0000000238e17824 */ /* 0x000fe200078e02e5 */
[----:B------:R-:W-:Y:S01]  /*189c0*/  LOP3.LUT R228, R190, R3, RZ, 0x3c, !PT ;  /* 0x00000003bee47212 */ /* 0x000fe200078e3cff */
[----:B------:R-:W-:Y:S01]  /*189d0*/  IMAD.MOV.U32 R3, RZ, RZ, 0x40 ;  /* 0x00000040ff037424 */ /* 0x000fe200078e00ff */
[----:B------:R-:W-:Y:S01]  /*189e0*/  LDSM.16.M88.4 R60, [R227] ;  /* 0x00000000e33c783b */ /* 0x000fe20000000200 */
[----:B------:R-:W-:Y:S02]  /*189f0*/  IMAD R224, R56, 0x2, R227 ;  /* 0x0000000238e07824 */ /* 0x000fe400078e02e3 */
[----:B------:R-:W-:Y:S01]  /*18a00*/  IMAD R228, R73, 0x200, R228 ;  /* 0x0000020049e47824 */ /* 0x000fe200078e02e4 */
[----:B------:R-:W-:-:S03]  /*18a10*/  SEL R3, R3, 0xffffffc0, !P2 ;  /* 0xffffffc003037807 */ /* 0x000fc60005000000 */
[----:B------:R-:W-:-:S04]  /*18a20*/  IMAD.SHL.U32 R228, R228, 0x2, RZ ;  /* 0x00000002e4e47824 */ /* 0x000fc800078e00ff */
[C---:B------:R-:W-:Y:S01]  /*18a30*/  IMAD.IADD R223, R228.reuse, 0x1, R3 ;  /* 0x00000001e4df7824 */ /* 0x040fe200078e0203 */
[----:B---3--:R-:W3:Y:S01]  /*18a40*/  LDSM.16.M88.4 R44, [R228+0x8000] ;  /* 0x00800000e42c783b */ /* 0x008ee20000000200 */
[C---:B------:R-:W-:Y:S02]  /*18a50*/  IADD3 R0, R228.reuse, 0x8000, RZ ;  /* 0x00008000e4007810 */ /* 0x040fe40007ffe0ff */
[----:B------:R-:W-:Y:S01]  /*18a60*/  IADD3 R226, R228, 0x8020, RZ ;  /* 0x00008020e4e27810 */ /* 0x000fe20007ffe0ff */
[----:B------:R-:W1:Y:S01]  /*18a70*/  LDSM.16.M88.4 R36, [R228+0x8800] ;  /* 0x00880000e424783b */ /* 0x000e620000000200 */
[----:B------:R-:W-:Y:S02]  /*18a80*/  @P1 IADD3 R226, R0, -0x20, RZ ;  /* 0xffffffe000e21810 */ /* 0x000fe40007ffe0ff */
[----:B------:R-:W-:Y:S01]  /*18a90*/  LOP3.LUT R0, R57, 0x6, RZ, 0xc0, !PT ;  /* 0x0000000639007812 */ /* 0x000fe200078ec0ff */
[----:B------:R-:W2:Y:S01]  /*18aa0*/  LDSM.16.M88.4 R28, [R228+0x9000] ;  /* 0x00900000e41c783b */ /* 0x000ea20000000200 */
[C---:B------:R-:W-:Y:S01]  /*18ab0*/  IADD3 R222, R226.reuse, 0x800, RZ ;  /* 0x00000800e2de7810 */ /* 0x040fe20007ffe0ff */
[----:B------:R-:W-:Y:S01]  /*18ac0*/  IMAD.IADD R219, R3, 0x1, R226 ;  /* 0x0000000103db7824 */ /* 0x000fe200078e02e2 */
[C---:B------:R-:W-:Y:S01]  /*18ad0*/  IADD3 R221, R226.reuse, 0x1000, RZ ;  /* 0x00001000e2dd7810 */ /* 0x040fe20007ffe0ff */
[----:B-12---:R-:W1:Y:S01]  /*18ae0*/  LDSM.16.M88.4 R4, [R228+0x9800] ;  /* 0x00980000e404783b */ /* 0x006e620000000200 */
[----:B------:R-:W-:Y:S01]  /*18af0*/  IMAD R3, R165, 0x40, R0 ;  /* 0x00000040a5037824 */ /* 0x000fe200078e0200 */
[----:B------:R-:W-:-:S02]  /*18b00*/  IADD3 R220, R226, 0x1800, RZ ;  /* 0x00001800e2dc7810 */ /* 0x000fc40007ffe0ff */
[----:B------:R-:W2:Y:S01]  /*18b10*/  LDSM.16.M88.4 R68, [R226] ;  /* 0x00000000e244783b */ /* 0x000ea20000000200 */
[C---:B------:R-:W-:Y:S02]  /*18b20*/  IADD3 R218, R226.reuse, 0x2000, RZ ;  /* 0x00002000e2da7810 */ /* 0x040fe40007ffe0ff */
[C---:B------:R-:W-:Y:S01]  /*18b30*/  IADD3 R217, R226.reuse, 0x2800, RZ ;  /* 0x00002800e2d97810 */ /* 0x040fe20007ffe0ff */
[----:B-----5:R-:W4:Y:S01]  /*18b40*/  LDSM.16.M88.4 R16, [R226+0x800] ;  /* 0x00080000e210783b */ /* 0x020f220000000200 */
[C---:B------:R-:W-:Y:S02]  /*18b50*/  IADD3 R216, R226.reuse, 0x3000, RZ ;  /* 0x00003000e2d87810 */ /* 0x040fe40007ffe0ff */
[C---:B------:R-:W-:Y:S01]  /*18b60*/  IADD3 R215, R226.reuse, 0x3800, RZ ;  /* 0x00003800e2d77810 */ /* 0x040fe20007ffe0ff */
[----:B------:R-:W1:Y:S01]  /*18b70*/  LDSM.16.M88.4 R76, [R226+0x1000] ;  /* 0x00100000e24c783b */ /* 0x000e620000000200 */
[C---:B------:R-:W-:Y:S02]  /*18b80*/  IADD3 R214, R226.reuse, 0x4000, RZ ;  /* 0x00004000e2d67810 */ /* 0x040fe40007ffe0ff */
[C---:B------:R-:W-:Y:S01]  /*18b90*/  IADD3 R213, R226.reuse, 0x4800, RZ ;  /* 0x00004800e2d57810 */ /* 0x040fe20007ffe0ff */
[----:B------:R-:W1:Y:S01]  /*18ba0*/  LDSM.16.M88.4 R64, [R226+0x1800] ;  /* 0x00180000e240783b */ /* 0x000e620000000200 */
[----:B------:R-:W-:-:S02]  /*18bb0*/  IADD3 R212, R226, 0x5000, RZ ;  /* 0x00005000e2d47810 */ /* 0x000fc40007ffe0ff */
[C---:B------:R-:W-:Y:S01]  /*18bc0*/  IADD3 R211, R226.reuse, 0x5800, RZ ;  /* 0x00005800e2d37810 */ /* 0x040fe20007ffe0ff */
[----:B------:R-:W-:Y:S01]  /*18bd0*/  LDSM.16.M88.4 R8, [R223+0x8000] ;  /* 0x00800000df08783b */ /* 0x000fe20000000200 */
[C---:B------:R-:W-:Y:S02]  /*18be0*/  IADD3 R210, R226.reuse, 0x6000, RZ ;  /* 0x00006000e2d27810 */ /* 0x040fe40007ffe0ff */
[C---:B------:R-:W-:Y:S01]  /*18bf0*/  IADD3 R209, R226.reuse, 0x6800, RZ ;  /* 0x00006800e2d17810 */ /* 0x040fe20007ffe0ff */
[----:B----4-:R-:W-:Y:S01]  /*18c00*/  LDSM.16.M88.4 R12, [R223+0x8800] ;  /* 0x00880000df0c783b */ /* 0x010fe20000000200 */
[C---:B------:R-:W-:Y:S02]  /*18c10*/  IADD3 R208, R226.reuse, 0x7000, RZ ;  /* 0x00007000e2d07810 */ /* 0x040fe40007ffe0ff */
[----:B------:R-:W-:Y:S01]  /*18c20*/  IADD3 R167, R226, 0x7800, RZ ;  /* 0x00007800e2a77810 */ /* 0x000fe20007ffe0ff */
[C---:B---3--:R-:W-:Y:S01]  /*18c30*/  HMMA.16816.F32.BF16 R48, R84.reuse, R44, RZ ;  /* 0x0000002c5430723c */ /* 0x048fe200000418ff */
[----:B------:R-:W-:Y:S04]  /*18c40*/  LDSM.16.M88.4 R88, [R219+0x3000] ;  /* 0x00300000db58783b */ /* 0x000fe80000000200 */
[----:B------:R-:W-:Y:S03]  /*18c50*/  LDSM.16.M88.4 R80, [R228+0xd000] ;  /* 0x00d00000e450783b */ /* 0x000fe60000000200 */
[C---:B------:R-:W-:Y:S01]  /*18c60*/  HMMA.16816.F32.BF16 R44, R84.reuse, R46, RZ ;  /* 0x0000002e542c723c */ /* 0x040fe200000418ff */
[----:B------:R-:W-:Y:S07]  /*18c70*/  LDSM.16.M88.4 R92, [R223+0xd800] ;  /* 0x00d80000df5c783b */ /* 0x000fee0000000200 */
[C---:B------:R-:W-:Y:S08]  /*18c80*/  HMMA.16816.F32.BF16 R40, R84.reuse, R36, RZ ;  /* 0x000000245428723c */ /* 0x040ff000000418ff */
[C---:B------:R-:W-:Y:S08]  /*18c90*/  HMMA.16816.F32.BF16 R32, R84.reuse, R28, RZ ;  /* 0x0000001c5420723c */ /* 0x040ff000000418ff */
[C---:B------:R-:W-:Y:S08]  /*18ca0*/  HMMA.16816.F32.BF16 R36, R84.reuse, R38, RZ ;  /* 0x000000265424723c */ /* 0x040ff000000418ff */
[C---:B------:R-:W-:Y:S08]  /*18cb0*/  HMMA.16816.F32.BF16 R28, R84.reuse, R30, RZ ;  /* 0x0000001e541c723c */ /* 0x040ff000000418ff */
[C---:B-1----:R-:W-:Y:S08]  /*18cc0*/  HMMA.16816.F32.BF16 R24, R84.reuse, R4, RZ ;  /* 0x000000045418723c */ /* 0x042ff000000418ff */
[----:B------:R-:W-:Y:S01]  /*18cd0*/  HMMA.16816.F32.BF16 R84, R84, R6, RZ ;  /* 0x000000065454723c */ /* 0x000fe200000418ff */
[----:B------:R-:W1:Y:S07]  /*18ce0*/  LDSM.16.M88.4 R4, [R225] ;  /* 0x00000000e104783b */ /* 0x000e6e0000000200 */
[C---:B--2---:R-:W-:Y:S08]  /*18cf0*/  HMMA.16816.F32.BF16 R48, R60.reuse, R68, R48 ;  /* 0x000000443c30723c */ /* 0x044ff00000041830 */
        /* <DEDUP_REMOVED lines=30> */
[----:B------:R-:W1:Y:S07]  /*18ee0*/  LDSM.16.M88.4 R64, [R228+0xb000] ;  /* 0x00b00000e440783b */ /* 0x000e6e0000000200 */
        /* <DEDUP_REMOVED lines=13> */
[C---:B------:R-:W-:Y:S08]  /*18fc0*/  HMMA.16816.F32.BF16 R32, R4.reuse, R64, R32 ;  /* 0x000000400420723c */ /* 0x040ff00000041820 */
        /* <DEDUP_REMOVED lines=31> */
[----:B------:R-:W1:Y:S03]  /*191c0*/  LDSM.16.M88.4 R76, [R228+0xd800] ;  /* 0x00d80000e44c783b */ /* 0x000e660000000200 */
        /* <DEDUP_REMOVED lines=22> */
[C---:B------:R-:W-:Y:S08]  /*19330*/  HMMA.16816.F32.BF16 R24, R8.reuse, R76, R24 ;  /* 0x0000004c0818723c */ /* 0x040ff00000041818 */
        /* <DEDUP_REMOVED lines=11> */
[----:B------:R-:W4:Y:S07]  /*193f0*/  LDSM.16.M88.4 R64, [R219+0x5000] ;  /* 0x00500000db40783b */ /* 0x000f2e0000000200 */
        /* <DEDUP_REMOVED lines=18> */
[C---:B------:R-:W-:Y:S08]  /*19520*/  HMMA.16816.F32.BF16 R32, R80.reuse, R64, R32 ;  /* 0x000000405020723c */ /* 0x040ff00000041820 */
        /* <DEDUP_REMOVED lines=8> */
[----:B------:R-:W1:Y:S07]  /*195b0*/  LDSM.16.M88.4 R60, [R226+0x7000] ;  /* 0x00700000e23c783b */ /* 0x000e6e0000000200 */
        /* <DEDUP_REMOVED lines=16> */
[C---:B------:R-:W-:Y:S08]  /*196c0*/  HMMA.16816.F32.BF16 R32, R76.reuse, R60, R32 ;  /* 0x0000003c4c20723c */ /* 0x040ff00000041820 */
[C---:B------:R-:W-:Y:S01]  /*196d0*/  HMMA.16816.F32.BF16 R28, R76.reuse, R62, R28 ;  /* 0x0000003e4c1c723c */ /* 0x040fe2000004181c */
[----:B------:R-:W4:Y:S07]  /*196e0*/  LDSM.16.M88.4 R60, [R223+0xf800] ;  /* 0x00f80000df3c783b */ /* 0x000f2e0000000200 */
[C---:B------:R-:W-:Y:S08]  /*196f0*/  HMMA.16816.F32.BF16 R48, R76.reuse, R68, R48 ;  /* 0x000000444c30723c */ /* 0x040ff00000041830 */
[C---:B------:R-:W-:Y:S01]  /*19700*/  HMMA.16816.F32.BF16 R44, R76.reuse, R70, R44 ;  /* 0x000000464c2c723c */ /* 0x040fe2000004182c */
[----:B------:R-:W4:Y:S07]  /*19710*/  LDSM.16.M88.4 R68, [R224+0x6000] ;  /* 0x00600000e044783b */ /* 0x000f2e0000000200 */
[C---:B--2---:R-:W-:Y:S08]  /*19720*/  HMMA.16816.F32.BF16 R88, R76.reuse, R8, R88 ;  /* 0x000000084c58723c */ /* 0x044ff00000041858 */
[----:B------:R-:W-:Y:S01]  /*19730*/  HMMA.16816.F32.BF16 R84, R76, R10, R84 ;  /* 0x0000000a4c54723c */ /* 0x000fe20000041854 */
[----:B------:R-:W2:Y:S07]  /*19740*/  LDSM.16.M88.4 R8, [R219+0x6800] ;  /* 0x00680000db08783b */ /* 0x000eae0000000200 */
[C---:B---3--:R-:W-:Y:S08]  /*19750*/  HMMA.16816.F32.BF16 R48, R12.reuse, R4, R48 ;  /* 0x000000040c30723c */ /* 0x048ff00000041830 */
[C---:B------:R-:W-:Y:S01]  /*19760*/  HMMA.16816.F32.BF16 R44, R12.reuse, R6, R44 ;  /* 0x000000060c2c723c */ /* 0x040fe2000004182c */
[----:B------:R-:W3:Y:S07]  /*19770*/  LDSM.16.M88.4 R4, [R219+0x7000] ;  /* 0x00700000db04783b */ /* 0x000eee0000000200 */
[C---:B-1----:R-:W-:Y:S07]  /*19780*/  HMMA.16816.F32.BF16 R40, R12.reuse, R24, R40 ;  /* 0x000000180c28723c */ /* 0x042fee0000041828 */
[----:B------:R-:W-:Y:S01]  /*19790*/  IADD3 R25, R3, -0x40, RZ ;  /* 0xffffffc003197810 */ /* 0x000fe20007ffe0ff */
[----:B------:R-:W-:Y:S03]  /*197a0*/  HMMA.16816.F32.BF16 R36, R12, R26, R36 ;  /* 0x0000001a0c24723c */ /* 0x000fe60000041824 */
[----:B------:R-:W-:-:S05]  /*197b0*/  ISETP.GE.AND P1, PT, R25, R72, PT ;  /* 0x000000481900720c */ /* 0x000fca0003f26270 */
[C---:B------:R-:W-:Y:S07]  /*197c0*/  HMMA.16816.F32.BF16 R32, R12.reuse, R16, R32 ;  /* 0x000000100c20723c */ /* 0x040fee0000041820 */
[----:B------:R-:W-:Y:S01]  /*197d0*/  IADD3 R17, R3, -0x38, RZ ;  /* 0xffffffc803117810 */ /* 0x000fe20007ffe0ff */
[----:B------:R-:W-:Y:S03]  /*197e0*/  HMMA.16816.F32.BF16 R28, R12, R18, R28 ;  /* 0x000000120c1c723c */ /* 0x000fe6000004181c */
[----:B------:R-:W-:-:S02]  /*197f0*/  ISETP.GE.AND P6, PT, R17, R72, PT ;  /* 0x000000481100720c */ /* 0x000fc40003fc6270 */
[C---:B------:R-:W-:Y:S02]  /*19800*/  IADD3 R17, R3.reuse, -0x30, RZ ;  /* 0xffffffd003117810 */ /* 0x040fe40007ffe0ff */
[----:B------:R-:W-:Y:S01]  /*19810*/  IADD3 R19, R3, -0x3f, RZ ;  /* 0xffffffc103137810 */ /* 0x000fe20007ffe0ff */
[----:B----4-:R-:W-:Y:S01]  /*19820*/  HMMA.16816.F32.BF16 R88, R12, R60, R88 ;  /* 0x0000003c0c58723c */ /* 0x010fe20000041858 */
[-C--:B------:R-:W-:Y:S02]  /*19830*/  ISETP.GE.AND P4, PT, R17, R72.reuse, PT ;  /* 0x000000481100720c */ /* 0x080fe40003f86270 */
[----:B------:R-:W-:-:S05]  /*19840*/  ISETP.GE.AND P0, PT, R19, R72, PT ;  /* 0x000000481300720c */ /* 0x000fca0003f06270 */
[----:B------:R-:W-:Y:S01]  /*19850*/  HMMA.16816.F32.BF16 R84, R12, R62, R84 ;  /* 0x0000003e0c54723c */ /* 0x000fe20000041854 */
[----:B------:R-:W1:Y:S01]  /*19860*/  LDSM.16.M88.4 R12, [R219+0x7800] ;  /* 0x00780000db0c783b */ /* 0x000e620000000200 */
[----:B------:R-:W-:-:S06]  /*19870*/  DEPBAR.LE SB0, 0x0 ;  /* 0x000080000000791a */ /* 0x000fcc0000000000 */
[C---:B------:R-:W-:Y:S08]  /*19880*/  HMMA.16816.F32.BF16 R44, R68.reuse, R66, R44 ;  /* 0x00000042442c723c */ /* 0x040ff0000004182c */
[C---:B--2---:R-:W-:Y:S07]  /*19890*/  HMMA.16816.F32.BF16 R40, R68.reuse, R8, R40 ;  /* 0x000000084428723c */ /* 0x044fee0000041828 */
[----:B------:R-:W-:Y:S01]  /*198a0*/  IADD3 R9, R3, -0x37, RZ ;  /* 0xffffffc903097810 */ /* 0x000fe20007ffe0ff */
[----:B---3--:R-:W-:Y:S03]  /*198b0*/  HMMA.16816.F32.BF16 R28, R68, R6, R28 ;  /* 0x00000006441c723c */ /* 0x008fe6000004181c */
[----:B------:R-:W-:-:S02]  /*198c0*/  ISETP.GE.AND P5, PT, R9, R72, PT ;  /* 0x000000480900720c */ /* 0x000fc40003fa6270 */
[C---:B------:R-:W-:Y:S02]  /*198d0*/  IADD3 R9, R3.reuse, -0x2f, RZ ;  /* 0xffffffd103097810 */ /* 0x040fe40007ffe0ff */
[----:B------:R-:W-:Y:S01]  /*198e0*/  IADD3 R7, R3, -0x18, RZ ;  /* 0xffffffe803077810 */ /* 0x000fe20007ffe0ff */
[C---:B------:R-:W-:Y:S01]  /*198f0*/  HMMA.16816.F32.BF16 R48, R68.reuse, R64, R48 ;  /* 0x000000404430723c */ /* 0x040fe20000041830 */
[----:B------:R-:W-:Y:S02]  /*19900*/  FSEL R46, R46, -INF , !P6 ;  /* 0xff8000002e2e7808 */ /* 0x000fe40007000000 */
[----:B------:R-:W-:Y:S02]  /*19910*/  FSEL R44, R44, -INF , !P6 ;  /* 0xff8000002c2c7808 */ /* 0x000fe40007000000 */
[----:B------:R-:W-:Y:S02]  /*19920*/  FSEL R47, R47, -INF , !P5 ;  /* 0xff8000002f2f7808 */ /* 0x000fe40006800000 */
[----:B------:R-:W-:Y:S01]  /*19930*/  FSEL R45, R45, -INF , !P5 ;  /* 0xff8000002d2d7808 */ /* 0x000fe20006800000 */
[----:B------:R-:W-:Y:S01]  /*19940*/  HMMA.16816.F32.BF16 R36, R68, R10, R36 ;  /* 0x0000000a4424723c */ /* 0x000fe20000041824 */
[----:B------:R-:W-:-:S02]  /*19950*/  ISETP.GE.AND P3, PT, R9, R72, PT ;  /* 0x000000480900720c */ /* 0x000fc40003f66270 */
[----:B------:R-:W-:Y:S02]  /*19960*/  ISETP.GE.AND P5, PT, R7, R72, PT ;  /* 0x000000480700720c */ /* 0x000fe40003fa6270 */
[C---:B------:R-:W-:Y:S02]  /*19970*/  IADD3 R7, R3.reuse, -0x10, RZ ;  /* 0xfffffff003077810 */ /* 0x040fe40007ffe0ff */
[C---:B------:R-:W-:Y:S01]  /*19980*/  IADD3 R11, R3.reuse, -0x28, RZ ;  /* 0xffffffd8030b7810 */ /* 0x040fe20007ffe0ff */
[----:B------:R-:W-:Y:S01]  /*19990*/  HMMA.16816.F32.BF16 R32, R68, R4, R32 ;  /* 0x000000044420723c */ /* 0x000fe20000041820 */
[----:B------:R-:W-:Y:S02]  /*199a0*/  IADD3 R9, R3, -0x27, RZ ;  /* 0xffffffd903097810 */ /* 0x000fe40007ffe0ff */
[----:B------:R-:W-:Y:S02]  /*199b0*/  FSEL R8, R42, -INF , !P4 ;  /* 0xff8000002a087808 */ /* 0x000fe40006000000 */
[----:B------:R-:W-:-:S02]  /*199c0*/  FSEL R186, R30, -INF , !P5 ;  /* 0xff8000001eba7808 */ /* 0x000fc40006800000 */
[----:B------:R-:W-:Y:S01]  /*199d0*/  IADD3 R5, R3, -0x1f, RZ ;  /* 0xffffffe103057810 */ /* 0x000fe20007ffe0ff */
[C---:B-1----:R-:W-:Y:S01]  /*199e0*/  HMMA.16816.F32.BF16 R88, R68.reuse, R12, R88 ;  /* 0x0000000c4458723c */ /* 0x042fe20000041858 */
[----:B------:R-:W-:Y:S02]  /*199f0*/  FSEL R4, R40, -INF , !P4 ;  /* 0xff80000028047808 */ /* 0x000fe40006000000 */
[-C--:B------:R-:W-:Y:S02]  /*19a00*/  ISETP.GE.AND P6, PT, R5, R72.reuse, PT ;  /* 0x000000480500720c */ /* 0x080fe40003fc6270 */
[----:B------:R-:W-:Y:S02]  /*19a10*/  IADD3 R5, R3, -0x17, RZ ;  /* 0xffffffe903057810 */ /* 0x000fe40007ffe0ff */
[----:B------:R-:W-:Y:S01]  /*19a20*/  FSEL R13, R43, -INF , !P3 ;  /* 0xff8000002b0d7808 */ /* 0x000fe20005800000 */
[----:B------:R-:W-:Y:S01]  /*19a30*/  HMMA.16816.F32.BF16 R84, R68, R14, R84 ;  /* 0x0000000e4454723c */ /* 0x000fe20000041854 */
[----:B------:R-:W-:-:S02]  /*19a40*/  ISETP.GE.AND P4, PT, R5, R72, PT ;  /* 0x000000480500720c */ /* 0x000fc40003f86270 */
[----:B------:R-:W-:Y:S02]  /*19a50*/  FSEL R5, R41, -INF , !P3 ;  /* 0xff80000029057808 */ /* 0x000fe40005800000 */
[----:B------:R-:W-:Y:S02]  /*19a60*/  FSEL R198, R28, -INF , !P5 ;  /* 0xff8000001cc67808 */ /* 0x000fe40006800000 */
[-C--:B------:R-:W-:Y:S02]  /*19a70*/  ISETP.GE.AND P2, PT, R11, R72.reuse, PT ;  /* 0x000000480b00720c */ /* 0x080fe40003f46270 */
[----:B------:R-:W-:Y:S02]  /*19a80*/  FSEL R50, R50, -INF , !P1 ;  /* 0xff80000032327808 */ /* 0x000fe40004800000 */
[----:B------:R-:W-:Y:S02]  /*19a90*/  FSEL R48, R48, -INF , !P1 ;  /* 0xff80000030307808 */ /* 0x000fe40004800000 */
[----:B------:R-:W-:-:S02]  /*19aa0*/  ISETP.GE.AND P3, PT, R7, R72, PT ;  /* 0x000000480700720c */ /* 0x000fc40003f66270 */
[----:B------:R-:W-:Y:S02]  /*19ab0*/  ISETP.GE.AND P5, PT, R165, 0x2, PT ;  /* 0x00000002a500780c */ /* 0x000fe40003fa6270 */
[----:B------:R-:W-:Y:S02]  /*19ac0*/  ISETP.GE.AND P1, PT, R9, R72, PT ;  /* 0x000000480900720c */ /* 0x000fe40003f26270 */
[C---:B------:R-:W-:Y:S02]  /*19ad0*/  IADD3 R7, R3.reuse, -0xf, RZ ;  /* 0xfffffff103077810 */ /* 0x040fe40007ffe0ff */
[----:B------:R-:W-:Y:S02]  /*19ae0*/  IADD3 R9, R3, -0x20, RZ ;  /* 0xffffffe003097810 */ /* 0x000fe40007ffe0ff */
[----:B------:R-:W-:Y:S02]  /*19af0*/  FSEL R0, R38, -INF , !P2 ;  /* 0xff80000026007808 */ /* 0x000fe40005000000 */
[----:B------:R-:W-:-:S02]  /*19b00*/  FSEL R2, R36, -INF , !P2 ;  /* 0xff80000024027808 */ /* 0x000fc40005000000 */
[----:B------:R-:W-:Y:S02]  /*19b10*/  FSEL R51, R51, -INF , !P0 ;  /* 0xff80000033337808 */ /* 0x000fe40004000000 */
[----:B------:R-:W-:Y:S02]  /*19b20*/  FSEL R49, R49, -INF , !P0 ;  /* 0xff80000031317808 */ /* 0x000fe40004000000 */
[-C--:B------:R-:W-:Y:S02]  /*19b30*/  ISETP.GE.AND P2, PT, R7, R72.reuse, PT ;  /* 0x000000480700720c */ /* 0x080fe40003f46270 */
[----:B------:R-:W-:Y:S02]  /*19b40*/  ISETP.GE.AND P0, PT, R9, R72, PT ;  /* 0x000000480900720c */ /* 0x000fe40003f06270 */
[C---:B------:R-:W-:Y:S02]  /*19b50*/  IADD3 R7, R3.reuse, -0x8, RZ ;  /* 0xfffffff803077810 */ /* 0x040fe40007ffe0ff */
[----:B------:R-:W-:-:S02]  /*19b60*/  IADD3 R3, R3, -0x7, RZ ;  /* 0xfffffff903037810 */ /* 0x000fc40007ffe0ff */
[----:B------:R-:W-:Y:S02]  /*19b70*/  FSEL R12, R39, -INF , !P1 ;  /* 0xff800000270c7808 */ /* 0x000fe40004800000 */
[----:B------:R-:W-:Y:S02]  /*19b80*/  FSEL R9, R37, -INF , !P1 ;  /* 0xff80000025097808 */ /* 0x000fe40004800000 */
[----:B------:R-:W-:Y:S02]  /*19b90*/  FSEL R196, R34, -INF , !P0 ;  /* 0xff80000022c47808 */ /* 0x000fe40004000000 */
[----:B------:R-:W-:Y:S02]  /*19ba0*/  FSEL R200, R32, -INF , !P0 ;  /* 0xff80000020c87808 */ /* 0x000fe40004000000 */
[-C--:B------:R-:W-:Y:S02]  /*19bb0*/  ISETP.GE.AND P1, PT, R7, R72.reuse, PT ;  /* 0x000000480700720c */ /* 0x080fe40003f26270 */
[----:B------:R-:W-:-:S02]  /*19bc0*/  ISETP.GE.AND P0, PT, R3, R72, PT ;  /* 0x000000480300720c */ /* 0x000fc40003f06270 */
        /* <DEDUP_REMOVED lines=14> */
[----:B------:R-:W-:Y:S01]  /*19cb0*/  ISETP.NE.U32.AND P0, PT, R248, RZ, PT ;  /* 0x000000fff800720c */ /* 0x000fe20003f05070 */
[----:B------:R-:W-:Y:S03]  /*19cc0*/  BSSY B0, `(.L_x_1088) ;  /* 0x0000042000007945 */ /* 0x000fe60003800000 */
[----:B------:R-:W-:-:S13]  /*19cd0*/  ISETP.NE.AND.EX P0, PT, R249, RZ, PT, P0 ;  /* 0x000000fff900720c */ /* 0x000fda0003f05300 */
[----:B------:R-:W-:Y:S05]  /*19ce0*/  @!P0 BRA `(.L_x_1089) ;  /* 0x000003c000008947 */ /* 0x000fea0003800000 */
[----:B------:R-:W2:Y:S01]  /*19cf0*/  LD.E R16, [R20.64+0x170] ;  /* 0x0001700614107980 */ /* 0x000ea2000c101900 */
[C---:B------:R-:W-:Y:S02]  /*19d00*/  IADD3 R14, R23.reuse, -0x40, RZ ;  /* 0xffffffc0170e7810 */ /* 0x040fe40007ffe0ff */
[----:B------:R-:W-:Y:S02]  /*19d10*/  IABS R7, R23 ;  /* 0x0000001700077213 */ /* 0x000fe40000000000 */
[-C--:B--2---:R-:W-:Y:S02]  /*19d20*/  IABS R10, R16.reuse ;  /* 0x00000010000a7213 */ /* 0x084fe40000000000 */
[-C--:B------:R-:W-:Y:S02]  /*19d30*/  IABS R6, R16.reuse ;  /* 0x0000001000067213 */ /* 0x080fe40000000000 */
[----:B------:R-:W1:Y:S01]  /*19d40*/  I2F.RP R11, R10 ;  /* 0x0000000a000b7306 */ /* 0x000e620000209400 */
[----:B------:R-:W-:-:S02]  /*19d50*/  LOP3.LUT R23, R23, R16, RZ, 0x3c, !PT ;  /* 0x0000001017177212 */ /* 0x000fc400078e3cff */
[----:B------:R-:W-:Y:S02]  /*19d60*/  IMAD.MOV R6, RZ, RZ, -R6 ;  /* 0x000000ffff067224 */ /* 0x000fe400078e0a06 */
[----:B------:R-:W-:-:S03]  /*19d70*/  ISETP.GE.AND P2, PT, R23, RZ, PT ;  /* 0x000000ff1700720c */ /* 0x000fc60003f46270 */
[----:B-1----:R-:W1:Y:S02]  /*19d80*/  MUFU.RCP R24, R11 ;  /* 0x0000000b00187308 */ /* 0x002e640000001000 */
[----:B-1----:R-:W-:-:S06]  /*19d90*/  IADD3 R24, R24, 0xffffffe, RZ ;  /* 0x0ffffffe18187810 */ /* 0x002fcc0007ffe0ff */
[----:B------:R-:W1:Y:S02]  /*19da0*/  F2I.FTZ.U32.TRUNC.NTZ R25, R24 ;  /* 0x0000001800197305 */ /* 0x000e64000021f000 */
[--C-:B-1----:R-:W-:Y:S02]  /*19db0*/  IMAD.MOV R3, RZ, RZ, -R25.reuse ;  /* 0x000000ffff037224 */ /* 0x102fe400078e0a19 */
[----:B------:R-:W-:Y:S02]  /*19dc0*/  IMAD.MOV.U32 R24, RZ, RZ, RZ ;  /* 0x000000ffff187224 */ /* 0x000fe400078e00ff */
[----:B------:R-:W-:Y:S01]  /*19dd0*/  IMAD R18, R3, R10, RZ ;  /* 0x0000000a03127224 */ /* 0x000fe200078e02ff */
[----:B------:R-:W-:Y:S02]  /*19de0*/  IABS R3, R14 ;  /* 0x0000000e00037213 */ /* 0x000fe40000000000 */
[----:B------:R-:W-:Y:S01]  /*19df0*/  LOP3.LUT R14, R14, R16, RZ, 0x3c, !PT ;  /* 0x000000100e0e7212 */ /* 0x000fe200078e3cff */
[----:B------:R-:W-:-:S03]  /*19e00*/  IMAD.HI.U32 R18, R25, R18, R24 ;  /* 0x0000001219127227 */ /* 0x000fc600078e0018 */
[----:B------:R-:W-:-:S03]  /*19e10*/  ISETP.GE.AND P0, PT, R14, RZ, PT ;  /* 0x000000ff0e00720c */ /* 0x000fc60003f06270 */
[----:B------:R-:W-:-:S04]  /*19e20*/  IMAD.HI.U32 R15, R18, R7, RZ ;  /* 0x00000007120f7227 */ /* 0x000fc800078e00ff */
[----:B------:R-:W-:Y:S02]  /*19e30*/  IMAD.HI.U32 R11, R18, R3, RZ ;  /* 0x00000003120b7227 */ /* 0x000fe400078e00ff */
[----:B------:R-:W2:Y:S02]  /*19e40*/  LD.E.64 R18, [R20.64+0x20] ;  /* 0x0000200614127980 */ /* 0x000ea4000c101b00 */
[-C--:B------:R-:W-:Y:S02]  /*19e50*/  IMAD R7, R15, R6.reuse, R7 ;  /* 0x000000060f077224 */ /* 0x080fe400078e0207 */
[----:B------:R-:W-:-:S03]  /*19e60*/  IMAD R3, R11, R6, R3 ;  /* 0x000000060b037224 */ /* 0x000fc600078e0203 */
[C---:B------:R-:W-:Y:S02]  /*19e70*/  ISETP.GT.U32.AND P3, PT, R10.reuse, R7, PT ;  /* 0x000000070a00720c */ /* 0x040fe40003f64070 */
[----:B------:R-:W-:-:S11]  /*19e80*/  ISETP.GT.U32.AND P1, PT, R10, R3, PT ;  /* 0x000000030a00720c */ /* 0x000fd60003f24070 */
[----:B------:R-:W-:Y:S01]  /*19e90*/  @!P3 IMAD.IADD R7, R7, 0x1, -R10 ;  /* 0x000000010707b824 */ /* 0x000fe200078e0a0a */
[----:B------:R-:W-:Y:S02]  /*19ea0*/  @!P3 IADD3 R15, R15, 0x1, RZ ;  /* 0x000000010f0fb810 */ /* 0x000fe40007ffe0ff */
[-C--:B------:R-:W-:Y:S02]  /*19eb0*/  @!P1 IADD3 R3, R3, -R10.reuse, RZ ;  /* 0x8000000a03039210 */ /* 0x080fe40007ffe0ff */
[-C--:B------:R-:W-:Y:S02]  /*19ec0*/  ISETP.GE.U32.AND P6, PT, R7, R10.reuse, PT ;  /* 0x0000000a0700720c */ /* 0x080fe40003fc6070 */
[----:B------:R-:W-:Y:S02]  /*19ed0*/  ISETP.GE.U32.AND P4, PT, R3, R10, PT ;  /* 0x0000000a0300720c */ /* 0x000fe40003f86070 */
[----:B------:R-:W-:Y:S02]  /*19ee0*/  @!P1 IADD3 R11, R11, 0x1, RZ ;  /* 0x000000010b0b9810 */ /* 0x000fe40007ffe0ff */
[----:B------:R-:W-:-:S02]  /*19ef0*/  ISETP.NE.AND P1, PT, R16, RZ, PT ;  /* 0x000000ff1000720c */ /* 0x000fc40003f25270 */
[----:B------:R-:W-:-:S05]  /*19f00*/  LOP3.LUT R10, RZ, R16, RZ, 0x33, !PT ;  /* 0x00000010ff0a7212 */ /* 0x000fca00078e33ff */
[----:B------:R-:W-:Y:S02]  /*19f10*/  @P6 IADD3 R15, R15, 0x1, RZ ;  /* 0x000000010f0f6810 */ /* 0x000fe40007ffe0ff */
[----:B------:R-:W-:-:S03]  /*19f20*/  @P4 IADD3 R11, R11, 0x1, RZ ;  /* 0x000000010b0b4810 */ /* 0x000fc60007ffe0ff */
[----:B------:R-:W-:Y:S02]  /*19f30*/  @!P2 IMAD.MOV R15, RZ, RZ, -R15 ;  /* 0x000000ffff0fa224 */ /* 0x000fe400078e0a0f */
[----:B------:R-:W-:-:S03]  /*19f40*/  @!P0 IMAD.MOV R11, RZ, RZ, -R11 ;  /* 0x000000ffff0b8224 */ /* 0x000fc600078e0a0b */
[C---:B------:R-:W-:Y:S02]  /*19f50*/  SEL R7, R10.reuse, R15, !P1 ;  /* 0x0000000f0a077207 */ /* 0x040fe40004800000 */
[----:B------:R-:W-:Y:S01]  /*19f60*/  SEL R10, R10, R11, !P1 ;  /* 0x0000000b0a0a7207 */ /* 0x000fe20004800000 */
[----:B------:R-:W3:Y:S02]  /*19f70*/  LD.E.64 R14, [R20.64+0x38] ;  /* 0x00003806140e7980 */ /* 0x000ee4000c101b00 */
[----:B------:R-:W-:-:S04]  /*19f80*/  IMAD.WIDE R24, R7, 0x4, R248 ;  /* 0x0000000407187825 */ /* 0x000fc800078e02f8 */
[----:B------:R-:W-:Y:S01]  /*19f90*/  IMAD.WIDE R22, R10, 0x4, R248 ;  /* 0x000000040a167825 */ /* 0x000fe200078e02f8 */
[----:B------:R-:W4:Y:S04]  /*19fa0*/  LD.E R6, [R24.64] ;  /* 0x0000000618067980 */ /* 0x000f28000c101900 */
[----:B------:R-:W4:Y:S01]  /*19fb0*/  LD.E R3, [R22.64] ;  /* 0x0000000616037980 */ /* 0x000f22000c101900 */
[----:B------:R-:W-:-:S05]  /*19fc0*/  IADD3 R7, R7, -R10, RZ ;  /* 0x8000000a07077210 */ /* 0x000fca0007ffe0ff */
[----:B------:R-:W-:-:S05]  /*19fd0*/  IMAD R16, R16, R7, -0x40 ;  /* 0xffffffc010107424 */ /* 0x000fca00078e0207 */
[----:B------:R-:W-:Y:S01]  /*19fe0*/  SHF.R.S32.HI R10, RZ, 0x1f, R16 ;  /* 0x0000001fff0a7819 */ /* 0x000fe20000011410 */
[-C--:B---3--:R-:W-:Y:S02]  /*19ff0*/  IMAD R7, R15, R16.reuse, RZ ;  /* 0x000000100f077224 */ /* 0x088fe400078e02ff */
[----:B------:R-:W-:-:S04]  /*1a000*/  IMAD.WIDE.U32 R16, R14, R16, RZ ;  /* 0x000000100e107225 */ /* 0x000fc800078e00ff */
[----:B------:R-:W-:Y:S02]  /*1a010*/  IMAD R10, R14, R10, R7 ;  /* 0x0000000a0e0a7224 */ /* 0x000fe400078e0207 */
[----:B----4-:R-:W-:Y:S02]  /*1a020*/  IMAD.IADD R3, R3, 0x1, -R6 ;  /* 0x0000000103037824 */ /* 0x010fe400078e0a06 */
[----:B------:R-:W-:Y:S02]  /*1a030*/  IMAD.IADD R17, R17, 0x1, R10 ;  /* 0x0000000111117824 */ /* 0x000fe400078e020a */
[----:B--2---:R-:W-:Y:S01]  /*1a040*/  IMAD R7, R19, R3, RZ ;  /* 0x0000000313077224 */ /* 0x004fe200078e02ff */
[----:B------:R-:W-:Y:S01]  /*1a050*/  SHF.R.S32.HI R6, RZ, 0x1f, R3 ;  /* 0x0000001fff067819 */ /* 0x000fe20000011403 */
[----:B------:R-:W-:-:S04]  /*1a060*/  IMAD.WIDE.U32 R16, R3, R18, R16 ;  /* 0x0000001203107225 */ /* 0x000fc800078e0010 */
[----:B------:R-:W-:Y:S02]  /*1a070*/  IMAD R6, R18, R6, R7 ;  /* 0x0000000612067224 */ /* 0x000fe400078e0207 */
[----:B------:R-:W-:-:S03]  /*1a080*/  IMAD.MOV.U32 R3, RZ, RZ, R16 ;  /* 0x000000ffff037224 */ /* 0x000fc600078e0010 */
[----:B------:R-:W-:Y:S01]  /*1a090*/  IADD3 R6, R17, R6, RZ ;  /* 0x0000000611067210 */ /* 0x000fe20007ffe0ff */
[----:B------:R-:W-:Y:S05]  /*1a0a0*/  BRA `(.L_x_1090) ;  /* 0x0000003000007947 */ /* 0x000fea0003800000 */
.L_x_1089:
[----:B------:R-:W2:Y:S02]  /*1a0b0*/  LD.E R3, [R20.64+0x38] ;  /* 0x0000380614037980 */ /* 0x000ea4000c101900 */
[----:B--2---:R-:W-:-:S04]  /*1a0c0*/  LEA R3, -R3, RZ, 0x6 ;  /* 0x000000ff03037211 */ /* 0x004fc800078e31ff */
[----:B------:R-:W-:Y:S02]  /*1a0d0*/  SHF.R.S32.HI R6, RZ, 0x1f, R3 ;  /* 0x0000001fff067819 */ /* 0x000fe40000011403 */
.L_x_1090:
[----:B------:R-:W-:Y:S05]  /*1a0e0*/  BSYNC B0 ;  /* 0x0000000000007941 */ /* 0x000fea0003800000 */
.L_x_1088:
[C---:B------:R-:W-:Y:S02]  /*1a0f0*/  LOP3.LUT P3, RZ, R247.reuse, 0x4, RZ, 0xc0, !PT ;  /* 0x00000004f7ff7812 */ /* 0x040fe4000786c0ff */
[----:B------:R-:W-:Y:S02]  /*1a100*/  LOP3.LUT P4, RZ, R247, 0x2, RZ, 0xc0, !PT ;  /* 0x00000002f7ff7812 */ /* 0x000fe4000788c0ff */
[----:B------:R-:W-:Y:S02]  /*1a110*/  IADD3 R179, P1, R3, R178, RZ ;  /* 0x000000b203b37210 */ /* 0x000fe40007f3e0ff */
[C---:B------:R-:W-:Y:S02]  /*1a120*/  LOP3.LUT P2, RZ, R247.reuse, 0x8, RZ, 0xc0, !PT ;  /* 0x00000008f7ff7812 */ /* 0x040fe4000784c0ff */
[----:B------:R-:W-:Y:S01]  /*1a130*/  LOP3.LUT P6, RZ, R247, 0x1, RZ, 0xc0, !PT ;  /* 0x00000001f7ff7812 */ /* 0x000fe200078cc0ff */
[----:B------:R-:W-:Y:S01]  /*1a140*/  IMAD.X R180, R6, 0x1, R181, P1 ;  /* 0x0000000106b47824 */ /* 0x000fe200008e06b5 */
[----:B------:R-:W-:-:S03]  /*1a150*/  LEA R16, P0, R3, R238, 0x1 ;  /* 0x000000ee03107211 */ /* 0x000fc600078008ff */
[----:B------:R-:W-:Y:S02]  /*1a160*/  @P3 LEA R10, P1, R179, R182, 0x1 ;  /* 0x000000b6b30a3211 */ /* 0x000fe400078208ff */
[----:B------:R-:W-:Y:S02]  /*1a170*/  LEA.HI.X R17, R3, R239, R6, 0x1, P0 ;  /* 0x000000ef03117211 */ /* 0x000fe400000f0c06 */
[-CC-:B------:R-:W-:Y:S02]  /*1a180*/  @P3 LEA.HI.X R11, R179, R183.reuse, R180.reuse, 0x1, P1 ;  /* 0x000000b7b30b3211 */ /* 0x180fe400008f0cb4 */
[----:B------:R-:W-:Y:S02]  /*1a190*/  IADD3 R3, P1, R3, R236, RZ ;  /* 0x000000ec03037210 */ /* 0x000fe40007f3e0ff */
[CC--:B------:R-:W-:Y:S01]  /*1a1a0*/  @P4 LEA R14, P0, R179.reuse, R182.reuse, 0x1 ;  /* 0x000000b6b30e4211 */ /* 0x0c0fe200078008ff */
[----:B------:R-:W-:Y:S01]  /*1a1b0*/  @!PT LDS RZ, [RZ] ;  /* 0x00000000fffff984 */ /* 0x000fe20000000800 */
[----:B------:R-:W-:Y:S01]  /*1a1c0*/  @!PT LDS RZ, [RZ] ;  /* 0x00000000fffff984 */ /* 0x000fe20000000800 */
[----:B------:R-:W-:Y:S01]  /*1a1d0*/  @!PT LDS RZ, [RZ] ;  /* 0x00000000fffff984 */ /* 0x000fe20000000800 */
[----:B------:R1:W-:Y:S02]  /*1a1e0*/  @P6 LDGSTS.E.BYPASS.LTC128B.128 [R245+0x8000], [R16.64] ;  /* 0x0800000010f56fae */ /* 0x0003e4000b901d46 */
[----:B------:R-:W-:Y:S01]  /*1a1f0*/  IMAD.X R6, R6, 0x1, R237, P1 ;  /* 0x0000000106067824 */ /* 0x000fe200008e06ed */
[C---:B------:R-:W-:Y:S01]  /*1a200*/  @P4 LEA.HI.X R15, R179.reuse, R183, R180, 0x1, P0 ;  /* 0x000000b7b30f4211 */ /* 0x040fe200000f0cb4 */
[----:B------:R1:W-:Y:S01]  /*1a210*/  @!P6 STS.128 [R245+0x8000], RZ ;  /* 0x008000fff500e388 */ /* 0x0003e20000000c00 */
[----:B------:R-:W-:-:S02]  /*1a220*/  @P2 LEA R18, P0, R179, R182, 0x1 ;  /* 0x000000b6b3122211 */ /* 0x000fc400078008ff */
[-C--:B------:R-:W-:Y:S01]  /*1a230*/  @P6 LEA R28, P1, R3, R238.reuse, 0x1 ;  /* 0x000000ee031c6211 */ /* 0x080fe200078208ff */
[----:B------:R-:W-:Y:S01]  /*1a240*/  @!PT LDS RZ, [RZ] ;  /* 0x00000000fffff984 */ /* 0x000fe20000000800 */
[----:B------:R-:W-:Y:S01]  /*1a250*/  @!PT LDS RZ, [RZ] ;  /* 0x00000000fffff984 */ /* 0x000fe20000000800 */
[----:B------:R-:W-:Y:S01]  /*1a260*/  @!PT LDS RZ, [RZ] ;  /* 0x00000000fffff984 */ /* 0x000fe20000000800 */
[----:B------:R1:W-:Y:S01]  /*1a270*/  @P4 LDGSTS.E.BYPASS.LTC128B.128 [R245+0xa000], [R14.64+0x80] ;  /* 0x0a0000800ef54fae */ /* 0x0003e2000b901d46 */
[----:B------:R-:W-:Y:S02]  /*1a280*/  @P2 LEA.HI.X R19, R179, R183, R180, 0x1, P0 ;  /* 0x000000b7b3132211 */ /* 0x000fe400000f0cb4 */
[CCC-:B------:R-:W-:Y:S01]  /*1a290*/  @P6 LEA.HI.X R29, R3.reuse, R239.reuse, R6.reuse, 0x1, P1 ;  /* 0x000000ef031d6211 */ /* 0x1c0fe200008f0c06 */
[----:B------:R1:W-:Y:S01]  /*1a2a0*/  @!P4 STS.128 [R245+0xa000], RZ ;  /* 0x00a000fff500c388 */ /* 0x0003e20000000c00 */
[CC--:B------:R-:W-:Y:S02]  /*1a2b0*/  @P4 LEA R26, P0, R3.reuse, R238.reuse, 0x1 ;  /* 0x000000ee031a4211 */ /* 0x0c0fe400078008ff */
[C---:B------:R-:W-:Y:S01]  /*1a2c0*/  @P3 LEA R24, P1, R3.reuse, R238, 0x1 ;  /* 0x000000ee03183211 */ /* 0x040fe200078208ff */
[----:B------:R-:W-:Y:S01]  /*1a2d0*/  @!PT LDS RZ, [RZ] ;  /* 0x00000000fffff984 */ /* 0x000fe20000000800 */
[----:B------:R-:W-:Y:S01]  /*1a2e0*/  @!PT LDS RZ, [RZ] ;  /* 0x00000000fffff984 */ /* 0x000fe20000000800 */
[----:B------:R-:W-:Y:S01]  /*1a2f0*/  @!PT LDS RZ, [RZ] ;  /* 0x00000000fffff984 */ /* 0x000fe20000000800 */
[----:B------:R1:W-:Y:S01]  /*1a300*/  @P3 LDGSTS.E.BYPASS.LTC128B.128 [R245+0xc000], [R10.64+0x100] ;  /* 0x0c0001000af53fae */ /* 0x0003e2000b901d46 */
[----:B------:R-:W-:-:S02]  /*1a310*/  @P4 LEA.HI.X R27, R3, R239, R6, 0x1, P0 ;  /* 0x000000ef031b4211 */ /* 0x000fc400000f0c06 */
[CCC-:B------:R-:W-:Y:S01]  /*1a320*/  @P3 LEA.HI.X R25, R3.reuse, R239.reuse, R6.reuse, 0x1, P1 ;  /* 0x000000ef03193211 */ /* 0x1c0fe200008f0c06 */
[----:B------:R1:W-:Y:S01]  /*1a330*/  @!P3 STS.128 [R245+0xc000], RZ ;  /* 0x00c000fff500b388 */ /* 0x0003e20000000c00 */
[C---:B------:R-:W-:Y:S02]  /*1a340*/  @P2 LEA R22, P0, R3.reuse, R238, 0x1 ;  /* 0x000000ee03162211 */ /* 0x040fe400078008ff */
[C---:B------:R-:W-:Y:S01]  /*1a350*/  IADD3 R7, P1, R3.reuse, R236, RZ ;  /* 0x000000ec03077210 */ /* 0x040fe20007f3e0ff */
[----:B------:R-:W-:Y:S01]  /*1a360*/  @!PT LDS RZ, [RZ] ;  /* 0x00000000fffff984 */ /* 0x000fe20000000800 */
[----:B------:R-:W-:Y:S01]  /*1a370*/  @!PT LDS RZ, [RZ] ;  /* 0x00000000fffff984 */ /* 0x000fe20000000800 */
[----:B------:R-:W-:Y:S01]  /*1a380*/  @!PT LDS RZ, [RZ] ;  /* 0x00000000fffff984 */ /* 0x000fe20000000800 */
[----:B------:R1:W-:Y:S01]  /*1a390*/  @P2 LDGSTS.E.BYPASS.LTC128B.128 [R245+0xe000], [R18.64+0x180] ;  /* 0x0e00018012f52fae */ /* 0x0003e2000b901d46 */
[-C--:B------:R-:W-:Y:S02]  /*1a3a0*/  @P2 LEA.HI.X R23, R3, R239.reuse, R6, 0x1, P0 ;  /* 0x000000ef03172211 */ /* 0x080fe400000f0c06 */
[CC--:B------:R-:W-:Y:S01]  /*1a3b0*/  @P4 LEA R38, P0, R7.reuse, R238.reuse, 0x1 ;  /* 0x000000ee07264211 */ /* 0x0c0fe200078008ff */
[----:B------:R-:W-:Y:S01]  /*1a3c0*/  IMAD.X R6, R6, 0x1, R237, P1 ;  /* 0x0000000106067824 */ /* 0x000fe200008e06ed */
[CC--:B------:R-:W-:Y:S01]  /*1a3d0*/  @P6 LEA R40, P1, R7.reuse, R238.reuse, 0x1 ;  /* 0x000000ee07286211 */ /* 0x0c0fe200078208ff */
[----:B------:R1:W-:Y:S03]  /*1a3e0*/  @!P2 STS.128 [R245+0xe000], RZ ;  /* 0x00e000fff500a388 */ /* 0x0003e60000000c00 */
[C---:B------:R-:W-:Y:S01]  /*1a3f0*/  @P6 LEA.HI.X R41, R7.reuse, R239, R6, 0x1, P1 ;  /* 0x000000ef07296211 */ /* 0x040fe200008f0c06 */
[----:B------:R-:W-:Y:S01]  /*1a400*/  @!PT LDS RZ, [RZ] ;  /* 0x00000000fffff984 */ /* 0x000fe20000000800 */
[----:B------:R-:W-:Y:S01]  /*1a410*/  @!PT LDS RZ, [RZ] ;  /* 0x00000000fffff984 */ /* 0x000fe20000000800 */
[----:B------:R-:W-:Y:S01]  /*1a420*/  @!PT LDS RZ, [RZ] ;  /* 0x00000000fffff984 */ /* 0x000fe20000000800 */
[----:B------:R1:W-:Y:S01]  /*1a430*/  @P6 LDGSTS.E.BYPASS.LTC128B.128 [R245+0x8800], [R28.64] ;  /* 0x088000001cf56fae */ /* 0x0003e2000b901d46 */
[----:B------:R-:W-:-:S02]  /*1a440*/  @P3 LEA R36, P1, R7, R238, 0x1 ;  /* 0x000000ee07243211 */ /* 0x000fc400078208ff */
[CCC-:B------:R-:W-:Y:S01]  /*1a450*/  @P4 LEA.HI.X R39, R7.reuse, R239.reuse, R6.reuse, 0x1, P0 ;  /* 0x000000ef07274211 */ /* 0x1c0fe200000f0c06 */
[----:B------:R1:W-:Y:S01]  /*1a460*/  @!P6 STS.128 [R245+0x8800], RZ ;  /* 0x008800fff500e388 */ /* 0x0003e20000000c00 */
[CCC-:B------:R-:W-:Y:S02]  /*1a470*/  @P3 LEA.HI.X R37, R7.reuse, R239.reuse, R6.reuse, 0x1, P1 ;  /* 0x000000ef07253211 */ /* 0x1c0fe400008f0c06 */
[C---:B------:R-:W-:Y:S01]  /*1a480*/  @P2 LEA R30, P0, R7.reuse, R238, 0x1 ;  /* 0x000000ee071e2211 */ /* 0x040fe200078008ff */
[----:B------:R-:W-:Y:S01]  /*1a490*/  @!PT LDS RZ, [RZ] ;  /* 0x00000000fffff984 */ /* 0x000fe20000000800 */
[----:B------:R-:W-:Y:S01]  /*1a4a0*/  @!PT LDS RZ, [RZ] ;  /* 0x00000000fffff984 */ /* 0x000fe20000000800 */
[----:B------:R-:W-:Y:S01]  /*1a4b0*/  @!PT LDS RZ, [RZ] ;  /* 0x00000000fffff984 */ /* 0x000fe20000000800 */
[----:B------:R1:W-:Y:S01]  /*1a4c0*/  @P4 LDGSTS.E.BYPASS.LTC128B.128 [R245+0xa800], [R26.64+0x80] ;  /* 0x0a8000801af54fae */ /* 0x0003e2000b901d46 */
[C---:B------:R-:W-:Y:S02]  /*1a4d0*/  IADD3 R3, P1, R7.reuse, R236, RZ ;  /* 0x000000ec07037210 */ /* 0x040fe40007f3e0ff */
[-C--:B------:R-:W-:Y:S01]  /*1a4e0*/  @P2 LEA.HI.X R31, R7, R239.reuse, R6, 0x1, P0 ;  /* 0x000000ef071f2211 */ /* 0x080fe200000f0c06 */
[----:B------:R1:W-:Y:S01]  /*1a4f0*/  @!P4 STS.128 [R245+0xa800], RZ ;  /* 0x00a800fff500c388 */ /* 0x0003e20000000c00 */
[CC--:B------:R-:W-:Y:S01]  /*1a500*/  @P4 LEA R52, P0, R3.reuse, R238.reuse, 0x1 ;  /* 0x000000ee03344211 */ /* 0x0c0fe200078008ff */
[----:B------:R-:W-:Y:S01]  /*1a510*/  IMAD.X R6, R6, 0x1, R237, P1 ;  /* 0x0000000106067824 */ /* 0x000fe200008e06ed */
[CC--:B------:R-:W-:Y:S01]  /*1a520*/  @P6 LEA R60, P1, R3.reuse, R238.reuse, 0x1 ;  /* 0x000000ee033c6211 */ /* 0x0c0fe200078208ff */
[----:B------:R-:W-:Y:S01]  /*1a530*/  @!PT LDS RZ, [RZ] ;  /* 0x00000000fffff984 */ /* 0x000fe20000000800 */
[----:B------:R-:W-:Y:S01]  /*1a540*/  @!PT LDS RZ, [RZ] ;  /* 0x00000000fffff984 */ /* 0x000fe20000000800 */
[----:B------:R-:W-:Y:S01]  /*1a550*/  @!PT LDS RZ, [RZ] ;  /* 0x00000000fffff984 */ /* 0x000fe20000000800 */
[----:B------:R1:W-:Y:S03]  /*1a560*/  @P3 LDGSTS.E.BYPASS.LTC128B.128 [R245+0xc800], [R24.64+0x100] ;  /* 0x0c80010018f53fae */ /* 0x0003e6000b901d46 */
[C---:B------:R-:W-:Y:S01]  /*1a570*/  @P6 LEA.HI.X R61, R3.reuse, R239, R6, 0x1, P1 ;  /* 0x000000ef033d6211 */ /* 0x040fe200008f0c06 */
[----:B------:R1:W-:Y:S01]  /*1a580*/  @!P3 STS.128 [R245+0xc800], RZ ;  /* 0x00c800fff500b388 */ /* 0x0003e20000000c00 */
[----:B------:R-:W-:-:S02]  /*1a590*/  @P3 LEA R42, P1, R3, R238, 0x1 ;  /* 0x000000ee032a3211 */ /* 0x000fc400078208ff */
[CC--:B------:R-:W-:Y:S01]  /*1a5a0*/  @P4 LEA.HI.X R53, R3.reuse, R239.reuse, R6, 0x1, P0 ;  /* 0x000000ef03354211 */ /* 0x0c0fe200000f0c06 */
[----:B------:R-:W-:Y:S01]  /*1a5b0*/  @!PT LDS RZ, [RZ] ;  /* 0x00000000fffff984 */ /* 0x000fe20000000800 */
[----:B------:R-:W-:Y:S01]  /*1a5c0*/  @!PT LDS RZ, [RZ] ;  /* 0x00000000fffff984 */ /* 0x000fe20000000800 */
[----:B------:R-:W-:Y:S01]  /*1a5d0*/  @!PT LDS RZ, [RZ] ;  /* 0x00000000fffff984 */ /* 0x000fe20000000800 */
[----:B------:R1:W-:Y:S01]  /*1a5e0*/  @P2 LDGSTS.E.BYPASS.LTC128B.128 [R245+0xe800], [R22.64+0x180] ;  /* 0x0e80018016f52fae */ /* 0x0003e2000b901d46 */
[C---:B------:R-:W-:Y:S01]  /*1a5f0*/  @P2 LEA R62, P0, R3.reuse, R238, 0x1 ;  /* 0x000000ee033e2211 */ /* 0x040fe200078008ff */
[----:B------:R-:W-:Y:S01]  /*1a600*/  IMAD.MOV.U32 R238, RZ, RZ, R16 ;  /* 0x000000ffffee7224 */ /* 0x000fe200078e0010 */
[CCC-:B------:R-:W-:Y:S01]  /*1a610*/  @P3 LEA.HI.X R43, R3.reuse, R239.reuse, R6.reuse, 0x1, P1 ;  /* 0x000000ef032b3211 */ /* 0x1c0fe200008f0c06 */
[----:B------:R1:W-:Y:S01]  /*1a620*/  @!P2 STS.128 [R245+0xe800], RZ ;  /* 0x00e800fff500a388 */ /* 0x0003e20000000c00 */
[----:B------:R-:W-:Y:S01]  /*1a630*/  @P2 LEA.HI.X R63, R3, R239, R6, 0x1, P0 ;  /* 0x000000ef033f2211 */ /* 0x000fe200000f0c06 */
[----:B------:R-:W-:Y:S02]  /*1a640*/  IMAD.MOV.U32 R239, RZ, RZ, R17 ;  /* 0x000000ffffef7224 */ /* 0x000fe400078e0011 */
[----:B------:R-:W-:Y:S01]  /*1a650*/  @!PT LDS RZ, [RZ] ;  /* 0x00000000fffff984 */ /* 0x000fe20000000800 */
[----:B------:R-:W-:Y:S01]  /*1a660*/  @!PT LDS RZ, [RZ] ;  /* 0x00000000fffff984 */ /* 0x000fe20000000800 */
[----:B------:R-:W-:Y:S01]  /*1a670*/  @!PT LDS RZ, [RZ] ;  /* 0x00000000fffff984 */ /* 0x000fe20000000800 */
[----:B------:R1:W-:Y:S04]  /*1a680*/  @P6 LDGSTS.E.BYPASS.LTC128B.128 [R245+0x9000], [R40.64] ;  /* 0x0900000028f56fae */ /* 0x0003e8000b901d46 */
        /* <DEDUP_REMOVED lines=36> */
[----:B------:R-:W0:Y:S02]  /*1a8d0*/  LDGDEPBAR ;  /* 0x00000000000079af */ /* 0x000e240000000000 */
.L_x_1087:
[----:B------:R-:W-:Y:S05]  /*1a8e0*/  BSYNC B1 ;  /* 0x0000000000017941 */ /* 0x000fea0003800000 */
.L_x_1086:
[----:B------:R2:W3:Y:S01]  /*1a8f0*/  LD.E R184, [R20.64+0xdc] ;  /* 0x0000dc0614b87980 */ /* 0x0004e2000c101900 */
[----:B------:R-:W-:-:S02]  /*1a900*/  FMNMX.FTZ R3, R48, R49, !PT ;  /* 0x0000003130037209 */ /* 0x000fc40007810000 */
[----:B------:R-:W-:Y:S02]  /*1a910*/  SHF.L.U32 R233, R55, 0x1, RZ ;  /* 0x0000000137e97819 */ /* 0x000fe400000006ff */
[----:B------:R-:W-:Y:S02]  /*1a920*/  FMNMX.FTZ R6, R44, R3, !PT ;  /* 0x000000032c067209 */ /* 0x000fe40007810000 */
[-C--:B------:R-:W-:Y:S01]  /*1a930*/  LEA R232, R58, R233.reuse, 0x1 ;  /* 0x000000e93ae87211 */ /* 0x080fe200078e08ff */
[----:B------:R-:W-:Y:S01]  /*1a940*/  LDSM.16.MT88.4 R156, [R233+0x10000] ;  /* 0x01000000e99c783b */ /* 0x000fe20000004200 */
[----:B------:R-:W-:Y:S02]  /*1a950*/  FMNMX.FTZ R3, R45, R6, !PT ;  /* 0x000000062d037209 */ /* 0x000fe40007810000 */
[----:B------:R-:W-:Y:S01]  /*1a960*/  LEA R231, R56, R233, 0x1 ;  /* 0x000000e938e77211 */ /* 0x000fe200078e08ff */
[----:B-1----:R-:W-:Y:S01]  /*1a970*/  LDSM.16.MT88.4 R40, [R232+0x10000] ;  /* 0x01000000e828783b */ /* 0x002fe20000004200 */
[----:B------:R-:W-:-:S02]  /*1a980*/  FMNMX.FTZ R6, R4, R3, !PT ;  /* 0x0000000304067209 */ /* 0x000fc40007810000 */
[----:B------:R-:W-:Y:S01]  /*1a990*/  FMNMX.FTZ R3, R50, R51, !PT ;  /* 0x0000003332037209 */ /* 0x000fe20007810000 */
[----:B------:R-:W-:Y:S01]  /*1a9a0*/  LDSM.16.MT88.4 R64, [R233+0x12000] ;  /* 0x01200000e940783b */ /* 0x000fe20000004200 */
[----:B------:R-:W-:Y:S02]  /*1a9b0*/  FMNMX.FTZ R7, R5, R6, !PT ;  /* 0x0000000605077209 */ /* 0x000fe40007810000 */
[----:B------:R-:W-:Y:S01]  /*1a9c0*/  FMNMX.FTZ R6, R46, R3, !PT ;  /* 0x000000032e067209 */ /* 0x000fe20007810000 */
[----:B------:R-:W-:Y:S01]  /*1a9d0*/  LDSM.16.MT88.4 R72, [R232+0x12000] ;  /* 0x01200000e848783b */ /* 0x000fe20000004200 */
[----:B------:R-:W-:Y:S02]  /*1a9e0*/  FMNMX.FTZ R10, R2, R7, !PT ;  /* 0x00000007020a7209 */ /* 0x000fe40007810000 */
[----:B------:R-:W-:Y:S01]  /*1a9f0*/  FMNMX.FTZ R3, R47, R6, !PT ;  /* 0x000000062f037209 */ /* 0x000fe20007810000 */
[----:B------:R-:W-:Y:S01]  /*1aa00*/  LDSM.16.MT88.4 R80, [R231+0x12000] ;  /* 0x01200000e750783b */ /* 0x000fe20000004200 */
        /* <DEDUP_REMOVED lines=16> */
[----:B------:R-:W-:Y:S01]  /*1ab10*/  LEA R230, R56, R232, 0x1 ;  /* 0x000000e838e67211 */ /* 0x000fe200078e08ff */
        /* <DEDUP_REMOVED lines=9> */
[----:B------:R-:W-:Y:S03]  /*1abb0*/  LDSM.16.MT88.4 R120, [R230+0x14000] ;  /* 0x01400000e678783b */ /* 0x000fe60000004200 */
[----:B------:R-:W-:Y:S01]  /*1abc0*/  FMNMX.FTZ R3, R190, R3, !PT ;  /* 0x00000003be037209 */ /* 0x000fe20007810000 */
[----:B------:R-:W1:Y:S03]  /*1abd0*/  SHFL.BFLY PT, R7, R10, 0x2, 0x1f ;  /* 0x0c401f000a077f89 */ /* 0x000e6600000e0000 */
[----:B------:R-:W-:Y:S01]  /*1abe0*/  FMNMX.FTZ R6, R34, R3, !PT ;  /* 0x0000000322067209 */ /* 0x000fe20007810000 */
[----:B------:R-:W-:Y:S03]  /*1abf0*/  LDSM.16.MT88.4 R16, [R232+0x10800] ;  /* 0x01080000e810783b */ /* 0x000fe60000004200 */
[----:B------:R-:W-:Y:S01]  /*1ac00*/  FMNMX.FTZ R11, R33, R6, !PT ;  /* 0x00000006210b7209 */ /* 0x000fe20007810000 */
[----:B------:R-:W-:Y:S03]  /*1ac10*/  LDSM.16.MT88.4 R24, [R233+0x12800] ;  /* 0x01280000e918783b */ /* 0x000fe60000004200 */
[----:B------:R-:W-:Y:S01]  /*1ac20*/  FMNMX.FTZ R11, R32, R11, !PT ;  /* 0x0000000b200b7209 */ /* 0x000fe20007810000 */
[----:B--2---:R-:W-:Y:S04]  /*1ac30*/  LDSM.16.MT88.4 R20, [R230+0x12800] ;  /* 0x01280000e614783b */ /* 0x004fe80000004200 */
[----:B------:R-:W2:Y:S04]  /*1ac40*/  SHFL.BFLY PT, R6, R11, 0x2, 0x1f ;  /* 0x0c401f000b067f89 */ /* 0x000ea800000e0000 */
[----:B------:R-:W-:Y:S01]  /*1ac50*/  LDSM.16.MT88.4 R28, [R231+0x10800] ;  /* 0x01080000e71c783b */ /* 0x000fe20000004200 */
[----:B-1----:R-:W-:-:S05]  /*1ac60*/  FMNMX.FTZ R7, R10, R7, !PT ;  /* 0x000000070a077209 */ /* 0x002fca0007810000 */
[----:B------:R-:W1:Y:S01]  /*1ac70*/  SHFL.BFLY PT, R164, R7, 0x1, 0x1f ;  /* 0x0c201f0007a47f89 */ /* 0x000e6200000e0000 */
[----:B--2---:R-:W-:-:S05]  /*1ac80*/  FMNMX.FTZ R6, R11, R6, !PT ;  /* 0x000000060b067209 */ /* 0x004fca0007810000 */
[----:B------:R-:W2:Y:S01]  /*1ac90*/  SHFL.BFLY PT, R3, R6, 0x1, 0x1f ;  /* 0x0c201f0006037f89 */ /* 0x000ea200000e0000 */
[----:B-1----:R-:W-:-:S04]  /*1aca0*/  FMNMX.FTZ R164, R7, R164, !PT ;  /* 0x000000a407a47209 */ /* 0x002fc80007810000 */
[----:B------:R-:W-:Y:S02]  /*1acb0*/  FSETP.NEU.FTZ.AND P0, PT, R164, -INF , PT ;  /* 0xff800000a400780b */ /* 0x000fe40003f1d000 */
[----:B--2---:R-:W-:Y:S01]  /*1acc0*/  FMNMX.FTZ R3, R6, R3, !PT ;  /* 0x0000000306037209 */ /* 0x004fe20007810000 */
[----:B---3--:R-:W-:-:S04]  /*1acd0*/  FMUL.FTZ R199, R184, R164 ;  /* 0x000000a4b8c77220 */ /* 0x008fc80000410000 */
[----:B------:R-:W-:Y:S01]  /*1ace0*/  FMUL.FTZ R35, R184, R3 ;  /* 0x00000003b8237220 */ /* 0x000fe20000410000 */
[----:B------:R-:W-:Y:S02]  /*1acf0*/  FSEL R199, R199, RZ, P0 ;  /* 0x000000ffc7c77208 */ /* 0x000fe40000000000 */
[----:B------:R-:W-:-:S03]  /*1ad00*/  FSETP.NEU.FTZ.AND P0, PT, R3, -INF , PT ;  /* 0xff8000000300780b */ /* 0x000fc60003f1d000 */
[-CC-:B------:R-:W-:Y:S01]  /*1ad10*/  FFMA.FTZ R179, R48, R184.reuse, -R199.reuse ;  /* 0x000000b830b37223 */ /* 0x180fe200000108c7 */
[----:B------:R-:W-:Y:S01]  /*1ad20*/  FSEL R35, R35, RZ, P0 ;  /* 0x000000ff23237208 */ /* 0x000fe20000000000 */
[-CC-:B------:R-:W-:Y:S02]  /*1ad30*/  FFMA.FTZ R174, R49, R184.reuse, -R199.reuse ;  /* 0x000000b831ae7223 */ /* 0x180fe400000108c7 */
[-CC-:B------:R-:W-:Y:S02]  /*1ad40*/  FFMA.FTZ R177, R44, R184.reuse, -R199.reuse ;  /* 0x000000b82cb17223 */ /* 0x180fe400000108c7 */
[-C--:B------:R-:W-:Y:S01]  /*1ad50*/  FFMA.FTZ R170, R45, R184.reuse, -R199 ;  /* 0x000000b82daa7223 */ /* 0x080fe200000108c7 */
[----:B------:R-:W-:Y:S01]  /*1ad60*/  MUFU.EX2 R179, R179 ;  /* 0x000000b300b37308 */ /* 0x000fe20000000800 */
[-CC-:B------:R-:W-:Y:S02]  /*1ad70*/  FFMA.FTZ R176, R50, R184.reuse, -R35.reuse ;  /* 0x000000b832b07223 */ /* 0x180fe40000010823 */
[----:B------:R-:W-:-:S02]  /*1ad80*/  FFMA.FTZ R183, R51, R184, -R35 ;  /* 0x000000b833b77223 */ /* 0x000fc40000010823 */
[-CC-:B------:R-:W-:Y:S01]  /*1ad90*/  FFMA.FTZ R181, R46, R184.reuse, -R35.reuse ;  /* 0x000000b82eb57223 */ /* 0x180fe20000010823 */
[----:B------:R-:W1:Y:S01]  /*1ada0*/  LDSM.16.MT88.4 R48, [R231+0x10000] ;  /* 0x01000000e730783b */ /* 0x000e620000004200 */
[-C--:B------:R-:W-:Y:S01]  /*1adb0*/  FFMA.FTZ R172, R47, R184.reuse, -R35 ;  /* 0x000000b82fac7223 */ /* 0x080fe20000010823 */
[----:B------:R-:W2:Y:S01]  /*1adc0*/  MUFU.EX2 R174, R174 ;  /* 0x000000ae00ae7308 */ /* 0x000ea20000000800 */
[-CC-:B------:R-:W-:Y:S02]  /*1add0*/  FFMA.FTZ R175, R4, R184.reuse, -R199.reuse ;  /* 0x000000b804af7223 */ /* 0x180fe400000108c7 */
[-CC-:B------:R-:W-:Y:S02]  /*1ade0*/  FFMA.FTZ R168, R5, R184.reuse, -R199.reuse ;  /* 0x000000b805a87223 */ /* 0x180fe400000108c7 */
[----:B------:R-:W3:Y:S01]  /*1adf0*/  LDSM.16.MT88.4 R4, [R230+0x16000] ;  /* 0x01600000e604783b */ /* 0x000ee20000004200 */
[-CC-:B------:R-:W-:Y:S02]  /*1ae00*/  FFMA.FTZ R171, R2, R184.reuse, -R199.reuse ;  /* 0x000000b802ab7223 */ /* 0x180fe400000108c7 */
[----:B------:R-:W-:Y:S01]  /*1ae10*/  MUFU.EX2 R177, R177 ;  /* 0x000000b100b17308 */ /* 0x000fe20000000800 */
[----:B------:R-:W-:-:S02]  /*1ae20*/  FFMA.FTZ R2, R9, R184, -R199 ;  /* 0x000000b809027223 */ /* 0x000fc400000108c7 */
[-CC-:B------:R-:W-:Y:S02]  /*1ae30*/  FFMA.FTZ R173, R8, R184.reuse, -R35.reuse ;  /* 0x000000b808ad7223 */ /* 0x180fe40000010823 */
[----:B------:R-:W4:Y:S01]  /*1ae40*/  LDSM.16.MT88.4 R8, [R233+0x10800] ;  /* 0x01080000e908783b */ /* 0x000f220000004200 */
[-CC-:B------:R-:W-:Y:S02]  /*1ae50*/  FFMA.FTZ R169, R0, R184.reuse, -R35.reuse ;  /* 0x000000b800a97223 */ /* 0x180fe40000010823 */
[----:B------:R-:W5:Y:S01]  /*1ae60*/  MUFU.EX2 R170, R170 ;  /* 0x000000aa00aa7308 */ /* 0x000f620000000800 */
[----:B--2---:R-:W-:Y:S01]  /*1ae70*/  F2FP.BF16.PACK_AB R144, R174, R179 ;  /* 0x000000b3ae90723e */ /* 0x004fe200000010ff */
[-CC-:B------:R-:W-:Y:S02]  /*1ae80*/  FFMA.FTZ R166, R13, R184.reuse, -R35.reuse ;  /* 0x000000b80da67223 */ /* 0x180fe40000010823 */
[-C--:B------:R-:W-:Y:S02]  /*1ae90*/  FFMA.FTZ R0, R12, R184.reuse, -R35 ;  /* 0x000000b80c007223 */ /* 0x080fe40000010823 */
[----:B------:R-:W2:Y:S01]  /*1aea0*/  LDSM.16.MT88.4 R12, [R230+0x10800] ;  /* 0x01080000e60c783b */ /* 0x000ea20000004200 */
[-CC-:B------:R-:W-:Y:S01]  /*1aeb0*/  FFMA.FTZ R178, R200, R184.reuse, -R199.reuse ;  /* 0x000000b8c8b27223 */ /* 0x180fe200000108c7 */
[----:B------:R-:W-:Y:S01]  /*1aec0*/  MUFU.EX2 R176, R176 ;  /* 0x000000b000b07308 */ /* 0x000fe20000000800 */
[----:B------:R-:W-:-:S02]  /*1aed0*/  FFMA.FTZ R185, R185, R184, -R199 ;  /* 0x000000b8b9b97223 */ /* 0x000fc400000108c7 */
[-CC-:B------:R-:W-:Y:S02]  /*1aee0*/  FFMA.FTZ R180, R198, R184.reuse, -R199.reuse ;  /* 0x000000b8c6b47223 */ /* 0x180fe400000108c7 */
[-C--:B------:R-:W-:Y:S02]  /*1aef0*/  FFMA.FTZ R187, R187, R184.reuse, -R199 ;  /* 0x000000b8bbbb7223 */ /* 0x080fe400000108c7 */
[-CC-:B------:R-:W-:Y:S01]  /*1af00*/  FFMA.FTZ R182, R196, R184.reuse, -R35.reuse ;  /* 0x000000b8c4b67223 */ /* 0x180fe20000010823 */
[----:B------:R-:W1:Y:S01]  /*1af10*/  MUFU.EX2 R183, R183 ;  /* 0x000000b700b77308 */ /* 0x000e620000000800 */
[----:B-----5:R-:W-:Y:S01]  /*1af20*/  F2FP.BF16.PACK_AB R146, R170, R177 ;  /* 0x000000b1aa92723e */ /* 0x020fe200000010ff */
[-CC-:B------:R-:W-:Y:S02]  /*1af30*/  FFMA.FTZ R191, R191, R184.reuse, -R35.reuse ;  /* 0x000000b8bfbf7223 */ /* 0x180fe40000010823 */
[-CC-:B------:R-:W-:Y:S02]  /*1af40*/  FFMA.FTZ R186, R186, R184.reuse, -R35.reuse ;  /* 0x000000b8baba7223 */ /* 0x180fe40000010823 */
[----:B------:R-:W-:-:S02]  /*1af50*/  FFMA.FTZ R193, R193, R184, -R35 ;  /* 0x000000b8c1c17223 */ /* 0x000fc40000010823 */
[----:B------:R-:W-:Y:S01]  /*1af60*/  MUFU.EX2 R181, R181 ;  /* 0x000000b500b57308 */ /* 0x000fe20000000800 */
[-CC-:B------:R-:W-:Y:S02]  /*1af70*/  FFMA.FTZ R201, R192, R184.reuse, -R199.reuse ;  /* 0x000000b8c0c97223 */ /* 0x180fe400000108c7 */
[-CC-:B------:R-:W-:Y:S02]  /*1af80*/  FFMA.FTZ R192, R197, R184.reuse, -R199.reuse ;  /* 0x000000b8c5c07223 */ /* 0x180fe400000108c7 */
[-CC-:B------:R-:W-:Y:S02]  /*1af90*/  FFMA.FTZ R194, R194, R184.reuse, -R199.reuse ;  /* 0x000000b8c2c27223 */ /* 0x180fe400000108c7 */
[----:B------:R-:W-:Y:S01]  /*1afa0*/  FFMA.FTZ R195, R195, R184, -R199 ;  /* 0x000000b8c3c37223 */ /* 0x000fe200000108c7 */
[----:B------:R-:W5:Y:S01]  /*1afb0*/  MUFU.EX2 R172, R172 ;  /* 0x000000ac00ac7308 */ /* 0x000f620000000800 */
[----:B-1----:R-:W-:Y:S01]  /*1afc0*/  F2FP.BF16.PACK_AB R145, R183, R176 ;  /* 0x000000b0b791723e */ /* 0x002fe200000010ff */
[----:B------:R-:W-:-:S02]  /*1afd0*/  FFMA.FTZ R190, R190, R184, -R35 ;  /* 0x000000b8bebe7223 */ /* 0x000fc40000010823 */
[-CC-:B------:R-:W-:Y:S02]  /*1afe0*/  FFMA.FTZ R197, R34, R184.reuse, -R35.reuse ;  /* 0x000000b822c57223 */ /* 0x180fe40000010823 */
[-CC-:B------:R-:W-:Y:S02]  /*1aff0*/  FFMA.FTZ R196, R33, R184.reuse, -R35.reuse ;  /* 0x000000b821c47223 */ /* 0x180fe40000010823 */
[----:B------:R-:W-:Y:S01]  /*1b000*/  MUFU.EX2 R175, R175 ;  /* 0x000000af00af7308 */ /* 0x000fe20000000800 */
[----:B------:R-:W-:Y:S02]  /*1b010*/  FFMA.FTZ R251, R32, R184, -R35 ;  /* 0x000000b820fb7223 */ /* 0x000fe40000010823 */
[----:B------:R-:W-:Y:S01]  /*1b020*/  FADD.FTZ R174, R179, R174 ;  /* 0x000000aeb3ae7221 */ /* 0x000fe20000010000 */
[----:B------:R-:W-:Y:S01]  /*1b030*/  LDSM.16.MT88.4 R32, [R232+0x11800] ;  /* 0x01180000e820783b */ /* 0x000fe20000004200 */
[----:B------:R-:W-:Y:S02]  /*1b040*/  FADD.FTZ R176, R176, R183 ;  /* 0x000000b7b0b07221 */ /* 0x000fe40000010000 */
[----:B------:R-:W-:Y:S01]  /*1b050*/  FADD.FTZ R177, R177, R174 ;  /* 0x000000aeb1b17221 */ /* 0x000fe20000010000 */
[----:B-----5:R-:W-:Y:S01]  /*1b060*/  F2FP.BF16.PACK_AB R147, R172, R181 ;  /* 0x000000b5ac93723e */ /* 0x020fe200000010ff */
[----:B------:R-:W1:Y:S01]  /*1b070*/  MUFU.EX2 R168, R168 ;  /* 0x000000a800a87308 */ /* 0x000e620000000800 */
[----:B------:R-:W-:-:S02]  /*1b080*/  FADD.FTZ R181, R181, R176 ;  /* 0x000000b0b5b57221 */ /* 0x000fc40000010000 */
        /* <DEDUP_REMOVED lines=54> */
[C---:B---3--:R-:W-:Y:S07]  /*1b3f0*/  HMMA.16816.F32.BF16 R148, R144.reuse, R4, RZ ;  /* 0x000000049094723c */ /* 0x048fee00000418ff */
[----:B-1----:R-:W-:Y:S01]  /*1b400*/  F2FP.BF16.PACK_AB R4, R168, R175 ;  /* 0x000000afa804723e */ /* 0x002fe200000010ff */
[----:B------:R-:W-:Y:S01]  /*1b410*/  HMMA.16816.F32.BF16 R144, R144, R6, RZ ;  /* 0x000000069090723c */ /* 0x000fe200000418ff */
[----:B-----5:R-:W-:Y:S01]  /*1b420*/  F2FP.BF16.PACK_AB R5, R166, R173 ;  /* 0x000000ada605723e */ /* 0x020fe200000010ff */
[----:B------:R-:W-:-:S02]  /*1b430*/  FADD.FTZ R175, R175, R170 ;  /* 0x000000aaafaf7221 */ /* 0x000fc40000010000 */
[----:B------:R-:W-:Y:S02]  /*1b440*/  FADD.FTZ R173, R173, R172 ;  /* 0x000000acadad7221 */ /* 0x000fe40000010000 */
[----:B------:R-:W-:Y:S01]  /*1b450*/  FADD.FTZ R168, R168, R175 ;  /* 0x000000afa8a87221 */ /* 0x000fe20000010000 */
[----:B------:R-:W-:Y:S01]  /*1b460*/  F2FP.BF16.PACK_AB R6, R2, R171 ;  /* 0x000000ab0206723e */ /* 0x000fe200000010ff */
[----:B------:R-:W-:Y:S01]  /*1b470*/  FADD.FTZ R166, R166, R173 ;  /* 0x000000ada6a67221 */ /* 0x000fe20000010000 */
[----:B------:R-:W-:Y:S01]  /*1b480*/  F2FP.BF16.PACK_AB R7, R0, R169 ;  /* 0x000000a90007723e */ /* 0x000fe200000010ff */
[----:B------:R-:W-:Y:S02]  /*1b490*/  FADD.FTZ R171, R171, R168 ;  /* 0x000000a8abab7221 */ /* 0x000fe40000010000 */
[----:B------:R-:W-:Y:S02]  /*1b4a0*/  FADD.FTZ R169, R169, R166 ;  /* 0x000000a6a9a97221 */ /* 0x000fe40000010000 */
[----:B------:R-:W-:-:S02]  /*1b4b0*/  FADD.FTZ R171, R2, R171 ;  /* 0x000000ab02ab7221 */ /* 0x000fc40000010000 */
[----:B----4-:R-:W-:Y:S01]  /*1b4c0*/  HMMA.16816.F32.BF16 R160, R4, R8, R160 ;  /* 0x0000000804a0723c */ /* 0x010fe200000418a0 */
[----:B------:R-:W-:-:S07]  /*1b4d0*/  FADD.FTZ R169, R0, R169 ;  /* 0x000000a900a97221 */ /* 0x000fce0000010000 */
[C---:B------:R-:W-:Y:S01]  /*1b4e0*/  HMMA.16816.F32.BF16 R156, R4.reuse, R10, R156 ;  /* 0x0000000a049c723c */ /* 0x040fe2000004189c */
[----:B------:R-:W1:Y:S07]  /*1b4f0*/  LDSM.16.MT88.4 R8, [R232+0x12800] ;  /* 0x01280000e808783b */ /* 0x000e6e0000004200 */
[C---:B------:R-:W-:Y:S08]  /*1b500*/  HMMA.16816.F32.BF16 R36, R4.reuse, R16, R36 ;  /* 0x000000100424723c */ /* 0x040ff00000041824 */
[C---:B------:R-:W-:Y:S01]  /*1b510*/  HMMA.16816.F32.BF16 R40, R4.reuse, R18, R40 ;  /* 0x000000120428723c */ /* 0x040fe20000041828 */
[----:B------:R-:W3:Y:S07]  /*1b520*/  LDSM.16.MT88.4 R16, [R231+0x12800] ;  /* 0x01280000e710783b */ /* 0x000eee0000004200 */
[C---:B--2---:R-:W-:Y:S08]  /*1b530*/  HMMA.16816.F32.BF16 R52, R4.reuse, R12, R52 ;  /* 0x0000000c0434723c */ /* 0x044ff00000041834 */
[C---:B------:R-:W-:Y:S01]  /*1b540*/  HMMA.16816.F32.BF16 R56, R4.reuse, R14, R56 ;  /* 0x0000000e0438723c */ /* 0x040fe20000041838 */
[----:B------:R-:W2:Y:S07]  /*1b550*/  LDSM.16.MT88.4 R12, [R233+0x14800] ;  /* 0x01480000e90c783b */ /* 0x000eae0000004200 */
[C---:B------:R-:W-:Y:S08]  /*1b560*/  HMMA.16816.F32.BF16 R60, R4.reuse, R24, R60 ;  /* 0x00000018043c723c */ /* 0x040ff0000004183c */
[C---:B-1----:R-:W-:Y:S08]  /*1b570*/  HMMA.16816.F32.BF16 R68, R4.reuse, R8, R68 ;  /* 0x000000080444723c */ /* 0x042ff00000041844 */
[C---:B------:R-:W-:Y:S01]  /*1b580*/  HMMA.16816.F32.BF16 R72, R4.reuse, R10, R72 ;  /* 0x0000000a0448723c */ /* 0x040fe20000041848 */
[----:B------:R-:W1:Y:S07]  /*1b590*/  LDSM.16.MT88.4 R8, [R232+0x14800] ;  /* 0x01480000e808783b */ /* 0x000e6e0000004200 */
[C---:B---3--:R-:W-:Y:S08]  /*1b5a0*/  HMMA.16816.F32.BF16 R76, R4.reuse, R16, R76 ;  /* 0x00000010044c723c */ /* 0x048ff0000004184c */
[C---:B------:R-:W-:Y:S01]  /*1b5b0*/  HMMA.16816.F32.BF16 R80, R4.reuse, R18, R80 ;  /* 0x000000120450723c */ /* 0x040fe20000041850 */
[----:B------:R-:W3:Y:S07]  /*1b5c0*/  LDSM.16.MT88.4 R16, [R230+0x14800] ;  /* 0x01480000e610783b */ /* 0x000eee0000004200 */
[C---:B--2---:R-:W-:Y:S08]  /*1b5d0*/  HMMA.16816.F32.BF16 R92, R4.reuse, R12, R92 ;  /* 0x0000000c045c723c */ /* 0x044ff0000004185c */
[C---:B------:R-:W-:Y:S01]  /*1b5e0*/  HMMA.16816.F32.BF16 R96, R4.reuse, R14, R96 ;  /* 0x0000000e0460723c */ /* 0x040fe20000041860 */
[----:B------:R-:W2:Y:S07]  /*1b5f0*/  LDSM.16.MT88.4 R12, [R232+0x16800] ;  /* 0x01680000e80c783b */ /* 0x000eae0000004200 */
[C---:B------:R-:W-:Y:S01]  /*1b600*/  HMMA.16816.F32.BF16 R64, R4.reuse, R26, R64 ;  /* 0x0000001a0440723c */ /* 0x040fe20000041840 */
[----:B------:R-:W-:Y:S07]  /*1b610*/  LDSM.16.MT88.4 R24, [R231+0x14800] ;  /* 0x01480000e718783b */ /* 0x000fee0000004200 */
[C---:B-1----:R-:W-:Y:S08]  /*1b620*/  HMMA.16816.F32.BF16 R100, R4.reuse, R8, R100 ;  /* 0x000000080464723c */ /* 0x042ff00000041864 */
[C---:B------:R-:W-:Y:S01]  /*1b630*/  HMMA.16816.F32.BF16 R104, R4.reuse, R10, R104 ;  /* 0x0000000a0468723c */ /* 0x040fe20000041868 */
[----:B------:R-:W1:Y:S07]  /*1b640*/  LDSM.16.MT88.4 R8, [R231+0x16800] ;  /* 0x01680000e708783b */ /* 0x000e6e0000004200 */
[C---:B------:R-:W-:Y:S08]  /*1b650*/  HMMA.16816.F32.BF16 R84, R4.reuse, R20, R84 ;  /* 0x000000140454723c */ /* 0x040ff00000041854 */
[C---:B------:R-:W-:Y:S01]  /*1b660*/  HMMA.16816.F32.BF16 R88, R4.reuse, R22, R88 ;  /* 0x000000160458723c */ /* 0x040fe20000041858 */
[----:B------:R-:W4:Y:S07]  /*1b670*/  LDSM.16.MT88.4 R20, [R233+0x16800] ;  /* 0x01680000e914783b */ /* 0x000f2e0000004200 */
[C---:B---3--:R-:W-:Y:S08]  /*1b680*/  HMMA.16816.F32.BF16 R116, R4.reuse, R16, R116 ;  /* 0x000000100474723c */ /* 0x048ff00000041874 */
[C---:B------:R-:W-:Y:S01]  /*1b690*/  HMMA.16816.F32.BF16 R120, R4.reuse, R18, R120 ;  /* 0x000000120478723c */ /* 0x040fe20000041878 */
[----:B------:R-:W3:Y:S07]  /*1b6a0*/  LDSM.16.MT88.4 R16, [R230+0x16800] ;  /* 0x01680000e610783b */ /* 0x000eee0000004200 */
[C---:B--2---:R-:W-:Y:S08]  /*1b6b0*/  HMMA.16816.F32.BF16 R132, R4.reuse, R12, R132 ;  /* 0x0000000c0484723c */ /* 0x044ff00000041884 */
        /* <DEDUP_REMOVED lines=10> */
[----:B------:R-:W5:Y:S07]  /*1b760*/  LDSM.16.MT88.4 R24, [R232+0x11000] ;  /* 0x01100000e818783b */ /* 0x000f6e0000004200 */
[C---:B----4-:R-:W-:Y:S08]  /*1b770*/  HMMA.16816.F32.BF16 R124, R4.reuse, R20, R124 ;  /* 0x00000014047c723c */ /* 0x050ff0000004187c */
[C---:B------:R-:W-:Y:S01]  /*1b780*/  HMMA.16816.F32.BF16 R128, R4.reuse, R22, R128 ;  /* 0x000000160480723c */ /* 0x040fe20000041880 */
[----:B------:R-:W4:Y:S07]  /*1b790*/  LDSM.16.MT88.4 R20, [R230+0x11000] ;  /* 0x01100000e614783b */ /* 0x000f2e0000004200 */
[C---:B---3--:R-:W-:Y:S08]  /*1b7a0*/  HMMA.16816.F32.BF16 R148, R4.reuse, R16, R148 ;  /* 0x000000100494723c */ /* 0x048ff00000041894 */
[----:B------:R-:W-:Y:S01]  /*1b7b0*/  HMMA.16816.F32.BF16 R144, R4, R18, R144 ;  /* 0x000000120490723c */ /* 0x000fe20000041890 */
[----:B------:R-:W3:Y:S06]  /*1b7c0*/  LDSM.16.MT88.4 R16, [R233+0x13000] ;  /* 0x01300000e910783b */ /* 0x000eec0000004200 */
        /* <DEDUP_REMOVED lines=18> */
[C---:B-----5:R-:W-:Y:S08]  /*1b8f0*/  HMMA.16816.F32.BF16 R36, R4.reuse, R24, R36 ;  /* 0x000000180424723c */ /* 0x060ff00000041824 */
[C---:B------:R-:W-:Y:S01]  /*1b900*/  HMMA.16816.F32.BF16 R40, R4.reuse, R26, R40 ;  /* 0x0000001a0428723c */ /* 0x040fe20000041828 */
[----:B------:R-:W5:Y:S07]  /*1b910*/  LDSM.16.MT88.4 R24, [R230+0x13000] ;  /* 0x01300000e618783b */ /* 0x000f6e0000004200 */
[C---:B----4-:R-:W-:Y:S08]  /*1b920*/  HMMA.16816.F32.BF16 R52, R4.reuse, R20, R52 ;  /* 0x000000140434723c */ /* 0x050ff00000041834 */
        /* <DEDUP_REMOVED lines=28> */
[----:B------:R-:W-:Y:S07]  /*1baf0*/  LDSM.16.MT88.4 R24, [R230+0x11800] ;  /* 0x01180000e618783b */ /* 0x000fee0000004200 */
[C---:B----4-:R-:W-:Y:S08]  /*1bb00*/  HMMA.16816.F32.BF16 R132, R4.reuse, R20, R132 ;  /* 0x000000140484723c */ /* 0x050ff00000041884 */
[C---:B------:R-:W-:Y:S01]  /*1bb10*/  HMMA.16816.F32.BF16 R152, R4.reuse, R22, R152 ;  /* 0x000000160498723c */ /* 0x040fe20000041898 */
[----:B------:R-:W-:Y:S07]  /*1bb20*/  LDSM.16.MT88.4 R20, [R232+0x13800] ;  /* 0x01380000e814783b */ /* 0x000fee0000004200 */
[C---:B---3--:R-:W-:Y:S08]  /*1bb30*/  HMMA.16816.F32.BF16 R136, R4.reuse, R16, R136 ;  /* 0x000000100488723c */ /* 0x048ff00000041888 */
[C---:B------:R-:W-:Y:S01]  /*1bb40*/  HMMA.16816.F32.BF16 R140, R4.reuse, R18, R140 ;  /* 0x00000012048c723c */ /* 0x040fe2000004188c */
[----:B------:R-:W-:Y:S07]  /*1bb50*/  LDSM.16.MT88.4 R16, [R230+0x13800] ;  /* 0x01380000e610783b */ /* 0x000fee0000004200 */
[C---:B--2---:R-:W-:Y:S08]  /*1bb60*/  HMMA.16816.F32.BF16 R148, R4.reuse, R12, R148 ;  /* 0x0000000c0494723c */ /* 0x044ff00000041894 */
[----:B------:R-:W-:Y:S01]  /*1bb70*/  HMMA.16816.F32.BF16 R144, R4, R14, R144 ;  /* 0x0000000e0490723c */ /* 0x000fe20000041890 */
[----:B------:R-:W2:Y:S06]  /*1bb80*/  LDSM.16.MT88.4 R12, [R233+0x13800] ;  /* 0x01380000e90c783b */ /* 0x000eac0000004200 */
        /* <DEDUP_REMOVED lines=15> */
[C---:B------:R-:W-:Y:S08]  /*1bc80*/  HMMA.16816.F32.BF16 R44, R4.reuse, R28, R44 ;  /* 0x0000001c042c723c */ /* 0x040ff0000004182c */
[C---:B--2---:R-:W-:Y:S08]  /*1bc90*/  HMMA.16816.F32.BF16 R60, R4.reuse, R12, R60 ;  /* 0x0000000c043c723c */ /* 0x044ff0000004183c */
[C---:B------:R-:W-:Y:S01]  /*1bca0*/  HMMA.16816.F32.BF16 R64, R4.reuse, R14, R64 ;  /* 0x0000000e0440723c */ /* 0x040fe20000041840 */
[----:B------:R-:W2:Y:S07]  /*1bcb0*/  LDSM.16.MT88.4 R12, [R233+0x15800] ;  /* 0x01580000e90c783b */ /* 0x000eae0000004200 */
[C---:B------:R-:W-:Y:S01]  /*1bcc0*/  HMMA.16816.F32.BF16 R48, R4.reuse, R30, R48 ;  /* 0x0000001e0430723c */ /* 0x040fe20000041830 */
[----:B------:R-:W-:Y:S07]  /*1bcd0*/  LDSM.16.MT88.4 R28, [R232+0x15800] ;  /* 0x01580000e81c783b */ /* 0x000fee0000004200 */
[C---:B------:R-:W-:Y:S08]  /*1bce0*/  HMMA.16816.F32.BF16 R52, R4.reuse, R24, R52 ;  /* 0x000000180434723c */ /* 0x040ff00000041834 */
[C---:B-1----:R-:W-:Y:S08]  /*1bcf0*/  HMMA.16816.F32.BF16 R76, R4.reuse, R8, R76 ;  /* 0x00000008044c723c */ /* 0x042ff0000004184c */
[C---:B------:R-:W-:Y:S01]  /*1bd00*/  HMMA.16816.F32.BF16 R80, R4.reuse, R10, R80 ;  /* 0x0000000a0450723c */ /* 0x040fe20000041850 */
[----:B------:R-:W1:Y:S07]  /*1bd10*/  LDSM.16.MT88.4 R8, [R233+0x17800] ;  /* 0x01780000e908783b */ /* 0x000e6e0000004200 */
[C---:B------:R-:W-:Y:S01]  /*1bd20*/  HMMA.16816.F32.BF16 R56, R4.reuse, R26, R56 ;  /* 0x0000001a0438723c */ /* 0x040fe20000041838 */
[----:B------:R-:W3:Y:S07]  /*1bd30*/  LDSM.16.MT88.4 R24, [R231+0x15800] ;  /* 0x01580000e718783b */ /* 0x000eee0000004200 */
[C---:B------:R-:W-:Y:S08]  /*1bd40*/  HMMA.16816.F32.BF16 R68, R4.reuse, R20, R68 ;  /* 0x000000140444723c */ /* 0x040ff00000041844 */
[C---:B------:R-:W-:Y:S01]  /*1bd50*/  HMMA.16816.F32.BF16 R72, R4.reuse, R22, R72 ;  /* 0x000000160448723c */ /* 0x040fe20000041848 */
[----:B------:R-:W4:Y:S07]  /*1bd60*/  LDSM.16.MT88.4 R20, [R230+0x15800] ;  /* 0x01580000e614783b */ /* 0x000f2e0000004200 */
[C---:B------:R-:W-:Y:S08]  /*1bd70*/  HMMA.16816.F32.BF16 R84, R4.reuse, R16, R84 ;  /* 0x000000100454723c */ /* 0x040ff00000041854 */
        /* <DEDUP_REMOVED lines=8> */
[C---:B------:R-:W-:Y:S08]  /*1be00*/  HMMA.16816.F32.BF16 R36, R4.reuse, R32, R36 ;  /* 0x000000200424723c */ /* 0x040ff00000041824 */
[C---:B------:R-:W-:Y:S08]  /*1be10*/  HMMA.16816.F32.BF16 R40, R4.reuse, R34, R40 ;  /* 0x000000220428723c */ /* 0x040ff00000041828 */
[C---:B------:R-:W-:Y:S08]  /*1be20*/  HMMA.16816.F32.BF16 R100, R4.reuse, R28, R100 ;  /* 0x0000001c0464723c */ /* 0x040ff00000041864 */
[C---:B------:R-:W-:Y:S08]  /*1be30*/  HMMA.16816.F32.BF16 R104, R4.reuse, R30, R104 ;  /* 0x0000001e0468723c */ /* 0x040ff00000041868 */
[C---:B---3--:R-:W-:Y:S08]  /*1be40*/  HMMA.16816.F32.BF16 R108, R4.reuse, R24, R108 ;  /* 0x00000018046c723c */ /* 0x048ff0000004186c */
        /* <DEDUP_REMOVED lines=8> */
[----:B------:R-:W-:Y:S01]  /*1bed0*/  HMMA.16816.F32.BF16 R144, R4, R10, R144 ;  /* 0x0000000a0490723c */ /* 0x000fe20000041890 */
[----:B------:R-:W-:Y:S03]  /*1bee0*/  @!UPT UIADD3 URZ, URZ, URZ, URZ ;  /* 0x0000003f3f3ff290 */ /* 0x000fe6000fffe03f */
[----:B------:R-:W-:Y:S11]  /*1bef0*/  @!P5 BRA `(.L_x_1091) ;  /* 0x000045500000d947 */ /* 0x000ff60003800000 */
[----:B------:R-:W-:Y:S01]  /*1bf00*/  IADD3 R250, R165, -0x2, RZ ;  /* 0xfffffffea5fa7810 */ /* 0x000fe20007ffe0ff */
[----:B------:R-:W-:Y:S01]  /*1bf10*/  IMAD.MOV.U32 R0, RZ, RZ, R3 ;  /* 0x000000ffff007224 */ /* 0x000fe200078e0003 */
[----:B------:R-:W-:-:S07]  /*1bf20*/  MOV R165, R164 ;  /* 0x000000a400a57202 */ /* 0x000fce0000000f00 */
.L_x_1100:
[----:B------:R-:W-:Y:S01]  /*1bf30*/  ULDC.64 UR4, c[0x0][0x40] ;  /* 0x0000100000047ab9 */ /* 0x000fe20000000a00 */
[----:B------:R-:W-:Y:S04]  /*1bf40*/  DEPBAR.LE SB0, 0x0 ;  /* 0x000080000000791a */ /* 0x000fe80000000000 */
[----:B------:R-:W-:Y:S01]  /*1bf50*/  ISETP.NE.U32.AND P0, PT, R248, RZ, PT ;  /* 0x000000fff800720c */ /* 0x000fe20003f05070 */
[----:B------:R-:W-:Y:S03]  /*1bf60*/  UIADD3 UR4, UP0, UR4, 0x160, URZ ;  /* 0x0000016004047890 */ /* 0x000fe6000ff1e03f */
[----:B------:R-:W-:Y:S01]  /*1bf70*/  ISETP.NE.AND.EX P0, PT, R249, RZ, PT, P0 ;  /* 0x000000fff900720c */ /* 0x000fe20003f05300 */
[----:B------:R-:W-:Y:S02]  /*1bf80*/  UIADD3.X UR5, URZ, UR5, URZ, UP0, !UPT ;  /* 0x000000053f057290 */ /* 0x000fe400087fe43f */
[----:B------:R-:W-:Y:S04]  /*1bf90*/  IMAD.U32 R2, RZ, RZ, UR4 ;  /* 0x00000004ff027e24 */ /* 0x000fe8000f8e00ff */
[----:B------:R-:W-:Y:S01]  /*1bfa0*/  IMAD.U32 R3, RZ, RZ, UR5 ;  /* 0x00000005ff037e24 */ /* 0x000fe2000f8e00ff */
[----:B------:R-:W-:Y:S01]  /*1bfb0*/  WARPSYNC 0xffffffff ;  /* 0xffffffff00007948 */ /* 0x000fe20003800000 */
[----:B------:R-:W-:Y:S06]  /*1bfc0*/  BAR.SYNC.DEFER_BLOCKING 0x0 ;  /* 0x0000000000007b1d */ /* 0x000fec0000010000 */
[----:B------:R-:W-:Y:S01]  /*1bfd0*/  BSSY B0, `(.L_x_1092) ;  /* 0x0000046000007945 */ /* 0x000fe20003800000 */
[----:B------:R-:W-:-:S05]  /*1bfe0*/  @!P0 BRA `(.L_x_1093) ;  /* 0x0000040000008947 */ /* 0x000fca0003800000 */
[----:B------:R-:W-:Y:S02]  /*1bff0*/  ULDC.64 UR4, c[0x0][0x118] ;  /* 0x0000460000047ab9 */ /* 0x000fe40000000a00 */
[----:B------:R-:W2:Y:S02]  /*1c000*/  LD.E R11, [R2.64+0x170] ;  /* 0x00017004020b7980 */ /* 0x000ea4000c101900 */
[-C--:B--2---:R-:W-:Y:S02]  /*1c010*/  IABS R8, R11.reuse ;  /* 0x0000000b00087213 */ /* 0x084fe40000000000 */
[-C--:B------:R-:W-:Y:S02]  /*1c020*/  IABS R6, R11.reuse ;  /* 0x0000000b00067213 */ /* 0x080fe40000000000 */
[----:B------:R-:W1:Y:S03]  /*1c030*/  I2F.RP R9, R8 ;  /* 0x0000000800097306 */ /* 0x000e660000209400 */
[----:B------:R-:W-:Y:S07]  /*1c040*/  IMAD.MOV R6, RZ, RZ, -R6 ;  /* 0x000000ffff067224 */ /* 0x000fee00078e0a06 */
[----:B-1----:R-:W1:Y:S02]  /*1c050*/  MUFU.RCP R4, R9 ;  /* 0x0000000900047308 */ /* 0x002e640000001000 */
[----:B-1----:R-:W-:Y:S01]  /*1c060*/  IADD3 R14, R4, 0xffffffe, RZ ;  /* 0x0ffffffe040e7810 */ /* 0x002fe20007ffe0ff */
[----:B------:R-:W-:Y:S07]  /*1c070*/  IMAD.SHL.U32 R4, R250, 0x40, RZ ;  /* 0x00000040fa047824 */ /* 0x000fee00078e00ff */
[----:B------:R-:W1:Y:S01]  /*1c080*/  F2I.FTZ.U32.TRUNC.NTZ R15, R14 ;  /* 0x0000000e000f7305 */ /* 0x000e62000021f000 */
[C---:B------:R-:W-:Y:S02]  /*1c090*/  IADD3 R12, R4.reuse, 0x40, RZ ;  /* 0x00000040040c7810 */ /* 0x040fe40007ffe0ff */
[----:B------:R-:W-:Y:S02]  /*1c0a0*/  IABS R5, R4 ;  /* 0x0000000400057213 */ /* 0x000fe40000000000 */
[-C--:B------:R-:W-:Y:S04]  /*1c0b0*/  LOP3.LUT R4, R4, R11.reuse, RZ, 0x3c, !PT ;  /* 0x0000000b04047212 */ /* 0x080fe800078e3cff */
[----:B------:R-:W-:Y:S01]  /*1c0c0*/  ISETP.GE.AND P0, PT, R4, RZ, PT ;  /* 0x000000ff0400720c */ /* 0x000fe20003f06270 */
[--C-:B-1----:R-:W-:Y:S02]  /*1c0d0*/  IMAD.MOV R7, RZ, RZ, -R15.reuse ;  /* 0x000000ffff077224 */ /* 0x102fe400078e0a0f */
[----:B------:R-:W-:Y:S02]  /*1c0e0*/  IMAD.MOV.U32 R14, RZ, RZ, RZ ;  /* 0x000000ffff0e7224 */ /* 0x000fe400078e00ff */
[----:B------:R-:W-:Y:S01]  /*1c0f0*/  IMAD R10, R7, R8, RZ ;  /* 0x00000008070a7224 */ /* 0x000fe200078e02ff */
[----:B------:R-:W-:Y:S02]  /*1c100*/  IABS R7, R12 ;  /* 0x0000000c00077213 */ /* 0x000fe40000000000 */
[----:B------:R-:W-:Y:S01]  /*1c110*/  LOP3.LUT R12, R12, R11, RZ, 0x3c, !PT ;  /* 0x0000000b0c0c7212 */ /* 0x000fe200078e3cff */
[----:B------:R-:W-:Y:S02]  /*1c120*/  IMAD.HI.U32 R10, R15, R10, R14 ;  /* 0x0000000a0f0a7227 */ /* 0x000fe400078e000e */
[----:B------:R-:W2:Y:S01]  /*1c130*/  LD.E.64 R14, [R2.64+0x28] ;  /* 0x00002804020e7980 */ /* 0x000ea2000c101b00 */
[----:B------:R-:W-:Y:S03]  /*1c140*/  ISETP.GE.AND P2, PT, R12, RZ, PT ;  /* 0x000000ff0c00720c */ /* 0x000fe60003f46270 */
        /* <DEDUP_REMOVED lines=12> */
[----:B------:R-:W-:Y:S02]  /*1c210*/  ISETP.NE.AND P1, PT, R11, RZ, PT ;  /* 0x000000ff0b00720c */ /* 0x000fe40003f25270 */
[----:B------:R-:W-:Y:S07]  /*1c220*/  LOP3.LUT R7, RZ, R11, RZ, 0x33, !PT ;  /* 0x0000000bff077212 */ /* 0x000fee00078e33ff */
[----:B------:R-:W-:Y:S02]  /*1c230*/  @P4 IADD3 R9, R9, 0x1, RZ ;  /* 0x0000000109094810 */ /* 0x000fe40007ffe0ff */
[----:B------:R-:W-:Y:S03]  /*1c240*/  @P5 IADD3 R10, R10, 0x1, RZ ;  /* 0x000000010a0a5810 */ /* 0x000fe60007ffe0ff */
[----:B------:R-:W-:Y:S02]  /*1c250*/  @!P0 IMAD.MOV R9, RZ, RZ, -R9 ;  /* 0x000000ffff098224 */ /* 0x000fe400078e0a09 */
[----:B------:R-:W-:Y:S03]  /*1c260*/  @!P2 IMAD.MOV R10, RZ, RZ, -R10 ;  /* 0x000000ffff0aa224 */ /* 0x000fe600078e0a0a */
[C---:B------:R-:W-:Y:S02]  /*1c270*/  SEL R13, R7.reuse, R9, !P1 ;  /* 0x00000009070d7207 */ /* 0x040fe40004800000 */
[----:B------:R-:W-:Y:S01]  /*1c280*/  SEL R7, R7, R10, !P1 ;  /* 0x0000000a07077207 */ /* 0x000fe20004800000 */
[----:B------:R-:W3:Y:S01]  /*1c290*/  LD.E.64 R8, [R2.64+0x40] ;  /* 0x0000400402087980 */ /* 0x000ee2000c101b00 */
[-C--:B------:R-:W-:Y:S02]  /*1c2a0*/  LEA R18, P1, R13, R248.reuse, 0x2 ;  /* 0x000000f80d127211 */ /* 0x080fe400078210ff */
[C---:B------:R-:W-:Y:S01]  /*1c2b0*/  LEA R16, P0, R7.reuse, R248, 0x2 ;  /* 0x000000f807107211 */ /* 0x040fe200078010ff */
[----:B------:R-:W-:Y:S01]  /*1c2c0*/  IMAD.IADD R6, R7, 0x1, -R13 ;  /* 0x0000000107067824 */ /* 0x000fe200078e0a0d */
[-C--:B------:R-:W-:Y:S02]  /*1c2d0*/  LEA.HI.X.SX32 R19, R13, R249.reuse, 0x2, P1 ;  /* 0x000000f90d137211 */ /* 0x080fe400008f16ff */
[----:B------:R-:W-:Y:S01]  /*1c2e0*/  LEA.HI.X.SX32 R17, R7, R249, 0x2, P0 ;  /* 0x000000f907117211 */ /* 0x000fe200000f16ff */
[----:B------:R-:W-:Y:S02]  /*1c2f0*/  IMAD R11, R11, R6, -0x40 ;  /* 0xffffffc00b0b7424 */ /* 0x000fe400078e0206 */
[----:B------:R-:W4:Y:S03]  /*1c300*/  LD.E R4, [R18.64] ;  /* 0x0000000412047980 */ /* 0x000f26000c101900 */
[----:B------:R-:W-:Y:S01]  /*1c310*/  SHF.R.S32.HI R7, RZ, 0x1f, R11 ;  /* 0x0000001fff077819 */ /* 0x000fe2000001140b */
[----:B------:R-:W4:Y:S01]  /*1c320*/  LD.E R5, [R16.64] ;  /* 0x0000000410057980 */ /* 0x000f22000c101900 */
[-C--:B---3--:R-:W-:Y:S02]  /*1c330*/  IMAD R6, R9, R11.reuse, RZ ;  /* 0x0000000b09067224 */ /* 0x088fe400078e02ff */
[C---:B------:R-:W-:Y:S04]  /*1c340*/  IMAD.WIDE.U32 R10, R8.reuse, R11, RZ ;  /* 0x0000000b080a7225 */ /* 0x040fe800078e00ff */
[----:B------:R-:W-:Y:S04]  /*1c350*/  IMAD R6, R8, R7, R6 ;  /* 0x0000000708067224 */ /* 0x000fe800078e0206 */
[----:B------:R-:W-:Y:S02]  /*1c360*/  IMAD.IADD R11, R11, 0x1, R6 ;  /* 0x000000010b0b7824 */ /* 0x000fe400078e0206 */
[----:B----4-:R-:W-:Y:S04]  /*1c370*/  IMAD.IADD R5, R4, 0x1, -R5 ;  /* 0x0000000104057824 */ /* 0x010fe800078e0a05 */
[----:B--2---:R-:W-:Y:S01]  /*1c380*/  IMAD R7, R15, R5, RZ ;  /* 0x000000050f077224 */ /* 0x004fe200078e02ff */
[----:B------:R-:W-:Y:S01]  /*1c390*/  SHF.R.S32.HI R4, RZ, 0x1f, R5 ;  /* 0x0000001fff047819 */ /* 0x000fe20000011405 */
[----:B------:R-:W-:Y:S04]  /*1c3a0*/  IMAD.WIDE.U32 R10, R5, R14, R10 ;  /* 0x0000000e050a7225 */ /* 0x000fe800078e000a */
[----:B------:R-:W-:Y:S02]  /*1c3b0*/  IMAD R7, R14, R4, R7 ;  /* 0x000000040e077224 */ /* 0x000fe400078e0207 */
[----:B------:R-:W-:Y:S02]  /*1c3c0*/  IMAD.MOV.U32 R9, RZ, RZ, R10 ;  /* 0x000000ffff097224 */ /* 0x000fe400078e000a */
[----:B------:R-:W-:Y:S01]  /*1c3d0*/  IMAD.IADD R4, R11, 0x1, R7 ;  /* 0x000000010b047824 */ /* 0x000fe200078e0207 */
[----:B------:R-:W-:-:S05]  /*1c3e0*/  BRA `(.L_x_1094) ;  /* 0x0000004000007947 */ /* 0x000fca0003800000 */
.L_x_1093:
[----:B------:R-:W-:Y:S02]  /*1c3f0*/  ULDC.64 UR4, c[0x0][0x118] ;  /* 0x0000460000047ab9 */ /* 0x000fe40000000a00 */
[----:B------:R-:W2:Y:S02]  /*1c400*/  LD.E R9, [R2.64+0x40] ;  /* 0x0000400402097980 */ /* 0x000ea4000c101900 */
[----:B--2---:R-:W-:Y:S04]  /*1c410*/  LEA R9, -R9, RZ, 0x6 ;  /* 0x000000ff09097211 */ /* 0x004fe800078e31ff */
[----:B------:R-:W-:Y:S02]  /*1c420*/  SHF.R.S32.HI R4, RZ, 0x1f, R9 ;  /* 0x0000001fff047819 */ /* 0x000fe40000011409 */
.L_x_1094:
[----:B------:R-:W-:Y:S05]  /*1c430*/  BSYNC B0 ;  /* 0x0000000000007941 */ /* 0x000fea0003800000 */
.L_x_1092:
[----:B------:R1:W-:Y:S01]  /*1c440*/  STL.64 [R1], R2 ;  /* 0x0000000201007387 */ /* 0x0003e20000100a00 */
[C---:B------:R-:W-:Y:S01]  /*1c450*/  LOP3.LUT P6, RZ, R247.reuse, 0x1, RZ, 0xc0, !PT ;  /* 0x00000001f7ff7812 */ /* 0x040fe200078cc0ff */
[----:B------:R-:W-:Y:S01]  /*1c460*/  ULDC.64 UR4, c[0x0][0x118] ;  /* 0x0000460000047ab9 */ /* 0x000fe20000000a00 */
[C---:B------:R-:W-:Y:S01]  /*1c470*/  LOP3.LUT P4, RZ, R247.reuse, 0x4, RZ, 0xc0, !PT ;  /* 0x00000004f7ff7812 */ /* 0x040fe2000788c0ff */
[----:B------:R-:W-:Y:S01]  /*1c480*/  BSSY B1, `(.L_x_1095) ;  /* 0x000020f000017945 */ /* 0x000fe20003800000 */
[C---:B------:R-:W-:Y:S02]  /*1c490*/  LOP3.LUT P5, RZ, R247.reuse, 0x2, RZ, 0xc0, !PT ;  /* 0x00000002f7ff7812 */ /* 0x040fe400078ac0ff */
[----:B------:R-:W-:Y:S02]  /*1c4a0*/  LOP3.LUT P3, RZ, R247, 0x8, RZ, 0xc0, !PT ;  /* 0x00000008f7ff7812 */ /* 0x000fe4000786c0ff */
[-C--:B------:R-:W-:Y:S04]  /*1c4b0*/  IADD3 R7, P1, R9, R234.reuse, RZ ;  /* 0x000000ea09077210 */ /* 0x080fe80007f3e0ff */
[C---:B------:R-:W-:Y:S01]  /*1c4c0*/  IADD3 R5, P2, R7.reuse, R234, RZ ;  /* 0x000000ea07057210 */ /* 0x040fe20007f5e0ff */
[--C-:B------:R-:W-:Y:S01]  /*1c4d0*/  IMAD.X R6, R4, 0x1, R235.reuse, P1 ;  /* 0x0000000104067824 */ /* 0x100fe200008e06eb */
[CC--:B------:R-:W-:Y:S04]  /*1c4e0*/  @P6 LEA R16, P1, R7.reuse, R188.reuse, 0x1 ;  /* 0x000000bc07106211 */ /* 0x0c0fe800078208ff */
[CC--:B------:R-:W-:Y:S02]  /*1c4f0*/  @P6 LEA.HI.X R17, R7.reuse, R189.reuse, R6, 0x1, P1 ;  /* 0x000000bd07116211 */ /* 0x0c0fe400008f0c06 */
[-C--:B------:R-:W-:Y:S02]  /*1c500*/  @P3 LEA R8, P1, R7, R188.reuse, 0x1 ;  /* 0x000000bc07083211 */ /* 0x080fe400078208ff */
[CC--:B-1----:R-:W-:Y:S04]  /*1c510*/  LEA R2, P0, R9.reuse, R188.reuse, 0x1 ;  /* 0x000000bc09027211 */ /* 0x0c2fe800078008ff */
[-C--:B------:R-:W-:Y:S01]  /*1c520*/  LEA.HI.X R3, R9, R189.reuse, R4, 0x1, P0 ;  /* 0x000000bd09037211 */ /* 0x080fe200000f0c04 */
[--C-:B------:R-:W-:Y:S01]  /*1c530*/  IMAD.X R4, R6, 0x1, R235.reuse, P2 ;  /* 0x0000000106047824 */ /* 0x100fe200010e06eb */
[CC--:B------:R-:W-:Y:S02]  /*1c540*/  @P4 LEA R10, P2, R7.reuse, R188.reuse, 0x1 ;  /* 0x000000bc070a4211 */ /* 0x0c0fe400078408ff */
[CC--:B------:R-:W-:Y:S01]  /*1c550*/  @P5 LEA R12, P0, R7.reuse, R188.reuse, 0x1 ;  /* 0x000000bc070c5211 */ /* 0x0c0fe200078008ff */
[----:B------:R-:W-:Y:S01]  /*1c560*/  @!PT LDS RZ, [RZ] ;  /* 0x00000000fffff984 */ /* 0x000fe20000000800 */
[----:B------:R-:W-:Y:S01]  /*1c570*/  @!PT LDS RZ, [RZ] ;  /* 0x00000000fffff984 */ /* 0x000fe20000000800 */
[----:B------:R-:W-:Y:S01]  /*1c580*/  @!PT LDS RZ, [RZ] ;  /* 0x00000000fffff984 */ /* 0x000fe20000000800 */
[----:B------:R1:W-:Y:S01]  /*1c590*/  @P6 LDGSTS.E.BYPASS.LTC128B.128 [R245+0x10000], [R2.64] ;  /* 0x1000000002f56fae */ /* 0x0003e2000b901d44 */
[-CC-:B------:R-:W-:Y:S02]  /*1c5a0*/  @P4 LEA.HI.X R11, R7, R189.reuse, R6.reuse, 0x1, P2 ;  /* 0x000000bd070b4211 */ /* 0x180fe400010f0c06 */
[-C--:B------:R-:W-:Y:S01]  /*1c5b0*/  @P5 LEA R22, P2, R5, R188.reuse, 0x1 ;  /* 0x000000bc05165211 */ /* 0x080fe200078408ff */
[----:B------:R-:W-:Y:S01]  /*1c5c0*/  @!P6 STS.128 [R245+0x10000], RZ ;  /* 0x010000fff500e388 */ /* 0x000fe20000000c00 */
[-CC-:B------:R-:W-:Y:S02]  /*1c5d0*/  @P5 LEA.HI.X R13, R7, R189.reuse, R6.reuse, 0x1, P0 ;  /* 0x000000bd070d5211 */ /* 0x180fe400000f0c06 */
[----:B------:R-:W-:Y:S02]  /*1c5e0*/  @P6 LEA R14, P0, R5, R188, 0x1 ;  /* 0x000000bc050e6211 */ /* 0x000fe400078008ff */
[-C--:B------:R-:W-:Y:S02]  /*1c5f0*/  @P3 LEA.HI.X R9, R7, R189.reuse, R6, 0x1, P1 ;  /* 0x000000bd07093211 */ /* 0x080fe400008f0c06 */
[CCC-:B------:R-:W-:Y:S02]  /*1c600*/  @P5 LEA.HI.X R23, R5.reuse, R189.reuse, R4.reuse, 0x1, P2 ;  /* 0x000000bd05175211 */ /* 0x1c0fe400010f0c04 */
[C---:B------:R-:W-:Y:S02]  /*1c610*/  IADD3 R6, P2, R5.reuse, R234, RZ ;  /* 0x000000ea05067210 */ /* 0x040fe40007f5e0ff */
[CC--:B------:R-:W-:Y:S02]  /*1c620*/  @P4 LEA R20, P1, R5.reuse, R188.reuse, 0x1 ;  /* 0x000000bc05144211 */ /* 0x0c0fe400078208ff */
[CCC-:B------:R-:W-:Y:S02]  /*1c630*/  @P6 LEA.HI.X R15, R5.reuse, R189.reuse, R4.reuse, 0x1, P0 ;  /* 0x000000bd050f6211 */ /* 0x1c0fe400000f0c04 */
[CC--:B------:R-:W-:Y:S02]  /*1c640*/  @P3 LEA R18, P0, R5.reuse, R188.reuse, 0x1 ;  /* 0x000000bc05123211 */ /* 0x0c0fe400078008ff */
[CCC-:B------:R-:W-:Y:S02]  /*1c650*/  @P4 LEA.HI.X R21, R5.reuse, R189.reuse, R4.reuse, 0x1, P1 ;  /* 0x000000bd05154211 */ /* 0x1c0fe400008f0c04 */
[-C--:B------:R-:W-:Y:S01]  /*1c660*/  @P3 LEA.HI.X R19, R5, R189.reuse, R4, 0x1, P0 ;  /* 0x000000bd05133211 */ /* 0x080fe200000f0c04 */
[----:B------:R-:W-:Y:S01]  /*1c670*/  IMAD.X R4, R4, 0x1, R235, P2 ;  /* 0x0000000104047824 */ /* 0x000fe200010e06eb */
[CC--:B------:R-:W-:Y:S01]  /*1c680*/  @P6 LEA R24, P0, R6.reuse, R188.reuse, 0x1 ;  /* 0x000000bc06186211 */ /* 0x0c0fe200078008ff */
[--C-:B------:R-:W-:Y:S01]  /*1c690*/  @P5 IMAD.MOV.U32 R5, RZ, RZ, R3.reuse ;  /* 0x000000ffff055224 */ /* 0x100fe200078e0003 */
[CC--:B------:R-:W-:Y:S02]  /*1c6a0*/  @P5 LEA R30, P2, R6.reuse, R188.reuse, 0x1 ;  /* 0x000000bc061e5211 */ /* 0x0c0fe400078408ff */
[CC--:B------:R-:W-:Y:S02]  /*1c6b0*/  @P4 LEA R28, P1, R6.reuse, R188.reuse, 0x1 ;  /* 0x000000bc061c4211 */ /* 0x0c0fe400078208ff */
[CCC-:B------:R-:W-:Y:S02]  /*1c6c0*/  @P6 LEA.HI.X R25, R6.reuse, R189.reuse, R4.reuse, 0x1, P0 ;  /* 0x000000bd06196211 */ /* 0x1c0fe400000f0c04 */
[C---:B------:R-:W-:Y:S02]  /*1c6d0*/  @P3 LEA R188, P0, R6.reuse, R188, 0x1 ;  /* 0x000000bc06bc3211 */ /* 0x040fe400078008ff */
[CCC-:B------:R-:W-:Y:S02]  /*1c6e0*/  @P5 LEA.HI.X R31, R6.reuse, R189.reuse, R4.reuse, 0x1, P2 ;  /* 0x000000bd061f5211 */ /* 0x1c0fe400010f0c04 */
[CCC-:B------:R-:W-:Y:S02]  /*1c6f0*/  @P4 LEA.HI.X R29, R6.reuse, R189.reuse, R4.reuse, 0x1, P1 ;  /* 0x000000bd061d4211 */ /* 0x1c0fe400008f0c04 */
[----:B------:R-:W-:Y:S01]  /*1c700*/  @P3 LEA.HI.X R189, R6, R189, R4, 0x1, P0 ;  /* 0x000000bd06bd3211 */ /* 0x000fe200000f0c04 */
[--C-:B------:R-:W-:Y:S01]  /*1c710*/  @P5 IMAD.MOV.U32 R4, RZ, RZ, R2.reuse ;  /* 0x000000ffff045224 */ /* 0x100fe200078e0002 */
[----:B------:R-:W-:Y:S04]  /*1c720*/  ISETP.GE.AND P0, PT, R250, 0x1, PT ;  /* 0x00000001fa00780c */ /* 0x000fe80003f06270 */
[----:B------:R-:W-:Y:S01]  /*1c730*/  @!PT LDS RZ, [RZ] ;  /* 0x00000000fffff984 */ /* 0x000fe20000000800 */
[----:B------:R-:W-:Y:S01]  /*1c740*/  @!PT LDS RZ, [RZ] ;  /* 0x00000000fffff984 */ /* 0x000fe20000000800 */
[----:B------:R-:W-:Y:S01]  /*1c750*/  @!PT LDS RZ, [RZ] ;  /* 0x00000000fffff984 */ /* 0x000fe20000000800 */
[----:B------:R2:W-:Y:S04]  /*1c760*/  @P5 LDGSTS.E.BYPASS.LTC128B.128 [R245+0x12000], [R4.64+0x80] ;  /* 0x1200008004f55fae */ /* 0x0005e8000b901d44 */
[----:B------:R-:W-:Y:S01]  /*1c770*/  @!P5 STS.128 [R245+0x12000], RZ ;  /* 0x012000fff500d388 */ /* 0x000fe20000000c00 */
[--C-:B--2---:R-:W-:Y:S02]  /*1c780*/  @P4 IMAD.MOV.U32 R4, RZ, RZ, R2.reuse ;  /* 0x000000ffff044224 */ /* 0x104fe400078e0002 */
[--C-:B------:R-:W-:Y:S05]  /*1c790*/  @P4 IMAD.MOV.U32 R5, RZ, RZ, R3.reuse ;  /* 0x000000ffff054224 */ /* 0x100fea00078e0003 */
        /* <DEDUP_REMOVED lines=11> */
[----:B------:R-:W-:Y:S04]  /*1c850*/  @!P3 STS.128 [R245+0x16000], RZ ;  /* 0x016000fff500b388 */ /* 0x000fe80000000c00 */
[----:B------:R-:W-:Y:S01]  /*1c860*/  @!PT LDS RZ, [RZ] ;  /* 0x00000000fffff984 */ /* 0x000fe20000000800 */
[----:B------:R-:W-:Y:S01]  /*1c870*/  @!PT LDS RZ, [RZ] ;  /* 0x00000000fffff984 */ /* 0x000fe20000000800 */
[----:B------:R-:W-:Y:S01]  /*1c880*/  @!PT LDS RZ, [RZ] ;  /* 0x00000000fffff984 */ /* 0x000fe20000000800 */
[----:B------:R3:W-:Y:S04]  /*1c890*/  @P6 LDGSTS.E.BYPASS.LTC128B.128 [R245+0x10800], [R16.64] ;  /* 0x1080000010f56fae */ /* 0x0007e8000b901d44 */
[----:B------:R-:W-:Y:S04]  /*1c8a0*/  @!P6 STS.128 [R245+0x10800], RZ ;  /* 0x010800fff500e388 */ /* 0x000fe80000000c00 */
        /* <DEDUP_REMOVED lines=55> */
[----:B------:R-:W-:Y:S04]  /*1cc20*/  LDSM.16.M88.4 R32, [R229] ;  /* 0x00000000e520783b */ /* 0x000fe80000000200 */
[----:B-1----:R-:W1:Y:S04]  /*1cc30*/  LDSM.16.M88.4 R8, [R228+0x8000] ;  /* 0x00800000e408783b */ /* 0x002e680000000200 */
[----:B---3--:R-:W4:Y:S04]  /*1cc40*/  LDSM.16.M88.4 R16, [R228+0x8800] ;  /* 0x00880000e410783b */ /* 0x008f280000000200 */
[----:B------:R-:W3:Y:S04]  /*1cc50*/  LDSM.16.M88.4 R24, [R228+0x9000] ;  /* 0x00900000e418783b */ /* 0x000ee80000000200 */
[----:B------:R-:W0:Y:S04]  /*1cc60*/  LDGDEPBAR ;  /* 0x00000000000079af */ /* 0x000e280000000000 */
[----:B------:R-:W3:Y:S04]  /*1cc70*/  LDSM.16.M88.4 R168, [R228+0x9800] ;  /* 0x00980000e4a8783b */ /* 0x000ee80000000200 */
[----:B------:R-:W-:Y:S04]  /*1cc80*/  LDSM.16.M88.4 R172, [R227] ;  /* 0x00000000e3ac783b */ /* 0x000fe80000000200 */
[----:B------:R-:W3:Y:S04]  /*1cc90*/  LDSM.16.M88.4 R176, [R226] ;  /* 0x00000000e2b0783b */ /* 0x000ee80000000200 */
[----:B------:R-:W3:Y:S04]  /*1cca0*/  LDSM.16.M88.4 R180, [R222] ;  /* 0x00000000deb4783b */ /* 0x000ee80000000200 */
[----:B------:R-:W3:Y:S04]  /*1ccb0*/  LDSM.16.M88.4 R184, [R221] ;  /* 0x00000000ddb8783b */ /* 0x000ee80000000200 */
[----:B--2---:R-:W2:Y:S01]  /*1ccc0*/  LDSM.16.M88.4 R188, [R220] ;  /* 0x00000000dcbc783b */ /* 0x004ea20000000200 */
[C---:B-1----:R-:W-:Y:S03]  /*1ccd0*/  HMMA.16816.F32.BF16 R4, R32.reuse, R8, RZ ;  /* 0x000000082004723c */ /* 0x042fe600000418ff */
[----:B------:R-:W-:Y:S04]  /*1cce0*/  LDSM.16.M88.4 R192, [R225] ;  /* 0x00000000e1c0783b */ /* 0x000fe80000000200 */
[----:B------:R-:W1:Y:S01]  /*1ccf0*/  LDSM.16.M88.4 R196, [R223+0x8000] ;  /* 0x00800000dfc4783b */ /* 0x000e620000000200 */
[C---:B------:R-:W-:Y:S03]  /*1cd00*/  HMMA.16816.F32.BF16 R8, R32.reuse, R10, RZ ;  /* 0x0000000a2008723c */ /* 0x040fe600000418ff */
[----:B------:R-:W1:Y:S04]  /*1cd10*/  LDSM.16.M88.4 R200, [R223+0x8800] ;  /* 0x00880000dfc8783b */ /* 0x000e680000000200 */
[----:B------:R-:W-:Y:S01]  /*1cd20*/  LDSM.16.M88.4 R204, [R223+0x9800] ;  /* 0x00980000dfcc783b */ /* 0x000fe20000000200 */
[C---:B----4-:R-:W-:Y:S08]  /*1cd30*/  HMMA.16816.F32.BF16 R12, R32.reuse, R16, RZ ;  /* 0x00000010200c723c */ /* 0x050ff000000418ff */
[C---:B------:R-:W-:Y:S08]  /*1cd40*/  HMMA.16816.F32.BF16 R16, R32.reuse, R18, RZ ;  /* 0x000000122010723c */ /* 0x040ff000000418ff */
[C---:B---3--:R-:W-:Y:S08]  /*1cd50*/  HMMA.16816.F32.BF16 R20, R32.reuse, R24, RZ ;  /* 0x000000182014723c */ /* 0x048ff000000418ff */
[C---:B------:R-:W-:Y:S08]  /*1cd60*/  HMMA.16816.F32.BF16 R24, R32.reuse, R26, RZ ;  /* 0x0000001a2018723c */ /* 0x040ff000000418ff */
[C---:B------:R-:W-:Y:S08]  /*1cd70*/  HMMA.16816.F32.BF16 R28, R32.reuse, R168, RZ ;  /* 0x000000a8201c723c */ /* 0x040ff000000418ff */
[----:B------:R-:W-:Y:S01]  /*1cd80*/  HMMA.16816.F32.BF16 R32, R32, R170, RZ ;  /* 0x000000aa2020723c */ /* 0x000fe200000418ff */
[----:B------:R-:W3:Y:S07]  /*1cd90*/  LDSM.16.M88.4 R168, [R223+0x9000] ;  /* 0x00900000dfa8783b */ /* 0x000eee0000000200 */
[C---:B------:R-:W-:Y:S08]  /*1cda0*/  HMMA.16816.F32.BF16 R4, R172.reuse, R176, R4 ;  /* 0x000000b0ac04723c */ /* 0x040ff00000041804 */
[C---:B------:R-:W-:Y:S01]  /*1cdb0*/  HMMA.16816.F32.BF16 R8, R172.reuse, R178, R8 ;  /* 0x000000b2ac08723c */ /* 0x040fe20000041808 */
[----:B------:R-:W-:Y:S07]  /*1cdc0*/  LDSM.16.M88.4 R176, [R224] ;  /* 0x00000000e0b0783b */ /* 0x000fee0000000200 */
[C---:B------:R-:W-:Y:S08]  /*1cdd0*/  HMMA.16816.F32.BF16 R12, R172.reuse, R180, R12 ;  /* 0x000000b4ac0c723c */ /* 0x040ff0000004180c */
[C---:B------:R-:W-:Y:S01]  /*1cde0*/  HMMA.16816.F32.BF16 R16, R172.reuse, R182, R16 ;  /* 0x000000b6ac10723c */ /* 0x040fe20000041810 */
[----:B------:R-:W4:Y:S07]  /*1cdf0*/  LDSM.16.M88.4 R180, [R219] ;  /* 0x00000000dbb4783b */ /* 0x000f2e0000000200 */
[C---:B------:R-:W-:Y:S08]  /*1ce00*/  HMMA.16816.F32.BF16 R20, R172.reuse, R184, R20 ;  /* 0x000000b8ac14723c */ /* 0x040ff00000041814 */
[C---:B------:R-:W-:Y:S01]  /*1ce10*/  HMMA.16816.F32.BF16 R24, R172.reuse, R186, R24 ;  /* 0x000000baac18723c */ /* 0x040fe20000041818 */
[----:B------:R-:W3:Y:S07]  /*1ce20*/  LDSM.16.M88.4 R184, [R219+0x800] ;  /* 0x00080000dbb8783b */ /* 0x000eee0000000200 */
[C---:B--2---:R-:W-:Y:S08]  /*1ce30*/  HMMA.16816.F32.BF16 R28, R172.reuse, R188, R28 ;  /* 0x000000bcac1c723c */ /* 0x044ff0000004181c */
[----:B------:R-:W-:Y:S01]  /*1ce40*/  HMMA.16816.F32.BF16 R32, R172, R190, R32 ;  /* 0x000000beac20723c */ /* 0x000fe20000041820 */
[----:B------:R-:W2:Y:S04]  /*1ce50*/  LDSM.16.M88.4 R172, [R219+0x1000] ;  /* 0x00100000dbac783b */ /* 0x000ea80000000200 */
[----:B------:R-:W2:Y:S03]  /*1ce60*/  LDSM.16.M88.4 R188, [R219+0x1800] ;  /* 0x00180000dbbc783b */ /* 0x000ea60000000200 */
[C---:B-1----:R-:W-:Y:S08]  /*1ce70*/  HMMA.16816.F32.BF16 R4, R192.reuse, R196, R4 ;  /* 0x000000c4c004723c */ /* 0x042ff00000041804 */
[C---:B------:R-:W-:Y:S01]  /*1ce80*/  HMMA.16816.F32.BF16 R8, R192.reuse, R198, R8 ;  /* 0x000000c6c008723c */ /* 0x040fe20000041808 */
[----:B------:R-:W-:Y:S07]  /*1ce90*/  LDSM.16.M88.4 R196, [R228+0xa000] ;  /* 0x00a00000e4c4783b */ /* 0x000fee0000000200 */
[C---:B------:R-:W-:Y:S08]  /*1cea0*/  HMMA.16816.F32.BF16 R12, R192.reuse, R200, R12 ;  /* 0x000000c8c00c723c */ /* 0x040ff0000004180c */
[C---:B------:R-:W-:Y:S01]  /*1ceb0*/  HMMA.16816.F32.BF16 R16, R192.reuse, R202, R16 ;  /* 0x000000cac010723c */ /* 0x040fe20000041810 */
[----:B------:R-:W-:Y:S07]  /*1cec0*/  LDSM.16.M88.4 R200, [R228+0xa800] ;  /* 0x00a80000e4c8783b */ /* 0x000fee0000000200 */
[C---:B---3--:R-:W-:Y:S08]  /*1ced0*/  HMMA.16816.F32.BF16 R20, R192.reuse, R168, R20 ;  /* 0x000000a8c014723c */ /* 0x048ff00000041814 */
[C---:B------:R-:W-:Y:S01]  /*1cee0*/  HMMA.16816.F32.BF16 R24, R192.reuse, R170, R24 ;  /* 0x000000aac018723c */ /* 0x040fe20000041818 */
[----:B------:R-:W1:Y:S07]  /*1cef0*/  LDSM.16.M88.4 R168, [R229+0x2000] ;  /* 0x00200000e5a8783b */ /* 0x000e6e0000000200 */
[C---:B------:R-:W-:Y:S08]  /*1cf00*/  HMMA.16816.F32.BF16 R28, R192.reuse, R204, R28 ;  /* 0x000000ccc01c723c */ /* 0x040ff0000004181c */
[----:B------:R-:W-:Y:S01]  /*1cf10*/  HMMA.16816.F32.BF16 R32, R192, R206, R32 ;  /* 0x000000cec020723c */ /* 0x000fe20000041820 */
[----:B------:R-:W3:Y:S04]  /*1cf20*/  LDSM.16.M88.4 R192, [R228+0xb000] ;  /* 0x00b00000e4c0783b */ /* 0x000ee80000000200 */
[----:B------:R-:W1:Y:S03]  /*1cf30*/  LDSM.16.M88.4 R204, [R228+0xb800] ;  /* 0x00b80000e4cc783b */ /* 0x000e660000000200 */
[C---:B----4-:R-:W-:Y:S08]  /*1cf40*/  HMMA.16816.F32.BF16 R4, R176.reuse, R180, R4 ;  /* 0x000000b4b004723c */ /* 0x050ff00000041804 */
[C---:B------:R-:W-:Y:S01]  /*1cf50*/  HMMA.16816.F32.BF16 R8, R176.reuse, R182, R8 ;  /* 0x000000b6b008723c */ /* 0x040fe20000041808 */
[----:B------:R-:W-:Y:S07]  /*1cf60*/  LDSM.16.M88.4 R180, [R218] ;  /* 0x00000000dab4783b */ /* 0x000fee0000000200 */
[C---:B------:R-:W-:Y:S08]  /*1cf70*/  HMMA.16816.F32.BF16 R12, R176.reuse, R184, R12 ;  /* 0x000000b8b00c723c */ /* 0x040ff0000004180c */
[C---:B------:R-:W-:Y:S01]  /*1cf80*/  HMMA.16816.F32.BF16 R16, R176.reuse, R186, R16 ;  /* 0x000000bab010723c */ /* 0x040fe20000041810 */
[----:B------:R-:W-:Y:S07]  /*1cf90*/  LDSM.16.M88.4 R184, [R217] ;  /* 0x00000000d9b8783b */ /* 0x000fee0000000200 */
[C---:B--2---:R-:W-:Y:S08]  /*1cfa0*/  HMMA.16816.F32.BF16 R20, R176.reuse, R172, R20 ;  /* 0x000000acb014723c */ /* 0x044ff00000041814 */
[C---:B------:R-:W-:Y:S01]  /*1cfb0*/  HMMA.16816.F32.BF16 R24, R176.reuse, R174, R24 ;  /* 0x000000aeb018723c */ /* 0x040fe20000041818 */
[----:B------:R-:W2:Y:S07]  /*1cfc0*/  LDSM.16.M88.4 R172, [R227+0x2000] ;  /* 0x00200000e3ac783b */ /* 0x000eae0000000200 */
[C---:B------:R-:W-:Y:S08]  /*1cfd0*/  HMMA.16816.F32.BF16 R28, R176.reuse, R188, R28 ;  /* 0x000000bcb01c723c */ /* 0x040ff0000004181c */
[----:B------:R-:W-:Y:S01]  /*1cfe0*/  HMMA.16816.F32.BF16 R32, R176, R190, R32 ;  /* 0x000000beb020723c */ /* 0x000fe20000041820 */
[----:B------:R-:W4:Y:S04]  /*1cff0*/  LDSM.16.M88.4 R176, [R216] ;  /* 0x00000000d8b0783b */ /* 0x000f280000000200 */
[----:B------:R-:W2:Y:S03]  /*1d000*/  LDSM.16.M88.4 R188, [R215] ;  /* 0x00000000d7bc783b */ /* 0x000ea60000000200 */
        /* <DEDUP_REMOVED lines=13> */
[C---:B--2---:R-:W-:Y:S08]  /*1d0e0*/  HMMA.16816.F32.BF16 R4, R172.reuse, R180, R4 ;  /* 0x000000b4ac04723c */ /* 0x044ff00000041804 */
[C---:B------:R-:W-:Y:S01]  /*1d0f0*/  HMMA.16816.F32.BF16 R8, R172.reuse, R182, R8 ;  /* 0x000000b6ac08723c */ /* 0x040fe20000041808 */
[----:B------:R-:W-:Y:S07]  /*1d100*/  LDSM.16.M88.4 R180, [R219+0x2000] ;  /* 0x00200000dbb4783b */ /* 0x000fee0000000200 */
[C---:B------:R-:W-:Y:S08]  /*1d110*/  HMMA.16816.F32.BF16 R12, R172.reuse, R184, R12 ;  /* 0x000000b8ac0c723c */ /* 0x040ff0000004180c */
[C---:B------:R-:W-:Y:S01]  /*1d120*/  HMMA.16816.F32.BF16 R16, R172.reuse, R186, R16 ;  /* 0x000000baac10723c */ /* 0x040fe20000041810 */
[----:B------:R-:W-:Y:S07]  /*1d130*/  LDSM.16.M88.4 R184, [R219+0x2800] ;  /* 0x00280000dbb8783b */ /* 0x000fee0000000200 */
[C---:B----4-:R-:W-:Y:S08]  /*1d140*/  HMMA.16816.F32.BF16 R20, R172.reuse, R176, R20 ;  /* 0x000000b0ac14723c */ /* 0x050ff00000041814 */
[C---:B------:R-:W-:Y:S01]  /*1d150*/  HMMA.16816.F32.BF16 R24, R172.reuse, R178, R24 ;  /* 0x000000b2ac18723c */ /* 0x040fe20000041818 */
[----:B------:R-:W2:Y:S07]  /*1d160*/  LDSM.16.M88.4 R176, [R224+0x2000] ;  /* 0x00200000e0b0783b */ /* 0x000eae0000000200 */
[C---:B------:R-:W-:Y:S08]  /*1d170*/  HMMA.16816.F32.BF16 R28, R172.reuse, R188, R28 ;  /* 0x000000bcac1c723c */ /* 0x040ff0000004181c */
[----:B------:R-:W-:Y:S01]  /*1d180*/  HMMA.16816.F32.BF16 R32, R172, R190, R32 ;  /* 0x000000beac20723c */ /* 0x000fe20000041820 */
[----:B------:R-:W4:Y:S04]  /*1d190*/  LDSM.16.M88.4 R172, [R219+0x3000] ;  /* 0x00300000dbac783b */ /* 0x000f280000000200 */
        /* <DEDUP_REMOVED lines=16> */
[----:B------:R-:W-:Y:S07]  /*1d2a0*/  LDSM.16.M88.4 R180, [R214] ;  /* 0x00000000d6b4783b */ /* 0x000fee0000000200 */
[C---:B------:R-:W-:Y:S08]  /*1d2b0*/  HMMA.16816.F32.BF16 R12, R176.reuse, R184, R12 ;  /* 0x000000b8b00c723c */ /* 0x040ff0000004180c */
[C---:B------:R-:W-:Y:S01]  /*1d2c0*/  HMMA.16816.F32.BF16 R16, R176.reuse, R186, R16 ;  /* 0x000000bab010723c */ /* 0x040fe20000041810 */
[----:B------:R-:W-:Y:S07]  /*1d2d0*/  LDSM.16.M88.4 R184, [R213] ;  /* 0x00000000d5b8783b */ /* 0x000fee0000000200 */
[C---:B----4-:R-:W-:Y:S08]  /*1d2e0*/  HMMA.16816.F32.BF16 R20, R176.reuse, R172, R20 ;  /* 0x000000acb014723c */ /* 0x050ff00000041814 */
        /* <DEDUP_REMOVED lines=84> */
[C---:B-1----:R-:W-:Y:S01]  /*1d830*/  HMMA.16816.F32.BF16 R4, R192.reuse, R196, R4 ;  /* 0x000000c4c004723c */ /* 0x042fe20000041804 */
[----:B------:R-:W-:Y:S04]  /*1d840*/  DEPBAR.LE SB0, 0x0 ;  /* 0x000080000000791a */ /* 0x000fe80000000000 */
[----:B------:R-:W-:Y:S03]  /*1d850*/  BAR.SYNC.DEFER_BLOCKING 0x0 ;  /* 0x0000000000007b1d */ /* 0x000fe60000010000 */
[C---:B------:R-:W-:Y:S08]  /*1d860*/  HMMA.16816.F32.BF16 R8, R192.reuse, R198, R8 ;  /* 0x000000c6c008723c */ /* 0x040ff00000041808 */
[C---:B------:R-:W-:Y:S08]  /*1d870*/  HMMA.16816.F32.BF16 R12, R192.reuse, R200, R12 ;  /* 0x000000c8c00c723c */ /* 0x040ff0000004180c */
[C---:B------:R-:W-:Y:S08]  /*1d880*/  HMMA.16816.F32.BF16 R16, R192.reuse, R202, R16 ;  /* 0x000000cac010723c */ /* 0x040ff00000041810 */
[C---:B---3--:R-:W-:Y:S08]  /*1d890*/  HMMA.16816.F32.BF16 R20, R192.reuse, R168, R20 ;  /* 0x000000a8c014723c */ /* 0x048ff00000041814 */
[C---:B------:R-:W-:Y:S08]  /*1d8a0*/  HMMA.16816.F32.BF16 R24, R192.reuse, R170, R24 ;  /* 0x000000aac018723c */ /* 0x040ff00000041818 */
[C---:B------:R-:W-:Y:S08]  /*1d8b0*/  HMMA.16816.F32.BF16 R28, R192.reuse, R204, R28 ;  /* 0x000000ccc01c723c */ /* 0x040ff0000004181c */
[----:B------:R-:W-:Y:S08]  /*1d8c0*/  HMMA.16816.F32.BF16 R32, R192, R206, R32 ;  /* 0x000000cec020723c */ /* 0x000ff00000041820 */
[C---:B--2---:R-:W-:Y:S08]  /*1d8d0*/  HMMA.16816.F32.BF16 R4, R176.reuse, R180, R4 ;  /* 0x000000b4b004723c */ /* 0x044ff00000041804 */
[C---:B------:R-:W-:Y:S08]  /*1d8e0*/  HMMA.16816.F32.BF16 R8, R176.reuse, R182, R8 ;  /* 0x000000b6b008723c */ /* 0x040ff00000041808 */
[C---:B------:R-:W-:Y:S08]  /*1d8f0*/  HMMA.16816.F32.BF16 R12, R176.reuse, R184, R12 ;  /* 0x000000b8b00c723c */ /* 0x040ff0000004180c */
[C---:B------:R-:W-:Y:S08]  /*1d900*/  HMMA.16816.F32.BF16 R16, R176.reuse, R186, R16 ;  /* 0x000000bab010723c */ /* 0x040ff00000041810 */
[C---:B----4-:R-:W-:Y:S08]  /*1d910*/  HMMA.16816.F32.BF16 R20, R176.reuse, R172, R20 ;  /* 0x000000acb014723c */ /* 0x050ff00000041814 */
[C---:B------:R-:W-:Y:S08]  /*1d920*/  HMMA.16816.F32.BF16 R24, R176.reuse, R174, R24 ;  /* 0x000000aeb018723c */ /* 0x040ff00000041818 */
[C---:B------:R-:W-:Y:S07]  /*1d930*/  HMMA.16816.F32.BF16 R28, R176.reuse, R188, R28 ;  /* 0x000000bcb01c723c */ /* 0x040fee000004181c */
[----:B------:R-:W-:Y:S01]  /*1d940*/  IMAD.MOV.U32 R188, RZ, RZ, R2 ;  /* 0x000000ffffbc7224 */ /* 0x000fe200078e0002 */
[----:B------:R-:W-:Y:S04]  /*1d950*/  HMMA.16816.F32.BF16 R32, R176, R190, R32 ;  /* 0x000000beb020723c */ /* 0x000fe80000041820 */
[----:B------:R-:W-:Y:S02]  /*1d960*/  IMAD.MOV.U32 R189, RZ, RZ, R3 ;  /* 0x000000ffffbd7224 */ /* 0x000fe400078e0003 */
[----:B------:R1:W5:Y:S02]  /*1d970*/  LDL.LU.64 R2, [R1] ;  /* 0x0000000001027983 */ /* 0x0003640000300a00 */
[----:B------:R-:W-:-:S11]  /*1d980*/  @!P0 BRA `(.L_x_1096) ;  /* 0x00000be000008947 */ /* 0x000fd60003800000 */
[----:B------:R-:W-:Y:S01]  /*1d990*/  ISETP.NE.U32.AND P0, PT, R248, RZ, PT ;  /* 0x000000fff800720c */ /* 0x000fe20003f05070 */
[----:B------:R-:W-:Y:S03]  /*1d9a0*/  BSSY B0, `(.L_x_1097) ;  /* 0x0000048000007945 */ /* 0x000fe60003800000 */
[----:B------:R-:W-:Y:S11]  /*1d9b0*/  ISETP.NE.AND.EX P0, PT, R249, RZ, PT, P0 ;  /* 0x000000fff900720c */ /* 0x000ff60003f05300 */
[----:B------:R-:W-:Y:S02]  /*1d9c0*/  @!UPT UIADD3 URZ, URZ, URZ, URZ ;  /* 0x0000003f3f3ff290 */ /* 0x000fe4000fffe03f */
[----:B------:R-:W-:-:S05]  /*1d9d0*/  @!P0 BRA `(.L_x_1098) ;  /* 0x0000040000008947 */ /* 0x000fca0003800000 */
[----:B------:R-:W-:Y:S01]  /*1d9e0*/  IMAD.SHL.U32 R166, R250, 0x40, RZ ;  /* 0x00000040faa67824 */ /* 0x000fe200078e00ff */
[----:B------:R-:W-:Y:S02]  /*1d9f0*/  ULDC.64 UR4, c[0x0][0x118] ;  /* 0x0000460000047ab9 */ /* 0x000fe40000000a00 */
[----:B-----5:R-:W2:Y:S02]  /*1da00*/  LD.E R175, [R2.64+0x170] ;  /* 0x0001700402af7980 */ /* 0x020ea4000c101900 */
[----:B------:R-:W-:Y:S02]  /*1da10*/  IADD3 R172, R166, -0x40, RZ ;  /* 0xffffffc0a6ac7810 */ /* 0x000fe40007ffe0ff */
[----:B------:R-:W3:Y:S02]  /*1da20*/  LD.E.64 R178, [R2.64+0x20] ;  /* 0x0000200402b27980 */ /* 0x000ee4000c101b00 */
[----:B------:R-:W-:Y:S02]  /*1da30*/  IABS R168, R172 ;  /* 0x000000ac00a87213 */ /* 0x000fe40000000000 */
[-C--:B--2---:R-:W-:Y:S02]  /*1da40*/  IABS R171, R175.reuse ;  /* 0x000000af00ab7213 */ /* 0x084fe40000000000 */
[-C--:B------:R-:W-:Y:S02]  /*1da50*/  IABS R169, R175.reuse ;  /* 0x000000af00a97213 */ /* 0x080fe40000000000 */
[----:B------:R-:W2:Y:S01]  /*1da60*/  I2F.RP R170, R171 ;  /* 0x000000ab00aa7306 */ /* 0x000ea20000209400 */
[----:B------:R-:W-:Y:S02]  /*1da70*/  LOP3.LUT R172, R172, R175, RZ, 0x3c, !PT ;  /* 0x000000afacac7212 */ /* 0x000fe400078e3cff */
[----:B------:R-:W-:Y:S07]  /*1da80*/  IMAD.MOV R169, RZ, RZ, -R169 ;  /* 0x000000ffffa97224 */ /* 0x000fee00078e0aa9 */
[----:B--2---:R-:W2:Y:S02]  /*1da90*/  MUFU.RCP R164, R170 ;  /* 0x000000aa00a47308 */ /* 0x004ea40000001000 */
[----:B--2---:R-:W-:Y:S08]  /*1daa0*/  IADD3 R176, R164, 0xffffffe, RZ ;  /* 0x0ffffffea4b07810 */ /* 0x004ff00007ffe0ff */
[----:B------:R-:W2:Y:S02]  /*1dab0*/  F2I.FTZ.U32.TRUNC.NTZ R177, R176 ;  /* 0x000000b000b17305 */ /* 0x000ea4000021f000 */
[--C-:B--2---:R-:W-:Y:S02]  /*1dac0*/  IMAD.MOV R164, RZ, RZ, -R177.reuse ;  /* 0x000000ffffa47224 */ /* 0x104fe400078e0ab1 */
[----:B------:R-:W-:Y:S02]  /*1dad0*/  IMAD.MOV.U32 R176, RZ, RZ, RZ ;  /* 0x000000ffffb07224 */ /* 0x000fe400078e00ff */
[----:B------:R-:W-:Y:S01]  /*1dae0*/  IMAD R173, R164, R171, RZ ;  /* 0x000000aba4ad7224 */ /* 0x000fe200078e02ff */
[----:B------:R-:W-:Y:S02]  /*1daf0*/  IABS R164, R166 ;  /* 0x000000a600a47213 */ /* 0x000fe40000000000 */
[----:B------:R-:W-:Y:S01]  /*1db00*/  LOP3.LUT R166, R166, R175, RZ, 0x3c, !PT ;  /* 0x000000afa6a67212 */ /* 0x000fe200078e3cff */
[----:B------:R-:W-:Y:S02]  /*1db10*/  IMAD.HI.U32 R173, R177, R173, R176 ;  /* 0x000000adb1ad7227 */ /* 0x000fe400078e00b0 */
[----:B------:R-:W2:Y:S04]  /*1db20*/  LD.E.64 R176, [R2.64+0x38] ;  /* 0x0000380402b07980 */ /* 0x000ea8000c101b00 */
[C---:B------:R-:W-:Y:S04]  /*1db30*/  IMAD.HI.U32 R170, R173.reuse, R168, RZ ;  /* 0x000000a8adaa7227 */ /* 0x040fe800078e00ff */
[CC--:B------:R-:W-:Y:S02]  /*1db40*/  IMAD R168, R170.reuse, R169.reuse, R168 ;  /* 0x000000a9aaa87224 */ /* 0x0c0fe400078e02a8 */
[----:B------:R-:W-:Y:S03]  /*1db50*/  IMAD.HI.U32 R173, R173, R164, RZ ;  /* 0x000000a4adad7227 */ /* 0x000fe600078e00ff */
[----:B------:R-:W-:Y:S01]  /*1db60*/  ISETP.GT.U32.AND P2, PT, R171, R168, PT ;  /* 0x000000a8ab00720c */ /* 0x000fe20003f44070 */
[----:B------:R-:W-:Y:S05]  /*1db70*/  IMAD R164, R173, R169, R164 ;  /* 0x000000a9ada47224 */ /* 0x000fea00078e02a4 */
[----:B------:R-:W-:Y:S07]  /*1db80*/  ISETP.GT.U32.AND P0, PT, R171, R164, PT ;  /* 0x000000a4ab00720c */ /* 0x000fee0003f04070 */
[----:B------:R-:W-:Y:S01]  /*1db90*/  @!P2 IADD3 R170, R170, 0x1, RZ ;  /* 0x00000001aaaaa810 */ /* 0x000fe20007ffe0ff */
[--C-:B------:R-:W-:Y:S05]  /*1dba0*/  @!P2 IMAD.IADD R168, R168, 0x1, -R171.reuse ;  /* 0x00000001a8a8a824 */ /* 0x100fea00078e0aab */
[-C--:B------:R-:W-:Y:S01]  /*1dbb0*/  ISETP.GE.U32.AND P1, PT, R168, R171.reuse, PT ;  /* 0x000000aba800720c */ /* 0x080fe20003f26070 */
[----:B------:R-:W-:Y:S01]  /*1dbc0*/  @!P0 IMAD.IADD R164, R164, 0x1, -R171 ;  /* 0x00000001a4a48824 */ /* 0x000fe200078e0aab */
[----:B------:R-:W-:Y:S02]  /*1dbd0*/  @!P0 IADD3 R173, R173, 0x1, RZ ;  /* 0x00000001adad8810 */ /* 0x000fe40007ffe0ff */
[----:B------:R-:W-:Y:S02]  /*1dbe0*/  ISETP.GE.AND P0, PT, R172, RZ, PT ;  /* 0x000000ffac00720c */ /* 0x000fe40003f06270 */
[----:B------:R-:W-:Y:S02]  /*1dbf0*/  ISETP.GE.U32.AND P2, PT, R164, R171, PT ;  /* 0x000000aba400720c */ /* 0x000fe40003f46070 */
[----:B------:R-:W-:Y:S05]  /*1dc00*/  LOP3.LUT R164, RZ, R175, RZ, 0x33, !PT ;  /* 0x000000afffa47212 */ /* 0x000fea00078e33ff */
[----:B------:R-:W-:Y:S02]  /*1dc10*/  @P1 IADD3 R170, R170, 0x1, RZ ;  /* 0x00000001aaaa1810 */ /* 0x000fe40007ffe0ff */
[----:B------:R-:W-:Y:S03]  /*1dc20*/  ISETP.GE.AND P1, PT, R166, RZ, PT ;  /* 0x000000ffa600720c */ /* 0x000fe60003f26270 */
[----:B------:R-:W-:Y:S01]  /*1dc30*/  @!P0 IMAD.MOV R170, RZ, RZ, -R170 ;  /* 0x000000ffffaa8224 */ /* 0x000fe200078e0aaa */
[----:B------:R-:W-:Y:S02]  /*1dc40*/  @P2 IADD3 R173, R173, 0x1, RZ ;  /* 0x00000001adad2810 */ /* 0x000fe40007ffe0ff */
[----:B------:R-:W-:Y:S04]  /*1dc50*/  ISETP.NE.AND P2, PT, R175, RZ, PT ;  /* 0x000000ffaf00720c */ /* 0x000fe80003f45270 */
[C---:B------:R-:W-:Y:S03]  /*1dc60*/  SEL R171, R164.reuse, R170, !P2 ;  /* 0x000000aaa4ab7207 */ /* 0x040fe60005000000 */
[----:B------:R-:W-:Y:S01]  /*1dc70*/  @!P1 IMAD.MOV R173, RZ, RZ, -R173 ;  /* 0x000000ffffad9224 */ /* 0x000fe200078e0aad */
[CC--:B------:R-:W-:Y:S04]  /*1dc80*/  LEA R182, P1, R171.reuse, R248.reuse, 0x2 ;  /* 0x000000f8abb67211 */ /* 0x0c0fe800078210ff */
[----:B------:R-:W-:Y:S02]  /*1dc90*/  SEL R173, R164, R173, !P2 ;  /* 0x000000ada4ad7207 */ /* 0x000fe40005000000 */
[-C--:B------:R-:W-:Y:S02]  /*1dca0*/  LEA.HI.X.SX32 R183, R171, R249.reuse, 0x2, P1 ;  /* 0x000000f9abb77211 */ /* 0x080fe400008f16ff */
[C---:B------:R-:W-:Y:S01]  /*1dcb0*/  LEA R180, P0, R173.reuse, R248, 0x2 ;  /* 0x000000f8adb47211 */ /* 0x040fe200078010ff */
[C---:B------:R-:W-:Y:S02]  /*1dcc0*/  IMAD.IADD R166, R173.reuse, 0x1, -R171 ;  /* 0x00000001ada67824 */ /* 0x040fe400078e0aab */
[----:B------:R-:W4:Y:S01]  /*1dcd0*/  LD.E R164, [R182.64] ;  /* 0x00000004b6a47980 */ /* 0x000f22000c101900 */
[----:B------:R-:W-:Y:S01]  /*1dce0*/  LEA.HI.X.SX32 R181, R173, R249, 0x2, P0 ;  /* 0x000000f9adb57211 */ /* 0x000fe200000f16ff */
[----:B------:R-:W-:Y:S04]  /*1dcf0*/  IMAD R175, R175, R166, -0x40 ;  /* 0xffffffc0afaf7424 */ /* 0x000fe800078e02a6 */
[----:B------:R-:W4:Y:S01]  /*1dd00*/  LD.E R169, [R180.64] ;  /* 0x00000004b4a97980 */ /* 0x000f22000c101900 */
[----:B------:R-:W-:Y:S01]  /*1dd10*/  SHF.R.S32.HI R171, RZ, 0x1f, R175 ;  /* 0x0000001fffab7819 */ /* 0x000fe200000114af */
[-C--:B--2---:R-:W-:Y:S02]  /*1dd20*/  IMAD R166, R177, R175.reuse, RZ ;  /* 0x000000afb1a67224 */ /* 0x084fe400078e02ff */
[C---:B------:R-:W-:Y:S04]  /*1dd30*/  IMAD.WIDE.U32 R172, R176.reuse, R175, RZ ;  /* 0x000000afb0ac7225 */ /* 0x040fe800078e00ff */
[----:B------:R-:W-:Y:S04]  /*1dd40*/  IMAD R166, R176, R171, R166 ;  /* 0x000000abb0a67224 */ /* 0x000fe800078e02a6 */
[----:B------:R-:W-:Y:S02]  /*1dd50*/  IMAD.IADD R173, R173, 0x1, R166 ;  /* 0x00000001adad7824 */ /* 0x000fe400078e02a6 */
[----:B----4-:R-:W-:Y:S04]  /*1dd60*/  IMAD.IADD R169, R164, 0x1, -R169 ;  /* 0x00000001a4a97824 */ /* 0x010fe800078e0aa9 */
[----:B---3--:R-:W-:Y:S01]  /*1dd70*/  IMAD R171, R179, R169, RZ ;  /* 0x000000a9b3ab7224 */ /* 0x008fe200078e02ff */
[----:B------:R-:W-:Y:S01]  /*1dd80*/  SHF.R.S32.HI R164, RZ, 0x1f, R169 ;  /* 0x0000001fffa47819 */ /* 0x000fe200000114a9 */
[----:B------:R-:W-:Y:S04]  /*1dd90*/  IMAD.WIDE.U32 R172, R169, R178, R172 ;  /* 0x000000b2a9ac7225 */ /* 0x000fe800078e00ac */
[----:B------:R-:W-:Y:S04]  /*1dda0*/  IMAD R171, R178, R164, R171 ;  /* 0x000000a4b2ab7224 */ /* 0x000fe800078e02ab */
[----:B------:R-:W-:Y:S02]  /*1ddb0*/  IMAD.IADD R164, R173, 0x1, R171 ;  /* 0x00000001ada47824 */ /* 0x000fe400078e02ab */
[----:B------:R-:W-:Y:S01]  /*1ddc0*/  IMAD.MOV.U32 R173, RZ, RZ, R172 ;  /* 0x000000ffffad7224 */ /* 0x000fe200078e00ac */
[----:B------:R-:W-:-:S05]  /*1ddd0*/  BRA `(.L_x_1099) ;  /* 0x0000004000007947 */ /* 0x000fca0003800000 */
.L_x_1098:
[----:B------:R-:W-:Y:S02]  /*1dde0*/  ULDC.64 UR4, c[0x0][0x118] ;  /* 0x0000460000047ab9 */ /* 0x000fe40000000a00 */
[----:B-----5:R-:W2:Y:S02]  /*1ddf0*/  LD.E R173, [R2.64+0x38] ;  /* 0x0000380402ad7980 */ /* 0x020ea4000c101900 */
[----:B--2---:R-:W-:Y:S04]  /*1de00*/  LEA R173, -R173, RZ, 0x6 ;  /* 0x000000ffadad7211 */ /* 0x004fe800078e31ff */
[----:B------:R-:W-:Y:S02]  /*1de10*/  SHF.R.S32.HI R164, RZ, 0x1f, R173 ;  /* 0x0000001fffa47819 */ /* 0x000fe400000114ad */
.L_x_1099:
[----:B------:R-:W-:Y:S05]  /*1de20*/  BSYNC B0 ;  /* 0x0000000000007941 */ /* 0x000fea0003800000 */
.L_x_1097:
[C---:B------:R-:W-:Y:S01]  /*1de30*/  LEA R180, P0, R173.reuse, R238, 0x1 ;  /* 0x000000eeadb47211 */ /* 0x040fe200078008ff */
[----:B------:R-:W-:Y:S01]  /*1de40*/  ULDC.64 UR4, c[0x0][0x118] ;  /* 0x0000460000047ab9 */ /* 0x000fe20000000a00 */
[C---:B------:R-:W-:Y:S02]  /*1de50*/  IADD3 R171, P1, R173.reuse, R236, RZ ;  /* 0x000000ecadab7210 */ /* 0x040fe40007f3e0ff */
[-C--:B------:R-:W-:Y:S02]  /*1de60*/  LEA.HI.X R181, R173, R239.reuse, R164, 0x1, P0 ;  /* 0x000000efadb57211 */ /* 0x080fe400000f0ca4 */
[CC--:B------:R-:W-:Y:S01]  /*1de70*/  @P5 LEA R174, P0, R171.reuse, R238.reuse, 0x1 ;  /* 0x000000eeabae5211 */ /* 0x0c0fe200078008ff */
[--C-:B------:R-:W-:Y:S01]  /*1de80*/  IMAD.X R166, R164, 0x1, R237.reuse, P1 ;  /* 0x00000001a4a67824 */ /* 0x100fe200008e06ed */
[C---:B------:R-:W-:Y:S01]  /*1de90*/  @P6 LEA R178, P1, R171.reuse, R238, 0x1 ;  /* 0x000000eeabb26211 */ /* 0x040fe200078208ff */
[----:B------:R-:W-:Y:S01]  /*1dea0*/  @!PT LDS RZ, [RZ] ;  /* 0x00000000fffff984 */ /* 0x000fe20000000800 */
[----:B------:R-:W-:Y:S01]  /*1deb0*/  @!PT LDS RZ, [RZ] ;  /* 0x00000000fffff984 */ /* 0x000fe20000000800 */
[----:B------:R-:W-:Y:S01]  /*1dec0*/  @!PT LDS RZ, [RZ] ;  /* 0x00000000fffff984 */ /* 0x000fe20000000800 */
[----:B------:R2:W-:Y:S01]  /*1ded0*/  @P6 LDGSTS.E.BYPASS.LTC128B.128 [R245+0x8000], [R180.64] ;  /* 0x08000000b4f56fae */ /* 0x0005e2000b901d44 */
[C---:B------:R-:W-:Y:S02]  /*1dee0*/  IADD3 R169, P2, R171.reuse, R236, RZ ;  /* 0x000000ecaba97210 */ /* 0x040fe40007f5e0ff */
[CCC-:B------:R-:W-:Y:S01]  /*1def0*/  @P6 LEA.HI.X R179, R171.reuse, R239.reuse, R166.reuse, 0x1, P1 ;  /* 0x000000efabb36211 */ /* 0x1c0fe200008f0ca6 */
[----:B------:R2:W-:Y:S01]  /*1df00*/  @!P6 STS.128 [R245+0x8000], RZ ;  /* 0x008000fff500e388 */ /* 0x0005e20000000c00 */
[CCC-:B------:R-:W-:Y:S01]  /*1df10*/  @P5 LEA.HI.X R175, R171.reuse, R239.reuse, R166.reuse, 0x1, P0 ;  /* 0x000000efabaf5211 */ /* 0x1c0fe200000f0ca6 */
[--C-:B------:R-:W-:Y:S01]  /*1df20*/  IMAD.X R164, R166, 0x1, R237.reuse, P2 ;  /* 0x00000001a6a47824 */ /* 0x100fe200010e06ed */
[CC--:B------:R-:W-:Y:S01]  /*1df30*/  @P4 LEA R172, P2, R171.reuse, R238.reuse, 0x1 ;  /* 0x000000eeabac4211 */ /* 0x0c0fe200078408ff */
[----:B------:R-:W-:Y:S01]  /*1df40*/  @!PT LDS RZ, [RZ] ;  /* 0x00000000fffff984 */ /* 0x000fe20000000800 */
[----:B------:R-:W-:Y:S01]  /*1df50*/  @!PT LDS RZ, [RZ] ;  /* 0x00000000fffff984 */ /* 0x000fe20000000800 */
[----:B------:R-:W-:Y:S01]  /*1df60*/  @!PT LDS RZ, [RZ] ;  /* 0x00000000fffff984 */ /* 0x000fe20000000800 */
[----:B------:R2:W-:Y:S01]  /*1df70*/  @P5 LDGSTS.E.BYPASS.LTC128B.128 [R245+0xa000], [R180.64+0x80] ;  /* 0x0a000080b4f55fae */ /* 0x0005e2000b901d44 */
[CC--:B------:R-:W-:Y:S02]  /*1df80*/  @P3 LEA R170, P1, R171.reuse, R238.reuse, 0x1 ;  /* 0x000000eeabaa3211 */ /* 0x0c0fe400078208ff */
[CCC-:B------:R-:W-:Y:S01]  /*1df90*/  @P4 LEA.HI.X R173, R171.reuse, R239.reuse, R166.reuse, 0x1, P2 ;  /* 0x000000efabad4211 */ /* 0x1c0fe200010f0ca6 */
[----:B------:R2:W-:Y:S01]  /*1dfa0*/  @!P5 STS.128 [R245+0xa000], RZ ;  /* 0x00a000fff500d388 */ /* 0x0005e20000000c00 */
[-C--:B------:R-:W-:Y:S02]  /*1dfb0*/  @P3 LEA.HI.X R171, R171, R239.reuse, R166, 0x1, P1 ;  /* 0x000000efabab3211 */ /* 0x080fe400008f0ca6 */
        /* <DEDUP_REMOVED lines=8> */
[CCC-:B------:R-:W-:Y:S02]  /*1e040*/  @P5 LEA.HI.X R185, R169.reuse, R239.reuse, R164.reuse, 0x1, P2 ;  /* 0x000000efa9b95211 */ /* 0x1c0fe400010f0ca4 */
[CC--:B------:R-:W-:Y:S01]  /*1e050*/  @P4 LEA R182, P1, R169.reuse, R238.reuse, 0x1 ;  /* 0x000000eea9b64211 */ /* 0x0c0fe200078208ff */
[----:B------:R-:W-:Y:S01]  /*1e060*/  @!PT LDS RZ, [RZ] ;  /* 0x00000000fffff984 */ /* 0x000fe20000000800 */
[----:B------:R-:W-:Y:S01]  /*1e070*/  @!PT LDS RZ, [RZ] ;  /* 0x00000000fffff984 */ /* 0x000fe20000000800 */
[----:B------:R-:W-:Y:S01]  /*1e080*/  @!PT LDS RZ, [RZ] ;  /* 0x00000000fffff984 */ /* 0x000fe20000000800 */
[----:B------:R2:W-:Y:S01]  /*1e090*/  @P3 LDGSTS.E.BYPASS.LTC128B.128 [R245+0xe000], [R180.64+0x180] ;  /* 0x0e000180b4f53fae */ /* 0x0005e2000b901d44 */
[C---:B------:R-:W-:Y:S02]  /*1e0a0*/  @P3 LEA R168, P0, R169.reuse, R238, 0x1 ;  /* 0x000000eea9a83211 */ /* 0x040fe400078008ff */
[CCC-:B------:R-:W-:Y:S01]  /*1e0b0*/  @P4 LEA.HI.X R183, R169.reuse, R239.reuse, R164.reuse, 0x1, P1 ;  /* 0x000000efa9b74211 */ /* 0x1c0fe200008f0ca4 */
[----:B------:R2:W-:Y:S01]  /*1e0c0*/  @!P3 STS.128 [R245+0xe000], RZ ;  /* 0x00e000fff500b388 */ /* 0x0005e20000000c00 */
[C---:B------:R-:W-:Y:S02]  /*1e0d0*/  IADD3 R166, P2, R169.reuse, R236, RZ ;  /* 0x000000eca9a67210 */ /* 0x040fe40007f5e0ff */
[-C--:B------:R-:W-:Y:S01]  /*1e0e0*/  @P3 LEA.HI.X R169, R169, R239.reuse, R164, 0x1, P0 ;  /* 0x000000efa9a93211 */ /* 0x080fe200000f0ca4 */
[----:B------:R-:W-:Y:S01]  /*1e0f0*/  @!PT LDS RZ, [RZ] ;  /* 0x00000000fffff984 */ /* 0x000fe20000000800 */
[----:B------:R-:W-:Y:S01]  /*1e100*/  @!PT LDS RZ, [RZ] ;  /* 0x00000000fffff984 */ /* 0x000fe20000000800 */
[----:B------:R-:W-:Y:S01]  /*1e110*/  @!PT LDS RZ, [RZ] ;  /* 0x00000000fffff984 */ /* 0x000fe20000000800 */
[----:B------:R2:W-:Y:S01]  /*1e120*/  @P6 LDGSTS.E.BYPASS.LTC128B.128 [R245+0x8800], [R178.64] ;  /* 0x08800000b2f56fae */ /* 0x0005e2000b901d44 */
[-C--:B------:R-:W-:Y:S01]  /*1e130*/  @P6 LEA R192, P0, R166, R238.reuse, 0x1 ;  /* 0x000000eea6c06211 */ /* 0x080fe200078008ff */
[----:B------:R-:W-:Y:S01]  /*1e140*/  IMAD.X R164, R164, 0x1, R237, P2 ;  /* 0x00000001a4a47824 */ /* 0x000fe200010e06ed */
[CC--:B------:R-:W-:Y:S01]  /*1e150*/  @P5 LEA R190, P2, R166.reuse, R238.reuse, 0x1 ;  /* 0x000000eea6be5211 */ /* 0x0c0fe200078408ff */
[----:B------:R2:W-:Y:S01]  /*1e160*/  @!P6 STS.128 [R245+0x8800], RZ ;  /* 0x008800fff500e388 */ /* 0x0005e20000000c00 */
[CC--:B------:R-:W-:Y:S02]  /*1e170*/  @P4 LEA R186, P1, R166.reuse, R238.reuse, 0x1 ;  /* 0x000000eea6ba4211 */ /* 0x0c0fe400078208ff */
[CCC-:B------:R-:W-:Y:S01]  /*1e180*/  @P6 LEA.HI.X R193, R166.reuse, R239.reuse, R164.reuse, 0x1, P0 ;  /* 0x000000efa6c16211 */ /* 0x1c0fe200000f0ca4 */
[----:B------:R-:W-:Y:S01]  /*1e190*/  @!PT LDS RZ, [RZ] ;  /* 0x00000000fffff984 */ /* 0x000fe20000000800 */
[----:B------:R-:W-:Y:S01]  /*1e1a0*/  @!PT LDS RZ, [RZ] ;  /* 0x00000000fffff984 */ /* 0x000fe20000000800 */
[----:B------:R-:W-:Y:S01]  /*1e1b0*/  @!PT LDS RZ, [RZ] ;  /* 0x00000000fffff984 */ /* 0x000fe20000000800 */
[----:B------:R2:W-:Y:S01]  /*1e1c0*/  @P5 LDGSTS.E.BYPASS.LTC128B.128 [R245+0xa800], [R174.64+0x80] ;  /* 0x0a800080aef55fae */ /* 0x0005e2000b901d44 */
[CCC-:B------:R-:W-:Y:S02]  /*1e1d0*/  @P5 LEA.HI.X R191, R166.reuse, R239.reuse, R164.reuse, 0x1, P2 ;  /* 0x000000efa6bf5211 */ /* 0x1c0fe400010f0ca4 */
[CC--:B------:R-:W-:Y:S01]  /*1e1e0*/  @P4 LEA.HI.X R187, R166.reuse, R239.reuse, R164, 0x1, P1 ;  /* 0x000000efa6bb4211 */ /* 0x0c0fe200008f0ca4 */
[----:B------:R2:W-:Y:S01]  /*1e1f0*/  @!P5 STS.128 [R245+0xa800], RZ ;  /* 0x00a800fff500d388 */ /* 0x0005e20000000c00 */
[C---:B------:R-:W-:Y:S01]  /*1e200*/  @P3 LEA R194, P0, R166.reuse, R238, 0x1 ;  /* 0x000000eea6c23211 */ /* 0x040fe200078008ff */
[----:B------:R-:W-:Y:S02]  /*1e210*/  IMAD.MOV.U32 R238, RZ, RZ, R180 ;  /* 0x000000ffffee7224 */ /* 0x000fe400078e00b4 */
[----:B------:R-:W-:Y:S01]  /*1e220*/  @!PT LDS RZ, [RZ] ;  /* 0x00000000fffff984 */ /* 0x000fe20000000800 */
[----:B------:R-:W-:Y:S01]  /*1e230*/  @!PT LDS RZ, [RZ] ;  /* 0x00000000fffff984 */ /* 0x000fe20000000800 */
[----:B------:R-:W-:Y:S01]  /*1e240*/  @!PT LDS RZ, [RZ] ;  /* 0x00000000fffff984 */ /* 0x000fe20000000800 */
[----:B------:R2:W-:Y:S01]  /*1e250*/  @P4 LDGSTS.E.BYPASS.LTC128B.128 [R245+0xc800], [R172.64+0x100] ;  /* 0x0c800100acf54fae */ /* 0x0005e2000b901d44 */
[----:B------:R-:W-:Y:S01]  /*1e260*/  @P3 LEA.HI.X R195, R166, R239, R164, 0x1, P0 ;  /* 0x000000efa6c33211 */ /* 0x000fe200000f0ca4 */
[----:B------:R-:W-:Y:S02]  /*1e270*/  IMAD.MOV.U32 R239, RZ, RZ, R181 ;  /* 0x000000ffffef7224 */ /* 0x000fe400078e00b5 */
        /* <DEDUP_REMOVED lines=47> */
.L_x_1096:
[----:B------:R-:W-:Y:S05]  /*1e570*/  BSYNC B1 ;  /* 0x0000000000017941 */ /* 0x000fea0003800000 */
.L_x_1095:
[----:B------:R-:W-:Y:S01]  /*1e580*/  ULDC.64 UR4, c[0x0][0x118] ;  /* 0x0000460000047ab9 */ /* 0x000fe20000000a00 */
[----:B------:R-:W-:Y:S01]  /*1e590*/  FMNMX.FTZ R164, R4, R165, !PT ;  /* 0x000000a504a47209 */ /* 0x000fe20007810000 */
[----:B-----5:R3:W4:Y:S01]  /*1e5a0*/  LD.E R166, [R2.64+0xdc] ;  /* 0x0000dc0402a67980 */ /* 0x020722000c101900 */
[----:B--2---:R-:W-:Y:S02]  /*1e5b0*/  FMNMX.FTZ R168, R6, R0, !PT ;  /* 0x0000000006a87209 */ /* 0x004fe40007810000 */
        /* <DEDUP_REMOVED lines=8> */
[----:B------:R-:W-:Y:S04]  /*1e640*/  FMNMX.FTZ R164, R12, R169, !PT ;  /* 0x000000a90ca47209 */ /* 0x000fe80007810000 */
[----:B------:R-:W-:Y:S01]  /*1e650*/  FMNMX.FTZ R169, R13, R164, !PT ;  /* 0x000000a40da97209 */ /* 0x000fe20007810000 */
[----:B------:R-:W-:Y:S01]  /*1e660*/  LDSM.16.MT88.4 R180, [R231+0x12800] ;  /* 0x01280000e7b4783b */ /* 0x000fe20000004200 */
[----:B------:R-:W-:Y:S02]  /*1e670*/  FMNMX.FTZ R164, R14, R171, !PT ;  /* 0x000000ab0ea47209 */ /* 0x000fe40007810000 */
[----:B---3--:R-:W-:Y:S02]  /*1e680*/  FMNMX.FTZ R2, R16, R169, !PT ;  /* 0x000000a910027209 */ /* 0x008fe40007810000 */
[----:B------:R-:W-:Y:S03]  /*1e690*/  FMNMX.FTZ R169, R15, R164, !PT ;  /* 0x000000a40fa97209 */ /* 0x000fe60007810000 */
        /* <DEDUP_REMOVED lines=19> */
[----:B------:R-:W2:Y:S01]  /*1e7d0*/  SHFL.BFLY PT, R164, R171, 0x2, 0x1f ;  /* 0x0c401f00aba47f89 */ /* 0x000ea200000e0000 */
[----:B------:R-:W-:Y:S07]  /*1e7e0*/  FMNMX.FTZ R170, R35, R2, !PT ;  /* 0x0000000223aa7209 */ /* 0x000fee0007810000 */
[----:B------:R-:W3:Y:S01]  /*1e7f0*/  SHFL.BFLY PT, R3, R170, 0x2, 0x1f ;  /* 0x0c401f00aa037f89 */ /* 0x000ee200000e0000 */
[----:B--2---:R-:W-:Y:S07]  /*1e800*/  FMNMX.FTZ R169, R171, R164, !PT ;  /* 0x000000a4aba97209 */ /* 0x004fee0007810000 */
[----:B------:R-:W2:Y:S01]  /*1e810*/  SHFL.BFLY PT, R164, R169, 0x1, 0x1f ;  /* 0x0c201f00a9a47f89 */ /* 0x000ea200000e0000 */
[----:B---3--:R-:W-:Y:S07]  /*1e820*/  FMNMX.FTZ R168, R170, R3, !PT ;  /* 0x00000003aaa87209 */ /* 0x008fee0007810000 */
[----:B------:R-:W3:Y:S01]  /*1e830*/  SHFL.BFLY PT, R3, R168, 0x1, 0x1f ;  /* 0x0c201f00a8037f89 */ /* 0x000ee200000e0000 */
[----:B--2---:R-:W-:Y:S04]  /*1e840*/  FMNMX.FTZ R164, R169, R164, !PT ;  /* 0x000000a4a9a47209 */ /* 0x004fe80007810000 */
[C---:B------:R-:W-:Y:S01]  /*1e850*/  FSETP.NEU.FTZ.AND P0, PT, R164.reuse, -INF , PT ;  /* 0xff800000a400780b */ /* 0x040fe20003f1d000 */
[----:B------:R-:W-:Y:S01]  /*1e860*/  FADD.FTZ R165, -R164, R165 ;  /* 0x000000a5a4a57221 */ /* 0x000fe20000010100 */
[----:B---3--:R-:W-:Y:S02]  /*1e870*/  FMNMX.FTZ R3, R168, R3, !PT ;  /* 0x00000003a8037209 */ /* 0x008fe40007810000 */
[----:B------:R-:W2:Y:S01]  /*1e880*/  LDSM.16.MT88.4 R168, [R233+0x10000] ;  /* 0x01000000e9a8783b */ /* 0x000ea20000004200 */
[C---:B----4-:R-:W-:Y:S02]  /*1e890*/  FMUL.FTZ R201, R166.reuse, R164 ;  /* 0x000000a4a6c97220 */ /* 0x050fe40000410000 */
[C---:B------:R-:W-:Y:S02]  /*1e8a0*/  FMUL.FTZ R199, R166.reuse, R3 ;  /* 0x00000003a6c77220 */ /* 0x040fe40000410000 */
[C---:B------:R-:W-:Y:S01]  /*1e8b0*/  FMUL.FTZ R2, R166.reuse, R165 ;  /* 0x000000a5a6027220 */ /* 0x040fe20000410000 */
[----:B------:R-:W-:Y:S01]  /*1e8c0*/  FSEL R201, R201, RZ, P0 ;  /* 0x000000ffc9c97208 */ /* 0x000fe20000000000 */
[C---:B------:R-:W-:Y:S01]  /*1e8d0*/  FADD.FTZ R165, -R3.reuse, R0 ;  /* 0x0000000003a57221 */ /* 0x040fe20000010100 */
[----:B------:R-:W-:Y:S03]  /*1e8e0*/  FSETP.NEU.FTZ.AND P0, PT, R3, -INF , PT ;  /* 0xff8000000300780b */ /* 0x000fe60003f1d000 */
[----:B------:R-:W-:Y:S01]  /*1e8f0*/  FMUL.FTZ R0, R166, R165 ;  /* 0x000000a5a6007220 */ /* 0x000fe20000410000 */
[----:B------:R-:W-:Y:S01]  /*1e900*/  FSEL R199, R199, RZ, P0 ;  /* 0x000000ffc7c77208 */ /* 0x000fe20000000000 */
[-CC-:B------:R-:W-:Y:S01]  /*1e910*/  FFMA.FTZ R193, R4, R166.reuse, -R201.reuse ;  /* 0x000000a604c17223 */ /* 0x180fe200000108c9 */
[----:B------:R-:W3:Y:S01]  /*1e920*/  MUFU.EX2 R2, R2 ;  /* 0x0000000200027308 */ /* 0x000ee20000000800 */
[-C--:B------:R-:W-:Y:S01]  /*1e930*/  FFMA.FTZ R165, R5, R166.reuse, -R201 ;  /* 0x000000a605a57223 */ /* 0x080fe200000108c9 */
[----:B------:R-:W-:Y:S01]  /*1e940*/  ISETP.GT.AND P0, PT, R250, RZ, PT ;  /* 0x000000fffa00720c */ /* 0x000fe20003f04270 */
[-CC-:B------:R-:W-:Y:S02]  /*1e950*/  FFMA.FTZ R190, R6, R166.reuse, -R199.reuse ;  /* 0x000000a606be7223 */ /* 0x180fe400000108c7 */
[-C--:B------:R-:W-:Y:S02]  /*1e960*/  FFMA.FTZ R191, R7, R166.reuse, -R199 ;  /* 0x000000a607bf7223 */ /* 0x080fe400000108c7 */
[-CC-:B------:R-:W-:Y:S02]  /*1e970*/  FFMA.FTZ R192, R8, R166.reuse, -R201.reuse ;  /* 0x000000a608c07223 */ /* 0x180fe400000108c9 */
[-C--:B------:R-:W-:Y:S01]  /*1e980*/  FFMA.FTZ R195, R9, R166.reuse, -R201 ;  /* 0x000000a609c37223 */ /* 0x080fe200000108c9 */
[----:B------:R-:W4:Y:S01]  /*1e990*/  MUFU.EX2 R0, R0 ;  /* 0x0000000000007308 */ /* 0x000f220000000800 */
[-CC-:B------:R-:W-:Y:S02]  /*1e9a0*/  FFMA.FTZ R194, R10, R166.reuse, -R199.reuse ;  /* 0x000000a60ac27223 */ /* 0x180fe400000108c7 */
[-C--:B------:R-:W-:Y:S02]  /*1e9b0*/  FFMA.FTZ R197, R11, R166.reuse, -R199 ;  /* 0x000000a60bc57223 */ /* 0x080fe400000108c7 */
[-CC-:B------:R-:W-:Y:S02]  /*1e9c0*/  FFMA.FTZ R206, R32, R166.reuse, -R201.reuse ;  /* 0x000000a620ce7223 */ /* 0x180fe400000108c9 */
[-CC-:B------:R-:W-:Y:S02]  /*1e9d0*/  FFMA.FTZ R196, R12, R166.reuse, -R201.reuse ;  /* 0x000000a60cc47223 */ /* 0x180fe400000108c9 */
[-C--:B------:R-:W-:Y:S01]  /*1e9e0*/  FFMA.FTZ R203, R13, R166.reuse, -R201 ;  /* 0x000000a60dcb7223 */ /* 0x080fe200000108c9 */
[----:B------:R-:W-:Y:S01]  /*1e9f0*/  MUFU.EX2 R193, R193 ;  /* 0x000000c100c17308 */ /* 0x000fe20000000800 */
[-CC-:B------:R-:W-:Y:S02]  /*1ea00*/  FFMA.FTZ R198, R14, R166.reuse, -R199.reuse ;  /* 0x000000a60ec67223 */ /* 0x180fe400000108c7 */
[----:B------:R-:W-:Y:S02]  /*1ea10*/  FFMA.FTZ R205, R15, R166, -R199 ;  /* 0x000000a60fcd7223 */ /* 0x000fe400000108c7 */
[C---:B---3--:R-:W-:Y:S02]  /*1ea20*/  FMUL.FTZ R4, R2.reuse, R160 ;  /* 0x000000a002047220 */ /* 0x048fe40000410000 */
[C---:B------:R-:W-:Y:S02]  /*1ea30*/  FMUL.FTZ R5, R2.reuse, R161 ;  /* 0x000000a102057220 */ /* 0x040fe40000410000 */
[C---:B------:R-:W-:Y:S01]  /*1ea40*/  FMUL.FTZ R8, R2.reuse, R156 ;  /* 0x0000009c02087220 */ /* 0x040fe20000410000 */
[----:B------:R-:W3:Y:S01]  /*1ea50*/  MUFU.EX2 R165, R165 ;  /* 0x000000a500a57308 */ /* 0x000ee20000000800 */
[C---:B------:R-:W-:Y:S02]  /*1ea60*/  FMUL.FTZ R9, R2.reuse, R157 ;  /* 0x0000009d02097220 */ /* 0x040fe40000410000 */
[----:B------:R-:W-:Y:S02]  /*1ea70*/  FMUL.FTZ R36, R2, R36 ;  /* 0x0000002402247220 */ /* 0x000fe40000410000 */
[C---:B----4-:R-:W-:Y:S02]  /*1ea80*/  FMUL.FTZ R6, R0.reuse, R162 ;  /* 0x000000a200067220 */ /* 0x050fe40000410000 */
[C---:B------:R-:W-:Y:S02]  /*1ea90*/  FMUL.FTZ R7, R0.reuse, R163 ;  /* 0x000000a300077220 */ /* 0x040fe40000410000 */
[C---:B------:R-:W-:Y:S01]  /*1eaa0*/  FMUL.FTZ R10, R0.reuse, R158 ;  /* 0x0000009e000a7220 */ /* 0x040fe20000410000 */
[----:B------:R-:W-:Y:S01]  /*1eab0*/  MUFU.EX2 R190, R190 ;  /* 0x000000be00be7308 */ /* 0x000fe20000000800 */
[----:B------:R-:W-:Y:S02]  /*1eac0*/  FMUL.FTZ R11, R0, R159 ;  /* 0x0000009f000b7220 */ /* 0x000fe40000410000 */
[----:B------:R-:W4:Y:S01]  /*1ead0*/  LDSM.16.MT88.4 R156, [R230+0x10000] ;  /* 0x01000000e69c783b */ /* 0x000f220000004200 */
[----:B------:R-:W-:Y:S02]  /*1eae0*/  FMUL.FTZ R37, R2, R37 ;  /* 0x0000002502257220 */ /* 0x000fe40000410000 */
[C---:B------:R-:W-:Y:S02]  /*1eaf0*/  FMUL.FTZ R38, R0.reuse, R38 ;  /* 0x0000002600267220 */ /* 0x040fe40000410000 */
[----:B------:R-:W-:Y:S02]  /*1eb00*/  FMUL.FTZ R39, R0, R39 ;  /* 0x0000002700277220 */ /* 0x000fe40000410000 */
[----:B------:R-:W1:Y:S01]  /*1eb10*/  MUFU.EX2 R191, R191 ;  /* 0x000000bf00bf7308 */ /* 0x000e620000000800 */
        /* <DEDUP_REMOVED lines=10> */
[----:B------:R-:W-:Y:S01]  /*1ebc0*/  LDSM.16.MT88.4 R152, [R230+0x16000] ;  /* 0x01600000e698783b */ /* 0x000fe20000004200 */
[C---:B------:R-:W-:Y:S02]  /*1ebd0*/  FMUL.FTZ R44, R2.reuse, R44 ;  /* 0x0000002c022c7220 */ /* 0x040fe40000410000 */
[----:B------:R-:W3:Y:S01]  /*1ebe0*/  MUFU.EX2 R195, R195 ;  /* 0x000000c300c37308 */ /* 0x000ee20000000800 */
[----:B------:R-:W-:Y:S02]  /*1ebf0*/  FMUL.FTZ R45, R2, R45 ;  /* 0x0000002d022d7220 */ /* 0x000fe40000410000 */
[C---:B------:R-:W-:Y:S01]  /*1ec00*/  FMUL.FTZ R46, R0.reuse, R46 ;  /* 0x0000002e002e7220 */ /* 0x040fe20000410000 */
[----:B-1----:R-:W-:Y:S01]  /*1ec10*/  F2FP.BF16.PACK_AB R161, R191, R190 ;  /* 0x000000bebfa1723e */ /* 0x002fe200000010ff */
        /* <DEDUP_REMOVED lines=8> */
[C---:B------:R-:W-:Y:S01]  /*1eca0*/  FMUL.FTZ R54, R0.reuse, R54 ;  /* 0x0000003600367220 */ /* 0x040fe20000410000 */
[----:B------:R-:W1:Y:S01]  /*1ecb0*/  MUFU.EX2 R197, R197 ;  /* 0x000000c500c57308 */ /* 0x000e620000000800 */
[----:B------:R-:W-:Y:S02]  /*1ecc0*/  FMUL.FTZ R55, R0, R55 ;  /* 0x0000003700377220 */ /* 0x000fe40000410000 */
[C---:B------:R-:W-:Y:S01]  /*1ecd0*/  FMUL.FTZ R56, R2.reuse, R56 ;  /* 0x0000003802387220 */ /* 0x040fe20000410000 */
[----:B---3--:R-:W-:Y:S01]  /*1ece0*/  F2FP.BF16.PACK_AB R162, R195, R192 ;  /* 0x000000c0c3a2723e */ /* 0x008fe200000010ff */
        /* <DEDUP_REMOVED lines=17> */
[C---:B--2---:R-:W-:Y:S05]  /*1ee00*/  HMMA.16816.F32.BF16 R4, R160.reuse, R168, R4 ;  /* 0x000000a8a004723c */ /* 0x044fea0000041804 */
[C---:B------:R-:W-:Y:S02]  /*1ee10*/  FMUL.FTZ R70, R0.reuse, R70 ;  /* 0x0000004600467220 */ /* 0x040fe40000410000 */
[----:B------:R-:W-:Y:S01]  /*1ee20*/  FMUL.FTZ R71, R0, R71 ;  /* 0x0000004700477220 */ /* 0x000fe20000410000 */
[C---:B------:R-:W-:Y:S01]  /*1ee30*/  HMMA.16816.F32.BF16 R8, R160.reuse, R170, R8 ;  /* 0x000000aaa008723c */ /* 0x040fe20000041808 */
[----:B------:R-:W1:Y:S01]  /*1ee40*/  LDSM.16.MT88.4 R168, [R233+0x12000] ;  /* 0x01200000e9a8783b */ /* 0x000e620000004200 */
[----:B------:R-:W2:Y:S02]  /*1ee50*/  MUFU.EX2 R205, R205 ;  /* 0x000000cd00cd7308 */ /* 0x000ea40000000800 */
[C---:B------:R-:W-:Y:S02]  /*1ee60*/  FMUL.FTZ R72, R2.reuse, R72 ;  /* 0x0000004802487220 */ /* 0x040fe40000410000 */
[----:B------:R-:W-:Y:S02]  /*1ee70*/  FMUL.FTZ R73, R2, R73 ;  /* 0x0000004902497220 */ /* 0x000fe40000410000 */
[C---:B------:R-:W-:Y:S04]  /*1ee80*/  HMMA.16816.F32.BF16 R36, R160.reuse, R172, R36 ;  /* 0x000000aca024723c */ /* 0x040fe80000041824 */
[C---:B------:R-:W-:Y:S01]  /*1ee90*/  FMUL.FTZ R74, R0.reuse, R74 ;  /* 0x0000004a004a7220 */ /* 0x040fe20000410000 */
[----:B------:R-:W-:Y:S01]  /*1eea0*/  MUFU.EX2 R206, R206 ;  /* 0x000000ce00ce7308 */ /* 0x000fe20000000800 */
[----:B------:R-:W-:Y:S02]  /*1eeb0*/  FMUL.FTZ R75, R0, R75 ;  /* 0x0000004b004b7220 */ /* 0x000fe40000410000 */
[C---:B------:R-:W-:Y:S01]  /*1eec0*/  HMMA.16816.F32.BF16 R40, R160.reuse, R174, R40 ;  /* 0x000000aea028723c */ /* 0x040fe20000041828 */
[----:B------:R-:W2:Y:S03]  /*1eed0*/  LDSM.16.MT88.4 R172, [R232+0x12000] ;  /* 0x01200000e8ac783b */ /* 0x000ea60000004200 */
[C---:B------:R-:W-:Y:S02]  /*1eee0*/  FMUL.FTZ R76, R2.reuse, R76 ;  /* 0x0000004c024c7220 */ /* 0x040fe40000410000 */
[----:B------:R-:W-:Y:S02]  /*1eef0*/  FMUL.FTZ R77, R2, R77 ;  /* 0x0000004d024d7220 */ /* 0x000fe40000410000 */
[C---:B------:R-:W-:Y:S04]  /*1ef00*/  HMMA.16816.F32.BF16 R44, R160.reuse, R176, R44 ;  /* 0x000000b0a02c723c */ /* 0x040fe8000004182c */
[C---:B------:R-:W-:Y:S02]  /*1ef10*/  FMUL.FTZ R78, R0.reuse, R78 ;  /* 0x0000004e004e7220 */ /* 0x040fe40000410000 */
[----:B------:R-:W-:Y:S02]  /*1ef20*/  FMUL.FTZ R79, R0, R79 ;  /* 0x0000004f004f7220 */ /* 0x000fe40000410000 */
        /* <DEDUP_REMOVED lines=11> */
[C---:B-1----:R-:W-:Y:S04]  /*1efe0*/  HMMA.16816.F32.BF16 R60, R160.reuse, R168, R60 ;  /* 0x000000a8a03c723c */ /* 0x042fe8000004183c */
[C---:B------:R-:W-:Y:S02]  /*1eff0*/  FMUL.FTZ R86, R0.reuse, R86 ;  /* 0x0000005600567220 */ /* 0x040fe40000410000 */
[----:B------:R-:W-:Y:S02]  /*1f000*/  FMUL.FTZ R87, R0, R87 ;  /* 0x0000005700577220 */ /* 0x000fe40000410000 */
[C---:B------:R-:W-:Y:S01]  /*1f010*/  HMMA.16816.F32.BF16 R64, R160.reuse, R170, R64 ;  /* 0x000000aaa040723c */ /* 0x040fe20000041840 */
[----:B------:R-:W1:Y:S03]  /*1f020*/  LDSM.16.MT88.4 R168, [R230+0x12000] ;  /* 0x01200000e6a8783b */ /* 0x000e660000004200 */
[C---:B------:R-:W-:Y:S02]  /*1f030*/  FMUL.FTZ R88, R2.reuse, R88 ;  /* 0x0000005802587220 */ /* 0x040fe40000410000 */
[----:B------:R-:W-:Y:S02]  /*1f040*/  FMUL.FTZ R89, R2, R89 ;  /* 0x0000005902597220 */ /* 0x000fe40000410000 */
[C---:B--2---:R-:W-:Y:S04]  /*1f050*/  HMMA.16816.F32.BF16 R68, R160.reuse, R172, R68 ;  /* 0x000000aca044723c */ /* 0x044fe80000041844 */
[C---:B------:R-:W-:Y:S02]  /*1f060*/  FMUL.FTZ R90, R0.reuse, R90 ;  /* 0x0000005a005a7220 */ /* 0x040fe40000410000 */
[----:B------:R-:W-:Y:S02]  /*1f070*/  FMUL.FTZ R91, R0, R91 ;  /* 0x0000005b005b7220 */ /* 0x000fe40000410000 */
[C---:B------:R-:W-:Y:S01]  /*1f080*/  HMMA.16816.F32.BF16 R72, R160.reuse, R174, R72 ;  /* 0x000000aea048723c */ /* 0x040fe20000041848 */
[----:B------:R-:W2:Y:S03]  /*1f090*/  LDSM.16.MT88.4 R172, [R233+0x14000] ;  /* 0x01400000e9ac783b */ /* 0x000ea60000004200 */
[C---:B------:R-:W-:Y:S02]  /*1f0a0*/  FMUL.FTZ R92, R2.reuse, R92 ;  /* 0x0000005c025c7220 */ /* 0x040fe40000410000 */
[----:B------:R-:W-:Y:S02]  /*1f0b0*/  FMUL.FTZ R93, R2, R93 ;  /* 0x0000005d025d7220 */ /* 0x000fe40000410000 */
[C---:B------:R-:W-:Y:S01]  /*1f0c0*/  FMUL.FTZ R94, R0.reuse, R94 ;  /* 0x0000005e005e7220 */ /* 0x040fe20000410000 */
[C---:B----4-:R-:W-:Y:S03]  /*1f0d0*/  HMMA.16816.F32.BF16 R76, R160.reuse, R156, R76 ;  /* 0x0000009ca04c723c */ /* 0x050fe6000004184c */
[----:B------:R-:W-:Y:S02]  /*1f0e0*/  FMUL.FTZ R95, R0, R95 ;  /* 0x0000005f005f7220 */ /* 0x000fe40000410000 */
[C---:B------:R-:W-:Y:S02]  /*1f0f0*/  FMUL.FTZ R96, R2.reuse, R96 ;  /* 0x0000006002607220 */ /* 0x040fe40000410000 */
[----:B------:R-:W-:Y:S01]  /*1f100*/  FMUL.FTZ R97, R2, R97 ;  /* 0x0000006102617220 */ /* 0x000fe20000410000 */
        /* <DEDUP_REMOVED lines=30> */
[C---:B------:R-:W-:Y:S04]  /*1f2f0*/  FMUL.FTZ R116, R2.reuse, R116 ;  /* 0x0000007402747220 */ /* 0x040fe80000410000 */
[----:B------:R-:W-:Y:S01]  /*1f300*/  FMUL.FTZ R117, R2, R117 ;  /* 0x0000007502757220 */ /* 0x000fe20000410000 */
[C---:B------:R-:W-:Y:S01]  /*1f310*/  HMMA.16816.F32.BF16 R112, R160.reuse, R170, R112 ;  /* 0x000000aaa070723c */ /* 0x040fe20000041870 */
[----:B------:R-:W1:Y:S02]  /*1f320*/  LDSM.16.MT88.4 R168, [R232+0x16000] ;  /* 0x01600000e8a8783b */ /* 0x000e640000004200 */
[C---:B------:R-:W-:Y:S02]  /*1f330*/  FMUL.FTZ R118, R0.reuse, R118 ;  /* 0x0000007600767220 */ /* 0x040fe40000410000 */
[----:B------:R-:W-:Y:S02]  /*1f340*/  FMUL.FTZ R119, R0, R119 ;  /* 0x0000007700777220 */ /* 0x000fe40000410000 */
[C---:B------:R-:W-:Y:S02]  /*1f350*/  FMUL.FTZ R120, R2.reuse, R120 ;  /* 0x0000007802787220 */ /* 0x040fe40000410000 */
[----:B------:R-:W-:Y:S03]  /*1f360*/  FMUL.FTZ R121, R2, R121 ;  /* 0x0000007902797220 */ /* 0x000fe60000410000 */
[C---:B--2---:R-:W-:Y:S03]  /*1f370*/  HMMA.16816.F32.BF16 R116, R160.reuse, R172, R116 ;  /* 0x000000aca074723c */ /* 0x044fe60000041874 */
[C---:B------:R-:W-:Y:S02]  /*1f380*/  FMUL.FTZ R122, R0.reuse, R122 ;  /* 0x0000007a007a7220 */ /* 0x040fe40000410000 */
[----:B------:R-:W-:Y:S02]  /*1f390*/  FMUL.FTZ R123, R0, R123 ;  /* 0x0000007b007b7220 */ /* 0x000fe40000410000 */
[C---:B------:R-:W-:Y:S02]  /*1f3a0*/  FMUL.FTZ R124, R2.reuse, R124 ;  /* 0x0000007c027c7220 */ /* 0x040fe40000410000 */
[----:B------:R-:W-:Y:S03]  /*1f3b0*/  FMUL.FTZ R125, R2, R125 ;  /* 0x0000007d027d7220 */ /* 0x000fe60000410000 */
[C---:B------:R-:W-:Y:S01]  /*1f3c0*/  HMMA.16816.F32.BF16 R120, R160.reuse, R174, R120 ;  /* 0x000000aea078723c */ /* 0x040fe20000041878 */
[----:B------:R-:W2:Y:S02]  /*1f3d0*/  LDSM.16.MT88.4 R172, [R231+0x16000] ;  /* 0x01600000e7ac783b */ /* 0x000ea40000004200 */
[C---:B------:R-:W-:Y:S02]  /*1f3e0*/  FMUL.FTZ R126, R0.reuse, R126 ;  /* 0x0000007e007e7220 */ /* 0x040fe40000410000 */
[----:B------:R-:W-:Y:S02]  /*1f3f0*/  FMUL.FTZ R127, R0, R127 ;  /* 0x0000007f007f7220 */ /* 0x000fe40000410000 */
[C---:B------:R-:W-:Y:S02]  /*1f400*/  FMUL.FTZ R128, R2.reuse, R128 ;  /* 0x0000008002807220 */ /* 0x040fe40000410000 */
[----:B------:R-:W-:Y:S03]  /*1f410*/  FMUL.FTZ R129, R2, R129 ;  /* 0x0000008102817220 */ /* 0x000fe60000410000 */
[C---:B----4-:R-:W-:Y:S03]  /*1f420*/  HMMA.16816.F32.BF16 R124, R160.reuse, R156, R124 ;  /* 0x0000009ca07c723c */ /* 0x050fe6000004187c */
[C---:B------:R-:W-:Y:S02]  /*1f430*/  FMUL.FTZ R130, R0.reuse, R130 ;  /* 0x0000008200827220 */ /* 0x040fe40000410000 */
        /* <DEDUP_REMOVED lines=11> */
[----:B------:R-:W-:Y:S02]  /*1f4f0*/  FMUL.FTZ R139, R0, R139 ;  /* 0x0000008b008b7220 */ /* 0x000fe40000410000 */
[-CC-:B------:R-:W-:Y:S01]  /*1f500*/  FFMA.FTZ R200, R16, R166.reuse, -R201.reuse ;  /* 0x000000a610c87223 */ /* 0x180fe200000108c9 */
[C---:B------:R-:W-:Y:S01]  /*1f510*/  HMMA.16816.F32.BF16 R12, R160.reuse, R170, R12 ;  /* 0x000000aaa00c723c */ /* 0x040fe2000004180c */
[----:B------:R-:W1:Y:S03]  /*1f520*/  LDSM.16.MT88.4 R168, [R232+0x10800] ;  /* 0x01080000e8a8783b */ /* 0x000e660000004200 */
[-C--:B------:R-:W-:Y:S01]  /*1f530*/  FFMA.FTZ R207, R17, R166.reuse, -R201 ;  /* 0x000000a611cf7223 */ /* 0x080fe200000108c9 */
[----:B------:R-:W-:Y:S01]  /*1f540*/  MUFU.EX2 R200, R200 ;  /* 0x000000c800c87308 */ /* 0x000fe20000000800 */
[-CC-:B------:R-:W-:Y:S02]  /*1f550*/  FFMA.FTZ R202, R18, R166.reuse, -R199.reuse ;  /* 0x000000a612ca7223 */ /* 0x180fe400000108c7 */
[C---:B--2---:R-:W-:Y:S04]  /*1f560*/  HMMA.16816.F32.BF16 R136, R160.reuse, R172, R136 ;  /* 0x000000aca088723c */ /* 0x044fe80000041888 */
[----:B------:R-:W-:Y:S02]  /*1f570*/  FFMA.FTZ R204, R19, R166, -R199 ;  /* 0x000000a613cc7223 */ /* 0x000fe400000108c7 */
[C---:B------:R-:W-:Y:S01]  /*1f580*/  FMUL.FTZ R140, R2.reuse, R140 ;  /* 0x0000008c028c7220 */ /* 0x040fe20000410000 */
[----:B------:R-:W2:Y:S01]  /*1f590*/  MUFU.EX2 R207, R207 ;  /* 0x000000cf00cf7308 */ /* 0x000ea20000000800 */
[----:B------:R-:W-:Y:S04]  /*1f5a0*/  FMUL.FTZ R141, R2, R141 ;  /* 0x0000008d028d7220 */ /* 0x000fe80000410000 */
[C---:B------:R-:W-:Y:S02]  /*1f5b0*/  FMUL.FTZ R142, R0.reuse, R142 ;  /* 0x0000008e008e7220 */ /* 0x040fe40000410000 */
[----:B------:R-:W-:Y:S02]  /*1f5c0*/  FMUL.FTZ R143, R0, R143 ;  /* 0x0000008f008f7220 */ /* 0x000fe40000410000 */
[C---:B------:R-:W-:Y:S01]  /*1f5d0*/  FMUL.FTZ R16, R2.reuse, R148 ;  /* 0x0000009402107220 */ /* 0x040fe20000410000 */
[----:B------:R-:W-:Y:S01]  /*1f5e0*/  MUFU.EX2 R202, R202 ;  /* 0x000000ca00ca7308 */ /* 0x000fe20000000800 */
[----:B---3--:R-:W-:Y:S01]  /*1f5f0*/  F2FP.BF16.PACK_AB R148, R203, R196 ;  /* 0x000000c4cb94723e */ /* 0x008fe200000010ff */
[----:B------:R-:W-:Y:S01]  /*1f600*/  FMUL.FTZ R17, R2, R149 ;  /* 0x0000009502117220 */ /* 0x000fe20000410000 */
[----:B------:R-:W-:Y:S01]  /*1f610*/  F2FP.BF16.PACK_AB R149, R205, R198 ;  /* 0x000000c6cd95723e */ /* 0x000fe200000010ff */
[C---:B------:R-:W-:Y:S01]  /*1f620*/  HMMA.16816.F32.BF16 R140, R160.reuse, R174, R140 ;  /* 0x000000aea08c723c */ /* 0x040fe2000004188c */
[----:B------:R-:W3:Y:S02]  /*1f630*/  LDSM.16.MT88.4 R172, [R231+0x10800] ;  /* 0x01080000e7ac783b */ /* 0x000ee40000004200 */
[C---:B------:R-:W-:Y:S02]  /*1f640*/  FMUL.FTZ R18, R0.reuse, R150 ;  /* 0x0000009600127220 */ /* 0x040fe40000410000 */
[----:B------:R-:W-:Y:S01]  /*1f650*/  FMUL.FTZ R19, R0, R151 ;  /* 0x0000009700137220 */ /* 0x000fe20000410000 */
[----:B------:R-:W1:Y:S01]  /*1f660*/  MUFU.EX2 R204, R204 ;  /* 0x000000cc00cc7308 */ /* 0x000e620000000800 */
[C---:B------:R-:W-:Y:S02]  /*1f670*/  FMUL.FTZ R144, R2.reuse, R144 ;  /* 0x0000009002907220 */ /* 0x040fe40000410000 */
[----:B------:R-:W-:Y:S03]  /*1f680*/  FMUL.FTZ R145, R2, R145 ;  /* 0x0000009102917220 */ /* 0x000fe60000410000 */
[C---:B------:R-:W-:Y:S03]  /*1f690*/  HMMA.16816.F32.BF16 R16, R160.reuse, R152, R16 ;  /* 0x00000098a010723c */ /* 0x040fe60000041810 */
[C---:B------:R-:W-:Y:S01]  /*1f6a0*/  FMUL.FTZ R146, R0.reuse, R146 ;  /* 0x0000009200927220 */ /* 0x040fe20000410000 */
[----:B--2---:R-:W-:Y:S01]  /*1f6b0*/  F2FP.BF16.PACK_AB R150, R207, R200 ;  /* 0x000000c8cf96723e */ /* 0x004fe200000010ff */
[----:B------:R-:W-:Y:S02]  /*1f6c0*/  FMUL.FTZ R147, R0, R147 ;  /* 0x0000009300937220 */ /* 0x000fe40000410000 */
[----:B------:R-:W-:Y:S02]  /*1f6d0*/  FFMA.FTZ R193, R2, R252, R193 ;  /* 0x000000fc02c17223 */ /* 0x000fe400000100c1 */
[----:B------:R-:W-:Y:S03]  /*1f6e0*/  FFMA.FTZ R190, R0, R251, R190 ;  /* 0x000000fb00be7223 */ /* 0x000fe600000100be */
[----:B------:R-:W-:Y:S01]  /*1f6f0*/  HMMA.16816.F32.BF16 R144, R160, R154, R144 ;  /* 0x0000009aa090723c */ /* 0x000fe20000041890 */
[----:B------:R-:W2:Y:S02]  /*1f700*/  LDSM.16.MT88.4 R152, [R230+0x10800] ;  /* 0x01080000e698783b */ /* 0x000ea40000004200 */
[----:B------:R-:W-:Y:S01]  /*1f710*/  IADD3 R0, R250, -0x1, RZ ;  /* 0xfffffffffa007810 */ /* 0x000fe20007ffe0ff */
[----:B------:R-:W-:Y:S01]  /*1f720*/  FADD.FTZ R193, R165, R193 ;  /* 0x000000c1a5c17221 */ /* 0x000fe20000010000 */
[----:B------:R-:W-:Y:S01]  /*1f730*/  MOV R165, R164 ;  /* 0x000000a400a57202 */ /* 0x000fe20000000f00 */
[----:B------:R-:W-:Y:S01]  /*1f740*/  FADD.FTZ R191, R191, R190 ;  /* 0x000000bebfbf7221 */ /* 0x000fe20000010000 */
[----:B-1----:R-:W-:Y:S01]  /*1f750*/  F2FP.BF16.PACK_AB R151, R204, R202 ;  /* 0x000000cacc97723e */ /* 0x002fe200000010ff */
[----:B------:R-:W-:Y:S01]  /*1f760*/  FADD.FTZ R192, R192, R193 ;  /* 0x000000c1c0c07221 */ /* 0x000fe20000010000 */
[----:B------:R-:W1:Y:S03]  /*1f770*/  LDSM.16.MT88.4 R160, [R233+0x12800] ;  /* 0x01280000e9a0783b */ /* 0x000e660000004200 */
[----:B------:R-:W-:Y:S01]  /*1f780*/  MOV R250, R0 ;  /* 0x0000000000fa7202 */ /* 0x000fe20000000f00 */
[----:B------:R-:W-:Y:S01]  /*1f790*/  FADD.FTZ R194, R194, R191 ;  /* 0x000000bfc2c27221 */ /* 0x000fe20000010000 */
[C---:B----4-:R-:W-:Y:S05]  /*1f7a0*/  HMMA.16816.F32.BF16 R4, R148.reuse, R156, R4 ;  /* 0x0000009c9404723c */ /* 0x050fea0000041804 */
[----:B------:R-:W-:Y:S01]  /*1f7b0*/  FADD.FTZ R195, R195, R192 ;  /* 0x000000c0c3c37221 */ /* 0x000fe20000010000 */
[----:B------:R-:W-:Y:S01]  /*1f7c0*/  MOV R0, R3 ;  /* 0x0000000300007202 */ /* 0x000fe20000000f00 */
[----:B------:R-:W-:Y:S01]  /*1f7d0*/  FADD.FTZ R197, R197, R194 ;  /* 0x000000c2c5c57221 */ /* 0x000fe20000010000 */
[C---:B------:R-:W-:Y:S01]  /*1f7e0*/  HMMA.16816.F32.BF16 R8, R148.reuse, R158, R8 ;  /* 0x0000009e9408723c */ /* 0x040fe20000041808 */
[----:B------:R-:W4:Y:S03]  /*1f7f0*/  LDSM.16.MT88.4 R156, [R230+0x12800] ;  /* 0x01280000e69c783b */ /* 0x000f260000004200 */
[----:B------:R-:W-:Y:S02]  /*1f800*/  FADD.FTZ R196, R196, R195 ;  /* 0x000000c3c4c47221 */ /* 0x000fe40000010000 */
[----:B------:R-:W-:Y:S02]  /*1f810*/  FADD.FTZ R198, R198, R197 ;  /* 0x000000c5c6c67221 */ /* 0x000fe40000010000 */
[C---:B------:R-:W-:Y:S04]  /*1f820*/  HMMA.16816.F32.BF16 R36, R148.reuse, R168, R36 ;  /* 0x000000a89424723c */ /* 0x040fe80000041824 */
[----:B------:R-:W-:Y:S02]  /*1f830*/  FADD.FTZ R203, R203, R196 ;  /* 0x000000c4cbcb7221 */ /* 0x000fe40000010000 */
[----:B------:R-:W-:Y:S02]  /*1f840*/  FADD.FTZ R205, R205, R198 ;  /* 0x000000c6cdcd7221 */ /* 0x000fe40000010000 */
[C---:B------:R-:W-:Y:S01]  /*1f850*/  HMMA.16816.F32.BF16 R40, R148.reuse, R170, R40 ;  /* 0x000000aa9428723c */ /* 0x040fe20000041828 */
[----:B------:R-:W4:Y:S03]  /*1f860*/  LDSM.16.MT88.4 R168, [R233+0x14800] ;  /* 0x01480000e9a8783b */ /* 0x000f260000004200 */
[----:B------:R-:W-:Y:S04]  /*1f870*/  FADD.FTZ R200, R200, R203 ;  /* 0x000000cbc8c87221 */ /* 0x000fe80000010000 */
[C---:B---3--:R-:W-:Y:S04]  /*1f880*/  HMMA.16816.F32.BF16 R44, R148.reuse, R172, R44 ;  /* 0x000000ac942c723c */ /* 0x048fe8000004182c */
[----:B------:R-:W-:Y:S04]  /*1f890*/  FADD.FTZ R207, R207, R200 ;  /* 0x000000c8cfcf7221 */ /* 0x000fe80000010000 */
[C---:B------:R-:W-:Y:S01]  /*1f8a0*/  HMMA.16816.F32.BF16 R48, R148.reuse, R174, R48 ;  /* 0x000000ae9430723c */ /* 0x040fe20000041830 */
[----:B------:R-:W-:Y:S07]  /*1f8b0*/  LDSM.16.MT88.4 R172, [R233+0x13000] ;  /* 0x01300000e9ac783b */ /* 0x000fee0000004200 */
        /* <DEDUP_REMOVED lines=9> */
[C---:B------:R-:W-:Y:S07]  /*1f950*/  HMMA.16816.F32.BF16 R76, R148.reuse, R180, R76 ;  /* 0x000000b4944c723c */ /* 0x040fee000004184c */
[-CC-:B------:R-:W-:Y:S01]  /*1f960*/  FFMA.FTZ R180, R20, R166.reuse, -R201.reuse ;  /* 0x000000a614b47223 */ /* 0x180fe200000108c9 */
[C---:B------:R-:W-:Y:S04]  /*1f970*/  HMMA.16816.F32.BF16 R80, R148.reuse, R182, R80 ;  /* 0x000000b69450723c */ /* 0x040fe80000041850 */
[-C--:B------:R-:W-:Y:S01]  /*1f980*/  FFMA.FTZ R181, R21, R166.reuse, -R201 ;  /* 0x000000a615b57223 */ /* 0x080fe200000108c9 */
[----:B------:R-:W-:Y:S02]  /*1f990*/  MUFU.EX2 R180, R180 ;  /* 0x000000b400b47308 */ /* 0x000fe40000000800 */
[-CC-:B------:R-:W-:Y:S01]  /*1f9a0*/  FFMA.FTZ R182, R22, R166.reuse, -R199.reuse ;  /* 0x000000a616b67223 */ /* 0x180fe200000108c7 */
[C---:B----4-:R-:W-:Y:S04]  /*1f9b0*/  HMMA.16816.F32.BF16 R84, R148.reuse, R156, R84 ;  /* 0x0000009c9454723c */ /* 0x050fe80000041854 */
[-C--:B------:R-:W-:Y:S02]  /*1f9c0*/  FFMA.FTZ R183, R23, R166.reuse, -R199 ;  /* 0x000000a617b77223 */ /* 0x080fe400000108c7 */
[----:B------:R-:W-:Y:S01]  /*1f9d0*/  LDSM.16.MT88.4 R20, [R231+0x16800] ;  /* 0x01680000e714783b */ /* 0x000fe20000004200 */
[----:B------:R-:W3:Y:S01]  /*1f9e0*/  MUFU.EX2 R181, R181 ;  /* 0x000000b500b57308 */ /* 0x000ee20000000800 */
[C---:B------:R-:W-:Y:S06]  /*1f9f0*/  HMMA.16816.F32.BF16 R88, R148.reuse, R158, R88 ;  /* 0x0000009e9458723c */ /* 0x040fec0000041858 */
[----:B------:R-:W4:Y:S02]  /*1fa00*/  LDSM.16.MT88.4 R156, [R233+0x16800] ;  /* 0x01680000e99c783b */ /* 0x000f240000004200 */
[C---:B------:R-:W-:Y:S01]  /*1fa10*/  HMMA.16816.F32.BF16 R92, R148.reuse, R168, R92 ;  /* 0x000000a8945c723c */ /* 0x040fe2000004185c */
[----:B------:R-:W-:Y:S07]  /*1fa20*/  MUFU.EX2 R182, R182 ;  /* 0x000000b600b67308 */ /* 0x000fee0000000800 */
[C---:B------:R-:W-:Y:S01]  /*1fa30*/  HMMA.16816.F32.BF16 R96, R148.reuse, R170, R96 ;  /* 0x000000aa9460723c */ /* 0x040fe20000041860 */
[----:B------:R-:W3:Y:S02]  /*1fa40*/  LDSM.16.MT88.4 R168, [R232+0x16800] ;  /* 0x01680000e8a8783b */ /* 0x000ee40000004200 */
[----:B------:R-:W1:Y:S05]  /*1fa50*/  MUFU.EX2 R183, R183 ;  /* 0x000000b700b77308 */ /* 0x000e6a0000000800 */
[C---:B------:R-:W-:Y:S07]  /*1fa60*/  HMMA.16816.F32.BF16 R100, R148.reuse, R184, R100 ;  /* 0x000000b89464723c */ /* 0x040fee0000041864 */
[-CC-:B------:R-:W-:Y:S01]  /*1fa70*/  FFMA.FTZ R184, R24, R166.reuse, -R201.reuse ;  /* 0x000000a618b87223 */ /* 0x180fe200000108c9 */
[C---:B------:R-:W-:Y:S04]  /*1fa80*/  HMMA.16816.F32.BF16 R104, R148.reuse, R186, R104 ;  /* 0x000000ba9468723c */ /* 0x040fe80000041868 */
[-C--:B------:R-:W-:Y:S01]  /*1fa90*/  FFMA.FTZ R185, R25, R166.reuse, -R201 ;  /* 0x000000a619b97223 */ /* 0x080fe200000108c9 */
[----:B------:R-:W-:Y:S02]  /*1faa0*/  MUFU.EX2 R184, R184 ;  /* 0x000000b800b87308 */ /* 0x000fe40000000800 */
[-CC-:B------:R-:W-:Y:S01]  /*1fab0*/  FFMA.FTZ R186, R26, R166.reuse, -R199.reuse ;  /* 0x000000a61aba7223 */ /* 0x180fe200000108c7 */
[C---:B--2---:R-:W-:Y:S04]  /*1fac0*/  HMMA.16816.F32.BF16 R108, R148.reuse, R152, R108 ;  /* 0x00000098946c723c */ /* 0x044fe8000004186c */
[----:B------:R-:W-:Y:S02]  /*1fad0*/  FFMA.FTZ R187, R27, R166, -R199 ;  /* 0x000000a61bbb7223 */ /* 0x000fe400000108c7 */
[----:B------:R-:W-:Y:S01]  /*1fae0*/  LDSM.16.MT88.4 R24, [R232+0x11000] ;  /* 0x01100000e818783b */ /* 0x000fe20000004200 */
[----:B------:R-:W2:Y:S01]  /*1faf0*/  MUFU.EX2 R185, R185 ;  /* 0x000000b900b97308 */ /* 0x000ea20000000800 */
[C---:B------:R-:W-:Y:S06]  /*1fb00*/  HMMA.16816.F32.BF16 R112, R148.reuse, R154, R112 ;  /* 0x0000009a9470723c */ /* 0x040fec0000041870 */
[----:B------:R-:W2:Y:S02]  /*1fb10*/  LDSM.16.MT88.4 R152, [R230+0x16800] ;  /* 0x01680000e698783b */ /* 0x000ea40000004200 */
[C---:B-1----:R-:W-:Y:S01]  /*1fb20*/  HMMA.16816.F32.BF16 R116, R148.reuse, R160, R116 ;  /* 0x000000a09474723c */ /* 0x042fe20000041874 */
[----:B------:R-:W-:Y:S07]  /*1fb30*/  MUFU.EX2 R186, R186 ;  /* 0x000000ba00ba7308 */ /* 0x000fee0000000800 */
[C---:B------:R-:W-:Y:S01]  /*1fb40*/  HMMA.16816.F32.BF16 R120, R148.reuse, R162, R120 ;  /* 0x000000a29478723c */ /* 0x040fe20000041878 */
[----:B------:R-:W-:Y:S02]  /*1fb50*/  LDSM.16.MT88.4 R160, [R231+0x11000] ;  /* 0x01100000e7a0783b */ /* 0x000fe40000004200 */
[----:B------:R-:W1:Y:S05]  /*1fb60*/  MUFU.EX2 R187, R187 ;  /* 0x000000bb00bb7308 */ /* 0x000e6a0000000800 */
[C---:B----4-:R-:W-:Y:S08]  /*1fb70*/  HMMA.16816.F32.BF16 R124, R148.reuse, R156, R124 ;  /* 0x0000009c947c723c */ /* 0x050ff0000004187c */
[C---:B------:R-:W-:Y:S01]  /*1fb80*/  HMMA.16816.F32.BF16 R128, R148.reuse, R158, R128 ;  /* 0x0000009e9480723c */ /* 0x040fe20000041880 */
[----:B------:R-:W4:Y:S07]  /*1fb90*/  LDSM.16.MT88.4 R156, [R233+0x11000] ;  /* 0x01100000e99c783b */ /* 0x000f2e0000004200 */
[C---:B---3--:R-:W-:Y:S08]  /*1fba0*/  HMMA.16816.F32.BF16 R132, R148.reuse, R168, R132 ;  /* 0x000000a89484723c */ /* 0x048ff00000041884 */
[C---:B------:R-:W-:Y:S01]  /*1fbb0*/  HMMA.16816.F32.BF16 R12, R148.reuse, R170, R12 ;  /* 0x000000aa940c723c */ /* 0x040fe2000004180c */
[----:B------:R-:W3:Y:S07]  /*1fbc0*/  LDSM.16.MT88.4 R168, [R230+0x11000] ;  /* 0x01100000e6a8783b */ /* 0x000eee0000004200 */
[C---:B------:R-:W-:Y:S07]  /*1fbd0*/  HMMA.16816.F32.BF16 R136, R148.reuse, R20, R136 ;  /* 0x000000149488723c */ /* 0x040fee0000041888 */
[----:B------:R-:W-:Y:S01]  /*1fbe0*/  F2FP.BF16.PACK_AB R20, R181, R180 ;  /* 0x000000b4b514723e */ /* 0x000fe200000010ff */
[C---:B------:R-:W-:Y:S04]  /*1fbf0*/  HMMA.16816.F32.BF16 R140, R148.reuse, R22, R140 ;  /* 0x00000016948c723c */ /* 0x040fe8000004188c */
[----:B------:R-:W-:Y:S01]  /*1fc00*/  F2FP.BF16.PACK_AB R21, R183, R182 ;  /* 0x000000b6b715723e */ /* 0x000fe200000010ff */
[----:B------:R-:W-:Y:S02]  /*1fc10*/  FADD.FTZ R180, R180, R207 ;  /* 0x000000cfb4b47221 */ /* 0x000fe40000010000 */
[----:B--2---:R-:W-:Y:S01]  /*1fc20*/  F2FP.BF16.PACK_AB R22, R185, R184 ;  /* 0x000000b8b916723e */ /* 0x004fe200000010ff */
[C---:B------:R-:W-:Y:S04]  /*1fc30*/  HMMA.16816.F32.BF16 R16, R148.reuse, R152, R16 ;  /* 0x000000989410723c */ /* 0x040fe80000041810 */
[----:B-1----:R-:W-:Y:S01]  /*1fc40*/  F2FP.BF16.PACK_AB R23, R187, R186 ;  /* 0x000000babb17723e */ /* 0x002fe200000010ff */
[----:B------:R-:W-:Y:S03]  /*1fc50*/  FADD.FTZ R181, R181, R180 ;  /* 0x000000b4b5b57221 */ /* 0x000fe60000010000 */
[----:B------:R-:W-:Y:S01]  /*1fc60*/  HMMA.16816.F32.BF16 R144, R148, R154, R144 ;  /* 0x0000009a9490723c */ /* 0x000fe20000041890 */
[----:B------:R-:W1:Y:S03]  /*1fc70*/  LDSM.16.MT88.4 R148, [R232+0x13000] ;  /* 0x01300000e894783b */ /* 0x000e660000004200 */
[----:B------:R-:W-:Y:S04]  /*1fc80*/  FADD.FTZ R184, R184, R181 ;  /* 0x000000b5b8b87221 */ /* 0x000fe80000010000 */
[C---:B----4-:R-:W-:Y:S01]  /*1fc90*/  HMMA.16816.F32.BF16 R4, R20.reuse, R156, R4 ;  /* 0x0000009c1404723c */ /* 0x050fe20000041804 */
[----:B------:R-:W2:Y:S04]  /*1fca0*/  LDSM.16.MT88.4 R152, [R231+0x13000] ;  /* 0x01300000e798783b */ /* 0x000ea80000004200 */
[----:B------:R-:W-:Y:S03]  /*1fcb0*/  FADD.FTZ R185, R185, R184 ;  /* 0x000000b8b9b97221 */ /* 0x000fe60000010000 */
[C---:B------:R-:W-:Y:S01]  /*1fcc0*/  HMMA.16816.F32.BF16 R8, R20.reuse, R158, R8 ;  /* 0x0000009e1408723c */ /* 0x040fe20000041808 */
[----:B------:R-:W-:Y:S07]  /*1fcd0*/  LDSM.16.MT88.4 R156, [R230+0x15000] ;  /* 0x01500000e69c783b */ /* 0x000fee0000004200 */
[C---:B------:R-:W-:Y:S08]  /*1fce0*/  HMMA.16816.F32.BF16 R36, R20.reuse, R24, R36 ;  /* 0x000000181424723c */ /* 0x040ff00000041824 */
[C---:B------:R-:W-:Y:S01]  /*1fcf0*/  HMMA.16816.F32.BF16 R40, R20.reuse, R26, R40 ;  /* 0x0000001a1428723c */ /* 0x040fe20000041828 */
[----:B------:R-:W4:Y:S07]  /*1fd00*/  LDSM.16.MT88.4 R24, [R233+0x15000] ;  /* 0x01500000e918783b */ /* 0x000f2e0000004200 */
[C---:B------:R-:W-:Y:S08]  /*1fd10*/  HMMA.16816.F32.BF16 R44, R20.reuse, R160, R44 ;  /* 0x000000a0142c723c */ /* 0x040ff0000004182c */
[C---:B------:R-:W-:Y:S01]  /*1fd20*/  HMMA.16816.F32.BF16 R48, R20.reuse, R162, R48 ;  /* 0x000000a21430723c */ /* 0x040fe20000041830 */
[----:B------:R-:W-:Y:S07]  /*1fd30*/  LDSM.16.MT88.4 R160, [R231+0x17000] ;  /* 0x01700000e7a0783b */ /* 0x000fee0000004200 */
[C---:B---3--:R-:W-:Y:S08]  /*1fd40*/  HMMA.16816.F32.BF16 R52, R20.reuse, R168, R52 ;  /* 0x000000a81434723c */ /* 0x048ff00000041834 */
[C---:B------:R-:W-:Y:S01]  /*1fd50*/  HMMA.16816.F32.BF16 R56, R20.reuse, R170, R56 ;  /* 0x000000aa1438723c */ /* 0x040fe20000041838 */
[----:B------:R-:W-:Y:S07]  /*1fd60*/  LDSM.16.MT88.4 R168, [R232+0x11800] ;  /* 0x01180000e8a8783b */ /* 0x000fee0000004200 */
[C---:B------:R-:W-:Y:S07]  /*1fd70*/  HMMA.16816.F32.BF16 R60, R20.reuse, R172, R60 ;  /* 0x000000ac143c723c */ /* 0x040fee000004183c */
[-C--:B------:R-:W-:Y:S01]  /*1fd80*/  FFMA.FTZ R172, R34, R166.reuse, -R199 ;  /* 0x000000a622ac7223 */ /* 0x080fe200000108c7 */
[C---:B------:R-:W-:Y:S03]  /*1fd90*/  HMMA.16816.F32.BF16 R64, R20.reuse, R174, R64 ;  /* 0x000000ae1440723c */ /* 0x040fe60000041840 */
[----:B------:R-:W3:Y:S05]  /*1fda0*/  MUFU.EX2 R173, R172 ;  /* 0x000000ac00ad7308 */ /* 0x000eea0000000800 */
[C---:B-1----:R-:W-:Y:S08]  /*1fdb0*/  HMMA.16816.F32.BF16 R68, R20.reuse, R148, R68 ;  /* 0x000000941444723c */ /* 0x042ff00000041844 */
[C---:B------:R-:W-:Y:S01]  /*1fdc0*/  HMMA.16816.F32.BF16 R72, R20.reuse, R150, R72 ;  /* 0x000000961448723c */ /* 0x040fe20000041848 */
[----:B------:R-:W1:Y:S07]  /*1fdd0*/  LDSM.16.MT88.4 R148, [R232+0x15000] ;  /* 0x01500000e894783b */ /* 0x000e6e0000004200 */
[C---:B--2---:R-:W-:Y:S08]  /*1fde0*/  HMMA.16816.F32.BF16 R76, R20.reuse, R152, R76 ;  /* 0x00000098144c723c */ /* 0x044ff0000004184c */
[C---:B------:R-:W-:Y:S01]  /*1fdf0*/  HMMA.16816.F32.BF16 R80, R20.reuse, R154, R80 ;  /* 0x0000009a1450723c */ /* 0x040fe20000041850 */
[----:B------:R-:W2:Y:S07]  /*1fe00*/  LDSM.16.MT88.4 R152, [R231+0x15000] ;  /* 0x01500000e798783b */ /* 0x000eae0000004200 */
[C---:B------:R-:W-:Y:S07]  /*1fe10*/  HMMA.16816.F32.BF16 R84, R20.reuse, R176, R84 ;  /* 0x000000b01454723c */ /* 0x040fee0000041854 */
[-CC-:B------:R-:W-:Y:S01]  /*1fe20*/  FFMA.FTZ R176, R28, R166.reuse, -R201.reuse ;  /* 0x000000a61cb07223 */ /* 0x180fe200000108c9 */
[C---:B------:R-:W-:Y:S04]  /*1fe30*/  HMMA.16816.F32.BF16 R88, R20.reuse, R178, R88 ;  /* 0x000000b21458723c */ /* 0x040fe80000041858 */
[-CC-:B------:R-:W-:Y:S01]  /*1fe40*/  FFMA.FTZ R177, R29, R166.reuse, -R201.reuse ;  /* 0x000000a61db17223 */ /* 0x180fe200000108c9 */
[----:B------:R-:W-:Y:S01]  /*1fe50*/  MUFU.EX2 R176, R176 ;  /* 0x000000b000b07308 */ /* 0x000fe20000000800 */
[-C--:B------:R-:W-:Y:S02]  /*1fe60*/  FFMA.FTZ R201, R33, R166.reuse, -R201 ;  /* 0x000000a621c97223 */ /* 0x080fe400000108c9 */
[C---:B----4-:R-:W-:Y:S04]  /*1fe70*/  HMMA.16816.F32.BF16 R92, R20.reuse, R24, R92 ;  /* 0x00000018145c723c */ /* 0x050fe8000004185c */
[-CC-:B------:R-:W-:Y:S02]  /*1fe80*/  FFMA.FTZ R178, R30, R166.reuse, -R199.reuse ;  /* 0x000000a61eb27223 */ /* 0x180fe400000108c7 */
[-CC-:B------:R-:W-:Y:S01]  /*1fe90*/  FFMA.FTZ R179, R31, R166.reuse, -R199.reuse ;  /* 0x000000a61fb37223 */ /* 0x180fe200000108c7 */
[----:B------:R-:W4:Y:S01]  /*1fea0*/  MUFU.EX2 R177, R177 ;  /* 0x000000b100b17308 */ /* 0x000f220000000800 */
[C---:B------:R-:W-:Y:S01]  /*1feb0*/  HMMA.16816.F32.BF16 R96, R20.reuse, R26, R96 ;  /* 0x0000001a1460723c */ /* 0x040fe20000041860 */
[----:B------:R-:W4:Y:S03]  /*1fec0*/  LDSM.16.MT88.4 R24, [R233+0x17000] ;  /* 0x01700000e918783b */ /* 0x000f260000004200 */
[----:B------:R-:W-:Y:S01]  /*1fed0*/  FFMA.FTZ R199, R35, R166, -R199 ;  /* 0x000000a623c77223 */ /* 0x000fe200000108c7 */
[----:B---3--:R-:W-:Y:S03]  /*1fee0*/  MOV R166, R173 ;  /* 0x000000ad00a67202 */ /* 0x008fe60000000f00 */
[C---:B-1----:R-:W-:Y:S01]  /*1fef0*/  HMMA.16816.F32.BF16 R100, R20.reuse, R148, R100 ;  /* 0x000000941464723c */ /* 0x042fe20000041864 */
[----:B------:R-:W1:Y:S01]  /*1ff00*/  LDSM.16.MT88.4 R28, [R232+0x17000] ;  /* 0x01700000e81c783b */ /* 0x000e620000004200 */
[----:B------:R-:W-:Y:S06]  /*1ff10*/  MUFU.EX2 R178, R178 ;  /* 0x000000b200b27308 */ /* 0x000fec0000000800 */
[C---:B------:R-:W-:Y:S01]  /*1ff20*/  HMMA.16816.F32.BF16 R104, R20.reuse, R150, R104 ;  /* 0x000000961468723c */ /* 0x040fe20000041868 */
[----:B------:R-:W3:Y:S03]  /*1ff30*/  LDSM.16.MT88.4 R148, [R230+0x17000] ;  /* 0x01700000e694783b */ /* 0x000ee60000004200 */
[----:B------:R-:W1:Y:S04]  /*1ff40*/  MUFU.EX2 R179, R179 ;  /* 0x000000b300b37308 */ /* 0x000e680000000800 */
[C---:B--2---:R-:W-:Y:S01]  /*1ff50*/  HMMA.16816.F32.BF16 R108, R20.reuse, R152, R108 ;  /* 0x00000098146c723c */ /* 0x044fe2000004186c */
[----:B------:R-:W-:Y:S05]  /*1ff60*/  LDSM.16.MT88.4 R32, [R231+0x11800] ;  /* 0x01180000e720783b */ /* 0x000fea0000004200 */
[----:B------:R-:W2:Y:S02]  /*1ff70*/  MUFU.EX2 R201, R201 ;  /* 0x000000c900c97308 */ /* 0x000ea40000000800 */
[C---:B------:R-:W-:Y:S01]  /*1ff80*/  HMMA.16816.F32.BF16 R112, R20.reuse, R154, R112 ;  /* 0x0000009a1470723c */ /* 0x040fe20000041870 */
[----:B------:R-:W2:Y:S07]  /*1ff90*/  LDSM.16.MT88.4 R152, [R233+0x11800] ;  /* 0x01180000e998783b */ /* 0x000eae0000004200 */
[C---:B------:R-:W-:Y:S01]  /*1ffa0*/  HMMA.16816.F32.BF16 R116, R20.reuse, R156, R116 ;  /* 0x0000009c1474723c */ /* 0x040fe20000041874 */
[----:B------:R-:W-:Y:S01]  /*1ffb0*/  LDSM.16.MT88.4 R172, [R233+0x17800] ;  /* 0x01780000e9ac783b */ /* 0x000fe20000004200 */
[----:B------:R-:W1:Y:S06]  /*1ffc0*/  MUFU.EX2 R199, R199 ;  /* 0x000000c700c77308 */ /* 0x000e6c0000000800 */
[C---:B------:R-:W-:Y:S08]  /*1ffd0*/  HMMA.16816.F32.BF16 R120, R20.reuse, R158, R120 ;  /* 0x0000009e1478723c */ /* 0x040ff00000041878 */
[C---:B----4-:R-:W-:Y:S08]  /*1ffe0*/  HMMA.16816.F32.BF16 R124, R20.reuse, R24, R124 ;  /* 0x00000018147c723c */ /* 0x050ff0000004187c */
[C---:B------:R-:W-:Y:S01]  /*1fff0*/  HMMA.16816.F32.BF16 R128, R20.reuse, R26, R128 ;  /* 0x0000001a1480723c */ /* 0x040fe20000041880 */
[----:B------:R-:W4:Y:S07]  /*20000*/  LDSM.16.MT88.4 R24, [R230+0x11800] ;  /* 0x01180000e618783b */ /* 0x000f2e0000004200 */
[C---:B-1----:R-:W-:Y:S08]  /*20010*/  HMMA.16816.F32.BF16 R132, R20.reuse, R28, R132 ;  /* 0x0000001c1484723c */ /* 0x042ff00000041884 */
[C---:B------:R-:W-:Y:S01]  /*20020*/  HMMA.16816.F32.BF16 R12, R20.reuse, R30, R12 ;  /* 0x0000001e140c723c */ /* 0x040fe2000004180c */
[----:B------:R-:W1:Y:S07]  /*20030*/  LDSM.16.MT88.4 R28, [R233+0x13800] ;  /* 0x01380000e91c783b */ /* 0x000e6e0000004200 */
[C---:B------:R-:W-:Y:S08]  /*20040*/  HMMA.16816.F32.BF16 R136, R20.reuse, R160, R136 ;  /* 0x000000a01488723c */ /* 0x040ff00000041888 */
[C---:B------:R-:W-:Y:S08]  /*20050*/  HMMA.16816.F32.BF16 R140, R20.reuse, R162, R140 ;  /* 0x000000a2148c723c */ /* 0x040ff0000004188c */
[C---:B---3--:R-:W-:Y:S08]  /*20060*/  HMMA.16816.F32.BF16 R16, R20.reuse, R148, R16 ;  /* 0x000000941410723c */ /* 0x048ff00000041810 */
[----:B------:R-:W-:Y:S01]  /*20070*/  HMMA.16816.F32.BF16 R144, R20, R150, R144 ;  /* 0x000000961490723c */ /* 0x000fe20000041890 */
[----:B------:R-:W-:Y:S06]  /*20080*/  LDSM.16.MT88.4 R148, [R230+0x13800] ;  /* 0x01380000e694783b */ /* 0x000fec0000004200 */
[----:B------:R-:W-:Y:S01]  /*20090*/  F2FP.BF16.PACK_AB R20, R177, R176 ;  /* 0x000000b0b114723e */ /* 0x000fe200000010ff */
[----:B------:R-:W-:Y:S01]  /*200a0*/  FADD.FTZ R176, R176, R185 ;  /* 0x000000b9b0b07221 */ /* 0x000fe20000010000 */
[----:B------:R-:W-:Y:S03]  /*200b0*/  F2FP.BF16.PACK_AB R21, R179, R178 ;  /* 0x000000b2b315723e */ /* 0x000fe600000010ff */
[----:B--2---:R-:W-:Y:S01]  /*200c0*/  F2FP.BF16.PACK_AB R22, R201, R206 ;  /* 0x000000cec916723e */ /* 0x004fe200000010ff */
[----:B------:R-:W-:Y:S01]  /*200d0*/  FADD.FTZ R177, R177, R176 ;  /* 0x000000b0b1b17221 */ /* 0x000fe20000010000 */
[----:B------:R-:W-:Y:S03]  /*200e0*/  F2FP.BF16.PACK_AB R23, R199, R166 ;  /* 0x000000a6c717723e */ /* 0x000fe600000010ff */
[----:B------:R-:W-:Y:S04]  /*200f0*/  FADD.FTZ R206, R206, R177 ;  /* 0x000000b1cece7221 */ /* 0x000fe80000010000 */
[C---:B------:R-:W-:Y:S01]  /*20100*/  HMMA.16816.F32.BF16 R160, R20.reuse, R152, R4 ;  /* 0x0000009814a0723c */ /* 0x040fe20000041804 */
[----:B------:R-:W2:Y:S02]  /*20110*/  LDSM.16.MT88.4 R4, [R232+0x13800] ;  /* 0x01380000e804783b */ /* 0x000ea40000004200 */
[----:B------:R-:W-:Y:S05]  /*20120*/  FADD.FTZ R252, R201, R206 ;  /* 0x000000cec9fc7221 */ /* 0x000fea0000010000 */
[C---:B------:R-:W-:Y:S01]  /*20130*/  HMMA.16816.F32.BF16 R156, R20.reuse, R154, R8 ;  /* 0x0000009a149c723c */ /* 0x040fe20000041808 */
[----:B------:R-:W3:Y:S07]  /*20140*/  LDSM.16.MT88.4 R8, [R231+0x13800] ;  /* 0x01380000e708783b */ /* 0x000eee0000004200 */
[C---:B------:R-:W-:Y:S01]  /*20150*/  HMMA.16816.F32.BF16 R36, R20.reuse, R168, R36 ;  /* 0x000000a81424723c */ /* 0x040fe20000041824 */
[----:B------:R-:W1:Y:S07]  /*20160*/  LDSM.16.MT88.4 R152, [R233+0x15800] ;  /* 0x01580000e998783b */ /* 0x000e6e0000004200 */
[C---:B------:R-:W-:Y:S01]  /*20170*/  HMMA.16816.F32.BF16 R40, R20.reuse, R170, R40 ;  /* 0x000000aa1428723c */ /* 0x040fe20000041828 */
[----:B------:R-:W-:Y:S07]  /*20180*/  LDSM.16.MT88.4 R168, [R230+0x15800] ;  /* 0x01580000e6a8783b */ /* 0x000fee0000004200 */
[C---:B------:R-:W-:Y:S08]  /*20190*/  HMMA.16816.F32.BF16 R44, R20.reuse, R32, R44 ;  /* 0x00000020142c723c */ /* 0x040ff0000004182c */
[C---:B------:R-:W-:Y:S01]  /*201a0*/  HMMA.16816.F32.BF16 R48, R20.reuse, R34, R48 ;  /* 0x000000221430723c */ /* 0x040fe20000041830 */
[----:B------:R-:W3:Y:S07]  /*201b0*/  LDSM.16.MT88.4 R32, [R232+0x15800] ;  /* 0x01580000e820783b */ /* 0x000eee0000004200 */
        /* <DEDUP_REMOVED lines=20> */
[C---:B------:R-:W-:Y:S08]  /*20300*/  HMMA.16816.F32.BF16 R116, R20.reuse, R168, R116 ;  /* 0x000000a81474723c */ /* 0x040ff00000041874 */
[C---:B------:R-:W-:Y:S08]  /*20310*/  HMMA.16816.F32.BF16 R120, R20.reuse, R170, R120 ;  /* 0x000000aa1478723c */ /* 0x040ff00000041878 */
[C---:B------:R-:W-:Y:S08]  /*20320*/  HMMA.16816.F32.BF16 R124, R20.reuse, R172, R124 ;  /* 0x000000ac147c723c */ /* 0x040ff0000004187c */
[C---:B------:R-:W-:Y:S08]  /*20330*/  HMMA.16816.F32.BF16 R128, R20.reuse, R174, R128 ;  /* 0x000000ae1480723c */ /* 0x040ff00000041880 */
[C---:B-1----:R-:W-:Y:S08]  /*20340*/  HMMA.16816.F32.BF16 R132, R20.reuse, R28, R132 ;  /* 0x0000001c1484723c */ /* 0x042ff00000041884 */
[C---:B------:R-:W-:Y:S08]  /*20350*/  HMMA.16816.F32.BF16 R152, R20.reuse, R30, R12 ;  /* 0x0000001e1498723c */ /* 0x040ff0000004180c */
[C---:B--2---:R-:W-:Y:S07]  /*20360*/  HMMA.16816.F32.BF16 R136, R20.reuse, R4, R136 ;  /* 0x000000041488723c */ /* 0x044fee0000041888 */
[----:B------:R-:W-:Y:S01]  /*20370*/  FADD.FTZ R5, R202, R205 ;  /* 0x000000cdca057221 */ /* 0x000fe20000010000 */
[C---:B------:R-:W-:Y:S04]  /*20380*/  HMMA.16816.F32.BF16 R140, R20.reuse, R6, R140 ;  /* 0x00000006148c723c */ /* 0x040fe8000004188c */
[----:B------:R-:W-:Y:S04]  /*20390*/  FADD.FTZ R5, R204, R5 ;  /* 0x00000005cc057221 */ /* 0x000fe80000010000 */
[C---:B---3--:R-:W-:Y:S04]  /*203a0*/  HMMA.16816.F32.BF16 R148, R20.reuse, R8, R16 ;  /* 0x000000081494723c */ /* 0x048fe80000041810 */
[----:B------:R-:W-:Y:S04]  /*203b0*/  FADD.FTZ R182, R182, R5 ;  /* 0x00000005b6b67221 */ /* 0x000fe80000010000 */
[----:B------:R-:W-:Y:S01]  /*203c0*/  FADD.FTZ R183, R183, R182 ;  /* 0x000000b6b7b77221 */ /* 0x000fe20000010000 */
[----:B------:R-:W-:Y:S03]  /*203d0*/  HMMA.16816.F32.BF16 R144, R20, R10, R144 ;  /* 0x0000000a1490723c */ /* 0x000fe60000041890 */
[----:B------:R-:W-:Y:S04]  /*203e0*/  FADD.FTZ R186, R186, R183 ;  /* 0x000000b7baba7221 */ /* 0x000fe80000010000 */
[----:B------:R-:W-:Y:S05]  /*203f0*/  FADD.FTZ R187, R187, R186 ;  /* 0x000000babbbb7221 */ /* 0x000fea0000010000 */
[----:B------:R-:W-:Y:S04]  /*20400*/  FADD.FTZ R178, R178, R187 ;  /* 0x000000bbb2b27221 */ /* 0x000fe80000010000 */
[----:B------:R-:W-:Y:S04]  /*20410*/  FADD.FTZ R178, R179, R178 ;  /* 0x000000b2b3b27221 */ /* 0x000fe80000010000 */
[----:B------:R-:W-:Y:S04]  /*20420*/  FADD.FTZ R178, R166, R178 ;  /* 0x000000b2a6b27221 */ /* 0x000fe80000010000 */
[----:B------:R-:W-:Y:S01]  /*20430*/  FADD.FTZ R251, R199, R178 ;  /* 0x000000b2c7fb7221 */ /* 0x000fe20000010000 */
[----:B------:R-:W-:-:S05]  /*20440*/  @P0 BRA `(.L_x_1100) ;  /* 0xffffbae000000947 */ /* 0x000fca000383ffff */
.L_x_1091:
[----:B------:R-:W-:Y:S02]  /*20450*/  ULDC.64 UR4, c[0x0][0x40] ;  /* 0x0000100000047ab9 */ /* 0x000fe40000000a00 */
[----:B------:R-:W-:-:S04]  /*20460*/  UIADD3 UR4, UP0, UR4, 0x160, URZ ;  /* 0x0000016004047890 */ /* 0x000fc8000ff1e03f */
[----:B------:R-:W-:Y:S02]  /*20470*/  UIADD3.X UR5, URZ, UR5, URZ, UP0, !UPT ;  /* 0x000000053f057290 */ /* 0x000fe400087fe43f */
[----:B------:R-:W-:-:S04]  /*20480*/  IMAD.U32 R8, RZ, RZ, UR4 ;  /* 0x00000004ff087e24 */ /* 0x000fc8000f8e00ff */
[----:B------:R-:W-:Y:S01]  /*20490*/  IMAD.U32 R9, RZ, RZ, UR5 ;  /* 0x00000005ff097e24 */ /* 0x000fe2000f8e00ff */
[----:B------:R-:W-:Y:S01]  /*204a0*/  ULDC.64 UR4, c[0x0][0x118] ;  /* 0x0000460000047ab9 */ /* 0x000fe20000000a00 */
[----:B------:R-:W-:-:S03]  /*204b0*/  MOV R5, 0x1f ;  /* 0x0000001f00057802 */ /* 0x000fc60000000f00 */
[----:B------:R1:W5:Y:S01]  /*204c0*/  LD.E R2, [R8.64+0xd8] ;  /* 0x0000d80408027980 */ /* 0x000362000c101900 */
[----:B------:R-:W-:Y:S01]  /*204d0*/  MOV R0, 0xffffffff ;  /* 0xffffffff00007802 */ /* 0x000fe20000000f00 */
[----:B------:R-:W-:Y:S05]  /*204e0*/  BRA.DIV ~URZ, `(.L_x_1101) ;  /* 0x000020727f007947 */ /* 0x000fea000b800000 */
[----:B------:R2:W3:Y:S02]  /*204f0*/  SHFL.BFLY PT, R6, R252, 0x2, 0x1f ;  /* 0x0c401f00fc067f89 */ /* 0x0004e400000e0000 */
.L_x_1114:
[----:B--23--:R-:W-:Y:S01]  /*20500*/  FADD.FTZ R252, R6, R252 ;  /* 0x000000fc06fc7221 */ /* 0x00cfe20000010000 */
[----:B------:R-:W-:Y:S05]  /*20510*/  BRA.DIV ~URZ, `(.L_x_1102) ;  /* 0x000020827f007947 */ /* 0x000fea000b800000 */
[----:B------:R-:W2:Y:S04]  /*20520*/  SHFL.BFLY PT, R0, R251, 0x2, 0x1f ;  /* 0x0c401f00fb007f89 */ /* 0x000ea800000e0000 */
[----:B------:R-:W3:Y:S01]  /*20530*/  SHFL.BFLY PT, R5, R252, 0x1, 0x1f ;  /* 0x0c201f00fc057f89 */ /* 0x000ee200000e0000 */
[----:B--2---:R-:W-:Y:S02]  /*20540*/  FADD.FTZ R7, R0, R251 ;  /* 0x000000fb00077221 */ /* 0x004fe40000010000 */
[----:B---3--:R-:W-:-:S03]  /*20550*/  FADD.FTZ R10, R252, R5 ;  /* 0x00000005fc0a7221 */ /* 0x008fc60000010000 */
[----:B------:R2:W3:Y:S04]  /*20560*/  SHFL.BFLY PT, R6, R7, 0x1, 0x1f ;  /* 0x0c201f0007067f89 */ /* 0x0004e800000e0000 */
.L_x_1115:
[----:B------:R-:W4:Y:S01]  /*20570*/  S2R R4, SR_TID.X ;  /* 0x0000000000047919 */ /* 0x000f220000002100 */
[----:B------:R-:W-:Y:S01]  /*20580*/  FSETP.NE.FTZ.AND P4, PT, R10, RZ, PT ;  /* 0x000000ff0a00720b */ /* 0x000fe20003f95000 */
[----:B---3--:R-:W-:Y:S01]  /*20590*/  FADD.FTZ R6, R6, R7 ;  /* 0x0000000706067221 */ /* 0x008fe20000010000 */
[----:B------:R-:W-:Y:S01]  /*205a0*/  MOV R0, 0x3f800000 ;  /* 0x3f80000000007802 */ /* 0x000fe20000000f00 */
[----:B------:R-:W-:-:S03]  /*205b0*/  ULDC.64 UR4, c[0x0][0x118] ;  /* 0x0000460000047ab9 */ /* 0x000fc60000000a00 */
[----:B------:R-:W-:-:S07]  /*205c0*/  FSETP.NE.FTZ.AND P3, PT, R6, RZ, PT ;  /* 0x000000ff0600720b */ /* 0x000fce0003f75000 */
[----:B------:R-:W3:Y:S01]  /*205d0*/  @P4 MUFU.RCP R0, R10 ;  /* 0x0000000a00004308 */ /* 0x000ee20000001000 */
[----:B----4-:R-:W-:-:S04]  /*205e0*/  SHF.R.S32.HI R5, RZ, 0x1f, R4 ;  /* 0x0000001fff057819 */ /* 0x010fc80000011404 */
[----:B--2---:R-:W-:Y:S01]  /*205f0*/  LEA.HI R7, R5, R4, RZ, 0x2 ;  /* 0x0000000405077211 */ /* 0x004fe200078f10ff */
[----:B---3--:R-:W-:-:S03]  /*20600*/  FMUL.FTZ R160, R0, R160 ;  /* 0x000000a000a07220 */ /* 0x008fc60000410000 */
[--C-:B------:R-:W-:Y:S01]  /*20610*/  SHF.R.S32.HI R12, RZ, 0x2, R7.reuse ;  /* 0x00000002ff0c7819 */ /* 0x100fe20000011407 */
[C---:B------:R-:W-:Y:S01]  /*20620*/  FMUL.FTZ R161, R0.reuse, R161 ;  /* 0x000000a100a17220 */ /* 0x040fe20000410000 */
[----:B------:R-:W-:Y:S01]  /*20630*/  SHF.R.S32.HI R11, RZ, 0x1f, R7 ;  /* 0x0000001fff0b7819 */ /* 0x000fe20000011407 */
[C---:B------:R-:W-:Y:S01]  /*20640*/  FMUL.FTZ R156, R0.reuse, R156 ;  /* 0x0000009c009c7220 */ /* 0x040fe20000410000 */
[----:B------:R-:W-:Y:S01]  /*20650*/  LOP3.LUT R7, R7, 0x3ffffffc, RZ, 0xc0, !PT ;  /* 0x3ffffffc07077812 */ /* 0x000fe200078ec0ff */
[C---:B------:R-:W-:Y:S01]  /*20660*/  FMUL.FTZ R157, R0.reuse, R157 ;  /* 0x0000009d009d7220 */ /* 0x040fe20000410000 */
[----:B------:R-:W-:Y:S01]  /*20670*/  LEA.HI R11, R11, R12, RZ, 0x3 ;  /* 0x0000000c0b0b7211 */ /* 0x000fe200078f18ff */
[C---:B------:R-:W-:Y:S01]  /*20680*/  FMUL.FTZ R36, R0.reuse, R36 ;  /* 0x0000002400247220 */ /* 0x040fe20000410000 */
[----:B------:R-:W-:Y:S01]  /*20690*/  IADD3 R16, -R7, R4, RZ ;  /* 0x0000000407107210 */ /* 0x000fe20007ffe1ff */
[C---:B------:R-:W-:Y:S01]  /*206a0*/  FMUL.FTZ R37, R0.reuse, R37 ;  /* 0x0000002500257220 */ /* 0x040fe20000410000 */
[----:B------:R-:W-:Y:S01]  /*206b0*/  LOP3.LUT R11, R11, 0xfffffff8, RZ, 0xc0, !PT ;  /* 0xfffffff80b0b7812 */ /* 0x000fe200078ec0ff */
[C---:B------:R-:W-:Y:S01]  /*206c0*/  FMUL.FTZ R40, R0.reuse, R40 ;  /* 0x0000002800287220 */ /* 0x040fe20000410000 */
[----:B------:R-:W-:Y:S01]  /*206d0*/  F2FP.BF16.PACK_AB R160, R161, R160 ;  /* 0x000000a0a1a0723e */ /* 0x000fe200000010ff */
[----:B------:R-:W-:Y:S01]  /*206e0*/  FMUL.FTZ R41, R0, R41 ;  /* 0x0000002900297220 */ /* 0x000fe20000410000 */
[----:B------:R-:W-:Y:S01]  /*206f0*/  IADD3 R12, R12, -R11, RZ ;  /* 0x8000000b0c0c7210 */ /* 0x000fe20007ffe0ff */
[C---:B------:R-:W-:Y:S01]  /*20700*/  FMUL.FTZ R44, R0.reuse, R44 ;  /* 0x0000002c002c7220 */ /* 0x040fe20000410000 */
[----:B------:R-:W-:Y:S01]  /*20710*/  LEA.HI R11, R5, R4, RZ, 0x5 ;  /* 0x00000004050b7211 */ /* 0x000fe200078f28ff */
[----:B------:R-:W-:Y:S01]  /*20720*/  FMUL.FTZ R45, R0, R45 ;  /* 0x0000002d002d7220 */ /* 0x000fe20000410000 */
[----:B------:R-:W-:Y:S01]  /*20730*/  SHF.L.U32 R14, R12, 0x6, RZ ;  /* 0x000000060c0e7819 */ /* 0x000fe200000006ff */
[C---:B------:R-:W-:Y:S01]  /*20740*/  FMUL.FTZ R48, R0.reuse, R48 ;  /* 0x0000003000307220 */ /* 0x040fe20000410000 */
[----:B------:R-:W-:Y:S01]  /*20750*/  SHF.R.S32.HI R13, RZ, 0x5, R11 ;  /* 0x00000005ff0d7819 */ /* 0x000fe2000001140b */
[----:B------:R-:W-:Y:S01]  /*20760*/  FMUL.FTZ R49, R0, R49 ;  /* 0x0000003100317220 */ /* 0x000fe20000410000 */
[----:B------:R-:W-:Y:S01]  /*20770*/  LOP3.LUT R14, R14, 0x1c0, RZ, 0xc0, !PT ;  /* 0x000001c00e0e7812 */ /* 0x000fe200078ec0ff */
[----:B------:R-:W-:Y:S01]  /*20780*/  FMUL.FTZ R52, R0, R52 ;  /* 0x0000003400347220 */ /* 0x000fe20000410000 */
[----:B------:R-:W-:Y:S01]  /*20790*/  LOP3.LUT R7, R12, 0x1, RZ, 0xc0, !PT ;  /* 0x000000010c077812 */ /* 0x000fe200078ec0ff */
[C---:B------:R-:W-:Y:S01]  /*207a0*/  FMUL.FTZ R53, R0.reuse, R53 ;  /* 0x0000003500357220 */ /* 0x040fe20000410000 */
[----:B------:R-:W-:Y:S01]  /*207b0*/  LEA R16, R13, R16, 0x9 ;  /* 0x000000100d107211 */ /* 0x000fe200078e48ff */
[----:B------:R-:W-:Y:S01]  /*207c0*/  FMUL.FTZ R56, R0, R56 ;  /* 0x0000003800387220 */ /* 0x000fe20000410000 */
[----:B------:R-:W-:Y:S01]  /*207d0*/  LEA.HI R15, R14, R14, RZ, 0x1d ;  /* 0x0000000e0e0f7211 */ /* 0x000fe200078fe8ff */
[C---:B------:R-:W-:Y:S01]  /*207e0*/  FMUL.FTZ R57, R0.reuse, R57 ;  /* 0x0000003900397220 */ /* 0x040fe20000410000 */
[----:B------:R-:W-:Y:S01]  /*207f0*/  ISETP.NE.U32.AND P0, PT, R7, 0x1, PT ;  /* 0x000000010700780c */ /* 0x000fe20003f05070 */
[----:B------:R-:W-:Y:S01]  /*20800*/  FMUL.FTZ R60, R0, R60 ;  /* 0x0000003c003c7220 */ /* 0x000fe20000410000 */
[----:B------:R-:W-:Y:S01]  /*20810*/  LEA R15, R16, R15, 0x1 ;  /* 0x0000000f100f7211 */ /* 0x000fe200078e08ff */
[----:B------:R-:W-:Y:S01]  /*20820*/  FMUL.FTZ R61, R0, R61 ;  /* 0x0000003d003d7220 */ /* 0x000fe20000410000 */
[----:B------:R-:W-:Y:S01]  /*20830*/  R2P PR, R12, 0x6 ;  /* 0x000000060c007804 */ /* 0x000fe20000000000 */
[C---:B------:R-:W-:Y:S01]  /*20840*/  FMUL.FTZ R64, R0.reuse, R64 ;  /* 0x0000004000407220 */ /* 0x040fe20000410000 */
[----:B------:R-:W-:Y:S01]  /*20850*/  MOV R7, 0x20 ;  /* 0x0000002000077802 */ /* 0x000fe20000000f00 */
[C---:B------:R-:W-:Y:S01]  /*20860*/  FMUL.FTZ R65, R0.reuse, R65 ;  /* 0x0000004100417220 */ /* 0x040fe20000410000 */
[----:B------:R-:W-:Y:S01]  /*20870*/  SHF.L.U32 R15, R15, 0x1, RZ ;  /* 0x000000010f0f7819 */ /* 0x000fe200000006ff */
[C---:B------:R-:W-:Y:S01]  /*20880*/  FMUL.FTZ R68, R0.reuse, R68 ;  /* 0x0000004400447220 */ /* 0x040fe20000410000 */
[----:B------:R-:W-:Y:S01]  /*20890*/  SEL R12, R7, 0xffffffe0, !P1 ;  /* 0xffffffe0070c7807 */ /* 0x000fe20004800000 */
[C---:B------:R-:W-:Y:S01]  /*208a0*/  FMUL.FTZ R69, R0.reuse, R69 ;  /* 0x0000004500457220 */ /* 0x040fe20000410000 */
[----:B------:R-:W-:Y:S01]  /*208b0*/  MOV R7, 0x40 ;  /* 0x0000004000077802 */ /* 0x000fe20000000f00 */
[C---:B------:R-:W-:Y:S01]  /*208c0*/  FMUL.FTZ R72, R0.reuse, R72 ;  /* 0x0000004800487220 */ /* 0x040fe20000410000 */
[C---:B------:R-:W-:Y:S01]  /*208d0*/  IADD3 R17, R15.reuse, -0x10, RZ ;  /* 0xfffffff00f117810 */ /* 0x040fe20007ffe0ff */
[C---:B------:R-:W-:Y:S01]  /*208e0*/  FMUL.FTZ R73, R0.reuse, R73 ;  /* 0x0000004900497220 */ /* 0x040fe20000410000 */
[----:B------:R-:W-:Y:S01]  /*208f0*/  @P0 IADD3 R17, R15, 0x10, RZ ;  /* 0x000000100f110810 */ /* 0x000fe20007ffe0ff */
[C---:B------:R-:W-:Y:S01]  /*20900*/  FMUL.FTZ R76, R0.reuse, R76 ;  /* 0x0000004c004c7220 */ /* 0x040fe20000410000 */
[----:B------:R-:W-:Y:S01]  /*20910*/  SEL R14, R7, 0xffffffc0, !P2 ;  /* 0xffffffc0070e7807 */ /* 0x000fe20005000000 */
[C---:B------:R-:W-:Y:S01]  /*20920*/  FMUL.FTZ R77, R0.reuse, R77 ;  /* 0x0000004d004d7220 */ /* 0x040fe20000410000 */
[----:B------:R-:W-:Y:S01]  /*20930*/  F2FP.BF16.PACK_AB R156, R157, R156 ;  /* 0x0000009c9d9c723e */ /* 0x000fe200000010ff */
[C---:B------:R-:W-:Y:S01]  /*20940*/  FMUL.FTZ R80, R0.reuse, R80 ;  /* 0x0000005000507220 */ /* 0x040fe20000410000 */
[----:B------:R-:W-:Y:S01]  /*20950*/  F2FP.BF16.PACK_AB R36, R37, R36 ;  /* 0x000000242524723e */ /* 0x000fe200000010ff */
[C---:B------:R-:W-:Y:S01]  /*20960*/  FMUL.FTZ R81, R0.reuse, R81 ;  /* 0x0000005100517220 */ /* 0x040fe20000410000 */
[----:B------:R-:W-:Y:S01]  /*20970*/  IADD3 R19, R15, R12, RZ ;  /* 0x0000000c0f137210 */ /* 0x000fe20007ffe0ff */
[C---:B------:R-:W-:Y:S01]  /*20980*/  FMUL.FTZ R84, R0.reuse, R84 ;  /* 0x0000005400547220 */ /* 0x040fe20000410000 */
[----:B------:R-:W-:Y:S01]  /*20990*/  F2FP.BF16.PACK_AB R40, R41, R40 ;  /* 0x000000282928723e */ /* 0x000fe200000010ff */
[----:B------:R-:W-:Y:S01]  /*209a0*/  FMUL.FTZ R85, R0, R85 ;  /* 0x0000005500557220 */ /* 0x000fe20000410000 */
[----:B------:R-:W-:Y:S01]  /*209b0*/  IADD3 R7, R12, R17, RZ ;  /* 0x000000110c077210 */ /* 0x000fe20007ffe0ff */
[C---:B------:R-:W-:Y:S01]  /*209c0*/  FMUL.FTZ R88, R0.reuse, R88 ;  /* 0x0000005800587220 */ /* 0x040fe20000410000 */
[----:B------:R-:W-:Y:S01]  /*209d0*/  F2FP.BF16.PACK_AB R44, R45, R44 ;  /* 0x0000002c2d2c723e */ /* 0x000fe200000010ff */
[C---:B------:R-:W-:Y:S01]  /*209e0*/  FMUL.FTZ R89, R0.reuse, R89 ;  /* 0x0000005900597220 */ /* 0x040fe20000410000 */
[----:B------:R-:W-:Y:S01]  /*209f0*/  IADD3 R21, R15, R14, RZ ;  /* 0x0000000e0f157210 */ /* 0x000fe20007ffe0ff */
[C---:B------:R-:W-:Y:S01]  /*20a00*/  FMUL.FTZ R92, R0.reuse, R92 ;  /* 0x0000005c005c7220 */ /* 0x040fe20000410000 */
[----:B------:R-:W-:Y:S01]  /*20a10*/  F2FP.BF16.PACK_AB R48, R49, R48 ;  /* 0x000000303130723e */ /* 0x000fe200000010ff */
[C---:B------:R-:W-:Y:S01]  /*20a20*/  FMUL.FTZ R93, R0.reuse, R93 ;  /* 0x0000005d005d7220 */ /* 0x040fe20000410000 */
[----:B------:R-:W-:Y:S01]  /*20a30*/  STS [R15], R160 ;  /* 0x000000a00f007388 */ /* 0x000fe20000000800 */
        /* <DEDUP_REMOVED lines=52> */
[----:B------:R-:W-:Y:S01]  /*20d80*/  FMUL.FTZ R148, R0, R148 ;  /* 0x0000009400947220 */ /* 0x000fe20000410000 */
[----:B------:R-:W-:Y:S01]  /*20d90*/  ISETP.NE.AND P0, PT, R246, -0x1, PT ;  /* 0xfffffffff600780c */ /* 0x000fe20003f05270 */
[C---:B------:R-:W-:Y:S01]  /*20da0*/  FMUL.FTZ R149, R0.reuse, R149 ;  /* 0x0000009500957220 */ /* 0x040fe20000410000 */
[----:B------:R-:W-:Y:S01]  /*20db0*/  F2FP.BF16.PACK_AB R140, R141, R140 ;  /* 0x0000008c8d8c723e */ /* 0x000fe200000010ff */
[----:B------:R-:W-:-:S02]  /*20dc0*/  FMUL.FTZ R144, R0, R144 ;  /* 0x0000009000907220 */ /* 0x000fc40000410000 */
[----:B------:R-:W-:Y:S01]  /*20dd0*/  FMUL.FTZ R145, R0, R145 ;  /* 0x0000009100917220 */ /* 0x000fe20000410000 */
[----:B------:R-:W-:Y:S02]  /*20de0*/  MOV R0, 0x3f800000 ;  /* 0x3f80000000007802 */ /* 0x000fe40000000f00 */
[----:B------:R-:W-:Y:S02]  /*20df0*/  F2FP.BF16.PACK_AB R148, R149, R148 ;  /* 0x000000949594723e */ /* 0x000fe400000010ff */
[----:B------:R-:W-:Y:S02]  /*20e00*/  F2FP.BF16.PACK_AB R144, R145, R144 ;  /* 0x000000909190723e */ /* 0x000fe400000010ff */
[----:B------:R-:W2:Y:S02]  /*20e10*/  @P3 MUFU.RCP R0, R6 ;  /* 0x0000000600003308 */ /* 0x000ea40000001000 */
[C---:B--2---:R-:W-:Y:S02]  /*20e20*/  FMUL.FTZ R163, R0.reuse, R163 ;  /* 0x000000a300a37220 */ /* 0x044fe40000410000 */
[----:B------:R-:W-:-:S02]  /*20e30*/  FMUL.FTZ R162, R0, R162 ;  /* 0x000000a200a27220 */ /* 0x000fc40000410000 */
[C---:B------:R-:W-:Y:S02]  /*20e40*/  FMUL.FTZ R159, R0.reuse, R159 ;  /* 0x0000009f009f7220 */ /* 0x040fe40000410000 */
[C---:B------:R-:W-:Y:S01]  /*20e50*/  FMUL.FTZ R158, R0.reuse, R158 ;  /* 0x0000009e009e7220 */ /* 0x040fe20000410000 */
[----:B------:R-:W-:Y:S01]  /*20e60*/  F2FP.BF16.PACK_AB R162, R163, R162 ;  /* 0x000000a2a3a2723e */ /* 0x000fe200000010ff */
[C---:B------:R-:W-:Y:S02]  /*20e70*/  FMUL.FTZ R39, R0.reuse, R39 ;  /* 0x0000002700277220 */ /* 0x040fe40000410000 */
[C---:B------:R-:W-:Y:S01]  /*20e80*/  FMUL.FTZ R38, R0.reuse, R38 ;  /* 0x0000002600267220 */ /* 0x040fe20000410000 */
[----:B------:R-:W-:Y:S01]  /*20e90*/  F2FP.BF16.PACK_AB R158, R159, R158 ;  /* 0x0000009e9f9e723e */ /* 0x000fe200000010ff */
[C---:B------:R-:W-:Y:S01]  /*20ea0*/  FMUL.FTZ R43, R0.reuse, R43 ;  /* 0x0000002b002b7220 */ /* 0x040fe20000410000 */
[----:B------:R-:W-:Y:S01]  /*20eb0*/  STS [R15+0x400], R162 ;  /* 0x000400a20f007388 */ /* 0x000fe20000000800 */
[C---:B------:R-:W-:Y:S01]  /*20ec0*/  FMUL.FTZ R42, R0.reuse, R42 ;  /* 0x0000002a002a7220 */ /* 0x040fe20000410000 */
[----:B------:R-:W-:Y:S01]  /*20ed0*/  F2FP.BF16.PACK_AB R38, R39, R38 ;  /* 0x000000262726723e */ /* 0x000fe200000010ff */
[C---:B------:R-:W-:Y:S01]  /*20ee0*/  FMUL.FTZ R47, R0.reuse, R47 ;  /* 0x0000002f002f7220 */ /* 0x040fe20000410000 */
[----:B------:R-:W-:Y:S01]  /*20ef0*/  STS [R17], R156 ;  /* 0x0000009c11007388 */ /* 0x000fe20000000800 */
        /* <DEDUP_REMOVED lines=108> */
[----:B------:R-:W-:Y:S01]  /*215c0*/  FMUL.FTZ R0, R0, R146 ;  /* 0x0000009200007220 */ /* 0x000fe20000410000 */
[----:B------:R-:W-:-:S02]  /*215d0*/  F2FP.BF16.PACK_AB R150, R151, R150 ;  /* 0x000000969796723e */ /* 0x000fc400000010ff */
[----:B------:R-:W-:Y:S02]  /*215e0*/  STS [R27+0x2000], R88 ;  /* 0x002000581b007388 */ /* 0x000fe40000000800 */
[----:B------:R-:W-:Y:S02]  /*215f0*/  F2FP.BF16.PACK_AB R0, R147, R0 ;  /* 0x000000009300723e */ /* 0x000fe400000010ff */
        /* <DEDUP_REMOVED lines=33> */
[----:B--2---:R-:W2:Y:S04]  /*21810*/  LD.E.U8 R7, [R8.64+0x1c8] ;  /* 0x0001c80408077980 */ /* 0x004ea8000c101100 */
[----:B------:R-:W4:Y:S04]  /*21820*/  @!P0 LD.E.64 R16, [R8.64+0x80] ;  /* 0x0000800408108980 */ /* 0x000f28000c101b00 */
[----:B------:R-:W3:Y:S01]  /*21830*/  LD.E.64 R82, [R8.64+0x88] ;  /* 0x0000880408527980 */ /* 0x000ee2000c101b00 */
[----:B------:R-:W1:Y:S01]  /*21840*/  @P4 MUFU.LG2 R15, R10 ;  /* 0x0000000a000f4308 */ /* 0x000e620000000c00 */
[----:B------:R-:W-:Y:S01]  /*21850*/  @!P0 SHF.R.S32.HI R14, RZ, 0x1f, R242 ;  /* 0x0000001fff0e8819 */ /* 0x000fe200000114f2 */
[----:B------:R-:W-:Y:S01]  /*21860*/  BSSY B0, `(.L_x_1103) ;  /* 0x0000020000007945 */ /* 0x000fe20003800000 */
[----:B------:R2:W5:Y:S05]  /*21870*/  LD.E.64 R80, [R8.64+0x90] ;  /* 0x0000900408507980 */ /* 0x00056a000c101b00 */
[----:B------:R-:W1:Y:S01]  /*21880*/  @P3 MUFU.LG2 R6, R6 ;  /* 0x0000000600063308 */ /* 0x000e620000000c00 */
[----:B------:R-:W-:Y:S01]  /*21890*/  MOV R12, 0x7f800000 ;  /* 0x7f800000000c7802 */ /* 0x000fe20000000f00 */
[----:B-1----:R-:W-:-:S02]  /*218a0*/  @P4 FMUL.FTZ R15, R15, 0.69314718246459960938 ;  /* 0x3f3172180f0f4820 */ /* 0x002fc40000410000 */
[----:B------:R-:W-:-:S04]  /*218b0*/  @P3 FMUL.FTZ R10, R6, 0.69314718246459960938 ;  /* 0x3f317218060a3820 */ /* 0x000fc80000410000 */
[----:B-----5:R-:W-:Y:S01]  /*218c0*/  @P3 FFMA.FTZ R12, R3, R2, R10 ;  /* 0x00000002030c3223 */ /* 0x020fe2000001000a */
[----:B--2---:R-:W-:Y:S01]  /*218d0*/  ISETP.NE.AND P1, PT, R7, RZ, PT ;  /* 0x000000ff0700720c */ /* 0x004fe20003f25270 */
[----:B----4-:R-:W-:-:S04]  /*218e0*/  @!P0 IMAD R17, R17, R242, RZ ;  /* 0x000000f211118224 */ /* 0x010fc800078e02ff */
[----:B------:R-:W-:Y:S02]  /*218f0*/  @!P0 IMAD R14, R16, R14, R17 ;  /* 0x0000000e100e8224 */ /* 0x000fe400078e0211 */
[-C--:B---3--:R-:W-:Y:S02]  /*21900*/  @P0 IMAD R0, R83, R246.reuse, RZ ;  /* 0x000000f653000224 */ /* 0x088fe400078e02ff */
[----:B------:R-:W-:-:S04]  /*21910*/  @P0 IMAD.WIDE.U32 R18, R82, R246, RZ ;  /* 0x000000f652120225 */ /* 0x000fc800078e00ff */
[----:B------:R-:W-:Y:S01]  /*21920*/  @!P0 IMAD.WIDE.U32 R16, R16, R242, RZ ;  /* 0x000000f210108225 */ /* 0x000fe200078e00ff */
[----:B------:R-:W-:Y:S02]  /*21930*/  MOV R7, 0x7f800000 ;  /* 0x7f80000000077802 */ /* 0x000fe40000000f00 */
[----:B------:R-:W-:Y:S01]  /*21940*/  @P0 IADD3 R0, R19, R0, RZ ;  /* 0x0000000013000210 */ /* 0x000fe20007ffe0ff */
[----:B------:R-:W-:Y:S01]  /*21950*/  @P4 FFMA.FTZ R7, R164, R2, R15 ;  /* 0x00000002a4074223 */ /* 0x000fe2000001000f */
[----:B------:R-:W-:Y:S02]  /*21960*/  @P0 MOV R6, R18 ;  /* 0x0000001200060202 */ /* 0x000fe40000000f00 */
[----:B------:R-:W-:Y:S02]  /*21970*/  @!P0 IADD3 R0, R17, R14, RZ ;  /* 0x0000000e11008210 */ /* 0x000fe40007ffe0ff */
[----:B------:R-:W-:Y:S01]  /*21980*/  @!P0 MOV R6, R16 ;  /* 0x0000001000068202 */ /* 0x000fe20000000f00 */
[----:B------:R-:W-:Y:S05]  /*21990*/  @!P1 BRA `(.L_x_1104) ;  /* 0x0000007000009947 */ /* 0x000fea0003800000 */
[----:B------:R-:W-:Y:S01]  /*219a0*/  ISETP.NE.AND P0, PT, R246, -0x1, PT ;  /* 0xfffffffff600780c */ /* 0x000fe20003f05270 */
[----:B------:R-:W-:-:S02]  /*219b0*/  ULDC.64 UR4, c[0x0][0x118] ;  /* 0x0000460000047ab9 */ /* 0x000fc40000000a00 */
[----:B------:R-:W2:Y:S10]  /*219c0*/  LD.E R14, [R8.64+0xd4] ;  /* 0x0000d404080e7980 */ /* 0x000eb4000c101900 */
[----:B------:R-:W3:Y:S02]  /*219d0*/  @!P0 LD.E R3, [R8.64+0xb4] ;  /* 0x0000b40408038980 */ /* 0x000ee4000c101900 */
[----:B---3--:R-:W-:-:S04]  /*219e0*/  @!P0 IMAD R246, R3, R242, RZ ;  /* 0x000000f203f68224 */ /* 0x008fc800078e02ff */
[----:B--2---:R-:W-:Y:S01]  /*219f0*/  IMAD R14, R14, R241, R246 ;  /* 0x000000f10e0e7224 */ /* 0x004fe200078e02f6 */
[----:B------:R-:W-:Y:S05]  /*21a00*/  BRA `(.L_x_1105) ;  /* 0x0000005000007947 */ /* 0x000fea0003800000 */
.L_x_1104:
[----:B------:R-:W-:Y:S02]  /*21a10*/  ULDC.64 UR4, c[0x0][0x118] ;  /* 0x0000460000047ab9 */ /* 0x000fe40000000a00 */
[----:B------:R-:W2:Y:S04]  /*21a20*/  LD.E R2, [R8.64+0x60] ;  /* 0x0000600408027980 */ /* 0x000ea8000c101900 */
[----:B------:R-:W3:Y:S01]  /*21a30*/  LD.E R14, [R8.64+0xb4] ;  /* 0x0000b404080e7980 */ /* 0x000ee2000c101900 */
[----:B--2---:R-:W-:-:S04]  /*21a40*/  IMAD R3, R2, R242, R241 ;  /* 0x000000f202037224 */ /* 0x004fc800078e02f1 */
[----:B---3--:R-:W-:Y:S02]  /*21a50*/  IMAD R14, R14, R3, RZ ;  /* 0x000000030e0e7224 */ /* 0x008fe400078e02ff */
.L_x_1105:
[----:B------:R-:W-:Y:S05]  /*21a60*/  BSYNC B0 ;  /* 0x0000000000007941 */ /* 0x000fea0003800000 */
.L_x_1103:
[----:B------:R-:W-:Y:S02]  /*21a70*/  ULDC.64 UR4, c[0x0][0x118] ;  /* 0x0000460000047ab9 */ /* 0x000fe40000000a00 */
[----:B------:R1:W5:Y:S04]  /*21a80*/  LD.E.64 R84, [R8.64+0x70] ;  /* 0x0000700408547980 */ /* 0x000368000c101b00 */
[----:B------:R1:W5:Y:S01]  /*21a90*/  LD.E.64 R86, [R8.64+0xa0] ;  /* 0x0000a00408567980 */ /* 0x000362000c101b00 */
[----:B------:R-:W-:Y:S01]  /*21aa0*/  WARPSYNC 0xffffffff ;  /* 0xffffffff00007948 */ /* 0x000fe20003800000 */
[----:B------:R-:W-:Y:S01]  /*21ab0*/  LOP3.LUT R3, R11, 0xffffffe0, RZ, 0xc0, !PT ;  /* 0xffffffe00b037812 */ /* 0x000fe200078ec0ff */
[----:B------:R-:W-:Y:S01]  /*21ac0*/  BSSY B0, `(.L_x_1106) ;  /* 0x000002a000007945 */ /* 0x000fe20003800000 */
[----:B------:R-:W-:Y:S01]  /*21ad0*/  BAR.SYNC.DEFER_BLOCKING 0x0 ;  /* 0x0000000000007b1d */ /* 0x000fe20000010000 */
[----:B------:R-:W-:-:S02]  /*21ae0*/  SHF.R.S32.HI R10, RZ, 0x1f, R13 ;  /* 0x0000001fff0a7819 */ /* 0x000fc4000001140d */
[----:B------:R-:W-:Y:S02]  /*21af0*/  IMAD.IADD R3, R4, 0x1, -R3 ;  /* 0x0000000104037824 */ /* 0x000fe400078e0a03 */
[----:B------:R-:W-:-:S03]  /*21b00*/  LEA.HI R10, R10, R13, RZ, 0x2 ;  /* 0x0000000d0a0a7211 */ /* 0x000fc600078f10ff */
[----:B------:R-:W-:Y:S02]  /*21b10*/  LOP3.LUT P0, RZ, R3, 0x3, RZ, 0xc0, !PT ;  /* 0x0000000303ff7812 */ /* 0x000fe4000780c0ff */
[----:B------:R-:W-:Y:S02]  /*21b20*/  SHF.R.S32.HI R2, RZ, 0x1f, R3 ;  /* 0x0000001fff027819 */ /* 0x000fe40000011403 */
[----:B------:R-:W-:Y:S02]  /*21b30*/  LOP3.LUT R10, R10, 0xffffffc, RZ, 0xc0, !PT ;  /* 0x0ffffffc0a0a7812 */ /* 0x000fe400078ec0ff */
[----:B------:R-:W-:-:S03]  /*21b40*/  LEA.HI R2, R2, R3, RZ, 0x2 ;  /* 0x0000000302027211 */ /* 0x000fc600078f10ff */
[----:B------:R-:W-:Y:S01]  /*21b50*/  IMAD.IADD R13, R13, 0x1, -R10 ;  /* 0x000000010d0d7824 */ /* 0x000fe200078e0a0a */
[----:B------:R-:W-:-:S05]  /*21b60*/  SHF.R.S32.HI R2, RZ, 0x2, R2 ;  /* 0x00000002ff027819 */ /* 0x000fca0000011402 */
[----:B------:R-:W-:Y:S01]  /*21b70*/  IMAD R13, R13, 0x10, R2 ;  /* 0x000000100d0d7824 */ /* 0x000fe200078e0202 */
[----:B------:R1:W2:Y:S04]  /*21b80*/  LDS.128 R72, [R245] ;  /* 0x00000000f5487984 */ /* 0x0002a80000000c00 */
        /* <DEDUP_REMOVED lines=16> */
[----:B--234-:R-:W-:Y:S01]  /*21c90*/  IMAD R14, R243, 0x40, R14 ;  /* 0x00000040f30e7824 */ /* 0x01cfe200078e020e */
[----:B------:R-:W-:Y:S01]  /*21ca0*/  IADD3 R11, R13, 0x8, RZ ;  /* 0x000000080d0b7810 */ /* 0x000fe20007ffe0ff */
[----:B------:R-:W-:Y:S01]  /*21cb0*/  IMAD R2, R243, -0x40, R244 ;  /* 0xffffffc0f3027824 */ /* 0x000fe200078e02f4 */
[----:B------:R-:W-:-:S02]  /*21cc0*/  ULDC.64 UR4, c[0x0][0x118] ;  /* 0x0000460000047ab9 */ /* 0x000fc40000000a00 */
[----:B------:R-:W-:Y:S02]  /*21cd0*/  SHF.R.S32.HI R10, RZ, 0x1f, R14 ;  /* 0x0000001fff0a7819 */ /* 0x000fe4000001140e */
[C---:B------:R-:W-:Y:S02]  /*21ce0*/  IADD3 R3, P0, R13.reuse, R14, RZ ;  /* 0x0000000e0d037210 */ /* 0x040fe40007f1e0ff */
[-C--:B------:R-:W-:Y:S02]  /*21cf0*/  ISETP.GE.AND P2, PT, R13, R2.reuse, PT ;  /* 0x000000020d00720c */ /* 0x080fe40003f46270 */
[----:B------:R-:W-:Y:S02]  /*21d00*/  ISETP.GE.AND P1, PT, R11, R2, PT ;  /* 0x000000020b00720c */ /* 0x000fe40003f26270 */
[----:B------:R-:W-:Y:S02]  /*21d10*/  LEA.HI.X.SX32 R10, R13, R10, 0x1, P0 ;  /* 0x0000000a0d0a7211 */ /* 0x000fe400000f0eff */
[----:B-----5:R-:W-:-:S04]  /*21d20*/  LEA R2, P0, R3, R86, 0x2 ;  /* 0x0000005603027211 */ /* 0x020fc800078010ff */
[----:B------:R-:W-:-:S05]  /*21d30*/  LEA.HI.X R3, R3, R87, R10, 0x2, P0 ;  /* 0x0000005703037211 */ /* 0x000fca00000f140a */
[----:B------:R2:W-:Y:S04]  /*21d40*/  @!P2 ST.E [R2.64], R7 ;  /* 0x000000070200a985 */ /* 0x0005e8000c101904 */
[----:B------:R2:W-:Y:S02]  /*21d50*/  @!P1 ST.E [R2.64+0x20], R12 ;  /* 0x0000200c02009985 */ /* 0x0005e4000c101904 */
.L_x_1107:
[----:B--234-:R-:W-:Y:S05]  /*21d60*/  BSYNC B0 ;  /* 0x0000000000007941 */ /* 0x01cfea0003800000 */
.L_x_1106:
[----:B------:R-:W2:Y:S01]  /*21d70*/  S2R R2, SR_TID.X ;  /* 0x0000000000027919 */ /* 0x000ea20000002100 */
[----:B------:R-:W-:Y:S01]  /*21d80*/  LEA.HI R3, R5, R4, RZ, 0x3 ;  /* 0x0000000405037211 */ /* 0x000fe200078f18ff */
[----:B------:R-:W-:Y:S01]  /*21d90*/  ULDC.64 UR4, c[0x0][0x118] ;  /* 0x0000460000047ab9 */ /* 0x000fe20000000a00 */
[----:B------:R-:W-:Y:S01]  /*21da0*/  IMAD.SHL.U32 R243, R243, 0x40, RZ ;  /* 0x00000040f3f37824 */ /* 0x000fe200078e00ff */
[----:B-1----:R1:W5:Y:S01]  /*21db0*/  LD.E R8, [R8.64+0xc0] ;  /* 0x0000c00408087980 */ /* 0x002362000c101900 */
[----:B------:R-:W-:Y:S01]  /*21dc0*/  LOP3.LUT R3, R3, 0xfffffff8, RZ, 0xc0, !PT ;  /* 0xfffffff803037812 */ /* 0x000fe200078ec0ff */
[----:B------:R-:W-:Y:S01]  /*21dd0*/  IMAD R7, R81, R241, RZ ;  /* 0x000000f151077224 */ /* 0x000fe200078e02ff */
[----:B------:R-:W-:Y:S01]  /*21de0*/  BSSY B0, `(.L_x_1108) ;  /* 0x000002b000007945 */ /* 0x000fe20003800000 */
[----:B------:R-:W-:Y:S01]  /*21df0*/  SHF.R.S32.HI R10, RZ, 0x1f, R243 ;  /* 0x0000001fff0a7819 */ /* 0x000fe200000114f3 */
[----:B------:R-:W-:-:S02]  /*21e00*/  IMAD R5, R83, R243, RZ ;  /* 0x000000f353057224 */ /* 0x000fc400078e02ff */
[----:B------:R-:W-:Y:S02]  /*21e10*/  IMAD.IADD R4, R4, 0x1, -R3 ;  /* 0x0000000104047824 */ /* 0x000fe400078e0a03 */
[----:B------:R-:W-:Y:S02]  /*21e20*/  IMAD R5, R82, R10, R5 ;  /* 0x0000000a52057224 */ /* 0x000fe400078e0205 */
[----:B------:R-:W-:-:S05]  /*21e30*/  IMAD.SHL.U32 R14, R4, 0x8, RZ ;  /* 0x00000008040e7824 */ /* 0x000fca00078e00ff */
[----:B------:R-:W-:Y:S02]  /*21e40*/  SHF.R.S32.HI R15, RZ, 0x1f, R14 ;  /* 0x0000001fff0f7819 */ /* 0x000fe4000001140e */
[----:B--2---:R-:W-:-:S03]  /*21e50*/  SHF.R.S32.HI R3, RZ, 0x1f, R2 ;  /* 0x0000001fff037819 */ /* 0x004fc60000011402 */
[----:B------:R-:W-:Y:S01]  /*21e60*/  IMAD.WIDE.U32 R12, R82, R243, R14 ;  /* 0x000000f3520c7225 */ /* 0x000fe200078e000e */
[----:B------:R-:W-:-:S03]  /*21e70*/  LEA.HI R4, R3, R2, RZ, 0x3 ;  /* 0x0000000203047211 */ /* 0x000fc600078f18ff */
[----:B------:R-:W-:Y:S01]  /*21e80*/  IMAD.IADD R243, R244, 0x1, -R243 ;  /* 0x00000001f4f37824 */ /* 0x000fe200078e0af3 */
[----:B------:R-:W-:Y:S02]  /*21e90*/  IADD3 R10, P0, R6, R12, RZ ;  /* 0x0000000c060a7210 */ /* 0x000fe40007f1e0ff */
[----:B-1----:R-:W-:Y:S02]  /*21ea0*/  SHF.R.S32.HI R9, RZ, 0x3, R4 ;  /* 0x00000003ff097819 */ /* 0x002fe40000011404 */
[----:B------:R-:W-:Y:S02]  /*21eb0*/  LOP3.LUT R3, R4, 0xfffffff8, RZ, 0xc0, !PT ;  /* 0xfffffff804037812 */ /* 0x000fe400078ec0ff */
[----:B------:R-:W-:Y:S02]  /*21ec0*/  IADD3.X R11, R0, R13, R5, P0, !PT ;  /* 0x0000000d000b7210 */ /* 0x000fe400007fe405 */
[----:B------:R-:W-:Y:S01]  /*21ed0*/  ISETP.GE.AND P0, PT, R9, R243, PT ;  /* 0x000000f30900720c */ /* 0x000fe20003f06270 */
[----:B------:R-:W-:Y:S01]  /*21ee0*/  IMAD.IADD R3, R2, 0x1, -R3 ;  /* 0x0000000102037824 */ /* 0x000fe200078e0a03 */
[----:B------:R-:W-:-:S03]  /*21ef0*/  SHF.R.S32.HI R2, RZ, 0x1f, R241 ;  /* 0x0000001fff027819 */ /* 0x000fc600000114f1 */
[----:B------:R-:W-:Y:S02]  /*21f00*/  IMAD.SHL.U32 R3, R3, 0x8, RZ ;  /* 0x0000000803037824 */ /* 0x000fe400078e00ff */
[C---:B------:R-:W-:Y:S02]  /*21f10*/  IMAD R2, R80.reuse, R2, R7 ;  /* 0x0000000250027224 */ /* 0x040fe400078e0207 */
[----:B------:R-:W-:Y:S01]  /*21f20*/  IMAD.WIDE.U32 R80, R80, R241, R10 ;  /* 0x000000f150507225 */ /* 0x000fe200078e000a */
[C---:B------:R-:W-:Y:S02]  /*21f30*/  IADD3 R7, R3.reuse, 0x40, RZ ;  /* 0x0000004003077810 */ /* 0x040fe40007ffe0ff */
[----:B------:R-:W-:Y:S01]  /*21f40*/  IADD3 R5, R3, 0x80, RZ ;  /* 0x0000008003057810 */ /* 0x000fe20007ffe0ff */
[----:B-----5:R-:W-:Y:S01]  /*21f50*/  IMAD.IADD R87, R81, 0x1, R2 ;  /* 0x0000000151577824 */ /* 0x020fe200078e0202 */
[----:B------:R-:W-:Y:S02]  /*21f60*/  SHF.R.S32.HI R11, RZ, 0x1f, R9 ;  /* 0x0000001fff0b7819 */ /* 0x000fe40000011409 */
[----:B------:R-:W-:Y:S01]  /*21f70*/  IADD3 R3, R3, 0xc0, RZ ;  /* 0x000000c003037810 */ /* 0x000fe20007ffe0ff */
[----:B------:R-:W-:Y:S05]  /*21f80*/  @P0 BRA `(.L_x_1109) ;  /* 0x0000010000000947 */ /* 0x000fea0003800000 */
[----:B------:R-:W-:Y:S01]  /*21f90*/  IMAD R0, R83, R9, RZ ;  /* 0x0000000953007224 */ /* 0x000fe200078e02ff */
[-C--:B------:R-:W-:Y:S01]  /*21fa0*/  ISETP.GE.AND P4, PT, R14, R8.reuse, PT ;  /* 0x000000080e00720c */ /* 0x080fe20003f86270 */
[----:B------:R-:W-:Y:S01]  /*21fb0*/  IMAD.MOV.U32 R86, RZ, RZ, R80 ;  /* 0x000000ffff567224 */ /* 0x000fe200078e0050 */
[-C--:B------:R-:W-:Y:S01]  /*21fc0*/  ISETP.GE.AND P3, PT, R7, R8.reuse, PT ;  /* 0x000000080700720c */ /* 0x080fe20003f66270 */
[----:B------:R-:W-:Y:S01]  /*21fd0*/  IMAD R0, R82, R11, R0 ;  /* 0x0000000b52007224 */ /* 0x000fe200078e0200 */
[----:B------:R-:W-:Y:S01]  /*21fe0*/  ISETP.GE.AND P2, PT, R5, R8, PT ;  /* 0x000000080500720c */ /* 0x000fe20003f46270 */
[----:B------:R-:W-:Y:S01]  /*21ff0*/  IMAD.WIDE.U32 R12, R9, R82, R86 ;  /* 0x00000052090c7225 */ /* 0x000fe200078e0056 */
[----:B------:R-:W-:Y:S01]  /*22000*/  ISETP.GE.AND P1, PT, R3, R8, PT ;  /* 0x000000080300720c */ /* 0x000fe20003f26270 */
[----:B------:R-:W-:-:S02]  /*22010*/  ULDC.64 UR4, c[0x0][0x118] ;  /* 0x0000460000047ab9 */ /* 0x000fc40000000a00 */
[----:B------:R-:W-:Y:S01]  /*22020*/  IMAD.IADD R13, R13, 0x1, R0 ;  /* 0x000000010d0d7824 */ /* 0x000fe200078e0200 */
[----:B------:R-:W-:-:S04]  /*22030*/  LEA R88, P0, R12, R84, 0x1 ;  /* 0x000000540c587211 */ /* 0x000fc800078008ff */
[----:B------:R-:W-:-:S05]  /*22040*/  LEA.HI.X R89, R12, R85, R13, 0x1, P0 ;  /* 0x000000550c597211 */ /* 0x000fca00000f0c0d */
[----:B------:R1:W-:Y:S04]  /*22050*/  @!P4 ST.E.128 [R88.64], R72 ;  /* 0x000000485800c985 */ /* 0x0003e8000c101d04 */
[----:B------:R1:W-:Y:S04]  /*22060*/  @!P3 ST.E.128 [R88.64+0x80], R56 ;  /* 0x000080385800b985 */ /* 0x0003e8000c101d04 */
[----:B------:R1:W-:Y:S04]  /*22070*/  @!P2 ST.E.128 [R88.64+0x100], R40 ;  /* 0x000100285800a985 */ /* 0x0003e8000c101d04 */
[----:B------:R1:W-:Y:S02]  /*22080*/  @!P1 ST.E.128 [R88.64+0x180], R24 ;  /* 0x0001801858009985 */ /* 0x0003e4000c101d04 */
.L_x_1109:
[----:B------:R-:W-:Y:S05]  /*22090*/  BSYNC B0 ;  /* 0x0000000000007941 */ /* 0x000fea0003800000 */
.L_x_1108:
[----:B------:R-:W-:Y:S01]  /*220a0*/  IADD3 R0, R9, 0x10, RZ ;  /* 0x0000001009007810 */ /* 0x000fe20007ffe0ff */
[----:B------:R-:W-:Y:S03]  /*220b0*/  BSSY B0, `(.L_x_1110) ;  /* 0x0000016000007945 */ /* 0x000fe60003800000 */
[----:B------:R-:W-:-:S13]  /*220c0*/  ISETP.GE.AND P0, PT, R0, R243, PT ;  /* 0x000000f30000720c */ /* 0x000fda0003f06270 */
[----:B------:R-:W-:Y:S05]  /*220d0*/  @P0 BRA `(.L_x_1111) ;  /* 0x0000013000000947 */ /* 0x000fea0003800000 */
[----:B-1----:R-:W-:Y:S01]  /*220e0*/  IADD3 R25, P0, R9, 0x10, RZ ;  /* 0x0000001009197810 */ /* 0x002fe20007f1e0ff */
[----:B------:R-:W-:Y:S01]  /*220f0*/  IMAD.MOV.U32 R26, RZ, RZ, R80 ;  /* 0x000000ffff1a7224 */ /* 0x000fe200078e0050 */
[-C--:B------:R-:W-:Y:S01]  /*22100*/  ISETP.GE.AND P3, PT, R14, R8.reuse, PT ;  /* 0x000000080e00720c */ /* 0x080fe20003f66270 */
[----:B------:R-:W-:Y:S01]  /*22110*/  IMAD.MOV.U32 R27, RZ, RZ, R87 ;  /* 0x000000ffff1b7224 */ /* 0x000fe200078e0057 */
[-C--:B------:R-:W-:Y:S01]  /*22120*/  ISETP.GE.AND P2, PT, R7, R8.reuse, PT ;  /* 0x000000080700720c */ /* 0x080fe20003f46270 */
[----:B------:R-:W-:Y:S01]  /*22130*/  IMAD.X R13, RZ, RZ, R11, P0 ;  /* 0x000000ffff0d7224 */ /* 0x000fe200000e060b */
[-C--:B------:R-:W-:Y:S01]  /*22140*/  ISETP.GE.AND P1, PT, R5, R8.reuse, PT ;  /* 0x000000080500720c */ /* 0x080fe20003f26270 */
[----:B------:R-:W-:Y:S01]  /*22150*/  IMAD.WIDE.U32 R26, R82, R25, R26 ;  /* 0x00000019521a7225 */ /* 0x000fe200078e001a */
[----:B------:R-:W-:Y:S01]  /*22160*/  ISETP.GE.AND P0, PT, R3, R8, PT ;  /* 0x000000080300720c */ /* 0x000fe20003f06270 */
[----:B------:R-:W-:Y:S02]  /*22170*/  ULDC.64 UR4, c[0x0][0x118] ;  /* 0x0000460000047ab9 */ /* 0x000fe40000000a00 */
[----:B------:R-:W-:Y:S01]  /*22180*/  IMAD R13, R13, R82, RZ ;  /* 0x000000520d0d7224 */ /* 0x000fe200078e02ff */
[----:B------:R-:W-:-:S03]  /*22190*/  LEA R12, P4, R26, R84, 0x1 ;  /* 0x000000541a0c7211 */ /* 0x000fc600078808ff */
[----:B------:R-:W-:-:S04]  /*221a0*/  IMAD R13, R83, R25, R13 ;  /* 0x00000019530d7224 */ /* 0x000fc800078e020d */
[----:B------:R-:W-:-:S05]  /*221b0*/  IMAD.IADD R13, R27, 0x1, R13 ;  /* 0x000000011b0d7824 */ /* 0x000fca00078e020d */
[----:B------:R-:W-:-:S05]  /*221c0*/  LEA.HI.X R13, R26, R85, R13, 0x1, P4 ;  /* 0x000000551a0d7211 */ /* 0x000fca00020f0c0d */
[----:B------:R1:W-:Y:S04]  /*221d0*/  @!P3 ST.E.128 [R12.64], R68 ;  /* 0x000000440c00b985 */ /* 0x0003e8000c101d04 */
[----:B------:R1:W-:Y:S04]  /*221e0*/  @!P2 ST.E.128 [R12.64+0x80], R52 ;  /* 0x000080340c00a985 */ /* 0x0003e8000c101d04 */
[----:B------:R1:W-:Y:S04]  /*221f0*/  @!P1 ST.E.128 [R12.64+0x100], R36 ;  /* 0x000100240c009985 */ /* 0x0003e8000c101d04 */
[----:B------:R1:W-:Y:S02]  /*22200*/  @!P0 ST.E.128 [R12.64+0x180], R20 ;  /* 0x000180140c008985 */ /* 0x0003e4000c101d04 */
.L_x_1111:
[----:B------:R-:W-:Y:S05]  /*22210*/  BSYNC B0 ;  /* 0x0000000000007941 */ /* 0x000fea0003800000 */
.L_x_1110:
        /* <DEDUP_REMOVED lines=23> */
.L_x_1113:
[----:B------:R-:W-:Y:S05]  /*22390*/  BSYNC B0 ;  /* 0x0000000000007941 */ /* 0x000fea0003800000 */
.L_x_1112:
[----:B------:R-:W-:Y:S01]  /*223a0*/  IADD3 R0, R9, 0x30, RZ ;  /* 0x0000003009007810 */ /* 0x000fe20007ffe0ff */
[----:B------:R-:W-:-:S03]  /*223b0*/  IMAD.MOV.U32 R241, RZ, RZ, 0x0 ;  /* 0x00000000fff17424 */ /* 0x000fc600078e00ff */
[----:B------:R-:W-:-:S13]  /*223c0*/  ISETP.GE.AND P0, PT, R0, R243, PT ;  /* 0x000000f30000720c */ /* 0x000fda0003f06270 */
[----:B------:R-:W-:Y:S05]  /*223d0*/  @P0 RET.REL.NODEC R240 `(_ZN5flash24flash_fwd_splitkv_kernelI23Flash_fwd_kernel_traitsILi256ELi64ELi64ELi4ELb0ELb0EN7cutlass10bfloat16_tE19Flash_kernel_traitsILi256ELi64ELi64ELi4ES3_EELb0ELb0ELb0ELb0ELb0ELb0ELb0ELb1EEEvNS_16Flash_fwd_paramsE) ;  /* 0xfffddc20f0000950 */ /* 0x000fea0003c3ffff */
[----:B------:R-:W-:Y:S01]  /*223e0*/  IADD3 R9, P0, R9, 0x30, RZ ;  /* 0x0000003009097810 */ /* 0x000fe20007f1e0ff */
[----:B-1----:R-:W-:Y:S01]  /*223f0*/  IMAD.MOV.U32 R12, RZ, RZ, R80 ;  /* 0x000000ffff0c7224 */ /* 0x002fe200078e0050 */
[----:B------:R-:W-:Y:S01]  /*22400*/  MOV R13, R87 ;  /* 0x00000057000d7202 */ /* 0x000fe20000000f00 */
[----:B------:R-:W-:Y:S01]  /*22410*/  ULDC.64 UR4, c[0x0][0x118] ;  /* 0x0000460000047ab9 */ /* 0x000fe20000000a00 */
[-C--:B------:R-:W-:Y:S01]  /*22420*/  ISETP.GE.AND P2, PT, R14, R8.reuse, PT ;  /* 0x000000080e00720c */ /* 0x080fe20003f46270 */
[----:B------:R-:W-:Y:S01]  /*22430*/  IMAD.X R11, RZ, RZ, R11, P0 ;  /* 0x000000ffff0b7224 */ /* 0x000fe200000e060b */
[-C--:B------:R-:W-:Y:S01]  /*22440*/  ISETP.GE.AND P0, PT, R5, R8.reuse, PT ;  /* 0x000000080500720c */ /* 0x080fe20003f06270 */
[----:B------:R-:W-:Y:S01]  /*22450*/  IMAD.WIDE.U32 R12, R82, R9, R12 ;  /* 0x00000009520c7225 */ /* 0x000fe200078e000c */
[----:B------:R-:W-:Y:S02]  /*22460*/  ISETP.GE.AND P1, PT, R7, R8, PT ;  /* 0x000000080700720c */ /* 0x000fe40003f26270 */
[----:B------:R-:W-:Y:S01]  /*22470*/  MOV R241, 0x0 ;  /* 0x0000000000f17802 */ /* 0x000fe20000000f00 */
[----:B------:R-:W-:Y:S01]  /*22480*/  IMAD R11, R11, R82, RZ ;  /* 0x000000520b0b7224 */ /* 0x000fe200078e02ff */
[----:B------:R-:W-:-:S03]  /*22490*/  LEA R4, P3, R12, R84, 0x1 ;  /* 0x000000540c047211 */ /* 0x000fc600078608ff */
[----:B------:R-:W-:-:S04]  /*224a0*/  IMAD R11, R83, R9, R11 ;  /* 0x00000009530b7224 */ /* 0x000fc800078e020b */
[----:B------:R-:W-:-:S05]  /*224b0*/  IMAD.IADD R11, R13, 0x1, R11 ;  /* 0x000000010d0b7824 */ /* 0x000fca00078e020b */
[----:B------:R-:W-:-:S05]  /*224c0*/  LEA.HI.X R5, R12, R85, R11, 0x1, P3 ;  /* 0x000000550c057211 */ /* 0x000fca00018f0c0b */
[----:B------:R1:W-:Y:S01]  /*224d0*/  @!P0 ST.E.128 [R4.64+0x100], R28 ;  /* 0x0001001c04008985 */ /* 0x0003e2000c101d04 */
[----:B------:R-:W-:-:S03]  /*224e0*/  ISETP.GE.AND P0, PT, R3, R8, PT ;  /* 0x000000080300720c */ /* 0x000fc60003f06270 */
[----:B------:R1:W-:Y:S04]  /*224f0*/  @!P2 ST.E.128 [R4.64], R60 ;  /* 0x0000003c0400a985 */ /* 0x0003e8000c101d04 */
[----:B------:R1:W-:Y:S06]  /*22500*/  @!P1 ST.E.128 [R4.64+0x80], R44 ;  /* 0x0000802c04009985 */ /* 0x0003ec000c101d04 */
[----:B------:R-:W-:Y:S05]  /*22510*/  @P0 RET.REL.NODEC R240 `(_ZN5flash24flash_fwd_splitkv_kernelI23Flash_fwd_kernel_traitsILi256ELi64ELi64ELi4ELb0ELb0EN7cutlass10bfloat16_tE19Flash_kernel_traitsILi256ELi64ELi64ELi4ES3_EELb0ELb0ELb0ELb0ELb0ELb0ELb0ELb1EEEvNS_16Flash_fwd_paramsE) ;  /* 0xfffddae0f0000950 */ /* 0x000fea0003c3ffff */
[----:B------:R-:W-:Y:S01]  /*22520*/  MOV R241, 0x0 ;  /* 0x0000000000f17802 */ /* 0x000fe20000000f00 */
[----:B------:R-:W-:-:S02]  /*22530*/  ULDC.64 UR4, c[0x0][0x118] ;  /* 0x0000460000047ab9 */ /* 0x000fc40000000a00 */
[----:B------:R2:W-:Y:S01]  /*22540*/  ST.E.128 [R4.64+0x180], R76 ;  /* 0x0001804c04007985 */ /* 0x0005e2000c101d04 */
[----:B------:R-:W-:Y:S05]  /*22550*/  RET.REL.NODEC R240 `(_ZN5flash24flash_fwd_splitkv_kernelI23Flash_fwd_kernel_traitsILi256ELi64ELi64ELi4ELb0ELb0EN7cutlass10bfloat16_tE19Flash_kernel_traitsILi256ELi64ELi64ELi4ES3_EELb0ELb0ELb0ELb0ELb0ELb0ELb0ELb1EEEvNS_16Flash_fwd_paramsE) ;  /* 0xfffddaa0f0007950 */ /* 0x000fea0003c3ffff */
.L_x_1101:
[----:B------:R-:W-:Y:S02]  /*22560*/  MOV R6, 0x2 ;  /* 0x0000000200067802 */ /* 0x000fe40000000f00 */
[----:B------:R-:W-:Y:S02]  /*22570*/  MOV R4, 0x22590 ;  /* 0x0002259000047802 */ /* 0x000fe40000000f00 */
[----:B-1---5:R-:W-:Y:S05]  /*22580*/  CALL.REL.NOINC `($__internal_14_$__cuda_sm70_shflsync_bfly_p) ;  /* 0x000000f000007944 */ /* 0x022fea0003c00000 */
[----:B-12---:R-:W-:Y:S05]  /*22590*/  BRA `(.L_x_1114) ;  /* 0xffffdf6000007947 */ /* 0x006fea000383ffff */
.L_x_1102:
[----:B------:R-:W-:Y:S02]  /*225a0*/  MOV R6, 0x1 ;  /* 0x0000000100067802 */ /* 0x000fe40000000f00 */
[----:B------:R-:W-:Y:S02]  /*225b0*/  MOV R4, 0x225d0 ;  /* 0x000225d000047802 */ /* 0x000fe40000000f00 */
[----:B-1---5:R-:W-:Y:S05]  /*225c0*/  CALL.REL.NOINC `($__internal_14_$__cuda_sm70_shflsync_bfly_p) ;  /* 0x000000b000007944 */ /* 0x022fea0003c00000 */
[----:B--2---:R-:W-:Y:S01]  /*225d0*/  FADD.FTZ R10, R252, R6 ;  /* 0x00000006fc0a7221 */ /* 0x004fe20000010000 */
[----:B-1----:R-:W-:Y:S02]  /*225e0*/  MOV R252, R251 ;  /* 0x000000fb00fc7202 */ /* 0x002fe40000000f00 */
[----:B------:R-:W-:Y:S02]  /*225f0*/  MOV R6, 0x2 ;  /* 0x0000000200067802 */ /* 0x000fe40000000f00 */
[----:B------:R-:W-:-:S02]  /*22600*/  MOV R4, 0x22620 ;  /* 0x0002262000047802 */ /* 0x000fc40000000f00 */
[----:B------:R-:W-:Y:S05]  /*22610*/  CALL.REL.NOINC `($__internal_14_$__cuda_sm70_shflsync_bfly_p) ;  /* 0x0000006000007944 */ /* 0x000fea0003c00000 */
[----:B--2---:R-:W-:Y:S01]  /*22620*/  FADD.FTZ R7, R251, R6 ;  /* 0x00000006fb077221 */ /* 0x004fe20000010000 */
[----:B------:R-:W-:-:S02]  /*22630*/  MOV R6, 0x1 ;  /* 0x0000000100067802 */ /* 0x000fc40000000f00 */
[----:B------:R-:W-:Y:S02]  /*22640*/  MOV R4, 0x22670 ;  /* 0x0002267000047802 */ /* 0x000fe40000000f00 */
[----:B-1----:R-:W-:Y:S02]  /*22650*/  MOV R252, R7 ;  /* 0x0000000700fc7202 */ /* 0x002fe40000000f00 */
[----:B------:R-:W-:Y:S05]  /*22660*/  CALL.REL.NOINC `($__internal_14_$__cuda_sm70_shflsync_bfly_p) ;  /* 0x0000001000007944 */ /* 0x000fea0003c00000 */
[----:B-12---:R-:W-:Y:S05]  /*22670*/  BRA `(.L_x_1115) ;  /* 0xffffdef000007947 */ /* 0x006fea000383ffff */
        .weak           $__internal_14_$__cuda_sm70_shflsync_bfly_p
        .type           $__internal_14_$__cuda_sm70_shflsync_bfly_p,@function
        .size           $__internal_14_$__cuda_sm70_shflsync_bfly_p,(.L_x_8873 - $__internal_14_$__cuda_sm70_shflsync_bfly_p)
$__internal_14_$__cuda_sm70_shflsync_bfly_p:
[----:B------:R-:W-:Y:S01]  /*22680*/  MOV R12, R4 ;  /* 0x00000004000c7202 */ /* 0x000fe20000000f00 */
[----:B------:R-:W-:Y:S04]  /*22690*/  WARPSYNC R0 ;  /* 0x0000000000007348 */ /* 0x000fe80003800000 */
[----:B------:R-:W-:Y:S01]  /*226a0*/  MOV R13, 0x0 ;  /* 0x00000000000d7802 */ /* 0x000fe20000000f00 */
[----:B------:R1:W2:Y:S03]  /*226b0*/  SHFL.BFLY PT, R6, R252, R6, R5 ;  /* 0x0c000006fc067389 */ /* 0x0002a600000e0005 */
[----:B------:R-:W-:Y:S05]  /*226c0*/  RET.REL.NODEC R12 `(_ZN5flash24flash_fwd_splitkv_kernelI23Flash_fwd_kernel_traitsILi256ELi64ELi64ELi4ELb0ELb0EN7cutlass10bfloat16_tE19Flash_kernel_traitsILi256ELi64ELi64ELi4ES3_EELb0ELb0ELb0ELb0ELb0ELb0ELb0ELb1EEEvNS_16Flash_fwd_paramsE) ;  /* 0xfffdd9300c007950 */ /* 0x000fea0003c3ffff */
.L_x_1116:
        /* <DEDUP_REMOVED lines=11> */
.L_x_8873:


//--------------------- .text._ZN5flash24flash_fwd_splitkv_kernelI23Flash_fwd_kernel_traitsILi256ELi64ELi64ELi4ELb0ELb0EN7cutlass10bfloat16_tE19Flash_kernel_traitsILi256ELi64ELi64ELi4ES3_EELb0ELb0ELb0ELb0ELb0ELb1ELb0ELb1EEEvNS_16Flash_fwd_paramsE --------------------------
	.section	.text._ZN5flash24flash_fwd_splitkv_kernelI23Flash_fwd_kernel_traitsILi256ELi64ELi64ELi4ELb0ELb0EN7cutlass10bfloat16_tE19Flash_kernel_traitsILi256ELi64ELi64ELi4ES3_EELb0ELb0ELb0ELb0ELb0ELb1ELb0ELb1EEEvNS_16Flash_fwd_paramsE,"ax",@progbits
	.sectioninfo	@"SHI_REGISTERS=255"
	.align	128
        .global         _ZN5flash24flash_fwd_splitkv_kernelI23Flash_fwd_kernel_traitsILi256ELi64ELi64ELi4ELb0ELb0EN7cutlass10bfloat16_tE19Flash_kernel_traitsILi256ELi64ELi64ELi4ES3_EELb0ELb0ELb0ELb0ELb0ELb1ELb0ELb1EEEvNS_16Flash_fwd_paramsE
        .type           _ZN5flash24flash_fwd_splitkv_kernelI23Flash_fwd_kernel_traitsILi256ELi64ELi64ELi4ELb0ELb0EN7cutlass10bfloat16_tE19Flash_kernel_traitsILi256ELi64ELi64ELi4ES3_EELb0ELb0ELb0ELb0ELb0ELb1ELb0ELb1EEEvNS_16Flash_fwd_paramsE,@function
        .size           _ZN5flash24flash_fwd_splitkv_kernelI23Flash_fwd_kernel_traitsILi256ELi64ELi64ELi4ELb0ELb0EN7cutlass10bfloat16_tE19Flash_kernel_traitsILi256ELi64ELi64ELi4ES3_EELb0ELb0ELb0ELb0ELb0ELb1ELb0ELb1EEEvNS_16Flash_fwd_paramsE,(.L_x_8875 - _ZN5flash24flash_fwd_splitkv_kernelI23Flash_fwd_kernel_traitsILi256ELi64ELi64ELi4ELb0ELb0EN7cutlass10bfloat16_tE19Flash_kernel_traitsILi256ELi64ELi64ELi4ES3_EELb0ELb0ELb0ELb0ELb0ELb1ELb0ELb1EEEvNS_16Flash_fwd_paramsE)
        .other          _ZN5flash24flash_fwd_splitkv_kernelI23Flash_fwd_kernel_traitsILi256ELi64ELi64ELi4ELb0ELb0EN7cutlass10bfloat16_tE19Flash_kernel_traitsILi256ELi64ELi64ELi4ES3_EELb0ELb0ELb0ELb0ELb0ELb1ELb0ELb1EEEvNS_16Flash_fwd_paramsE,@"STO_CUDA_ENTRY STV_DEFAULT"
_ZN5flash24flash_fwd_splitkv_kernelI23Flash_fwd_kernel_traitsILi256ELi64ELi64ELi4ELb0ELb0EN7cutlass10bfloat16_tE19Flash_kernel_traitsILi256ELi64ELi64ELi4ES3_EELb0ELb0ELb0ELb0ELb0ELb1ELb0ELb1EEEvNS_16Flash_fwd_paramsE:
.text._ZN5flash24flash_fwd_splitkv_kernelI23Flash_fwd_kernel_traitsILi256ELi64ELi64ELi4ELb0ELb0EN7cutlass10bfloat16_tE19Flash_kernel_traitsILi256ELi64ELi64ELi4ES3_EELb0ELb0ELb0ELb0ELb0ELb1ELb0ELb1EEEvNS_16Flash_fwd_paramsE:
        /* <DEDUP_REMOVED lines=10> */
[----:B-123--:R-:W-:Y:S05]  /*00a0*/  CALL.REL.NOINC `($_ZN5flash24flash_fwd_splitkv_kernelI23Flash_fwd_kernel_traitsILi256ELi64ELi64ELi4ELb0ELb0EN7cutlass10bfloat16_tE19Flash_kernel_traitsILi256ELi64ELi64ELi4ES3_EELb0ELb0ELb0ELb0ELb0ELb1ELb0ELb1EEEvNS_16Flash_fwd_paramsE$_ZN5flash30compute_attn_1rowblock_splitkvI23Flash_fwd_kernel_traitsILi256ELi64ELi64ELi4ELb0ELb0EN7cutlass10bfloat16_tE19Flash_kernel_traitsILi256ELi64ELi64ELi4ES3_EELb0ELb0ELb0ELb0ELb0ELb1ELb0ELb1ENS_16Flash_fwd_paramsEEEvRKT8_iiiii) ;  /* 0x0000002000007944 */ /* 0x00efea0003c00000 */
[----:B------:R-:W-:Y:S05]  /*00b0*/  BSYNC B4 ;  /* 0x0000000000047941 */ /* 0x000fea0003800000 */
.L_x_1117:
[----:B------:R-:W-:Y:S05]  /*00c0*/  EXIT ;  /* 0x000000000000794d */ /* 0x000fea0003800000 */
        .type           $_ZN5flash24flash_fwd_splitkv_kernelI23Flash_fwd_kernel_traitsILi256ELi64ELi64ELi4ELb0ELb0EN7cutlass10bfloat16_tE19Flash_kernel_traitsILi256ELi64ELi64ELi4ES3_EELb0ELb0ELb0ELb0ELb0ELb1ELb0ELb1EEEvNS_16Flash_fwd_paramsE$_ZN5flash30compute_attn_1rowblock_splitkvI23Flash_fwd_kernel_traitsILi256ELi64ELi64ELi4ELb0ELb0EN7cutlass10bfloat16_tE19Flash_kernel_traitsILi256ELi64ELi64ELi4ES3_EELb0ELb0ELb0ELb0ELb0ELb1ELb0ELb1ENS_16Flash_fwd_paramsEEEvRKT8_iiiii,@function
        .size           $_ZN5flash24flash_fwd_splitkv_kernelI23Flash_fwd_kernel_traitsILi256ELi64ELi64ELi4ELb0ELb0EN7cutlass10bfloat16_tE19Flash_kernel_traitsILi256ELi64ELi64ELi4ES3_EELb0ELb0ELb0ELb0ELb0ELb1ELb0ELb1EEEvNS_16Flash_fwd_paramsE$_ZN5flash30compute_attn_1rowblock_splitkvI23Flash_fwd_kernel_traitsILi256ELi64ELi64ELi4ELb0ELb0EN7cutlass10bfloat16_tE19Flash_kernel_traitsILi256ELi64ELi64ELi4ES3_EELb0ELb0ELb0ELb0ELb0ELb1ELb0ELb1ENS_16Flash_fwd_paramsEEEvRKT8_iiiii,($__internal_15_$__cuda_sm70_shflsync_bfly_p - $_ZN5flash24flash_fwd_splitkv_kernelI23Flash_fwd_kernel_traitsILi256ELi64ELi64ELi4ELb0ELb0EN7cutlass10bfloat16_tE19Flash_kernel_traitsILi256ELi64ELi64ELi4ES3_EELb0ELb0ELb0ELb0ELb0ELb1ELb0ELb1EEEvNS_16Flash_fwd_paramsE$_ZN5flash30compute_attn_1rowblock_splitkvI23Flash_fwd_kernel_traitsILi256ELi64ELi64ELi4ELb0ELb0EN7cutlass10bfloat16_tE19Flash_kernel_traitsILi256ELi64ELi64ELi4ES3_EELb0ELb0ELb0ELb0ELb0ELb1ELb0ELb1ENS_16Flash_fwd_paramsEEEvRKT8_iiiii)
$_ZN5flash24flash_fwd_splitkv_kernelI23Flash_fwd_kernel_traitsILi256ELi64ELi64ELi4ELb0ELb0EN7cutlass10bfloat16_tE19Flash_kernel_traitsILi256ELi64ELi64ELi4ES3_EELb0ELb0ELb0ELb0ELb0ELb1ELb0ELb1EEEvNS_16Flash_fwd_paramsE$_ZN5flash30compute_attn_1rowblock_splitkvI23Flash_fwd_kernel_traitsILi256ELi64ELi64ELi4ELb0ELb0EN7cutlass10bfloat16_tE19Flash_kernel_traitsILi256ELi64ELi64ELi4ES3_EELb0ELb0ELb0ELb0ELb0ELb1ELb0ELb1ENS_16Flash_fwd_paramsEEEvRKT8_iiiii:
        /* <DEDUP_REMOVED lines=21> */
.L_x_1119:
[----:B------:R-:W-:Y:S05]  /*0220*/  BSYNC B0 ;  /* 0x0000000000007941 */ /* 0x000fea0003800000 */
.L_x_1118:
[----:B------:R-:W4:Y:S04]  /*0230*/  LD.E.64 R14, [R20.64+0xf0] ;  /* 0x0000f006140e7980 */ /* 0x000f28000c101b00 */
[----:B---3--:R-:W3:Y:S01]  /*0240*/  @P1 LD.E R245, [R2.64+0x4] ;  /* 0x0000040602f51980 */ /* 0x008ee2000c101900 */
        /* <DEDUP_REMOVED lines=9> */
[----:B------:R-:W4:Y:S02]  /*02e0*/  LD.E.U8 R0, [R20.64+0x1b2] ;  /* 0x0001b20614007980 */ /* 0x000f24000c101100 */
[----:B----4-:R-:W-:-:S13]  /*02f0*/  ISETP.NE.AND P0, PT, R0, RZ, PT ;  /* 0x000000ff0000720c */ /* 0x010fda0003f05270 */
[----:B-1----:R-:W4:Y:S02]  /*0300*/  @P0 LD.E R3, [R4.64+0x4] ;  /* 0x0000040604030980 */ /* 0x002f24000c101900 */
[----:B----4-:R-:W-:-:S06]  /*0310*/  @P0 IADD3 R74, R3, -R12, RZ ;  /* 0x8000000c034a0210 */ /* 0x010fcc0007ffe0ff */
[----:B------:R1:W5:Y:S01]  /*0320*/  @!P0 LD.E R74, [R4.64] ;  /* 0x00000006044a8980 */ /* 0x000362000c101900 */
[----:B------:R-:W-:Y:S05]  /*0330*/  BRA `(.L_x_1122) ;  /* 0x0000001000007947 */ /* 0x000fea0003800000 */
.L_x_1121:
[----:B------:R4:W5:Y:S02]  /*0340*/  LD.E R74, [R20.64+0xb8] ;  /* 0x0000b806144a7980 */ /* 0x000964000c101900 */
.L_x_1122:
[----:B------:R-:W-:Y:S05]  /*0350*/  BSYNC B0 ;  /* 0x0000000000007941 */ /* 0x000fea0003800000 */
.L_x_1120:
[----:B-1-3--:R-:W3:Y:S01]  /*0360*/  LD.E.64 R2, [R20.64+0xf8] ;  /* 0x0000f80614027980 */ /* 0x00aee2000c101b00 */
[----:B------:R-:W-:Y:S01]  /*0370*/  BSSY B1, `(.L_x_1123) ;  /* 0x0000012000017945 */ /* 0x000fe20003800000 */
[----:B-----5:R-:W-:Y:S01]  /*0380*/  IMAD.IADD R74, R74, 0x1, -R11 ;  /* 0x000000014a4a7824 */ /* 0x020fe200078e0a0b */
[----:B---3--:R-:W-:-:S04]  /*0390*/  ISETP.NE.U32.AND P0, PT, R2, RZ, PT ;  /* 0x000000ff0200720c */ /* 0x008fc80003f05070 */
[----:B------:R-:W-:-:S13]  /*03a0*/  ISETP.NE.AND.EX P0, PT, R3, RZ, PT, P0 ;  /* 0x000000ff0300720c */ /* 0x000fda0003f05300 */
[----:B------:R-:W-:Y:S05]  /*03b0*/  @!P0 BRA `(.L_x_1124) ;  /* 0x0000004000008947 */ /* 0x000fea0003800000 */
[----:B------:R-:W-:-:S05]  /*03c0*/  IMAD.WIDE R2, R243, 0x4, R2 ;  /* 0x00000004f3027825 */ /* 0x000fca00078e0202 */
[----:B------:R-:W3:Y:S02]  /*03d0*/  LD.E R70, [R2.64] ;  /* 0x0000000602467980 */ /* 0x000ee4000c101900 */
[----:B---3--:R-:W-:Y:S01]  /*03e0*/  IADD3 R70, R70, -R11, RZ ;  /* 0x8000000b46467210 */ /* 0x008fe20007ffe0ff */
[----:B------:R-:W-:Y:S05]  /*03f0*/  BRA `(.L_x_1125) ;  /* 0x0000009000007947 */ /* 0x000fea0003800000 */
.L_x_1124:
[----:B------:R-:W3:Y:S01]  /*0400*/  LD.E.64 R2, [R20.64+0x108] ;  /* 0x0001080614027980 */ /* 0x000ee2000c101b00 */
[----:B------:R-:W-:Y:S01]  /*0410*/  BSSY B0, `(.L_x_1126) ;  /* 0x0000006000007945 */ /* 0x000fe20003800000 */
[----:B---3--:R-:W-:-:S04]  /*0420*/  ISETP.NE.U32.AND P0, PT, R2, RZ, PT ;  /* 0x000000ff0200720c */ /* 0x008fc80003f05070 */
[----:B------:R-:W-:Y:S01]  /*0430*/  ISETP.NE.AND.EX P0, PT, R3, RZ, PT, P0 ;  /* 0x000000ff0300720c */ /* 0x000fe20003f05300 */
[----:B------:R-:W-:-:S12]  /*0440*/  IMAD.MOV.U32 R3, RZ, RZ, RZ ;  /* 0x000000ffff037224 */ /* 0x000fd800078e00ff */
[----:B------:R-:W-:Y:S05]  /*0450*/  @!P0 BRA `(.L_x_1127) ;  /* 0x0000001000008947 */ /* 0x000fea0003800000 */
[----:B------:R1:W5:Y:S02]  /*0460*/  LD.E R3, [R20.64+0xbc] ;  /* 0x0000bc0614037980 */ /* 0x000364000c101900 */
.L_x_1127:
[----:B------:R-:W-:Y:S05]  /*0470*/  BSYNC B0 ;  /* 0x0000000000007941 */ /* 0x000fea0003800000 */
.L_x_1126:
[----:B-----5:R-:W-:Y:S02]  /*0480*/  IADD3 R70, R74, R3, RZ ;  /* 0x000000034a467210 */ /* 0x020fe40007ffe0ff */
.L_x_1125:
[----:B------:R-:W-:Y:S05]  /*0490*/  BSYNC B1 ;  /* 0x0000000000017941 */ /* 0x000fea0003800000 */
.L_x_1123:
[----:B------:R-:W-:Y:S01]  /*04a0*/  IMAD.SHL.U32 R76, R244, 0x40, RZ ;  /* 0x00000040f44c7824 */ /* 0x000fe200078e00ff */
[----:B------:R-:W-:Y:S01]  /*04b0*/  MOV R2, R242 ;  /* 0x000000f200027202 */ /* 0x000fe20000000f00 */
[----:B------:R-:W-:-:S03]  /*04c0*/  IMAD.MOV.U32 R3, RZ, RZ, 0x0 ;  /* 0x00000000ff037424 */ /* 0x000fc600078e00ff */
[----:B------:R-:W-:-:S13]  /*04d0*/  ISETP.GT.AND P0, PT, R245, R76, PT ;  /* 0x0000004cf500720c */ /* 0x000fda0003f04270 */
[----:B------:R-:W-:Y:S05]  /*04e0*/  @!P0 RET.REL.NODEC R2 `(_ZN5flash24flash_fwd_splitkv_kernelI23Flash_fwd_kernel_traitsILi256ELi64ELi64ELi4ELb0ELb0EN7cutlass10bfloat16_tE19Flash_kernel_traitsILi256ELi64ELi64ELi4ES3_EELb0ELb0ELb0ELb0ELb0ELb1ELb0ELb1EEEvNS_16Flash_fwd_paramsE) ;  /* 0xfffffb1002008950 */ /* 0x000fea0003c3ffff */
[----:B------:R-:W3:Y:S01]  /*04f0*/  LD.E R5, [R20.64+0xb8] ;  /* 0x0000b80614057980 */ /* 0x000ee2000c101900 */
        /* <DEDUP_REMOVED lines=13> */
[----:B----4-:R1:W4:Y:S04]  /*05d0*/  LD.E.64 R16, [R20.64+0x90] ;  /* 0x0000900614107980 */ /* 0x010328000c101b00 */
        /* <DEDUP_REMOVED lines=14> */
[----:B------:R-:W-:Y:S01]  /*06c0*/  BSSY B0, `(.L_x_1129) ;  /* 0x000002c000007945 */ /* 0x000fe20003800000 */
[-C--:B---3--:R-:W-:Y:S02]  /*06d0*/  @P0 IMAD R15, R5, R246.reuse, RZ ;  /* 0x000000f6050f0224 */ /* 0x088fe400078e02ff */
[----:B------:R-:W-:-:S04]  /*06e0*/  @P0 IMAD.WIDE.U32 R18, R4, R246, RZ ;  /* 0x000000f604120225 */ /* 0x000fc800078e00ff */
[-C--:B--2---:R-:W-:Y:S02]  /*06f0*/  @!P0 IMAD R11, R23, R243.reuse, RZ ;  /* 0x000000f3170b8224 */ /* 0x084fe400078e02ff */
[----:B-1----:R-:W-:-:S04]  /*0700*/  @!P0 IMAD.WIDE.U32 R20, R22, R243, RZ ;  /* 0x000000f316148225 */ /* 0x002fc800078e00ff */
[----:B------:R-:W-:Y:S01]  /*0710*/  @!P0 IMAD R14, R22, R14, R11 ;  /* 0x0000000e160e8224 */ /* 0x000fe200078e020b */
[----:B------:R-:W-:Y:S02]  /*0720*/  SHF.R.S32.HI R11, RZ, 0x1f, R10 ;  /* 0x0000001fff0b7819 */ /* 0x000fe4000001140a */
        /* <DEDUP_REMOVED lines=11> */
[----:B------:R-:W-:Y:S01]  /*07e0*/  SHF.R.S32.HI R14, RZ, 0x1f, R241 ;  /* 0x0000001fff0e7819 */ /* 0x000fe200000114f1 */
[----:B------:R-:W-:-:S04]  /*07f0*/  IMAD.WIDE.U32 R20, R241, R16, R18 ;  /* 0x00000010f1147225 */ /* 0x000fc800078e0012 */
[----:B------:R-:W-:Y:S02]  /*0800*/  IMAD R25, R16, R14, R25 ;  /* 0x0000000e10197224 */ /* 0x000fe400078e0219 */
[----:B------:R-:W-:Y:S01]  /*0810*/  IMAD R243, R243, R12, R241 ;  /* 0x0000000cf3f37224 */ /* 0x000fe200078e02f1 */
[----:B------:R-:W-:Y:S02]  /*0820*/  SHF.R.S32.HI R13, RZ, 0x1f, R8 ;  /* 0x0000001fff0d7819 */ /* 0x000fe40000011408 */
[C---:B------:R-:W-:Y:S01]  /*0830*/  IADD3 R19, R10.reuse, 0x40, RZ ;  /* 0x000000400a137810 */ /* 0x040fe20007ffe0ff */
[----:B------:R-:W-:Y:S01]  /*0840*/  IMAD R76, R9, R243, R76 ;  /* 0x000000f3094c7224 */ /* 0x000fe200078e024c */
[C---:B------:R-:W-:Y:S02]  /*0850*/  IADD3 R17, R10.reuse, 0x80, RZ ;  /* 0x000000800a117810 */ /* 0x040fe40007ffe0ff */
        /* <DEDUP_REMOVED lines=8> */
[----:B------:R-:W-:Y:S01]  /*08e0*/  ISETP.GE.AND P2, PT, R17, R0, PT ;  /* 0x000000001100720c */ /* 0x000fe20003f46270 */
        /* <DEDUP_REMOVED lines=9> */
.L_x_1130:
[----:B------:R-:W-:Y:S05]  /*0980*/  BSYNC B0 ;  /* 0x0000000000007941 */ /* 0x000fea0003800000 */
.L_x_1129:
[----:B------:R-:W-:Y:S01]  /*0990*/  IADD3 R16, R8, 0x10, RZ ;  /* 0x0000001008107810 */ /* 0x000fe20007ffe0ff */
[----:B------:R-:W-:Y:S03]  /*09a0*/  BSSY B0, `(.L_x_1131) ;  /* 0x0000015000007945 */ /* 0x000fe60003800000 */
[----:B------:R-:W-:-:S13]  /*09b0*/  ISETP.GE.AND P0, PT, R16, R245, PT ;  /* 0x000000f51000720c */ /* 0x000fda0003f06270 */
[----:B------:R-:W-:Y:S05]  /*09c0*/  @P0 BRA `(.L_x_1132) ;  /* 0x0000012000000947 */ /* 0x000fea0003800000 */
[----:B------:R-:W-:Y:S01]  /*09d0*/  IADD3 R23, P0, R8, 0x10, RZ ;  /* 0x0000001008177810 */ /* 0x000fe20007f1e0ff */
[----:B-1----:R-:W-:Y:S01]  /*09e0*/  IMAD.MOV.U32 R26, RZ, RZ, R20 ;  /* 0x000000ffff1a7224 */ /* 0x002fe200078e0014 */
        /* <DEDUP_REMOVED lines=16> */
.L_x_1132:
[----:B------:R-:W-:Y:S05]  /*0af0*/  BSYNC B0 ;  /* 0x0000000000007941 */ /* 0x000fea0003800000 */
.L_x_1131:
        /* <DEDUP_REMOVED lines=22> */
.L_x_1134:
[----:B------:R-:W-:Y:S05]  /*0c60*/  BSYNC B0 ;  /* 0x0000000000007941 */ /* 0x000fea0003800000 */
.L_x_1133:
[----:B------:R-:W-:Y:S01]  /*0c70*/  IADD3 R12, R8, 0x30, RZ ;  /* 0x00000030080c7810 */ /* 0x000fe20007ffe0ff */
[----:B------:R-:W-:Y:S03]  /*0c80*/  BSSY B0, `(.L_x_1135) ;  /* 0x0000014000007945 */ /* 0x000fe60003800000 */
[----:B------:R-:W-:-:S13]  /*0c90*/  ISETP.GE.AND P0, PT, R12, R245, PT ;  /* 0x000000f50c00720c */ /* 0x000fda0003f06270 */
[----:B------:R-:W-:Y:S05]  /*0ca0*/  @P0 BRA `(.L_x_1136) ;  /* 0x0000011000000947 */ /* 0x000fea0003800000 */
[----:B------:R-:W-:Y:S01]  /*0cb0*/  IADD3 R11, P0, R8, 0x30, RZ ;  /* 0x00000030080b7810 */ /* 0x000fe20007f1e0ff */
[----:B------:R-:W-:Y:S01]  /*0cc0*/  IMAD.MOV.U32 R21, RZ, RZ, R25 ;  /* 0x000000ffff157224 */ /* 0x000fe200078e0019 */
[-C--:B-----5:R-:W-:Y:S02]  /*0cd0*/  ISETP.GE.AND P3, PT, R10, R0.reuse, PT ;  /* 0x000000000a00720c */ /* 0x0a0fe40003f66270 */
        /* <DEDUP_REMOVED lines=14> */
.L_x_1136:
[----:B------:R-:W-:Y:S05]  /*0dc0*/  BSYNC B0 ;  /* 0x0000000000007941 */ /* 0x000fea0003800000 */
.L_x_1135:
[----:B------:R-:W-:Y:S01]  /*0dd0*/  ISETP.NE.AND P4, PT, R68, RZ, PT ;  /* 0x000000ff4400720c */ /* 0x000fe20003f85270 */
[----:B------:R-:W-:Y:S01]  /*0de0*/  IMAD.MOV.U32 R243, RZ, RZ, 0x0 ;  /* 0x00000000fff37424 */ /* 0x000fe200078e00ff */
[----:B--2--5:R-:W-:-:S02]  /*0df0*/  IADD3 R3, P0, R76, R8, RZ ;  /* 0x000000084c037210 */ /* 0x024fc40007f1e0ff */
[-C--:B------:R-:W-:Y:S02]  /*0e00*/  ISETP.GE.OR P3, PT, R8, R245.reuse, P4 ;  /* 0x000000f50800720c */ /* 0x080fe40002766670 */
[-C--:B------:R-:W-:Y:S02]  /*0e10*/  ISETP.GE.OR P2, PT, R16, R245.reuse, P4 ;  /* 0x000000f51000720c */ /* 0x080fe40002746670 */
[-C--:B------:R-:W-:Y:S02]  /*0e20*/  ISETP.GE.OR P1, PT, R14, R245.reuse, P4 ;  /* 0x000000f50e00720c */ /* 0x080fe40002726670 */
[----:B------:R-:W-:Y:S02]  /*0e30*/  ISETP.GE.OR P4, PT, R12, R245, P4 ;  /* 0x000000f50c00720c */ /* 0x000fe40002786670 */
[----:B------:R-:W-:Y:S02]  /*0e40*/  LEA.HI.X.SX32 R13, R76, R13, 0x1, P0 ;  /* 0x0000000d4c0d7211 */ /* 0x000fe400000f0eff */
[----:B------:R-:W-:-:S03]  /*0e50*/  LEA R2, P0, R3, R6, 0x2 ;  /* 0x0000000603027211 */ /* 0x000fc600078010ff */
[----:B------:R-:W-:Y:S01]  /*0e60*/  @!P3 IMAD.MOV.U32 R9, RZ, RZ, 0x7f800000 ;  /* 0x7f800000ff09b424 */ /* 0x000fe200078e00ff */
[----:B------:R-:W-:Y:S01]  /*0e70*/  LEA.HI.X R3, R3, R7, R13, 0x2, P0 ;  /* 0x0000000703037211 */ /* 0x000fe200000f140d */
[----:B------:R-:W-:Y:S02]  /*0e80*/  @!P2 IMAD.MOV.U32 R7, RZ, RZ, 0x7f800000 ;  /* 0x7f800000ff07a424 */ /* 0x000fe400078e00ff */
[----:B------:R-:W-:Y:S02]  /*0e90*/  @!P1 IMAD.MOV.U32 R5, RZ, RZ, 0x7f800000 ;  /* 0x7f800000ff059424 */ /* 0x000fe400078e00ff */
[----:B------:R2:W-:Y:S04]  /*0ea0*/  @!P3 ST.E [R2.64], R9 ;  /* 0x000000090200b985 */ /* 0x0005e8000c101906 */
[----:B------:R2:W-:Y:S04]  /*0eb0*/  @!P2 ST.E [R2.64+0x40], R7 ;  /* 0x000040070200a985 */ /* 0x0005e8000c101906 */
[----:B------:R2:W-:Y:S01]  /*0ec0*/  @!P1 ST.E [R2.64+0x80], R5 ;  /* 0x0000800502009985 */ /* 0x0005e2000c101906 */
[----:B------:R-:W-:Y:S05]  /*0ed0*/  @P4 RET.REL.NODEC R242 `(_ZN5flash24flash_fwd_splitkv_kernelI23Flash_fwd_kernel_traitsILi256ELi64ELi64ELi4ELb0ELb0EN7cutlass10bfloat16_tE19Flash_kernel_traitsILi256ELi64ELi64ELi4ES3_EELb0ELb0ELb0ELb0ELb0ELb1ELb0ELb1EEEvNS_16Flash_fwd_paramsE) ;  /* 0xfffff120f2004950 */ /* 0x000fea0003c3ffff */
[----:B--2---:R-:W-:Y:S02]  /*0ee0*/  MOV R5, 0x7f800000 ;  /* 0x7f80000000057802 */ /* 0x004fe40000000f00 */
[----:B------:R-:W-:-:S03]  /*0ef0*/  MOV R243, 0x0 ;  /* 0x0000000000f37802 */ /* 0x000fc60000000f00 */
[----:B------:R2:W-:Y:S01]  /*0f00*/  ST.E [R2.64+0xc0], R5 ;  /* 0x0000c00502007985 */ /* 0x0005e2000c101906 */
[----:B------:R-:W-:Y:S05]  /*0f10*/  RET.REL.NODEC R242 `(_ZN5flash24flash_fwd_splitkv_kernelI23Flash_fwd_kernel_traitsILi256ELi64ELi64ELi4ELb0ELb0EN7cutlass10bfloat16_tE19Flash_kernel_traitsILi256ELi64ELi64ELi4ES3_EELb0ELb0ELb0ELb0ELb0ELb1ELb0ELb1EEEvNS_16Flash_fwd_paramsE) ;  /* 0xfffff0e0f2007950 */ /* 0x000fea0003c3ffff */
.L_x_1128:
        /* <DEDUP_REMOVED lines=81> */
[----:B------:R-:W-:Y:S02]  /*1430*/  SHF.R.S32.HI R9, RZ, 0x1f, R13 ;  /* 0x0000001fff097819 */ /* 0x000fe4000001140d */
[----:B--2---:R-:W-:Y:S01]  /*1440*/  SHF.R.S32.HI R7, RZ, 0x1f, R0 ;  /* 0x0000001fff077819 */ /* 0x004fe20000011400 */
[-C--:B------:R-:W-:Y:S02]  /*1450*/  IMAD R4, R23, R0.reuse, RZ ;  /* 0x0000000017047224 */ /* 0x080fe400078e02ff */
[----:B------:R-:W-:-:S04]  /*1460*/  IMAD.WIDE.U32 R10, R22, R0, RZ ;  /* 0x00000000160a7225 */ /* 0x000fc800078e00ff */
[----:B------:R-:W-:-:S04]  /*1470*/  IMAD R4, R22, R7, R4 ;  /* 0x0000000716047224 */ /* 0x000fc800078e0204 */
        /* <DEDUP_REMOVED lines=20> */
.L_x_1138:
        /* <DEDUP_REMOVED lines=9> */
[----:B------:R-:W-:-:S02]  /*1650*/  LEA R13, R165, 0xffffffc0, 0x6 ;  /* 0xffffffc0a50d7811 */ /* 0x000fc400078e30ff */
        /* <DEDUP_REMOVED lines=12> */
[----:B------:R-:W-:-:S05]  /*1720*/  IMAD R0, R2, R7, R0 ;  /* 0x0000000702007224 */ /* 0x000fca00078e0200 */
[----:B------:R-:W-:Y:S01]  /*1730*/  ISETP.GT.U32.AND P0, PT, R3, R0, PT ;  /* 0x000000000300720c */ /* 0x000fe20003f04070 */
[-C--:B----4-:R-:W-:Y:S01]  /*1740*/  @!P3 IMAD R5, R65, R11.reuse, RZ ;  /* 0x0000000b4105b224 */ /* 0x090fe200078e02ff */
[----:B------:R-:W-:Y:S01]  /*1750*/  @!P3 SHF.R.S32.HI R6, RZ, 0x1f, R11 ;  /* 0x0000001fff06b819 */ /* 0x000fe2000001140b */
[----:B------:R-:W-:-:S04]  /*1760*/  @!P3 IMAD.WIDE.U32 R26, R64, R11, RZ ;  /* 0x0000000b401ab225 */ /* 0x000fc800078e00ff */
[----:B------:R-:W-:Y:S02]  /*1770*/  @!P3 IMAD R5, R6, R64, R5 ;  /* 0x000000400605b224 */ /* 0x000fe400078e0205 */
[----:B------:R-:W-:Y:S01]  /*1780*/  @P3 IMAD.IADD R8, R11, 0x1, R12 ;  /* 0x000000010b083824 */ /* 0x000fe200078e020c */
[----:B-----5:R-:W-:-:S03]  /*1790*/  @!P3 SHF.R.S32.HI R6, RZ, 0x1f, R10 ;  /* 0x0000001fff06b819 */ /* 0x020fc6000001140a */
[----:B------:R-:W-:Y:S01]  /*17a0*/  @!P0 IADD3 R0, R0, -R3, RZ ;  /* 0x8000000300008210 */ /* 0x000fe20007ffe0ff */
[----:B------:R-:W-:Y:S01]  /*17b0*/  @P3 IMAD R7, R65, R8, RZ ;  /* 0x0000000841073224 */ /* 0x000fe200078e02ff */
[----:B------:R-:W-:Y:S01]  /*17c0*/  @!P3 IADD3 R9, R27, R5, RZ ;  /* 0x000000051b09b210 */ /* 0x000fe20007ffe0ff */
[----:B--2---:R-:W-:Y:S01]  /*17d0*/  @!P3 IMAD R5, R23, R10, RZ ;  /* 0x0000000a1705b224 */ /* 0x004fe200078e02ff */
[----:B------:R-:W-:Y:S01]  /*17e0*/  ISETP.GE.U32.AND P2, PT, R0, R3, PT ;  /* 0x000000030000720c */ /* 0x000fe20003f46070 */
[----:B------:R-:W-:Y:S01]  /*17f0*/  @P3 IMAD.WIDE.U32 R24, R64, R8, RZ ;  /* 0x0000000840183225 */ /* 0x000fe200078e00ff */
[----:B------:R-:W-:-:S03]  /*1800*/  LOP3.LUT R0, R241, R4, RZ, 0x3c, !PT ;  /* 0x00000004f1007212 */ /* 0x000fc600078e3cff */
[----:B------:R-:W-:Y:S02]  /*1810*/  @!P3 IMAD.MOV.U32 R8, RZ, RZ, R26 ;  /* 0x000000ffff08b224 */ /* 0x000fe400078e001a */
[----:B------:R-:W-:Y:S01]  /*1820*/  @!P3 IMAD R5, R22, R6, R5 ;  /* 0x000000061605b224 */ /* 0x000fe200078e0205 */
[----:B------:R-:W-:Y:S01]  /*1830*/  ISETP.GE.AND P1, PT, R0, RZ, PT ;  /* 0x000000ff0000720c */ /* 0x000fe20003f26270 */
[----:B------:R-:W-:Y:S01]  /*1840*/  @!P3 IMAD.WIDE.U32 R22, R22, R10, R8 ;  /* 0x0000000a1616b225 */ /* 0x000fe200078e0008 */
[----:B------:R-:W-:Y:S02]  /*1850*/  @!P0 IADD3 R2, R2, 0x1, RZ ;  /* 0x0000000102028810 */ /* 0x000fe40007ffe0ff */
[----:B------:R-:W-:Y:S01]  /*1860*/  ISETP.NE.AND P0, PT, R4, RZ, PT ;  /* 0x000000ff0400720c */ /* 0x000fe20003f05270 */
[----:B------:R-:W-:Y:S01]  /*1870*/  @P3 IMAD.MOV.U32 R8, RZ, RZ, R24 ;  /* 0x000000ffff083224 */ /* 0x000fe200078e0018 */
[----:B------:R-:W-:Y:S01]  /*1880*/  @P3 IADD3 R7, R25, R7, RZ ;  /* 0x0000000719073210 */ /* 0x000fe20007ffe0ff */
[----:B------:R-:W-:Y:S01]  /*1890*/  @!P3 IMAD.MOV.U32 R8, RZ, RZ, R22 ;  /* 0x000000ffff08b224 */ /* 0x000fe200078e0016 */
[----:B------:R-:W-:Y:S01]  /*18a0*/  @!P3 IADD3 R7, R23, R5, RZ ;  /* 0x000000051707b210 */ /* 0x000fe20007ffe0ff */
[----:B------:R-:W-:Y:S01]  /*18b0*/  @!P3 IMAD R5, R67, R11, RZ ;  /* 0x0000000b4305b224 */ /* 0x000fe200078e02ff */
[----:B------:R-:W-:Y:S01]  /*18c0*/  @!P3 SHF.R.S32.HI R3, RZ, 0x1f, R11 ;  /* 0x0000001fff03b819 */ /* 0x000fe2000001140b */
[----:B------:R-:W-:Y:S01]  /*18d0*/  IMAD R6, R65, R13, RZ ;  /* 0x0000000d41067224 */ /* 0x000fe200078e02ff */
[----:B------:R-:W-:-:S02]  /*18e0*/  SHF.R.S32.HI R9, RZ, 0x1f, R13 ;  /* 0x0000001fff097819 */ /* 0x000fc4000001140d */
[----:B------:R-:W-:Y:S02]  /*18f0*/  MOV R22, R8 ;  /* 0x0000000800167202 */ /* 0x000fe40000000f00 */
[----:B------:R-:W-:Y:S02]  /*1900*/  MOV R23, R7 ;  /* 0x0000000700177202 */ /* 0x000fe40000000f00 */
[----:B------:R-:W-:Y:S01]  /*1910*/  @P2 IADD3 R2, R2, 0x1, RZ ;  /* 0x0000000102022810 */ /* 0x000fe20007ffe0ff */
[----:B------:R-:W-:Y:S01]  /*1920*/  @!P3 IMAD R3, R3, R66, R5 ;  /* 0x000000420303b224 */ /* 0x000fe200078e0205 */
[----:B------:R-:W-:Y:S01]  /*1930*/  @!P3 SHF.R.S32.HI R5, RZ, 0x1f, R10 ;  /* 0x0000001fff05b819 */ /* 0x000fe2000001140a */
[----:B------:R-:W-:Y:S02]  /*1940*/  IMAD R6, R9, R64, R6 ;  /* 0x0000004009067224 */ /* 0x000fe400078e0206 */
[----:B------:R-:W-:-:S04]  /*1950*/  IMAD.WIDE.U32 R22, R64, R13, R22 ;  /* 0x0000000d40167225 */ /* 0x000fc800078e0016 */
[----:B------:R-:W-:-:S04]  /*1960*/  @!P3 IMAD.WIDE.U32 R24, R66, R11, RZ ;  /* 0x0000000b4218b225 */ /* 0x000fc800078e00ff */
[----:B------:R-:W-:Y:S01]  /*1970*/  @!P1 IMAD.MOV R2, RZ, RZ, -R2 ;  /* 0x000000ffff029224 */ /* 0x000fe200078e0a02 */
[----:B------:R-:W-:Y:S01]  /*1980*/  @!P0 LOP3.LUT R2, RZ, R4, RZ, 0x33, !PT ;  /* 0x00000004ff028212 */ /* 0x000fe200078e33ff */
[----:B------:R-:W-:Y:S01]  /*1990*/  @!P3 IMAD R0, R19, R10, RZ ;  /* 0x0000000a1300b224 */ /* 0x000fe200078e02ff */
[----:B------:R-:W-:Y:S01]  /*19a0*/  @P3 IADD3 R11, R11, R12, RZ ;  /* 0x0000000c0b0b3210 */ /* 0x000fe20007ffe0ff */
[----:B------:R-:W-:Y:S01]  /*19b0*/  IMAD.IADD R23, R23, 0x1, R6 ;  /* 0x0000000117177824 */ /* 0x000fe200078e0206 */
[----:B------:R-:W-:Y:S01]  /*19c0*/  @!P3 IADD3 R7, R25, R3, RZ ;  /* 0x000000031907b210 */ /* 0x000fe20007ffe0ff */
[----:B------:R-:W-:Y:S01]  /*19d0*/  @!P3 IMAD R0, R18, R5, R0 ;  /* 0x000000051200b224 */ /* 0x000fe200078e0200 */
[----:B------:R-:W-:Y:S01]  /*19e0*/  @!P3 MOV R6, R24 ;  /* 0x000000180006b202 */ /* 0x000fe20000000f00 */
[----:B------:R-:W-:Y:S01]  /*19f0*/  IMAD R4, R17, R2, RZ ;  /* 0x0000000211047224 */ /* 0x000fe200078e02ff */
[----:B------:R-:W-:Y:S01]  /*1a00*/  SHF.R.S32.HI R5, RZ, 0x1f, R2 ;  /* 0x0000001fff057819 */ /* 0x000fe20000011402 */
[----:B------:R-:W-:-:S02]  /*1a10*/  @P3 IMAD R3, R67, R11, RZ ;  /* 0x0000000b43033224 */ /* 0x000fc400078e02ff */
[----:B------:R-:W-:-:S04]  /*1a20*/  @P3 IMAD.WIDE.U32 R24, R66, R11, RZ ;  /* 0x0000000b42183225 */ /* 0x000fc800078e00ff */
[----:B------:R-:W-:-:S04]  /*1a30*/  @!P3 IMAD.WIDE.U32 R18, R18, R10, R6 ;  /* 0x0000000a1212b225 */ /* 0x000fc800078e0006 */
[----:B------:R-:W-:-:S04]  /*1a40*/  IMAD.WIDE.U32 R22, R16, R2, R22 ;  /* 0x0000000210167225 */ /* 0x000fc800078e0016 */
[----:B------:R-:W-:Y:S01]  /*1a50*/  IMAD R4, R16, R5, R4 ;  /* 0x0000000510047224 */ /* 0x000fe200078e0204 */
[----:B------:R-:W-:Y:S01]  /*1a60*/  @P3 IADD3 R17, R25, R3, RZ ;  /* 0x0000000319113210 */ /* 0x000fe20007ffe0ff */
[----:B------:R-:W-:Y:S01]  /*1a70*/  @P3 IMAD.MOV.U32 R6, RZ, RZ, R24 ;  /* 0x000000ffff063224 */ /* 0x000fe200078e0018 */
[----:B------:R-:W-:Y:S01]  /*1a80*/  @!P3 IADD3 R17, R19, R0, RZ ;  /* 0x000000001311b210 */ /* 0x000fe20007ffe0ff */
[----:B------:R-:W-:Y:S01]  /*1a90*/  IMAD.MOV.U32 R0, RZ, RZ, R22 ;  /* 0x000000ffff007224 */ /* 0x000fe200078e0016 */
[----:B------:R-:W-:Y:S02]  /*1aa0*/  IADD3 R3, R23, R4, RZ ;  /* 0x0000000417037210 */ /* 0x000fe40007ffe0ff */
[----:B------:R-:W-:Y:S02]  /*1ab0*/  @!P3 MOV R6, R18 ;  /* 0x000000120006b202 */ /* 0x000fe40000000f00 */
[----:B------:R-:W-:Y:S02]  /*1ac0*/  MOV R4, R2 ;  /* 0x0000000200047202 */ /* 0x000fe40000000f00 */
.L_x_1139:
[----:B-1----:R-:W-:Y:S05]  /*1ad0*/  BSYNC B0 ;  /* 0x0000000000007941 */ /* 0x002fea0003800000 */
.L_x_1137:
        /* <DEDUP_REMOVED lines=10> */
[----:B------:R-:W-:-:S04]  /*1b80*/  LEA.HI R19, R7, R68, RZ, 0x4 ;  /* 0x0000004407137211 */ /* 0x000fc800078f20ff */
[----:B------:R-:W-:Y:S02]  /*1b90*/  SHF.R.S32.HI R2, RZ, 0x4, R19 ;  /* 0x00000004ff027819 */ /* 0x000fe40000011413 */
[----:B------:R-:W-:Y:S02]  /*1ba0*/  LEA.HI R186, R7, R68, RZ, 0x3 ;  /* 0x0000004407ba7211 */ /* 0x000fe400078f18ff */
[C---:B------:R-:W-:Y:S02]  /*1bb0*/  LEA.HI R71, R19.reuse, R2, RZ, 0x1 ;  /* 0x0000000213477211 */ /* 0x040fe400078f08ff */
[----:B------:R-:W-:Y:S02]  /*1bc0*/  LOP3.LUT R19, R19, 0xfffffff0, RZ, 0xc0, !PT ;  /* 0xfffffff013137812 */ /* 0x000fe400078ec0ff */
[----:B------:R-:W-:-:S03]  /*1bd0*/  LOP3.LUT R69, R186, 0xfffffff8, RZ, 0xc0, !PT ;  /* 0xfffffff8ba457812 */ /* 0x000fc600078ec0ff */
[C---:B------:R-:W-:Y:S01]  /*1be0*/  IMAD.IADD R19, R68.reuse, 0x1, -R19 ;  /* 0x0000000144137824 */ /* 0x040fe200078e0a13 */
[----:B------:R-:W-:Y:S01]  /*1bf0*/  LOP3.LUT R71, R71, 0xfffffffe, RZ, 0xc0, !PT ;  /* 0xfffffffe47477812 */ /* 0x000fe200078ec0ff */
[----:B------:R-:W-:Y:S01]  /*1c00*/  IMAD.IADD R69, R68, 0x1, -R69 ;  /* 0x0000000144457824 */ /* 0x000fe200078e0a45 */
[----:B------:R-:W-:Y:S02]  /*1c10*/  SHF.R.S32.HI R186, RZ, 0x3, R186 ;  /* 0x00000003ffba7819 */ /* 0x000fe400000114ba */
[----:B------:R-:W-:Y:S01]  /*1c20*/  SHF.R.S32.HI R8, RZ, 0x1f, R19 ;  /* 0x0000001fff087819 */ /* 0x000fe20000011413 */
[----:B------:R-:W-:Y:S02]  /*1c30*/  IMAD.IADD R71, R2, 0x1, -R71 ;  /* 0x0000000102477824 */ /* 0x000fe400078e0a47 */
[----:B-1----:R-:W-:Y:S02]  /*1c40*/  IMAD.SHL.U32 R14, R69, 0x8, RZ ;  /* 0x00000008450e7824 */ /* 0x002fe400078e00ff */
[----:B------:R-:W-:-:S02]  /*1c50*/  IMAD.SHL.U32 R27, R186, 0x40, RZ ;  /* 0x00000040ba1b7824 */ /* 0x000fc400078e00ff */
[----:B------:R-:W-:Y:S01]  /*1c60*/  IMAD R2, R9, R66, RZ ;  /* 0x0000004209027224 */ /* 0x000fe200078e02ff */
[----:B------:R-:W-:Y:S02]  /*1c70*/  LEA.HI R9, R8, R19, RZ, 0x3 ;  /* 0x0000001308097211 */ /* 0x000fe400078f18ff */
[----:B------:R-:W-:Y:S02]  /*1c80*/  IADD3 R26, P1, R14, R6, RZ ;  /* 0x000000060e1a7210 */ /* 0x000fe40007f3e0ff */
[----:B------:R-:W-:Y:S02]  /*1c90*/  LOP3.LUT R27, R27, 0x1c0, RZ, 0xc0, !PT ;  /* 0x000001c01b1b7812 */ /* 0x000fe400078ec0ff */
[----:B------:R-:W-:Y:S02]  /*1ca0*/  LOP3.LUT R6, R9, 0xfffffff8, RZ, 0xc0, !PT ;  /* 0xfffffff809067812 */ /* 0x000fe400078ec0ff */
[----:B------:R-:W-:Y:S02]  /*1cb0*/  SHF.R.S32.HI R15, RZ, 0x1f, R14 ;  /* 0x0000001fff0f7819 */ /* 0x000fe4000001140e */
[----:B------:R-:W-:Y:S01]  /*1cc0*/  LEA.HI R7, R7, R68, RZ, 0x6 ;  /* 0x0000004407077211 */ /* 0x000fe200078f30ff */
[----:B------:R-:W-:Y:S01]  /*1cd0*/  IMAD.IADD R6, R19, 0x1, -R6 ;  /* 0x0000000113067824 */ /* 0x000fe200078e0a06 */
[----:B------:R-:W-:-:S02]  /*1ce0*/  LOP3.LUT R23, R27, 0x38, R14, 0xf8, !PT ;  /* 0x000000381b177812 */ /* 0x000fc400078ef80e */
[----:B------:R-:W-:Y:S01]  /*1cf0*/  SHF.R.U32.HI R8, RZ, 0x3, R27 ;  /* 0x00000003ff087819 */ /* 0x000fe2000001161b */
[----:B------:R-:W-:Y:S02]  /*1d00*/  IMAD.X R27, R15, 0x1, R17, P1 ;  /* 0x000000010f1b7824 */ /* 0x000fe400008e0611 */
[----:B------:R-:W-:Y:S01]  /*1d10*/  IMAD.SHL.U32 R17, R7, 0x8, RZ ;  /* 0x0000000807117824 */ /* 0x000fe200078e00ff */
[----:B------:R-:W-:Y:S01]  /*1d20*/  LOP3.LUT R8, R23, R8, RZ, 0x3c, !PT ;  /* 0x0000000817087212 */ /* 0x000fe200078e3cff */
[----:B------:R-:W-:-:S03]  /*1d30*/  IMAD.SHL.U32 R7, R6, 0x40, RZ ;  /* 0x0000004006077824 */ /* 0x000fc600078e00ff */
[----:B------:R-:W-:Y:S01]  /*1d40*/  LOP3.LUT R172, R8, 0xfffffe00, R17, 0xf8, !PT ;  /* 0xfffffe0008ac7812 */ /* 0x000fe200078ef811 */
[----:B------:R-:W-:Y:S01]  /*1d50*/  IMAD.SHL.U32 R8, R71, 0x8, RZ ;  /* 0x0000000847087824 */ /* 0x000fe200078e00ff */
[----:B------:R-:W-:Y:S01]  /*1d60*/  LOP3.LUT R7, R7, 0x1c0, RZ, 0xc0, !PT ;  /* 0x000001c007077812 */ /* 0x000fe200078ec0ff */
[C---:B------:R-:W-:Y:S02]  /*1d70*/  IMAD R2, R13.reuse, R67, R2 ;  /* 0x000000430d027224 */ /* 0x040fe400078e0202 */
[----:B------:R-:W-:Y:S01]  /*1d80*/  IMAD.WIDE.U32 R26, R13, R66, R26 ;  /* 0x000000420d1a7225 */ /* 0x000fe200078e001a */
[----:B------:R-:W-:Y:S02]  /*1d90*/  LOP3.LUT R8, R7, 0x8, R8, 0xf8, !PT ;  /* 0x0000000807087812 */ /* 0x000fe400078ef808 */
[----:B------:R-:W-:Y:S01]  /*1da0*/  SHF.R.U32.HI R7, RZ, 0x3, R7 ;  /* 0x00000003ff077819 */ /* 0x000fe20000011607 */
[----:B------:R-:W-:Y:S01]  /*1db0*/  IMAD.IADD R27, R27, 0x1, R2 ;  /* 0x000000011b1b7824 */ /* 0x000fe200078e0202 */
[----:B------:R-:W-:-:S02]  /*1dc0*/  SHF.R.S32.HI R72, RZ, 0x1f, R243 ;  /* 0x0000001fff487819 */ /* 0x000fc400000114f3 */
[----:B------:R-:W-:Y:S02]  /*1dd0*/  LOP3.LUT R56, R8, R7, RZ, 0x3c, !PT ;  /* 0x0000000708387212 */ /* 0x000fe400078e3cff */
[C---:B------:R-:W-:Y:S02]  /*1de0*/  LOP3.LUT P3, RZ, R6.reuse, 0x4, RZ, 0xc0, !PT ;  /* 0x0000000406ff7812 */ /* 0x040fe4000786c0ff */
[----:B------:R-:W-:Y:S01]  /*1df0*/  LOP3.LUT P2, RZ, R6, 0x2, RZ, 0xc0, !PT ;  /* 0x0000000206ff7812 */ /* 0x000fe2000784c0ff */
[----:B------:R-:W-:-:S05]  /*1e00*/  IMAD.SHL.U32 R9, R9, 0x40, RZ ;  /* 0x0000004009097824 */ /* 0x000fca00078e00ff */
[----:B------:R-:W-:Y:S02]  /*1e10*/  LOP3.LUT R56, R56, 0xfffffe00, R9, 0xf8, !PT ;  /* 0xfffffe0038387812 */ /* 0x000fe400078ef809 */
        /* <DEDUP_REMOVED lines=13> */
[----:B------:R-:W-:Y:S02]  /*1ef0*/  IMAD.MOV.U32 R57, RZ, RZ, 0x10 ;  /* 0x00000010ff397424 */ /* 0x000fe400078e00ff */
[----:B------:R-:W-:Y:S02]  /*1f00*/  IMAD.MOV.U32 R55, RZ, RZ, 0x20 ;  /* 0x00000020ff377424 */ /* 0x000fe400078e00ff */
[----:B------:R-:W-:Y:S01]  /*1f10*/  IMAD.IADD R185, R183, 0x1, R185 ;  /* 0x00000001b7b97824 */ /* 0x000fe200078e02b9 */
[C---:B------:R-:W-:Y:S01]  /*1f20*/  SHF.L.U64.HI R238, R64.reuse, 0x4, R65 ;  /* 0x0000000440ee7819 */ /* 0x040fe20000010241 */
[----:B------:R-:W-:Y:S01]  /*1f30*/  IMAD.SHL.U32 R237, R64, 0x10, RZ ;  /* 0x0000001040ed7824 */ /* 0x000fe200078e00ff */
[C---:B------:R-:W-:Y:S01]  /*1f40*/  SHF.L.U64.HI R236, R66.reuse, 0x4, R67 ;  /* 0x0000000442ec7819 */ /* 0x040fe20000010243 */
[----:B------:R-:W-:Y:S01]  /*1f50*/  IMAD.SHL.U32 R235, R66, 0x10, RZ ;  /* 0x0000001042eb7824 */ /* 0x000fe200078e00ff */
[----:B------:R-:W-:Y:S01]  /*1f60*/  SEL R57, R57, 0xfffffff0, !P2 ;  /* 0xfffffff039397807 */ /* 0x000fe20005000000 */
[----:B------:R-:W-:Y:S01]  /*1f70*/  IMAD.SHL.U32 R73, R69, 0x4, RZ ;  /* 0x0000000445497824 */ /* 0x000fe200078e00ff */
        /* <DEDUP_REMOVED lines=52> */
[----:B------:R-:W3:Y:S04]  /*22c0*/  LD.E.64 R204, [R20.64+0x128] ;  /* 0x0001280614cc7980 */ /* 0x000ee8000c101b00 */
[----:B------:R-:W3:Y:S04]  /*22d0*/  LD.E.64 R28, [R20.64+0x140] ;  /* 0x00014006141c7980 */ /* 0x000ee8000c101b00 */
[----:B------:R-:W3:Y:S04]  /*22e0*/  LD.E.64 R26, [R20.64+0x138] ;  /* 0x00013806141a7980 */ /* 0x000ee8000c101b00 */
[----:B------:R-:W3:Y:S04]  /*22f0*/  LD.E R8, [R20.64+0xd0] ;  /* 0x0000d00614087980 */ /* 0x000ee8000c101900 */
[----:B------:R-:W3:Y:S04]  /*2300*/  LD.E.64 R24, [R20.64+0x108] ;  /* 0x0001080614187980 */ /* 0x000ee8000c101b00 */
[----:B------:R-:W3:Y:S04]  /*2310*/  LD.E.64 R22, [R20.64+0x110] ;  /* 0x0001100614167980 */ /* 0x000ee8000c101b00 */
[----:B------:R-:W3:Y:S04]  /*2320*/  LD.E.64 R12, [R20.64+0x150] ;  /* 0x00015006140c7980 */ /* 0x000ee8000c101b00 */
[----:B------:R-:W3:Y:S01]  /*2330*/  LD.E.64 R6, [R20.64+0x148] ;  /* 0x0001480614067980 */ /* 0x000ee2000c101b00 */
        /* <DEDUP_REMOVED lines=21> */
[----:B--2---:R-:W-:-:S04]  /*2490*/  IMAD R3, R33, R243, RZ ;  /* 0x000000f321037224 */ /* 0x004fc800078e02ff */
[----:B------:R-:W-:Y:S02]  /*24a0*/  IMAD R0, R32, R72, R3 ;  /* 0x0000004820007224 */ /* 0x000fe400078e0203 */
[----:B------:R-:W-:Y:S01]  /*24b0*/  IMAD.WIDE.U32 R32, R243, R32, R14 ;  /* 0x00000020f3207225 */ /* 0x000fe200078e000e */
[----:B----4-:R-:W-:-:S03]  /*24c0*/  SHF.L.U64.HI R127, R202, 0x4, R203 ;  /* 0x00000004ca7f7819 */ /* 0x010fc600000102cb */
[----:B---3--:R-:W-:Y:S01]  /*24d0*/  IMAD R3, R19, R243, RZ ;  /* 0x000000f313037224 */ /* 0x008fe200078e02ff */
[----:B------:R-:W-:Y:S01]  /*24e0*/  LEA R19, R165, 0xffffffc0, 0x6 ;  /* 0xffffffc0a5137811 */ /* 0x000fe200078e30ff */
[----:B------:R-:W-:Y:S01]  /*24f0*/  IMAD.IADD R33, R33, 0x1, R0 ;  /* 0x0000000121217824 */ /* 0x000fe200078e0200 */
[----:B------:R-:W-:Y:S01]  /*2500*/  SHF.L.U64.HI R105, R204, 0x4, R205 ;  /* 0x00000004cc697819 */ /* 0x000fe200000102cd */
[----:B------:R-:W-:Y:S01]  /*2510*/  IMAD.WIDE.U32 R30, R243, R18, R14 ;  /* 0x00000012f31e7225 */ /* 0x000fe200078e000e */
[----:B------:R-:W-:Y:S02]  /*2520*/  SHF.R.S32.HI R2, RZ, 0x1f, R19 ;  /* 0x0000001fff027819 */ /* 0x000fe40000011413 */
[----:B-----5:R-:W-:Y:S01]  /*2530*/  IADD3 R16, R19, R16, RZ ;  /* 0x0000001013107210 */ /* 0x020fe20007ffe0ff */
[----:B------:R-:W-:Y:S01]  /*2540*/  IMAD R0, R18, R72, R3 ;  /* 0x0000004812007224 */ /* 0x000fe200078e0203 */
[C---:B------:R-:W-:Y:S01]  /*2550*/  SHF.L.U64.HI R129, R202.reuse, 0x5, R203 ;  /* 0x00000005ca817819 */ /* 0x040fe200000102cb */
[-C--:B------:R-:W-:Y:S01]  /*2560*/  IMAD R17, R203, R19.reuse, RZ ;  /* 0x00000013cb117224 */ /* 0x080fe200078e02ff */
[----:B------:R-:W-:Y:S01]  /*2570*/  SHF.L.U32 R130, R202, 0x5, RZ ;  /* 0x00000005ca827819 */ /* 0x000fe200000006ff */
[----:B------:R-:W-:Y:S01]  /*2580*/  IMAD R3, R205, R19, RZ ;  /* 0x00000013cd037224 */ /* 0x000fe200078e02ff */
[----:B------:R-:W-:Y:S01]  /*2590*/  SHF.L.U64.HI R115, R204, 0x5, R205 ;  /* 0x00000005cc737819 */ /* 0x000fe200000102cd */
[----:B------:R-:W-:Y:S01]  /*25a0*/  IMAD.IADD R31, R31, 0x1, R0 ;  /* 0x000000011f1f7824 */ /* 0x000fe200078e0200 */
[----:B------:R-:W-:Y:S01]  /*25b0*/  LEA.HI R167, R8, R8, RZ, 0x1 ;  /* 0x0000000808a77211 */ /* 0x000fe200078f08ff */
[----:B------:R-:W-:Y:S01]  /*25c0*/  IMAD R17, R202, R2, R17 ;  /* 0x00000002ca117224 */ /* 0x000fe200078e0211 */
[----:B------:R-:W-:Y:S01]  /*25d0*/  SHF.L.U64.HI R129, R130, 0x1, R129 ;  /* 0x0000000182817819 */ /* 0x000fe20000010281 */
        /* <DEDUP_REMOVED lines=8> */
[----:B------:R-:W-:Y:S01]  /*2660*/  IMAD R2, R29, R4, RZ ;  /* 0x000000041d027224 */ /* 0x000fe200078e02ff */
[----:B------:R-:W-:Y:S01]  /*2670*/  IADD3 R163, R173, 0x80, RZ ;  /* 0x00000080ada37810 */ /* 0x000fe20007ffe0ff */
[----:B------:R-:W-:Y:S01]  /*2680*/  IMAD.IADD R31, R31, 0x1, R3 ;  /* 0x000000011f1f7824 */ /* 0x000fe200078e0203 */
[----:B------:R-:W-:Y:S01]  /*2690*/  IADD3 R3, P0, -R74, R186, RZ ;  /* 0x000000ba4a037210 */ /* 0x000fe20007f1e1ff */
[-C--:B------:R-:W-:Y:S01]  /*26a0*/  IMAD R0, R27, R4.reuse, RZ ;  /* 0x000000041b007224 */ /* 0x080fe200078e02ff */
[C---:B------:R-:W-:Y:S01]  /*26b0*/  IADD3 R161, R173.reuse, 0xc0, RZ ;  /* 0x000000c0ada17810 */ /* 0x040fe20007ffe0ff */
[C---:B------:R-:W-:Y:S01]  /*26c0*/  IMAD R2, R28.reuse, R5, R2 ;  /* 0x000000051c027224 */ /* 0x040fe200078e0202 */
[----:B------:R-:W-:Y:S01]  /*26d0*/  SHF.R.S32.HI R155, RZ, 0x1f, R173 ;  /* 0x0000001fff9b7819 */ /* 0x000fe200000114ad */
[----:B------:R-:W-:Y:S01]  /*26e0*/  IMAD.WIDE.U32 R28, R28, R4, R32 ;  /* 0x000000041c1c7225 */ /* 0x000fe200078e0020 */
[----:B------:R-:W-:-:S02]  /*26f0*/  IADD3 R158, R173, R161, RZ ;  /* 0x000000a1ad9e7210 */ /* 0x000fc40007ffe0ff */
[----:B------:R-:W-:Y:S01]  /*2700*/  SHF.R.S32.HI R153, RZ, 0x1f, R164 ;  /* 0x0000001fff997819 */ /* 0x000fe200000114a4 */
[C---:B------:R-:W-:Y:S01]  /*2710*/  IMAD R0, R26.reuse, R5, R0 ;  /* 0x000000051a007224 */ /* 0x040fe200078e0200 */
[----:B------:R-:W-:Y:S01]  /*2720*/  SHF.R.S32.HI R151, RZ, 0x1f, R163 ;  /* 0x0000001fff977819 */ /* 0x000fe200000114a3 */
[----:B------:R-:W-:Y:S01]  /*2730*/  IMAD.WIDE.U32 R4, R26, R4, R30 ;  /* 0x000000041a047225 */ /* 0x000fe200078e001e */
[----:B------:R-:W-:Y:S02]  /*2740*/  SHF.R.S32.HI R149, RZ, 0x1f, R161 ;  /* 0x0000001fff957819 */ /* 0x000fe400000114a1 */
[----:B------:R-:W-:Y:S01]  /*2750*/  SHF.R.S32.HI R146, RZ, 0x1f, R158 ;  /* 0x0000001fff927819 */ /* 0x000fe2000001149e */
[----:B------:R-:W-:Y:S02]  /*2760*/  IMAD.X R17, R187, 0x1, ~R17, P0 ;  /* 0x00000001bb117824 */ /* 0x000fe400000e0e11 */
[----:B------:R-:W-:Y:S02]  /*2770*/  IMAD.IADD R29, R29, 0x1, R2 ;  /* 0x000000011d1d7824 */ /* 0x000fe400078e0202 */
[----:B------:R-:W-:-:S02]  /*2780*/  IMAD.IADD R19, R5, 0x1, R0 ;  /* 0x0000000105137824 */ /* 0x000fc400078e0200 */
[C---:B------:R-:W-:Y:S02]  /*2790*/  IMAD R133, R17.reuse, R202, RZ ;  /* 0x000000ca11857224 */ /* 0x040fe400078e02ff */
[----:B------:R-:W-:Y:S02]  /*27a0*/  IMAD R135, R17, R204, RZ ;  /* 0x000000cc11877224 */ /* 0x000fe400078e02ff */
[----:B------:R-:W-:Y:S02]  /*27b0*/  IMAD.MOV.U32 R18, RZ, RZ, R4 ;  /* 0x000000ffff127224 */ /* 0x000fe400078e0004 */
[----:B------:R-:W-:Y:S02]  /*27c0*/  IMAD R4, R186, R167, R73 ;  /* 0x000000a7ba047224 */ /* 0x000fe400078e0249 */
[----:B------:R-:W-:Y:S02]  /*27d0*/  IMAD R139, R167, R16, RZ ;  /* 0x00000010a78b7224 */ /* 0x000fe400078e02ff */
[----:B------:R-:W-:-:S02]  /*27e0*/  IMAD R133, R203, R3, R133 ;  /* 0x00000003cb857224 */ /* 0x000fc400078e0285 */
[-C--:B------:R-:W-:Y:S01]  /*27f0*/  IMAD R135, R205, R3.reuse, R135 ;  /* 0x00000003cd877224 */ /* 0x080fe200078e0287 */
[----:B------:R-:W-:Y:S01]  /*2800*/  SHF.R.S32.HI R2, RZ, 0x1f, R139 ;  /* 0x0000001fff027819 */ /* 0x000fe2000001148b */
[----:B------:R-:W-:Y:S01]  /*2810*/  IMAD.WIDE.U32 R16, R202, R3, R28 ;  /* 0x00000003ca107225 */ /* 0x000fe200078e001c */
[----:B------:R-:W-:-:S03]  /*2820*/  IADD3 R0, P3, R139, R4, RZ ;  /* 0x000000048b007210 */ /* 0x000fc60007f7e0ff */
[----:B------:R-:W-:Y:S01]  /*2830*/  IMAD.WIDE.U32 R18, R204, R3, R18 ;  /* 0x00000003cc127225 */ /* 0x000fe200078e0012 */
[----:B------:R-:W-:Y:S02]  /*2840*/  LEA R132, P1, R16, R22, 0x1 ;  /* 0x0000001610847211 */ /* 0x000fe400078208ff */
[----:B------:R-:W-:Y:S01]  /*2850*/  LEA.HI.X.SX32 R5, R4, R2, 0x1, P3 ;  /* 0x0000000204057211 */ /* 0x000fe200018f0eff */
[----:B------:R-:W-:Y:S01]  /*2860*/  IMAD.IADD R3, R73, 0x1, R4 ;  /* 0x0000000149037824 */ /* 0x000fe200078e0204 */
[----:B------:R-:W-:Y:S01]  /*2870*/  IADD3 R135, R19, R135, RZ ;  /* 0x0000008713877210 */ /* 0x000fe20007ffe0ff */
[----:B------:R-:W-:Y:S01]  /*2880*/  IMAD.IADD R133, R17, 0x1, R133 ;  /* 0x0000000111857824 */ /* 0x000fe200078e0285 */
[----:B------:R-:W-:Y:S01]  /*2890*/  LEA R134, P0, R18, R24, 0x1 ;  /* 0x0000001812867211 */ /* 0x000fe200078008ff */
[C---:B------:R-:W-:Y:S01]  /*28a0*/  IMAD.SHL.U32 R106, R204.reuse, 0x10, RZ ;  /* 0x00000010cc6a7824 */ /* 0x040fe200078e00ff */
[----:B------:R-:W-:Y:S01]  /*28b0*/  IADD3 R139, P2, R139, R3, RZ ;  /* 0x000000038b8b7210 */ /* 0x000fe20007f5e0ff */
[----:B------:R-:W-:Y:S01]  /*28c0*/  IMAD.SHL.U32 R116, R204, 0x20, RZ ;  /* 0x00000020cc747824 */ /* 0x000fe200078e00ff */
[----:B------:R-:W-:Y:S01]  /*28d0*/  LEA.HI.X R135, R18, R25, R135, 0x1, P0 ;  /* 0x0000001912877211 */ /* 0x000fe200000f0c87 */
[----:B------:R-:W-:Y:S01]  /*28e0*/  IMAD.SHL.U32 R18, R0, 0x2, RZ ;  /* 0x0000000200127824 */ /* 0x000fe200078e00ff */
[----:B------:R-:W-:Y:S01]  /*28f0*/  LEA.HI.X.SX32 R2, R3, R2, 0x1, P2 ;  /* 0x0000000203027211 */ /* 0x000fe200010f0eff */
[----:B------:R-:W-:Y:S01]  /*2900*/  IMAD.SHL.U32 R138, R139, 0x2, RZ ;  /* 0x000000028b8a7824 */ /* 0x000fe200078e00ff */
[----:B------:R-:W-:Y:S01]  /*2910*/  LEA.HI.X R133, R16, R23, R133, 0x1, P1 ;  /* 0x0000001710857211 */ /* 0x000fe200008f0c85 */
[C---:B------:R-:W-:Y:S01]  /*2920*/  IMAD.IADD R162, R173.reuse, 0x1, R164 ;  /* 0x00000001ada27824 */ /* 0x040fe200078e02a4 */
[----:B------:R-:W-:Y:S01]  /*2930*/  SHF.L.U64.HI R0, R0, 0x1, R5 ;  /* 0x0000000100007819 */ /* 0x000fe20000010205 */
[----:B------:R-:W-:Y:S01]  /*2940*/  IMAD.IADD R160, R173, 0x1, R163 ;  /* 0x00000001ada07824 */ /* 0x000fe200078e02a3 */
[----:B------:R-:W-:Y:S01]  /*2950*/  SHF.L.U64.HI R139, R139, 0x1, R2 ;  /* 0x000000018b8b7819 */ /* 0x000fe20000010202 */
[----:B------:R-:W-:Y:S01]  /*2960*/  IMAD.SHL.U32 R128, R202, 0x10, RZ ;  /* 0x00000010ca807824 */ /* 0x000fe200078e00ff */
[C---:B------:R-:W-:Y:S01]  /*2970*/  IADD3 R58, P1, R12.reuse, R18, RZ ;  /* 0x000000120c3a7210 */ /* 0x040fe20007f3e0ff */
[----:B------:R-:W-:Y:S01]  /*2980*/  IMAD.SHL.U32 R169, R167, 0x20, RZ ;  /* 0x00000020a7a97824 */ /* 0x000fe200078e00ff */
[-C--:B------:R-:W-:Y:S01]  /*2990*/  IADD3 R136, P3, R12, R138.reuse, RZ ;  /* 0x0000008a0c887210 */ /* 0x080fe20007f7e0ff */
[----:B------:R-:W-:Y:S01]  /*29a0*/  IMAD R131, R203, 0x60, RZ ;  /* 0x00000060cb837824 */ /* 0x000fe200078e02ff */
[C---:B------:R-:W-:Y:S01]  /*29b0*/  IADD3 R138, P2, R6.reuse, R138, RZ ;  /* 0x0000008a068a7210 */ /* 0x040fe20007f5e0ff */
[C---:B------:R-:W-:Y:S01]  /*29c0*/  IMAD.X R59, R13.reuse, 0x1, R0, P1 ;  /* 0x000000010d3b7824 */ /* 0x040fe200008e0600 */
[----:B------:R-:W-:Y:S01]  /*29d0*/  IADD3 R18, P0, R6, R18, RZ ;  /* 0x0000001206127210 */ /* 0x000fe20007f1e0ff */
[--C-:B------:R-:W-:Y:S01]  /*29e0*/  IMAD.X R137, R13, 0x1, R139.reuse, P3 ;  /* 0x000000010d897824 */ /* 0x100fe200018e068b */
[----:B------:R-:W-:Y:S01]  /*29f0*/  IADD3 R96, P1, R237, 0x80, RZ ;  /* 0x00000080ed607810 */ /* 0x000fe20007f3e0ff */
[C---:B------:R-:W-:Y:S01]  /*2a00*/  IMAD.X R139, R7.reuse, 0x1, R139, P2 ;  /* 0x00000001078b7824 */ /* 0x040fe200010e068b */
[----:B------:R-:W-:Y:S01]  /*2a10*/  IADD3.X R19, R7, R0, RZ, P0, !PT ;  /* 0x0000000007137210 */ /* 0x000fe200007fe4ff */
[----:B------:R-:W-:Y:S01]  /*2a20*/  IMAD R167, R167, 0x30, RZ ;  /* 0x00000030a7a77824 */ /* 0x000fe200078e02ff */
[C---:B------:R-:W-:Y:S01]  /*2a30*/  IADD3 R100, P2, R237.reuse, 0x40, RZ ;  /* 0x00000040ed647810 */ /* 0x040fe20007f5e0ff */
[----:B------:R-:W-:Y:S01]  /*2a40*/  IMAD.X R97, RZ, RZ, R238, P1 ;  /* 0x000000ffff617224 */ /* 0x000fe200008e06ee */
        /* <DEDUP_REMOVED lines=8> */
[-C--:B------:R-:W-:Y:S01]  /*2ad0*/  IADD3 R93, P4, R98, R237.reuse, RZ ;  /* 0x000000ed625d7210 */ /* 0x080fe20007f9e0ff */
[----:B------:R-:W-:Y:S01]  /*2ae0*/  IMAD.X R99, R101, 0x1, R238, P2 ;  /* 0x0000000165637824 */ /* 0x000fe200010e06ee */
[-C--:B------:R-:W-:Y:S01]  /*2af0*/  IADD3.X R89, R91, R238.reuse, RZ, P0, !PT ;  /* 0x000000ee5b597210 */ /* 0x080fe200007fe4ff */
[----:B------:R-:W-:Y:S01]  /*2b00*/  IMAD.IADD R157, R173, 0x1, R160 ;  /* 0x00000001ad9d7824 */ /* 0x000fe200078e02a0 */
[C---:B------:R-:W-:Y:S01]  /*2b10*/  IADD3 R107, P5, R106.reuse, 0x40, RZ ;  /* 0x000000406a6b7810 */ /* 0x040fe20007fbe0ff */
[----:B------:R-:W-:Y:S01]  /*2b20*/  IMAD.X R92, R99, 0x1, R238, P4 ;  /* 0x00000001635c7824 */ /* 0x000fe200020e06ee */
[C---:B------:R-:W-:Y:S01]  /*2b30*/  IADD3 R111, P1, R106.reuse, 0x80, RZ ;  /* 0x000000806a6f7810 */ /* 0x040fe20007f3e0ff */
[----:B------:R-:W-:Y:S01]  /*2b40*/  IMAD.IADD R156, R173, 0x1, R158 ;  /* 0x00000001ad9c7824 */ /* 0x000fe200078e029e */
[----:B------:R-:W-:Y:S01]  /*2b50*/  IADD3 R119, P0, R106, 0xc0, RZ ;  /* 0x000000c06a777810 */ /* 0x000fe20007f1e0ff */
[--C-:B------:R-:W-:Y:S01]  /*2b60*/  IMAD.X R108, RZ, RZ, R105.reuse, P5 ;  /* 0x000000ffff6c7224 */ /* 0x100fe200028e0669 */
[-C--:B------:R-:W-:Y:S01]  /*2b70*/  IADD3 R87, P3, R94, R237.reuse, RZ ;  /* 0x000000ed5e577210 */ /* 0x080fe20007f7e0ff */
[--C-:B------:R-:W-:Y:S01]  /*2b80*/  IMAD.X R112, RZ, RZ, R105.reuse, P1 ;  /* 0x000000ffff707224 */ /* 0x100fe200008e0669 */
[----:B------:R-:W-:Y:S01]  /*2b90*/  IADD3 R85, P2, R88, R237, RZ ;  /* 0x000000ed58557210 */ /* 0x000fe20007f5e0ff */
[----:B------:R-:W-:Y:S01]  /*2ba0*/  IMAD.X R120, RZ, RZ, R105, P0 ;  /* 0x000000ffff787224 */ /* 0x000fe200000e0669 */
[----:B------:R-:W-:Y:S01]  /*2bb0*/  IADD3.X R86, R95, R238, RZ, P3, !PT ;  /* 0x000000ee5f567210 */ /* 0x000fe20001ffe4ff */
[----:B------:R-:W-:Y:S01]  /*2bc0*/  IMAD.WIDE.U32 R202, R202, 0x60, RZ ;  /* 0x00000060caca7825 */ /* 0x000fe200078e00ff */
[----:B------:R-:W-:-:S02]  /*2bd0*/  IADD3 R110, P5, R107, R106, RZ ;  /* 0x0000006a6b6e7210 */ /* 0x000fc40007fbe0ff */
[----:B------:R-:W-:Y:S01]  /*2be0*/  IADD3 R114, P4, R111, R106, RZ ;  /* 0x0000006a6f727210 */ /* 0x000fe20007f9e0ff */
[----:B------:R-:W-:Y:S01]  /*2bf0*/  IMAD.X R84, R89, 0x1, R238, P2 ;  /* 0x0000000159547824 */ /* 0x000fe200010e06ee */
[C---:B------:R-:W-:Y:S01]  /*2c00*/  IADD3 R118, P3, R116.reuse, R107, RZ ;  /* 0x0000006b74767210 */ /* 0x040fe20007f7e0ff */
[----:B------:R-:W-:Y:S01]  /*2c10*/  IMAD.MOV.U32 R12, RZ, RZ, R165 ;  /* 0x000000ffff0c7224 */ /* 0x000fe200078e00a5 */
[----:B------:R-:W-:Y:S01]  /*2c20*/  IADD3 R124, P1, R116, R111, RZ ;  /* 0x0000006f747c7210 */ /* 0x000fe20007f3e0ff */
[----:B------:R-:W-:Y:S01]  /*2c30*/  IMAD.SHL.U32 R130, R130, 0x2, RZ ;  /* 0x0000000282827824 */ /* 0x000fe200078e00ff */
[----:B------:R-:W-:Y:S01]  /*2c40*/  IADD3 R126, P0, R119, R116, RZ ;  /* 0x00000074777e7210 */ /* 0x000fe20007f1e0ff */
[----:B------:R-:W-:Y:S01]  /*2c50*/  IMAD.IADD R131, R203, 0x1, R131 ;  /* 0x00000001cb837824 */ /* 0x000fe200078e0283 */
[----:B------:R-:W-:Y:S01]  /*2c60*/  IADD3 R122, P2, R119, R106, RZ ;  /* 0x0000006a777a7210 */ /* 0x000fe20007f5e0ff */
[----:B------:R-:W-:Y:S01]  /*2c70*/  IMAD.X R109, R108, 0x1, R105, P5 ;  /* 0x000000016c6d7824 */ /* 0x000fe200028e0669 */
[C---:B------:R-:W-:Y:S01]  /*2c80*/  SHF.L.U64.HI R127, R128.reuse, 0x1, R127 ;  /* 0x00000001807f7819 */ /* 0x040fe2000001027f */
[----:B------:R-:W-:Y:S01]  /*2c90*/  IMAD.SHL.U32 R128, R128, 0x2, RZ ;  /* 0x0000000280807824 */ /* 0x000fe200078e00ff */
[----:B------:R-:W-:Y:S01]  /*2ca0*/  IADD3.X R121, R120, R105, RZ, P2, !PT ;  /* 0x0000006978797210 */ /* 0x000fe200017fe4ff */
[----:B------:R-:W-:Y:S01]  /*2cb0*/  IMAD.X R113, R112, 0x1, R105, P4 ;  /* 0x0000000170717824 */ /* 0x000fe200020e0669 */
[----:B------:R-:W-:Y:S01]  /*2cc0*/  SHF.R.S32.HI R154, RZ, 0x1f, R169 ;  /* 0x0000001fff9a7819 */ /* 0x000fe200000114a9 */
[C---:B------:R-:W-:Y:S01]  /*2cd0*/  IMAD.X R117, R115.reuse, 0x1, R108, P3 ;  /* 0x0000000173757824 */ /* 0x040fe200018e066c */
[----:B------:R-:W-:Y:S01]  /*2ce0*/  SHF.R.S32.HI R152, RZ, 0x1f, R167 ;  /* 0x0000001fff987819 */ /* 0x000fe200000114a7 */
[----:B------:R-:W-:Y:S01]  /*2cf0*/  IMAD.X R123, R115, 0x1, R112, P1 ;  /* 0x00000001737b7824 */ /* 0x000fe200008e0670 */
[----:B------:R-:W-:Y:S01]  /*2d00*/  SHF.R.S32.HI R150, RZ, 0x1f, R162 ;  /* 0x0000001fff967819 */ /* 0x000fe200000114a2 */
[----:B------:R-:W-:Y:S01]  /*2d10*/  IMAD.X R125, R120, 0x1, R115, P0 ;  /* 0x00000001787d7824 */ /* 0x000fe200000e0673 */
[----:B------:R-:W-:-:S02]  /*2d20*/  SHF.R.S32.HI R148, RZ, 0x1f, R160 ;  /* 0x0000001fff947819 */ /* 0x000fc400000114a0 */
[----:B------:R-:W-:Y:S02]  /*2d30*/  SHF.R.S32.HI R147, RZ, 0x1f, R159 ;  /* 0x0000001fff937819 */ /* 0x000fe4000001149f */
[----:B------:R-:W-:Y:S02]  /*2d40*/  SHF.R.S32.HI R145, RZ, 0x1f, R157 ;  /* 0x0000001fff917819 */ /* 0x000fe4000001149d */
[----:B------:R-:W-:Y:S02]  /*2d50*/  SHF.R.S32.HI R144, RZ, 0x1f, R156 ;  /* 0x0000001fff907819 */ /* 0x000fe4000001149c */
.L_x_1258:
        /* <DEDUP_REMOVED lines=21> */
.L_x_1142:
[----:B------:R-:W-:Y:S05]  /*2eb0*/  BSYNC B0 ;  /* 0x0000000000007941 */ /* 0x000fea0003800000 */
.L_x_1141:
        /* <DEDUP_REMOVED lines=21> */
.L_x_1144:
[----:B------:R-:W-:Y:S05]  /*3010*/  BSYNC B0 ;  /* 0x0000000000007941 */ /* 0x000fea0003800000 */
.L_x_1143:
        /* <DEDUP_REMOVED lines=21> */
.L_x_1146:
[----:B------:R-:W-:Y:S05]  /*3170*/  BSYNC B0 ;  /* 0x0000000000007941 */ /* 0x000fea0003800000 */
.L_x_1145:
        /* <DEDUP_REMOVED lines=21> */
.L_x_1148:
[----:B------:R-:W-:Y:S05]  /*32d0*/  BSYNC B0 ;  /* 0x0000000000007941 */ /* 0x000fea0003800000 */
.L_x_1147:
        /* <DEDUP_REMOVED lines=65> */
.L_x_1155:
[----:B------:R-:W-:Y:S05]  /*36f0*/  BSYNC B0 ;  /* 0x0000000000007941 */ /* 0x000fea0003800000 */
.L_x_1154:
        /* <DEDUP_REMOVED lines=50> */
.L_x_1157:
[----:B------:R-:W-:Y:S05]  /*3a20*/  BSYNC B0 ;  /* 0x0000000000007941 */ /* 0x000fea0003800000 */
.L_x_1156:
        /* <DEDUP_REMOVED lines=50> */
.L_x_1159:
[----:B------:R-:W-:Y:S05]  /*3d50*/  BSYNC B0 ;  /* 0x0000000000007941 */ /* 0x000fea0003800000 */
.L_x_1158:
        /* <DEDUP_REMOVED lines=49> */
.L_x_1153:
[----:B------:R-:W-:Y:S05]  /*4070*/  BSYNC B1 ;  /* 0x0000000000017941 */ /* 0x000fea0003800000 */
.L_x_1152:
        /* <DEDUP_REMOVED lines=63> */
.L_x_1163:
[----:B------:R-:W-:Y:S05]  /*4470*/  BSYNC B0 ;  /* 0x0000000000007941 */ /* 0x000fea0003800000 */
.L_x_1162:
        /* <DEDUP_REMOVED lines=53> */
.L_x_1165:
[----:B------:R-:W-:Y:S05]  /*47d0*/  BSYNC B0 ;  /* 0x0000000000007941 */ /* 0x000fea0003800000 */
.L_x_1164:
        /* <DEDUP_REMOVED lines=53> */
.L_x_1167:
[----:B------:R-:W-:Y:S05]  /*4b30*/  BSYNC B0 ;  /* 0x0000000000007941 */ /* 0x000fea0003800000 */
.L_x_1166:
        /* <DEDUP_REMOVED lines=52> */
.L_x_1161:
[----:B------:R-:W-:Y:S05]  /*4e80*/  BSYNC B1 ;  /* 0x0000000000017941 */ /* 0x000fea0003800000 */
.L_x_1160:
        /* <DEDUP_REMOVED lines=63> */
.L_x_1171:
[----:B------:R-:W-:Y:S05]  /*5280*/  BSYNC B0 ;  /* 0x0000000000007941 */ /* 0x000fea0003800000 */
.L_x_1170:
        /* <DEDUP_REMOVED lines=53> */
.L_x_1173:
[----:B------:R-:W-:Y:S05]  /*55e0*/  BSYNC B0 ;  /* 0x0000000000007941 */ /* 0x000fea0003800000 */
.L_x_1172:
        /* <DEDUP_REMOVED lines=53> */
.L_x_1175:
[----:B------:R-:W-:Y:S05]  /*5940*/  BSYNC B0 ;  /* 0x0000000000007941 */ /* 0x000fea0003800000 */
.L_x_1174:
        /* <DEDUP_REMOVED lines=52> */
.L_x_1169:
[----:B------:R-:W-:Y:S05]  /*5c90*/  BSYNC B1 ;  /* 0x0000000000017941 */ /* 0x000fea0003800000 */
.L_x_1168:
        /* <DEDUP_REMOVED lines=65> */
.L_x_1179:
[----:B------:R-:W-:Y:S05]  /*60b0*/  BSYNC B0 ;  /* 0x0000000000007941 */ /* 0x000fea0003800000 */
.L_x_1178:
        /* <DEDUP_REMOVED lines=53> */
.L_x_1181:
[----:B------:R-:W-:Y:S05]  /*6410*/  BSYNC B0 ;  /* 0x0000000000007941 */ /* 0x000fea0003800000 */
.L_x_1180:
        /* <DEDUP_REMOVED lines=53> */
.L_x_1183:
[----:B------:R-:W-:Y:S05]  /*6770*/  BSYNC B0 ;  /* 0x0000000000007941 */ /* 0x000fea0003800000 */
.L_x_1182:
        /* <DEDUP_REMOVED lines=52> */
.L_x_1177:
[----:B------:R-:W-:Y:S05]  /*6ac0*/  BSYNC B1 ;  /* 0x0000000000017941 */ /* 0x000fea0003800000 */
.L_x_1176:
[----:B------:R-:W2:Y:S02]  /*6ad0*/  LD.E R3, [R20.64+0xd0] ;  /* 0x0000d00614037980 */ /* 0x000ea4000c101900 */
[----:B--2---:R-:W-:Y:S05]  /*6ae0*/  IMAD.U32 R3, R3, -0x20, RZ ;  /* 0xffffffe003037824 */ /* 0x004fea00078e00ff */
[C---:B------:R-:W-:Y:S02]  /*6af0*/  LEA R18, P1, R3.reuse, R18, 0x1 ;  /* 0x0000001203127211 */ /* 0x040fe400078208ff */
[C---:B------:R-:W-:Y:S02]  /*6b00*/  LEA R58, P0, R3.reuse, R58, 0x1 ;  /* 0x0000003a033a7211 */ /* 0x040fe400078008ff */
[C---:B------:R-:W-:Y:S02]  /*6b10*/  LEA.HI.X.SX32 R19, R3.reuse, R19, 0x1, P1 ;  /* 0x0000001303137211 */ /* 0x040fe400008f0eff */
[----:B------:R-:W-:Y:S01]  /*6b20*/  LEA.HI.X.SX32 R59, R3, R59, 0x1, P0 ;  /* 0x0000003b033b7211 */ /* 0x000fe200000f0eff */
[----:B------:R-:W-:-:S05]  /*6b30*/  BRA `(.L_x_1184) ;  /* 0x0000680000007947 */ /* 0x000fca0003800000 */
.L_x_1151:
        /* <DEDUP_REMOVED lines=89> */
.L_x_1190:
[----:B------:R-:W-:Y:S05]  /*70d0*/  BSYNC B0 ;  /* 0x0000000000007941 */ /* 0x000fea0003800000 */
.L_x_1189:
[----:B-----5:R2:W-:Y:S02]  /*70e0*/  ST.E.128 [R140.64], R44 ;  /* 0x0000002c8c007985 */ /* 0x0205e4000c101d06 */
.L_x_1188:
[----:B------:R-:W-:Y:S05]  /*70f0*/  BSYNC B1 ;  /* 0x0000000000017941 */ /* 0x000fea0003800000 */
.L_x_1187:
        /* <DEDUP_REMOVED lines=87> */
.L_x_1194:
[----:B------:R-:W-:Y:S05]  /*7670*/  BSYNC B0 ;  /* 0x0000000000007941 */ /* 0x000fea0003800000 */
.L_x_1193:
[----:B-----5:R3:W-:Y:S02]  /*7680*/  ST.E.128 [R140.64+0x80], R44 ;  /* 0x0000802c8c007985 */ /* 0x0207e4000c101d06 */
.L_x_1192:
[----:B------:R-:W-:Y:S05]  /*7690*/  BSYNC B1 ;  /* 0x0000000000017941 */ /* 0x000fea0003800000 */
.L_x_1191:
        /* <DEDUP_REMOVED lines=87> */
.L_x_1198:
[----:B------:R-:W-:Y:S05]  /*7c10*/  BSYNC B0 ;  /* 0x0000000000007941 */ /* 0x000fea0003800000 */
.L_x_1197:
[----:B-----5:R3:W-:Y:S02]  /*7c20*/  ST.E.128 [R140.64+0x100], R44 ;  /* 0x0001002c8c007985 */ /* 0x0207e4000c101d06 */
.L_x_1196:
[----:B------:R-:W-:Y:S05]  /*7c30*/  BSYNC B1 ;  /* 0x0000000000017941 */ /* 0x000fea0003800000 */
.L_x_1195:
        /* <DEDUP_REMOVED lines=86> */
.L_x_1200:
[----:B------:R-:W-:Y:S05]  /*81a0*/  BSYNC B0 ;  /* 0x0000000000007941 */ /* 0x000fea0003800000 */
.L_x_1199:
[----:B-----5:R3:W-:Y:S02]  /*81b0*/  ST.E.128 [R140.64+0x180], R44 ;  /* 0x0001802c8c007985 */ /* 0x0207e4000c101d06 */
.L_x_1186:
[----:B------:R-:W-:Y:S05]  /*81c0*/  BSYNC B2 ;  /* 0x0000000000027941 */ /* 0x000fea0003800000 */
.L_x_1185:
        /* <DEDUP_REMOVED lines=43> */
[----:B------:R-:W-:Y:S06]  /*8480*/  LEA.HI.X R61, R213, R139, R54, 0x1, P0 ;  /* 0x0000008bd53d7211 */ /* 0x000fec00000f0c36 */
        /* <DEDUP_REMOVED lines=22> */
[----:B------:R-:W-:Y:S01]  /*85f0*/  FMUL.FTZ R2, R31, R36 ;  /* 0x000000241f027220 */ /* 0x000fe20000410000 */
[C---:B----4-:R-:W-:Y:S01]  /*8600*/  LOP3.LUT R40, R60.reuse, 0xffff0000, RZ, 0xc0, !PT ;  /* 0xffff00003c287812 */ /* 0x050fe200078ec0ff */
[----:B------:R-:W-:Y:S01]  /*8610*/  IMAD.U32 R38, R60, 0x10000, RZ ;  /* 0x000100003c267824 */ /* 0x000fe200078e00ff */
        /* <DEDUP_REMOVED lines=28> */
.L_x_1206:
[----:B------:R-:W-:Y:S05]  /*87e0*/  BSYNC B0 ;  /* 0x0000000000007941 */ /* 0x000fea0003800000 */
.L_x_1205:
[C---:B------:R-:W-:Y:S04]  /*87f0*/  LEA R2, P0, R237.reuse, R140, 0x1 ;  /* 0x0000008ced027211 */ /* 0x040fe800078008ff */
[----:B------:R-:W-:Y:S05]  /*8800*/  LEA.HI.X R3, R237, R141, R238, 0x1, P0 ;  /* 0x0000008ded037211 */ /* 0x000fea00000f0cee */
[----:B-----5:R1:W-:Y:S04]  /*8810*/  ST.E.128 [R2.64], R48 ;  /* 0x0000003002007985 */ /* 0x0203e8000c101d06 */
.L_x_1204:
[----:B------:R-:W-:Y:S05]  /*8820*/  BSYNC B1 ;  /* 0x0000000000017941 */ /* 0x000fea0003800000 */
.L_x_1203:
        /* <DEDUP_REMOVED lines=92> */
.L_x_1210:
[----:B------:R-:W-:Y:S05]  /*8df0*/  BSYNC B0 ;  /* 0x0000000000007941 */ /* 0x000fea0003800000 */
.L_x_1209:
[C---:B------:R-:W-:Y:S04]  /*8e00*/  LEA R2, P0, R100.reuse, R140, 0x1 ;  /* 0x0000008c64027211 */ /* 0x040fe800078008ff */
[----:B------:R-:W-:Y:S05]  /*8e10*/  LEA.HI.X R3, R100, R141, R101, 0x1, P0 ;  /* 0x0000008d64037211 */ /* 0x000fea00000f0c65 */
[----:B-----5:R4:W-:Y:S04]  /*8e20*/  ST.E.128 [R2.64], R48 ;  /* 0x0000003002007985 */ /* 0x0209e8000c101d06 */
.L_x_1208:
[----:B------:R-:W-:Y:S05]  /*8e30*/  BSYNC B1 ;  /* 0x0000000000017941 */ /* 0x000fea0003800000 */
.L_x_1207:
        /* <DEDUP_REMOVED lines=92> */
.L_x_1214:
[----:B------:R-:W-:Y:S05]  /*9400*/  BSYNC B0 ;  /* 0x0000000000007941 */ /* 0x000fea0003800000 */
.L_x_1213:
[C---:B------:R-:W-:Y:S04]  /*9410*/  LEA R2, P0, R96.reuse, R140, 0x1 ;  /* 0x0000008c60027211 */ /* 0x040fe800078008ff */
[----:B------:R-:W-:Y:S05]  /*9420*/  LEA.HI.X R3, R96, R141, R97, 0x1, P0 ;  /* 0x0000008d60037211 */ /* 0x000fea00000f0c61 */
[----:B-----5:R4:W-:Y:S04]  /*9430*/  ST.E.128 [R2.64], R48 ;  /* 0x0000003002007985 */ /* 0x0209e8000c101d06 */
.L_x_1212:
[----:B------:R-:W-:Y:S05]  /*9440*/  BSYNC B1 ;  /* 0x0000000000017941 */ /* 0x000fea0003800000 */
.L_x_1211:
        /* <DEDUP_REMOVED lines=91> */
.L_x_1216:
[----:B------:R-:W-:Y:S05]  /*9a00*/  BSYNC B0 ;  /* 0x0000000000007941 */ /* 0x000fea0003800000 */
.L_x_1215:
[C---:B------:R-:W-:Y:S04]  /*9a10*/  LEA R2, P0, R90.reuse, R140, 0x1 ;  /* 0x0000008c5a027211 */ /* 0x040fe800078008ff */
[----:B------:R-:W-:Y:S05]  /*9a20*/  LEA.HI.X R3, R90, R141, R91, 0x1, P0 ;  /* 0x0000008d5a037211 */ /* 0x000fea00000f0c5b */
[----:B-----5:R4:W-:Y:S04]  /*9a30*/  ST.E.128 [R2.64], R48 ;  /* 0x0000003002007985 */ /* 0x0209e8000c101d06 */
.L_x_1202:
[----:B------:R-:W-:Y:S05]  /*9a40*/  BSYNC B2 ;  /* 0x0000000000027941 */ /* 0x000fea0003800000 */
.L_x_1201:
        /* <DEDUP_REMOVED lines=97> */
.L_x_1222:
[----:B------:R-:W-:Y:S05]  /*a060*/  BSYNC B0 ;  /* 0x0000000000007941 */ /* 0x000fea0003800000 */
.L_x_1221:
[C---:B------:R-:W-:Y:S04]  /*a070*/  LEA R2, P0, R102.reuse, R140, 0x1 ;  /* 0x0000008c66027211 */ /* 0x040fe800078008ff */
[----:B------:R-:W-:Y:S05]  /*a080*/  LEA.HI.X R3, R102, R141, R103, 0x1, P0 ;  /* 0x0000008d66037211 */ /* 0x000fea00000f0c67 */
[----:B-----5:R4:W-:Y:S04]  /*a090*/  ST.E.128 [R2.64], R48 ;  /* 0x0000003002007985 */ /* 0x0209e8000c101d06 */
.L_x_1220:
[----:B------:R-:W-:Y:S05]  /*a0a0*/  BSYNC B1 ;  /* 0x0000000000017941 */ /* 0x000fea0003800000 */
.L_x_1219:
        /* <DEDUP_REMOVED lines=31> */
[C---:B------:R-:W-:Y:S01]  /*a2a0*/  LEA R216, P0, R209.reuse, R136, 0x1 ;  /* 0x00000088d1d87211 */ /* 0x040fe200078008ff */
[----:B------:R-:W2:Y:S03]  /*a2b0*/  LD.E.128 R24, [R22.64] ;  /* 0x0000000616187980 */ /* 0x000ea6000c101d00 */
[----:B------:R-:W-:Y:S02]  /*a2c0*/  LEA.HI.X R217, R209, R137, R206, 0x1, P0 ;  /* 0x00000089d1d97211 */ /* 0x000fe400000f0cce */
[----:B-1----:R-:W-:Y:S03]  /*a2d0*/  IADD3 R213, P0, R162, R215, RZ ;  /* 0x000000d7a2d57210 */ /* 0x002fe60007f1e0ff */
[----:B------:R-:W3:Y:S01]  /*a2e0*/  LD.E.128 R208, [R216.64] ;  /* 0x00000006d8d07980 */ /* 0x000ee2000c101d00 */
        /* <DEDUP_REMOVED lines=23> */
[----:B------:R-:W-:Y:S01]  /*a460*/  @!P1 FADD.FTZ R35, -R35, -RZ ;  /* 0x800000ff23239221 */ /* 0x000fe20000010100 */
[C---:B----4-:R-:W-:Y:S01]  /*a470*/  LOP3.LUT R40, R60.reuse, 0xffff0000, RZ, 0xc0, !PT ;  /* 0xffff00003c287812 */ /* 0x050fe200078ec0ff */
[----:B------:R-:W-:Y:S01]  /*a480*/  IMAD.U32 R38, R60, 0x10000, RZ ;  /* 0x000100003c267824 */ /* 0x000fe200078e00ff */
        /* <DEDUP_REMOVED lines=30> */
.L_x_1226:
[----:B------:R-:W-:Y:S05]  /*a670*/  BSYNC B0 ;  /* 0x0000000000007941 */ /* 0x000fea0003800000 */
.L_x_1225:
[C---:B------:R-:W-:Y:S04]  /*a680*/  LEA R2, P0, R98.reuse, R140, 0x1 ;  /* 0x0000008c62027211 */ /* 0x040fe800078008ff */
[----:B------:R-:W-:Y:S05]  /*a690*/  LEA.HI.X R3, R98, R141, R99, 0x1, P0 ;  /* 0x0000008d62037211 */ /* 0x000fea00000f0c63 */
[----:B-----5:R4:W-:Y:S04]  /*a6a0*/  ST.E.128 [R2.64], R48 ;  /* 0x0000003002007985 */ /* 0x0209e8000c101d06 */
.L_x_1224:
[----:B------:R-:W-:Y:S05]  /*a6b0*/  BSYNC B1 ;  /* 0x0000000000017941 */ /* 0x000fea0003800000 */
.L_x_1223:
        /* <DEDUP_REMOVED lines=92> */
.L_x_1230:
[----:B------:R-:W-:Y:S05]  /*ac80*/  BSYNC B0 ;  /* 0x0000000000007941 */ /* 0x000fea0003800000 */
.L_x_1229:
[C---:B------:R-:W-:Y:S04]  /*ac90*/  LEA R2, P0, R94.reuse, R140, 0x1 ;  /* 0x0000008c5e027211 */ /* 0x040fe800078008ff */
[----:B------:R-:W-:Y:S05]  /*aca0*/  LEA.HI.X R3, R94, R141, R95, 0x1, P0 ;  /* 0x0000008d5e037211 */ /* 0x000fea00000f0c5f */
[----:B-----5:R4:W-:Y:S04]  /*acb0*/  ST.E.128 [R2.64], R48 ;  /* 0x0000003002007985 */ /* 0x0209e8000c101d06 */
.L_x_1228:
[----:B------:R-:W-:Y:S05]  /*acc0*/  BSYNC B1 ;  /* 0x0000000000017941 */ /* 0x000fea0003800000 */
.L_x_1227:
        /* <DEDUP_REMOVED lines=91> */
.L_x_1232:
[----:B------:R-:W-:Y:S05]  /*b280*/  BSYNC B0 ;  /* 0x0000000000007941 */ /* 0x000fea0003800000 */
.L_x_1231:
[C---:B------:R-:W-:Y:S04]  /*b290*/  LEA R2, P0, R88.reuse, R140, 0x1 ;  /* 0x0000008c58027211 */ /* 0x040fe800078008ff */
[----:B------:R-:W-:Y:S05]  /*b2a0*/  LEA.HI.X R3, R88, R141, R89, 0x1, P0 ;  /* 0x0000008d58037211 */ /* 0x000fea00000f0c59 */
[----:B-----5:R4:W-:Y:S04]  /*b2b0*/  ST.E.128 [R2.64], R48 ;  /* 0x0000003002007985 */ /* 0x0209e8000c101d06 */
.L_x_1218:
[----:B------:R-:W-:Y:S05]  /*b2c0*/  BSYNC B2 ;  /* 0x0000000000027941 */ /* 0x000fea0003800000 */
.L_x_1217:
        /* <DEDUP_REMOVED lines=98> */
.L_x_1238:
[----:B------:R-:W-:Y:S05]  /*b8f0*/  BSYNC B0 ;  /* 0x0000000000007941 */ /* 0x000fea0003800000 */
.L_x_1237:
[----:B------:R-:W-:Y:S02]  /*b900*/  IMAD R0, R65, 0x60, RZ ;  /* 0x0000006041007824 */ /* 0x000fe400078e02ff */
[----:B------:R-:W-:Y:S05]  /*b910*/  IMAD.WIDE.U32 R2, R64, 0x60, R140 ;  /* 0x0000006040027825 */ /* 0x000fea00078e008c */
[----:B------:R-:W-:Y:S05]  /*b920*/  IADD3 R3, R3, R0, RZ ;  /* 0x0000000003037210 */ /* 0x000fea0007ffe0ff */
[----:B-----5:R4:W-:Y:S02]  /*b930*/  ST.E.128 [R2.64], R48 ;  /* 0x0000003002007985 */ /* 0x0209e4000c101d06 */
.L_x_1236:
[----:B------:R-:W-:Y:S05]  /*b940*/  BSYNC B1 ;  /* 0x0000000000017941 */ /* 0x000fea0003800000 */
.L_x_1235:
        /* <DEDUP_REMOVED lines=92> */
.L_x_1242:
[----:B------:R-:W-:Y:S05]  /*bf10*/  BSYNC B0 ;  /* 0x0000000000007941 */ /* 0x000fea0003800000 */
.L_x_1241:
[C---:B------:R-:W-:Y:S04]  /*bf20*/  LEA R2, P0, R93.reuse, R140, 0x1 ;  /* 0x0000008c5d027211 */ /* 0x040fe800078008ff */
[----:B------:R-:W-:Y:S05]  /*bf30*/  LEA.HI.X R3, R93, R141, R92, 0x1, P0 ;  /* 0x0000008d5d037211 */ /* 0x000fea00000f0c5c */
[----:B-----5:R4:W-:Y:S04]  /*bf40*/  ST.E.128 [R2.64], R48 ;  /* 0x0000003002007985 */ /* 0x0209e8000c101d06 */
.L_x_1240:
[----:B------:R-:W-:Y:S05]  /*bf50*/  BSYNC B1 ;  /* 0x0000000000017941 */ /* 0x000fea0003800000 */
.L_x_1239:
        /* <DEDUP_REMOVED lines=92> */
.L_x_1246:
[----:B------:R-:W-:Y:S05]  /*c520*/  BSYNC B0 ;  /* 0x0000000000007941 */ /* 0x000fea0003800000 */
.L_x_1245:
[C---:B------:R-:W-:Y:S04]  /*c530*/  LEA R2, P0, R87.reuse, R140, 0x1 ;  /* 0x0000008c57027211 */ /* 0x040fe800078008ff */
[----:B------:R-:W-:Y:S05]  /*c540*/  LEA.HI.X R3, R87, R141, R86, 0x1, P0 ;  /* 0x0000008d57037211 */ /* 0x000fea00000f0c56 */
[----:B-----5:R4:W-:Y:S04]  /*c550*/  ST.E.128 [R2.64], R48 ;  /* 0x0000003002007985 */ /* 0x0209e8000c101d06 */
.L_x_1244:
[----:B------:R-:W-:Y:S05]  /*c560*/  BSYNC B1 ;  /* 0x0000000000017941 */ /* 0x000fea0003800000 */
.L_x_1243:
        /* <DEDUP_REMOVED lines=91> */
.L_x_1248:
[----:B------:R-:W-:Y:S05]  /*cb20*/  BSYNC B0 ;  /* 0x0000000000007941 */ /* 0x000fea0003800000 */
.L_x_1247:
[C---:B-1----:R-:W-:Y:S04]  /*cb30*/  LEA R2, P0, R85.reuse, R140, 0x1 ;  /* 0x0000008c55027211 */ /* 0x042fe800078008ff */
[----:B------:R-:W-:Y:S05]  /*cb40*/  LEA.HI.X R3, R85, R141, R84, 0x1, P0 ;  /* 0x0000008d55037211 */ /* 0x000fea00000f0c54 */
[----:B-----5:R1:W-:Y:S04]  /*cb50*/  ST.E.128 [R2.64], R24 ;  /* 0x0000001802007985 */ /* 0x0203e8000c101d06 */
.L_x_1234:
[----:B------:R-:W-:Y:S05]  /*cb60*/  BSYNC B2 ;  /* 0x0000000000027941 */ /* 0x000fea0003800000 */
.L_x_1233:
[----:B-1--4-:R-:W4:Y:S02]  /*cb70*/  LD.E R3, [R20.64+0xd0] ;  /* 0x0000d00614037980 */ /* 0x012f24000c101900 */
[----:B----4-:R-:W-:Y:S05]  /*cb80*/  IMAD.U32 R3, R3, -0x20, RZ ;  /* 0xffffffe003037824 */ /* 0x010fea00078e00ff */
[C---:B------:R-:W-:Y:S02]  /*cb90*/  LEA R138, P1, R3.reuse, R138, 0x1 ;  /* 0x0000008a038a7211 */ /* 0x040fe400078208ff */
[C---:B------:R-:W-:Y:S02]  /*cba0*/  LEA R136, P0, R3.reuse, R136, 0x1 ;  /* 0x0000008803887211 */ /* 0x040fe400078008ff */
[C---:B------:R-:W-:Y:S02]  /*cbb0*/  LEA.HI.X.SX32 R139, R3.reuse, R139, 0x1, P1 ;  /* 0x0000008b038b7211 */ /* 0x040fe400008f0eff */
[----:B------:R-:W-:Y:S01]  /*cbc0*/  LEA.HI.X.SX32 R137, R3, R137, 0x1, P0 ;  /* 0x0000008903897211 */ /* 0x000fe200000f0eff */
[----:B------:R-:W-:-:S05]  /*cbd0*/  BRA `(.L_x_1184) ;  /* 0x0000076000007947 */ /* 0x000fca0003800000 */
.L_x_1150:
        /* <DEDUP_REMOVED lines=14> */
.L_x_1250:
[----:B------:R-:W-:Y:S05]  /*ccc0*/  BSYNC B0 ;  /* 0x0000000000007941 */ /* 0x000fea0003800000 */
.L_x_1249:
[C---:B------:R-:W-:Y:S01]  /*ccd0*/  ISETP.GE.AND P0, PT, R80.reuse, R207, PT ;  /* 0x000000cf5000720c */ /* 0x040fe20003f06270 */
[----:B------:R-:W-:Y:S03]  /*cce0*/  BSSY B0, `(.L_x_1251) ;  /* 0x0000020000007945 */ /* 0x000fe60003800000 */
[----:B------:R-:W-:Y:S11]  /*ccf0*/  ISETP.GE.AND P0, PT, R80, R175, !P0 ;  /* 0x000000af5000720c */ /* 0x000ff60004706270 */
[----:B------:R-:W-:Y:S02]  /*cd00*/  @!UPT UIADD3 URZ, URZ, URZ, URZ ;  /* 0x0000003f3f3ff290 */ /* 0x000fe4000fffe03f */
[----:B------:R-:W-:-:S05]  /*cd10*/  @!P0 BRA `(.L_x_1252) ;  /* 0x000001c000008947 */ /* 0x000fca0003800000 */
[----:B------:R-:W-:Y:S02]  /*cd20*/  ISETP.NE.AND P3, PT, R171, RZ, PT ;  /* 0x000000ffab00720c */ /* 0x000fe40003f65270 */
[----:B------:R-:W-:Y:S11]  /*cd30*/  ISETP.NE.AND P2, PT, R170, RZ, PT ;  /* 0x000000ffaa00720c */ /* 0x000ff60003f45270 */
[C---:B------:R-:W-:Y:S02]  /*cd40*/  @P3 LEA R22, P0, R106.reuse, R134, 0x1 ;  /* 0x000000866a163211 */ /* 0x040fe400078008ff */
        /* <DEDUP_REMOVED lines=25> */
.L_x_1252:
[----:B------:R-:W-:Y:S05]  /*cee0*/  BSYNC B0 ;  /* 0x0000000000007941 */ /* 0x000fea0003800000 */
.L_x_1251:
        /* <DEDUP_REMOVED lines=33> */
.L_x_1254:
[----:B------:R-:W-:Y:S05]  /*d100*/  BSYNC B0 ;  /* 0x0000000000007941 */ /* 0x000fea0003800000 */
.L_x_1253:
        /* <DEDUP_REMOVED lines=35> */
.L_x_1184:
[----:B------:R-:W-:Y:S05]  /*d340*/  BSYNC B3 ;  /* 0x0000000000037941 */ /* 0x000fea0003800000 */
.L_x_1149:
        /* <DEDUP_REMOVED lines=89> */
.L_x_1256:
        /* <DEDUP_REMOVED lines=8> */
.L_x_1257:
[----:B------:R-:W-:Y:S05]  /*d960*/  BSYNC B0 ;  /* 0x0000000000007941 */ /* 0x000fea0003800000 */
.L_x_1255:
[----:B------:R-:W-:Y:S04]  /*d970*/  IADD3 R12, R12, -0x1, RZ ;  /* 0xffffffff0c0c7810 */ /* 0x000fe80007ffe0ff */
[----:B------:R-:W-:Y:S11]  /*d980*/  ISETP.GT.AND P0, PT, R12, R104, PT ;  /* 0x000000680c00720c */ /* 0x000ff60003f04270 */
[----:B------:R-:W-:Y:S02]  /*d990*/  @!UPT UIADD3 URZ, URZ, URZ, URZ ;  /* 0x0000003f3f3ff290 */ /* 0x000fe4000fffe03f */
[----:B------:R-:W-:-:S05]  /*d9a0*/  @P0 BRA `(.L_x_1258) ;  /* 0xffff53b000000947 */ /* 0x000fca000383ffff */
.L_x_1140:
        /* <DEDUP_REMOVED lines=44> */
[CC--:B------:R-:W-:Y:S02]  /*dc70*/  IADD3 R8, P3, R73.reuse, R13.reuse, RZ ;  /* 0x0000000d49087210 */ /* 0x0c0fe40007f7e0ff */
[----:B------:R-:W-:Y:S02]  /*dc80*/  IADD3 R3, P2, R14, R13, RZ ;  /* 0x0000000d0e037210 */ /* 0x000fe40007f5e0ff */
[----:B------:R-:W-:Y:S01]  /*dc90*/  LEA.HI.X R13, R194, R199, R5, 0x1, P1 ;  /* 0x000000c7c20d7211 */ /* 0x000fe200008f0c05 */
[----:B------:R-:W-:Y:S01]  /*dca0*/  IMAD.MOV.U32 R5, RZ, RZ, R2 ;  /* 0x000000ffff057224 */ /* 0x000fe200078e0002 */
[----:B------:R-:W-:Y:S01]  /*dcb0*/  LEA.HI.X.SX32 R73, R73, R4, 0x1, P3 ;  /* 0x0000000449497211 */ /* 0x000fe200018f0eff */
[----:B------:R-:W-:Y:S01]  /*dcc0*/  IMAD.X R4, R15, 0x1, R4, P2 ;  /* 0x000000010f047824 */ /* 0x000fe200010e0604 */
        /* <DEDUP_REMOVED lines=56> */
.L_x_1267:
[----:B------:R-:W-:Y:S05]  /*e050*/  BSYNC B0 ;  /* 0x0000000000007941 */ /* 0x000fea0003800000 */
.L_x_1266:
[----:B-----5:R4:W-:Y:S02]  /*e060*/  STS.128 [R247], R24 ;  /* 0x00000018f7007388 */ /* 0x0209e40000000c00 */
.L_x_1265:
[----:B------:R-:W-:Y:S05]  /*e070*/  BSYNC B1 ;  /* 0x0000000000017941 */ /* 0x000fea0003800000 */
.L_x_1264:
        /* <DEDUP_REMOVED lines=47> */
.L_x_1271:
[----:B------:R-:W-:Y:S05]  /*e370*/  BSYNC B0 ;  /* 0x0000000000007941 */ /* 0x000fea0003800000 */
.L_x_1270:
[----:B-----5:R1:W-:Y:S02]  /*e380*/  STS.128 [R247+0x2000], R24 ;  /* 0x00200018f7007388 */ /* 0x0203e40000000c00 */
.L_x_1269:
[----:B------:R-:W-:Y:S05]  /*e390*/  BSYNC B1 ;  /* 0x0000000000017941 */ /* 0x000fea0003800000 */
.L_x_1268:
        /* <DEDUP_REMOVED lines=47> */
.L_x_1275:
[----:B------:R-:W-:Y:S05]  /*e690*/  BSYNC B0 ;  /* 0x0000000000007941 */ /* 0x000fea0003800000 */
.L_x_1274:
[----:B-----5:R4:W-:Y:S02]  /*e6a0*/  STS.128 [R247+0x4000], R24 ;  /* 0x00400018f7007388 */ /* 0x0209e40000000c00 */
.L_x_1273:
[----:B------:R-:W-:Y:S05]  /*e6b0*/  BSYNC B1 ;  /* 0x0000000000017941 */ /* 0x000fea0003800000 */
.L_x_1272:
        /* <DEDUP_REMOVED lines=46> */
.L_x_1277:
[----:B------:R-:W-:Y:S05]  /*e9a0*/  BSYNC B0 ;  /* 0x0000000000007941 */ /* 0x000fea0003800000 */
.L_x_1276:
[----:B-----5:R4:W-:Y:S02]  /*e9b0*/  STS.128 [R247+0x6000], R24 ;  /* 0x00600018f7007388 */ /* 0x0209e40000000c00 */
.L_x_1263:
[----:B------:R-:W-:Y:S05]  /*e9c0*/  BSYNC B2 ;  /* 0x0000000000027941 */ /* 0x000fea0003800000 */
.L_x_1262:
        /* <DEDUP_REMOVED lines=51> */
.L_x_1283:
[----:B------:R-:W-:Y:S05]  /*ed00*/  BSYNC B0 ;  /* 0x0000000000007941 */ /* 0x000fea0003800000 */
.L_x_1282:
[----:B-----5:R4:W-:Y:S02]  /*ed10*/  STS.128 [R247+0x800], R24 ;  /* 0x00080018f7007388 */ /* 0x0209e40000000c00 */
.L_x_1281:
[----:B------:R-:W-:Y:S05]  /*ed20*/  BSYNC B1 ;  /* 0x0000000000017941 */ /* 0x000fea0003800000 */
.L_x_1280:
        /* <DEDUP_REMOVED lines=46> */
.L_x_1287:
[----:B------:R-:W-:Y:S05]  /*f010*/  BSYNC B0 ;  /* 0x0000000000007941 */ /* 0x000fea0003800000 */
.L_x_1286:
[----:B-----5:R4:W-:Y:S02]  /*f020*/  STS.128 [R247+0x2800], R24 ;  /* 0x00280018f7007388 */ /* 0x0209e40000000c00 */
.L_x_1285:
[----:B------:R-:W-:Y:S05]  /*f030*/  BSYNC B1 ;  /* 0x0000000000017941 */ /* 0x000fea0003800000 */
.L_x_1284:
        /* <DEDUP_REMOVED lines=46> */
.L_x_1291:
[----:B------:R-:W-:Y:S05]  /*f320*/  BSYNC B0 ;  /* 0x0000000000007941 */ /* 0x000fea0003800000 */
.L_x_1290:
[----:B-----5:R4:W-:Y:S02]  /*f330*/  STS.128 [R247+0x4800], R24 ;  /* 0x00480018f7007388 */ /* 0x0209e40000000c00 */
.L_x_1289:
[----:B------:R-:W-:Y:S05]  /*f340*/  BSYNC B1 ;  /* 0x0000000000017941 */ /* 0x000fea0003800000 */
.L_x_1288:
        /* <DEDUP_REMOVED lines=45> */
.L_x_1293:
[----:B------:R-:W-:Y:S05]  /*f620*/  BSYNC B0 ;  /* 0x0000000000007941 */ /* 0x000fea0003800000 */
.L_x_1292:
[----:B-----5:R1:W-:Y:S02]  /*f630*/  STS.128 [R247+0x6800], R36 ;  /* 0x00680024f7007388 */ /* 0x0203e40000000c00 */
.L_x_1279:
[----:B------:R-:W-:Y:S05]  /*f640*/  BSYNC B2 ;  /* 0x0000000000027941 */ /* 0x000fea0003800000 */
.L_x_1278:
        /* <DEDUP_REMOVED lines=51> */
.L_x_1299:
[----:B------:R-:W-:Y:S05]  /*f980*/  BSYNC B0 ;  /* 0x0000000000007941 */ /* 0x000fea0003800000 */
.L_x_1298:
[----:B-----5:R1:W-:Y:S02]  /*f990*/  STS.128 [R247+0x1000], R24 ;  /* 0x00100018f7007388 */ /* 0x0203e40000000c00 */
.L_x_1297:
[----:B------:R-:W-:Y:S05]  /*f9a0*/  BSYNC B1 ;  /* 0x0000000000017941 */ /* 0x000fea0003800000 */
.L_x_1296:
        /* <DEDUP_REMOVED lines=46> */
.L_x_1303:
[----:B------:R-:W-:Y:S05]  /*fc90*/  BSYNC B0 ;  /* 0x0000000000007941 */ /* 0x000fea0003800000 */
.L_x_1302:
[----:B-----5:R4:W-:Y:S02]  /*fca0*/  STS.128 [R247+0x3000], R24 ;  /* 0x00300018f7007388 */ /* 0x0209e40000000c00 */
.L_x_1301:
[----:B------:R-:W-:Y:S05]  /*fcb0*/  BSYNC B1 ;  /* 0x0000000000017941 */ /* 0x000fea0003800000 */
.L_x_1300:
        /* <DEDUP_REMOVED lines=46> */
.L_x_1307:
[----:B------:R-:W-:Y:S05]  /*ffa0*/  BSYNC B0 ;  /* 0x0000000000007941 */ /* 0x000fea0003800000 */
.L_x_1306:
[----:B-----5:R4:W-:Y:S02]  /*ffb0*/  STS.128 [R247+0x5000], R24 ;  /* 0x00500018f7007388 */ /* 0x0209e40000000c00 */
.L_x_1305:
[----:B------:R-:W-:Y:S05]  /*ffc0*/  BSYNC B1 ;  /* 0x0000000000017941 */ /* 0x000fea0003800000 */
.L_x_1304:
        /* <DEDUP_REMOVED lines=45> */
.L_x_1309:
[----:B------:R-:W-:Y:S05]  /*102a0*/  BSYNC B0 ;  /* 0x0000000000007941 */ /* 0x000fea0003800000 */
.L_x_1308:
[----:B-----5:R4:W-:Y:S02]  /*102b0*/  STS.128 [R247+0x7000], R24 ;  /* 0x00700018f7007388 */ /* 0x0209e40000000c00 */
.L_x_1295:
[----:B------:R-:W-:Y:S05]  /*102c0*/  BSYNC B2 ;  /* 0x0000000000027941 */ /* 0x000fea0003800000 */
.L_x_1294:
        /* <DEDUP_REMOVED lines=50> */
.L_x_1314:
[----:B------:R-:W-:Y:S05]  /*105f0*/  BSYNC B0 ;  /* 0x0000000000007941 */ /* 0x000fea0003800000 */
.L_x_1313:
[----:B-----5:R1:W-:Y:S02]  /*10600*/  STS.128 [R247+0x1800], R24 ;  /* 0x00180018f7007388 */ /* 0x0203e40000000c00 */
.L_x_1312:
[----:B------:R-:W-:Y:S05]  /*10610*/  BSYNC B1 ;  /* 0x0000000000017941 */ /* 0x000fea0003800000 */
.L_x_1311:
        /* <DEDUP_REMOVED lines=46> */
.L_x_1318:
[----:B------:R-:W-:Y:S05]  /*10900*/  BSYNC B0 ;  /* 0x0000000000007941 */ /* 0x000fea0003800000 */
.L_x_1317:
[----:B-----5:R1:W-:Y:S02]  /*10910*/  STS.128 [R247+0x3800], R24 ;  /* 0x00380018f7007388 */ /* 0x0203e40000000c00 */
.L_x_1316:
[----:B------:R-:W-:Y:S05]  /*10920*/  BSYNC B1 ;  /* 0x0000000000017941 */ /* 0x000fea0003800000 */
.L_x_1315:
        /* <DEDUP_REMOVED lines=48> */
.L_x_1322:
[----:B------:R-:W-:Y:S05]  /*10c30*/  BSYNC B0 ;  /* 0x0000000000007941 */ /* 0x000fea0003800000 */
.L_x_1321:
[----:B-----5:R1:W-:Y:S02]  /*10c40*/  STS.128 [R247+0x5800], R24 ;  /* 0x00580018f7007388 */ /* 0x0203e40000000c00 */
.L_x_1320:
[----:B------:R-:W-:Y:S05]  /*10c50*/  BSYNC B1 ;  /* 0x0000000000017941 */ /* 0x000fea0003800000 */
.L_x_1319:
        /* <DEDUP_REMOVED lines=45> */
.L_x_1324:
[----:B------:R-:W-:Y:S05]  /*10f30*/  BSYNC B0 ;  /* 0x0000000000007941 */ /* 0x000fea0003800000 */
.L_x_1323:
[----:B-----5:R1:W-:Y:S01]  /*10f40*/  STS.128 [R247+0x7800], R12 ;  /* 0x0078000cf7007388 */ /* 0x0203e20000000c00 */
[----:B------:R-:W-:Y:S05]  /*10f50*/  BRA `(.L_x_1310) ;  /* 0x000064b000007947 */ /* 0x000fea0003800000 */
.L_x_1261:
        /* <DEDUP_REMOVED lines=89> */
.L_x_1330:
[----:B------:R-:W-:Y:S05]  /*114f0*/  BSYNC B0 ;  /* 0x0000000000007941 */ /* 0x000fea0003800000 */
.L_x_1329:
[----:B-----5:R4:W-:Y:S02]  /*11500*/  STS.128 [R247], R32 ;  /* 0x00000020f7007388 */ /* 0x0209e40000000c00 */
.L_x_1328:
[----:B------:R-:W-:Y:S05]  /*11510*/  BSYNC B1 ;  /* 0x0000000000017941 */ /* 0x000fea0003800000 */
.L_x_1327:
        /* <DEDUP_REMOVED lines=87> */
.L_x_1334:
[----:B------:R-:W-:Y:S05]  /*11a90*/  BSYNC B0 ;  /* 0x0000000000007941 */ /* 0x000fea0003800000 */
.L_x_1333:
[----:B-----5:R1:W-:Y:S02]  /*11aa0*/  STS.128 [R247+0x2000], R32 ;  /* 0x00200020f7007388 */ /* 0x0203e40000000c00 */
.L_x_1332:
[----:B------:R-:W-:Y:S05]  /*11ab0*/  BSYNC B1 ;  /* 0x0000000000017941 */ /* 0x000fea0003800000 */
.L_x_1331:
        /* <DEDUP_REMOVED lines=87> */
.L_x_1338:
[----:B------:R-:W-:Y:S05]  /*12030*/  BSYNC B0 ;  /* 0x0000000000007941 */ /* 0x000fea0003800000 */
.L_x_1337:
[----:B-----5:R4:W-:Y:S02]  /*12040*/  STS.128 [R247+0x4000], R32 ;  /* 0x00400020f7007388 */ /* 0x0209e40000000c00 */
.L_x_1336:
[----:B------:R-:W-:Y:S05]  /*12050*/  BSYNC B1 ;  /* 0x0000000000017941 */ /* 0x000fea0003800000 */
.L_x_1335:
        /* <DEDUP_REMOVED lines=86> */
.L_x_1340:
[----:B------:R-:W-:Y:S05]  /*125c0*/  BSYNC B0 ;  /* 0x0000000000007941 */ /* 0x000fea0003800000 */
.L_x_1339:
[----:B-----5:R4:W-:Y:S02]  /*125d0*/  STS.128 [R247+0x6000], R32 ;  /* 0x00600020f7007388 */ /* 0x0209e40000000c00 */
.L_x_1326:
[----:B------:R-:W-:Y:S05]  /*125e0*/  BSYNC B2 ;  /* 0x0000000000027941 */ /* 0x000fea0003800000 */
.L_x_1325:
        /* <DEDUP_REMOVED lines=93> */
.L_x_1346:
[----:B------:R-:W-:Y:S05]  /*12bc0*/  BSYNC B0 ;  /* 0x0000000000007941 */ /* 0x000fea0003800000 */
.L_x_1345:
[----:B-----5:R4:W-:Y:S02]  /*12bd0*/  STS.128 [R247+0x800], R32 ;  /* 0x00080020f7007388 */ /* 0x0209e40000000c00 */
.L_x_1344:
[----:B------:R-:W-:Y:S05]  /*12be0*/  BSYNC B1 ;  /* 0x0000000000017941 */ /* 0x000fea0003800000 */
.L_x_1343:
        /* <DEDUP_REMOVED lines=88> */
.L_x_1350:
[----:B------:R-:W-:Y:S05]  /*13170*/  BSYNC B0 ;  /* 0x0000000000007941 */ /* 0x000fea0003800000 */
.L_x_1349:
[----:B-----5:R4:W-:Y:S02]  /*13180*/  STS.128 [R247+0x2800], R32 ;  /* 0x00280020f7007388 */ /* 0x0209e40000000c00 */
.L_x_1348:
[----:B------:R-:W-:Y:S05]  /*13190*/  BSYNC B1 ;  /* 0x0000000000017941 */ /* 0x000fea0003800000 */
.L_x_1347:
        /* <DEDUP_REMOVED lines=88> */
.L_x_1354:
[----:B------:R-:W-:Y:S05]  /*13720*/  BSYNC B0 ;  /* 0x0000000000007941 */ /* 0x000fea0003800000 */
.L_x_1353:
[----:B-----5:R4:W-:Y:S02]  /*13730*/  STS.128 [R247+0x4800], R32 ;  /* 0x00480020f7007388 */ /* 0x0209e40000000c00 */
.L_x_1352:
[----:B------:R-:W-:Y:S05]  /*13740*/  BSYNC B1 ;  /* 0x0000000000017941 */ /* 0x000fea0003800000 */
.L_x_1351:
        /* <DEDUP_REMOVED lines=87> */
.L_x_1356:
[----:B------:R-:W-:Y:S05]  /*13cc0*/  BSYNC B0 ;  /* 0x0000000000007941 */ /* 0x000fea0003800000 */
.L_x_1355:
[----:B-----5:R4:W-:Y:S02]  /*13cd0*/  STS.128 [R247+0x6800], R32 ;  /* 0x00680020f7007388 */ /* 0x0209e40000000c00 */
.L_x_1342:
[----:B------:R-:W-:Y:S05]  /*13ce0*/  BSYNC B2 ;  /* 0x0000000000027941 */ /* 0x000fea0003800000 */
.L_x_1341:
        /* <DEDUP_REMOVED lines=92> */
.L_x_1362:
[----:B------:R-:W-:Y:S05]  /*142b0*/  BSYNC B0 ;  /* 0x0000000000007941 */ /* 0x000fea0003800000 */
.L_x_1361:
[----:B-----5:R1:W-:Y:S02]  /*142c0*/  STS.128 [R247+0x1000], R32 ;  /* 0x00100020f7007388 */ /* 0x0203e40000000c00 */
.L_x_1360:
[----:B------:R-:W-:Y:S05]  /*142d0*/  BSYNC B1 ;  /* 0x0000000000017941 */ /* 0x000fea0003800000 */
.L_x_1359:
        /* <DEDUP_REMOVED lines=87> */
.L_x_1366:
[----:B------:R-:W-:Y:S05]  /*14850*/  BSYNC B0 ;  /* 0x0000000000007941 */ /* 0x000fea0003800000 */
.L_x_1365:
[----:B-----5:R4:W-:Y:S02]  /*14860*/  STS.128 [R247+0x3000], R32 ;  /* 0x00300020f7007388 */ /* 0x0209e40000000c00 */
.L_x_1364:
[----:B------:R-:W-:Y:S05]  /*14870*/  BSYNC B1 ;  /* 0x0000000000017941 */ /* 0x000fea0003800000 */
.L_x_1363:
        /* <DEDUP_REMOVED lines=87> */
.L_x_1370:
[----:B------:R-:W-:Y:S05]  /*14df0*/  BSYNC B0 ;  /* 0x0000000000007941 */ /* 0x000fea0003800000 */
.L_x_1369:
[----:B-----5:R4:W-:Y:S02]  /*14e00*/  STS.128 [R247+0x5000], R32 ;  /* 0x00500020f7007388 */ /* 0x0209e40000000c00 */
.L_x_1368:
[----:B------:R-:W-:Y:S05]  /*14e10*/  BSYNC B1 ;  /* 0x0000000000017941 */ /* 0x000fea0003800000 */
.L_x_1367:
        /* <DEDUP_REMOVED lines=86> */
.L_x_1372:
[----:B------:R-:W-:Y:S05]  /*15380*/  BSYNC B0 ;  /* 0x0000000000007941 */ /* 0x000fea0003800000 */
.L_x_1371:
[----:B-----5:R1:W-:Y:S02]  /*15390*/  STS.128 [R247+0x7000], R16 ;  /* 0x00700010f7007388 */ /* 0x0203e40000000c00 */
.L_x_1358:
[----:B------:R-:W-:Y:S05]  /*153a0*/  BSYNC B2 ;  /* 0x0000000000027941 */ /* 0x000fea0003800000 */
.L_x_1357:
        /* <DEDUP_REMOVED lines=91> */
.L_x_1376:
[----:B------:R-:W-:Y:S05]  /*15960*/  BSYNC B0 ;  /* 0x0000000000007941 */ /* 0x000fea0003800000 */
.L_x_1375:
[----:B-----5:R1:W-:Y:S02]  /*15970*/  STS.128 [R247+0x1800], R16 ;  /* 0x00180010f7007388 */ /* 0x0203e40000000c00 */
.L_x_1374:
[----:B------:R-:W-:Y:S05]  /*15980*/  BSYNC B1 ;  /* 0x0000000000017941 */ /* 0x000fea0003800000 */
.L_x_1373:
        /* <DEDUP_REMOVED lines=89> */
.L_x_1380:
[----:B------:R-:W-:Y:S05]  /*15f20*/  BSYNC B0 ;  /* 0x0000000000007941 */ /* 0x000fea0003800000 */
.L_x_1379:
[----:B-----5:R1:W-:Y:S02]  /*15f30*/  STS.128 [R247+0x3800], R16 ;  /* 0x00380010f7007388 */ /* 0x0203e40000000c00 */
.L_x_1378:
[----:B------:R-:W-:Y:S05]  /*15f40*/  BSYNC B1 ;  /* 0x0000000000017941 */ /* 0x000fea0003800000 */
.L_x_1377:
        /* <DEDUP_REMOVED lines=88> */
.L_x_1384:
[----:B------:R-:W-:Y:S05]  /*164d0*/  BSYNC B0 ;  /* 0x0000000000007941 */ /* 0x000fea0003800000 */
.L_x_1383:
[----:B-----5:R1:W-:Y:S02]  /*164e0*/  STS.128 [R247+0x5800], R16 ;  /* 0x00580010f7007388 */ /* 0x0203e40000000c00 */
.L_x_1382:
[----:B------:R-:W-:Y:S05]  /*164f0*/  BSYNC B1 ;  /* 0x0000000000017941 */ /* 0x000fea0003800000 */
.L_x_1381:
        /* <DEDUP_REMOVED lines=89> */
.L_x_1386:
[----:B------:R-:W-:Y:S05]  /*16a90*/  BSYNC B0 ;  /* 0x0000000000007941 */ /* 0x000fea0003800000 */
.L_x_1385:
[----:B-----5:R1:W-:Y:S01]  /*16aa0*/  STS.128 [R247+0x7800], R16 ;  /* 0x00780010f7007388 */ /* 0x0203e20000000c00 */
[----:B------:R-:W-:Y:S05]  /*16ab0*/  BRA `(.L_x_1310) ;  /* 0x0000095000007947 */ /* 0x000fea0003800000 */
.L_x_1260:
        /* <DEDUP_REMOVED lines=37> */
.L_x_1388:
[----:B------:R-:W-:Y:S05]  /*16d10*/  BSYNC B0 ;  /* 0x0000000000007941 */ /* 0x000fea0003800000 */
.L_x_1387:
        /* <DEDUP_REMOVED lines=36> */
.L_x_1390:
[----:B------:R-:W-:Y:S05]  /*16f60*/  BSYNC B0 ;  /* 0x0000000000007941 */ /* 0x000fea0003800000 */
.L_x_1389:
[----:B------:R-:W-:Y:S01]  /*16f70*/  IADD3 R36, R186, 0x20, RZ ;  /* 0x00000020ba247810 */ /* 0x000fe20007ffe0ff */
[----:B------:R-:W-:Y:S03]  /*16f80*/  BSSY B0, `(.L_x_1391) ;  /* 0x0000023000007945 */ /* 0x000fe60003800000 */
[----:B------:R-:W-:-:S13]  /*16f90*/  ISETP.GE.AND P3, PT, R36, R3, PT ;  /* 0x000000032400720c */ /* 0x000fda0003f66270 */
[----:B------:R-:W-:Y:S05]  /*16fa0*/  @P3 BRA `(.L_x_1392) ;  /* 0x0000020000003947 */ /* 0x000fea0003800000 */
[----:B------:R-:W-:Y:S02]  /*16fb0*/  ISETP.GE.AND P5, PT, R14, R77, PT ;  /* 0x0000004d0e00720c */ /* 0x000fe40003fa6270 */
[----:B------:R-:W-:-:S04]  /*16fc0*/  LEA R7, P3, R196, R192, 0x5 ;  /* 0x000000c0c4077211 */ /* 0x000fc800078628ff */
[----:B-1----:R-:W-:Y:S02]  /*16fd0*/  LEA.HI.X R5, R196, R195, R197, 0x5, P3 ;  /* 0x000000c3c4057211 */ /* 0x002fe400018f2cc5 */
        /* <DEDUP_REMOVED lines=29> */
.L_x_1392:
[----:B------:R-:W-:Y:S05]  /*171b0*/  BSYNC B0 ;  /* 0x0000000000007941 */ /* 0x000fea0003800000 */
.L_x_1391:
[----:B------:R-:W-:-:S04]  /*171c0*/  IADD3 R22, R186, 0x30, RZ ;  /* 0x00000030ba167810 */ /* 0x000fc80007ffe0ff */
[----:B------:R-:W-:-:S13]  /*171d0*/  ISETP.GE.AND P3, PT, R22, R3, PT ;  /* 0x000000031600720c */ /* 0x000fda0003f66270 */
[----:B------:R-:W-:Y:S05]  /*171e0*/  @P3 BRA `(.L_x_1310) ;  /* 0x0000022000003947 */ /* 0x000fea0003800000 */
[----:B------:R-:W-:Y:S01]  /*171f0*/  ISETP.GE.AND P5, PT, R14, R77, PT ;  /* 0x0000004d0e00720c */ /* 0x000fe20003fa6270 */
[----:B------:R-:W-:Y:S02]  /*17200*/  IMAD.MOV.U32 R193, RZ, RZ, R195 ;  /* 0x000000ffffc17224 */ /* 0x000fe400078e00c3 */
[----:B------:R-:W-:Y:S02]  /*17210*/  IMAD R0, R197, 0x30, RZ ;  /* 0x00000030c5007824 */ /* 0x000fe400078e02ff */
[----:B------:R-:W-:-:S04]  /*17220*/  IMAD.WIDE.U32 R196, R196, 0x30, R192 ;  /* 0x00000030c4c47825 */ /* 0x000fc800078e00c0 */
[----:B------:R-:W-:Y:S01]  /*17230*/  IMAD.IADD R3, R0, 0x1, R197 ;  /* 0x0000000100037824 */ /* 0x000fe200078e02c5 */
[CC--:B-----5:R-:W-:Y:S02]  /*17240*/  @!P0 LEA R6, P4, R196.reuse, R198.reuse, 0x1 ;  /* 0x000000c6c4068211 */ /* 0x0e0fe400078808ff */
[CC--:B-12---:R-:W-:Y:S01]  /*17250*/  @!P2 LEA R4, P3, R196.reuse, R198.reuse, 0x1 ;  /* 0x000000c6c404a211 */ /* 0x0c6fe200078608ff */
        /* <DEDUP_REMOVED lines=27> */
.L_x_1310:
[----:B------:R-:W-:Y:S05]  /*17410*/  BSYNC B3 ;  /* 0x0000000000037941 */ /* 0x000fea0003800000 */
.L_x_1259:
[----:B--2---:R-:W-:Y:S01]  /*17420*/  LEA R3, R165, 0xffffffc0, 0x6 ;  /* 0xffffffc0a5037811 */ /* 0x004fe200078e30ff */
[----:B------:R-:W-:Y:S01]  /*17430*/  BSSY B0, `(.L_x_1393) ;  /* 0x0000024000007945 */ /* 0x000fe20003800000 */
[----:B------:R-:W-:-:S03]  /*17440*/  LOP3.LUT R250, R75, 0xff, RZ, 0xc0, !PT ;  /* 0x000000ff4bfa7812 */ /* 0x000fc600078ec0ff */
[----:B-1----:R-:W-:-:S05]  /*17450*/  IMAD.IADD R5, R70, 0x1, -R3 ;  /* 0x0000000146057824 */ /* 0x002fca00078e0a03 */
[----:B------:R-:W-:-:S13]  /*17460*/  ISETP.GE.AND P0, PT, R186, R5, PT ;  /* 0x00000005ba00720c */ /* 0x000fda0003f06270 */
[----:B------:R-:W-:Y:S05]  /*17470*/  @P0 BRA `(.L_x_1394) ;  /* 0x000001f000000947 */ /* 0x000fea0003800000 */
[C---:B------:R-:W-:Y:S02]  /*17480*/  LOP3.LUT R0, R250.reuse, 0x1, RZ, 0xc0, !PT ;  /* 0x00000001fa007812 */ /* 0x040fe400078ec0ff */
[----:B------:R-:W-:Y:S02]  /*17490*/  R2P PR, R250, 0xe ;  /* 0x0000000efa007804 */ /* 0x000fe40000000000 */
[----:B------:R-:W-:-:S11]  /*174a0*/  ISETP.NE.U32.AND P0, PT, R0, 0x1, PT ;  /* 0x000000010000780c */ /* 0x000fd60003f05070 */
[----:B----4-:R-:W-:Y:S01]  /*174b0*/  @P1 IMAD.MOV.U32 R12, RZ, RZ, R240 ;  /* 0x000000ffff0c1224 */ /* 0x010fe200078e00f0 */
[-C--:B------:R-:W-:Y:S01]  /*174c0*/  @P2 MOV R10, R240.reuse ;  /* 0x000000f0000a2202 */ /* 0x080fe20000000f00 */
[--C-:B------:R-:W-:Y:S01]  /*174d0*/  @!P0 IMAD.MOV.U32 R7, RZ, RZ, R239.reuse ;  /* 0x000000ffff078224 */ /* 0x100fe200078e00ef */
[-C--:B------:R-:W-:Y:S01]  /*174e0*/  @!P0 MOV R6, R240.reuse ;  /* 0x000000f000068202 */ /* 0x080fe20000000f00 */
[--C-:B------:R-:W-:Y:S02]  /*174f0*/  @P1 IMAD.MOV.U32 R13, RZ, RZ, R239.reuse ;  /* 0x000000ffff0d1224 */ /* 0x100fe400078e00ef */
[--C-:B------:R-:W-:Y:S02]  /*17500*/  @P2 IMAD.MOV.U32 R11, RZ, RZ, R239.reuse ;  /* 0x000000ffff0b2224 */ /* 0x100fe400078e00ef */
        /* <DEDUP_REMOVED lines=15> */
[----:B-1----:R-:W-:Y:S01]  /*17600*/  @P3 MOV R6, R240 ;  /* 0x000000f000063202 */ /* 0x002fe20000000f00 */
[----:B------:R-:W-:-:S05]  /*17610*/  @P3 IMAD.MOV.U32 R7, RZ, RZ, R239 ;  /* 0x000000ffff073224 */ /* 0x000fca00078e00ef */
[----:B------:R-:W-:Y:S01]  /*17620*/  @!PT LDS RZ, [RZ] ;  /* 0x00000000fffff984 */ /* 0x000fe20000000800 */
[----:B------:R-:W-:Y:S01]  /*17630*/  @!PT LDS RZ, [RZ] ;  /* 0x00000000fffff984 */ /* 0x000fe20000000800 */
[----:B------:R-:W-:Y:S01]  /*17640*/  @!PT LDS RZ, [RZ] ;  /* 0x00000000fffff984 */ /* 0x000fe20000000800 */
[----:B------:R2:W-:Y:S04]  /*17650*/  @P3 LDGSTS.E.BYPASS.LTC128B.128 [R247+0xe000], [R6.64+0x180] ;  /* 0x0e00018006f73fae */ /* 0x0005e8000b901d46 */
[----:B------:R2:W-:Y:S02]  /*17660*/  @!P3 STS.128 [R247+0xe000], RZ ;  /* 0x00e000fff700b388 */ /* 0x0005e40000000c00 */
.L_x_1394:
[----:B------:R-:W-:Y:S05]  /*17670*/  BSYNC B0 ;  /* 0x0000000000007941 */ /* 0x000fea0003800000 */
.L_x_1393:
[----:B------:R-:W-:Y:S01]  /*17680*/  ISETP.GE.AND P0, PT, R8, R5, PT ;  /* 0x000000050800720c */ /* 0x000fe20003f06270 */
[----:B------:R-:W-:-:S12]  /*17690*/  BSSY B0, `(.L_x_1395) ;  /* 0x0000025000007945 */ /* 0x000fd80003800000 */
[----:B------:R-:W-:Y:S05]  /*176a0*/  @P0 BRA `(.L_x_1396) ;  /* 0x0000023000000947 */ /* 0x000fea0003800000 */
[C---:B------:R-:W-:Y:S02]  /*176b0*/  LOP3.LUT R0, R250.reuse, 0x1, RZ, 0xc0, !PT ;  /* 0x00000001fa007812 */ /* 0x040fe400078ec0ff */
[----:B------:R-:W-:Y:S02]  /*176c0*/  LOP3.LUT P4, RZ, R250, 0x2, RZ, 0xc0, !PT ;  /* 0x00000002faff7812 */ /* 0x000fe4000788c0ff */
[----:B------:R-:W-:Y:S02]  /*176d0*/  ISETP.NE.U32.AND P5, PT, R0, 0x1, PT ;  /* 0x000000010000780c */ /* 0x000fe40003fa5070 */
[C---:B------:R-:W-:Y:S02]  /*176e0*/  LOP3.LUT P3, RZ, R250.reuse, 0x4, RZ, 0xc0, !PT ;  /* 0x00000004faff7812 */ /* 0x040fe4000786c0ff */
[----:B------:R-:W-:Y:S02]  /*176f0*/  LOP3.LUT P1, RZ, R250, 0x8, RZ, 0xc0, !PT ;  /* 0x00000008faff7812 */ /* 0x000fe4000782c0ff */
[----:B------:R-:W-:-:S05]  /*17700*/  IADD3 R9, P2, R237, R176, RZ ;  /* 0x000000b0ed097210 */ /* 0x000fca0007f5e0ff */
[----:B--2---:R-:W-:Y:S01]  /*17710*/  IMAD.X R7, R238, 0x1, R179, P2 ;  /* 0x00000001ee077824 */ /* 0x004fe200010e06b3 */
[----:B----4-:R-:W-:Y:S02]  /*17720*/  @P4 LEA R12, P6, R9, R180, 0x1 ;  /* 0x000000b4090c4211 */ /* 0x010fe400078c08ff */
[----:B------:R-:W-:Y:S02]  /*17730*/  @!P5 LEA R14, P0, R237, R240, 0x1 ;  /* 0x000000f0ed0ed211 */ /* 0x000fe400078008ff */
[-C--:B------:R-:W-:Y:S02]  /*17740*/  @P3 LEA R10, P2, R9, R180.reuse, 0x1 ;  /* 0x000000b4090a3211 */ /* 0x080fe400078408ff */
        /* <DEDUP_REMOVED lines=25> */
.L_x_1396:
[----:B------:R-:W-:Y:S05]  /*178e0*/  BSYNC B0 ;  /* 0x0000000000007941 */ /* 0x000fea0003800000 */
.L_x_1395:
[----:B------:R-:W-:Y:S01]  /*178f0*/  ISETP.GE.AND P0, PT, R36, R5, PT ;  /* 0x000000052400720c */ /* 0x000fe20003f06270 */
[----:B------:R-:W-:-:S12]  /*17900*/  BSSY B0, `(.L_x_1397) ;  /* 0x0000027000007945 */ /* 0x000fd80003800000 */
[----:B------:R-:W-:Y:S05]  /*17910*/  @P0 BRA `(.L_x_1398) ;  /* 0x0000025000000947 */ /* 0x000fea0003800000 */
[C---:B------:R-:W-:Y:S02]  /*17920*/  LOP3.LUT R0, R250.reuse, 0x1, RZ, 0xc0, !PT ;  /* 0x00000001fa007812 */ /* 0x040fe400078ec0ff */
[----:B------:R-:W-:Y:S02]  /*17930*/  LOP3.LUT P4, RZ, R250, 0x2, RZ, 0xc0, !PT ;  /* 0x00000002faff7812 */ /* 0x000fe4000788c0ff */
[----:B------:R-:W-:Y:S01]  /*17940*/  ISETP.NE.U32.AND P5, PT, R0, 0x1, PT ;  /* 0x000000010000780c */ /* 0x000fe20003fa5070 */
[----:B------:R-:W-:Y:S01]  /*17950*/  IMAD.SHL.U32 R0, R64, 0x20, RZ ;  /* 0x0000002040007824 */ /* 0x000fe200078e00ff */
[C---:B------:R-:W-:Y:S02]  /*17960*/  LOP3.LUT P3, RZ, R250.reuse, 0x4, RZ, 0xc0, !PT ;  /* 0x00000004faff7812 */ /* 0x040fe4000786c0ff */
[----:B------:R-:W-:Y:S02]  /*17970*/  LOP3.LUT P1, RZ, R250, 0x8, RZ, 0xc0, !PT ;  /* 0x00000008faff7812 */ /* 0x000fe4000782c0ff */
[----:B------:R-:W-:-:S02]  /*17980*/  SHF.L.U64.HI R2, R64, 0x5, R65 ;  /* 0x0000000540027819 */ /* 0x000fc40000010241 */
[----:B-12---:R-:W-:-:S04]  /*17990*/  LEA R7, P0, R64, R176, 0x5 ;  /* 0x000000b040077211 */ /* 0x006fc800078028ff */
[----:B------:R-:W-:Y:S02]  /*179a0*/  @P4 LEA R14, P6, R7, R180, 0x1 ;  /* 0x000000b4070e4211 */ /* 0x000fe400078c08ff */
[----:B------:R-:W-:-:S04]  /*179b0*/  @!P5 LEA R10, P2, R0, R240, 0x1 ;  /* 0x000000f0000ad211 */ /* 0x000fc800078408ff */
[----:B------:R-:W-:Y:S02]  /*179c0*/  @!P5 LEA.HI.X R11, R0, R239, R2, 0x1, P2 ;  /* 0x000000ef000bd211 */ /* 0x000fe400010f0c02 */
[----:B------:R-:W-:Y:S02]  /*179d0*/  LEA.HI.X R0, R64, R179, R65, 0x5, P0 ;  /* 0x000000b340007211 */ /* 0x000fe400000f2c41 */
[CC--:B----4-:R-:W-:Y:S01]  /*179e0*/  @P3 LEA R12, P2, R7.reuse, R180.reuse, 0x1 ;  /* 0x000000b4070c3211 */ /* 0x0d0fe200078408ff */
        /* <DEDUP_REMOVED lines=24> */
.L_x_1398:
[----:B------:R-:W-:Y:S05]  /*17b70*/  BSYNC B0 ;  /* 0x0000000000007941 */ /* 0x000fea0003800000 */
.L_x_1397:
        /* <DEDUP_REMOVED lines=9> */
[----:B-12---:R-:W-:-:S08]  /*17c10*/  IMAD.WIDE.U32 R10, R64, 0x30, R178 ;  /* 0x00000030400a7825 */ /* 0x006fd000078e00b2 */
[CC--:B-----5:R-:W-:Y:S02]  /*17c20*/  @P2 LEA R16, P4, R10.reuse, R180.reuse, 0x1 ;  /* 0x000000b40a102211 */ /* 0x0e0fe400078808ff */
[----:B------:R-:W-:Y:S02]  /*17c30*/  @!P3 IMAD.MOV.U32 R6, RZ, RZ, R240 ;  /* 0x000000ffff06b224 */ /* 0x000fe400078e00f0 */
[----:B------:R-:W-:Y:S01]  /*17c40*/  @!P3 IMAD.MOV.U32 R7, RZ, RZ, R239 ;  /* 0x000000ffff07b224 */ /* 0x000fe200078e00ef */
[----:B------:R-:W-:Y:S01]  /*17c50*/  @P1 LEA R14, P0, R10, R180, 0x1 ;  /* 0x000000b40a0e1211 */ /* 0x000fe200078008ff */
[----:B------:R-:W-:Y:S02]  /*17c60*/  @!P3 IMAD R65, R65, 0x60, RZ ;  /* 0x000000604141b824 */ /* 0x000fe400078e02ff */
[----:B----4-:R-:W-:-:S04]  /*17c70*/  @!P3 IMAD.WIDE.U32 R12, R64, 0x60, R6 ;  /* 0x00000060400cb825 */ /* 0x010fc800078e0006 */
[----:B------:R-:W-:Y:S02]  /*17c80*/  IMAD.IADD R7, R11, 0x1, R0 ;  /* 0x000000010b077824 */ /* 0x000fe400078e0200 */
[----:B------:R-:W-:-:S03]  /*17c90*/  @!P3 IMAD.IADD R13, R65, 0x1, R13 ;  /* 0x00000001410db824 */ /* 0x000fc600078e020d */
[CCC-:B------:R-:W-:Y:S02]  /*17ca0*/  @P2 LEA.HI.X R17, R10.reuse, R181.reuse, R7.reuse, 0x1, P4 ;  /* 0x000000b50a112211 */ /* 0x1c0fe400020f0c07 */
[----:B------:R-:W-:Y:S01]  /*17cb0*/  @P1 LEA.HI.X R15, R10, R181, R7, 0x1, P0 ;  /* 0x000000b50a0f1211 */ /* 0x000fe200000f0c07 */
[----:B------:R-:W-:Y:S01]  /*17cc0*/  @!PT LDS RZ, [RZ] ;  /* 0x00000000fffff984 */ /* 0x000fe20000000800 */
[----:B------:R-:W-:Y:S01]  /*17cd0*/  @!PT LDS RZ, [RZ] ;  /* 0x00000000fffff984 */ /* 0x000fe20000000800 */
[----:B------:R-:W-:Y:S01]  /*17ce0*/  @!PT LDS RZ, [RZ] ;  /* 0x00000000fffff984 */ /* 0x000fe20000000800 */
[----:B------:R1:W-:Y:S01]  /*17cf0*/  @!P3 LDGSTS.E.BYPASS.LTC128B.128 [R247+0x9800], [R12.64] ;  /* 0x098000000cf7bfae */ /* 0x0003e2000b901d46 */
[----:B------:R-:W-:-:S03]  /*17d00*/  LOP3.LUT P0, RZ, R250, 0x8, RZ, 0xc0, !PT ;  /* 0x00000008faff7812 */ /* 0x000fc6000780c0ff */
        /* <DEDUP_REMOVED lines=19> */
.L_x_1401:
[----:B------:R2:W-:Y:S02]  /*17e40*/  STS.128 [R247+0xf800], RZ ;  /* 0x00f800fff7007388 */ /* 0x0005e40000000c00 */
.L_x_1400:
[----:B------:R-:W-:Y:S05]  /*17e50*/  BSYNC B0 ;  /* 0x0000000000007941 */ /* 0x000fea0003800000 */
.L_x_1399:
        /* <DEDUP_REMOVED lines=13> */
[----:B-12---:R-:W-:Y:S01]  /*17f30*/  @P1 IMAD.MOV.U32 R10, RZ, RZ, R188 ;  /* 0x000000ffff0a1224 */ /* 0x006fe200078e00bc */
        /* <DEDUP_REMOVED lines=23> */
.L_x_1403:
[----:B------:R-:W-:Y:S05]  /*180b0*/  BSYNC B0 ;  /* 0x0000000000007941 */ /* 0x000fea0003800000 */
.L_x_1402:
        /* <DEDUP_REMOVED lines=12> */
[----:B------:R-:W-:-:S05]  /*18180*/  IADD3 R9, P2, R235, R182, RZ ;  /* 0x000000b6eb097210 */ /* 0x000fca0007f5e0ff */
[----:B-12---:R-:W-:Y:S01]  /*18190*/  IMAD.X R7, R236, 0x1, R185, P2 ;  /* 0x00000001ec077824 */ /* 0x006fe200010e06b9 */
        /* <DEDUP_REMOVED lines=28> */
.L_x_1405:
[----:B------:R-:W-:Y:S05]  /*18360*/  BSYNC B0 ;  /* 0x0000000000007941 */ /* 0x000fea0003800000 */
.L_x_1404:
        /* <DEDUP_REMOVED lines=10> */
[----:B------:R-:W-:Y:S01]  /*18410*/  IMAD.SHL.U32 R0, R66, 0x20, RZ ;  /* 0x0000002042007824 */ /* 0x000fe200078e00ff */
[C---:B------:R-:W-:Y:S02]  /*18420*/  LOP3.LUT P3, RZ, R250.reuse, 0x4, RZ, 0xc0, !PT ;  /* 0x00000004faff7812 */ /* 0x040fe4000786c0ff */
[----:B------:R-:W-:Y:S02]  /*18430*/  LOP3.LUT P1, RZ, R250, 0x8, RZ, 0xc0, !PT ;  /* 0x00000008faff7812 */ /* 0x000fe4000782c0ff */
[C---:B------:R-:W-:Y:S02]  /*18440*/  SHF.L.U64.HI R2, R66.reuse, 0x5, R67 ;  /* 0x0000000542027819 */ /* 0x040fe40000010243 */
[----:B-12---:R-:W-:-:S04]  /*18450*/  LEA R7, P0, R66, R182, 0x5 ;  /* 0x000000b642077211 */ /* 0x006fc800078028ff */
        /* <DEDUP_REMOVED lines=29> */
.L_x_1407:
[----:B------:R-:W-:Y:S05]  /*18630*/  BSYNC B0 ;  /* 0x0000000000007941 */ /* 0x000fea0003800000 */
.L_x_1406:
        /* <DEDUP_REMOVED lines=17> */
[----:B-12---:R-:W-:-:S04]  /*18750*/  IMAD.IADD R7, R185, 0x1, R0 ;  /* 0x00000001b9077824 */ /* 0x006fc800078e0200 */
[-C--:B----4-:R-:W-:Y:S02]  /*18760*/  @P2 LEA R12, P4, R184, R190.reuse, 0x1 ;  /* 0x000000beb80c2211 */ /* 0x090fe400078808ff */
[----:B------:R-:W-:Y:S02]  /*18770*/  @!P3 IMAD.WIDE.U32 R8, R66, 0x60, R188 ;  /* 0x000000604208b825 */ /* 0x000fe400078e00bc */
        /* <DEDUP_REMOVED lines=29> */
.L_x_1410:
[----:B------:R2:W-:Y:S02]  /*18950*/  STS.128 [R247+0x17800], RZ ;  /* 0x017800fff7007388 */ /* 0x0005e40000000c00 */
.L_x_1409:
[----:B------:R-:W-:Y:S05]  /*18960*/  BSYNC B0 ;  /* 0x0000000000007941 */ /* 0x000fea0003800000 */
.L_x_1408:
[C---:B------:R-:W-:Y:S01]  /*18970*/  IMAD.SHL.U32 R0, R69.reuse, 0x40, RZ ;  /* 0x0000004045007824 */ /* 0x040fe200078e00ff */
[----:B------:R-:W-:Y:S01]  /*18980*/  R2P PR, R69, 0x6 ;  /* 0x0000000645007804 */ /* 0x000fe20000000000 */
[----:B------:R-:W-:Y:S01]  /*18990*/  IMAD.SHL.U32 R186, R186, 0x8, RZ ;  /* 0x00000008baba7824 */ /* 0x000fe200078e00ff */
[----:B------:R-:W0:Y:S01]  /*189a0*/  LDGDEPBAR ;  /* 0x00000000000079af */ /* 0x000e220000000000 */
[----:B------:R-:W-:Y:S01]  /*189b0*/  IMAD R230, R5, 0x400, R56 ;  /* 0x0000040005e67824 */ /* 0x000fe200078e0238 */
[----:B-12---:R-:W-:-:S03]  /*189c0*/  LOP3.LUT R7, R0, 0x1c0, RZ, 0xc0, !PT ;  /* 0x000001c000077812 */ /* 0x006fc600078ec0ff */
        /* <DEDUP_REMOVED lines=13> */
[----:B----4-:R-:W1:Y:S01]  /*18aa0*/  LDSM.16.M88.4 R12, [R229+0x8000] ;  /* 0x00800000e50c783b */ /* 0x010e620000000200 */
[----:B------:R-:W-:-:S02]  /*18ab0*/  IADD3 R0, R229, 0x8000, RZ ;  /* 0x00008000e5007810 */ /* 0x000fc40007ffe0ff */
[C---:B------:R-:W-:Y:S01]  /*18ac0*/  IADD3 R227, R229.reuse, 0x8020, RZ ;  /* 0x00008020e5e37810 */ /* 0x040fe20007ffe0ff */
[----:B---3--:R-:W2:Y:S01]  /*18ad0*/  LDSM.16.M88.4 R44, [R229+0x8800] ;  /* 0x00880000e52c783b */ /* 0x008ea20000000200 */
[----:B------:R-:W-:Y:S01]  /*18ae0*/  @P1 IADD3 R227, R0, -0x20, RZ ;  /* 0xffffffe000e31810 */ /* 0x000fe20007ffe0ff */
[----:B------:R-:W-:Y:S02]  /*18af0*/  IMAD.MOV.U32 R0, RZ, RZ, 0x40 ;  /* 0x00000040ff007424 */ /* 0x000fe400078e00ff */
[----:B------:R-:W3:Y:S03]  /*18b00*/  LDSM.16.M88.4 R72, [R229+0x9000] ;  /* 0x00900000e548783b */ /* 0x000ee60000000200 */
[----:B------:R-:W-:Y:S01]  /*18b10*/  SEL R0, R0, 0xffffffc0, !P2 ;  /* 0xffffffc000007807 */ /* 0x000fe20005000000 */
[----:B------:R-:W3:Y:S04]  /*18b20*/  LDSM.16.M88.4 R4, [R229+0x9800] ;  /* 0x00980000e504783b */ /* 0x000ee80000000200 */
[----:B------:R-:W2:Y:S01]  /*18b30*/  LDSM.16.M88.4 R28, [R227] ;  /* 0x00000000e31c783b */ /* 0x000ea20000000200 */
[----:B------:R-:W-:-:S02]  /*18b40*/  IMAD.IADD R224, R229, 0x1, R0 ;  /* 0x00000001e5e07824 */ /* 0x000fc400078e0200 */
[----:B------:R-:W-:Y:S01]  /*18b50*/  IMAD.IADD R220, R0, 0x1, R227 ;  /* 0x0000000100dc7824 */ /* 0x000fe200078e02e3 */
[----:B------:R-:W3:Y:S04]  /*18b60*/  LDSM.16.M88.4 R24, [R227+0x800] ;  /* 0x00080000e318783b */ /* 0x000ee80000000200 */
[----:B------:R-:W3:Y:S04]  /*18b70*/  LDSM.16.M88.4 R8, [R227+0x1000] ;  /* 0x00100000e308783b */ /* 0x000ee80000000200 */
[----:B------:R-:W3:Y:S04]  /*18b80*/  LDSM.16.M88.4 R40, [R224+0x8000] ;  /* 0x00800000e028783b */ /* 0x000ee80000000200 */
[----:B------:R-:W3:Y:S04]  /*18b90*/  LDSM.16.M88.4 R84, [R227+0x1800] ;  /* 0x00180000e354783b */ /* 0x000ee80000000200 */
[----:B------:R-:W3:Y:S01]  /*18ba0*/  LDSM.16.M88.4 R36, [R224+0x8800] ;  /* 0x00880000e024783b */ /* 0x000ee20000000200 */
[C---:B-1---5:R-:W-:Y:S03]  /*18bb0*/  HMMA.16816.F32.BF16 R16, R48.reuse, R12, RZ ;  /* 0x0000000c3010723c */ /* 0x062fe600000418ff */
[----:B------:R-:W-:Y:S04]  /*18bc0*/  LDSM.16.M88.4 R92, [R224+0x9800] ;  /* 0x00980000e05c783b */ /* 0x000fe80000000200 */
[----:B------:R-:W4:Y:S01]  /*18bd0*/  LD.E R0, [R20.64+0x18c] ;  /* 0x00018c0614007980 */ /* 0x000f22000c101900 */
[C---:B------:R-:W-:Y:S03]  /*18be0*/  HMMA.16816.F32.BF16 R12, R48.reuse, R14, RZ ;  /* 0x0000000e300c723c */ /* 0x040fe600000418ff */
[----:B------:R-:W-:Y:S04]  /*18bf0*/  LDSM.16.M88.4 R104, [R220+0x4800] ;  /* 0x00480000dc68783b */ /* 0x000fe80000000200 */
[----:B------:R-:W-:Y:S01]  /*18c00*/  LDSM.16.M88.4 R96, [R229+0xe800] ;  /* 0x00e80000e560783b */ /* 0x000fe20000000200 */
[C---:B--2---:R-:W-:Y:S03]  /*18c10*/  HMMA.16816.F32.BF16 R32, R48.reuse, R44, RZ ;  /* 0x0000002c3020723c */ /* 0x044fe600000418ff */
[----:B------:R-:W-:Y:S05]  /*18c20*/  LDSM.16.M88.4 R100, [R224+0xd800] ;  /* 0x00d80000e064783b */ /* 0x000fea0000000200 */
[C---:B------:R-:W-:Y:S08]  /*18c30*/  HMMA.16816.F32.BF16 R44, R48.reuse, R46, RZ ;  /* 0x0000002e302c723c */ /* 0x040ff000000418ff */
[C---:B---3--:R-:W-:Y:S08]  /*18c40*/  HMMA.16816.F32.BF16 R76, R48.reuse, R72, RZ ;  /* 0x00000048304c723c */ /* 0x048ff000000418ff */
[C---:B------:R-:W-:Y:S08]  /*18c50*/  HMMA.16816.F32.BF16 R72, R48.reuse, R74, RZ ;  /* 0x0000004a3048723c */ /* 0x040ff000000418ff */
[C---:B------:R-:W-:Y:S08]  /*18c60*/  HMMA.16816.F32.BF16 R64, R48.reuse, R4, RZ ;  /* 0x000000043040723c */ /* 0x040ff000000418ff */
[----:B------:R-:W-:Y:S01]  /*18c70*/  HMMA.16816.F32.BF16 R48, R48, R6, RZ ;  /* 0x000000063030723c */ /* 0x000fe200000418ff */
[----:B------:R-:W1:Y:S07]  /*18c80*/  LDSM.16.M88.4 R4, [R224+0x9000] ;  /* 0x00900000e004783b */ /* 0x000e6e0000000200 */
[C---:B------:R-:W-:Y:S08]  /*18c90*/  HMMA.16816.F32.BF16 R16, R80.reuse, R28, R16 ;  /* 0x0000001c5010723c */ /* 0x040ff00000041810 */
[C---:B------:R-:W-:Y:S01]  /*18ca0*/  HMMA.16816.F32.BF16 R12, R80.reuse, R30, R12 ;  /* 0x0000001e500c723c */ /* 0x040fe2000004180c */
[----:B------:R-:W2:Y:S07]  /*18cb0*/  LDSM.16.M88.4 R28, [R220] ;  /* 0x00000000dc1c783b */ /* 0x000eae0000000200 */
[C---:B------:R-:W-:Y:S08]  /*18cc0*/  HMMA.16816.F32.BF16 R32, R80.reuse, R24, R32 ;  /* 0x000000185020723c */ /* 0x040ff00000041820 */
[C---:B------:R-:W-:Y:S01]  /*18cd0*/  HMMA.16816.F32.BF16 R44, R80.reuse, R26, R44 ;  /* 0x0000001a502c723c */ /* 0x040fe2000004182c */
[----:B------:R-:W3:Y:S07]  /*18ce0*/  LDSM.16.M88.4 R24, [R220+0x800] ;  /* 0x00080000dc18783b */ /* 0x000eee0000000200 */
[C---:B------:R-:W-:Y:S08]  /*18cf0*/  HMMA.16816.F32.BF16 R76, R80.reuse, R8, R76 ;  /* 0x00000008504c723c */ /* 0x040ff0000004184c */
[----:B------:R-:W-:Y:S01]  /*18d00*/  HMMA.16816.F32.BF16 R72, R80, R10, R72 ;  /* 0x0000000a5048723c */ /* 0x000fe20000041848 */
[----:B------:R-:W1:Y:S07]  /*18d10*/  LDSM.16.M88.4 R8, [R220+0x1000] ;  /* 0x00100000dc08783b */ /* 0x000e6e0000000200 */
[C---:B------:R-:W-:Y:S08]  /*18d20*/  HMMA.16816.F32.BF16 R16, R88.reuse, R40, R16 ;  /* 0x000000285810723c */ /* 0x040ff00000041810 */
[----:B------:R-:W-:Y:S01]  /*18d30*/  HMMA.16816.F32.BF16 R12, R88, R42, R12 ;  /* 0x0000002a580c723c */ /* 0x000fe2000004180c */
[----:B------:R-:W-:Y:S07]  /*18d40*/  LDSM.16.M88.4 R40, [R229+0xb000] ;  /* 0x00b00000e528783b */ /* 0x000fee0000000200 */
[C---:B------:R-:W-:Y:S08]  /*18d50*/  HMMA.16816.F32.BF16 R64, R80.reuse, R84, R64 ;  /* 0x000000545040723c */ /* 0x040ff00000041840 */
[----:B------:R-:W-:Y:S01]  /*18d60*/  HMMA.16816.F32.BF16 R48, R80, R86, R48 ;  /* 0x000000565030723c */ /* 0x000fe20000041830 */
[----:B------:R-:W-:Y:S04]  /*18d70*/  LDSM.16.M88.4 R80, [R230+0x2000] ;  /* 0x00200000e650783b */ /* 0x000fe80000000200 */
[----:B------:R-:W-:Y:S03]  /*18d80*/  LDSM.16.M88.4 R84, [R220+0x1800] ;  /* 0x00180000dc54783b */ /* 0x000fe60000000200 */
[C---:B------:R-:W-:Y:S08]  /*18d90*/  HMMA.16816.F32.BF16 R32, R88.reuse, R36, R32 ;  /* 0x000000245820723c */ /* 0x040ff00000041820 */
[C---:B------:R-:W-:Y:S01]  /*18da0*/  HMMA.16816.F32.BF16 R44, R88.reuse, R38, R44 ;  /* 0x00000026582c723c */ /* 0x040fe2000004182c */
[----:B------:R-:W3:Y:S07]  /*18db0*/  LDSM.16.M88.4 R36, [R229+0xa000] ;  /* 0x00a00000e524783b */ /* 0x000eee0000000200 */
[C---:B-1----:R-:W-:Y:S08]  /*18dc0*/  HMMA.16816.F32.BF16 R76, R88.reuse, R4, R76 ;  /* 0x00000004584c723c */ /* 0x042ff0000004184c */
[----:B------:R-:W-:Y:S01]  /*18dd0*/  HMMA.16816.F32.BF16 R72, R88, R6, R72 ;  /* 0x000000065848723c */ /* 0x000fe20000041848 */
[----:B------:R-:W1:Y:S07]  /*18de0*/  LDSM.16.M88.4 R4, [R229+0xa800] ;  /* 0x00a80000e504783b */ /* 0x000e6e0000000200 */
[C---:B--2---:R-:W-:Y:S08]  /*18df0*/  HMMA.16816.F32.BF16 R16, R60.reuse, R28, R16 ;  /* 0x0000001c3c10723c */ /* 0x044ff00000041810 */
[----:B------:R-:W-:Y:S01]  /*18e00*/  HMMA.16816.F32.BF16 R12, R60, R30, R12 ;  /* 0x0000001e3c0c723c */ /* 0x000fe2000004180c */
[----:B------:R-:W-:Y:S07]  /*18e10*/  LDSM.16.M88.4 R28, [R227+0x3000] ;  /* 0x00300000e31c783b */ /* 0x000fee0000000200 */
[C---:B------:R-:W-:Y:S08]  /*18e20*/  HMMA.16816.F32.BF16 R64, R88.reuse, R92, R64 ;  /* 0x0000005c5840723c */ /* 0x040ff00000041840 */
[----:B------:R-:W-:Y:S01]  /*18e30*/  HMMA.16816.F32.BF16 R88, R88, R94, R48 ;  /* 0x0000005e5858723c */ /* 0x000fe20000041830 */
[----:B------:R-:W-:Y:S04]  /*18e40*/  LDSM.16.M88.4 R48, [R228+0x2000] ;  /* 0x00200000e430783b */ /* 0x000fe80000000200 */
[----:B------:R-:W-:Y:S03]  /*18e50*/  LDSM.16.M88.4 R92, [R229+0xb800] ;  /* 0x00b80000e55c783b */ /* 0x000fe60000000200 */
[C---:B---3--:R-:W-:Y:S08]  /*18e60*/  HMMA.16816.F32.BF16 R32, R60.reuse, R24, R32 ;  /* 0x000000183c20723c */ /* 0x048ff00000041820 */
[C---:B------:R-:W-:Y:S01]  /*18e70*/  HMMA.16816.F32.BF16 R44, R60.reuse, R26, R44 ;  /* 0x0000001a3c2c723c */ /* 0x040fe2000004182c */
[----:B------:R-:W2:Y:S07]  /*18e80*/  LDSM.16.M88.4 R24, [R227+0x2000] ;  /* 0x00200000e318783b */ /* 0x000eae0000000200 */
[C---:B------:R-:W-:Y:S08]  /*18e90*/  HMMA.16816.F32.BF16 R76, R60.reuse, R8, R76 ;  /* 0x000000083c4c723c */ /* 0x040ff0000004184c */
[----:B------:R-:W-:Y:S01]  /*18ea0*/  HMMA.16816.F32.BF16 R72, R60, R10, R72 ;  /* 0x0000000a3c48723c */ /* 0x000fe20000041848 */
[----:B------:R-:W3:Y:S07]  /*18eb0*/  LDSM.16.M88.4 R8, [R227+0x2800] ;  /* 0x00280000e308783b */ /* 0x000eee0000000200 */
[C---:B------:R-:W-:Y:S08]  /*18ec0*/  HMMA.16816.F32.BF16 R16, R80.reuse, R36, R16 ;  /* 0x000000245010723c */ /* 0x040ff00000041810 */
[----:B------:R-:W-:Y:S01]  /*18ed0*/  HMMA.16816.F32.BF16 R12, R80, R38, R12 ;  /* 0x00000026500c723c */ /* 0x000fe2000004180c */
[----:B------:R-:W-:Y:S07]  /*18ee0*/  LDSM.16.M88.4 R36, [R224+0xa000] ;  /* 0x00a00000e024783b */ /* 0x000fee0000000200 */
[C---:B------:R-:W-:Y:S08]  /*18ef0*/  HMMA.16816.F32.BF16 R64, R60.reuse, R84, R64 ;  /* 0x000000543c40723c */ /* 0x040ff00000041840 */
[----:B------:R-:W-:Y:S01]  /*18f00*/  HMMA.16816.F32.BF16 R88, R60, R86, R88 ;  /* 0x000000563c58723c */ /* 0x000fe20000041858 */
[----:B------:R-:W3:Y:S04]  /*18f10*/  LDSM.16.M88.4 R60, [R226+0x2000] ;  /* 0x00200000e23c783b */ /* 0x000ee80000000200 */
[----:B------:R-:W3:Y:S03]  /*18f20*/  LDSM.16.M88.4 R84, [R227+0x3800] ;  /* 0x00380000e354783b */ /* 0x000ee60000000200 */
[C---:B-1----:R-:W-:Y:S08]  /*18f30*/  HMMA.16816.F32.BF16 R32, R80.reuse, R4, R32 ;  /* 0x000000045020723c */ /* 0x042ff00000041820 */
[----:B------:R-:W-:Y:S01]  /*18f40*/  HMMA.16816.F32.BF16 R44, R80, R6, R44 ;  /* 0x00000006502c723c */ /* 0x000fe2000004182c */
[----:B------:R-:W1:Y:S07]  /*18f50*/  LDSM.16.M88.4 R4, [R224+0xa800] ;  /* 0x00a80000e004783b */ /* 0x000e6e0000000200 */
[C---:B--2---:R-:W-:Y:S08]  /*18f60*/  HMMA.16816.F32.BF16 R16, R48.reuse, R24, R16 ;  /* 0x000000183010723c */ /* 0x044ff00000041810 */
[----:B------:R-:W-:Y:S01]  /*18f70*/  HMMA.16816.F32.BF16 R12, R48, R26, R12 ;  /* 0x0000001a300c723c */ /* 0x000fe2000004180c */
        /* <DEDUP_REMOVED lines=9> */
[----:B------:R-:W-:Y:S01]  /*19010*/  HMMA.16816.F32.BF16 R44, R48, R10, R44 ;  /* 0x0000000a302c723c */ /* 0x000fe2000004182c */
[----:B------:R-:W3:Y:S07]  /*19020*/  LDSM.16.M88.4 R8, [R220+0x2800] ;  /* 0x00280000dc08783b */ /* 0x000eee0000000200 */
[C---:B------:R-:W-:Y:S08]  /*19030*/  HMMA.16816.F32.BF16 R16, R60.reuse, R36, R16 ;  /* 0x000000243c10723c */ /* 0x040ff00000041810 */
[----:B------:R-:W-:Y:S01]  /*19040*/  HMMA.16816.F32.BF16 R12, R60, R38, R12 ;  /* 0x000000263c0c723c */ /* 0x000fe2000004180c */
[----:B------:R-:W-:Y:S07]  /*19050*/  LDSM.16.M88.4 R36, [R229+0xc000] ;  /* 0x00c00000e524783b */ /* 0x000fee0000000200 */
[C---:B------:R-:W-:Y:S08]  /*19060*/  HMMA.16816.F32.BF16 R76, R48.reuse, R28, R76 ;  /* 0x0000001c304c723c */ /* 0x040ff0000004184c */
[C---:B------:R-:W-:Y:S01]  /*19070*/  HMMA.16816.F32.BF16 R72, R48.reuse, R30, R72 ;  /* 0x0000001e3048723c */ /* 0x040fe20000041848 */
[----:B------:R-:W-:Y:S07]  /*19080*/  LDSM.16.M88.4 R28, [R220+0x3000] ;  /* 0x00300000dc1c783b */ /* 0x000fee0000000200 */
[C---:B------:R-:W-:Y:S08]  /*19090*/  HMMA.16816.F32.BF16 R64, R48.reuse, R84, R64 ;  /* 0x000000543040723c */ /* 0x040ff00000041840 */
[----:B------:R-:W-:Y:S01]  /*190a0*/  HMMA.16816.F32.BF16 R88, R48, R86, R88 ;  /* 0x000000563058723c */ /* 0x000fe20000041858 */
[----:B------:R-:W3:Y:S04]  /*190b0*/  LDSM.16.M88.4 R48, [R230+0x4000] ;  /* 0x00400000e630783b */ /* 0x000ee80000000200 */
[----:B------:R-:W-:Y:S03]  /*190c0*/  LDSM.16.M88.4 R84, [R220+0x3800] ;  /* 0x00380000dc54783b */ /* 0x000fe60000000200 */
        /* <DEDUP_REMOVED lines=8> */
[----:B------:R-:W-:Y:S07]  /*19150*/  LDSM.16.M88.4 R40, [R229+0xd000] ;  /* 0x00d00000e528783b */ /* 0x000fee0000000200 */
[C---:B---3--:R-:W-:Y:S08]  /*19160*/  HMMA.16816.F32.BF16 R32, R80.reuse, R8, R32 ;  /* 0x000000085020723c */ /* 0x048ff00000041820 */
[----:B------:R-:W-:Y:S01]  /*19170*/  HMMA.16816.F32.BF16 R44, R80, R10, R44 ;  /* 0x0000000a502c723c */ /* 0x000fe2000004182c */
[----:B------:R-:W2:Y:S07]  /*19180*/  LDSM.16.M88.4 R8, [R228+0x4000] ;  /* 0x00400000e408783b */ /* 0x000eae0000000200 */
[C---:B------:R-:W-:Y:S08]  /*19190*/  HMMA.16816.F32.BF16 R64, R60.reuse, R92, R64 ;  /* 0x0000005c3c40723c */ /* 0x040ff00000041840 */
[----:B------:R-:W-:Y:S01]  /*191a0*/  HMMA.16816.F32.BF16 R88, R60, R94, R88 ;  /* 0x0000005e3c58723c */ /* 0x000fe20000041858 */
[----:B------:R-:W3:Y:S04]  /*191b0*/  LDSM.16.M88.4 R60, [R229+0xd800] ;  /* 0x00d80000e53c783b */ /* 0x000ee80000000200 */
[----:B------:R-:W-:Y:S03]  /*191c0*/  LDSM.16.M88.4 R92, [R226+0x4000] ;  /* 0x00400000e25c783b */ /* 0x000fe60000000200 */
[C---:B------:R-:W-:Y:S08]  /*191d0*/  HMMA.16816.F32.BF16 R16, R48.reuse, R36, R16 ;  /* 0x000000243010723c */ /* 0x040ff00000041810 */
[----:B------:R-:W-:Y:S01]  /*191e0*/  HMMA.16816.F32.BF16 R12, R48, R38, R12 ;  /* 0x00000026300c723c */ /* 0x000fe2000004180c */
[----:B------:R-:W-:Y:S07]  /*191f0*/  LDSM.16.M88.4 R36, [R224+0xc000] ;  /* 0x00c00000e024783b */ /* 0x000fee0000000200 */
[C---:B------:R-:W-:Y:S08]  /*19200*/  HMMA.16816.F32.BF16 R76, R80.reuse, R28, R76 ;  /* 0x0000001c504c723c */ /* 0x040ff0000004184c */
[----:B------:R-:W-:Y:S01]  /*19210*/  HMMA.16816.F32.BF16 R72, R80, R30, R72 ;  /* 0x0000001e5048723c */ /* 0x000fe20000041848 */
[----:B------:R-:W3:Y:S07]  /*19220*/  LDSM.16.M88.4 R28, [R227+0x4800] ;  /* 0x00480000e31c783b */ /* 0x000eee0000000200 */
[C---:B-1----:R-:W-:Y:S08]  /*19230*/  HMMA.16816.F32.BF16 R32, R48.reuse, R4, R32 ;  /* 0x000000043020723c */ /* 0x042ff00000041820 */
[----:B------:R-:W-:Y:S01]  /*19240*/  HMMA.16816.F32.BF16 R44, R48, R6, R44 ;  /* 0x00000006302c723c */ /* 0x000fe2000004182c */
[----:B------:R-:W1:Y:S07]  /*19250*/  LDSM.16.M88.4 R4, [R227+0x5000] ;  /* 0x00500000e304783b */ /* 0x000e6e0000000200 */
[C---:B------:R-:W-:Y:S08]  /*19260*/  HMMA.16816.F32.BF16 R64, R80.reuse, R84, R64 ;  /* 0x000000545040723c */ /* 0x040ff00000041840 */
[----:B------:R-:W-:Y:S01]  /*19270*/  HMMA.16816.F32.BF16 R88, R80, R86, R88 ;  /* 0x000000565058723c */ /* 0x000fe20000041858 */
[----:B------:R-:W-:Y:S04]  /*19280*/  LDSM.16.M88.4 R84, [R225+0x4000] ;  /* 0x00400000e154783b */ /* 0x000fe80000000200 */
[----:B------:R-:W-:Y:S03]  /*19290*/  LDSM.16.M88.4 R80, [R220+0x5000] ;  /* 0x00500000dc50783b */ /* 0x000fe60000000200 */
[C---:B--2---:R-:W-:Y:S08]  /*192a0*/  HMMA.16816.F32.BF16 R16, R8.reuse, R24, R16 ;  /* 0x000000180810723c */ /* 0x044ff00000041810 */
[----:B------:R-:W-:Y:S01]  /*192b0*/  HMMA.16816.F32.BF16 R12, R8, R26, R12 ;  /* 0x0000001a080c723c */ /* 0x000fe2000004180c */
[----:B------:R-:W-:Y:S07]  /*192c0*/  LDSM.16.M88.4 R24, [R220+0x4000] ;  /* 0x00400000dc18783b */ /* 0x000fee0000000200 */
[C---:B------:R-:W-:Y:S08]  /*192d0*/  HMMA.16816.F32.BF16 R76, R48.reuse, R40, R76 ;  /* 0x00000028304c723c */ /* 0x040ff0000004184c */
[C---:B------:R-:W-:Y:S01]  /*192e0*/  HMMA.16816.F32.BF16 R72, R48.reuse, R42, R72 ;  /* 0x0000002a3048723c */ /* 0x040fe20000041848 */
[----:B------:R-:W2:Y:S07]  /*192f0*/  LDSM.16.M88.4 R40, [R227+0x5800] ;  /* 0x00580000e328783b */ /* 0x000eae0000000200 */
[C---:B---3--:R-:W-:Y:S08]  /*19300*/  HMMA.16816.F32.BF16 R64, R48.reuse, R60, R64 ;  /* 0x0000003c3040723c */ /* 0x048ff00000041840 */
[----:B------:R-:W-:Y:S01]  /*19310*/  HMMA.16816.F32.BF16 R88, R48, R62, R88 ;  /* 0x0000003e3058723c */ /* 0x000fe20000041858 */
[----:B------:R-:W-:Y:S04]  /*19320*/  LDSM.16.M88.4 R60, [R230+0x6000] ;  /* 0x00600000e63c783b */ /* 0x000fe80000000200 */
[----:B------:R-:W-:Y:S03]  /*19330*/  LDSM.16.M88.4 R48, [R227+0x6000] ;  /* 0x00600000e330783b */ /* 0x000fe60000000200 */
[C---:B------:R-:W-:Y:S08]  /*19340*/  HMMA.16816.F32.BF16 R32, R8.reuse, R28, R32 ;  /* 0x0000001c0820723c */ /* 0x040ff00000041820 */
[----:B------:R-:W-:Y:S01]  /*19350*/  HMMA.16816.F32.BF16 R44, R8, R30, R44 ;  /* 0x0000001e082c723c */ /* 0x000fe2000004182c */
[----:B------:R-:W3:Y:S07]  /*19360*/  LDSM.16.M88.4 R28, [R224+0xc800] ;  /* 0x00c80000e01c783b */ /* 0x000eee0000000200 */
[C---:B------:R-:W-:Y:S08]  /*19370*/  HMMA.16816.F32.BF16 R16, R92.reuse, R36, R16 ;  /* 0x000000245c10723c */ /* 0x040ff00000041810 */
[----:B------:R-:W-:Y:S01]  /*19380*/  HMMA.16816.F32.BF16 R12, R92, R38, R12 ;  /* 0x000000265c0c723c */ /* 0x000fe2000004180c */
[----:B------:R-:W-:Y:S07]  /*19390*/  LDSM.16.M88.4 R36, [R227+0x6800] ;  /* 0x00680000e324783b */ /* 0x000fee0000000200 */
[C---:B-1----:R-:W-:Y:S08]  /*193a0*/  HMMA.16816.F32.BF16 R76, R8.reuse, R4, R76 ;  /* 0x00000004084c723c */ /* 0x042ff0000004184c */
[C---:B------:R-:W-:Y:S01]  /*193b0*/  HMMA.16816.F32.BF16 R72, R8.reuse, R6, R72 ;  /* 0x000000060848723c */ /* 0x040fe20000041848 */
[----:B------:R-:W1:Y:S07]  /*193c0*/  LDSM.16.M88.4 R4, [R229+0xe000] ;  /* 0x00e00000e504783b */ /* 0x000e6e0000000200 */
[C---:B--2---:R-:W-:Y:S08]  /*193d0*/  HMMA.16816.F32.BF16 R64, R8.reuse, R40, R64 ;  /* 0x000000280840723c */ /* 0x044ff00000041840 */
[----:B------:R-:W-:Y:S01]  /*193e0*/  HMMA.16816.F32.BF16 R88, R8, R42, R88 ;  /* 0x0000002a0858723c */ /* 0x000fe20000041858 */
[----:B------:R-:W2:Y:S04]  /*193f0*/  LDSM.16.M88.4 R8, [R224+0xd000] ;  /* 0x00d00000e008783b */ /* 0x000ea80000000200 */
[----:B------:R-:W2:Y:S03]  /*19400*/  LDSM.16.M88.4 R40, [R228+0x6000] ;  /* 0x00600000e428783b */ /* 0x000ea60000000200 */
[C---:B------:R-:W-:Y:S08]  /*19410*/  HMMA.16816.F32.BF16 R16, R84.reuse, R24, R16 ;  /* 0x000000185410723c */ /* 0x040ff00000041810 */
[----:B------:R-:W-:Y:S01]  /*19420*/  HMMA.16816.F32.BF16 R12, R84, R26, R12 ;  /* 0x0000001a540c723c */ /* 0x000fe2000004180c */
[----:B------:R-:W-:Y:S07]  /*19430*/  LDSM.16.M88.4 R24, [R224+0xe000] ;  /* 0x00e00000e018783b */ /* 0x000fee0000000200 */
[C---:B---3--:R-:W-:Y:S08]  /*19440*/  HMMA.16816.F32.BF16 R32, R92.reuse, R28, R32 ;  /* 0x0000001c5c20723c */ /* 0x048ff00000041820 */
[----:B------:R-:W-:Y:S01]  /*19450*/  HMMA.16816.F32.BF16 R44, R92, R30, R44 ;  /* 0x0000001e5c2c723c */ /* 0x000fe2000004182c */
[----:B------:R-:W3:Y:S07]  /*19460*/  LDSM.16.M88.4 R28, [R226+0x6000] ;  /* 0x00600000e21c783b */ /* 0x000eee0000000200 */
[C---:B-1----:R-:W-:Y:S08]  /*19470*/  HMMA.16816.F32.BF16 R16, R60.reuse, R4, R16 ;  /* 0x000000043c10723c */ /* 0x042ff00000041810 */
[----:B------:R-:W-:Y:S01]  /*19480*/  HMMA.16816.F32.BF16 R12, R60, R6, R12 ;  /* 0x000000063c0c723c */ /* 0x000fe2000004180c */
[----:B------:R-:W-:Y:S07]  /*19490*/  LDSM.16.M88.4 R4, [R220+0x6000] ;  /* 0x00600000dc04783b */ /* 0x000fee0000000200 */
[C---:B--2---:R-:W-:Y:S08]  /*194a0*/  HMMA.16816.F32.BF16 R76, R92.reuse, R8, R76 ;  /* 0x000000085c4c723c */ /* 0x044ff0000004184c */
[----:B------:R-:W-:Y:S01]  /*194b0*/  HMMA.16816.F32.BF16 R72, R92, R10, R72 ;  /* 0x0000000a5c48723c */ /* 0x000fe20000041848 */
[----:B------:R-:W-:Y:S07]  /*194c0*/  LDSM.16.M88.4 R8, [R225+0x6000] ;  /* 0x00600000e108783b */ /* 0x000fee0000000200 */
[C---:B------:R-:W-:Y:S08]  /*194d0*/  HMMA.16816.F32.BF16 R32, R84.reuse, R104, R32 ;  /* 0x000000685420723c */ /* 0x040ff00000041820 */
[----:B------:R-:W-:Y:S08]  /*194e0*/  HMMA.16816.F32.BF16 R44, R84, R106, R44 ;  /* 0x0000006a542c723c */ /* 0x000ff0000004182c */
[C---:B------:R-:W-:Y:S08]  /*194f0*/  HMMA.16816.F32.BF16 R16, R40.reuse, R48, R16 ;  /* 0x000000302810723c */ /* 0x040ff00000041810 */
[----:B------:R-:W-:Y:S01]  /*19500*/  HMMA.16816.F32.BF16 R12, R40, R50, R12 ;  /* 0x00000032280c723c */ /* 0x000fe2000004180c */
[----:B------:R-:W1:Y:S07]  /*19510*/  LDSM.16.M88.4 R48, [R229+0xf000] ;  /* 0x00f00000e530783b */ /* 0x000e6e0000000200 */
[----:B------:R-:W-:Y:S08]  /*19520*/  HMMA.16816.F32.BF16 R76, R84, R80, R76 ;  /* 0x00000050544c723c */ /* 0x000ff0000004184c */
[C---:B------:R-:W-:Y:S08]  /*19530*/  HMMA.16816.F32.BF16 R32, R60.reuse, R96, R32 ;  /* 0x000000603c20723c */ /* 0x040ff00000041820 */
[----:B------:R-:W-:Y:S01]  /*19540*/  HMMA.16816.F32.BF16 R44, R60, R98, R44 ;  /* 0x000000623c2c723c */ /* 0x000fe2000004182c */
[----:B------:R-:W2:Y:S07]  /*19550*/  LDSM.16.M88.4 R96, [R220+0x5800] ;  /* 0x00580000dc60783b */ /* 0x000eae0000000200 */
[----:B------:R-:W-:Y:S01]  /*19560*/  HMMA.16816.F32.BF16 R80, R84, R82, R72 ;  /* 0x000000525450723c */ /* 0x000fe20000041848 */
[----:B------:R-:W-:Y:S07]  /*19570*/  LDSM.16.M88.4 R72, [R220+0x6800] ;  /* 0x00680000dc48783b */ /* 0x000fee0000000200 */
[C---:B---3--:R-:W-:Y:S08]  /*19580*/  HMMA.16816.F32.BF16 R16, R28.reuse, R24, R16 ;  /* 0x000000181c10723c */ /* 0x048ff00000041810 */
[----:B------:R-:W-:Y:S01]  /*19590*/  HMMA.16816.F32.BF16 R12, R28, R26, R12 ;  /* 0x0000001a1c0c723c */ /* 0x000fe2000004180c */
[----:B------:R-:W3:Y:S07]  /*195a0*/  LDSM.16.M88.4 R24, [R227+0x7000] ;  /* 0x00700000e318783b */ /* 0x000eee0000000200 */
[----:B------:R-:W-:Y:S08]  /*195b0*/  HMMA.16816.F32.BF16 R64, R92, R100, R64 ;  /* 0x000000645c40723c */ /* 0x000ff00000041840 */
[----:B------:R-:W-:Y:S08]  /*195c0*/  HMMA.16816.F32.BF16 R32, R40, R36, R32 ;  /* 0x000000242820723c */ /* 0x000ff00000041820 */
[----:B-1----:R-:W-:Y:S08]  /*195d0*/  HMMA.16816.F32.BF16 R76, R60, R48, R76 ;  /* 0x000000303c4c723c */ /* 0x002ff0000004184c */
[----:B------:R-:W-:Y:S01]  /*195e0*/  HMMA.16816.F32.BF16 R44, R40, R38, R44 ;  /* 0x00000026282c723c */ /* 0x000fe2000004182c */
[----:B------:R-:W1:Y:S07]  /*195f0*/  LDSM.16.M88.4 R36, [R229+0xf800] ;  /* 0x00f80000e524783b */ /* 0x000e6e0000000200 */
[----:B------:R-:W-:Y:S08]  /*19600*/  HMMA.16816.F32.BF16 R80, R60, R50, R80 ;  /* 0x000000323c50723c */ /* 0x000ff00000041850 */
[----:B------:R-:W-:Y:S01]  /*19610*/  HMMA.16816.F32.BF16 R92, R92, R102, R88 ;  /* 0x000000665c5c723c */ /* 0x000fe20000041858 */
[----:B------:R-:W-:Y:S07]  /*19620*/  LDSM.16.M88.4 R88, [R224+0xe800] ;  /* 0x00e80000e058783b */ /* 0x000fee0000000200 */
[----:B--2---:R-:W-:Y:S08]  /*19630*/  HMMA.16816.F32.BF16 R64, R84, R96, R64 ;  /* 0x000000605440723c */ /* 0x004ff00000041840 */
[----:B------:R-:W-:Y:S08]  /*19640*/  HMMA.16816.F32.BF16 R12, R8, R6, R12 ;  /* 0x00000006080c723c */ /* 0x000ff0000004180c */
[C---:B---3--:R-:W-:Y:S08]  /*19650*/  HMMA.16816.F32.BF16 R76, R40.reuse, R24, R76 ;  /* 0x00000018284c723c */ /* 0x048ff0000004184c */
[----:B------:R-:W-:Y:S01]  /*19660*/  HMMA.16816.F32.BF16 R80, R40, R26, R80 ;  /* 0x0000001a2850723c */ /* 0x000fe20000041850 */
[----:B------:R-:W2:Y:S07]  /*19670*/  LDSM.16.M88.4 R24, [R227+0x7800] ;  /* 0x00780000e318783b */ /* 0x000eae0000000200 */
[----:B------:R-:W-:Y:S01]  /*19680*/  HMMA.16816.F32.BF16 R16, R8, R4, R16 ;  /* 0x000000040810723c */ /* 0x000fe20000041810 */
[----:B------:R-:W3:Y:S07]  /*19690*/  LDSM.16.M88.4 R4, [R224+0xf000] ;  /* 0x00f00000e004783b */ /* 0x000eee0000000200 */
[----:B------:R-:W-:Y:S01]  /*196a0*/  HMMA.16816.F32.BF16 R92, R84, R98, R92 ;  /* 0x00000062545c723c */ /* 0x000fe2000004185c */
[----:B----4-:R-:W-:-:S02]  /*196b0*/  FMUL.FTZ R12, R12, R0 ;  /* 0x000000000c0c7220 */ /* 0x010fc40000410000 */
[-C--:B------:R-:W-:Y:S02]  /*196c0*/  FMUL.FTZ R13, R13, R0.reuse ;  /* 0x000000000d0d7220 */ /* 0x080fe40000410000 */
[----:B------:R-:W-:-:S03]  /*196d0*/  FMUL.FTZ R14, R14, R0 ;  /* 0x000000000e0e7220 */ /* 0x000fc60000410000 */
[----:B-1----:R-:W-:Y:S01]  /*196e0*/  HMMA.16816.F32.BF16 R64, R60, R36, R64 ;  /* 0x000000243c40723c */ /* 0x002fe20000041840 */
[----:B------:R-:W-:Y:S01]  /*196f0*/  MUFU.TANH R49, R12 ;  /* 0x0000000c00317308 */ /* 0x000fe20000002400 */
[----:B------:R-:W-:-:S06]  /*19700*/  FMUL.FTZ R52, R15, R0 ;  /* 0x000000000f347220 */ /* 0x000fcc0000410000 */
[-C--:B------:R-:W-:Y:S01]  /*19710*/  FMUL.FTZ R17, R17, R0.reuse ;  /* 0x0000000011117220 */ /* 0x080fe20000410000 */
[----:B------:R-:W-:Y:S01]  /*19720*/  MUFU.TANH R50, R13 ;  /* 0x0000000d00327308 */ /* 0x000fe20000002400 */
[----:B------:R-:W-:-:S07]  /*19730*/  FMUL.FTZ R2, R16, R0 ;  /* 0x0000000010027220 */ /* 0x000fce0000410000 */
[----:B------:R1:W-:Y:S01]  /*19740*/  MUFU.TANH R51, R14 ;  /* 0x0000000e00337308 */ /* 0x0003e20000002400 */
[----:B------:R-:W-:Y:S01]  /*19750*/  HMMA.16816.F32.BF16 R92, R60, R38, R92 ;  /* 0x000000263c5c723c */ /* 0x000fe2000004185c */
[-C--:B------:R-:W-:Y:S02]  /*19760*/  FMUL.FTZ R23, R18, R0.reuse ;  /* 0x0000000012177220 */ /* 0x080fe40000410000 */
[----:B------:R-:W-:-:S04]  /*19770*/  FMUL.FTZ R48, R19, R0 ;  /* 0x0000000013307220 */ /* 0x000fc80000410000 */
[----:B------:R4:W-:Y:S01]  /*19780*/  MUFU.TANH R22, R17 ;  /* 0x0000001100167308 */ /* 0x0009e20000002400 */
[----:B-1----:R-:W1:Y:S04]  /*19790*/  LDSM.16.M88.4 R12, [R224+0xf800] ;  /* 0x00f80000e00c783b */ /* 0x002e680000000200 */
[----:B----4-:R-:W4:Y:S01]  /*197a0*/  LDSM.16.M88.4 R16, [R220+0x7000] ;  /* 0x00700000dc10783b */ /* 0x010f220000000200 */
[----:B--2---:R-:W-:Y:S08]  /*197b0*/  HMMA.16816.F32.BF16 R64, R40, R24, R64 ;  /* 0x000000182840723c */ /* 0x004ff00000041840 */
[C---:B---3--:R-:W-:Y:S08]  /*197c0*/  HMMA.16816.F32.BF16 R76, R28.reuse, R4, R76 ;  /* 0x000000041c4c723c */ /* 0x048ff0000004184c */
[C---:B------:R-:W-:Y:S01]  /*197d0*/  HMMA.16816.F32.BF16 R80, R28.reuse, R6, R80 ;  /* 0x000000061c50723c */ /* 0x040fe20000041850 */
[----:B------:R-:W2:Y:S07]  /*197e0*/  LDSM.16.M88.4 R4, [R220+0x7800] ;  /* 0x00780000dc04783b */ /* 0x000eae0000000200 */
[----:B------:R-:W-:Y:S01]  /*197f0*/  HMMA.16816.F32.BF16 R32, R28, R88, R32 ;  /* 0x000000581c20723c */ /* 0x000fe20000041820 */
[----:B------:R-:W-:-:S07]  /*19800*/  IMAD.SHL.U32 R68, R68, 0x2, RZ ;  /* 0x0000000244447824 */ /* 0x000fce00078e00ff */
[----:B------:R-:W-:Y:S08]  /*19810*/  HMMA.16816.F32.BF16 R92, R40, R26, R92 ;  /* 0x0000001a285c723c */ /* 0x000ff0000004185c */
[----:B------:R-:W-:Y:S01]  /*19820*/  HMMA.16816.F32.BF16 R44, R28, R90, R44 ;  /* 0x0000005a1c2c723c */ /* 0x000fe2000004182c */
[----:B------:R-:W-:Y:S01]  /*19830*/  LOP3.LUT R26, R68, 0x6, RZ, 0xc0, !PT ;  /* 0x00000006441a7812 */ /* 0x000fe200078ec0ff */
[----:B------:R-:W-:Y:S01]  /*19840*/  MUFU.TANH R2, R2 ;  /* 0x0000000200027308 */ /* 0x000fe20000002400 */
[----:B------:R-:W-:-:S05]  /*19850*/  DEPBAR.LE SB0, 0x0 ;  /* 0x000080000000791a */ /* 0x000fca0000000000 */
[----:B-1----:R-:W-:Y:S01]  /*19860*/  HMMA.16816.F32.BF16 R64, R28, R12, R64 ;  /* 0x0000000c1c40723c */ /* 0x002fe20000041840 */
[----:B------:R-:W-:-:S07]  /*19870*/  IMAD R26, R165, 0x40, R26 ;  /* 0x00000040a51a7824 */ /* 0x000fce00078e021a */
[C---:B----4-:R-:W-:Y:S07]  /*19880*/  HMMA.16816.F32.BF16 R76, R8.reuse, R16, R76 ;  /* 0x00000010084c723c */ /* 0x050fee000004184c */
[----:B------:R-:W-:Y:S01]  /*19890*/  IADD3 R17, R26, -0x3f, RZ ;  /* 0xffffffc11a117810 */ /* 0x000fe20007ffe0ff */
[----:B------:R-:W-:Y:S03]  /*198a0*/  HMMA.16816.F32.BF16 R32, R8, R72, R32 ;  /* 0x000000480820723c */ /* 0x000fe60000041820 */
[----:B------:R-:W-:-:S05]  /*198b0*/  ISETP.GE.AND P0, PT, R17, R70, PT ;  /* 0x000000461100720c */ /* 0x000fca0003f06270 */
[----:B------:R-:W-:Y:S08]  /*198c0*/  HMMA.16816.F32.BF16 R80, R8, R18, R80 ;  /* 0x000000120850723c */ /* 0x000ff00000041850 */
[----:B------:R-:W-:Y:S01]  /*198d0*/  HMMA.16816.F32.BF16 R16, R28, R14, R92 ;  /* 0x0000000e1c10723c */ /* 0x000fe2000004185c */
[----:B------:R-:W1:Y:S07]  /*198e0*/  MUFU.TANH R23, R23 ;  /* 0x0000001700177308 */ /* 0x000e6e0000002400 */
[----:B------:R-:W-:Y:S01]  /*198f0*/  HMMA.16816.F32.BF16 R44, R8, R74, R44 ;  /* 0x0000004a082c723c */ /* 0x000fe2000004182c */
[----:B------:R-:W3:Y:S01]  /*19900*/  MUFU.TANH R48, R48 ;  /* 0x0000003000307308 */ /* 0x000ee20000002400 */
[----:B------:R-:W-:-:S06]  /*19910*/  IADD3 R13, R26, -0x40, RZ ;  /* 0xffffffc01a0d7810 */ /* 0x000fcc0007ffe0ff */
[----:B--2---:R-:W-:Y:S07]  /*19920*/  HMMA.16816.F32.BF16 R64, R8, R4, R64 ;  /* 0x000000040840723c */ /* 0x004fee0000041840 */
[----:B------:R-:W-:-:S04]  /*19930*/  IADD3 R5, R26, -0x37, RZ ;  /* 0xffffffc91a057810 */ /* 0x000fc80007ffe0ff */
[----:B------:R-:W-:Y:S02]  /*19940*/  ISETP.GE.AND P6, PT, R5, R70, PT ;  /* 0x000000460500720c */ /* 0x000fe40003fc6270 */
[----:B------:R-:W-:Y:S01]  /*19950*/  IADD3 R5, R26, -0x28, RZ ;  /* 0xffffffd81a057810 */ /* 0x000fe20007ffe0ff */
[-C--:B------:R-:W-:Y:S01]  /*19960*/  FMUL.FTZ R32, R32, R0.reuse ;  /* 0x0000000020207220 */ /* 0x080fe20000410000 */
[----:B------:R-:W-:Y:S01]  /*19970*/  IADD3 R15, R26, -0x30, RZ ;  /* 0xffffffd01a0f7810 */ /* 0x000fe20007ffe0ff */
[----:B------:R-:W-:Y:S01]  /*19980*/  FMUL.FTZ R34, R34, R0 ;  /* 0x0000000022227220 */ /* 0x000fe20000410000 */
[-C--:B------:R-:W-:Y:S02]  /*19990*/  ISETP.GE.AND P1, PT, R13, R70.reuse, PT ;  /* 0x000000460d00720c */ /* 0x080fe40003f26270 */
[-C--:B------:R-:W-:Y:S01]  /*199a0*/  ISETP.GE.AND P2, PT, R5, R70.reuse, PT ;  /* 0x000000460500720c */ /* 0x080fe20003f46270 */
[----:B------:R-:W-:Y:S01]  /*199b0*/  HMMA.16816.F32.BF16 R16, R8, R6, R16 ;  /* 0x000000060810723c */ /* 0x000fe20000041810 */
[----:B------:R-:W-:Y:S01]  /*199c0*/  IADD3 R5, R26, -0x27, RZ ;  /* 0xffffffd91a057810 */ /* 0x000fe20007ffe0ff */
[----:B------:R-:W2:Y:S01]  /*199d0*/  MUFU.TANH R52, R52 ;  /* 0x0000003400347308 */ /* 0x000ea20000002400 */
[----:B------:R-:W-:Y:S01]  /*199e0*/  ISETP.GE.AND P4, PT, R15, R70, PT ;  /* 0x000000460f00720c */ /* 0x000fe20003f86270 */
[-C--:B------:R-:W-:Y:S01]  /*199f0*/  FMUL.FTZ R33, R33, R0.reuse ;  /* 0x0000000021217220 */ /* 0x080fe20000410000 */
[----:B-1----:R-:W-:Y:S01]  /*19a00*/  FSEL R23, R23, -INF , !P1 ;  /* 0xff80000017177808 */ /* 0x002fe20004800000 */
[----:B------:R-:W-:Y:S01]  /*19a10*/  FMUL.FTZ R35, R35, R0 ;  /* 0x0000000023237220 */ /* 0x000fe20000410000 */
[----:B------:R-:W-:-:S02]  /*19a20*/  FSEL R15, R2, -INF , !P1 ;  /* 0xff800000020f7808 */ /* 0x000fc40004800000 */
[----:B------:R-:W-:Y:S01]  /*19a30*/  ISETP.GE.AND P1, PT, R5, R70, PT ;  /* 0x000000460500720c */ /* 0x000fe20003f26270 */
[----:B------:R-:W-:Y:S01]  /*19a40*/  MUFU.TANH R32, R32 ;  /* 0x0000002000207308 */ /* 0x000fe20000002400 */
[C---:B------:R-:W-:Y:S02]  /*19a50*/  IADD3 R13, R26.reuse, -0x38, RZ ;  /* 0xffffffc81a0d7810 */ /* 0x040fe40007ffe0ff */
[----:B------:R-:W-:Y:S01]  /*19a60*/  IADD3 R5, R26, -0x20, RZ ;  /* 0xffffffe01a057810 */ /* 0x000fe20007ffe0ff */
[----:B------:R-:W-:-:S04]  /*19a70*/  FMUL.FTZ R36, R44, R0 ;  /* 0x000000002c247220 */ /* 0x000fc80000410000 */
[----:B------:R-:W1:Y:S01]  /*19a80*/  MUFU.TANH R34, R34 ;  /* 0x0000002200227308 */ /* 0x000e620000002400 */
[-C--:B------:R-:W-:Y:S01]  /*19a90*/  FMUL.FTZ R37, R46, R0.reuse ;  /* 0x000000002e257220 */ /* 0x080fe20000410000 */
[----:B---3--:R-:W-:Y:S01]  /*19aa0*/  FSEL R48, R48, -INF , !P0 ;  /* 0xff80000030307808 */ /* 0x008fe20004000000 */
[-C--:B------:R-:W-:Y:S01]  /*19ab0*/  FMUL.FTZ R77, R77, R0.reuse ;  /* 0x000000004d4d7220 */ /* 0x080fe20000410000 */
[----:B------:R-:W-:Y:S01]  /*19ac0*/  FSEL R22, R22, -INF , !P0 ;  /* 0xff80000016167808 */ /* 0x000fe20004000000 */
[----:B------:R-:W-:Y:S01]  /*19ad0*/  FMUL.FTZ R79, R79, R0 ;  /* 0x000000004f4f7220 */ /* 0x000fe20000410000 */
[-C--:B------:R-:W-:Y:S02]  /*19ae0*/  ISETP.GE.AND P5, PT, R13, R70.reuse, PT ;  /* 0x000000460d00720c */ /* 0x080fe40003fa6270 */
[----:B------:R-:W-:Y:S01]  /*19af0*/  MUFU.TANH R33, R33 ;  /* 0x0000002100217308 */ /* 0x000fe20000002400 */
[----:B------:R-:W-:Y:S02]  /*19b00*/  ISETP.GE.AND P0, PT, R5, R70, PT ;  /* 0x000000460500720c */ /* 0x000fe40003f06270 */
[----:B------:R-:W-:Y:S01]  /*19b10*/  IADD3 R5, R26, -0x1f, RZ ;  /* 0xffffffe11a057810 */ /* 0x000fe20007ffe0ff */
[----:B------:R-:W-:-:S04]  /*19b20*/  FMUL.FTZ R24, R45, R0 ;  /* 0x000000002d187220 */ /* 0x000fc80000410000 */
[----:B------:R-:W3:Y:S01]  /*19b30*/  MUFU.TANH R35, R35 ;  /* 0x0000002300237308 */ /* 0x000ee20000002400 */
[----:B------:R-:W-:Y:S01]  /*19b40*/  FMUL.FTZ R25, R47, R0 ;  /* 0x000000002f197220 */ /* 0x000fe20000410000 */
[----:B------:R-:W-:Y:S02]  /*19b50*/  FSEL R51, R51, -INF , !P5 ;  /* 0xff80000033337808 */ /* 0x000fe40006800000 */
[----:B------:R-:W-:Y:S02]  /*19b60*/  FSEL R49, R49, -INF , !P5 ;  /* 0xff80000031317808 */ /* 0x000fe40006800000 */
[----:B------:R-:W-:Y:S02]  /*19b70*/  ISETP.GE.AND P5, PT, R5, R70, PT ;  /* 0x000000460500720c */ /* 0x000fe40003fa6270 */
[----:B------:R-:W-:Y:S01]  /*19b80*/  MUFU.TANH R183, R77 ;  /* 0x0000004d00b77308 */ /* 0x000fe20000002400 */
[C---:B------:R-:W-:Y:S02]  /*19b90*/  IADD3 R5, R26.reuse, -0x18, RZ ;  /* 0xffffffe81a057810 */ /* 0x040fe40007ffe0ff */
[----:B------:R-:W-:-:S05]  /*19ba0*/  IADD3 R13, R26, -0x2f, RZ ;  /* 0xffffffd11a0d7810 */ /* 0x000fca0007ffe0ff */
[----:B------:R-:W4:Y:S01]  /*19bb0*/  MUFU.TANH R187, R79 ;  /* 0x0000004f00bb7308 */ /* 0x000f220000002400 */
[----:B------:R-:W-:Y:S02]  /*19bc0*/  IADD3 R7, R26, -0x17, RZ ;  /* 0xffffffe91a077810 */ /* 0x000fe40007ffe0ff */
[----:B--2---:R-:W-:-:S05]  /*19bd0*/  FSEL R52, R52, -INF , !P6 ;  /* 0xff80000034347808 */ /* 0x004fca0007000000 */
[----:B------:R-:W-:Y:S01]  /*19be0*/  MUFU.TANH R36, R36 ;  /* 0x0000002400247308 */ /* 0x000fe20000002400 */
[----:B------:R-:W-:Y:S01]  /*19bf0*/  FSEL R50, R50, -INF , !P6 ;  /* 0xff80000032327808 */ /* 0x000fe20007000000 */
[----:B------:R-:W-:Y:S01]  /*19c00*/  FMUL.FTZ R76, R76, R0 ;  /* 0x000000004c4c7220 */ /* 0x000fe20000410000 */
[----:B------:R-:W-:-:S05]  /*19c10*/  ISETP.GE.AND P6, PT, R5, R70, PT ;  /* 0x000000460500720c */ /* 0x000fca0003fc6270 */
[----:B------:R-:W2:Y:S01]  /*19c20*/  MUFU.TANH R37, R37 ;  /* 0x0000002500257308 */ /* 0x000ea20000002400 */
[----:B------:R-:W-:Y:S01]  /*19c30*/  FMUL.FTZ R78, R78, R0 ;  /* 0x000000004e4e7220 */ /* 0x000fe20000410000 */
[----:B-1----:R-:W-:Y:S02]  /*19c40*/  FSEL R8, R34, -INF , !P4 ;  /* 0xff80000022087808 */ /* 0x002fe40006000000 */
[----:B------:R-:W-:Y:S02]  /*19c50*/  FSEL R5, R32, -INF , !P4 ;  /* 0xff80000020057808 */ /* 0x000fe40006000000 */
[-C--:B------:R-:W-:Y:S02]  /*19c60*/  ISETP.GE.AND P3, PT, R13, R70.reuse, PT ;  /* 0x000000460d00720c */ /* 0x080fe40003f66270 */
[----:B------:R-:W-:Y:S01]  /*19c70*/  MUFU.TANH R24, R24 ;  /* 0x0000001800187308 */ /* 0x000fe20000002400 */
[----:B------:R-:W-:Y:S01]  /*19c80*/  ISETP.GE.AND P4, PT, R7, R70, PT ;  /* 0x000000460700720c */ /* 0x000fe20003f86270 */
[----:B------:R-:W-:Y:S01]  /*19c90*/  FMUL.FTZ R34, R67, R0 ;  /* 0x0000000043227220 */ /* 0x000fe20000410000 */
[----:B------:R-:W-:-:S05]  /*19ca0*/  IADD3 R7, R26, -0x10, RZ ;  /* 0xfffffff01a077810 */ /* 0x000fca0007ffe0ff */
[----:B------:R-:W1:Y:S01]  /*19cb0*/  MUFU.TANH R25, R25 ;  /* 0x0000001900197308 */ /* 0x000e620000002400 */
[-C--:B------:R-:W-:Y:S01]  /*19cc0*/  FMUL.FTZ R80, R80, R0.reuse ;  /* 0x0000000050507220 */ /* 0x080fe20000410000 */
[----:B---3--:R-:W-:Y:S01]  /*19cd0*/  FSEL R14, R35, -INF , !P3 ;  /* 0xff800000230e7808 */ /* 0x008fe20005800000 */
[-C--:B------:R-:W-:Y:S01]  /*19ce0*/  FMUL.FTZ R81, R81, R0.reuse ;  /* 0x0000000051517220 */ /* 0x080fe20000410000 */
[----:B------:R-:W-:Y:S01]  /*19cf0*/  FSEL R4, R33, -INF , !P3 ;  /* 0xff80000021047808 */ /* 0x000fe20005800000 */
[----:B------:R-:W-:Y:S01]  /*19d00*/  FMUL.FTZ R82, R82, R0 ;  /* 0x0000000052527220 */ /* 0x000fe20000410000 */
[----:B------:R-:W-:Y:S01]  /*19d10*/  ISETP.GE.AND P3, PT, R7, R70, PT ;  /* 0x000000460700720c */ /* 0x000fe20003f66270 */
[-C--:B------:R-:W-:Y:S01]  /*19d20*/  FMUL.FTZ R83, R83, R0.reuse ;  /* 0x0000000053537220 */ /* 0x080fe20000410000 */
[----:B------:R-:W-:Y:S01]  /*19d30*/  MUFU.TANH R198, R76 ;  /* 0x0000004c00c67308 */ /* 0x000fe20000002400 */
[-C--:B------:R-:W-:Y:S02]  /*19d40*/  FMUL.FTZ R64, R64, R0.reuse ;  /* 0x0000000040407220 */ /* 0x080fe40000410000 */
[----:B------:R-:W-:-:S02]  /*19d50*/  FMUL.FTZ R65, R65, R0 ;  /* 0x0000000041417220 */ /* 0x000fc40000410000 */
[-C--:B------:R-:W-:Y:S02]  /*19d60*/  FMUL.FTZ R66, R66, R0.reuse ;  /* 0x0000000042427220 */ /* 0x080fe40000410000 */
[-C--:B------:R-:W-:Y:S01]  /*19d70*/  FMUL.FTZ R16, R16, R0.reuse ;  /* 0x0000000010107220 */ /* 0x080fe20000410000 */
[----:B------:R-:W3:Y:S01]  /*19d80*/  MUFU.TANH R182, R78 ;  /* 0x0000004e00b67308 */ /* 0x000ee20000002400 */
[-C--:B------:R-:W-:Y:S02]  /*19d90*/  FMUL.FTZ R17, R17, R0.reuse ;  /* 0x0000000011117220 */ /* 0x080fe40000410000 */
[-C--:B------:R-:W-:Y:S02]  /*19da0*/  FMUL.FTZ R18, R18, R0.reuse ;  /* 0x0000000012127220 */ /* 0x080fe40000410000 */
[----:B------:R-:W-:Y:S01]  /*19db0*/  FMUL.FTZ R19, R19, R0 ;  /* 0x0000000013137220 */ /* 0x000fe20000410000 */
[----:B------:R-:W-:Y:S02]  /*19dc0*/  IADD3 R7, R26, -0xf, RZ ;  /* 0xfffffff11a077810 */ /* 0x000fe40007ffe0ff */
[----:B------:R-:W-:Y:S01]  /*19dd0*/  MUFU.TANH R196, R80 ;  /* 0x0000005000c47308 */ /* 0x000fe20000002400 */
[----:B----4-:R-:W-:-:S02]  /*19de0*/  FSEL R187, R187, -INF , !P5 ;  /* 0xff800000bbbb7808 */ /* 0x010fc40006800000 */
[----:B------:R-:W-:Y:S02]  /*19df0*/  FSEL R183, R183, -INF , !P5 ;  /* 0xff800000b7b77808 */ /* 0x000fe40006800000 */
[----:B--2---:R-:W-:Y:S02]  /*19e00*/  FSEL R13, R37, -INF , !P2 ;  /* 0xff800000250d7808 */ /* 0x004fe40005000000 */
[----:B------:R-:W-:Y:S01]  /*19e10*/  FSEL R9, R36, -INF , !P2 ;  /* 0xff80000024097808 */ /* 0x000fe20005000000 */
[----:B------:R-:W-:Y:S01]  /*19e20*/  MUFU.TANH R185, R81 ;  /* 0x0000005100b97308 */ /* 0x000fe20000002400 */
[----:B------:R-:W-:Y:S02]  /*19e30*/  ISETP.GE.AND P5, PT, R165, 0x2, PT ;  /* 0x00000002a500780c */ /* 0x000fe40003fa6270 */
[----:B------:R-:W-:Y:S02]  /*19e40*/  ISETP.GE.AND P2, PT, R7, R70, PT ;  /* 0x000000460700720c */ /* 0x000fe40003f46270 */
[----:B------:R-:W-:-:S03]  /*19e50*/  IADD3 R7, R26, -0x8, RZ ;  /* 0xfffffff81a077810 */ /* 0x000fc60007ffe0ff */
[----:B------:R-:W2:Y:S01]  /*19e60*/  MUFU.TANH R186, R82 ;  /* 0x0000005200ba7308 */ /* 0x000ea20000002400 */
[----:B-1----:R-:W-:-:S07]  /*19e70*/  FSEL R12, R25, -INF , !P1 ;  /* 0xff800000190c7808 */ /* 0x002fce0004800000 */
[----:B------:R-:W1:Y:S01]  /*19e80*/  MUFU.TANH R191, R83 ;  /* 0x0000005300bf7308 */ /* 0x000e620000002400 */
[----:B------:R-:W-:-:S07]  /*19e90*/  FSEL R2, R24, -INF , !P1 ;  /* 0xff80000018027808 */ /* 0x000fce0004800000 */
[----:B------:R-:W-:Y:S01]  /*19ea0*/  MUFU.TANH R194, R64 ;  /* 0x0000004000c27308 */ /* 0x000fe20000002400 */
[----:B------:R-:W-:-:S07]  /*19eb0*/  ISETP.GE.AND P1, PT, R7, R70, PT ;  /* 0x000000460700720c */ /* 0x000fce0003f26270 */
[----:B------:R-:W-:Y:S08]  /*19ec0*/  MUFU.TANH R192, R65 ;  /* 0x0000004100c07308 */ /* 0x000ff00000002400 */
[----:B------:R-:W4:Y:S08]  /*19ed0*/  MUFU.TANH R190, R66 ;  /* 0x0000004200be7308 */ /* 0x000f300000002400 */
[----:B------:R-:W1:Y:S08]  /*19ee0*/  MUFU.TANH R34, R34 ;  /* 0x0000002200227308 */ /* 0x000e700000002400 */
[----:B------:R-:W-:Y:S08]  /*19ef0*/  MUFU.TANH R195, R16 ;  /* 0x0000001000c37308 */ /* 0x000ff00000002400 */
[----:B------:R-:W1:Y:S08]  /*19f00*/  MUFU.TANH R33, R18 ;  /* 0x0000001200217308 */ /* 0x000e700000002400 */
[----:B------:R-:W1:Y:S08]  /*19f10*/  MUFU.TANH R32, R19 ;  /* 0x0000001300207308 */ /* 0x000e700000002400 */
[----:B------:R-:W1:Y:S01]  /*19f20*/  MUFU.TANH R193, R17 ;  /* 0x0000001100c17308 */ /* 0x000e620000002400 */
[----:B------:R-:W-:-:S02]  /*19f30*/  IADD3 R7, R26, -0x7, RZ ;  /* 0xfffffff91a077810 */ /* 0x000fc40007ffe0ff */
[----:B---3--:R-:W-:Y:S02]  /*19f40*/  FSEL R182, R182, -INF , !P0 ;  /* 0xff800000b6b67808 */ /* 0x008fe40004000000 */
[----:B------:R-:W-:Y:S01]  /*19f50*/  FSEL R198, R198, -INF , !P0 ;  /* 0xff800000c6c67808 */ /* 0x000fe20004000000 */
[----:B------:R-:W-:Y:S01]  /*19f60*/  BSSY B1, `(.L_x_1411) ;  /* 0x00000e2000017945 */ /* 0x000fe20003800000 */
[----:B------:R-:W-:Y:S02]  /*19f70*/  ISETP.GE.AND P0, PT, R7, R70, PT ;  /* 0x000000460700720c */ /* 0x000fe40003f06270 */
[C---:B------:R-:W-:Y:S02]  /*19f80*/  IADD3 R223, R227.reuse, 0x800, RZ ;  /* 0x00000800e3df7810 */ /* 0x040fe40007ffe0ff */
[C---:B------:R-:W-:Y:S02]  /*19f90*/  IADD3 R222, R227.reuse, 0x1000, RZ ;  /* 0x00001000e3de7810 */ /* 0x040fe40007ffe0ff */
[----:B------:R-:W-:-:S02]  /*19fa0*/  IADD3 R221, R227, 0x1800, RZ ;  /* 0x00001800e3dd7810 */ /* 0x000fc40007ffe0ff */
[C---:B------:R-:W-:Y:S02]  /*19fb0*/  IADD3 R219, R227.reuse, 0x2000, RZ ;  /* 0x00002000e3db7810 */ /* 0x040fe40007ffe0ff */
[C---:B------:R-:W-:Y:S02]  /*19fc0*/  IADD3 R218, R227.reuse, 0x2800, RZ ;  /* 0x00002800e3da7810 */ /* 0x040fe40007ffe0ff */
[C---:B------:R-:W-:Y:S02]  /*19fd0*/  IADD3 R217, R227.reuse, 0x3000, RZ ;  /* 0x00003000e3d97810 */ /* 0x040fe40007ffe0ff */
        /* <DEDUP_REMOVED lines=9> */
[----:B--2---:R-:W-:Y:S02]  /*1a070*/  FSEL R186, R186, -INF , !P6 ;  /* 0xff800000baba7808 */ /* 0x004fe40007000000 */
[----:B------:R-:W-:Y:S02]  /*1a080*/  FSEL R196, R196, -INF , !P6 ;  /* 0xff800000c4c47808 */ /* 0x000fe40007000000 */
[----:B-1----:R-:W-:Y:S02]  /*1a090*/  FSEL R191, R191, -INF , !P4 ;  /* 0xff800000bfbf7808 */ /* 0x002fe40006000000 */
[----:B------:R-:W-:Y:S02]  /*1a0a0*/  FSEL R185, R185, -INF , !P4 ;  /* 0xff800000b9b97808 */ /* 0x000fe40006000000 */
[----:B----4-:R-:W-:Y:S02]  /*1a0b0*/  FSEL R190, R190, -INF , !P3 ;  /* 0xff800000bebe7808 */ /* 0x010fe40005800000 */
        /* <DEDUP_REMOVED lines=16> */
[----:B------:R-:W-:Y:S02]  /*1a1c0*/  IABS R0, R16 ;  /* 0x0000001000007213 */ /* 0x000fe40000000000 */
[-C--:B--2---:R-:W-:Y:S02]  /*1a1d0*/  IABS R10, R18.reuse ;  /* 0x00000012000a7213 */ /* 0x084fe40000000000 */
[-C--:B------:R-:W-:Y:S02]  /*1a1e0*/  IABS R7, R18.reuse ;  /* 0x0000001200077213 */ /* 0x080fe40000000000 */
[----:B------:R-:W1:Y:S01]  /*1a1f0*/  I2F.RP R17, R10 ;  /* 0x0000000a00117306 */ /* 0x000e620000209400 */
[----:B------:R-:W-:-:S02]  /*1a200*/  LOP3.LUT R3, R3, R18, RZ, 0x3c, !PT ;  /* 0x0000001203037212 */ /* 0x000fc400078e3cff */
[----:B------:R-:W-:Y:S01]  /*1a210*/  IMAD.MOV R7, RZ, RZ, -R7 ;  /* 0x000000ffff077224 */ /* 0x000fe200078e0a07 */
[----:B------:R-:W-:Y:S02]  /*1a220*/  LOP3.LUT R16, R16, R18, RZ, 0x3c, !PT ;  /* 0x0000001210107212 */ /* 0x000fe400078e3cff */
[----:B------:R-:W-:Y:S02]  /*1a230*/  ISETP.GE.AND P2, PT, R3, RZ, PT ;  /* 0x000000ff0300720c */ /* 0x000fe40003f46270 */
[----:B------:R-:W-:Y:S01]  /*1a240*/  ISETP.GE.AND P0, PT, R16, RZ, PT ;  /* 0x000000ff1000720c */ /* 0x000fe20003f06270 */
        /* <DEDUP_REMOVED lines=8> */
[----:B------:R-:W-:-:S04]  /*1a2d0*/  IMAD.HI.U32 R11, R11, R0, RZ ;  /* 0x000000000b0b7227 */ /* 0x000fc800078e00ff */
[-C--:B------:R-:W-:Y:S01]  /*1a2e0*/  IMAD R19, R17, R7.reuse, R6 ;  /* 0x0000000711137224 */ /* 0x080fe200078e0206 */
[----:B------:R-:W-:Y:S01]  /*1a2f0*/  LOP3.LUT R6, RZ, R18, RZ, 0x33, !PT ;  /* 0x00000012ff067212 */ /* 0x000fe200078e33ff */
        /* <DEDUP_REMOVED lines=9> */
[----:B------:R-:W-:-:S07]  /*1a390*/  ISETP.NE.AND P1, PT, R18, RZ, PT ;  /* 0x000000ff1200720c */ /* 0x000fce0003f25270 */
[----:B------:R-:W-:Y:S02]  /*1a3a0*/  @P6 IADD3 R17, R17, 0x1, RZ ;  /* 0x0000000111116810 */ /* 0x000fe40007ffe0ff */
[----:B------:R-:W-:-:S03]  /*1a3b0*/  @P4 IADD3 R11, R11, 0x1, RZ ;  /* 0x000000010b0b4810 */ /* 0x000fc60007ffe0ff */
[----:B------:R-:W-:Y:S02]  /*1a3c0*/  @!P2 IMAD.MOV R17, RZ, RZ, -R17 ;  /* 0x000000ffff11a224 */ /* 0x000fe400078e0a11 */
[----:B------:R-:W-:-:S03]  /*1a3d0*/  @!P0 IMAD.MOV R11, RZ, RZ, -R11 ;  /* 0x000000ffff0b8224 */ /* 0x000fc600078e0a0b */
[C---:B------:R-:W-:Y:S02]  /*1a3e0*/  SEL R7, R6.reuse, R17, !P1 ;  /* 0x0000001106077207 */ /* 0x040fe40004800000 */
[----:B------:R-:W-:Y:S01]  /*1a3f0*/  SEL R6, R6, R11, !P1 ;  /* 0x0000000b06067207 */ /* 0x000fe20004800000 */
[----:B------:R-:W2:Y:S02]  /*1a400*/  LD.E.64 R16, [R20.64+0x20] ;  /* 0x0000200614107980 */ /* 0x000ea4000c101b00 */
[C-C-:B------:R-:W-:Y:S02]  /*1a410*/  IMAD.WIDE R26, R7.reuse, 0x4, R248.reuse ;  /* 0x00000004071a7825 */ /* 0x140fe400078e02f8 */
[----:B------:R-:W3:Y:S02]  /*1a420*/  LD.E.64 R10, [R20.64+0x38] ;  /* 0x00003806140a7980 */ /* 0x000ee4000c101b00 */
[----:B------:R-:W-:Y:S02]  /*1a430*/  IMAD.WIDE R24, R6, 0x4, R248 ;  /* 0x0000000406187825 */ /* 0x000fe400078e02f8 */
[----:B------:R-:W4:Y:S04]  /*1a440*/  LD.E R3, [R26.64] ;  /* 0x000000061a037980 */ /* 0x000f28000c101900 */
[----:B------:R-:W4:Y:S01]  /*1a450*/  LD.E R0, [R24.64] ;  /* 0x0000000618007980 */ /* 0x000f22000c101900 */
[----:B------:R-:W-:-:S05]  /*1a460*/  IADD3 R7, R7, -R6, RZ ;  /* 0x8000000607077210 */ /* 0x000fca0007ffe0ff */
[----:B------:R-:W-:-:S05]  /*1a470*/  IMAD R18, R18, R7, -0x40 ;  /* 0xffffffc012127424 */ /* 0x000fca00078e0207 */
[----:B------:R-:W-:Y:S01]  /*1a480*/  SHF.R.S32.HI R7, RZ, 0x1f, R18 ;  /* 0x0000001fff077819 */ /* 0x000fe20000011412 */
[-C--:B---3--:R-:W-:Y:S02]  /*1a490*/  IMAD R6, R11, R18.reuse, RZ ;  /* 0x000000120b067224 */ /* 0x088fe400078e02ff */
[----:B------:R-:W-:-:S04]  /*1a4a0*/  IMAD.WIDE.U32 R18, R10, R18, RZ ;  /* 0x000000120a127225 */ /* 0x000fc800078e00ff */
[----:B----4-:R-:W-:Y:S02]  /*1a4b0*/  IMAD.IADD R0, R0, 0x1, -R3 ;  /* 0x0000000100007824 */ /* 0x010fe400078e0a03 */
[----:B------:R-:W-:Y:S02]  /*1a4c0*/  IMAD R6, R10, R7, R6 ;  /* 0x000000070a067224 */ /* 0x000fe400078e0206 */
[----:B--2---:R-:W-:Y:S01]  /*1a4d0*/  IMAD R3, R17, R0, RZ ;  /* 0x0000000011037224 */ /* 0x004fe200078e02ff */
[----:B------:R-:W-:Y:S01]  /*1a4e0*/  SHF.R.S32.HI R7, RZ, 0x1f, R0 ;  /* 0x0000001fff077819 */ /* 0x000fe20000011400 */
[----:B------:R-:W-:-:S04]  /*1a4f0*/  IMAD.IADD R19, R19, 0x1, R6 ;  /* 0x0000000113137824 */ /* 0x000fc800078e0206 */
[----:B------:R-:W-:Y:S02]  /*1a500*/  IMAD R3, R16, R7, R3 ;  /* 0x0000000710037224 */ /* 0x000fe400078e0203 */
[----:B------:R-:W-:-:S04]  /*1a510*/  IMAD.WIDE.U32 R16, R0, R16, R18 ;  /* 0x0000001000107225 */ /* 0x000fc800078e0012 */
[----:B------:R-:W-:Y:S01]  /*1a520*/  IMAD.MOV.U32 R0, RZ, RZ, R16 ;  /* 0x000000ffff007224 */ /* 0x000fe200078e0010 */
[----:B------:R-:W-:Y:S01]  /*1a530*/  IADD3 R3, R17, R3, RZ ;  /* 0x0000000311037210 */ /* 0x000fe20007ffe0ff */
[----:B------:R-:W-:Y:S05]  /*1a540*/  BRA `(.L_x_1415) ;  /* 0x0000003000007947 */ /* 0x000fea0003800000 */
.L_x_1414:
[----:B------:R-:W2:Y:S02]  /*1a550*/  LD.E R0, [R20.64+0x38] ;  /* 0x0000380614007980 */ /* 0x000ea4000c101900 */
[----:B--2---:R-:W-:-:S04]  /*1a560*/  LEA R0, -R0, RZ, 0x6 ;  /* 0x000000ff00007211 */ /* 0x004fc800078e31ff */
[----:B------:R-:W-:Y:S02]  /*1a570*/  SHF.R.S32.HI R3, RZ, 0x1f, R0 ;  /* 0x0000001fff037819 */ /* 0x000fe40000011400 */
.L_x_1415:
[----:B------:R-:W-:Y:S05]  /*1a580*/  BSYNC B0 ;  /* 0x0000000000007941 */ /* 0x000fea0003800000 */
.L_x_1413:
[C---:B------:R-:W-:Y:S02]  /*1a590*/  LOP3.LUT P3, RZ, R250.reuse, 0x4, RZ, 0xc0, !PT ;  /* 0x00000004faff7812 */ /* 0x040fe4000786c0ff */
[----:B------:R-:W-:Y:S02]  /*1a5a0*/  LOP3.LUT P4, RZ, R250, 0x2, RZ, 0xc0, !PT ;  /* 0x00000002faff7812 */ /* 0x000fe4000788c0ff */
[----:B------:R-:W-:Y:S02]  /*1a5b0*/  IADD3 R177, P1, R0, R176, RZ ;  /* 0x000000b000b17210 */ /* 0x000fe40007f3e0ff */
[C---:B------:R-:W-:Y:S02]  /*1a5c0*/  LOP3.LUT P2, RZ, R250.reuse, 0x8, RZ, 0xc0, !PT ;  /* 0x00000008faff7812 */ /* 0x040fe4000784c0ff */
[----:B------:R-:W-:Y:S01]  /*1a5d0*/  LOP3.LUT P6, RZ, R250, 0x1, RZ, 0xc0, !PT ;  /* 0x00000001faff7812 */ /* 0x000fe200078cc0ff */
[----:B------:R-:W-:Y:S01]  /*1a5e0*/  IMAD.X R178, R3, 0x1, R179, P1 ;  /* 0x0000000103b27824 */ /* 0x000fe200008e06b3 */
[----:B------:R-:W-:-:S03]  /*1a5f0*/  LEA R18, P0, R0, R240, 0x1 ;  /* 0x000000f000127211 */ /* 0x000fc600078008ff */
[CC--:B------:R-:W-:Y:S02]  /*1a600*/  @P3 LEA R6, P1, R177.reuse, R180.reuse, 0x1 ;  /* 0x000000b4b1063211 */ /* 0x0c0fe400078208ff */
[C---:B------:R-:W-:Y:S02]  /*1a610*/  LEA.HI.X R19, R0.reuse, R239, R3, 0x1, P0 ;  /* 0x000000ef00137211 */ /* 0x040fe400000f0c03 */
[C---:B------:R-:W-:Y:S02]  /*1a620*/  @P3 LEA.HI.X R7, R177.reuse, R181, R178, 0x1, P1 ;  /* 0x000000b5b1073211 */ /* 0x040fe400008f0cb2 */
[----:B------:R-:W-:Y:S02]  /*1a630*/  IADD3 R0, P1, R0, R237, RZ ;  /* 0x000000ed00007210 */ /* 0x000fe40007f3e0ff */
[-C--:B------:R-:W-:Y:S01]  /*1a640*/  @P4 LEA R16, P0, R177, R180.reuse, 0x1 ;  /* 0x000000b4b1104211 */ /* 0x080fe200078008ff */
        /* <DEDUP_REMOVED lines=8> */
[CC--:B------:R-:W-:Y:S01]  /*1a6d0*/  @P6 LEA R36, P1, R0.reuse, R240.reuse, 0x1 ;  /* 0x000000f000246211 */ /* 0x0c0fe200078208ff */
        /* <DEDUP_REMOVED lines=14> */
[C-C-:B------:R-:W-:Y:S01]  /*1a7c0*/  @P3 LEA.HI.X R29, R0.reuse, R239, R3.reuse, 0x1, P1 ;  /* 0x000000ef001d3211 */ /* 0x140fe200008f0c03 */
[----:B------:R1:W-:Y:S01]  /*1a7d0*/  @!P3 STS.128 [R247+0xc000], RZ ;  /* 0x00c000fff700b388 */ /* 0x0003e20000000c00 */
[CC--:B------:R-:W-:Y:S02]  /*1a7e0*/  @P2 LEA R26, P0, R0.reuse, R240.reuse, 0x1 ;  /* 0x000000f0001a2211 */ /* 0x0c0fe400078008ff */
        /* <DEDUP_REMOVED lines=18> */
[C-C-:B------:R-:W-:Y:S02]  /*1a910*/  @P3 LEA.HI.X R41, R10.reuse, R239, R3.reuse, 0x1, P1 ;  /* 0x000000ef0a293211 */ /* 0x140fe400008f0c03 */
[CC--:B------:R-:W-:Y:S01]  /*1a920*/  @P2 LEA R38, P0, R10.reuse, R240.reuse, 0x1 ;  /* 0x000000f00a262211 */ /* 0x0c0fe200078008ff */
        /* <DEDUP_REMOVED lines=17> */
[CCC-:B------:R-:W-:Y:S01]  /*1aa40*/  @P4 LEA.HI.X R47, R0.reuse, R239.reuse, R3.reuse, 0x1, P0 ;  /* 0x000000ef002f4211 */ /* 0x1c0fe200000f0c03 */
        /* <DEDUP_REMOVED lines=51> */
.L_x_1412:
[----:B------:R-:W-:Y:S05]  /*1ad80*/  BSYNC B1 ;  /* 0x0000000000017941 */ /* 0x000fea0003800000 */
.L_x_1411:
[----:B------:R-:W2:Y:S01]  /*1ad90*/  LD.E R184, [R20.64+0xdc] ;  /* 0x0000dc0614b87980 */ /* 0x000ea2000c101900 */
[----:B------:R-:W-:-:S02]  /*1ada0*/  FMNMX.FTZ R0, R15, R22, !PT ;  /* 0x000000160f007209 */ /* 0x000fc40007810000 */
[----:B------:R-:W-:Y:S02]  /*1adb0*/  SHF.L.U32 R234, R56, 0x1, RZ ;  /* 0x0000000138ea7819 */ /* 0x000fe400000006ff */
[----:B------:R-:W-:Y:S02]  /*1adc0*/  FMNMX.FTZ R3, R49, R0, !PT ;  /* 0x0000000031037209 */ /* 0x000fe40007810000 */
[-C--:B------:R-:W-:Y:S01]  /*1add0*/  LEA R233, R57, R234.reuse, 0x1 ;  /* 0x000000ea39e97211 */ /* 0x080fe200078e08ff */
[----:B------:R-:W-:Y:S01]  /*1ade0*/  LDSM.16.MT88.4 R156, [R234+0x10000] ;  /* 0x01000000ea9c783b */ /* 0x000fe20000004200 */
[----:B------:R-:W-:Y:S02]  /*1adf0*/  FMNMX.FTZ R0, R50, R3, !PT ;  /* 0x0000000332007209 */ /* 0x000fe40007810000 */
[----:B------:R-:W-:Y:S01]  /*1ae00*/  LEA R232, R55, R234, 0x1 ;  /* 0x000000ea37e87211 */ /* 0x000fe200078e08ff */
[----:B------:R-:W-:Y:S01]  /*1ae10*/  LDSM.16.MT88.4 R148, [R233+0x10000] ;  /* 0x01000000e994783b */ /* 0x000fe20000004200 */
[----:B------:R-:W-:-:S02]  /*1ae20*/  FMNMX.FTZ R3, R5, R0, !PT ;  /* 0x0000000005037209 */ /* 0x000fc40007810000 */
[----:B------:R-:W-:Y:S01]  /*1ae30*/  FMNMX.FTZ R0, R23, R48, !PT ;  /* 0x0000003017007209 */ /* 0x000fe20007810000 */
[----:B------:R-:W-:Y:S01]  /*1ae40*/  LDSM.16.MT88.4 R140, [R232+0x10000] ;  /* 0x01000000e88c783b */ /* 0x000fe20000004200 */
[----:B-1----:R-:W-:Y:S02]  /*1ae50*/  FMNMX.FTZ R6, R4, R3, !PT ;  /* 0x0000000304067209 */ /* 0x002fe40007810000 */
        /* <DEDUP_REMOVED lines=39> */
[----:B------:R-:W-:Y:S04]  /*1b0d0*/  LDSM.16.MT88.4 R28, [R232+0x10800] ;  /* 0x01080000e81c783b */ /* 0x000fe80000004200 */
[----:B------:R-:W3:Y:S01]  /*1b0e0*/  SHFL.BFLY PT, R0, R11, 0x2, 0x1f ;  /* 0x0c401f000b007f89 */ /* 0x000ee200000e0000 */
[----:B-1----:R-:W-:-:S05]  /*1b0f0*/  FMNMX.FTZ R7, R6, R7, !PT ;  /* 0x0000000706077209 */ /* 0x002fca0007810000 */
[----:B------:R-:W1:Y:S01]  /*1b100*/  SHFL.BFLY PT, R164, R7, 0x1, 0x1f ;  /* 0x0c201f0007a47f89 */ /* 0x000e6200000e0000 */
[----:B---3--:R-:W-:-:S05]  /*1b110*/  FMNMX.FTZ R0, R11, R0, !PT ;  /* 0x000000000b007209 */ /* 0x008fca0007810000 */
[----:B------:R-:W3:Y:S01]  /*1b120*/  SHFL.BFLY PT, R3, R0, 0x1, 0x1f ;  /* 0x0c201f0000037f89 */ /* 0x000ee200000e0000 */
[----:B-1----:R-:W-:-:S04]  /*1b130*/  FMNMX.FTZ R164, R7, R164, !PT ;  /* 0x000000a407a47209 */ /* 0x002fc80007810000 */
[----:B------:R-:W-:Y:S02]  /*1b140*/  FSETP.NEU.FTZ.AND P0, PT, R164, -INF , PT ;  /* 0xff800000a400780b */ /* 0x000fe40003f1d000 */
[----:B---3--:R-:W-:Y:S01]  /*1b150*/  FMNMX.FTZ R3, R0, R3, !PT ;  /* 0x0000000300037209 */ /* 0x008fe20007810000 */
[----:B--2---:R-:W-:-:S04]  /*1b160*/  FMUL.FTZ R197, R184, R164 ;  /* 0x000000a4b8c57220 */ /* 0x004fc80000410000 */
        /* <DEDUP_REMOVED lines=10> */
[-CC-:B------:R-:W-:Y:S01]  /*1b210*/  FFMA.FTZ R181, R48, R184.reuse, -R35.reuse ;  /* 0x000000b830b57223 */ /* 0x180fe20000010823 */
[----:B------:R-:W-:Y:S01]  /*1b220*/  LDSM.16.MT88.4 R20, [R231+0x12800] ;  /* 0x01280000e714783b */ /* 0x000fe20000004200 */
[----:B------:R-:W-:-:S02]  /*1b230*/  FFMA.FTZ R176, R51, R184, -R35 ;  /* 0x000000b833b07223 */ /* 0x000fc40000010823 */
[-C--:B------:R-:W-:Y:S01]  /*1b240*/  FFMA.FTZ R171, R52, R184.reuse, -R35 ;  /* 0x000000b834ab7223 */ /* 0x080fe20000010823 */
[----:B------:R-:W1:Y:S01]  /*1b250*/  LDSM.16.MT88.4 R48, [R233+0x12000] ;  /* 0x01200000e930783b */ /* 0x000e620000004200 */
[-CC-:B------:R-:W-:Y:S01]  /*1b260*/  FFMA.FTZ R175, R5, R184.reuse, -R197.reuse ;  /* 0x000000b805af7223 */ /* 0x180fe200000108c5 */
[----:B------:R-:W2:Y:S01]  /*1b270*/  MUFU.EX2 R172, R172 ;  /* 0x000000ac00ac7308 */ /* 0x000ea20000000800 */
[-CC-:B------:R-:W-:Y:S02]  /*1b280*/  FFMA.FTZ R168, R4, R184.reuse, -R197.reuse ;  /* 0x000000b804a87223 */ /* 0x180fe400000108c5 */
[----:B------:R-:W3:Y:S01]  /*1b290*/  LDSM.16.MT88.4 R4, [R231+0x16000] ;  /* 0x01600000e704783b */ /* 0x000ee20000004200 */
[-C--:B------:R-:W-:Y:S02]  /*1b2a0*/  FFMA.FTZ R169, R9, R184.reuse, -R197 ;  /* 0x000000b809a97223 */ /* 0x080fe400000108c5 */
[-C--:B------:R-:W-:Y:S02]  /*1b2b0*/  FFMA.FTZ R173, R8, R184.reuse, -R35 ;  /* 0x000000b808ad7223 */ /* 0x080fe40000010823 */
[----:B------:R-:W-:Y:S01]  /*1b2c0*/  MUFU.EX2 R177, R177 ;  /* 0x000000b100b17308 */ /* 0x000fe20000000800 */
[----:B------:R-:W4:Y:S01]  /*1b2d0*/  LDSM.16.MT88.4 R8, [R234+0x10800] ;  /* 0x01080000ea08783b */ /* 0x000f220000004200 */
[----:B------:R-:W-:-:S02]  /*1b2e0*/  FFMA.FTZ R2, R2, R184, -R197 ;  /* 0x000000b802027223 */ /* 0x000fc400000108c5 */
[-CC-:B------:R-:W-:Y:S02]  /*1b2f0*/  FFMA.FTZ R166, R14, R184.reuse, -R35.reuse ;  /* 0x000000b80ea67223 */ /* 0x180fe40000010823 */
[-CC-:B------:R-:W-:Y:S02]  /*1b300*/  FFMA.FTZ R167, R13, R184.reuse, -R35.reuse ;  /* 0x000000b80da77223 */ /* 0x180fe40000010823 */
[----:B------:R-:W5:Y:S01]  /*1b310*/  MUFU.EX2 R170, R170 ;  /* 0x000000aa00aa7308 */ /* 0x000f620000000800 */
[----:B--2---:R-:W-:Y:S01]  /*1b320*/  F2FP.BF16.PACK_AB R128, R172, R179 ;  /* 0x000000b3ac80723e */ /* 0x004fe200000010ff */
[-C--:B------:R-:W-:Y:S02]  /*1b330*/  FFMA.FTZ R0, R12, R184.reuse, -R35 ;  /* 0x000000b80c007223 */ /* 0x080fe40000010823 */
[----:B------:R-:W2:Y:S01]  /*1b340*/  LDSM.16.MT88.4 R12, [R231+0x10800] ;  /* 0x01080000e70c783b */ /* 0x000ea20000004200 */
[-CC-:B------:R-:W-:Y:S02]  /*1b350*/  FFMA.FTZ R178, R198, R184.reuse, -R197.reuse ;  /* 0x000000b8c6b27223 */ /* 0x180fe400000108c5 */
[-CC-:B------:R-:W-:Y:S01]  /*1b360*/  FFMA.FTZ R183, R183, R184.reuse, -R197.reuse ;  /* 0x000000b8b7b77223 */ /* 0x180fe200000108c5 */
[----:B------:R-:W-:Y:S01]  /*1b370*/  MUFU.EX2 R174, R174 ;  /* 0x000000ae00ae7308 */ /* 0x000fe20000000800 */
[----:B------:R-:W-:-:S02]  /*1b380*/  FFMA.FTZ R180, R196, R184, -R197 ;  /* 0x000000b8c4b47223 */ /* 0x000fc400000108c5 */
[-C--:B------:R-:W-:Y:S02]  /*1b390*/  FFMA.FTZ R185, R185, R184.reuse, -R197 ;  /* 0x000000b8b9b97223 */ /* 0x080fe400000108c5 */
[-CC-:B------:R-:W-:Y:S02]  /*1b3a0*/  FFMA.FTZ R182, R182, R184.reuse, -R35.reuse ;  /* 0x000000b8b6b67223 */ /* 0x180fe40000010823 */
[-CC-:B------:R-:W-:Y:S01]  /*1b3b0*/  FFMA.FTZ R187, R187, R184.reuse, -R35.reuse ;  /* 0x000000b8bbbb7223 */ /* 0x180fe20000010823 */
[----:B------:R-:W1:Y:S01]  /*1b3c0*/  MUFU.EX2 R181, R181 ;  /* 0x000000b500b57308 */ /* 0x000e620000000800 */
[----:B-----5:R-:W-:Y:S01]  /*1b3d0*/  F2FP.BF16.PACK_AB R130, R170, R177 ;  /* 0x000000b1aa82723e */ /* 0x020fe200000010ff */
[-CC-:B------:R-:W-:Y:S02]  /*1b3e0*/  FFMA.FTZ R186, R186, R184.reuse, -R35.reuse ;  /* 0x000000b8baba7223 */ /* 0x180fe40000010823 */
[-C--:B------:R-:W-:Y:S02]  /*1b3f0*/  FFMA.FTZ R191, R191, R184.reuse, -R35 ;  /* 0x000000b8bfbf7223 */ /* 0x080fe40000010823 */
[----:B------:R-:W-:-:S02]  /*1b400*/  FFMA.FTZ R199, R192, R184, -R197 ;  /* 0x000000b8c0c77223 */ /* 0x000fc400000108c5 */
[----:B------:R-:W-:Y:S01]  /*1b410*/  MUFU.EX2 R176, R176 ;  /* 0x000000b000b07308 */ /* 0x000fe20000000800 */
[-CC-:B------:R-:W-:Y:S02]  /*1b420*/  FFMA.FTZ R194, R194, R184.reuse, -R197.reuse ;  /* 0x000000b8c2c27223 */ /* 0x180fe400000108c5 */
[-CC-:B------:R-:W-:Y:S02]  /*1b430*/  FFMA.FTZ R192, R195, R184.reuse, -R197.reuse ;  /* 0x000000b8c3c07223 */ /* 0x180fe400000108c5 */
[-C--:B------:R-:W-:Y:S02]  /*1b440*/  FFMA.FTZ R193, R193, R184.reuse, -R197 ;  /* 0x000000b8c1c17223 */ /* 0x080fe400000108c5 */
[--C-:B------:R-:W-:Y:S01]  /*1b450*/  FFMA.FTZ R190, R190, R184, -R35.reuse ;  /* 0x000000b8bebe7223 */ /* 0x100fe20000010823 */
[----:B------:R-:W5:Y:S01]  /*1b460*/  MUFU.EX2 R171, R171 ;  /* 0x000000ab00ab7308 */ /* 0x000f620000000800 */
[----:B-1----:R-:W-:Y:S01]  /*1b470*/  F2FP.BF16.PACK_AB R129, R181, R174 ;  /* 0x000000aeb581723e */ /* 0x002fe200000010ff */
[----:B------:R-:W-:-:S02]  /*1b480*/  FFMA.FTZ R195, R34, R184, -R35 ;  /* 0x000000b822c37223 */ /* 0x000fc40000010823 */
[-CC-:B------:R-:W-:Y:S02]  /*1b490*/  FFMA.FTZ R196, R33, R184.reuse, -R35.reuse ;  /* 0x000000b821c47223 */ /* 0x180fe40000010823 */
[----:B------:R-:W-:Y:S02]  /*1b4a0*/  FFMA.FTZ R197, R32, R184, -R35 ;  /* 0x000000b820c57223 */ /* 0x000fe40000010823 */
[----:B------:R-:W-:Y:S01]  /*1b4b0*/  MUFU.EX2 R175, R175 ;  /* 0x000000af00af7308 */ /* 0x000fe20000000800 */
[----:B------:R-:W-:Y:S01]  /*1b4c0*/  FADD.FTZ R172, R179, R172 ;  /* 0x000000acb3ac7221 */ /* 0x000fe20000010000 */
[----:B------:R-:W-:Y:S01]  /*1b4d0*/  LDSM.16.MT88.4 R32, [R233+0x11800] ;  /* 0x01180000e920783b */ /* 0x000fe20000004200 */
[----:B------:R-:W-:Y:S02]  /*1b4e0*/  FADD.FTZ R181, R174, R181 ;  /* 0x000000b5aeb57221 */ /* 0x000fe40000010000 */
[----:B------:R-:W-:Y:S01]  /*1b4f0*/  FADD.FTZ R177, R177, R172 ;  /* 0x000000acb1b17221 */ /* 0x000fe20000010000 */
[----:B-----5:R-:W-:-:S02]  /*1b500*/  F2FP.BF16.PACK_AB R131, R171, R176 ;  /* 0x000000b0ab83723e */ /* 0x020fc400000010ff */
[----:B------:R-:W1:Y:S01]  /*1b510*/  MUFU.EX2 R168, R168 ;  /* 0x000000a800a87308 */ /* 0x000e620000000800 */
[----:B------:R-:W-:Y:S02]  /*1b520*/  FADD.FTZ R170, R170, R177 ;  /* 0x000000b1aaaa7221 */ /* 0x000fe40000010000 */
[----:B------:R-:W-:Y:S02]  /*1b530*/  FADD.FTZ R176, R176, R181 ;  /* 0x000000b5b0b07221 */ /* 0x000fe40000010000 */
[C---:B------:R-:W-:Y:S02]  /*1b540*/  HMMA.16816.F32.BF16 R160, R128.reuse, R156, RZ ;  /* 0x0000009c80a0723c */ /* 0x040fe400000418ff */
[----:B------:R-:W-:Y:S01]  /*1b550*/  FADD.FTZ R176, R171, R176 ;  /* 0x000000b0abb07221 */ /* 0x000fe20000010000 */
[----:B------:R-:W-:Y:S05]  /*1b560*/  MUFU.EX2 R169, R169 ;  /* 0x000000a900a97308 */ /* 0x000fea0000000800 */
[C---:B------:R-:W-:Y:S03]  /*1b570*/  HMMA.16816.F32.BF16 R156, R128.reuse, R158, RZ ;  /* 0x0000009e809c723c */ /* 0x040fe600000418ff */
[----:B------:R-:W-:Y:S05]  /*1b580*/  MUFU.EX2 R2, R2 ;  /* 0x0000000200027308 */ /* 0x000fea0000000800 */
[C---:B------:R-:W-:Y:S03]  /*1b590*/  HMMA.16816.F32.BF16 R152, R128.reuse, R148, RZ ;  /* 0x000000948098723c */ /* 0x040fe600000418ff */
[----:B------:R-:W-:Y:S05]  /*1b5a0*/  MUFU.EX2 R173, R173 ;  /* 0x000000ad00ad7308 */ /* 0x000fea0000000800 */
[C---:B------:R-:W-:Y:S03]  /*1b5b0*/  HMMA.16816.F32.BF16 R144, R128.reuse, R140, RZ ;  /* 0x0000008c8090723c */ /* 0x040fe600000418ff */
[----:B------:R-:W5:Y:S05]  /*1b5c0*/  MUFU.EX2 R166, R166 ;  /* 0x000000a600a67308 */ /* 0x000f6a0000000800 */
[C---:B------:R-:W-:Y:S03]  /*1b5d0*/  HMMA.16816.F32.BF16 R136, R128.reuse, R132, RZ ;  /* 0x000000848088723c */ /* 0x040fe600000418ff */
[----:B------:R-:W-:Y:S05]  /*1b5e0*/  MUFU.EX2 R167, R167 ;  /* 0x000000a700a77308 */ /* 0x000fea0000000800 */
[C---:B------:R-:W-:Y:S03]  /*1b5f0*/  HMMA.16816.F32.BF16 R36, R128.reuse, R40, RZ ;  /* 0x000000288024723c */ /* 0x040fe600000418ff */
[----:B------:R-:W1:Y:S05]  /*1b600*/  MUFU.EX2 R0, R0 ;  /* 0x0000000000007308 */ /* 0x000e6a0000000800 */
[C---:B------:R-:W-:Y:S03]  /*1b610*/  HMMA.16816.F32.BF16 R44, R128.reuse, R48, RZ ;  /* 0x00000030802c723c */ /* 0x040fe600000418ff */
[----:B------:R-:W-:Y:S05]  /*1b620*/  MUFU.EX2 R178, R178 ;  /* 0x000000b200b27308 */ /* 0x000fea0000000800 */
[C---:B------:R-:W-:Y:S03]  /*1b630*/  HMMA.16816.F32.BF16 R52, R128.reuse, R56, RZ ;  /* 0x000000388034723c */ /* 0x040fe600000418ff */
[----:B------:R-:W1:Y:S05]  /*1b640*/  MUFU.EX2 R183, R183 ;  /* 0x000000b700b77308 */ /* 0x000e6a0000000800 */
[C---:B------:R-:W-:Y:S03]  /*1b650*/  HMMA.16816.F32.BF16 R60, R128.reuse, R64, RZ ;  /* 0x00000040803c723c */ /* 0x040fe600000418ff */
[----:B------:R-:W-:Y:S05]  /*1b660*/  MUFU.EX2 R180, R180 ;  /* 0x000000b400b47308 */ /* 0x000fea0000000800 */
[C---:B------:R-:W-:Y:S03]  /*1b670*/  HMMA.16816.F32.BF16 R68, R128.reuse, R72, RZ ;  /* 0x000000488044723c */ /* 0x040fe600000418ff */
[----:B------:R-:W-:Y:S05]  /*1b680*/  MUFU.EX2 R185, R185 ;  /* 0x000000b900b97308 */ /* 0x000fea0000000800 */
        /* <DEDUP_REMOVED lines=166> */
[----:B------:R-:W-:-:S03]  /*1c0f0*/  FADD.FTZ R252, R197, R196 ;  /* 0x000000c4c5fc7221 */ /* 0x000fc60000010000 */
[----:B------:R-:W-:Y:S02]  /*1c100*/  STL [R1], R0 ;  /* 0x0000000001007387 */ /* 0x000fe40000100800 */
[C---:B------:R-:W-:Y:S02]  /*1c110*/  HMMA.16816.F32.BF16 R156, R4.reuse, R10, R156 ;  /* 0x0000000a049c723c */ /* 0x040fe4000004189c */
[----:B------:R-:W1:Y:S06]  /*1c120*/  LDSM.16.MT88.4 R8, [R232+0x13800] ;  /* 0x01380000e808783b */ /* 0x000e6c0000004200 */
        /* <DEDUP_REMOVED lines=43> */
.L_x_1425:
[----:B------:R-:W-:Y:S01]  /*1c3e0*/  ULDC.64 UR4, c[0x0][0x40] ;  /* 0x0000100000047ab9 */ /* 0x000fe20000000a00 */
[----:B------:R-:W-:Y:S04]  /*1c3f0*/  DEPBAR.LE SB0, 0x0 ;  /* 0x000080000000791a */ /* 0x000fe80000000000 */
[----:B------:R-:W-:Y:S01]  /*1c400*/  ISETP.NE.U32.AND P0, PT, R248, RZ, PT ;  /* 0x000000fff800720c */ /* 0x000fe20003f05070 */
[----:B------:R-:W-:Y:S03]  /*1c410*/  UIADD3 UR4, UP0, UR4, 0x160, URZ ;  /* 0x0000016004047890 */ /* 0x000fe6000ff1e03f */
[----:B------:R-:W-:Y:S01]  /*1c420*/  ISETP.NE.AND.EX P0, PT, R249, RZ, PT, P0 ;  /* 0x000000fff900720c */ /* 0x000fe20003f05300 */
[----:B------:R-:W-:Y:S02]  /*1c430*/  UIADD3.X UR5, URZ, UR5, URZ, UP0, !UPT ;  /* 0x000000053f057290 */ /* 0x000fe400087fe43f */
[----:B--2---:R-:W-:Y:S04]  /*1c440*/  IMAD.U32 R2, RZ, RZ, UR4 ;  /* 0x00000004ff027e24 */ /* 0x004fe8000f8e00ff */
[----:B------:R-:W-:Y:S01]  /*1c450*/  IMAD.U32 R3, RZ, RZ, UR5 ;  /* 0x00000005ff037e24 */ /* 0x000fe2000f8e00ff */
[----:B------:R-:W-:Y:S01]  /*1c460*/  WARPSYNC 0xffffffff ;  /* 0xffffffff00007948 */ /* 0x000fe20003800000 */
[----:B------:R-:W-:Y:S06]  /*1c470*/  BAR.SYNC.DEFER_BLOCKING 0x0 ;  /* 0x0000000000007b1d */ /* 0x000fec0000010000 */
[----:B------:R-:W-:Y:S01]  /*1c480*/  BSSY B0, `(.L_x_1417) ;  /* 0x0000046000007945 */ /* 0x000fe20003800000 */
[----:B-1----:R-:W-:-:S05]  /*1c490*/  @!P0 BRA `(.L_x_1418) ;  /* 0x0000040000008947 */ /* 0x002fca0003800000 */
        /* <DEDUP_REMOVED lines=54> */
[----:B------:R-:W-:Y:S02]  /*1c800*/  IMAD R6, R8, R7, R6 ;  /* 0x0000000708067224 */ /* 0x000fe400078e0206 */
[----:B------:R-:W-:Y:S02]  /*1c810*/  IMAD.MOV.U32 R8, RZ, RZ, R10 ;  /* 0x000000ffff087224 */ /* 0x000fe400078e000a */
[----:B------:R-:W-:Y:S02]  /*1c820*/  IMAD.IADD R9, R11, 0x1, R6 ;  /* 0x000000010b097824 */ /* 0x000fe400078e0206 */
[----:B----4-:R-:W-:Y:S04]  /*1c830*/  IMAD.IADD R5, R4, 0x1, -R5 ;  /* 0x0000000104057824 */ /* 0x010fe800078e0a05 */
[----:B--2---:R-:W-:Y:S01]  /*1c840*/  IMAD R7, R15, R5, RZ ;  /* 0x000000050f077224 */ /* 0x004fe200078e02ff */
[----:B------:R-:W-:Y:S01]  /*1c850*/  SHF.R.S32.HI R4, RZ, 0x1f, R5 ;  /* 0x0000001fff047819 */ /* 0x000fe20000011405 */
[----:B------:R-:W-:Y:S04]  /*1c860*/  IMAD.WIDE.U32 R8, R5, R14, R8 ;  /* 0x0000000e05087225 */ /* 0x000fe800078e0008 */
[----:B------:R-:W-:Y:S04]  /*1c870*/  IMAD R7, R14, R4, R7 ;  /* 0x000000040e077224 */ /* 0x000fe800078e0207 */
[----:B------:R-:W-:Y:S01]  /*1c880*/  IMAD.IADD R4, R9, 0x1, R7 ;  /* 0x0000000109047824 */ /* 0x000fe200078e0207 */
[----:B------:R-:W-:-:S05]  /*1c890*/  BRA `(.L_x_1419) ;  /* 0x0000004000007947 */ /* 0x000fca0003800000 */
.L_x_1418:
[----:B------:R-:W-:Y:S02]  /*1c8a0*/  ULDC.64 UR4, c[0x0][0x118] ;  /* 0x0000460000047ab9 */ /* 0x000fe40000000a00 */
[----:B------:R-:W2:Y:S02]  /*1c8b0*/  LD.E R8, [R2.64+0x40] ;  /* 0x0000400402087980 */ /* 0x000ea4000c101900 */
[----:B--2---:R-:W-:Y:S04]  /*1c8c0*/  LEA R8, -R8, RZ, 0x6 ;  /* 0x000000ff08087211 */ /* 0x004fe800078e31ff */
[----:B------:R-:W-:Y:S02]  /*1c8d0*/  SHF.R.S32.HI R4, RZ, 0x1f, R8 ;  /* 0x0000001fff047819 */ /* 0x000fe40000011408 */
.L_x_1419:
[----:B------:R-:W-:Y:S05]  /*1c8e0*/  BSYNC B0 ;  /* 0x0000000000007941 */ /* 0x000fea0003800000 */
.L_x_1417:
[C---:B------:R-:W-:Y:S01]  /*1c8f0*/  LOP3.LUT P6, RZ, R250.reuse, 0x1, RZ, 0xc0, !PT ;  /* 0x00000001faff7812 */ /* 0x040fe200078cc0ff */
[----:B------:R-:W-:Y:S01]  /*1c900*/  ULDC.64 UR4, c[0x0][0x118] ;  /* 0x0000460000047ab9 */ /* 0x000fe20000000a00 */
[C---:B------:R-:W-:Y:S01]  /*1c910*/  LOP3.LUT P4, RZ, R250.reuse, 0x4, RZ, 0xc0, !PT ;  /* 0x00000004faff7812 */ /* 0x040fe2000788c0ff */
[----:B------:R-:W-:Y:S01]  /*1c920*/  BSSY B1, `(.L_x_1420) ;  /* 0x0000253000017945 */ /* 0x000fe20003800000 */
[----:B------:R-:W-:Y:S02]  /*1c930*/  LOP3.LUT P5, RZ, R250, 0x2, RZ, 0xc0, !PT ;  /* 0x00000002faff7812 */ /* 0x000fe400078ac0ff */
[-C--:B------:R-:W-:Y:S02]  /*1c940*/  IADD3 R7, P1, R8, R235.reuse, RZ ;  /* 0x000000eb08077210 */ /* 0x080fe40007f3e0ff */
[----:B------:R-:W-:Y:S02]  /*1c950*/  LOP3.LUT P3, RZ, R250, 0x8, RZ, 0xc0, !PT ;  /* 0x00000008faff7812 */ /* 0x000fe4000786c0ff */
[-C--:B------:R-:W-:Y:S01]  /*1c960*/  LEA R26, P0, R8, R188.reuse, 0x1 ;  /* 0x000000bc081a7211 */ /* 0x080fe200078008ff */
[----:B------:R-:W-:Y:S01]  /*1c970*/  IMAD.X R6, R4, 0x1, R236, P1 ;  /* 0x0000000104067824 */ /* 0x000fe200008e06ec */
[C---:B------:R-:W-:Y:S02]  /*1c980*/  IADD3 R5, P2, R7.reuse, R235, RZ ;  /* 0x000000eb07057210 */ /* 0x040fe40007f5e0ff */
[-C--:B------:R-:W-:Y:S02]  /*1c990*/  LEA.HI.X R27, R8, R189.reuse, R4, 0x1, P0 ;  /* 0x000000bd081b7211 */ /* 0x080fe400000f0c04 */
[C---:B------:R-:W-:Y:S02]  /*1c9a0*/  @P6 LEA R16, P1, R7.reuse, R188, 0x1 ;  /* 0x000000bc07106211 */ /* 0x040fe400078208ff */
[----:B------:R-:W-:Y:S01]  /*1c9b0*/  IADD3.X R4, R6, R236, RZ, P2, !PT ;  /* 0x000000ec06047210 */ /* 0x000fe200017fe4ff */
[----:B------:R-:W-:Y:S01]  /*1c9c0*/  @!PT LDS RZ, [RZ] ;  /* 0x00000000fffff984 */ /* 0x000fe20000000800 */
[----:B------:R-:W-:Y:S01]  /*1c9d0*/  @!PT LDS RZ, [RZ] ;  /* 0x00000000fffff984 */ /* 0x000fe20000000800 */
[----:B------:R-:W-:Y:S01]  /*1c9e0*/  @!PT LDS RZ, [RZ] ;  /* 0x00000000fffff984 */ /* 0x000fe20000000800 */
[----:B------:R1:W-:Y:S01]  /*1c9f0*/  @P6 LDGSTS.E.BYPASS.LTC128B.128 [R247+0x10000], [R26.64] ;  /* 0x100000001af76fae */ /* 0x0003e2000b901d44 */
[CC--:B------:R-:W-:Y:S02]  /*1ca00*/  @P4 LEA R10, P2, R7.reuse, R188.reuse, 0x1 ;  /* 0x000000bc070a4211 */ /* 0x0c0fe400078408ff */
[CC--:B------:R-:W-:Y:S02]  /*1ca10*/  @P5 LEA R12, P0, R7.reuse, R188.reuse, 0x1 ;  /* 0x000000bc070c5211 */ /* 0x0c0fe400078008ff */
[CCC-:B------:R-:W-:Y:S01]  /*1ca20*/  @P6 LEA.HI.X R17, R7.reuse, R189.reuse, R6.reuse, 0x1, P1 ;  /* 0x000000bd07116211 */ /* 0x1c0fe200008f0c06 */
[----:B------:R-:W-:Y:S01]  /*1ca30*/  @!P6 STS.128 [R247+0x10000], RZ ;  /* 0x010000fff700e388 */ /* 0x000fe20000000c00 */
[CC--:B------:R-:W-:Y:S02]  /*1ca40*/  @P3 LEA R8, P1, R7.reuse, R188.reuse, 0x1 ;  /* 0x000000bc07083211 */ /* 0x0c0fe400078208ff */
[-CC-:B------:R-:W-:Y:S02]  /*1ca50*/  @P4 LEA.HI.X R11, R7, R189.reuse, R6.reuse, 0x1, P2 ;  /* 0x000000bd070b4211 */ /* 0x180fe400010f0c06 */
[-C--:B------:R-:W-:Y:S02]  /*1ca60*/  @P5 LEA R22, P2, R5, R188.reuse, 0x1 ;  /* 0x000000bc05165211 */ /* 0x080fe400078408ff */
[-CC-:B------:R-:W-:Y:S02]  /*1ca70*/  @P5 LEA.HI.X R13, R7, R189.reuse, R6.reuse, 0x1, P0 ;  /* 0x000000bd070d5211 */ /* 0x180fe400000f0c06 */
[-C--:B------:R-:W-:Y:S02]  /*1ca80*/  @P6 LEA R14, P0, R5, R188.reuse, 0x1 ;  /* 0x000000bc050e6211 */ /* 0x080fe400078008ff */
[-C--:B------:R-:W-:Y:S02]  /*1ca90*/  @P3 LEA.HI.X R9, R7, R189.reuse, R6, 0x1, P1 ;  /* 0x000000bd07093211 */ /* 0x080fe400008f0c06 */
[C-C-:B------:R-:W-:Y:S02]  /*1caa0*/  @P5 LEA.HI.X R23, R5.reuse, R189, R4.reuse, 0x1, P2 ;  /* 0x000000bd05175211 */ /* 0x140fe400010f0c04 */
        /* <DEDUP_REMOVED lines=15> */
[----:B------:R-:W-:Y:S02]  /*1cba0*/  @P3 LEA.HI.X R167, R6, R189, R4, 0x1, P0 ;  /* 0x000000bd06a73211 */ /* 0x000fe400000f0c04 */
[-C--:B------:R-:W-:Y:S02]  /*1cbb0*/  @P5 MOV R4, R26.reuse ;  /* 0x0000001a00045202 */ /* 0x080fe40000000f00 */
[----:B------:R-:W-:Y:S03]  /*1cbc0*/  ISETP.GE.AND P0, PT, R251, 0x1, PT ;  /* 0x00000001fb00780c */ /* 0x000fe60003f06270 */
[----:B------:R-:W-:Y:S01]  /*1cbd0*/  @!PT LDS RZ, [RZ] ;  /* 0x00000000fffff984 */ /* 0x000fe20000000800 */
[----:B------:R-:W-:Y:S01]  /*1cbe0*/  @!PT LDS RZ, [RZ] ;  /* 0x00000000fffff984 */ /* 0x000fe20000000800 */
[----:B------:R-:W-:Y:S01]  /*1cbf0*/  @!PT LDS RZ, [RZ] ;  /* 0x00000000fffff984 */ /* 0x000fe20000000800 */
[----:B------:R2:W-:Y:S05]  /*1cc00*/  @P5 LDGSTS.E.BYPASS.LTC128B.128 [R247+0x12000], [R4.64+0x80] ;  /* 0x1200008004f75fae */ /* 0x0005ea000b901d44 */
[----:B------:R-:W-:Y:S01]  /*1cc10*/  @!P5 STS.128 [R247+0x12000], RZ ;  /* 0x012000fff700d388 */ /* 0x000fe20000000c00 */
[-C--:B--2---:R-:W-:Y:S01]  /*1cc20*/  @P4 MOV R4, R26.reuse ;  /* 0x0000001a00044202 */ /* 0x084fe20000000f00 */
[--C-:B------:R-:W-:Y:S05]  /*1cc30*/  @P4 IMAD.MOV.U32 R5, RZ, RZ, R27.reuse ;  /* 0x000000ffff054224 */ /* 0x100fea00078e001b */
        /* <DEDUP_REMOVED lines=11> */
[----:B------:R-:W-:Y:S05]  /*1ccf0*/  @!P3 STS.128 [R247+0x16000], RZ ;  /* 0x016000fff700b388 */ /* 0x000fea0000000c00 */
[----:B------:R-:W-:Y:S01]  /*1cd00*/  @!PT LDS RZ, [RZ] ;  /* 0x00000000fffff984 */ /* 0x000fe20000000800 */
[----:B------:R-:W-:Y:S01]  /*1cd10*/  @!PT LDS RZ, [RZ] ;  /* 0x00000000fffff984 */ /* 0x000fe20000000800 */
[----:B------:R-:W-:Y:S01]  /*1cd20*/  @!PT LDS RZ, [RZ] ;  /* 0x00000000fffff984 */ /* 0x000fe20000000800 */
[----:B------:R3:W-:Y:S05]  /*1cd30*/  @P6 LDGSTS.E.BYPASS.LTC128B.128 [R247+0x10800], [R16.64] ;  /* 0x1080000010f76fae */ /* 0x0007ea000b901d44 */
[----:B------:R-:W-:Y:S05]  /*1cd40*/  @!P6 STS.128 [R247+0x10800], RZ ;  /* 0x010800fff700e388 */ /* 0x000fea0000000c00 */
        /* <DEDUP_REMOVED lines=55> */
[----:B------:R-:W-:Y:S05]  /*1d0c0*/  LDSM.16.M88.4 R32, [R230] ;  /* 0x00000000e620783b */ /* 0x000fea0000000200 */
[----:B-----5:R-:W2:Y:S05]  /*1d0d0*/  LDSM.16.M88.4 R8, [R229+0x8000] ;  /* 0x00800000e508783b */ /* 0x020eaa0000000200 */
[----:B---3--:R-:W4:Y:S05]  /*1d0e0*/  LDSM.16.M88.4 R16, [R229+0x8800] ;  /* 0x00880000e510783b */ /* 0x008f2a0000000200 */
[----:B------:R-:W0:Y:S01]  /*1d0f0*/  LDGDEPBAR ;  /* 0x00000000000079af */ /* 0x000e220000000000 */
[----:B-1----:R-:W-:Y:S01]  /*1d100*/  MOV R166, R26 ;  /* 0x0000001a00a67202 */ /* 0x002fe20000000f00 */
[----:B------:R-:W-:Y:S03]  /*1d110*/  IMAD.MOV.U32 R167, RZ, RZ, R27 ;  /* 0x000000ffffa77224 */ /* 0x000fe600078e001b */
[----:B------:R-:W1:Y:S05]  /*1d120*/  LDSM.16.M88.4 R24, [R229+0x9000] ;  /* 0x00900000e518783b */ /* 0x000e6a0000000200 */
[----:B------:R-:W3:Y:S05]  /*1d130*/  LDSM.16.M88.4 R168, [R229+0x9800] ;  /* 0x00980000e5a8783b */ /* 0x000eea0000000200 */
[----:B------:R-:W-:Y:S05]  /*1d140*/  LDSM.16.M88.4 R172, [R228] ;  /* 0x00000000e4ac783b */ /* 0x000fea0000000200 */
[----:B------:R-:W5:Y:S05]  /*1d150*/  LDSM.16.M88.4 R176, [R227] ;  /* 0x00000000e3b0783b */ /* 0x000f6a0000000200 */
[----:B------:R-:W3:Y:S01]  /*1d160*/  LDSM.16.M88.4 R180, [R223] ;  /* 0x00000000dfb4783b */ /* 0x000ee20000000200 */
[C---:B--2---:R-:W-:Y:S04]  /*1d170*/  HMMA.16816.F32.BF16 R4, R32.reuse, R8, RZ ;  /* 0x000000082004723c */ /* 0x044fe800000418ff */
[----:B------:R-:W2:Y:S05]  /*1d180*/  LDSM.16.M88.4 R184, [R222] ;  /* 0x00000000deb8783b */ /* 0x000eaa0000000200 */
[----:B------:R-:W2:Y:S01]  /*1d190*/  LDSM.16.M88.4 R188, [R221] ;  /* 0x00000000ddbc783b */ /* 0x000ea20000000200 */
[C---:B------:R-:W-:Y:S04]  /*1d1a0*/  HMMA.16816.F32.BF16 R8, R32.reuse, R10, RZ ;  /* 0x0000000a2008723c */ /* 0x040fe800000418ff */
[----:B------:R-:W-:Y:S04]  /*1d1b0*/  LDSM.16.M88.4 R192, [R226] ;  /* 0x00000000e2c0783b */ /* 0x000fe80000000200 */
[C---:B----4-:R-:W-:Y:S01]  /*1d1c0*/  HMMA.16816.F32.BF16 R12, R32.reuse, R16, RZ ;  /* 0x00000010200c723c */ /* 0x050fe200000418ff */
[----:B------:R-:W2:Y:S05]  /*1d1d0*/  LDSM.16.M88.4 R196, [R224+0x8000] ;  /* 0x00800000e0c4783b */ /* 0x000eaa0000000200 */
[----:B------:R-:W2:Y:S02]  /*1d1e0*/  LDSM.16.M88.4 R200, [R224+0x8800] ;  /* 0x00880000e0c8783b */ /* 0x000ea40000000200 */
[C---:B------:R-:W-:Y:S03]  /*1d1f0*/  HMMA.16816.F32.BF16 R16, R32.reuse, R18, RZ ;  /* 0x000000122010723c */ /* 0x040fe600000418ff */
[----:B------:R-:W-:Y:S05]  /*1d200*/  LDSM.16.M88.4 R204, [R220+0x800] ;  /* 0x00080000dccc783b */ /* 0x000fea0000000200 */
[C---:B-1----:R-:W-:Y:S01]  /*1d210*/  HMMA.16816.F32.BF16 R20, R32.reuse, R24, RZ ;  /* 0x000000182014723c */ /* 0x042fe200000418ff */
[----:B------:R-:W4:Y:S07]  /*1d220*/  LD.E R164, [R2.64+0x18c] ;  /* 0x00018c0402a47980 */ /* 0x000f2e000c101900 */
[C---:B------:R-:W-:Y:S08]  /*1d230*/  HMMA.16816.F32.BF16 R24, R32.reuse, R26, RZ ;  /* 0x0000001a2018723c */ /* 0x040ff000000418ff */
[C---:B---3--:R-:W-:Y:S08]  /*1d240*/  HMMA.16816.F32.BF16 R28, R32.reuse, R168, RZ ;  /* 0x000000a8201c723c */ /* 0x048ff000000418ff */
[----:B------:R-:W-:Y:S01]  /*1d250*/  HMMA.16816.F32.BF16 R32, R32, R170, RZ ;  /* 0x000000aa2020723c */ /* 0x000fe200000418ff */
[----:B------:R-:W1:Y:S07]  /*1d260*/  LDSM.16.M88.4 R168, [R224+0x9000] ;  /* 0x00900000e0a8783b */ /* 0x000e6e0000000200 */
[C---:B-----5:R-:W-:Y:S08]  /*1d270*/  HMMA.16816.F32.BF16 R4, R172.reuse, R176, R4 ;  /* 0x000000b0ac04723c */ /* 0x060ff00000041804 */
[C---:B------:R-:W-:Y:S01]  /*1d280*/  HMMA.16816.F32.BF16 R8, R172.reuse, R178, R8 ;  /* 0x000000b2ac08723c */ /* 0x040fe20000041808 */
[----:B------:R-:W3:Y:S07]  /*1d290*/  LDSM.16.M88.4 R176, [R224+0x9800] ;  /* 0x00980000e0b0783b */ /* 0x000eee0000000200 */
[C---:B------:R-:W-:Y:S08]  /*1d2a0*/  HMMA.16816.F32.BF16 R12, R172.reuse, R180, R12 ;  /* 0x000000b4ac0c723c */ /* 0x040ff0000004180c */
[C---:B------:R-:W-:Y:S01]  /*1d2b0*/  HMMA.16816.F32.BF16 R16, R172.reuse, R182, R16 ;  /* 0x000000b6ac10723c */ /* 0x040fe20000041810 */
[----:B------:R-:W-:Y:S07]  /*1d2c0*/  LDSM.16.M88.4 R180, [R225] ;  /* 0x00000000e1b4783b */ /* 0x000fee0000000200 */
[C---:B--2---:R-:W-:Y:S08]  /*1d2d0*/  HMMA.16816.F32.BF16 R20, R172.reuse, R184, R20 ;  /* 0x000000b8ac14723c */ /* 0x044ff00000041814 */
[C---:B------:R-:W-:Y:S01]  /*1d2e0*/  HMMA.16816.F32.BF16 R24, R172.reuse, R186, R24 ;  /* 0x000000baac18723c */ /* 0x040fe20000041818 */
[----:B------:R-:W2:Y:S07]  /*1d2f0*/  LDSM.16.M88.4 R184, [R220] ;  /* 0x00000000dcb8783b */ /* 0x000eae0000000200 */
[C---:B------:R-:W-:Y:S08]  /*1d300*/  HMMA.16816.F32.BF16 R28, R172.reuse, R188, R28 ;  /* 0x000000bcac1c723c */ /* 0x040ff0000004181c */
[----:B------:R-:W-:Y:S01]  /*1d310*/  HMMA.16816.F32.BF16 R32, R172, R190, R32 ;  /* 0x000000beac20723c */ /* 0x000fe20000041820 */
[----:B------:R-:W5:Y:S05]  /*1d320*/  LDSM.16.M88.4 R172, [R220+0x1000] ;  /* 0x00100000dcac783b */ /* 0x000f6a0000000200 */
[----:B------:R-:W2:Y:S02]  /*1d330*/  LDSM.16.M88.4 R188, [R220+0x1800] ;  /* 0x00180000dcbc783b */ /* 0x000ea40000000200 */
[C---:B------:R-:W-:Y:S08]  /*1d340*/  HMMA.16816.F32.BF16 R4, R192.reuse, R196, R4 ;  /* 0x000000c4c004723c */ /* 0x040ff00000041804 */
[C---:B------:R-:W-:Y:S01]  /*1d350*/  HMMA.16816.F32.BF16 R8, R192.reuse, R198, R8 ;  /* 0x000000c6c008723c */ /* 0x040fe20000041808 */
[----:B------:R-:W-:Y:S07]  /*1d360*/  LDSM.16.M88.4 R196, [R230+0x2000] ;  /* 0x00200000e6c4783b */ /* 0x000fee0000000200 */
[C---:B------:R-:W-:Y:S08]  /*1d370*/  HMMA.16816.F32.BF16 R12, R192.reuse, R200, R12 ;  /* 0x000000c8c00c723c */ /* 0x040ff0000004180c */
[C---:B------:R-:W-:Y:S01]  /*1d380*/  HMMA.16816.F32.BF16 R16, R192.reuse, R202, R16 ;  /* 0x000000cac010723c */ /* 0x040fe20000041810 */
[----:B------:R-:W5:Y:S07]  /*1d390*/  LDSM.16.M88.4 R200, [R229+0xa000] ;  /* 0x00a00000e5c8783b */ /* 0x000f6e0000000200 */
[C---:B-1----:R-:W-:Y:S08]  /*1d3a0*/  HMMA.16816.F32.BF16 R20, R192.reuse, R168, R20 ;  /* 0x000000a8c014723c */ /* 0x042ff00000041814 */
[C---:B------:R-:W-:Y:S01]  /*1d3b0*/  HMMA.16816.F32.BF16 R24, R192.reuse, R170, R24 ;  /* 0x000000aac018723c */ /* 0x040fe20000041818 */
[----:B------:R-:W1:Y:S07]  /*1d3c0*/  LDSM.16.M88.4 R168, [R229+0xa800] ;  /* 0x00a80000e5a8783b */ /* 0x000e6e0000000200 */
[C---:B---3--:R-:W-:Y:S08]  /*1d3d0*/  HMMA.16816.F32.BF16 R28, R192.reuse, R176, R28 ;  /* 0x000000b0c01c723c */ /* 0x048ff0000004181c */
[----:B------:R-:W-:Y:S01]  /*1d3e0*/  HMMA.16816.F32.BF16 R32, R192, R178, R32 ;  /* 0x000000b2c020723c */ /* 0x000fe20000041820 */
[----:B------:R-:W3:Y:S05]  /*1d3f0*/  LDSM.16.M88.4 R176, [R229+0xb000] ;  /* 0x00b00000e5b0783b */ /* 0x000eea0000000200 */
[----:B------:R-:W-:Y:S02]  /*1d400*/  LDSM.16.M88.4 R192, [R228+0x2000] ;  /* 0x00200000e4c0783b */ /* 0x000fe40000000200 */
[C---:B--2---:R-:W-:Y:S08]  /*1d410*/  HMMA.16816.F32.BF16 R4, R180.reuse, R184, R4 ;  /* 0x000000b8b404723c */ /* 0x044ff00000041804 */
[C---:B------:R-:W-:Y:S01]  /*1d420*/  HMMA.16816.F32.BF16 R8, R180.reuse, R186, R8 ;  /* 0x000000bab408723c */ /* 0x040fe20000041808 */
[----:B------:R-:W2:Y:S07]  /*1d430*/  LDSM.16.M88.4 R184, [R229+0xb800] ;  /* 0x00b80000e5b8783b */ /* 0x000eae0000000200 */
[C---:B------:R-:W-:Y:S08]  /*1d440*/  HMMA.16816.F32.BF16 R12, R180.reuse, R204, R12 ;  /* 0x000000ccb40c723c */ /* 0x040ff0000004180c */
[C---:B------:R-:W-:Y:S01]  /*1d450*/  HMMA.16816.F32.BF16 R16, R180.reuse, R206, R16 ;  /* 0x000000ceb410723c */ /* 0x040fe20000041810 */
[----:B------:R-:W1:Y:S07]  /*1d460*/  LDSM.16.M88.4 R204, [R219] ;  /* 0x00000000dbcc783b */ /* 0x000e6e0000000200 */
[C---:B-----5:R-:W-:Y:S08]  /*1d470*/  HMMA.16816.F32.BF16 R20, R180.reuse, R172, R20 ;  /* 0x000000acb414723c */ /* 0x060ff00000041814 */
[C---:B------:R-:W-:Y:S01]  /*1d480*/  HMMA.16816.F32.BF16 R24, R180.reuse, R174, R24 ;  /* 0x000000aeb418723c */ /* 0x040fe20000041818 */
[----:B------:R-:W5:Y:S07]  /*1d490*/  LDSM.16.M88.4 R172, [R218] ;  /* 0x00000000daac783b */ /* 0x000f6e0000000200 */
[C---:B------:R-:W-:Y:S08]  /*1d4a0*/  HMMA.16816.F32.BF16 R28, R180.reuse, R188, R28 ;  /* 0x000000bcb41c723c */ /* 0x040ff0000004181c */
[----:B------:R-:W-:Y:S01]  /*1d4b0*/  HMMA.16816.F32.BF16 R32, R180, R190, R32 ;  /* 0x000000beb420723c */ /* 0x000fe20000041820 */
[----:B------:R-:W2:Y:S05]  /*1d4c0*/  LDSM.16.M88.4 R180, [R217] ;  /* 0x00000000d9b4783b */ /* 0x000eaa0000000200 */
[----:B------:R-:W2:Y:S02]  /*1d4d0*/  LDSM.16.M88.4 R188, [R216] ;  /* 0x00000000d8bc783b */ /* 0x000ea40000000200 */
[C---:B------:R-:W-:Y:S08]  /*1d4e0*/  HMMA.16816.F32.BF16 R4, R196.reuse, R200, R4 ;  /* 0x000000c8c404723c */ /* 0x040ff00000041804 */
[C---:B------:R-:W-:Y:S01]  /*1d4f0*/  HMMA.16816.F32.BF16 R8, R196.reuse, R202, R8 ;  /* 0x000000cac408723c */ /* 0x040fe20000041808 */
[----:B------:R-:W-:Y:S07]  /*1d500*/  LDSM.16.M88.4 R200, [R224+0xb800] ;  /* 0x00b80000e0c8783b */ /* 0x000fee0000000200 */
[C---:B-1----:R-:W-:Y:S08]  /*1d510*/  HMMA.16816.F32.BF16 R12, R196.reuse, R168, R12 ;  /* 0x000000a8c40c723c */ /* 0x042ff0000004180c */
[C---:B------:R-:W-:Y:S01]  /*1d520*/  HMMA.16816.F32.BF16 R16, R196.reuse, R170, R16 ;  /* 0x000000aac410723c */ /* 0x040fe20000041810 */
[----:B------:R-:W-:Y:S07]  /*1d530*/  LDSM.16.M88.4 R168, [R226+0x2000] ;  /* 0x00200000e2a8783b */ /* 0x000fee0000000200 */
[C---:B---3--:R-:W-:Y:S08]  /*1d540*/  HMMA.16816.F32.BF16 R20, R196.reuse, R176, R20 ;  /* 0x000000b0c414723c */ /* 0x048ff00000041814 */
[C---:B------:R-:W-:Y:S01]  /*1d550*/  HMMA.16816.F32.BF16 R24, R196.reuse, R178, R24 ;  /* 0x000000b2c418723c */ /* 0x040fe20000041818 */
[----:B------:R-:W1:Y:S07]  /*1d560*/  LDSM.16.M88.4 R176, [R224+0xa000] ;  /* 0x00a00000e0b0783b */ /* 0x000e6e0000000200 */
[C---:B--2---:R-:W-:Y:S08]  /*1d570*/  HMMA.16816.F32.BF16 R28, R196.reuse, R184, R28 ;  /* 0x000000b8c41c723c */ /* 0x044ff0000004181c */
[----:B------:R-:W-:Y:S01]  /*1d580*/  HMMA.16816.F32.BF16 R32, R196, R186, R32 ;  /* 0x000000bac420723c */ /* 0x000fe20000041820 */
[----:B------:R-:W2:Y:S05]  /*1d590*/  LDSM.16.M88.4 R184, [R224+0xa800] ;  /* 0x00a80000e0b8783b */ /* 0x000eaa0000000200 */
[----:B------:R-:W3:Y:S02]  /*1d5a0*/  LDSM.16.M88.4 R196, [R224+0xb000] ;  /* 0x00b00000e0c4783b */ /* 0x000ee40000000200 */
[C---:B------:R-:W-:Y:S08]  /*1d5b0*/  HMMA.16816.F32.BF16 R4, R192.reuse, R204, R4 ;  /* 0x000000ccc004723c */ /* 0x040ff00000041804 */
[C---:B------:R-:W-:Y:S07]  /*1d5c0*/  HMMA.16816.F32.BF16 R8, R192.reuse, R206, R8 ;  /* 0x000000cec008723c */ /* 0x040fee0000041808 */
[----:B------:R-:W-:Y:S01]  /*1d5d0*/  MOV R206, R166 ;  /* 0x000000a600ce7202 */ /* 0x000fe20000000f00 */
[C---:B-----5:R-:W-:Y:S04]  /*1d5e0*/  HMMA.16816.F32.BF16 R12, R192.reuse, R172, R12 ;  /* 0x000000acc00c723c */ /* 0x060fe8000004180c */
[----:B------:R-:W-:Y:S04]  /*1d5f0*/  IMAD.MOV.U32 R207, RZ, RZ, R167 ;  /* 0x000000ffffcf7224 */ /* 0x000fe800078e00a7 */
[C---:B------:R-:W-:Y:S01]  /*1d600*/  HMMA.16816.F32.BF16 R16, R192.reuse, R174, R16 ;  /* 0x000000aec010723c */ /* 0x040fe20000041810 */
[----:B------:R-:W-:Y:S07]  /*1d610*/  LDSM.16.M88.4 R172, [R225+0x2000] ;  /* 0x00200000e1ac783b */ /* 0x000fee0000000200 */
[C---:B------:R-:W-:Y:S08]  /*1d620*/  HMMA.16816.F32.BF16 R20, R192.reuse, R180, R20 ;  /* 0x000000b4c014723c */ /* 0x040ff00000041814 */
[C---:B------:R-:W-:Y:S01]  /*1d630*/  HMMA.16816.F32.BF16 R24, R192.reuse, R182, R24 ;  /* 0x000000b6c018723c */ /* 0x040fe20000041818 */
[----:B------:R-:W5:Y:S07]  /*1d640*/  LDSM.16.M88.4 R180, [R220+0x2000] ;  /* 0x00200000dcb4783b */ /* 0x000f6e0000000200 */
[C---:B------:R-:W-:Y:S08]  /*1d650*/  HMMA.16816.F32.BF16 R28, R192.reuse, R188, R28 ;  /* 0x000000bcc01c723c */ /* 0x040ff0000004181c */
[----:B------:R-:W-:Y:S01]  /*1d660*/  HMMA.16816.F32.BF16 R32, R192, R190, R32 ;  /* 0x000000bec020723c */ /* 0x000fe20000041820 */
[----:B------:R-:W4:Y:S05]  /*1d670*/  LDSM.16.M88.4 R188, [R220+0x2800] ;  /* 0x00280000dcbc783b */ /* 0x000f2a0000000200 */
[----:B------:R-:W4:Y:S02]  /*1d680*/  LDSM.16.M88.4 R192, [R220+0x3000] ;  /* 0x00300000dcc0783b */ /* 0x000f240000000200 */
[C---:B-1----:R-:W-:Y:S08]  /*1d690*/  HMMA.16816.F32.BF16 R4, R168.reuse, R176, R4 ;  /* 0x000000b0a804723c */ /* 0x042ff00000041804 */
[C---:B------:R-:W-:Y:S01]  /*1d6a0*/  HMMA.16816.F32.BF16 R8, R168.reuse, R178, R8 ;  /* 0x000000b2a808723c */ /* 0x040fe20000041808 */
[----:B------:R-:W1:Y:S07]  /*1d6b0*/  LDSM.16.M88.4 R176, [R220+0x3800] ;  /* 0x00380000dcb0783b */ /* 0x000e6e0000000200 */
[C---:B--2---:R-:W-:Y:S08]  /*1d6c0*/  HMMA.16816.F32.BF16 R12, R168.reuse, R184, R12 ;  /* 0x000000b8a80c723c */ /* 0x044ff0000004180c */
[C---:B------:R-:W-:Y:S01]  /*1d6d0*/  HMMA.16816.F32.BF16 R16, R168.reuse, R186, R16 ;  /* 0x000000baa810723c */ /* 0x040fe20000041810 */
[----:B------:R-:W-:Y:S07]  /*1d6e0*/  LDSM.16.M88.4 R184, [R230+0x4000] ;  /* 0x00400000e6b8783b */ /* 0x000fee0000000200 */
[C---:B---3--:R-:W-:Y:S08]  /*1d6f0*/  HMMA.16816.F32.BF16 R20, R168.reuse, R196, R20 ;  /* 0x000000c4a814723c */ /* 0x048ff00000041814 */
[C---:B------:R-:W-:Y:S01]  /*1d700*/  HMMA.16816.F32.BF16 R24, R168.reuse, R198, R24 ;  /* 0x000000c6a818723c */ /* 0x040fe20000041818 */
[----:B------:R-:W2:Y:S07]  /*1d710*/  LDSM.16.M88.4 R196, [R229+0xc000] ;  /* 0x00c00000e5c4783b */ /* 0x000eae0000000200 */
[C---:B------:R-:W-:Y:S08]  /*1d720*/  HMMA.16816.F32.BF16 R28, R168.reuse, R200, R28 ;  /* 0x000000c8a81c723c */ /* 0x040ff0000004181c */
[----:B------:R-:W-:Y:S01]  /*1d730*/  HMMA.16816.F32.BF16 R32, R168, R202, R32 ;  /* 0x000000caa820723c */ /* 0x000fe20000041820 */
[----:B------:R-:W3:Y:S05]  /*1d740*/  LDSM.16.M88.4 R168, [R229+0xc800] ;  /* 0x00c80000e5a8783b */ /* 0x000eea0000000200 */
[----:B------:R-:W1:Y:S02]  /*1d750*/  LDSM.16.M88.4 R200, [R229+0xd000] ;  /* 0x00d00000e5c8783b */ /* 0x000e640000000200 */
[C---:B-----5:R-:W-:Y:S08]  /*1d760*/  HMMA.16816.F32.BF16 R4, R172.reuse, R180, R4 ;  /* 0x000000b4ac04723c */ /* 0x060ff00000041804 */
[C---:B------:R-:W-:Y:S01]  /*1d770*/  HMMA.16816.F32.BF16 R8, R172.reuse, R182, R8 ;  /* 0x000000b6ac08723c */ /* 0x040fe20000041808 */
[----:B------:R-:W5:Y:S07]  /*1d780*/  LDSM.16.M88.4 R180, [R229+0xd800] ;  /* 0x00d80000e5b4783b */ /* 0x000f6e0000000200 */
[C---:B----4-:R-:W-:Y:S08]  /*1d790*/  HMMA.16816.F32.BF16 R12, R172.reuse, R188, R12 ;  /* 0x000000bcac0c723c */ /* 0x050ff0000004180c */
[C---:B------:R-:W-:Y:S01]  /*1d7a0*/  HMMA.16816.F32.BF16 R16, R172.reuse, R190, R16 ;  /* 0x000000beac10723c */ /* 0x040fe20000041810 */
[----:B------:R-:W-:Y:S07]  /*1d7b0*/  LDSM.16.M88.4 R188, [R228+0x4000] ;  /* 0x00400000e4bc783b */ /* 0x000fee0000000200 */
[C---:B------:R-:W-:Y:S08]  /*1d7c0*/  HMMA.16816.F32.BF16 R20, R172.reuse, R192, R20 ;  /* 0x000000c0ac14723c */ /* 0x040ff00000041814 */
[C---:B------:R-:W-:Y:S01]  /*1d7d0*/  HMMA.16816.F32.BF16 R24, R172.reuse, R194, R24 ;  /* 0x000000c2ac18723c */ /* 0x040fe20000041818 */
[----:B------:R-:W4:Y:S07]  /*1d7e0*/  LDSM.16.M88.4 R192, [R215] ;  /* 0x00000000d7c0783b */ /* 0x000f2e0000000200 */
[C---:B-1----:R-:W-:Y:S08]  /*1d7f0*/  HMMA.16816.F32.BF16 R28, R172.reuse, R176, R28 ;  /* 0x000000b0ac1c723c */ /* 0x042ff0000004181c */
[----:B------:R-:W-:Y:S01]  /*1d800*/  HMMA.16816.F32.BF16 R32, R172, R178, R32 ;  /* 0x000000b2ac20723c */ /* 0x000fe20000041820 */
[----:B------:R-:W-:Y:S05]  /*1d810*/  LDSM.16.M88.4 R172, [R213] ;  /* 0x00000000d5ac783b */ /* 0x000fea0000000200 */
[----:B------:R-:W-:Y:S02]  /*1d820*/  LDSM.16.M88.4 R176, [R212] ;  /* 0x00000000d4b0783b */ /* 0x000fe40000000200 */
[C---:B--2---:R-:W-:Y:S08]  /*1d830*/  HMMA.16816.F32.BF16 R4, R184.reuse, R196, R4 ;  /* 0x000000c4b804723c */ /* 0x044ff00000041804 */
[C---:B------:R-:W-:Y:S01]  /*1d840*/  HMMA.16816.F32.BF16 R8, R184.reuse, R198, R8 ;  /* 0x000000c6b808723c */ /* 0x040fe20000041808 */
[----:B------:R-:W-:Y:S07]  /*1d850*/  LDSM.16.M88.4 R196, [R226+0x4000] ;  /* 0x00400000e2c4783b */ /* 0x000fee0000000200 */
[C---:B---3--:R-:W-:Y:S08]  /*1d860*/  HMMA.16816.F32.BF16 R12, R184.reuse, R168, R12 ;  /* 0x000000a8b80c723c */ /* 0x048ff0000004180c */
[C---:B------:R-:W-:Y:S01]  /*1d870*/  HMMA.16816.F32.BF16 R16, R184.reuse, R170, R16 ;  /* 0x000000aab810723c */ /* 0x040fe20000041810 */
[----:B------:R-:W1:Y:S07]  /*1d880*/  LDSM.16.M88.4 R168, [R214] ;  /* 0x00000000d6a8783b */ /* 0x000e6e0000000200 */
[C---:B------:R-:W-:Y:S08]  /*1d890*/  HMMA.16816.F32.BF16 R20, R184.reuse, R200, R20 ;  /* 0x000000c8b814723c */ /* 0x040ff00000041814 */
[C---:B------:R-:W-:Y:S01]  /*1d8a0*/  HMMA.16816.F32.BF16 R24, R184.reuse, R202, R24 ;  /* 0x000000cab818723c */ /* 0x040fe20000041818 */
[----:B------:R-:W2:Y:S07]  /*1d8b0*/  LDSM.16.M88.4 R200, [R224+0xc000] ;  /* 0x00c00000e0c8783b */ /* 0x000eae0000000200 */
[C---:B-----5:R-:W-:Y:S08]  /*1d8c0*/  HMMA.16816.F32.BF16 R28, R184.reuse, R180, R28 ;  /* 0x000000b4b81c723c */ /* 0x060ff0000004181c */
[----:B------:R-:W-:Y:S01]  /*1d8d0*/  HMMA.16816.F32.BF16 R32, R184, R182, R32 ;  /* 0x000000b6b820723c */ /* 0x000fe20000041820 */
[----:B------:R-:W3:Y:S05]  /*1d8e0*/  LDSM.16.M88.4 R180, [R224+0xc800] ;  /* 0x00c80000e0b4783b */ /* 0x000eea0000000200 */
[----:B------:R-:W5:Y:S02]  /*1d8f0*/  LDSM.16.M88.4 R184, [R224+0xd000] ;  /* 0x00d00000e0b8783b */ /* 0x000f640000000200 */
[C---:B----4-:R-:W-:Y:S08]  /*1d900*/  HMMA.16816.F32.BF16 R4, R188.reuse, R192, R4 ;  /* 0x000000c0bc04723c */ /* 0x050ff00000041804 */
[C---:B------:R-:W-:Y:S01]  /*1d910*/  HMMA.16816.F32.BF16 R8, R188.reuse, R194, R8 ;  /* 0x000000c2bc08723c */ /* 0x040fe20000041808 */
[----:B------:R-:W4:Y:S07]  /*1d920*/  LDSM.16.M88.4 R192, [R224+0xd800] ;  /* 0x00d80000e0c0783b */ /* 0x000f2e0000000200 */
[C---:B-1----:R-:W-:Y:S08]  /*1d930*/  HMMA.16816.F32.BF16 R12, R188.reuse, R168, R12 ;  /* 0x000000a8bc0c723c */ /* 0x042ff0000004180c */
[C---:B------:R-:W-:Y:S01]  /*1d940*/  HMMA.16816.F32.BF16 R16, R188.reuse, R170, R16 ;  /* 0x000000aabc10723c */ /* 0x040fe20000041810 */
[----:B------:R-:W-:Y:S07]  /*1d950*/  LDSM.16.M88.4 R168, [R225+0x4000] ;  /* 0x00400000e1a8783b */ /* 0x000fee0000000200 */
[C---:B------:R-:W-:Y:S08]  /*1d960*/  HMMA.16816.F32.BF16 R20, R188.reuse, R172, R20 ;  /* 0x000000acbc14723c */ /* 0x040ff00000041814 */
[C---:B------:R-:W-:Y:S01]  /*1d970*/  HMMA.16816.F32.BF16 R24, R188.reuse, R174, R24 ;  /* 0x000000aebc18723c */ /* 0x040fe20000041818 */
[----:B------:R-:W1:Y:S07]  /*1d980*/  LDSM.16.M88.4 R172, [R220+0x4000] ;  /* 0x00400000dcac783b */ /* 0x000e6e0000000200 */
[C---:B------:R-:W-:Y:S08]  /*1d990*/  HMMA.16816.F32.BF16 R28, R188.reuse, R176, R28 ;  /* 0x000000b0bc1c723c */ /* 0x040ff0000004181c */
[----:B------:R-:W-:Y:S01]  /*1d9a0*/  HMMA.16816.F32.BF16 R32, R188, R178, R32 ;  /* 0x000000b2bc20723c */ /* 0x000fe20000041820 */
[----:B------:R-:W1:Y:S05]  /*1d9b0*/  LDSM.16.M88.4 R176, [R220+0x4800] ;  /* 0x00480000dcb0783b */ /* 0x000e6a0000000200 */
[----:B------:R-:W1:Y:S02]  /*1d9c0*/  LDSM.16.M88.4 R188, [R220+0x5000] ;  /* 0x00500000dcbc783b */ /* 0x000e640000000200 */
[C---:B--2---:R-:W-:Y:S08]  /*1d9d0*/  HMMA.16816.F32.BF16 R4, R196.reuse, R200, R4 ;  /* 0x000000c8c404723c */ /* 0x044ff00000041804 */
[C---:B------:R-:W-:Y:S01]  /*1d9e0*/  HMMA.16816.F32.BF16 R8, R196.reuse, R202, R8 ;  /* 0x000000cac408723c */ /* 0x040fe20000041808 */
[----:B------:R-:W2:Y:S07]  /*1d9f0*/  LDSM.16.M88.4 R200, [R220+0x5800] ;  /* 0x00580000dcc8783b */ /* 0x000eae0000000200 */
[C---:B---3--:R-:W-:Y:S08]  /*1da00*/  HMMA.16816.F32.BF16 R12, R196.reuse, R180, R12 ;  /* 0x000000b4c40c723c */ /* 0x048ff0000004180c */
[C---:B------:R-:W-:Y:S01]  /*1da10*/  HMMA.16816.F32.BF16 R16, R196.reuse, R182, R16 ;  /* 0x000000b6c410723c */ /* 0x040fe20000041810 */
[----:B------:R-:W-:Y:S07]  /*1da20*/  LDSM.16.M88.4 R180, [R230+0x6000] ;  /* 0x00600000e6b4783b */ /* 0x000fee0000000200 */
[C---:B-----5:R-:W-:Y:S08]  /*1da30*/  HMMA.16816.F32.BF16 R20, R196.reuse, R184, R20 ;  /* 0x000000b8c414723c */ /* 0x060ff00000041814 */
[C---:B------:R-:W-:Y:S01]  /*1da40*/  HMMA.16816.F32.BF16 R24, R196.reuse, R186, R24 ;  /* 0x000000bac418723c */ /* 0x040fe20000041818 */
[----:B------:R-:W3:Y:S07]  /*1da50*/  LDSM.16.M88.4 R184, [R229+0xe000] ;  /* 0x00e00000e5b8783b */ /* 0x000eee0000000200 */
[C---:B----4-:R-:W-:Y:S08]  /*1da60*/  HMMA.16816.F32.BF16 R28, R196.reuse, R192, R28 ;  /* 0x000000c0c41c723c */ /* 0x050ff0000004181c */
[----:B------:R-:W-:Y:S01]  /*1da70*/  HMMA.16816.F32.BF16 R32, R196, R194, R32 ;  /* 0x000000c2c420723c */ /* 0x000fe20000041820 */
[----:B------:R-:W4:Y:S05]  /*1da80*/  LDSM.16.M88.4 R192, [R229+0xe800] ;  /* 0x00e80000e5c0783b */ /* 0x000f2a0000000200 */
[----:B------:R-:W5:Y:S02]  /*1da90*/  LDSM.16.M88.4 R196, [R229+0xf000] ;  /* 0x00f00000e5c4783b */ /* 0x000f640000000200 */
[C---:B-1----:R-:W-:Y:S08]  /*1daa0*/  HMMA.16816.F32.BF16 R4, R168.reuse, R172, R4 ;  /* 0x000000aca804723c */ /* 0x042ff00000041804 */
[C---:B------:R-:W-:Y:S01]  /*1dab0*/  HMMA.16816.F32.BF16 R8, R168.reuse, R174, R8 ;  /* 0x000000aea808723c */ /* 0x040fe20000041808 */
[----:B------:R-:W1:Y:S07]  /*1dac0*/  LDSM.16.M88.4 R172, [R229+0xf800] ;  /* 0x00f80000e5ac783b */ /* 0x000e6e0000000200 */
[C---:B------:R-:W-:Y:S08]  /*1dad0*/  HMMA.16816.F32.BF16 R12, R168.reuse, R176, R12 ;  /* 0x000000b0a80c723c */ /* 0x040ff0000004180c */
[C---:B------:R-:W-:Y:S01]  /*1dae0*/  HMMA.16816.F32.BF16 R16, R168.reuse, R178, R16 ;  /* 0x000000b2a810723c */ /* 0x040fe20000041810 */
[----:B------:R-:W-:Y:S07]  /*1daf0*/  LDSM.16.M88.4 R176, [R228+0x6000] ;  /* 0x00600000e4b0783b */ /* 0x000fee0000000200 */
[C---:B------:R-:W-:Y:S08]  /*1db00*/  HMMA.16816.F32.BF16 R20, R168.reuse, R188, R20 ;  /* 0x000000bca814723c */ /* 0x040ff00000041814 */
[C---:B------:R-:W-:Y:S01]  /*1db10*/  HMMA.16816.F32.BF16 R24, R168.reuse, R190, R24 ;  /* 0x000000bea818723c */ /* 0x040fe20000041818 */
[----:B------:R-:W1:Y:S07]  /*1db20*/  LDSM.16.M88.4 R188, [R211] ;  /* 0x00000000d3bc783b */ /* 0x000e6e0000000200 */
[C---:B--2---:R-:W-:Y:S08]  /*1db30*/  HMMA.16816.F32.BF16 R28, R168.reuse, R200, R28 ;  /* 0x000000c8a81c723c */ /* 0x044ff0000004181c */
[----:B------:R-:W-:Y:S01]  /*1db40*/  HMMA.16816.F32.BF16 R32, R168, R202, R32 ;  /* 0x000000caa820723c */ /* 0x000fe20000041820 */
[----:B------:R-:W2:Y:S05]  /*1db50*/  LDSM.16.M88.4 R168, [R210] ;  /* 0x00000000d2a8783b */ /* 0x000eaa0000000200 */
[----:B------:R-:W1:Y:S02]  /*1db60*/  LDSM.16.M88.4 R200, [R209] ;  /* 0x00000000d1c8783b */ /* 0x000e640000000200 */
[C---:B---3--:R-:W-:Y:S08]  /*1db70*/  HMMA.16816.F32.BF16 R4, R180.reuse, R184, R4 ;  /* 0x000000b8b404723c */ /* 0x048ff00000041804 */
[C---:B------:R-:W-:Y:S01]  /*1db80*/  HMMA.16816.F32.BF16 R8, R180.reuse, R186, R8 ;  /* 0x000000bab408723c */ /* 0x040fe20000041808 */
[----:B------:R-:W3:Y:S07]  /*1db90*/  LDSM.16.M88.4 R184, [R208] ;  /* 0x00000000d0b8783b */ /* 0x000eee0000000200 */
[C---:B----4-:R-:W-:Y:S08]  /*1dba0*/  HMMA.16816.F32.BF16 R12, R180.reuse, R192, R12 ;  /* 0x000000c0b40c723c */ /* 0x050ff0000004180c */
[C---:B------:R-:W-:Y:S01]  /*1dbb0*/  HMMA.16816.F32.BF16 R16, R180.reuse, R194, R16 ;  /* 0x000000c2b410723c */ /* 0x040fe20000041810 */
[----:B------:R-:W-:Y:S07]  /*1dbc0*/  LDSM.16.M88.4 R192, [R226+0x6000] ;  /* 0x00600000e2c0783b */ /* 0x000fee0000000200 */
[C---:B-----5:R-:W-:Y:S08]  /*1dbd0*/  HMMA.16816.F32.BF16 R20, R180.reuse, R196, R20 ;  /* 0x000000c4b414723c */ /* 0x060ff00000041814 */
[C---:B------:R-:W-:Y:S01]  /*1dbe0*/  HMMA.16816.F32.BF16 R24, R180.reuse, R198, R24 ;  /* 0x000000c6b418723c */ /* 0x040fe20000041818 */
[----:B------:R-:W4:Y:S07]  /*1dbf0*/  LDSM.16.M88.4 R196, [R224+0xe000] ;  /* 0x00e00000e0c4783b */ /* 0x000f2e0000000200 */
[C---:B-1----:R-:W-:Y:S08]  /*1dc00*/  HMMA.16816.F32.BF16 R28, R180.reuse, R172, R28 ;  /* 0x000000acb41c723c */ /* 0x042ff0000004181c */
[----:B------:R-:W-:Y:S01]  /*1dc10*/  HMMA.16816.F32.BF16 R32, R180, R174, R32 ;  /* 0x000000aeb420723c */ /* 0x000fe20000041820 */
[----:B------:R-:W-:Y:S05]  /*1dc20*/  LDSM.16.M88.4 R172, [R224+0xf000] ;  /* 0x00f00000e0ac783b */ /* 0x000fea0000000200 */
[----:B------:R-:W-:Y:S02]  /*1dc30*/  LDSM.16.M88.4 R180, [R224+0xf800] ;  /* 0x00f80000e0b4783b */ /* 0x000fe40000000200 */
[C---:B------:R-:W-:Y:S08]  /*1dc40*/  HMMA.16816.F32.BF16 R4, R176.reuse, R188, R4 ;  /* 0x000000bcb004723c */ /* 0x040ff00000041804 */
[C---:B------:R-:W-:Y:S01]  /*1dc50*/  HMMA.16816.F32.BF16 R8, R176.reuse, R190, R8 ;  /* 0x000000beb008723c */ /* 0x040fe20000041808 */
[----:B------:R-:W-:Y:S07]  /*1dc60*/  LDSM.16.M88.4 R188, [R225+0x6000] ;  /* 0x00600000e1bc783b */ /* 0x000fee0000000200 */
[C---:B--2---:R-:W-:Y:S08]  /*1dc70*/  HMMA.16816.F32.BF16 R12, R176.reuse, R168, R12 ;  /* 0x000000a8b00c723c */ /* 0x044ff0000004180c */
[C---:B------:R-:W-:Y:S01]  /*1dc80*/  HMMA.16816.F32.BF16 R16, R176.reuse, R170, R16 ;  /* 0x000000aab010723c */ /* 0x040fe20000041810 */
[----:B------:R-:W1:Y:S07]  /*1dc90*/  LDSM.16.M88.4 R168, [R224+0xe800] ;  /* 0x00e80000e0a8783b */ /* 0x000e6e0000000200 */
[C---:B------:R-:W-:Y:S08]  /*1dca0*/  HMMA.16816.F32.BF16 R20, R176.reuse, R200, R20 ;  /* 0x000000c8b014723c */ /* 0x040ff00000041814 */
[C---:B------:R-:W-:Y:S01]  /*1dcb0*/  HMMA.16816.F32.BF16 R24, R176.reuse, R202, R24 ;  /* 0x000000cab018723c */ /* 0x040fe20000041818 */
[----:B------:R-:W2:Y:S07]  /*1dcc0*/  LDSM.16.M88.4 R200, [R220+0x6000] ;  /* 0x00600000dcc8783b */ /* 0x000eae0000000200 */
[C---:B---3--:R-:W-:Y:S08]  /*1dcd0*/  HMMA.16816.F32.BF16 R28, R176.reuse, R184, R28 ;  /* 0x000000b8b01c723c */ /* 0x048ff0000004181c */
[----:B------:R-:W-:Y:S08]  /*1dce0*/  HMMA.16816.F32.BF16 R32, R176, R186, R32 ;  /* 0x000000bab020723c */ /* 0x000ff00000041820 */
[C---:B----4-:R-:W-:Y:S08]  /*1dcf0*/  HMMA.16816.F32.BF16 R4, R192.reuse, R196, R4 ;  /* 0x000000c4c004723c */ /* 0x050ff00000041804 */
[C---:B------:R-:W-:Y:S08]  /*1dd00*/  HMMA.16816.F32.BF16 R8, R192.reuse, R198, R8 ;  /* 0x000000c6c008723c */ /* 0x040ff00000041808 */
[C---:B-1----:R-:W-:Y:S08]  /*1dd10*/  HMMA.16816.F32.BF16 R12, R192.reuse, R168, R12 ;  /* 0x000000a8c00c723c */ /* 0x042ff0000004180c */
[C---:B------:R-:W-:Y:S01]  /*1dd20*/  HMMA.16816.F32.BF16 R16, R192.reuse, R170, R16 ;  /* 0x000000aac010723c */ /* 0x040fe20000041810 */
[----:B------:R-:W1:Y:S07]  /*1dd30*/  LDSM.16.M88.4 R168, [R220+0x6800] ;  /* 0x00680000dca8783b */ /* 0x000e6e0000000200 */
[C---:B------:R-:W-:Y:S08]  /*1dd40*/  HMMA.16816.F32.BF16 R20, R192.reuse, R172, R20 ;  /* 0x000000acc014723c */ /* 0x040ff00000041814 */
[C---:B------:R-:W-:Y:S08]  /*1dd50*/  HMMA.16816.F32.BF16 R24, R192.reuse, R174, R24 ;  /* 0x000000aec018723c */ /* 0x040ff00000041818 */
[C---:B------:R-:W-:Y:S08]  /*1dd60*/  HMMA.16816.F32.BF16 R28, R192.reuse, R180, R28 ;  /* 0x000000b4c01c723c */ /* 0x040ff0000004181c */
[----:B------:R-:W-:Y:S08]  /*1dd70*/  HMMA.16816.F32.BF16 R32, R192, R182, R32 ;  /* 0x000000b6c020723c */ /* 0x000ff00000041820 */
[C---:B--2---:R-:W-:Y:S08]  /*1dd80*/  HMMA.16816.F32.BF16 R4, R188.reuse, R200, R4 ;  /* 0x000000c8bc04723c */ /* 0x044ff00000041804 */
[C---:B------:R-:W-:Y:S08]  /*1dd90*/  HMMA.16816.F32.BF16 R8, R188.reuse, R202, R8 ;  /* 0x000000cabc08723c */ /* 0x040ff00000041808 */
[C---:B-1----:R-:W-:Y:S08]  /*1dda0*/  HMMA.16816.F32.BF16 R12, R188.reuse, R168, R12 ;  /* 0x000000a8bc0c723c */ /* 0x042ff0000004180c */
[-C--:B------:R-:W-:Y:S01]  /*1ddb0*/  FMUL.FTZ R202, R4, R164.reuse ;  /* 0x000000a404ca7220 */ /* 0x080fe20000410000 */
[C---:B------:R-:W-:Y:S03]  /*1ddc0*/  HMMA.16816.F32.BF16 R16, R188.reuse, R170, R16 ;  /* 0x000000aabc10723c */ /* 0x040fe60000041810 */
[-C--:B------:R-:W-:Y:S02]  /*1ddd0*/  FMUL.FTZ R194, R5, R164.reuse ;  /* 0x000000a405c27220 */ /* 0x080fe40000410000 */
[----:B------:R-:W1:Y:S01]  /*1dde0*/  MUFU.TANH R202, R202 ;  /* 0x000000ca00ca7308 */ /* 0x000e620000002400 */
[-C--:B------:R-:W-:Y:S02]  /*1ddf0*/  FMUL.FTZ R193, R6, R164.reuse ;  /* 0x000000a406c17220 */ /* 0x080fe40000410000 */
[-C--:B------:R-:W-:Y:S04]  /*1de00*/  FMUL.FTZ R9, R9, R164.reuse ;  /* 0x000000a409097220 */ /* 0x080fe80000410000 */
[-C--:B------:R-:W-:Y:S02]  /*1de10*/  FMUL.FTZ R10, R10, R164.reuse ;  /* 0x000000a40a0a7220 */ /* 0x080fe40000410000 */
[-C--:B------:R-:W-:Y:S01]  /*1de20*/  FMUL.FTZ R11, R11, R164.reuse ;  /* 0x000000a40b0b7220 */ /* 0x080fe20000410000 */
[----:B------:R-:W2:Y:S01]  /*1de30*/  MUFU.TANH R205, R9 ;  /* 0x0000000900cd7308 */ /* 0x000ea20000002400 */
[-C--:B------:R-:W-:Y:S02]  /*1de40*/  FMUL.FTZ R195, R7, R164.reuse ;  /* 0x000000a407c37220 */ /* 0x080fe40000410000 */
[----:B------:R-:W3:Y:S01]  /*1de50*/  LDSM.16.M88.4 R4, [R220+0x7000] ;  /* 0x00700000dc04783b */ /* 0x000ee20000000200 */
[-C--:B------:R-:W-:Y:S02]  /*1de60*/  FMUL.FTZ R192, R8, R164.reuse ;  /* 0x000000a408c07220 */ /* 0x080fe40000410000 */
[-C--:B------:R-:W-:Y:S02]  /*1de70*/  FMUL.FTZ R196, R12, R164.reuse ;  /* 0x000000a40cc47220 */ /* 0x080fe40000410000 */
[-C--:B------:R-:W-:Y:S02]  /*1de80*/  FMUL.FTZ R13, R13, R164.reuse ;  /* 0x000000a40d0d7220 */ /* 0x080fe40000410000 */
[----:B------:R-:W4:Y:S01]  /*1de90*/  MUFU.TANH R203, R10 ;  /* 0x0000000a00cb7308 */ /* 0x000f220000002400 */
[-C--:B------:R-:W-:Y:S02]  /*1dea0*/  FMUL.FTZ R175, R16, R164.reuse ;  /* 0x000000a410af7220 */ /* 0x080fe40000410000 */
[-C--:B------:R-:W-:Y:S02]  /*1deb0*/  FMUL.FTZ R14, R14, R164.reuse ;  /* 0x000000a40e0e7220 */ /* 0x080fe40000410000 */
[-C--:B------:R-:W-:Y:S02]  /*1dec0*/  FMUL.FTZ R15, R15, R164.reuse ;  /* 0x000000a40f0f7220 */ /* 0x080fe40000410000 */
[-C--:B------:R-:W-:Y:S02]  /*1ded0*/  FMUL.FTZ R17, R17, R164.reuse ;  /* 0x000000a411117220 */ /* 0x080fe40000410000 */
[-C--:B------:R-:W-:Y:S01]  /*1dee0*/  FMUL.FTZ R18, R18, R164.reuse ;  /* 0x000000a412127220 */ /* 0x080fe20000410000 */
[----:B------:R5:W1:Y:S01]  /*1def0*/  MUFU.TANH R201, R11 ;  /* 0x0000000b00c97308 */ /* 0x000a620000002400 */
[-C--:B------:R-:W-:Y:S09]  /*1df00*/  FMUL.FTZ R19, R19, R164.reuse ;  /* 0x000000a413137220 */ /* 0x080ff20000410000 */
[----:B------:R-:W1:Y:S10]  /*1df10*/  MUFU.TANH R194, R194 ;  /* 0x000000c200c27308 */ /* 0x000e740000002400 */
[----:B------:R-:W1:Y:S01]  /*1df20*/  MUFU.TANH R193, R193 ;  /* 0x000000c100c17308 */ /* 0x000e620000002400 */
[C---:B---3--:R-:W-:Y:S01]  /*1df30*/  HMMA.16816.F32.BF16 R20, R188.reuse, R4, R20 ;  /* 0x00000004bc14723c */ /* 0x048fe20000041814 */
[----:B-----5:R-:W3:Y:S01]  /*1df40*/  LDSM.16.M88.4 R8, [R220+0x7800] ;  /* 0x00780000dc08783b */ /* 0x020ee20000000200 */
[----:B------:R-:W-:Y:S07]  /*1df50*/  DEPBAR.LE SB0, 0x0 ;  /* 0x000080000000791a */ /* 0x000fee0000000000 */
[----:B------:R-:W1:Y:S01]  /*1df60*/  MUFU.TANH R195, R195 ;  /* 0x000000c300c37308 */ /* 0x000e620000002400 */
[----:B------:R-:W-:Y:S01]  /*1df70*/  BAR.SYNC.DEFER_BLOCKING 0x0 ;  /* 0x0000000000007b1d */ /* 0x000fe20000010000 */
[C---:B------:R-:W-:Y:S08]  /*1df80*/  HMMA.16816.F32.BF16 R24, R188.reuse, R6, R24 ;  /* 0x00000006bc18723c */ /* 0x040ff00000041818 */
[----:B------:R-:W1:Y:S05]  /*1df90*/  MUFU.TANH R192, R192 ;  /* 0x000000c000c07308 */ /* 0x000e6a0000002400 */
[-C--:B------:R-:W-:Y:S02]  /*1dfa0*/  FMUL.FTZ R204, R20, R164.reuse ;  /* 0x000000a414cc7220 */ /* 0x080fe40000410000 */
[-C--:B------:R-:W-:Y:S03]  /*1dfb0*/  FMUL.FTZ R21, R21, R164.reuse ;  /* 0x000000a415157220 */ /* 0x080fe60000410000 */
[----:B------:R-:W1:Y:S01]  /*1dfc0*/  MUFU.TANH R196, R196 ;  /* 0x000000c400c47308 */ /* 0x000e620000002400 */
[-C--:B------:R-:W-:Y:S02]  /*1dfd0*/  FMUL.FTZ R22, R22, R164.reuse ;  /* 0x000000a416167220 */ /* 0x080fe40000410000 */
[-C--:B------:R-:W-:Y:S03]  /*1dfe0*/  FMUL.FTZ R23, R23, R164.reuse ;  /* 0x000000a417177220 */ /* 0x080fe60000410000 */
[-C--:B------:R-:W-:Y:S02]  /*1dff0*/  FMUL.FTZ R184, R24, R164.reuse ;  /* 0x000000a418b87220 */ /* 0x080fe40000410000 */
[-C--:B------:R-:W-:Y:S02]  /*1e000*/  FMUL.FTZ R25, R25, R164.reuse ;  /* 0x000000a419197220 */ /* 0x080fe40000410000 */
[----:B------:R1:W1:Y:S01]  /*1e010*/  MUFU.TANH R199, R13 ;  /* 0x0000000d00c77308 */ /* 0x0002620000002400 */
[-C--:B------:R-:W-:Y:S02]  /*1e020*/  FMUL.FTZ R26, R26, R164.reuse ;  /* 0x000000a41a1a7220 */ /* 0x080fe40000410000 */
[----:B------:R-:W-:Y:S01]  /*1e030*/  FMUL.FTZ R27, R27, R164 ;  /* 0x000000a41b1b7220 */ /* 0x000fe20000410000 */
[C---:B---3--:R-:W-:Y:S06]  /*1e040*/  HMMA.16816.F32.BF16 R28, R188.reuse, R8, R28 ;  /* 0x00000008bc1c723c */ /* 0x048fec000004181c */
[----:B------:R3:W1:Y:S02]  /*1e050*/  MUFU.TANH R198, R14 ;  /* 0x0000000e00c67308 */ /* 0x0006640000002400 */
[----:B------:R-:W-:Y:S07]  /*1e060*/  HMMA.16816.F32.BF16 R32, R188, R10, R32 ;  /* 0x0000000abc20723c */ /* 0x000fee0000041820 */
[----:B------:R-:W-:Y:S01]  /*1e070*/  MOV R188, R206 ;  /* 0x000000ce00bc7202 */ /* 0x000fe20000000f00 */
[----:B------:R3:W1:Y:S01]  /*1e080*/  MUFU.TANH R200, R15 ;  /* 0x0000000f00c87308 */ /* 0x0006620000002400 */
[----:B------:R-:W-:Y:S07]  /*1e090*/  IMAD.MOV.U32 R189, RZ, RZ, R207 ;  /* 0x000000ffffbd7224 */ /* 0x000fee00078e00cf */
[-C--:B------:R-:W-:Y:S02]  /*1e0a0*/  FMUL.FTZ R177, R28, R164.reuse ;  /* 0x000000a41cb17220 */ /* 0x080fe40000410000 */
[----:B------:R-:W1:Y:S01]  /*1e0b0*/  MUFU.TANH R175, R175 ;  /* 0x000000af00af7308 */ /* 0x000e620000002400 */
[-C--:B------:R-:W-:Y:S02]  /*1e0c0*/  FMUL.FTZ R29, R29, R164.reuse ;  /* 0x000000a41d1d7220 */ /* 0x080fe40000410000 */
[-C--:B------:R-:W-:Y:S02]  /*1e0d0*/  FMUL.FTZ R30, R30, R164.reuse ;  /* 0x000000a41e1e7220 */ /* 0x080fe40000410000 */
[-C--:B------:R-:W-:Y:S02]  /*1e0e0*/  FMUL.FTZ R31, R31, R164.reuse ;  /* 0x000000a41f1f7220 */ /* 0x080fe40000410000 */
[-C--:B------:R-:W-:Y:S02]  /*1e0f0*/  FMUL.FTZ R178, R32, R164.reuse ;  /* 0x000000a420b27220 */ /* 0x080fe40000410000 */
[-C--:B------:R-:W-:Y:S01]  /*1e100*/  FMUL.FTZ R33, R33, R164.reuse ;  /* 0x000000a421217220 */ /* 0x080fe20000410000 */
[----:B------:R3:W1:Y:S01]  /*1e110*/  MUFU.TANH R174, R17 ;  /* 0x0000001100ae7308 */ /* 0x0006620000002400 */
[-C--:B------:R-:W-:Y:S02]  /*1e120*/  FMUL.FTZ R34, R34, R164.reuse ;  /* 0x000000a422227220 */ /* 0x080fe40000410000 */
[----:B------:R-:W-:Y:S07]  /*1e130*/  FMUL.FTZ R35, R35, R164 ;  /* 0x000000a423237220 */ /* 0x000fee0000410000 */
[----:B------:R3:W1:Y:S10]  /*1e140*/  MUFU.TANH R173, R18 ;  /* 0x0000001200ad7308 */ /* 0x0006740000002400 */
[----:B------:R3:W1:Y:S10]  /*1e150*/  MUFU.TANH R172, R19 ;  /* 0x0000001300ac7308 */ /* 0x0006740000002400 */
[----:B------:R-:W1:Y:S10]  /*1e160*/  MUFU.TANH R204, R204 ;  /* 0x000000cc00cc7308 */ /* 0x000e740000002400 */
[----:B------:R3:W1:Y:S10]  /*1e170*/  MUFU.TANH R187, R21 ;  /* 0x0000001500bb7308 */ /* 0x0006740000002400 */
        /* <DEDUP_REMOVED lines=13> */
[----:B------:R3:W1:Y:S01]  /*1e250*/  MUFU.TANH R166, R35 ;  /* 0x0000002300a67308 */ /* 0x0006620000002400 */
[----:B------:R-:W-:-:S05]  /*1e260*/  @!P0 BRA `(.L_x_1421) ;  /* 0x00000be000008947 */ /* 0x000fca0003800000 */
[----:B--2-4-:R-:W-:Y:S01]  /*1e270*/  ISETP.NE.U32.AND P0, PT, R248, RZ, PT ;  /* 0x000000fff800720c */ /* 0x014fe20003f05070 */
[----:B------:R-:W-:Y:S03]  /*1e280*/  BSSY B0, `(.L_x_1422) ;  /* 0x0000048000007945 */ /* 0x000fe60003800000 */
[----:B------:R-:W-:Y:S11]  /*1e290*/  ISETP.NE.AND.EX P0, PT, R249, RZ, PT, P0 ;  /* 0x000000fff900720c */ /* 0x000ff60003f05300 */
[----:B------:R-:W-:Y:S02]  /*1e2a0*/  @!UPT UIADD3 URZ, URZ, URZ, URZ ;  /* 0x0000003f3f3ff290 */ /* 0x000fe4000fffe03f */
[----:B------:R-:W-:-:S05]  /*1e2b0*/  @!P0 BRA `(.L_x_1423) ;  /* 0x0000040000008947 */ /* 0x000fca0003800000 */
[----:B------:R-:W-:Y:S01]  /*1e2c0*/  IMAD.SHL.U32 R5, R251, 0x40, RZ ;  /* 0x00000040fb057824 */ /* 0x000fe200078e00ff */
[----:B------:R-:W-:Y:S02]  /*1e2d0*/  ULDC.64 UR4, c[0x0][0x118] ;  /* 0x0000460000047ab9 */ /* 0x000fe40000000a00 */
[----:B------:R-:W2:Y:S02]  /*1e2e0*/  LD.E R12, [R2.64+0x170] ;  /* 0x00017004020c7980 */ /* 0x000ea4000c101900 */
[C---:B------:R-:W-:Y:S04]  /*1e2f0*/  IADD3 R10, R5.reuse, -0x40, RZ ;  /* 0xffffffc0050a7810 */ /* 0x040fe80007ffe0ff */
[----:B------:R-:W-:Y:S02]  /*1e300*/  IABS R6, R10 ;  /* 0x0000000a00067213 */ /* 0x000fe40000000000 */
[-C--:B--2---:R-:W-:Y:S02]  /*1e310*/  IABS R9, R12.reuse ;  /* 0x0000000c00097213 */ /* 0x084fe40000000000 */
[-C--:B------:R-:W-:Y:S02]  /*1e320*/  IABS R7, R12.reuse ;  /* 0x0000000c00077213 */ /* 0x080fe40000000000 */
[----:B------:R-:W2:Y:S01]  /*1e330*/  I2F.RP R8, R9 ;  /* 0x0000000900087306 */ /* 0x000ea20000209400 */
[-C--:B------:R-:W-:Y:S02]  /*1e340*/  LOP3.LUT R10, R10, R12.reuse, RZ, 0x3c, !PT ;  /* 0x0000000c0a0a7212 */ /* 0x080fe400078e3cff */
[----:B------:R-:W-:Y:S07]  /*1e350*/  IMAD.MOV R7, RZ, RZ, -R7 ;  /* 0x000000ffff077224 */ /* 0x000fee00078e0a07 */
[----:B--2---:R-:W2:Y:S02]  /*1e360*/  MUFU.RCP R4, R8 ;  /* 0x0000000800047308 */ /* 0x004ea40000001000 */
[----:B--23--:R-:W-:Y:S08]  /*1e370*/  IADD3 R14, R4, 0xffffffe, RZ ;  /* 0x0ffffffe040e7810 */ /* 0x00cff00007ffe0ff */
        /* <DEDUP_REMOVED lines=27> */
[C---:B------:R-:W-:Y:S02]  /*1e530*/  SEL R7, R4.reuse, R8, !P2 ;  /* 0x0000000804077207 */ /* 0x040fe40005000000 */
[----:B------:R-:W3:Y:S01]  /*1e540*/  LD.E.64 R8, [R2.64+0x38] ;  /* 0x0000380402087980 */ /* 0x000ee2000c101b00 */
        /* <DEDUP_REMOVED lines=11> */
[-C--:B---3--:R-:W-:Y:S02]  /*1e600*/  IMAD R6, R9, R12.reuse, RZ ;  /* 0x0000000c09067224 */ /* 0x088fe400078e02ff */
[C---:B-1----:R-:W-:Y:S04]  /*1e610*/  IMAD.WIDE.U32 R12, R8.reuse, R12, RZ ;  /* 0x0000000c080c7225 */ /* 0x042fe800078e00ff */
        /* <DEDUP_REMOVED lines=10> */
.L_x_1423:
[----:B------:R-:W-:Y:S02]  /*1e6c0*/  ULDC.64 UR4, c[0x0][0x118] ;  /* 0x0000460000047ab9 */ /* 0x000fe40000000a00 */
[----:B------:R-:W2:Y:S02]  /*1e6d0*/  LD.E R8, [R2.64+0x38] ;  /* 0x0000380402087980 */ /* 0x000ea4000c101900 */
[----:B--2---:R-:W-:Y:S04]  /*1e6e0*/  LEA R8, -R8, RZ, 0x6 ;  /* 0x000000ff08087211 */ /* 0x004fe800078e31ff */
[----:B------:R-:W-:Y:S02]  /*1e6f0*/  SHF.R.S32.HI R4, RZ, 0x1f, R8 ;  /* 0x0000001fff047819 */ /* 0x000fe40000011408 */
.L_x_1424:
[----:B------:R-:W-:Y:S05]  /*1e700*/  BSYNC B0 ;  /* 0x0000000000007941 */ /* 0x000fea0003800000 */
.L_x_1422:
[CC--:B---3--:R-:W-:Y:S01]  /*1e710*/  LEA R18, P0, R8.reuse, R240.reuse, 0x1 ;  /* 0x000000f008127211 */ /* 0x0c8fe200078008ff */
[----:B------:R-:W-:Y:S01]  /*1e720*/  ULDC.64 UR4, c[0x0][0x118] ;  /* 0x0000460000047ab9 */ /* 0x000fe20000000a00 */
[C---:B------:R-:W-:Y:S02]  /*1e730*/  IADD3 R7, P1, R8.reuse, R237, RZ ;  /* 0x000000ed08077210 */ /* 0x040fe40007f3e0ff */
[----:B------:R-:W-:Y:S02]  /*1e740*/  LEA.HI.X R19, R8, R239, R4, 0x1, P0 ;  /* 0x000000ef08137211 */ /* 0x000fe400000f0c04 */
[CC--:B------:R-:W-:Y:S01]  /*1e750*/  @P5 LEA R12, P0, R7.reuse, R240.reuse, 0x1 ;  /* 0x000000f0070c5211 */ /* 0x0c0fe200078008ff */
[----:B------:R-:W-:Y:S01]  /*1e760*/  IMAD.X R6, R4, 0x1, R238, P1 ;  /* 0x0000000104067824 */ /* 0x000fe200008e06ee */
[CC--:B------:R-:W-:Y:S01]  /*1e770*/  @P6 LEA R16, P1, R7.reuse, R240.reuse, 0x1 ;  /* 0x000000f007106211 */ /* 0x0c0fe200078208ff */
[----:B------:R-:W-:Y:S01]  /*1e780*/  @!PT LDS RZ, [RZ] ;  /* 0x00000000fffff984 */ /* 0x000fe20000000800 */
[----:B------:R-:W-:Y:S01]  /*1e790*/  @!PT LDS RZ, [RZ] ;  /* 0x00000000fffff984 */ /* 0x000fe20000000800 */
[----:B------:R-:W-:Y:S01]  /*1e7a0*/  @!PT LDS RZ, [RZ] ;  /* 0x00000000fffff984 */ /* 0x000fe20000000800 */
[----:B------:R2:W-:Y:S01]  /*1e7b0*/  @P6 LDGSTS.E.BYPASS.LTC128B.128 [R247+0x8000], [R18.64] ;  /* 0x0800000012f76fae */ /* 0x0005e2000b901d44 */
[C---:B------:R-:W-:Y:S02]  /*1e7c0*/  IADD3 R5, P2, R7.reuse, R237, RZ ;  /* 0x000000ed07057210 */ /* 0x040fe40007f5e0ff */
[CCC-:B------:R-:W-:Y:S01]  /*1e7d0*/  @P6 LEA.HI.X R17, R7.reuse, R239.reuse, R6.reuse, 0x1, P1 ;  /* 0x000000ef07116211 */ /* 0x1c0fe200008f0c06 */
[----:B------:R2:W-:Y:S01]  /*1e7e0*/  @!P6 STS.128 [R247+0x8000], RZ ;  /* 0x008000fff700e388 */ /* 0x0005e20000000c00 */
[CC--:B-1----:R-:W-:Y:S01]  /*1e7f0*/  @P5 LEA.HI.X R13, R7.reuse, R239.reuse, R6, 0x1, P0 ;  /* 0x000000ef070d5211 */ /* 0x0c2fe200000f0c06 */
[----:B------:R-:W-:Y:S01]  /*1e800*/  IMAD.X R4, R6, 0x1, R238, P2 ;  /* 0x0000000106047824 */ /* 0x000fe200010e06ee */
        /* <DEDUP_REMOVED lines=26> */
[C---:B------:R-:W-:Y:S02]  /*1e9b0*/  @P3 LEA.HI.X R21, R5.reuse, R239, R4, 0x1, P0 ;  /* 0x000000ef05153211 */ /* 0x040fe400000f0c04 */
[----:B------:R-:W-:Y:S01]  /*1e9c0*/  IADD3 R6, P2, R5, R237, RZ ;  /* 0x000000ed05067210 */ /* 0x000fe20007f5e0ff */
[----:B------:R-:W-:Y:S01]  /*1e9d0*/  @!PT LDS RZ, [RZ] ;  /* 0x00000000fffff984 */ /* 0x000fe20000000800 */
[----:B------:R-:W-:Y:S01]  /*1e9e0*/  @!PT LDS RZ, [RZ] ;  /* 0x00000000fffff984 */ /* 0x000fe20000000800 */
[----:B------:R-:W-:Y:S01]  /*1e9f0*/  @!PT LDS RZ, [RZ] ;  /* 0x00000000fffff984 */ /* 0x000fe20000000800 */
[----:B------:R2:W-:Y:S03]  /*1ea00*/  @P6 LDGSTS.E.BYPASS.LTC128B.128 [R247+0x8800], [R16.64] ;  /* 0x0880000010f76fae */ /* 0x0005e6000b901d44 */
[CC--:B------:R-:W-:Y:S01]  /*1ea10*/  @P6 LEA R30, P0, R6.reuse, R240.reuse, 0x1 ;  /* 0x000000f0061e6211 */ /* 0x0c0fe200078008ff */
[----:B------:R2:W-:Y:S01]  /*1ea20*/  @!P6 STS.128 [R247+0x8800], RZ ;  /* 0x008800fff700e388 */ /* 0x0005e20000000c00 */
[-C--:B------:R-:W-:Y:S01]  /*1ea30*/  @P4 LEA R26, P1, R6, R240.reuse, 0x1 ;  /* 0x000000f0061a4211 */ /* 0x080fe200078208ff */
[----:B------:R-:W-:Y:S01]  /*1ea40*/  IMAD.X R4, R4, 0x1, R238, P2 ;  /* 0x0000000104047824 */ /* 0x000fe200010e06ee */
[CC--:B------:R-:W-:Y:S01]  /*1ea50*/  @P5 LEA R28, P2, R6.reuse, R240.reuse, 0x1 ;  /* 0x000000f0061c5211 */ /* 0x0c0fe200078408ff */
[----:B------:R-:W-:Y:S01]  /*1ea60*/  @!PT LDS RZ, [RZ] ;  /* 0x00000000fffff984 */ /* 0x000fe20000000800 */
[----:B------:R-:W-:Y:S01]  /*1ea70*/  @!PT LDS RZ, [RZ] ;  /* 0x00000000fffff984 */ /* 0x000fe20000000800 */
[----:B------:R-:W-:Y:S01]  /*1ea80*/  @!PT LDS RZ, [RZ] ;  /* 0x00000000fffff984 */ /* 0x000fe20000000800 */
[----:B------:R2:W-:Y:S03]  /*1ea90*/  @P5 LDGSTS.E.BYPASS.LTC128B.128 [R247+0xa800], [R12.64+0x80] ;  /* 0x0a8000800cf75fae */ /* 0x0005e6000b901d44 */
[CCC-:B------:R-:W-:Y:S01]  /*1eaa0*/  @P6 LEA.HI.X R31, R6.reuse, R239.reuse, R4.reuse, 0x1, P0 ;  /* 0x000000ef061f6211 */ /* 0x1c0fe200000f0c04 */
[----:B------:R2:W-:Y:S01]  /*1eab0*/  @!P5 STS.128 [R247+0xa800], RZ ;  /* 0x00a800fff700d388 */ /* 0x0005e20000000c00 */
[CCC-:B------:R-:W-:Y:S02]  /*1eac0*/  @P5 LEA.HI.X R29, R6.reuse, R239.reuse, R4.reuse, 0x1, P2 ;  /* 0x000000ef061d5211 */ /* 0x1c0fe400010f0c04 */
[CC--:B------:R-:W-:Y:S01]  /*1ead0*/  @P4 LEA.HI.X R27, R6.reuse, R239.reuse, R4, 0x1, P1 ;  /* 0x000000ef061b4211 */ /* 0x0c0fe200008f0c04 */
[----:B------:R-:W-:Y:S01]  /*1eae0*/  @!PT LDS RZ, [RZ] ;  /* 0x00000000fffff984 */ /* 0x000fe20000000800 */
[----:B------:R-:W-:Y:S01]  /*1eaf0*/  @!PT LDS RZ, [RZ] ;  /* 0x00000000fffff984 */ /* 0x000fe20000000800 */
[----:B------:R-:W-:Y:S01]  /*1eb00*/  @!PT LDS RZ, [RZ] ;  /* 0x00000000fffff984 */ /* 0x000fe20000000800 */
[----:B------:R2:W-:Y:S01]  /*1eb10*/  @P4 LDGSTS.E.BYPASS.LTC128B.128 [R247+0xc800], [R10.64+0x100] ;  /* 0x0c8001000af74fae */ /* 0x0005e2000b901d44 */
[C---:B------:R-:W-:Y:S01]  /*1eb20*/  @P3 LEA R32, P0, R6.reuse, R240, 0x1 ;  /* 0x000000f006203211 */ /* 0x040fe200078008ff */
[----:B------:R-:W-:Y:S02]  /*1eb30*/  IMAD.MOV.U32 R240, RZ, RZ, R18 ;  /* 0x000000fffff07224 */ /* 0x000fe400078e0012 */
[----:B------:R2:W-:Y:S01]  /*1eb40*/  @!P4 STS.128 [R247+0xc800], RZ ;  /* 0x00c800fff700c388 */ /* 0x0005e20000000c00 */
[----:B------:R-:W-:Y:S01]  /*1eb50*/  @P3 LEA.HI.X R33, R6, R239, R4, 0x1, P0 ;  /* 0x000000ef06213211 */ /* 0x000fe200000f0c04 */
[----:B------:R-:W-:Y:S02]  /*1eb60*/  IMAD.MOV.U32 R239, RZ, RZ, R19 ;  /* 0x000000ffffef7224 */ /* 0x000fe400078e0013 */
        /* <DEDUP_REMOVED lines=46> */
.L_x_1421:
[----:B--2-4-:R-:W-:Y:S05]  /*1ee50*/  BSYNC B1 ;  /* 0x0000000000017941 */ /* 0x014fea0003800000 */
.L_x_1420:
[----:B------:R-:W-:Y:S01]  /*1ee60*/  ULDC.64 UR4, c[0x0][0x118] ;  /* 0x0000460000047ab9 */ /* 0x000fe20000000a00 */
[----:B-1----:R-:W-:Y:S01]  /*1ee70*/  FMNMX.FTZ R5, R202, R165, !PT ;  /* 0x000000a5ca057209 */ /* 0x002fe20007810000 */
[----:B------:R1:W2:Y:S01]  /*1ee80*/  LD.E R167, [R2.64+0xdc] ;  /* 0x0000dc0402a77980 */ /* 0x0002a2000c101900 */
[----:B------:R-:W-:Y:S02]  /*1ee90*/  FMNMX.FTZ R6, R193, R0, !PT ;  /* 0x00000000c1067209 */ /* 0x000fe40007810000 */
[----:B------:R-:W-:Y:S01]  /*1eea0*/  FMNMX.FTZ R5, R194, R5, !PT ;  /* 0x00000005c2057209 */ /* 0x000fe20007810000 */
[----:B---3--:R-:W-:Y:S01]  /*1eeb0*/  LDSM.16.MT88.4 R12, [R234+0x10000] ;  /* 0x01000000ea0c783b */ /* 0x008fe20000004200 */
[----:B------:R-:W-:Y:S02]  /*1eec0*/  FMNMX.FTZ R6, R195, R6, !PT ;  /* 0x00000006c3067209 */ /* 0x000fe40007810000 */
[----:B------:R-:W-:Y:S02]  /*1eed0*/  FMNMX.FTZ R4, R192, R5, !PT ;  /* 0x00000005c0047209 */ /* 0x000fe40007810000 */
[----:B------:R-:W-:Y:S02]  /*1eee0*/  FMNMX.FTZ R6, R203, R6, !PT ;  /* 0x00000006cb067209 */ /* 0x000fe40007810000 */
[----:B------:R-:W-:Y:S01]  /*1eef0*/  FMNMX.FTZ R5, R205, R4, !PT ;  /* 0x00000004cd057209 */ /* 0x000fe20007810000 */
[----:B------:R-:W-:Y:S03]  /*1ef00*/  LDSM.16.MT88.4 R20, [R233+0x10000] ;  /* 0x01000000e914783b */ /* 0x000fe60000004200 */
[----:B------:R-:W-:Y:S02]  /*1ef10*/  FMNMX.FTZ R4, R196, R5, !PT ;  /* 0x00000005c4047209 */ /* 0x000fe40007810000 */
[----:B------:R-:W-:Y:S02]  /*1ef20*/  FMNMX.FTZ R5, R201, R6, !PT ;  /* 0x00000006c9057209 */ /* 0x000fe40007810000 */
[----:B------:R-:W-:Y:S01]  /*1ef30*/  FMNMX.FTZ R4, R199, R4, !PT ;  /* 0x00000004c7047209 */ /* 0x000fe20007810000 */
[----:B------:R-:W-:Y:S01]  /*1ef40*/  LDSM.16.MT88.4 R28, [R232+0x10000] ;  /* 0x01000000e81c783b */ /* 0x000fe20000004200 */
[----:B------:R-:W-:Y:S02]  /*1ef50*/  FMNMX.FTZ R5, R198, R5, !PT ;  /* 0x00000005c6057209 */ /* 0x000fe40007810000 */
[----:B-1----:R-:W-:Y:S02]  /*1ef60*/  FMNMX.FTZ R3, R175, R4, !PT ;  /* 0x00000004af037209 */ /* 0x002fe40007810000 */
        /* <DEDUP_REMOVED lines=28> */
[----:B------:R-:W-:Y:S01]  /*1f130*/  FADD.FTZ R2, -R164, R165 ;  /* 0x000000a5a4027221 */ /* 0x000fe20000010100 */
[----:B---3--:R-:W-:Y:S05]  /*1f140*/  FMNMX.FTZ R3, R4, R3, !PT ;  /* 0x0000000304037209 */ /* 0x008fea0007810000 */
[----:B------:R-:W-:Y:S02]  /*1f150*/  FADD.FTZ R6, -R3, R0 ;  /* 0x0000000003067221 */ /* 0x000fe40000010100 */
[C---:B--2---:R-:W-:Y:S02]  /*1f160*/  FMUL.FTZ R180, R167.reuse, R164 ;  /* 0x000000a4a7b47220 */ /* 0x044fe40000410000 */
[C---:B------:R-:W-:Y:S02]  /*1f170*/  FMUL.FTZ R170, R167.reuse, R3 ;  /* 0x00000003a7aa7220 */ /* 0x040fe40000410000 */
[C---:B------:R-:W-:Y:S01]  /*1f180*/  FMUL.FTZ R0, R167.reuse, R6 ;  /* 0x00000006a7007220 */ /* 0x040fe20000410000 */
[----:B------:R-:W-:Y:S01]  /*1f190*/  FSEL R180, R180, RZ, P0 ;  /* 0x000000ffb4b47208 */ /* 0x000fe20000000000 */
[----:B------:R-:W-:Y:S01]  /*1f1a0*/  FMUL.FTZ R5, R167, R2 ;  /* 0x00000002a7057220 */ /* 0x000fe20000410000 */
[----:B------:R-:W-:Y:S03]  /*1f1b0*/  FSETP.NEU.FTZ.AND P0, PT, R3, -INF , PT ;  /* 0xff8000000300780b */ /* 0x000fe60003f1d000 */
[-CC-:B------:R-:W-:Y:S01]  /*1f1c0*/  FFMA.FTZ R197, R202, R167.reuse, -R180.reuse ;  /* 0x000000a7cac57223 */ /* 0x180fe200000108b4 */
[----:B------:R-:W-:Y:S01]  /*1f1d0*/  FSEL R170, R170, RZ, P0 ;  /* 0x000000ffaaaa7208 */ /* 0x000fe20000000000 */
[-CC-:B------:R-:W-:Y:S01]  /*1f1e0*/  FFMA.FTZ R194, R194, R167.reuse, -R180.reuse ;  /* 0x000000a7c2c27223 */ /* 0x180fe200000108b4 */
[----:B------:R-:W1:Y:S01]  /*1f1f0*/  MUFU.EX2 R2, R5 ;  /* 0x0000000500027308 */ /* 0x000e620000000800 */
[-C--:B------:R-:W-:Y:S01]  /*1f200*/  FFMA.FTZ R196, R196, R167.reuse, -R180 ;  /* 0x000000a7c4c47223 */ /* 0x080fe200000108b4 */
[----:B------:R-:W-:Y:S01]  /*1f210*/  ISETP.GT.AND P0, PT, R251, RZ, PT ;  /* 0x000000fffb00720c */ /* 0x000fe20003f04270 */
[-CC-:B------:R-:W-:Y:S02]  /*1f220*/  FFMA.FTZ R190, R203, R167.reuse, -R170.reuse ;  /* 0x000000a7cbbe7223 */ /* 0x180fe400000108aa */
[-CC-:B------:R-:W-:Y:S02]  /*1f230*/  FFMA.FTZ R193, R193, R167.reuse, -R170.reuse ;  /* 0x000000a7c1c17223 */ /* 0x180fe400000108aa */
[-C--:B------:R-:W-:Y:S02]  /*1f240*/  FFMA.FTZ R191, R195, R167.reuse, -R170 ;  /* 0x000000a7c3bf7223 */ /* 0x080fe400000108aa */
[-CC-:B------:R-:W-:Y:S01]  /*1f250*/  FFMA.FTZ R195, R192, R167.reuse, -R180.reuse ;  /* 0x000000a7c0c37223 */ /* 0x180fe200000108b4 */
[----:B------:R-:W2:Y:S01]  /*1f260*/  MUFU.EX2 R0, R0 ;  /* 0x0000000000007308 */ /* 0x000ea20000000800 */
[-C--:B------:R-:W-:Y:S02]  /*1f270*/  FFMA.FTZ R192, R205, R167.reuse, -R180 ;  /* 0x000000a7cdc07223 */ /* 0x080fe400000108b4 */
[-C--:B------:R-:W-:Y:S02]  /*1f280*/  FFMA.FTZ R165, R201, R167.reuse, -R170 ;  /* 0x000000a7c9a57223 */ /* 0x080fe400000108aa */
[-C--:B------:R-:W-:Y:S02]  /*1f290*/  FFMA.FTZ R203, R175, R167.reuse, -R180 ;  /* 0x000000a7afcb7223 */ /* 0x080fe400000108b4 */
[-CC-:B------:R-:W-:Y:S02]  /*1f2a0*/  FFMA.FTZ R202, R173, R167.reuse, -R170.reuse ;  /* 0x000000a7adca7223 */ /* 0x180fe400000108aa */
[-C--:B------:R-:W-:Y:S01]  /*1f2b0*/  FFMA.FTZ R205, R172, R167.reuse, -R170 ;  /* 0x000000a7accd7223 */ /* 0x080fe200000108aa */
[----:B------:R-:W-:Y:S01]  /*1f2c0*/  MUFU.EX2 R197, R197 ;  /* 0x000000c500c57308 */ /* 0x000fe20000000800 */
[-C--:B------:R-:W-:Y:S02]  /*1f2d0*/  FFMA.FTZ R199, R199, R167.reuse, -R180 ;  /* 0x000000a7c7c77223 */ /* 0x080fe400000108b4 */
[----:B------:R-:W-:Y:S02]  /*1f2e0*/  FFMA.FTZ R201, R200, R167, -R170 ;  /* 0x000000a7c8c97223 */ /* 0x000fe400000108aa */
[C---:B-1----:R-:W-:Y:S02]  /*1f2f0*/  FMUL.FTZ R4, R2.reuse, R160 ;  /* 0x000000a002047220 */ /* 0x042fe40000410000 */
[C---:B------:R-:W-:Y:S02]  /*1f300*/  FMUL.FTZ R5, R2.reuse, R161 ;  /* 0x000000a102057220 */ /* 0x040fe40000410000 */
[C---:B------:R-:W-:Y:S01]  /*1f310*/  FMUL.FTZ R8, R2.reuse, R156 ;  /* 0x0000009c02087220 */ /* 0x040fe20000410000 */
[----:B------:R-:W1:Y:S01]  /*1f320*/  MUFU.EX2 R194, R194 ;  /* 0x000000c200c27308 */ /* 0x000e620000000800 */
[C---:B------:R-:W-:Y:S02]  /*1f330*/  FMUL.FTZ R9, R2.reuse, R157 ;  /* 0x0000009d02097220 */ /* 0x040fe40000410000 */
[----:B------:R-:W-:Y:S02]  /*1f340*/  FMUL.FTZ R16, R2, R148 ;  /* 0x0000009402107220 */ /* 0x000fe40000410000 */
[C---:B--2---:R-:W-:Y:S02]  /*1f350*/  FMUL.FTZ R6, R0.reuse, R162 ;  /* 0x000000a200067220 */ /* 0x044fe40000410000 */
[C---:B------:R-:W-:Y:S02]  /*1f360*/  FMUL.FTZ R7, R0.reuse, R163 ;  /* 0x000000a300077220 */ /* 0x040fe40000410000 */
[C---:B------:R-:W-:Y:S01]  /*1f370*/  FMUL.FTZ R10, R0.reuse, R158 ;  /* 0x0000009e000a7220 */ /* 0x040fe20000410000 */
[----:B------:R-:W-:Y:S01]  /*1f380*/  MUFU.EX2 R193, R193 ;  /* 0x000000c100c17308 */ /* 0x000fe20000000800 */
[----:B------:R-:W-:Y:S02]  /*1f390*/  FMUL.FTZ R11, R0, R159 ;  /* 0x0000009f000b7220 */ /* 0x000fe40000410000 */
[----:B------:R-:W-:Y:S01]  /*1f3a0*/  FMUL.FTZ R17, R2, R149 ;  /* 0x0000009502117220 */ /* 0x000fe20000410000 */
[----:B------:R-:W-:Y:S01]  /*1f3b0*/  LDSM.16.MT88.4 R156, [R233+0x12800] ;  /* 0x01280000e99c783b */ /* 0x000fe20000004200 */
[C---:B------:R-:W-:Y:S02]  /*1f3c0*/  FMUL.FTZ R18, R0.reuse, R150 ;  /* 0x0000009600127220 */ /* 0x040fe40000410000 */
[----:B------:R-:W-:Y:S02]  /*1f3d0*/  FMUL.FTZ R19, R0, R151 ;  /* 0x0000009700137220 */ /* 0x000fe40000410000 */
[C---:B------:R-:W-:Y:S01]  /*1f3e0*/  FMUL.FTZ R24, R2.reuse, R140 ;  /* 0x0000008c02187220 */ /* 0x040fe20000410000 */
[----:B------:R-:W2:Y:S01]  /*1f3f0*/  MUFU.EX2 R191, R191 ;  /* 0x000000bf00bf7308 */ /* 0x000ea20000000800 */
[----:B------:R-:W-:Y:S01]  /*1f400*/  FMUL.FTZ R25, R2, R141 ;  /* 0x0000008d02197220 */ /* 0x000fe20000410000 */
[----:B------:R-:W-:Y:S01]  /*1f410*/  LDSM.16.MT88.4 R148, [R231+0x10800] ;  /* 0x01080000e794783b */ /* 0x000fe20000004200 */
[----:B------:R-:W-:Y:S01]  /*1f420*/  FMUL.FTZ R26, R0, R142 ;  /* 0x0000008e001a7220 */ /* 0x000fe20000410000 */
[----:B-1----:R-:W-:Y:S01]  /*1f430*/  F2FP.BF16.PACK_AB R160, R194, R197 ;  /* 0x000000c5c2a0723e */ /* 0x002fe200000010ff */
[----:B------:R-:W-:Y:S02]  /*1f440*/  FMUL.FTZ R27, R0, R143 ;  /* 0x0000008f001b7220 */ /* 0x000fe40000410000 */
[C---:B------:R-:W-:Y:S02]  /*1f450*/  FMUL.FTZ R32, R2.reuse, R132 ;  /* 0x0000008402207220 */ /* 0x040fe40000410000 */
[----:B------:R-:W-:Y:S01]  /*1f460*/  FMUL.FTZ R33, R2, R133 ;  /* 0x0000008502217220 */ /* 0x000fe20000410000 */
[----:B------:R-:W-:Y:S01]  /*1f470*/  MUFU.EX2 R195, R195 ;  /* 0x000000c300c37308 */ /* 0x000fe20000000800 */
[C---:B------:R-:W-:Y:S01]  /*1f480*/  FMUL.FTZ R34, R0.reuse, R134 ;  /* 0x0000008600227220 */ /* 0x040fe20000410000 */
[----:B------:R-:W-:Y:S01]  /*1f490*/  LDSM.16.MT88.4 R140, [R231+0x12000] ;  /* 0x01200000e78c783b */ /* 0x000fe20000004200 */
[----:B------:R-:W-:Y:S02]  /*1f4a0*/  FMUL.FTZ R35, R0, R135 ;  /* 0x0000008700237220 */ /* 0x000fe40000410000 */
[C---:B------:R-:W-:Y:S02]  /*1f4b0*/  FMUL.FTZ R36, R2.reuse, R36 ;  /* 0x0000002402247220 */ /* 0x040fe40000410000 */
[----:B------:R-:W-:Y:S02]  /*1f4c0*/  FMUL.FTZ R37, R2, R37 ;  /* 0x0000002502257220 */ /* 0x000fe40000410000 */
[C---:B------:R-:W-:Y:S01]  /*1f4d0*/  FMUL.FTZ R38, R0.reuse, R38 ;  /* 0x0000002600267220 */ /* 0x040fe20000410000 */
[----:B------:R-:W1:Y:S01]  /*1f4e0*/  MUFU.EX2 R192, R192 ;  /* 0x000000c000c07308 */ /* 0x000e620000000800 */
[----:B------:R-:W-:Y:S01]  /*1f4f0*/  LDSM.16.MT88.4 R132, [R232+0x12000] ;  /* 0x01200000e884783b */ /* 0x000fe20000004200 */
[----:B------:R-:W-:Y:S01]  /*1f500*/  FMUL.FTZ R39, R0, R39 ;  /* 0x0000002700277220 */ /* 0x000fe20000410000 */
[----:B--2---:R-:W-:Y:S01]  /*1f510*/  F2FP.BF16.PACK_AB R161, R191, R193 ;  /* 0x000000c1bfa1723e */ /* 0x004fe200000010ff */
[C---:B------:R-:W-:Y:S02]  /*1f520*/  FMUL.FTZ R40, R2.reuse, R40 ;  /* 0x0000002802287220 */ /* 0x040fe40000410000 */
[----:B------:R-:W-:Y:S02]  /*1f530*/  FMUL.FTZ R41, R2, R41 ;  /* 0x0000002902297220 */ /* 0x000fe40000410000 */
[C---:B------:R-:W-:Y:S02]  /*1f540*/  FMUL.FTZ R42, R0.reuse, R42 ;  /* 0x0000002a002a7220 */ /* 0x040fe40000410000 */
        /* <DEDUP_REMOVED lines=19> */
[----:B------:R-:W1:Y:S01]  /*1f680*/  MUFU.EX2 R199, R199 ;  /* 0x000000c700c77308 */ /* 0x000e620000000800 */
[C---:B------:R-:W-:Y:S02]  /*1f690*/  FMUL.FTZ R58, R0.reuse, R58 ;  /* 0x0000003a003a7220 */ /* 0x040fe40000410000 */
[----:B------:R-:W-:Y:S01]  /*1f6a0*/  FMUL.FTZ R59, R0, R59 ;  /* 0x0000003b003b7220 */ /* 0x000fe20000410000 */
[----:B--2---:R-:W-:Y:S01]  /*1f6b0*/  F2FP.BF16.PACK_AB R163, R165, R190 ;  /* 0x000000bea5a3723e */ /* 0x004fe200000010ff */
[-CC-:B------:R-:W-:Y:S02]  /*1f6c0*/  FFMA.FTZ R200, R174, R167.reuse, -R180.reuse ;  /* 0x000000a7aec87223 */ /* 0x180fe400000108b4 */
[----:B------:R-:W-:Y:S01]  /*1f6d0*/  LDSM.16.MT88.4 R172, [R233+0x14800] ;  /* 0x01480000e9ac783b */ /* 0x000fe20000004200 */
[-CC-:B------:R-:W-:Y:S02]  /*1f6e0*/  FFMA.FTZ R177, R177, R167.reuse, -R180.reuse ;  /* 0x000000a7b1b17223 */ /* 0x180fe400000108b4 */
[-CC-:B------:R-:W-:Y:S01]  /*1f6f0*/  FFMA.FTZ R179, R179, R167.reuse, -R180.reuse ;  /* 0x000000a7b3b37223 */ /* 0x180fe200000108b4 */
[C---:B------:R-:W-:Y:S01]  /*1f700*/  HMMA.16816.F32.BF16 R4, R160.reuse, R12, R4 ;  /* 0x0000000ca004723c */ /* 0x040fe20000041804 */
[----:B------:R-:W-:Y:S04]  /*1f710*/  MUFU.EX2 R201, R201 ;  /* 0x000000c900c97308 */ /* 0x000fe80000000800 */
[----:B------:R-:W-:Y:S02]  /*1f720*/  FFMA.FTZ R178, R178, R167, -R180 ;  /* 0x000000a7b2b27223 */ /* 0x000fe400000108b4 */
[C---:B------:R-:W-:Y:S01]  /*1f730*/  FMUL.FTZ R12, R2.reuse, R152 ;  /* 0x00000098020c7220 */ /* 0x040fe20000410000 */
[C---:B------:R-:W-:Y:S03]  /*1f740*/  HMMA.16816.F32.BF16 R8, R160.reuse, R14, R8 ;  /* 0x0000000ea008723c */ /* 0x040fe60000041808 */
[----:B------:R-:W-:Y:S01]  /*1f750*/  MUFU.EX2 R203, R203 ;  /* 0x000000cb00cb7308 */ /* 0x000fe20000000800 */
[C---:B------:R-:W-:Y:S02]  /*1f760*/  FMUL.FTZ R13, R2.reuse, R153 ;  /* 0x00000099020d7220 */ /* 0x040fe40000410000 */
[----:B------:R-:W-:Y:S02]  /*1f770*/  FMUL.FTZ R60, R2, R60 ;  /* 0x0000003c023c7220 */ /* 0x000fe40000410000 */
[C---:B------:R-:W-:Y:S04]  /*1f780*/  FMUL.FTZ R14, R0.reuse, R154 ;  /* 0x0000009a000e7220 */ /* 0x040fe80000410000 */
[----:B------:R-:W-:Y:S01]  /*1f790*/  FMUL.FTZ R15, R0, R155 ;  /* 0x0000009b000f7220 */ /* 0x000fe20000410000 */
[----:B------:R-:W-:Y:S01]  /*1f7a0*/  MUFU.EX2 R200, R200 ;  /* 0x000000c800c87308 */ /* 0x000fe20000000800 */
[----:B------:R-:W2:Y:S01]  /*1f7b0*/  LDSM.16.MT88.4 R152, [R231+0x10000] ;  /* 0x01000000e798783b */ /* 0x000ea20000004200 */
[----:B------:R-:W-:Y:S02]  /*1f7c0*/  FMUL.FTZ R61, R2, R61 ;  /* 0x0000003d023d7220 */ /* 0x000fe40000410000 */
[C---:B------:R-:W-:Y:S02]  /*1f7d0*/  FMUL.FTZ R62, R0.reuse, R62 ;  /* 0x0000003e003e7220 */ /* 0x040fe40000410000 */
[C---:B------:R-:W-:Y:S03]  /*1f7e0*/  HMMA.16816.F32.BF16 R12, R160.reuse, R20, R12 ;  /* 0x00000014a00c723c */ /* 0x040fe6000004180c */
[----:B------:R-:W-:Y:S01]  /*1f7f0*/  FMUL.FTZ R63, R0, R63 ;  /* 0x0000003f003f7220 */ /* 0x000fe20000410000 */
[----:B------:R-:W-:Y:S01]  /*1f800*/  MUFU.EX2 R202, R202 ;  /* 0x000000ca00ca7308 */ /* 0x000fe20000000800 */
[C---:B------:R-:W-:Y:S02]  /*1f810*/  FMUL.FTZ R64, R2.reuse, R64 ;  /* 0x0000004002407220 */ /* 0x040fe40000410000 */
[C---:B------:R-:W-:Y:S01]  /*1f820*/  FMUL.FTZ R20, R2.reuse, R144 ;  /* 0x0000009002147220 */ /* 0x040fe20000410000 */
[C---:B------:R-:W-:Y:S04]  /*1f830*/  HMMA.16816.F32.BF16 R16, R160.reuse, R22, R16 ;  /* 0x00000016a010723c */ /* 0x040fe80000041810 */
[C---:B------:R-:W-:Y:S02]  /*1f840*/  FMUL.FTZ R21, R2.reuse, R145 ;  /* 0x0000009102157220 */ /* 0x040fe40000410000 */
[----:B------:R-:W-:Y:S01]  /*1f850*/  FMUL.FTZ R65, R2, R65 ;  /* 0x0000004102417220 */ /* 0x000fe20000410000 */
[----:B------:R-:W-:Y:S01]  /*1f860*/  MUFU.EX2 R205, R205 ;  /* 0x000000cd00cd7308 */ /* 0x000fe20000000800 */
[C---:B------:R-:W-:Y:S04]  /*1f870*/  FMUL.FTZ R22, R0.reuse, R146 ;  /* 0x0000009200167220 */ /* 0x040fe80000410000 */
[C---:B------:R-:W-:Y:S02]  /*1f880*/  FMUL.FTZ R23, R0.reuse, R147 ;  /* 0x0000009300177220 */ /* 0x040fe40000410000 */
[----:B------:R-:W3:Y:S01]  /*1f890*/  LDSM.16.MT88.4 R144, [R234+0x12000] ;  /* 0x01200000ea90783b */ /* 0x000ee20000004200 */
[C---:B------:R-:W-:Y:S02]  /*1f8a0*/  FMUL.FTZ R66, R0.reuse, R66 ;  /* 0x0000004200427220 */ /* 0x040fe40000410000 */
[----:B------:R-:W-:Y:S02]  /*1f8b0*/  FMUL.FTZ R67, R0, R67 ;  /* 0x0000004300437220 */ /* 0x000fe40000410000 */
[C---:B------:R-:W-:Y:S03]  /*1f8c0*/  HMMA.16816.F32.BF16 R20, R160.reuse, R28, R20 ;  /* 0x0000001ca014723c */ /* 0x040fe60000041814 */
[C---:B------:R-:W-:Y:S02]  /*1f8d0*/  FMUL.FTZ R68, R2.reuse, R68 ;  /* 0x0000004402447220 */ /* 0x040fe40000410000 */
[C---:B------:R-:W-:Y:S02]  /*1f8e0*/  FMUL.FTZ R69, R2.reuse, R69 ;  /* 0x0000004502457220 */ /* 0x040fe40000410000 */
[C---:B------:R-:W-:Y:S01]  /*1f8f0*/  FMUL.FTZ R28, R2.reuse, R136 ;  /* 0x00000088021c7220 */ /* 0x040fe20000410000 */
[C---:B------:R-:W-:Y:S04]  /*1f900*/  HMMA.16816.F32.BF16 R24, R160.reuse, R30, R24 ;  /* 0x0000001ea018723c */ /* 0x040fe80000041818 */
[----:B------:R-:W-:Y:S02]  /*1f910*/  FMUL.FTZ R29, R2, R137 ;  /* 0x00000089021d7220 */ /* 0x000fe40000410000 */
[C---:B------:R-:W-:Y:S02]  /*1f920*/  FMUL.FTZ R70, R0.reuse, R70 ;  /* 0x0000004600467220 */ /* 0x040fe40000410000 */
[C---:B------:R-:W-:Y:S04]  /*1f930*/  FMUL.FTZ R30, R0.reuse, R138 ;  /* 0x0000008a001e7220 */ /* 0x040fe80000410000 */
[C---:B------:R-:W-:Y:S02]  /*1f940*/  FMUL.FTZ R31, R0.reuse, R139 ;  /* 0x0000008b001f7220 */ /* 0x040fe40000410000 */
[----:B------:R-:W4:Y:S01]  /*1f950*/  LDSM.16.MT88.4 R136, [R233+0x12000] ;  /* 0x01200000e988783b */ /* 0x000f220000004200 */
[----:B------:R-:W-:Y:S02]  /*1f960*/  FMUL.FTZ R71, R0, R71 ;  /* 0x0000004700477220 */ /* 0x000fe40000410000 */
[C---:B------:R-:W-:Y:S02]  /*1f970*/  FMUL.FTZ R72, R2.reuse, R72 ;  /* 0x0000004802487220 */ /* 0x040fe40000410000 */
[C---:B--2---:R-:W-:Y:S03]  /*1f980*/  HMMA.16816.F32.BF16 R28, R160.reuse, R152, R28 ;  /* 0x00000098a01c723c */ /* 0x044fe6000004181c */
[----:B------:R-:W-:Y:S02]  /*1f990*/  FMUL.FTZ R73, R2, R73 ;  /* 0x0000004902497220 */ /* 0x000fe40000410000 */
[C---:B------:R-:W-:Y:S02]  /*1f9a0*/  FMUL.FTZ R74, R0.reuse, R74 ;  /* 0x0000004a004a7220 */ /* 0x040fe40000410000 */
[----:B------:R-:W-:Y:S01]  /*1f9b0*/  FMUL.FTZ R75, R0, R75 ;  /* 0x0000004b004b7220 */ /* 0x000fe20000410000 */
[C---:B------:R-:W-:Y:S01]  /*1f9c0*/  HMMA.16816.F32.BF16 R32, R160.reuse, R154, R32 ;  /* 0x0000009aa020723c */ /* 0x040fe20000041820 */
[----:B------:R-:W-:Y:S03]  /*1f9d0*/  LDSM.16.MT88.4 R152, [R234+0x12800] ;  /* 0x01280000ea98783b */ /* 0x000fe60000004200 */
[C---:B------:R-:W-:Y:S02]  /*1f9e0*/  FMUL.FTZ R76, R2.reuse, R76 ;  /* 0x0000004c024c7220 */ /* 0x040fe40000410000 */
[----:B------:R-:W-:Y:S02]  /*1f9f0*/  FMUL.FTZ R77, R2, R77 ;  /* 0x0000004d024d7220 */ /* 0x000fe40000410000 */
[C---:B---3--:R-:W-:Y:S04]  /*1fa00*/  HMMA.16816.F32.BF16 R36, R160.reuse, R144, R36 ;  /* 0x00000090a024723c */ /* 0x048fe80000041824 */
[C---:B------:R-:W-:Y:S02]  /*1fa10*/  FMUL.FTZ R78, R0.reuse, R78 ;  /* 0x0000004e004e7220 */ /* 0x040fe40000410000 */
[----:B------:R-:W-:Y:S02]  /*1fa20*/  FMUL.FTZ R79, R0, R79 ;  /* 0x0000004f004f7220 */ /* 0x000fe40000410000 */
[C---:B------:R-:W-:Y:S01]  /*1fa30*/  HMMA.16816.F32.BF16 R40, R160.reuse, R146, R40 ;  /* 0x00000092a028723c */ /* 0x040fe20000041828 */
[----:B------:R-:W-:Y:S03]  /*1fa40*/  LDSM.16.MT88.4 R144, [R232+0x10800] ;  /* 0x01080000e890783b */ /* 0x000fe60000004200 */
        /* <DEDUP_REMOVED lines=15> */
[----:B------:R-:W3:Y:S03]  /*1fb40*/  LDSM.16.MT88.4 R132, [R233+0x14000] ;  /* 0x01400000e984783b */ /* 0x000ee60000004200 */
        /* <DEDUP_REMOVED lines=9> */
[C---:B------:R-:W-:Y:S01]  /*1fbe0*/  FMUL.FTZ R96, R2.reuse, R96 ;  /* 0x0000006002607220 */ /* 0x040fe20000410000 */
[C---:B--2---:R-:W-:Y:S03]  /*1fbf0*/  HMMA.16816.F32.BF16 R68, R160.reuse, R136, R68 ;  /* 0x00000088a044723c */ /* 0x044fe60000041844 */
[----:B------:R-:W-:Y:S02]  /*1fc00*/  FMUL.FTZ R97, R2, R97 ;  /* 0x0000006102617220 */ /* 0x000fe40000410000 */
[C---:B------:R-:W-:Y:S02]  /*1fc10*/  FMUL.FTZ R98, R0.reuse, R98 ;  /* 0x0000006200627220 */ /* 0x040fe40000410000 */
[----:B------:R-:W-:Y:S01]  /*1fc20*/  FMUL.FTZ R99, R0, R99 ;  /* 0x0000006300637220 */ /* 0x000fe20000410000 */
[C---:B------:R-:W-:Y:S01]  /*1fc30*/  HMMA.16816.F32.BF16 R72, R160.reuse, R138, R72 ;  /* 0x0000008aa048723c */ /* 0x040fe20000041848 */
[----:B------:R-:W2:Y:S03]  /*1fc40*/  LDSM.16.MT88.4 R136, [R231+0x14000] ;  /* 0x01400000e788783b */ /* 0x000ea60000004200 */
[C---:B------:R-:W-:Y:S02]  /*1fc50*/  FMUL.FTZ R100, R2.reuse, R100 ;  /* 0x0000006402647220 */ /* 0x040fe40000410000 */
[----:B------:R-:W-:Y:S02]  /*1fc60*/  FMUL.FTZ R101, R2, R101 ;  /* 0x0000006502657220 */ /* 0x000fe40000410000 */
[C---:B---3--:R-:W-:Y:S04]  /*1fc70*/  HMMA.16816.F32.BF16 R76, R160.reuse, R132, R76 ;  /* 0x00000084a04c723c */ /* 0x048fe8000004184c */
[C---:B------:R-:W-:Y:S02]  /*1fc80*/  FMUL.FTZ R102, R0.reuse, R102 ;  /* 0x0000006600667220 */ /* 0x040fe40000410000 */
[----:B------:R-:W-:Y:S02]  /*1fc90*/  FMUL.FTZ R103, R0, R103 ;  /* 0x0000006700677220 */ /* 0x000fe40000410000 */
[C---:B------:R-:W-:Y:S01]  /*1fca0*/  HMMA.16816.F32.BF16 R80, R160.reuse, R134, R80 ;  /* 0x00000086a050723c */ /* 0x040fe20000041850 */
[----:B------:R-:W3:Y:S03]  /*1fcb0*/  LDSM.16.MT88.4 R132, [R234+0x16000] ;  /* 0x01600000ea84783b */ /* 0x000ee60000004200 */
        /* <DEDUP_REMOVED lines=32> */
[----:B------:R-:W-:Y:S01]  /*1fec0*/  FMUL.FTZ R124, R2, R124 ;  /* 0x0000007c027c7220 */ /* 0x000fe20000410000 */
[C---:B--2---:R-:W-:Y:S03]  /*1fed0*/  HMMA.16816.F32.BF16 R116, R160.reuse, R136, R116 ;  /* 0x00000088a074723c */ /* 0x044fe60000041874 */
[----:B------:R-:W-:Y:S02]  /*1fee0*/  FFMA.FTZ R198, R198, R167, -R170 ;  /* 0x000000a7c6c67223 */ /* 0x000fe400000108aa */
[----:B------:R-:W-:Y:S02]  /*1fef0*/  FMUL.FTZ R125, R2, R125 ;  /* 0x0000007d027d7220 */ /* 0x000fe40000410000 */
[C---:B------:R-:W-:Y:S01]  /*1ff00*/  FMUL.FTZ R126, R0.reuse, R126 ;  /* 0x0000007e007e7220 */ /* 0x040fe20000410000 */
[C---:B------:R-:W-:Y:S01]  /*1ff10*/  HMMA.16816.F32.BF16 R120, R160.reuse, R138, R120 ;  /* 0x0000008aa078723c */ /* 0x040fe20000041878 */
[----:B------:R-:W2:Y:S01]  /*1ff20*/  MUFU.EX2 R198, R198 ;  /* 0x000000c600c67308 */ /* 0x000ea20000000800 */
[----:B------:R-:W5:Y:S02]  /*1ff30*/  LDSM.16.MT88.4 R136, [R233+0x10800] ;  /* 0x01080000e988783b */ /* 0x000f640000004200 */
[----:B------:R-:W-:Y:S02]  /*1ff40*/  FMUL.FTZ R127, R0, R127 ;  /* 0x0000007f007f7220 */ /* 0x000fe40000410000 */
[C---:B------:R-:W-:Y:S02]  /*1ff50*/  FMUL.FTZ R128, R2.reuse, R128 ;  /* 0x0000008002807220 */ /* 0x040fe40000410000 */
[----:B------:R-:W-:Y:S03]  /*1ff60*/  FMUL.FTZ R129, R2, R129 ;  /* 0x0000008102817220 */ /* 0x000fe60000410000 */
[C---:B---3--:R-:W-:Y:S03]  /*1ff70*/  HMMA.16816.F32.BF16 R124, R160.reuse, R132, R124 ;  /* 0x00000084a07c723c */ /* 0x048fe6000004187c */
[C---:B------:R-:W-:Y:S02]  /*1ff80*/  FMUL.FTZ R130, R0.reuse, R130 ;  /* 0x0000008200827220 */ /* 0x040fe40000410000 */
[----:B------:R-:W-:Y:S02]  /*1ff90*/  FMUL.FTZ R131, R0, R131 ;  /* 0x0000008300837220 */ /* 0x000fe40000410000 */
[----:B-1----:R-:W-:Y:S01]  /*1ffa0*/  F2FP.BF16.PACK_AB R132, R199, R196 ;  /* 0x000000c4c784723e */ /* 0x002fe200000010ff */
[-CC-:B------:R-:W-:Y:S04]  /*1ffb0*/  FFMA.FTZ R204, R204, R167.reuse, -R180.reuse ;  /* 0x000000a7cccc7223 */ /* 0x180fe800000108b4 */
[----:B------:R-:W-:Y:S01]  /*1ffc0*/  HMMA.16816.F32.BF16 R128, R160, R134, R128 ;  /* 0x00000086a080723c */ /* 0x000fe20000041880 */
[----:B------:R-:W1:Y:S01]  /*1ffd0*/  LDSM.16.MT88.4 R160, [R232+0x12800] ;  /* 0x01280000e8a0783b */ /* 0x000e620000004200 */
[----:B------:R-:W-:Y:S01]  /*1ffe0*/  MUFU.EX2 R204, R204 ;  /* 0x000000cc00cc7308 */ /* 0x000fe20000000800 */
[----:B--2---:R-:W-:Y:S01]  /*1fff0*/  F2FP.BF16.PACK_AB R133, R201, R198 ;  /* 0x000000c6c985723e */ /* 0x004fe200000010ff */
[-C--:B------:R-:W-:Y:S02]  /*20000*/  FFMA.FTZ R207, R187, R167.reuse, -R180 ;  /* 0x000000a7bbcf7223 */ /* 0x080fe400000108b4 */
[----:B------:R-:W-:Y:S01]  /*20010*/  FFMA.FTZ R206, R186, R167, -R170 ;  /* 0x000000a7bace7223 */ /* 0x000fe200000108aa */
[----:B------:R-:W-:Y:S01]  /*20020*/  F2FP.BF16.PACK_AB R134, R200, R203 ;  /* 0x000000cbc886723e */ /* 0x000fe200000010ff */
[-C--:B------:R-:W-:Y:S01]  /*20030*/  FFMA.FTZ R183, R183, R167.reuse, -R180 ;  /* 0x000000a7b7b77223 */ /* 0x080fe200000108b4 */
[----:B------:R-:W-:Y:S03]  /*20040*/  F2FP.BF16.PACK_AB R135, R205, R202 ;  /* 0x000000cacd87723e */ /* 0x000fe600000010ff */
[-CC-:B------:R-:W-:Y:S01]  /*20050*/  FFMA.FTZ R182, R182, R167.reuse, -R170.reuse ;  /* 0x000000a7b6b67223 */ /* 0x180fe200000108aa */
[----:B------:R-:W-:Y:S01]  /*20060*/  MUFU.EX2 R207, R207 ;  /* 0x000000cf00cf7308 */ /* 0x000fe20000000800 */
[-CC-:B------:R-:W-:Y:S02]  /*20070*/  FFMA.FTZ R181, R181, R167.reuse, -R170.reuse ;  /* 0x000000a7b5b57223 */ /* 0x180fe400000108aa */
[C---:B----4-:R-:W-:Y:S05]  /*20080*/  HMMA.16816.F32.BF16 R4, R132.reuse, R140, R4 ;  /* 0x0000008c8404723c */ /* 0x050fea0000041804 */
[-C--:B------:R-:W-:Y:S02]  /*20090*/  FFMA.FTZ R185, R185, R167.reuse, -R170 ;  /* 0x000000a7b9b97223 */ /* 0x080fe400000108aa */
[----:B------:R-:W-:Y:S01]  /*200a0*/  MUFU.EX2 R183, R183 ;  /* 0x000000b700b77308 */ /* 0x000fe20000000800 */
[C---:B------:R-:W-:Y:S01]  /*200b0*/  HMMA.16816.F32.BF16 R8, R132.reuse, R142, R8 ;  /* 0x0000008e8408723c */ /* 0x040fe20000041808 */
[----:B------:R-:W2:Y:S03]  /*200c0*/  LDSM.16.MT88.4 R140, [R231+0x12800] ;  /* 0x01280000e78c783b */ /* 0x000ea60000004200 */
[-CC-:B------:R-:W-:Y:S02]  /*200d0*/  FFMA.FTZ R184, R184, R167.reuse, -R180.reuse ;  /* 0x000000a7b8b87223 */ /* 0x180fe400000108b4 */
[-C--:B------:R-:W-:Y:S02]  /*200e0*/  FFMA.FTZ R180, R176, R167.reuse, -R180 ;  /* 0x000000a7b0b47223 */ /* 0x080fe400000108b4 */
[C---:B-----5:R-:W-:Y:S01]  /*200f0*/  HMMA.16816.F32.BF16 R12, R132.reuse, R136, R12 ;  /* 0x00000088840c723c */ /* 0x060fe2000004180c */
[----:B------:R-:W-:Y:S03]  /*20100*/  MUFU.EX2 R182, R182 ;  /* 0x000000b600b67308 */ /* 0x000fe60000000800 */
[-CC-:B------:R-:W-:Y:S02]  /*20110*/  FFMA.FTZ R171, R171, R167.reuse, -R170.reuse ;  /* 0x000000a7abab7223 */ /* 0x180fe400000108aa */
[-CC-:B------:R-:W-:Y:S02]  /*20120*/  FFMA.FTZ R169, R169, R167.reuse, -R170.reuse ;  /* 0x000000a7a9a97223 */ /* 0x180fe400000108aa */
[C---:B------:R-:W-:Y:S01]  /*20130*/  HMMA.16816.F32.BF16 R16, R132.reuse, R138, R16 ;  /* 0x0000008a8410723c */ /* 0x040fe20000041810 */
[----:B------:R-:W3:Y:S02]  /*20140*/  LDSM.16.MT88.4 R136, [R234+0x14800] ;  /* 0x01480000ea88783b */ /* 0x000ee40000004200 */
[----:B------:R-:W-:Y:S01]  /*20150*/  MUFU.EX2 R181, R181 ;  /* 0x000000b500b57308 */ /* 0x000fe20000000800 */
[-CC-:B------:R-:W-:Y:S02]  /*20160*/  FFMA.FTZ R168, R168, R167.reuse, -R170.reuse ;  /* 0x000000a7a8a87223 */ /* 0x180fe400000108aa */
[----:B------:R-:W-:Y:S02]  /*20170*/  FFMA.FTZ R170, R166, R167, -R170 ;  /* 0x000000a7a6aa7223 */ /* 0x000fe400000108aa */
[C---:B------:R-:W-:Y:S04]  /*20180*/  HMMA.16816.F32.BF16 R20, R132.reuse, R144, R20 ;  /* 0x000000908414723c */ /* 0x040fe80000041814 */
[----:B------:R-:W-:Y:S01]  /*20190*/  FFMA.FTZ R193, R0, R252, R193 ;  /* 0x000000fc00c17223 */ /* 0x000fe200000100c1 */
[----:B------:R-:W-:Y:S03]  /*201a0*/  MUFU.EX2 R186, R169 ;  /* 0x000000a900ba7308 */ /* 0x000fe60000000800 */
[C---:B------:R-:W-:Y:S01]  /*201b0*/  HMMA.16816.F32.BF16 R24, R132.reuse, R146, R24 ;  /* 0x000000928418723c */ /* 0x040fe20000041818 */
[----:B------:R-:W4:Y:S03]  /*201c0*/  LDSM.16.MT88.4 R144, [R232+0x14800] ;  /* 0x01480000e890783b */ /* 0x000f260000004200 */
[----:B------:R-:W-:Y:S03]  /*201d0*/  FADD.FTZ R193, R191, R193 ;  /* 0x000000c1bfc17221 */ /* 0x000fe60000010000 */
[----:B------:R-:W-:Y:S01]  /*201e0*/  MUFU.EX2 R187, R185 ;  /* 0x000000b900bb7308 */ /* 0x000fe20000000800 */
[C---:B------:R-:W-:Y:S04]  /*201f0*/  HMMA.16816.F32.BF16 R28, R132.reuse, R148, R28 ;  /* 0x00000094841c723c */ /* 0x040fe8000004181c */
[----:B------:R-:W-:Y:S04]  /*20200*/  FADD.FTZ R190, R190, R193 ;  /* 0x000000c1bebe7221 */ /* 0x000fe80000010000 */
[C---:B------:R-:W-:Y:S01]  /*20210*/  HMMA.16816.F32.BF16 R32, R132.reuse, R150, R32 ;  /* 0x000000968420723c */ /* 0x040fe20000041820 */
[----:B------:R-:W5:Y:S01]  /*20220*/  LDSM.16.MT88.4 R148, [R231+0x14800] ;  /* 0x01480000e794783b */ /* 0x000f620000004200 */
[----:B------:R-:W-:Y:S02]  /*20230*/  MUFU.EX2 R185, R178 ;  /* 0x000000b200b97308 */ /* 0x000fe40000000800 */
[----:B------:R-:W-:Y:S04]  /*20240*/  FADD.FTZ R165, R165, R190 ;  /* 0x000000bea5a57221 */ /* 0x000fe80000010000 */
[C---:B------:R-:W-:Y:S04]  /*20250*/  HMMA.16816.F32.BF16 R36, R132.reuse, R152, R36 ;  /* 0x000000988424723c */ /* 0x040fe80000041824 */
[----:B------:R-:W-:Y:S01]  /*20260*/  MUFU.EX2 R241, R184 ;  /* 0x000000b800f17308 */ /* 0x000fe20000000800 */
[----:B------:R-:W-:Y:S01]  /*20270*/  FADD.FTZ R198, R198, R165 ;  /* 0x000000a5c6c67221 */ /* 0x000fe20000010000 */
[----:B------:R-:W-:Y:S02]  /*20280*/  MOV R165, R164 ;  /* 0x000000a400a57202 */ /* 0x000fe40000000f00 */
[C---:B------:R-:W-:Y:S01]  /*20290*/  HMMA.16816.F32.BF16 R40, R132.reuse, R154, R40 ;  /* 0x0000009a8428723c */ /* 0x040fe20000041828 */
[----:B------:R-:W-:Y:S03]  /*202a0*/  LDSM.16.MT88.4 R152, [R232+0x11000] ;  /* 0x01100000e898783b */ /* 0x000fe60000004200 */
[----:B------:R-:W-:Y:S02]  /*202b0*/  FADD.FTZ R201, R201, R198 ;  /* 0x000000c6c9c97221 */ /* 0x000fe40000010000 */
[----:B------:R-:W-:Y:S02]  /*202c0*/  MUFU.EX2 R184, R171 ;  /* 0x000000ab00b87308 */ /* 0x000fe40000000800 */
[C---:B------:R-:W-:Y:S04]  /*202d0*/  HMMA.16816.F32.BF16 R44, R132.reuse, R156, R44 ;  /* 0x0000009c842c723c */ /* 0x040fe8000004182c */
[----:B------:R-:W-:Y:S04]  /*202e0*/  FADD.FTZ R202, R202, R201 ;  /* 0x000000c9caca7221 */ /* 0x000fe80000010000 */
[C---:B------:R-:W-:Y:S01]  /*202f0*/  HMMA.16816.F32.BF16 R48, R132.reuse, R158, R48 ;  /* 0x0000009e8430723c */ /* 0x040fe20000041830 */
[----:B------:R-:W-:Y:S01]  /*20300*/  LDSM.16.MT88.4 R156, [R234+0x13000] ;  /* 0x01300000ea9c783b */ /* 0x000fe20000004200 */
[----:B------:R-:W3:Y:S02]  /*20310*/  MUFU.EX2 R206, R206 ;  /* 0x000000ce00ce7308 */ /* 0x000ee40000000800 */
[----:B------:R-:W-:Y:S04]  /*20320*/  FADD.FTZ R205, R205, R202 ;  /* 0x000000cacdcd7221 */ /* 0x000fe80000010000 */
[C---:B-1----:R-:W-:Y:S04]  /*20330*/  HMMA.16816.F32.BF16 R52, R132.reuse, R160, R52 ;  /* 0x000000a08434723c */ /* 0x042fe80000041834 */
[----:B------:R-:W-:Y:S04]  /*20340*/  MUFU.EX2 R166, R170 ;  /* 0x000000aa00a67308 */ /* 0x000fe80000000800 */
[C---:B------:R-:W-:Y:S01]  /*20350*/  HMMA.16816.F32.BF16 R56, R132.reuse, R162, R56 ;  /* 0x000000a28438723c */ /* 0x040fe20000041838 */
[----:B------:R-:W-:Y:S07]  /*20360*/  LDSM.16.MT88.4 R160, [R232+0x13000] ;  /* 0x01300000e8a0783b */ /* 0x000fee0000004200 */
[C---:B--2---:R-:W-:Y:S04]  /*20370*/  HMMA.16816.F32.BF16 R60, R132.reuse, R140, R60 ;  /* 0x0000008c843c723c */ /* 0x044fe8000004183c */
[----:B---3--:R-:W-:Y:S04]  /*20380*/  FADD.FTZ R0, R206, R205 ;  /* 0x000000cdce007221 */ /* 0x008fe80000010000 */
[C---:B------:R-:W-:Y:S01]  /*20390*/  HMMA.16816.F32.BF16 R64, R132.reuse, R142, R64 ;  /* 0x0000008e8440723c */ /* 0x040fe20000041840 */
[----:B------:R-:W-:Y:S07]  /*203a0*/  LDSM.16.MT88.4 R140, [R233+0x16800] ;  /* 0x01680000e98c783b */ /* 0x000fee0000004200 */
[C---:B------:R-:W-:Y:S08]  /*203b0*/  HMMA.16816.F32.BF16 R68, R132.reuse, R136, R68 ;  /* 0x000000888444723c */ /* 0x040ff00000041844 */
[C---:B------:R-:W-:Y:S01]  /*203c0*/  HMMA.16816.F32.BF16 R72, R132.reuse, R138, R72 ;  /* 0x0000008a8448723c */ /* 0x040fe20000041848 */
[----:B------:R-:W1:Y:S07]  /*203d0*/  LDSM.16.MT88.4 R136, [R234+0x16800] ;  /* 0x01680000ea88783b */ /* 0x000e6e0000004200 */
[C---:B------:R-:W-:Y:S08]  /*203e0*/  HMMA.16816.F32.BF16 R76, R132.reuse, R172, R76 ;  /* 0x000000ac844c723c */ /* 0x040ff0000004184c */
[C---:B------:R-:W-:Y:S01]  /*203f0*/  HMMA.16816.F32.BF16 R80, R132.reuse, R174, R80 ;  /* 0x000000ae8450723c */ /* 0x040fe20000041850 */
[----:B------:R-:W-:Y:S07]  /*20400*/  LDSM.16.MT88.4 R172, [R231+0x13000] ;  /* 0x01300000e7ac783b */ /* 0x000fee0000004200 */
[C---:B----4-:R-:W-:Y:S08]  /*20410*/  HMMA.16816.F32.BF16 R84, R132.reuse, R144, R84 ;  /* 0x000000908454723c */ /* 0x050ff00000041854 */
[C---:B------:R-:W-:Y:S01]  /*20420*/  HMMA.16816.F32.BF16 R88, R132.reuse, R146, R88 ;  /* 0x000000928458723c */ /* 0x040fe20000041858 */
[----:B------:R-:W2:Y:S07]  /*20430*/  LDSM.16.MT88.4 R144, [R232+0x16800] ;  /* 0x01680000e890783b */ /* 0x000eae0000004200 */
[C---:B-----5:R-:W-:Y:S08]  /*20440*/  HMMA.16816.F32.BF16 R92, R132.reuse, R148, R92 ;  /* 0x00000094845c723c */ /* 0x060ff0000004185c */
[C---:B------:R-:W-:Y:S01]  /*20450*/  HMMA.16816.F32.BF16 R96, R132.reuse, R150, R96 ;  /* 0x000000968460723c */ /* 0x040fe20000041860 */
[----:B------:R-:W3:Y:S07]  /*20460*/  LDSM.16.MT88.4 R148, [R231+0x16800] ;  /* 0x01680000e794783b */ /* 0x000eee0000004200 */
[C---:B-1----:R-:W-:Y:S08]  /*20470*/  HMMA.16816.F32.BF16 R100, R132.reuse, R136, R100 ;  /* 0x000000888464723c */ /* 0x042ff00000041864 */
[C---:B------:R-:W-:Y:S01]  /*20480*/  HMMA.16816.F32.BF16 R104, R132.reuse, R138, R104 ;  /* 0x0000008a8468723c */ /* 0x040fe20000041868 */
[----:B------:R-:W1:Y:S07]  /*20490*/  LDSM.16.MT88.4 R136, [R234+0x11000] ;  /* 0x01100000ea88783b */ /* 0x000e6e0000004200 */
[C---:B------:R-:W-:Y:S08]  /*204a0*/  HMMA.16816.F32.BF16 R108, R132.reuse, R140, R108 ;  /* 0x0000008c846c723c */ /* 0x040ff0000004186c */
[C---:B------:R-:W-:Y:S01]  /*204b0*/  HMMA.16816.F32.BF16 R112, R132.reuse, R142, R112 ;  /* 0x0000008e8470723c */ /* 0x040fe20000041870 */
[----:B------:R-:W4:Y:S07]  /*204c0*/  LDSM.16.MT88.4 R140, [R233+0x11000] ;  /* 0x01100000e98c783b */ /* 0x000f2e0000004200 */
[C---:B--2---:R-:W-:Y:S08]  /*204d0*/  HMMA.16816.F32.BF16 R116, R132.reuse, R144, R116 ;  /* 0x000000908474723c */ /* 0x044ff00000041874 */
[C---:B------:R-:W-:Y:S01]  /*204e0*/  HMMA.16816.F32.BF16 R120, R132.reuse, R146, R120 ;  /* 0x000000928478723c */ /* 0x040fe20000041878 */
[----:B------:R-:W2:Y:S07]  /*204f0*/  LDSM.16.MT88.4 R144, [R231+0x11000] ;  /* 0x01100000e790783b */ /* 0x000eae0000004200 */
[C---:B---3--:R-:W-:Y:S08]  /*20500*/  HMMA.16816.F32.BF16 R124, R132.reuse, R148, R124 ;  /* 0x00000094847c723c */ /* 0x048ff0000004187c */
[----:B------:R-:W-:Y:S01]  /*20510*/  HMMA.16816.F32.BF16 R128, R132, R150, R128 ;  /* 0x000000968480723c */ /* 0x000fe20000041880 */
[----:B------:R-:W3:Y:S06]  /*20520*/  LDSM.16.MT88.4 R148, [R233+0x13000] ;  /* 0x01300000e994783b */ /* 0x000eec0000004200 */
[----:B------:R-:W-:Y:S02]  /*20530*/  F2FP.BF16.PACK_AB R134, R183, R241 ;  /* 0x000000f1b786723e */ /* 0x000fe400000010ff */
[----:B------:R-:W-:Y:S03]  /*20540*/  F2FP.BF16.PACK_AB R135, R181, R182 ;  /* 0x000000b6b587723e */ /* 0x000fe600000010ff */
[----:B------:R-:W-:Y:S02]  /*20550*/  F2FP.BF16.PACK_AB R132, R207, R204 ;  /* 0x000000cccf84723e */ /* 0x000fe400000010ff */
[----:B------:R-:W-:Y:S07]  /*20560*/  F2FP.BF16.PACK_AB R133, R187, R206 ;  /* 0x000000cebb85723e */ /* 0x000fee00000010ff */
[C---:B-1----:R-:W-:Y:S08]  /*20570*/  HMMA.16816.F32.BF16 R4, R132.reuse, R136, R4 ;  /* 0x000000888404723c */ /* 0x042ff00000041804 */
[C---:B------:R-:W-:Y:S01]  /*20580*/  HMMA.16816.F32.BF16 R8, R132.reuse, R138, R8 ;  /* 0x0000008a8408723c */ /* 0x040fe20000041808 */
[----:B------:R-:W1:Y:S07]  /*20590*/  LDSM.16.MT88.4 R136, [R234+0x15000] ;  /* 0x01500000ea88783b */ /* 0x000e6e0000004200 */
[C---:B----4-:R-:W-:Y:S08]  /*205a0*/  HMMA.16816.F32.BF16 R12, R132.reuse, R140, R12 ;  /* 0x0000008c840c723c */ /* 0x050ff0000004180c */
[C---:B------:R-:W-:Y:S01]  /*205b0*/  HMMA.16816.F32.BF16 R16, R132.reuse, R142, R16 ;  /* 0x0000008e8410723c */ /* 0x040fe20000041810 */
[----:B------:R-:W4:Y:S07]  /*205c0*/  LDSM.16.MT88.4 R140, [R233+0x15000] ;  /* 0x01500000e98c783b */ /* 0x000f2e0000004200 */
        /* <DEDUP_REMOVED lines=8> */
[----:B------:R-:W-:Y:S07]  /*20650*/  LDSM.16.MT88.4 R156, [R232+0x17000] ;  /* 0x01700000e89c783b */ /* 0x000fee0000004200 */
[C---:B---3--:R-:W-:Y:S08]  /*20660*/  HMMA.16816.F32.BF16 R44, R132.reuse, R148, R44 ;  /* 0x00000094842c723c */ /* 0x048ff0000004182c */
[C---:B------:R-:W-:Y:S01]  /*20670*/  HMMA.16816.F32.BF16 R48, R132.reuse, R150, R48 ;  /* 0x000000968430723c */ /* 0x040fe20000041830 */
[----:B------:R-:W3:Y:S07]  /*20680*/  LDSM.16.MT88.4 R148, [R231+0x15000] ;  /* 0x01500000e794783b */ /* 0x000eee0000004200 */
[C---:B------:R-:W-:Y:S01]  /*20690*/  HMMA.16816.F32.BF16 R52, R132.reuse, R160, R52 ;  /* 0x000000a08434723c */ /* 0x040fe20000041834 */
[----:B------:R-:W-:Y:S07]  /*206a0*/  MUFU.EX2 R161, R177 ;  /* 0x000000b100a17308 */ /* 0x000fee0000000800 */
[C---:B------:R-:W-:Y:S03]  /*206b0*/  HMMA.16816.F32.BF16 R56, R132.reuse, R162, R56 ;  /* 0x000000a28438723c */ /* 0x040fe60000041838 */
[----:B------:R-:W5:Y:S04]  /*206c0*/  MUFU.EX2 R160, R168 ;  /* 0x000000a800a07308 */ /* 0x000f680000000800 */
[----:B------:R-:W-:Y:S01]  /*206d0*/  MOV R163, R187 ;  /* 0x000000bb00a37202 */ /* 0x000fe20000000f00 */
[C---:B------:R-:W-:Y:S04]  /*206e0*/  HMMA.16816.F32.BF16 R60, R132.reuse, R172, R60 ;  /* 0x000000ac843c723c */ /* 0x040fe8000004183c */
[----:B------:R-:W-:Y:S01]  /*206f0*/  MOV R162, R241 ;  /* 0x000000f100a27202 */ /* 0x000fe20000000f00 */
[----:B------:R2:W2:Y:S03]  /*20700*/  MUFU.EX2 R187, R179 ;  /* 0x000000b300bb7308 */ /* 0x0004a60000000800 */
[C---:B------:R-:W-:Y:S01]  /*20710*/  HMMA.16816.F32.BF16 R64, R132.reuse, R174, R64 ;  /* 0x000000ae8440723c */ /* 0x040fe20000041840 */
[----:B------:R-:W-:Y:S06]  /*20720*/  LDSM.16.MT88.4 R172, [R233+0x11800] ;  /* 0x01180000e9ac783b */ /* 0x000fec0000004200 */
[----:B------:R3:W3:Y:S01]  /*20730*/  MUFU.EX2 R241, R180 ;  /* 0x000000b400f17308 */ /* 0x0006e20000000800 */
[C---:B-1----:R-:W-:Y:S04]  /*20740*/  HMMA.16816.F32.BF16 R68, R132.reuse, R136, R68 ;  /* 0x000000888444723c */ /* 0x042fe80000041844 */
[----:B-----5:R-:W-:Y:S04]  /*20750*/  MOV R167, R160 ;  /* 0x000000a000a77202 */ /* 0x020fe80000000f00 */
[C---:B------:R-:W-:Y:S01]  /*20760*/  HMMA.16816.F32.BF16 R72, R132.reuse, R138, R72 ;  /* 0x0000008a8448723c */ /* 0x040fe20000041848 */
[----:B------:R-:W1:Y:S03]  /*20770*/  LDSM.16.MT88.4 R136, [R234+0x17000] ;  /* 0x01700000ea88783b */ /* 0x000e660000004200 */
[----:B------:R-:W-:Y:S04]  /*20780*/  F2FP.BF16.PACK_AB R171, R166, R167 ;  /* 0x000000a7a6ab723e */ /* 0x000fe800000010ff */
[C---:B----4-:R-:W-:Y:S01]  /*20790*/  HMMA.16816.F32.BF16 R76, R132.reuse, R140, R76 ;  /* 0x0000008c844c723c */ /* 0x050fe2000004184c */
[----:B--2---:R-:W-:Y:S07]  /*207a0*/  LDSM.16.MT88.4 R176, [R232+0x11800] ;  /* 0x01180000e8b0783b */ /* 0x004fee0000004200 */
[C---:B------:R-:W-:Y:S01]  /*207b0*/  HMMA.16816.F32.BF16 R80, R132.reuse, R142, R80 ;  /* 0x0000008e8450723c */ /* 0x040fe20000041850 */
[----:B------:R-:W2:Y:S07]  /*207c0*/  LDSM.16.MT88.4 R140, [R231+0x17000] ;  /* 0x01700000e78c783b */ /* 0x000eae0000004200 */
[C---:B------:R-:W-:Y:S08]  /*207d0*/  HMMA.16816.F32.BF16 R84, R132.reuse, R144, R84 ;  /* 0x000000908454723c */ /* 0x040ff00000041854 */
[C---:B------:R-:W-:Y:S01]  /*207e0*/  HMMA.16816.F32.BF16 R88, R132.reuse, R146, R88 ;  /* 0x000000928458723c */ /* 0x040fe20000041858 */
[----:B------:R-:W4:Y:S07]  /*207f0*/  LDSM.16.MT88.4 R144, [R234+0x11800] ;  /* 0x01180000ea90783b */ /* 0x000f2e0000004200 */
[C---:B---3--:R-:W-:Y:S07]  /*20800*/  HMMA.16816.F32.BF16 R92, R132.reuse, R148, R92 ;  /* 0x00000094845c723c */ /* 0x048fee000004185c */
[----:B------:R-:W-:Y:S01]  /*20810*/  MOV R149, R162 ;  /* 0x000000a200957202 */ /* 0x000fe20000000f00 */
[C---:B------:R-:W-:Y:S04]  /*20820*/  HMMA.16816.F32.BF16 R96, R132.reuse, R150, R96 ;  /* 0x000000968460723c */ /* 0x040fe80000041860 */
[----:B------:R-:W-:Y:S04]  /*20830*/  MOV R148, R163 ;  /* 0x000000a300947202 */ /* 0x000fe80000000f00 */
[C---:B-1----:R-:W-:Y:S07]  /*20840*/  HMMA.16816.F32.BF16 R100, R132.reuse, R136, R100 ;  /* 0x000000888464723c */ /* 0x042fee0000041864 */
[----:B------:R-:W-:Y:S01]  /*20850*/  MOV R137, R181 ;  /* 0x000000b500897202 */ /* 0x000fe20000000f00 */
[C---:B------:R-:W-:Y:S04]  /*20860*/  HMMA.16816.F32.BF16 R104, R132.reuse, R138, R104 ;  /* 0x0000008a8468723c */ /* 0x040fe80000041868 */
[----:B------:R-:W-:Y:S03]  /*20870*/  MOV R136, R161 ;  /* 0x000000a100887202 */ /* 0x000fe60000000f00 */
[----:B------:R-:W-:Y:S01]  /*20880*/  MOV R138, R182 ;  /* 0x000000b6008a7202 */ /* 0x000fe20000000f00 */
[C---:B------:R-:W-:Y:S04]  /*20890*/  HMMA.16816.F32.BF16 R108, R132.reuse, R152, R108 ;  /* 0x00000098846c723c */ /* 0x040fe8000004186c */
[----:B------:R-:W-:Y:S02]  /*208a0*/  MOV R139, R183 ;  /* 0x000000b7008b7202 */ /* 0x000fe40000000f00 */
[----:B------:R-:W1:Y:S02]  /*208b0*/  LDSM.16.MT88.4 R180, [R231+0x11800] ;  /* 0x01180000e7b4783b */ /* 0x000e640000004200 */
[C---:B------:R-:W-:Y:S08]  /*208c0*/  HMMA.16816.F32.BF16 R112, R132.reuse, R154, R112 ;  /* 0x0000009a8470723c */ /* 0x040ff00000041870 */
[C---:B------:R-:W-:Y:S08]  /*208d0*/  HMMA.16816.F32.BF16 R116, R132.reuse, R156, R116 ;  /* 0x0000009c8474723c */ /* 0x040ff00000041874 */
[C---:B------:R-:W-:Y:S08]  /*208e0*/  HMMA.16816.F32.BF16 R120, R132.reuse, R158, R120 ;  /* 0x0000009e8478723c */ /* 0x040ff00000041878 */
[C---:B--2---:R-:W-:Y:S08]  /*208f0*/  HMMA.16816.F32.BF16 R124, R132.reuse, R140, R124 ;  /* 0x0000008c847c723c */ /* 0x044ff0000004187c */
[----:B------:R-:W-:Y:S07]  /*20900*/  HMMA.16816.F32.BF16 R128, R132, R142, R128 ;  /* 0x0000008e8480723c */ /* 0x000fee0000041880 */
[----:B------:R-:W-:Y:S02]  /*20910*/  MOV R132, R184 ;  /* 0x000000b800847202 */ /* 0x000fe40000000f00 */
[----:B------:R-:W-:Y:S03]  /*20920*/  MOV R133, R185 ;  /* 0x000000b900857202 */ /* 0x000fe60000000f00 */
[----:B------:R-:W-:Y:S02]  /*20930*/  MOV R134, R186 ;  /* 0x000000ba00867202 */ /* 0x000fe40000000f00 */
[----:B------:R-:W-:Y:S02]  /*20940*/  MOV R135, R187 ;  /* 0x000000bb00877202 */ /* 0x000fe40000000f00 */
[----:B------:R-:W-:Y:S01]  /*20950*/  F2FP.BF16.PACK_AB R169, R134, R132 ;  /* 0x0000008486a9723e */ /* 0x000fe200000010ff */
[----:B------:R-:W2:Y:S01]  /*20960*/  LDSM.16.MT88.4 R184, [R234+0x13800] ;  /* 0x01380000eab8783b */ /* 0x000ea20000004200 */
[----:B------:R-:W-:Y:S02]  /*20970*/  F2FP.BF16.PACK_AB R168, R135, R136 ;  /* 0x0000008887a8723e */ /* 0x000fe400000010ff */
[----:B------:R-:W-:Y:S07]  /*20980*/  F2FP.BF16.PACK_AB R170, R241, R133 ;  /* 0x00000085f1aa723e */ /* 0x000fee00000010ff */
[C---:B----4-:R-:W-:Y:S01]  /*20990*/  HMMA.16816.F32.BF16 R160, R168.reuse, R144, R4 ;  /* 0x00000090a8a0723c */ /* 0x050fe20000041804 */
[----:B------:R-:W3:Y:S07]  /*209a0*/  LDSM.16.MT88.4 R4, [R233+0x13800] ;  /* 0x01380000e904783b */ /* 0x000eee0000004200 */
[C---:B------:R-:W-:Y:S01]  /*209b0*/  HMMA.16816.F32.BF16 R156, R168.reuse, R146, R8 ;  /* 0x00000092a89c723c */ /* 0x040fe20000041808 */
[----:B------:R-:W4:Y:S07]  /*209c0*/  LDSM.16.MT88.4 R8, [R232+0x13800] ;  /* 0x01380000e808783b */ /* 0x000f2e0000004200 */
[C---:B------:R-:W-:Y:S01]  /*209d0*/  HMMA.16816.F32.BF16 R152, R168.reuse, R172, R12 ;  /* 0x000000aca898723c */ /* 0x040fe2000004180c */
[----:B------:R-:W5:Y:S06]  /*209e0*/  LDSM.16.MT88.4 R12, [R231+0x13800] ;  /* 0x01380000e70c783b */ /* 0x000f6c0000004200 */
[----:B------:R-:W-:Y:S02]  /*209f0*/  MOV R172, R148 ;  /* 0x0000009400ac7202 */ /* 0x000fe40000000f00 */
[----:B------:R-:W-:Y:S02]  /*20a00*/  MOV R173, R149 ;  /* 0x0000009500ad7202 */ /* 0x000fe40000000f00 */
[C---:B------:R-:W-:Y:S01]  /*20a10*/  HMMA.16816.F32.BF16 R148, R168.reuse, R174, R16 ;  /* 0x000000aea894723c */ /* 0x040fe20000041810 */
[----:B------:R-:W2:Y:S06]  /*20a20*/  LDSM.16.MT88.4 R16, [R234+0x15800] ;  /* 0x01580000ea10783b */ /* 0x000eac0000004200 */
[----:B------:R-:W-:Y:S01]  /*20a30*/  MOV R174, R138 ;  /* 0x0000008a00ae7202 */ /* 0x000fe20000000f00 */
[C---:B------:R-:W-:Y:S01]  /*20a40*/  HMMA.16816.F32.BF16 R144, R168.reuse, R176, R20 ;  /* 0x000000b0a890723c */ /* 0x040fe20000041814 */
[----:B------:R-:W3:Y:S03]  /*20a50*/  LDSM.16.MT88.4 R20, [R233+0x15800] ;  /* 0x01580000e914783b */ /* 0x000ee60000004200 */
[----:B------:R-:W-:Y:S03]  /*20a60*/  MOV R175, R139 ;  /* 0x0000008b00af7202 */ /* 0x000fe60000000f00 */
[----:B------:R-:W-:Y:S01]  /*20a70*/  MOV R176, R136 ;  /* 0x0000008800b07202 */ /* 0x000fe20000000f00 */
[C---:B------:R-:W-:Y:S01]  /*20a80*/  HMMA.16816.F32.BF16 R140, R168.reuse, R178, R24 ;  /* 0x000000b2a88c723c */ /* 0x040fe20000041818 */
[----:B------:R-:W3:Y:S03]  /*20a90*/  LDSM.16.MT88.4 R24, [R232+0x15800] ;  /* 0x01580000e818783b */ /* 0x000ee60000004200 */
[----:B------:R-:W-:Y:S03]  /*20aa0*/  MOV R177, R137 ;  /* 0x0000008900b17202 */ /* 0x000fe60000000f00 */
[----:B------:R-:W-:Y:S01]  /*20ab0*/  MOV R178, R132 ;  /* 0x0000008400b27202 */ /* 0x000fe20000000f00 */
[C---:B-1----:R-:W-:Y:S01]  /*20ac0*/  HMMA.16816.F32.BF16 R136, R168.reuse, R180, R28 ;  /* 0x000000b4a888723c */ /* 0x042fe2000004181c */
[----:B------:R-:W1:Y:S03]  /*20ad0*/  LDSM.16.MT88.4 R28, [R231+0x15800] ;  /* 0x01580000e71c783b */ /* 0x000e660000004200 */
[----:B------:R-:W-:Y:S03]  /*20ae0*/  MOV R179, R135 ;  /* 0x0000008700b37202 */ /* 0x000fe60000000f00 */
[----:B------:R-:W-:Y:S02]  /*20af0*/  MOV R181, R176 ;  /* 0x000000b000b57202 */ /* 0x000fe40000000f00 */
[----:B------:R-:W-:Y:S03]  /*20b00*/  MOV R176, R134 ;  /* 0x0000008600b07202 */ /* 0x000fe60000000f00 */
[----:B------:R-:W-:Y:S02]  /*20b10*/  MOV R180, R177 ;  /* 0x000000b100b47202 */ /* 0x000fe40000000f00 */
[----:B------:R-:W-:Y:S02]  /*20b20*/  MOV R177, R133 ;  /* 0x0000008500b17202 */ /* 0x000fe40000000f00 */
[C---:B------:R-:W-:Y:S01]  /*20b30*/  HMMA.16816.F32.BF16 R132, R168.reuse, R182, R32 ;  /* 0x000000b6a884723c */ /* 0x040fe20000041820 */
[----:B------:R-:W1:Y:S06]  /*20b40*/  LDSM.16.MT88.4 R32, [R234+0x17800] ;  /* 0x01780000ea20783b */ /* 0x000e6c0000004200 */
[----:B------:R-:W-:Y:S01]  /*20b50*/  MOV R182, R174 ;  /* 0x000000ae00b67202 */ /* 0x000fe20000000f00 */
[C---:B--2---:R-:W-:Y:S04]  /*20b60*/  HMMA.16816.F32.BF16 R36, R168.reuse, R184, R36 ;  /* 0x000000b8a824723c */ /* 0x044fe80000041824 */
[----:B------:R-:W-:Y:S03]  /*20b70*/  MOV R183, R175 ;  /* 0x000000af00b77202 */ /* 0x000fe60000000f00 */
[----:B------:R-:W-:Y:S01]  /*20b80*/  MOV R184, R172 ;  /* 0x000000ac00b87202 */ /* 0x000fe20000000f00 */
[C---:B------:R-:W-:Y:S01]  /*20b90*/  HMMA.16816.F32.BF16 R40, R168.reuse, R186, R40 ;  /* 0x000000baa828723c */ /* 0x040fe20000041828 */
[----:B------:R-:W2:Y:S03]  /*20ba0*/  LDL.LU R187, [R1] ;  /* 0x0000000001bb7983 */ /* 0x000ea60000300800 */
[----:B------:R-:W-:Y:S01]  /*20bb0*/  MOV R185, R173 ;  /* 0x000000ad00b97202 */ /* 0x000fe20000000f00 */
[----:B------:R-:W-:Y:S01]  /*20bc0*/  FADD.FTZ R0, R184, R0 ;  /* 0x00000000b8007221 */ /* 0x000fe20000010000 */
[----:B------:R-:W1:Y:S02]  /*20bd0*/  LDSM.16.MT88.4 R172, [R233+0x17800] ;  /* 0x01780000e9ac783b */ /* 0x000e640000004200 */
[C---:B---3--:R-:W-:Y:S04]  /*20be0*/  HMMA.16816.F32.BF16 R44, R168.reuse, R4, R44 ;  /* 0x00000004a82c723c */ /* 0x048fe8000004182c */
[----:B------:R-:W-:Y:S04]  /*20bf0*/  FADD.FTZ R0, R182, R0 ;  /* 0x00000000b6007221 */ /* 0x000fe80000010000 */
[C---:B------:R-:W-:Y:S01]  /*20c00*/  HMMA.16816.F32.BF16 R48, R168.reuse, R6, R48 ;  /* 0x00000006a830723c */ /* 0x040fe20000041830 */
[----:B------:R-:W3:Y:S03]  /*20c10*/  LDSM.16.MT88.4 R4, [R232+0x17800] ;  /* 0x01780000e804783b */ /* 0x000ee60000004200 */
[----:B------:R-:W-:Y:S04]  /*20c20*/  FADD.FTZ R0, R180, R0 ;  /* 0x00000000b4007221 */ /* 0x000fe80000010000 */
[C---:B----4-:R-:W-:Y:S04]  /*20c30*/  HMMA.16816.F32.BF16 R52, R168.reuse, R8, R52 ;  /* 0x00000008a834723c */ /* 0x050fe80000041834 */
[----:B------:R-:W-:Y:S04]  /*20c40*/  FADD.FTZ R0, R178, R0 ;  /* 0x00000000b2007221 */ /* 0x000fe80000010000 */
[C---:B------:R-:W-:Y:S01]  /*20c50*/  HMMA.16816.F32.BF16 R56, R168.reuse, R10, R56 ;  /* 0x0000000aa838723c */ /* 0x040fe20000041838 */
[----:B------:R-:W4:Y:S03]  /*20c60*/  LDSM.16.MT88.4 R8, [R231+0x17800] ;  /* 0x01780000e708783b */ /* 0x000f260000004200 */
[----:B------:R-:W-:Y:S04]  /*20c70*/  FADD.FTZ R0, R176, R0 ;  /* 0x00000000b0007221 */ /* 0x000fe80000010000 */
[C---:B-----5:R-:W-:Y:S08]  /*20c80*/  HMMA.16816.F32.BF16 R60, R168.reuse, R12, R60 ;  /* 0x0000000ca83c723c */ /* 0x060ff0000004183c */
        /* <DEDUP_REMOVED lines=9> */
[C---:B------:R-:W-:Y:S08]  /*20d20*/  HMMA.16816.F32.BF16 R100, R168.reuse, R32, R100 ;  /* 0x00000020a864723c */ /* 0x040ff00000041864 */
[C---:B------:R-:W-:Y:S08]  /*20d30*/  HMMA.16816.F32.BF16 R104, R168.reuse, R34, R104 ;  /* 0x00000022a868723c */ /* 0x040ff00000041868 */
[C---:B------:R-:W-:Y:S08]  /*20d40*/  HMMA.16816.F32.BF16 R108, R168.reuse, R172, R108 ;  /* 0x000000aca86c723c */ /* 0x040ff0000004186c */
[C---:B------:R-:W-:Y:S08]  /*20d50*/  HMMA.16816.F32.BF16 R112, R168.reuse, R174, R112 ;  /* 0x000000aea870723c */ /* 0x040ff00000041870 */
[C---:B---3--:R-:W-:Y:S07]  /*20d60*/  HMMA.16816.F32.BF16 R116, R168.reuse, R4, R116 ;  /* 0x00000004a874723c */ /* 0x048fee0000041874 */
[----:B------:R-:W-:Y:S01]  /*20d70*/  FADD.FTZ R5, R167, R0 ;  /* 0x00000000a7057221 */ /* 0x000fe20000010000 */
[----:B------:R-:W-:Y:S01]  /*20d80*/  IADD3 R0, R251, -0x1, RZ ;  /* 0xfffffffffb007810 */ /* 0x000fe20007ffe0ff */
[C---:B------:R-:W-:Y:S03]  /*20d90*/  HMMA.16816.F32.BF16 R120, R168.reuse, R6, R120 ;  /* 0x00000006a878723c */ /* 0x040fe60000041878 */
[----:B------:R-:W-:Y:S01]  /*20da0*/  FADD.FTZ R252, R166, R5 ;  /* 0x00000005a6fc7221 */ /* 0x000fe20000010000 */
[----:B------:R-:W-:Y:S02]  /*20db0*/  MOV R251, R0 ;  /* 0x0000000000fb7202 */ /* 0x000fe40000000f00 */
[----:B------:R-:W-:Y:S02]  /*20dc0*/  MOV R0, R3 ;  /* 0x0000000300007202 */ /* 0x000fe40000000f00 */
[C---:B----4-:R-:W-:Y:S08]  /*20dd0*/  HMMA.16816.F32.BF16 R124, R168.reuse, R8, R124 ;  /* 0x00000008a87c723c */ /* 0x050ff0000004187c */
[----:B------:R-:W-:Y:S04]  /*20de0*/  HMMA.16816.F32.BF16 R128, R168, R10, R128 ;  /* 0x0000000aa880723c */ /* 0x000fe80000041880 */
[----:B--2---:R-:W-:Y:S04]  /*20df0*/  FFMA.FTZ R197, R2, R187, R197 ;  /* 0x000000bb02c57223 */ /* 0x004fe800000100c5 */
[----:B------:R-:W-:Y:S04]  /*20e00*/  FADD.FTZ R194, R194, R197 ;  /* 0x000000c5c2c27221 */ /* 0x000fe80000010000 */
        /* <DEDUP_REMOVED lines=13> */
[----:B------:R-:W-:Y:S02]  /*20ee0*/  FADD.FTZ R2, R241, R2 ;  /* 0x00000002f1027221 */ /* 0x000fe40000010000 */
[----:B------:R-:W1:Y:S08]  /*20ef0*/  S2R R241, SR_CTAID.Z ;  /* 0x0000000000f17919 */ /* 0x000e700000002700 */
[----:B------:R2:W-:Y:S01]  /*20f00*/  STL [R1], R2 ;  /* 0x0000000201007387 */ /* 0x0005e20000100800 */
[----:B------:R-:W-:-:S05]  /*20f10*/  @P0 BRA `(.L_x_1425) ;  /* 0xffffb4c000000947 */ /* 0x000fca000383ffff */
.L_x_1416:
[----:B------:R-:W-:Y:S02]  /*20f20*/  ULDC.64 UR4, c[0x0][0x40] ;  /* 0x0000100000047ab9 */ /* 0x000fe40000000a00 */
[----:B------:R-:W-:-:S04]  /*20f30*/  UIADD3 UR4, UP0, UR4, 0x160, URZ ;  /* 0x0000016004047890 */ /* 0x000fc8000ff1e03f */
[----:B------:R-:W-:Y:S02]  /*20f40*/  UIADD3.X UR5, URZ, UR5, URZ, UP0, !UPT ;  /* 0x000000053f057290 */ /* 0x000fe400087fe43f */
[----:B------:R-:W-:-:S04]  /*20f50*/  IMAD.U32 R8, RZ, RZ, UR4 ;  /* 0x00000004ff087e24 */ /* 0x000fc8000f8e00ff */
[----:B------:R-:W-:Y:S01]  /*20f60*/  IMAD.U32 R9, RZ, RZ, UR5 ;  /* 0x00000005ff097e24 */ /* 0x000fe2000f8e00ff */
[----:B------:R-:W-:Y:S01]  /*20f70*/  ULDC.64 UR4, c[0x0][0x118] ;  /* 0x0000460000047ab9 */ /* 0x000fe20000000a00 */
[----:B------:R-:W-:-:S03]  /*20f80*/  MOV R5, 0x1f ;  /* 0x0000001f00057802 */ /* 0x000fc60000000f00 */
[----:B--2---:R2:W5:Y:S01]  /*20f90*/  LD.E R2, [R8.64+0xd8] ;  /* 0x0000d80408027980 */ /* 0x004562000c101900 */
[----:B------:R-:W-:Y:S01]  /*20fa0*/  MOV R0, 0xffffffff ;  /* 0xffffffff00007802 */ /* 0x000fe20000000f00 */
[----:B------:R-:W-:Y:S05]  /*20fb0*/  BRA.DIV ~URZ, `(.L_x_1426) ;  /* 0x000020927f007947 */ /* 0x000fea000b800000 */
[----:B------:R-:W3:Y:S04]  /*20fc0*/  LDL R4, [R1] ;  /* 0x0000000001047983 */ /* 0x000ee80000100800 */
[----:B---3--:R3:W4:Y:S02]  /*20fd0*/  SHFL.BFLY PT, R6, R4, 0x2, 0x1f ;  /* 0x0c401f0004067f89 */ /* 0x00872400000e0000 */
.L_x_1439:
[----:B---3--:R-:W3:Y:S02]  /*20fe0*/  LDL.LU R4, [R1] ;  /* 0x0000000001047983 */ /* 0x008ee40000300800 */
[----:B---34-:R-:W-:Y:S01]  /*20ff0*/  FADD.FTZ R7, R6, R4 ;  /* 0x0000000406077221 */ /* 0x018fe20000010000 */
[----:B------:R-:W-:Y:S05]  /*21000*/  BRA.DIV ~URZ, `(.L_x_1427) ;  /* 0x000020927f007947 */ /* 0x000fea000b800000 */
[----:B------:R-:W3:Y:S04]  /*21010*/  SHFL.BFLY PT, R5, R252, 0x2, 0x1f ;  /* 0x0c401f00fc057f89 */ /* 0x000ee800000e0000 */
[----:B------:R-:W4:Y:S01]  /*21020*/  SHFL.BFLY PT, R0, R7, 0x1, 0x1f ;  /* 0x0c201f0007007f89 */ /* 0x000f2200000e0000 */
[----:B---3--:R-:W-:-:S02]  /*21030*/  FADD.FTZ R10, R5, R252 ;  /* 0x000000fc050a7221 */ /* 0x008fc40000010000 */
[----:B----4-:R-:W-:-:S03]  /*21040*/  FADD.FTZ R11, R7, R0 ;  /* 0x00000000070b7221 */ /* 0x010fc60000010000 */
[----:B------:R3:W4:Y:S04]  /*21050*/  SHFL.BFLY PT, R6, R10, 0x1, 0x1f ;  /* 0x0c201f000a067f89 */ /* 0x00072800000e0000 */
.L_x_1440:
[----:B------:R-:W2:Y:S01]  /*21060*/  S2R R4, SR_TID.X ;  /* 0x0000000000047919 */ /* 0x000ea20000002100 */
[----:B------:R-:W-:Y:S01]  /*21070*/  FSETP.NE.FTZ.AND P4, PT, R11, RZ, PT ;  /* 0x000000ff0b00720b */ /* 0x000fe20003f95000 */
[----:B----4-:R-:W-:Y:S01]  /*21080*/  FADD.FTZ R6, R6, R10 ;  /* 0x0000000a06067221 */ /* 0x010fe20000010000 */
[----:B------:R-:W-:Y:S01]  /*21090*/  MOV R0, 0x3f800000 ;  /* 0x3f80000000007802 */ /* 0x000fe20000000f00 */
[----:B------:R-:W-:-:S03]  /*210a0*/  ULDC.64 UR4, c[0x0][0x118] ;  /* 0x0000460000047ab9 */ /* 0x000fc60000000a00 */
[----:B------:R-:W-:-:S07]  /*210b0*/  FSETP.NE.FTZ.AND P3, PT, R6, RZ, PT ;  /* 0x000000ff0600720b */ /* 0x000fce0003f75000 */
[----:B------:R-:W4:Y:S01]  /*210c0*/  @P4 MUFU.RCP R0, R11 ;  /* 0x0000000b00004308 */ /* 0x000f220000001000 */
[----:B--2---:R-:W-:-:S04]  /*210d0*/  SHF.R.S32.HI R5, RZ, 0x1f, R4 ;  /* 0x0000001fff057819 */ /* 0x004fc80000011404 */
[----:B------:R-:W-:Y:S01]  /*210e0*/  LEA.HI R7, R5, R4, RZ, 0x2 ;  /* 0x0000000405077211 */ /* 0x000fe200078f10ff */
[----:B----4-:R-:W-:-:S03]  /*210f0*/  FMUL.FTZ R160, R0, R160 ;  /* 0x000000a000a07220 */ /* 0x010fc60000410000 */
[--C-:B------:R-:W-:Y:S01]  /*21100*/  SHF.R.S32.HI R13, RZ, 0x2, R7.reuse ;  /* 0x00000002ff0d7819 */ /* 0x100fe20000011407 */
[C---:B------:R-:W-:Y:S01]  /*21110*/  FMUL.FTZ R161, R0.reuse, R161 ;  /* 0x000000a100a17220 */ /* 0x040fe20000410000 */
[----:B---3--:R-:W-:Y:S01]  /*21120*/  SHF.R.S32.HI R10, RZ, 0x1f, R7 ;  /* 0x0000001fff0a7819 */ /* 0x008fe20000011407 */
[C---:B------:R-:W-:Y:S01]  /*21130*/  FMUL.FTZ R156, R0.reuse, R156 ;  /* 0x0000009c009c7220 */ /* 0x040fe20000410000 */
[----:B------:R-:W-:Y:S01]  /*21140*/  LOP3.LUT R7, R7, 0x3ffffffc, RZ, 0xc0, !PT ;  /* 0x3ffffffc07077812 */ /* 0x000fe200078ec0ff */
[----:B------:R-:W-:Y:S01]  /*21150*/  FMUL.FTZ R157, R0, R157 ;  /* 0x0000009d009d7220 */ /* 0x000fe20000410000 */
[----:B------:R-:W-:Y:S01]  /*21160*/  LEA.HI R10, R10, R13, RZ, 0x3 ;  /* 0x0000000d0a0a7211 */ /* 0x000fe200078f18ff */
[C---:B------:R-:W-:Y:S01]  /*21170*/  FMUL.FTZ R152, R0.reuse, R152 ;  /* 0x0000009800987220 */ /* 0x040fe20000410000 */
[----:B------:R-:W-:Y:S01]  /*21180*/  IADD3 R7, -R7, R4, RZ ;  /* 0x0000000407077210 */ /* 0x000fe20007ffe1ff */
[----:B------:R-:W-:Y:S01]  /*21190*/  FMUL.FTZ R153, R0, R153 ;  /* 0x0000009900997220 */ /* 0x000fe20000410000 */
[----:B------:R-:W-:Y:S01]  /*211a0*/  LOP3.LUT R10, R10, 0xfffffff8, RZ, 0xc0, !PT ;  /* 0xfffffff80a0a7812 */ /* 0x000fe200078ec0ff */
[C---:B------:R-:W-:Y:S01]  /*211b0*/  FMUL.FTZ R148, R0.reuse, R148 ;  /* 0x0000009400947220 */ /* 0x040fe20000410000 */
[----:B------:R-:W-:Y:S01]  /*211c0*/  F2FP.BF16.PACK_AB R160, R161, R160 ;  /* 0x000000a0a1a0723e */ /* 0x000fe200000010ff */
[C---:B------:R-:W-:Y:S01]  /*211d0*/  FMUL.FTZ R149, R0.reuse, R149 ;  /* 0x0000009500957220 */ /* 0x040fe20000410000 */
[----:B------:R-:W-:Y:S01]  /*211e0*/  IADD3 R13, R13, -R10, RZ ;  /* 0x8000000a0d0d7210 */ /* 0x000fe20007ffe0ff */
[C---:B------:R-:W-:Y:S01]  /*211f0*/  FMUL.FTZ R144, R0.reuse, R144 ;  /* 0x0000009000907220 */ /* 0x040fe20000410000 */
[----:B------:R-:W-:Y:S01]  /*21200*/  LEA.HI R10, R5, R4, RZ, 0x5 ;  /* 0x00000004050a7211 */ /* 0x000fe200078f28ff */
[C---:B------:R-:W-:Y:S01]  /*21210*/  FMUL.FTZ R145, R0.reuse, R145 ;  /* 0x0000009100917220 */ /* 0x040fe20000410000 */
[C---:B------:R-:W-:Y:S01]  /*21220*/  SHF.L.U32 R14, R13.reuse, 0x6, RZ ;  /* 0x000000060d0e7819 */ /* 0x040fe200000006ff */
[C---:B------:R-:W-:Y:S01]  /*21230*/  FMUL.FTZ R140, R0.reuse, R140 ;  /* 0x0000008c008c7220 */ /* 0x040fe20000410000 */
[----:B------:R-:W-:Y:S01]  /*21240*/  SHF.R.S32.HI R12, RZ, 0x5, R10 ;  /* 0x00000005ff0c7819 */ /* 0x000fe2000001140a */
[----:B------:R-:W-:Y:S01]  /*21250*/  FMUL.FTZ R141, R0, R141 ;  /* 0x0000008d008d7220 */ /* 0x000fe20000410000 */
[----:B------:R-:W-:Y:S01]  /*21260*/  LOP3.LUT R14, R14, 0x1c0, RZ, 0xc0, !PT ;  /* 0x000001c00e0e7812 */ /* 0x000fe200078ec0ff */
[C---:B------:R-:W-:Y:S01]  /*21270*/  FMUL.FTZ R136, R0.reuse, R136 ;  /* 0x0000008800887220 */ /* 0x040fe20000410000 */
[----:B------:R-:W-:Y:S01]  /*21280*/  LOP3.LUT R15, R13, 0x1, RZ, 0xc0, !PT ;  /* 0x000000010d0f7812 */ /* 0x000fe200078ec0ff */
[----:B------:R-:W-:Y:S01]  /*21290*/  FMUL.FTZ R137, R0, R137 ;  /* 0x0000008900897220 */ /* 0x000fe20000410000 */
[----:B------:R-:W-:Y:S01]  /*212a0*/  LEA R7, R12, R7, 0x9 ;  /* 0x000000070c077211 */ /* 0x000fe200078e48ff */
[----:B------:R-:W-:Y:S01]  /*212b0*/  FMUL.FTZ R132, R0, R132 ;  /* 0x0000008400847220 */ /* 0x000fe20000410000 */
[----:B------:R-:W-:Y:S01]  /*212c0*/  LEA.HI R14, R14, R14, RZ, 0x1d ;  /* 0x0000000e0e0e7211 */ /* 0x000fe200078fe8ff */
[C---:B------:R-:W-:Y:S01]  /*212d0*/  FMUL.FTZ R133, R0.reuse, R133 ;  /* 0x0000008500857220 */ /* 0x040fe20000410000 */
[----:B------:R-:W-:Y:S01]  /*212e0*/  ISETP.NE.U32.AND P0, PT, R15, 0x1, PT ;  /* 0x000000010f00780c */ /* 0x000fe20003f05070 */
[C---:B------:R-:W-:Y:S01]  /*212f0*/  FMUL.FTZ R36, R0.reuse, R36 ;  /* 0x0000002400247220 */ /* 0x040fe20000410000 */
[----:B------:R-:W-:Y:S01]  /*21300*/  LEA R7, R7, R14, 0x1 ;  /* 0x0000000e07077211 */ /* 0x000fe200078e08ff */
[C---:B------:R-:W-:Y:S01]  /*21310*/  FMUL.FTZ R37, R0.reuse, R37 ;  /* 0x0000002500257220 */ /* 0x040fe20000410000 */
        /* <DEDUP_REMOVED lines=243> */
[----:B------:R3:W-:Y:S04]  /*22250*/  STS [R17+0x6400], R110 ;  /* 0x0064006e11007388 */ /* 0x0007e80000000800 */
        /* <DEDUP_REMOVED lines=11> */
[----:B---3--:R-:W4:Y:S04]  /*22310*/  @!P0 LD.E.64 R16, [R8.64+0x80] ;  /* 0x0000800408108980 */ /* 0x008f28000c101b00 */
[----:B------:R-:W1:Y:S01]  /*22320*/  LD.E.64 R82, [R8.64+0x88] ;  /* 0x0000880408527980 */ /* 0x000e62000c101b00 */
[----:B------:R-:W3:Y:S01]  /*22330*/  @P4 MUFU.LG2 R15, R11 ;  /* 0x0000000b000f4308 */ /* 0x000ee20000000c00 */
[----:B------:R-:W-:Y:S01]  /*22340*/  @!P0 SHF.R.S32.HI R14, RZ, 0x1f, R243 ;  /* 0x0000001fff0e8819 */ /* 0x000fe200000114f3 */
[----:B------:R-:W-:Y:S01]  /*22350*/  BSSY B0, `(.L_x_1428) ;  /* 0x0000020000007945 */ /* 0x000fe20003800000 */
[----:B------:R1:W5:Y:S05]  /*22360*/  LD.E.64 R80, [R8.64+0x90] ;  /* 0x0000900408507980 */ /* 0x00036a000c101b00 */
[----:B------:R-:W3:Y:S02]  /*22370*/  @P3 MUFU.LG2 R6, R6 ;  /* 0x0000000600063308 */ /* 0x000ee40000000c00 */
[----:B---3--:R-:W-:-:S02]  /*22380*/  @P4 FMUL.FTZ R15, R15, 0.69314718246459960938 ;  /* 0x3f3172180f0f4820 */ /* 0x008fc40000410000 */
[----:B------:R-:W-:Y:S01]  /*22390*/  @P3 FMUL.FTZ R11, R6, 0.69314718246459960938 ;  /* 0x3f317218060b3820 */ /* 0x000fe20000410000 */
[----:B--2---:R-:W-:Y:S01]  /*223a0*/  ISETP.NE.AND P1, PT, R7, RZ, PT ;  /* 0x000000ff0700720c */ /* 0x004fe20003f25270 */
[----:B----4-:R-:W-:-:S04]  /*223b0*/  @!P0 IMAD R13, R17, R243, RZ ;  /* 0x000000f3110d8224 */ /* 0x010fc800078e02ff */
[----:B------:R-:W-:Y:S02]  /*223c0*/  @!P0 IMAD R14, R16, R14, R13 ;  /* 0x0000000e100e8224 */ /* 0x000fe400078e020d */
[-C--:B-1----:R-:W-:Y:S02]  /*223d0*/  @P0 IMAD R0, R83, R246.reuse, RZ ;  /* 0x000000f653000224 */ /* 0x082fe400078e02ff */
[----:B------:R-:W-:-:S04]  /*223e0*/  @P0 IMAD.WIDE.U32 R18, R82, R246, RZ ;  /* 0x000000f652120225 */ /* 0x000fc800078e00ff */
[----:B------:R-:W-:Y:S01]  /*223f0*/  @!P0 IMAD.WIDE.U32 R16, R16, R243, RZ ;  /* 0x000000f310108225 */ /* 0x000fe200078e00ff */
[----:B------:R-:W-:Y:S02]  /*22400*/  MOV R7, 0x7f800000 ;  /* 0x7f80000000077802 */ /* 0x000fe40000000f00 */
[----:B------:R-:W-:Y:S01]  /*22410*/  MOV R13, 0x7f800000 ;  /* 0x7f800000000d7802 */ /* 0x000fe20000000f00 */
[----:B-----5:R-:W-:Y:S01]  /*22420*/  @P4 FFMA.FTZ R7, R164, R2, R15 ;  /* 0x00000002a4074223 */ /* 0x020fe2000001000f */
        /* <DEDUP_REMOVED lines=13> */
.L_x_1429:
[----:B------:R-:W-:Y:S02]  /*22500*/  ULDC.64 UR4, c[0x0][0x118] ;  /* 0x0000460000047ab9 */ /* 0x000fe40000000a00 */
[----:B------:R-:W2:Y:S04]  /*22510*/  LD.E R2, [R8.64+0x60] ;  /* 0x0000600408027980 */ /* 0x000ea8000c101900 */
[----:B------:R-:W3:Y:S01]  /*22520*/  LD.E R3, [R8.64+0xb4] ;  /* 0x0000b40408037980 */ /* 0x000ee2000c101900 */
[----:B--2---:R-:W-:-:S04]  /*22530*/  IMAD R2, R2, R243, R241 ;  /* 0x000000f302027224 */ /* 0x004fc800078e02f1 */
[----:B---3--:R-:W-:Y:S02]  /*22540*/  IMAD R3, R3, R2, RZ ;  /* 0x0000000203037224 */ /* 0x008fe400078e02ff */
.L_x_1430:
[----:B------:R-:W-:Y:S05]  /*22550*/  BSYNC B0 ;  /* 0x0000000000007941 */ /* 0x000fea0003800000 */
.L_x_1428:
        /* <DEDUP_REMOVED lines=34> */
[C---:B--234-:R-:W-:Y:S01]  /*22780*/  IMAD R12, R244.reuse, 0x40, R3 ;  /* 0x00000040f40c7824 */ /* 0x05cfe200078e0203 */
        /* <DEDUP_REMOVED lines=12> */
.L_x_1432:
[----:B--234-:R-:W-:Y:S05]  /*22850*/  BSYNC B0 ;  /* 0x0000000000007941 */ /* 0x01cfea0003800000 */
.L_x_1431:
        /* <DEDUP_REMOVED lines=50> */
.L_x_1434:
[----:B------:R-:W-:Y:S05]  /*22b80*/  BSYNC B0 ;  /* 0x0000000000007941 */ /* 0x000fea0003800000 */
.L_x_1433:
        /* <DEDUP_REMOVED lines=23> */
.L_x_1436:
[----:B------:R-:W-:Y:S05]  /*22d00*/  BSYNC B0 ;  /* 0x0000000000007941 */ /* 0x000fea0003800000 */
.L_x_1435:
[----:B-1----:R-:W-:Y:S01]  /*22d10*/  IADD3 R13, R9, 0x20, RZ ;  /* 0x00000020090d7810 */ /* 0x002fe20007ffe0ff */
[----:B------:R-:W-:Y:S03]  /*22d20*/  BSSY B0, `(.L_x_1437) ;  /* 0x0000016000007945 */ /* 0x000fe60003800000 */
[----:B------:R-:W-:-:S13]  /*22d30*/  ISETP.GE.AND P0, PT, R13, R244, PT ;  /* 0x000000f40d00720c */ /* 0x000fda0003f06270 */
[----:B------:R-:W-:Y:S05]  /*22d40*/  @P0 BRA `(.L_x_1438) ;  /* 0x0000013000000947 */ /* 0x000fea0003800000 */
[----:B------:R-:W-:Y:S01]  /*22d50*/  IADD3 R21, P0, R9, 0x20, RZ ;  /* 0x0000002009157810 */ /* 0x000fe20007f1e0ff */
        /* <DEDUP_REMOVED lines=18> */
.L_x_1438:
[----:B------:R-:W-:Y:S05]  /*22e80*/  BSYNC B0 ;  /* 0x0000000000007941 */ /* 0x000fea0003800000 */
.L_x_1437:
[----:B-1----:R-:W-:Y:S01]  /*22e90*/  IADD3 R13, R9, 0x30, RZ ;  /* 0x00000030090d7810 */ /* 0x002fe20007ffe0ff */
[----:B------:R-:W-:-:S03]  /*22ea0*/  IMAD.MOV.U32 R243, RZ, RZ, 0x0 ;  /* 0x00000000fff37424 */ /* 0x000fc600078e00ff */
[----:B------:R-:W-:-:S13]  /*22eb0*/  ISETP.GE.AND P0, PT, R13, R244, PT ;  /* 0x000000f40d00720c */ /* 0x000fda0003f06270 */
[----:B------:R-:W-:Y:S05]  /*22ec0*/  @P0 RET.REL.NODEC R242 `(_ZN5flash24flash_fwd_splitkv_kernelI23Flash_fwd_kernel_traitsILi256ELi64ELi64ELi4ELb0ELb0EN7cutlass10bfloat16_tE19Flash_kernel_traitsILi256ELi64ELi64ELi4ES3_EELb0ELb0ELb0ELb0ELb0ELb1ELb0ELb1EEEvNS_16Flash_fwd_paramsE) ;  /* 0xfffdd130f2000950 */ /* 0x000fea0003c3ffff */
[----:B------:R-:W-:Y:S01]  /*22ed0*/  IADD3 R9, P0, R9, 0x30, RZ ;  /* 0x0000003009097810 */ /* 0x000fe20007f1e0ff */
[----:B------:R-:W-:Y:S01]  /*22ee0*/  IMAD.MOV.U32 R12, RZ, RZ, R80 ;  /* 0x000000ffff0c7224 */ /* 0x000fe200078e0050 */
        /* <DEDUP_REMOVED lines=17> */
[----:B------:R-:W-:Y:S05]  /*23000*/  @P0 RET.REL.NODEC R242 `(_ZN5flash24flash_fwd_splitkv_kernelI23Flash_fwd_kernel_traitsILi256ELi64ELi64ELi4ELb0ELb0EN7cutlass10bfloat16_tE19Flash_kernel_traitsILi256ELi64ELi64ELi4ES3_EELb0ELb0ELb0ELb0ELb0ELb1ELb0ELb1EEEvNS_16Flash_fwd_paramsE) ;  /* 0xfffdcff0f2000950 */ /* 0x000fea0003c3ffff */
[----:B------:R-:W-:Y:S01]  /*23010*/  MOV R243, 0x0 ;  /* 0x0000000000f37802 */ /* 0x000fe20000000f00 */
[----:B------:R-:W-:-:S02]  /*23020*/  ULDC.64 UR4, c[0x0][0x118] ;  /* 0x0000460000047ab9 */ /* 0x000fc40000000a00 */
[----:B------:R2:W-:Y:S01]  /*23030*/  ST.E.128 [R4.64+0x180], R76 ;  /* 0x0001804c04007985 */ /* 0x0005e2000c101d04 */
[----:B------:R-:W-:Y:S05]  /*23040*/  RET.REL.NODEC R242 `(_ZN5flash24flash_fwd_splitkv_kernelI23Flash_fwd_kernel_traitsILi256ELi64ELi64ELi4ELb0ELb0EN7cutlass10bfloat16_tE19Flash_kernel_traitsILi256ELi64ELi64ELi4ES3_EELb0ELb0ELb0ELb0ELb0ELb1ELb0ELb1EEEvNS_16Flash_fwd_paramsE) ;  /* 0xfffdcfb0f2007950 */ /* 0x000fea0003c3ffff */
.L_x_1426:
[----:B------:R3:W5:Y:S01]  /*23050*/  LDL R7, [R1] ;  /* 0x0000000001077983 */ /* 0x0007620000100800 */
[----:B------:R-:W-:Y:S02]  /*23060*/  MOV R6, 0x2 ;  /* 0x0000000200067802 */ /* 0x000fe40000000f00 */
[----:B------:R-:W-:Y:S02]  /*23070*/  MOV R4, 0x23090 ;  /* 0x0002309000047802 */ /* 0x000fe40000000f00 */
[----:B-123-5:R-:W-:Y:S05]  /*23080*/  CALL.REL.NOINC `($__internal_15_$__cuda_sm70_shflsync_bfly_p) ;  /* 0x000000f000007944 */ /* 0x02efea0003c00000 */
[----:B-12---:R-:W-:Y:S05]  /*23090*/  BRA `(.L_x_1439) ;  /* 0xffffdf4000007947 */ /* 0x006fea000383ffff */
.L_x_1427:
[----:B------:R-:W-:Y:S02]  /*230a0*/  MOV R6, 0x1 ;  /* 0x0000000100067802 */ /* 0x000fe40000000f00 */
[----:B------:R-:W-:Y:S02]  /*230b0*/  MOV R4, 0x230d0 ;  /* 0x000230d000047802 */ /* 0x000fe40000000f00 */
[----:B-12--5:R-:W-:Y:S05]  /*230c0*/  CALL.REL.NOINC `($__internal_15_$__cuda_sm70_shflsync_bfly_p) ;  /* 0x000000b000007944 */ /* 0x026fea0003c00000 */
[----:B--2---:R-:W-:Y:S01]  /*230d0*/  FADD.FTZ R11, R7, R6 ;  /* 0x00000006070b7221 */ /* 0x004fe20000010000 */
[----:B-1----:R-:W-:Y:S02]  /*230e0*/  MOV R7, R252 ;  /* 0x000000fc00077202 */ /* 0x002fe40000000f00 */
[----:B------:R-:W-:Y:S02]  /*230f0*/  MOV R6, 0x2 ;  /* 0x0000000200067802 */ /* 0x000fe40000000f00 */
[----:B------:R-:W-:-:S02]  /*23100*/  MOV R4, 0x23120 ;  /* 0x0002312000047802 */ /* 0x000fc40000000f00 */
[----:B------:R-:W-:Y:S05]  /*23110*/  CALL.REL.NOINC `($__internal_15_$__cuda_sm70_shflsync_bfly_p) ;  /* 0x0000006000007944 */ /* 0x000fea0003c00000 */
[----:B--2---:R-:W-:Y:S01]  /*23120*/  FADD.FTZ R10, R252, R6 ;  /* 0x00000006fc0a7221 */ /* 0x004fe20000010000 */
[----:B------:R-:W-:-:S02]  /*23130*/  MOV R6, 0x1 ;  /* 0x0000000100067802 */ /* 0x000fc40000000f00 */
[----:B------:R-:W-:Y:S02]  /*23140*/  MOV R4, 0x23170 ;  /* 0x0002317000047802 */ /* 0x000fe40000000f00 */
[----:B-1----:R-:W-:Y:S02]  /*23150*/  MOV R7, R10 ;  /* 0x0000000a00077202 */ /* 0x002fe40000000f00 */
[----:B------:R-:W-:Y:S05]  /*23160*/  CALL.REL.NOINC `($__internal_15_$__cuda_sm70_shflsync_bfly_p) ;  /* 0x0000001000007944 */ /* 0x000fea0003c00000 */
[----:B-12---:R-:W-:Y:S05]  /*23170*/  BRA `(.L_x_1440) ;  /* 0xffffdee000007947 */ /* 0x006fea000383ffff */
        .weak           $__internal_15_$__cuda_sm70_shflsync_bfly_p
        .type           $__internal_15_$__cuda_sm70_shflsync_bfly_p,@function
        .size           $__internal_15_$__cuda_sm70_shflsync_bfly_p,(.L_x_8875 - $__internal_15_$__cuda_sm70_shflsync_bfly_p)
$__internal_15_$__cuda_sm70_shflsync_bfly_p:
[----:B------:R-:W-:Y:S01]  /*23180*/  MOV R12, R4 ;  /* 0x00000004000c7202 */ /* 0x000fe20000000f00 */
[----:B------:R-:W-:Y:S04]  /*23190*/  WARPSYNC R0 ;  /* 0x0000000000007348 */ /* 0x000fe80003800000 */
[----:B------:R-:W-:Y:S01]  /*231a0*/  MOV R13, 0x0 ;  /* 0x00000000000d7802 */ /* 0x000fe20000000f00 */
[----:B------:R1:W2:Y:S03]  /*231b0*/  SHFL.BFLY PT, R6, R7, R6, R5 ;  /* 0x0c00000607067389 */ /* 0x0002a600000e0005 */
[----:B------:R-:W-:Y:S05]  /*231c0*/  RET.REL.NODEC R12 `(_ZN5flash24flash_fwd_splitkv_kernelI23Flash_fwd_kernel_traitsILi256ELi64ELi64ELi4ELb0ELb0EN7cutlass10bfloat16_tE19Flash_kernel_traitsILi256ELi64ELi64ELi4ES3_EELb0ELb0ELb0ELb0ELb0ELb1ELb0ELb1EEEvNS_16Flash_fwd_paramsE) ;  /* 0xfffdce300c007950 */ /* 0x000fea0003c3ffff */
.L_x_1441:
        /* <DEDUP_REMOVED lines=11> */
.L_x_8875:


//--------------------- .text._ZN5flash24flash_fwd_splitkv_kernelI23Flash_fwd_kernel_traitsILi256ELi64ELi64ELi4ELb0ELb0EN7cutlass10bfloat16_tE19Flash_kernel_traitsILi256ELi64ELi64ELi4ES3_EELb0ELb0ELb0ELb0ELb0ELb0ELb1ELb0EEEvNS_16Flash_fwd_paramsE --------------------------
	.section	.text._ZN5flash24flash_fwd_splitkv_kernelI23Flash_fwd_kernel_traitsILi256ELi64ELi64ELi4ELb0ELb0EN7cutlass10bfloat16_tE19Flash_kernel_traitsILi256ELi64ELi64ELi4ES3_EELb0ELb0ELb0ELb0ELb0ELb0ELb1ELb0EEEvNS_16Flash_fwd_paramsE,"ax",@progbits
	.sectioninfo	@"SHI_REGISTERS=254"
	.align	128
        .global         _ZN5flash24flash_fwd_splitkv_kernelI23Flash_fwd_kernel_traitsILi256ELi64ELi64ELi4ELb0ELb0EN7cutlass10bfloat16_tE19Flash_kernel_traitsILi256ELi64ELi64ELi4ES3_EELb0ELb0ELb0ELb0ELb0ELb0ELb1ELb0EEEvNS_16Flash_fwd_paramsE
        .type           _ZN5flash24flash_fwd_splitkv_kernelI23Flash_fwd_kernel_traitsILi256ELi64ELi64ELi4ELb0ELb0EN7cutlass10bfloat16_tE19Flash_kernel_traitsILi256ELi64ELi64ELi4ES3_EELb0ELb0ELb0ELb0ELb0ELb0ELb1ELb0EEEvNS_16Flash_fwd_paramsE,@function
        .size           _ZN5flash24flash_fwd_splitkv_kernelI23Flash_fwd_kernel_traitsILi256ELi64ELi64ELi4ELb0ELb0EN7cutlass10bfloat16_tE19Flash_kernel_traitsILi256ELi64ELi64ELi4ES3_EELb0ELb0ELb0ELb0ELb0ELb0ELb1ELb0EEEvNS_16Flash_fwd_paramsE,(.L_x_8938 - _ZN5flash24flash_fwd_splitkv_kernelI23Flash_fwd_kernel_traitsILi256ELi64ELi64ELi4ELb0ELb0EN7cutlass10bfloat16_tE19Flash_kernel_traitsILi256ELi64ELi64ELi4ES3_EELb0ELb0ELb0ELb0ELb0ELb0ELb1ELb0EEEvNS_16Flash_fwd_paramsE)
        .other          _ZN5flash24flash_fwd_splitkv_kernelI23Flash_fwd_kernel_traitsILi256ELi64ELi64ELi4ELb0ELb0EN7cutlass10bfloat16_tE19Flash_kernel_traitsILi256ELi64ELi64ELi4ES3_EELb0ELb0ELb0ELb0ELb0ELb0ELb1ELb0EEEvNS_16Flash_fwd_paramsE,@"STO_CUDA_ENTRY STV_DEFAULT"
_ZN5flash24flash_fwd_splitkv_kernelI23Flash_fwd_kernel_traitsILi256ELi64ELi64ELi4ELb0ELb0EN7cutlass10bfloat16_tE19Flash_kernel_traitsILi256ELi64ELi64ELi4ES3_EELb0ELb0ELb0ELb0ELb0ELb0ELb1ELb0EEEvNS_16Flash_fwd_paramsE:
.text._ZN5flash24flash_fwd_splitkv_kernelI23Flash_fwd_kernel_traitsILi256ELi64ELi64ELi4ELb0ELb0EN7cutlass10bfloat16_tE19Flash_kernel_traitsILi256ELi64ELi64ELi4ES3_EELb0ELb0ELb0ELb0ELb0ELb0ELb1ELb0EEEvNS_16Flash_fwd_paramsE:
[----:B------:R-:W-:Y:S02]  /*0000*/  MOV R1, c[0x0][0x28] ;  /* 0x00000a0000017a02 */ /* 0x000fe40000000f00 */
[----:B------:R-:W1:Y:S01]  /*0010*/  I2F.U32.RP R2, c[0x0][0x1c0] ;  /* 0x0000700000027b06 */ /* 0x000e620000209000 */
[----:B------:R-:W2:Y:S01]  /*0020*/  S2UR UR4, SR_CTAID.Z ;  /* 0x00000000000479c3 */ /* 0x000ea20000002700 */
[----:B------:R-:W-:Y:S02]  /*0030*/  ULDC UR14, c[0x0][0x1c0] ;  /* 0x00007000000e7ab9 */ /* 0x000fe40000000800 */
[----:B------:R-:W-:Y:S02]  /*0040*/  UMOV UR6, URZ ;  /* 0x0000003f00067c82 */ /* 0x000fe40008000000 */
[----:B------:R-:W-:Y:S02]  /*0050*/  UISETP.NE.U32.AND UP1, UPT, URZ, UR14, UPT ;  /* 0x0000000e3f00728c */ /* 0x000fe4000bf25070 */
[----:B------:R-:W-:Y:S02]  /*0060*/  UMOV UR24, 0x4 ;  /* 0x0000000400187882 */ /* 0x000fe40000000000 */
[----:B------:R-:W-:-:S02]  /*0070*/  ULDC.64 UR10, c[0x0][0x240] ;  /* 0x00009000000a7ab9 */ /* 0x000fc40000000a00 */
[----:B------:R-:W-:Y:S02]  /*0080*/  ULDC.64 UR30, c[0x0][0x118] ;  /* 0x00004600001e7ab9 */ /* 0x000fe40000000a00 */
[----:B------:R-:W-:Y:S01]  /*0090*/  ULDC.64 UR8, c[0x0][0x248] ;  /* 0x0000920000087ab9 */ /* 0x000fe20000000a00 */
[----:B-1----:R-:W1:Y:S02]  /*00a0*/  MUFU.RCP R0, R2 ;  /* 0x0000000200007308 */ /* 0x002e640000001000 */
[----:B-1----:R-:W-:-:S06]  /*00b0*/  IADD3 R0, R0, 0xffffffe, RZ ;  /* 0x0ffffffe00007810 */ /* 0x002fcc0007ffe0ff */
[----:B------:R-:W1:Y:S02]  /*00c0*/  F2I.FTZ.U32.TRUNC.NTZ R0, R0 ;  /* 0x0000000000007305 */ /* 0x000e64000021f000 */
[----:B-1----:R-:W1:Y:S02]  /*00d0*/  R2UR UR7, R0 ;  /* 0x00000000000773c2 */ /* 0x002e6400000e0000 */
[----:B-1----:R-:W-:-:S04]  /*00e0*/  UIADD3 UR5, URZ, -UR7, URZ ;  /* 0x800000073f057290 */ /* 0x002fc8000fffe03f */
[----:B------:R-:W-:-:S04]  /*00f0*/  UIMAD UR5, UR5, UR14, URZ ;  /* 0x0000000e050572a4 */ /* 0x000fc8000f8e023f */
[----:B------:R-:W-:-:S04]  /*0100*/  UIMAD.WIDE.U32 UR6, UR7, UR5, UR6 ;  /* 0x00000005070672a5 */ /* 0x000fc8000f8e0006 */
[----:B--2---:R-:W-:-:S03]  /*0110*/  UIMAD.WIDE.U32 UR26, UR7, UR4, URZ ;  /* 0x00000004071a72a5 */ /* 0x004fc6000f8e003f */
[----:B------:R-:W-:Y:S02]  /*0120*/  ULDC.64 UR6, c[0x0][0x240] ;  /* 0x0000900000067ab9 */ /* 0x000fe40000000a00 */
[----:B------:R-:W-:Y:S02]  /*0130*/  UIADD3 UR5, -UR27, URZ, URZ ;  /* 0x0000003f1b057290 */ /* 0x000fe4000fffe13f */
[----:B------:R-:W-:Y:S02]  /*0140*/  UISETP.NE.U32.AND UP0, UPT, URZ, UR6, UPT ;  /* 0x000000063f00728c */ /* 0x000fe4000bf05070 */
[----:B------:R-:W-:Y:S02]  /*0150*/  UIMAD UR5, UR5, UR14, UR4 ;  /* 0x0000000e050572a4 */ /* 0x000fe4000f8e0204 */
[----:B------:R-:W-:Y:S02]  /*0160*/  UISETP.NE.AND.EX UP0, UPT, URZ, UR7, UPT, UP0 ;  /* 0x000000073f00728c */ /* 0x000fe4000bf05300 */
[----:B------:R-:W-:-:S02]  /*0170*/  UISETP.GE.U32.AND UP3, UPT, UR5, UR14, UPT ;  /* 0x0000000e0500728c */ /* 0x000fc4000bf66070 */
[----:B------:R-:W-:Y:S02]  /*0180*/  ULDC.64 UR6, c[0x0][0x250] ;  /* 0x0000940000067ab9 */ /* 0x000fe40000000a00 */
[----:B------:R-:W-:-:S07]  /*0190*/  PLOP3.LUT P2, PT, PT, PT, UP0, 0x80, 0x0 ;  /* 0x000000000000781c */ /* 0x000fce0003f4f008 */
[----:B------:R-:W-:Y:S02]  /*01a0*/  @UP3 UIADD3 UR5, UR5, -UR14, URZ ;  /* 0x8000000e05053290 */ /* 0x000fe4000fffe03f */
[----:B------:R-:W-:Y:S02]  /*01b0*/  @UP3 UIADD3 UR27, UR27, 0x1, URZ ;  /* 0x000000011b1b3890 */ /* 0x000fe4000fffe03f */
[----:B------:R-:W-:-:S03]  /*01c0*/  UISETP.GE.U32.AND UP2, UPT, UR5, UR14, UPT ;  /* 0x0000000e0500728c */ /* 0x000fc6000bf46070 */
[----:B------:R-:W-:Y:S02]  /*01d0*/  ULDC.U8 UR5, c[0x0][0x312] ;  /* 0x0000c48000057ab9 */ /* 0x000fe40000000000 */
[----:B------:R-:W-:-:S06]  /*01e0*/  UISETP.NE.AND UP3, UPT, UR5, URZ, UPT ;  /* 0x0000003f0500728c */ /* 0x000fcc000bf65270 */
[----:B------:R-:W-:Y:S02]  /*01f0*/  @UP2 UIADD3 UR27, UR27, 0x1, URZ ;  /* 0x000000011b1b2890 */ /* 0x000fe4000fffe03f */
[----:B------:R-:W-:Y:S02]  /*0200*/  @!UP1 ULOP3.LUT UR27, URZ, UR14, URZ, 0x33, !UPT ;  /* 0x0000000e3f1b9292 */ /* 0x000fe4000f8e333f */
[----:B------:R-:W-:Y:S02]  /*0210*/  UISETP.NE.U32.AND UP1, UPT, URZ, UR6, UPT ;  /* 0x000000063f00728c */ /* 0x000fe4000bf25070 */
[----:B------:R-:W-:Y:S02]  /*0220*/  UIMAD.WIDE UR10, UR27, UR24, UR10 ;  /* 0x000000181b0a72a5 */ /* 0x000fe4000f8e020a */
[----:B------:R-:W-:Y:S02]  /*0230*/  UISETP.NE.AND.EX UP1, UPT, URZ, UR7, UPT, UP1 ;  /* 0x000000073f00728c */ /* 0x000fe4000bf25310 */
[----:B------:R-:W-:-:S02]  /*0240*/  UISETP.EQ.U32.AND UP2, UPT, URZ, UR8, UPT ;  /* 0x000000083f00728c */ /* 0x000fc4000bf42070 */
[----:B------:R-:W-:Y:S02]  /*0250*/  IMAD.U32 R10, RZ, RZ, UR10 ;  /* 0x0000000aff0a7e24 */ /* 0x000fe4000f8e00ff */
[----:B------:R-:W-:Y:S01]  /*0260*/  IMAD.U32 R11, RZ, RZ, UR11 ;  /* 0x0000000bff0b7e24 */ /* 0x000fe2000f8e00ff */
[----:B------:R-:W-:Y:S01]  /*0270*/  ULDC.64 UR6, c[0x0][0x250] ;  /* 0x0000940000067ab9 */ /* 0x000fe20000000a00 */
[----:B------:R-:W-:Y:S01]  /*0280*/  PLOP3.LUT P0, PT, PT, PT, UP1, 0x80, 0x0 ;  /* 0x000000000000781c */ /* 0x000fe20003f0f018 */
[----:B------:R-:W-:Y:S02]  /*0290*/  UISETP.EQ.OR.EX UP2, UPT, URZ, UR9, !UP3, UP2 ;  /* 0x000000093f00728c */ /* 0x000fe4000df42720 */
[----:B------:R-:W2:Y:S01]  /*02a0*/  @P2 LDG.E R6, [R10.64] ;  /* 0x0000001e0a062981 */ /* 0x000ea2000c1e1900 */
[----:B------:R-:W-:Y:S02]  /*02b0*/  @UP1 UIMAD.WIDE UR6, UR27, UR24, UR6 ;  /* 0x000000181b0612a5 */ /* 0x000fe4000f8e0206 */
[----:B------:R-:W-:Y:S01]  /*02c0*/  ULDC.64 UR8, c[0x0][0x248] ;  /* 0x0000920000087ab9 */ /* 0x000fe20000000a00 */
[----:B------:R-:W3:Y:S03]  /*02d0*/  @P2 LDG.E R0, [R10.64+0x4] ;  /* 0x0000041e0a002981 */ /* 0x000ee6000c1e1900 */
[----:B------:R-:W-:-:S02]  /*02e0*/  IMAD.U32 R8, RZ, RZ, UR6 ;  /* 0x00000006ff087e24 */ /* 0x000fc4000f8e00ff */
[----:B------:R-:W-:Y:S01]  /*02f0*/  IMAD.U32 R9, RZ, RZ, UR7 ;  /* 0x00000007ff097e24 */ /* 0x000fe2000f8e00ff */
[----:B------:R-:W-:-:S04]  /*0300*/  PLOP3.LUT P1, PT, PT, PT, UP2, 0x80, 0x0 ;  /* 0x000000000000781c */ /* 0x000fc80003f2f028 */
[----:B------:R-:W4:Y:S01]  /*0310*/  @P0 LDG.E R4, [R8.64] ;  /* 0x0000001e08040981 */ /* 0x000f22000c1e1900 */
[----:B------:R-:W-:-:S06]  /*0320*/  UIMAD.WIDE UR8, UR27, UR24, UR8 ;  /* 0x000000181b0872a5 */ /* 0x000fcc000f8e0208 */
[----:B------:R-:W-:Y:S02]  /*0330*/  IMAD.U32 R2, RZ, RZ, UR8 ;  /* 0x00000008ff027e24 */ /* 0x000fe4000f8e00ff */
[----:B------:R-:W-:-:S05]  /*0340*/  IMAD.U32 R3, RZ, RZ, UR9 ;  /* 0x00000009ff037e24 */ /* 0x000fca000f8e00ff */
[----:B------:R-:W5:Y:S01]  /*0350*/  @!P1 LDG.E R5, [R2.64] ;  /* 0x0000001e02059981 */ /* 0x000f62000c1e1900 */
[----:B------:R-:W-:Y:S02]  /*0360*/  UMOV UR13, 0xffffffff ;  /* 0xffffffff000d7882 */ /* 0x000fe40000000000 */
[----:B------:R-:W-:Y:S01]  /*0370*/  UMOV UR7, URZ ;  /* 0x0000003f00077c82 */ /* 0x000fe20008000000 */
[----:B------:R-:W1:Y:S01]  /*0380*/  S2R R84, SR_TID.X ;  /* 0x0000000000547919 */ /* 0x000e620000002100 */
[----:B------:R-:W-:Y:S02]  /*0390*/  UMOV UR15, 0xffffffff ;  /* 0xffffffff000f7882 */ /* 0x000fe40000000000 */
[----:B------:R-:W-:Y:S01]  /*03a0*/  UIADD3 UR5, -UR27, URZ, URZ ;  /* 0x0000003f1b057290 */ /* 0x000fe2000fffe13f */
[----:B------:R-:W1:Y:S03]  /*03b0*/  S2UR UR18, SR_CTAID.X ;  /* 0x00000000001279c3 */ /* 0x000e660000002500 */
[----:B------:R-:W-:-:S05]  /*03c0*/  UIMAD UR14, UR5, UR14, UR4 ;  /* 0x0000000e050e72a4 */ /* 0x000fca000f8e0204 */
[----:B------:R-:W1:Y:S08]  /*03d0*/  S2UR UR6, SR_CTAID.Y ;  /* 0x00000000000679c3 */ /* 0x000e700000002600 */
        /* <DEDUP_REMOVED lines=16> */
.L_x_1442:
[----:B------:R-:W-:Y:S02]  /*04e0*/  ULDC UR8, c[0x0][0x218] ;  /* 0x0000860000087ab9 */ /* 0x000fe40000000800 */
.L_x_1443:
        /* <DEDUP_REMOVED lines=21> */
[----:B------:R-:W-:Y:S01]  /*0640*/  IABS R0, c[0x0][0x10] ;  /* 0x0000040000007a13 */ /* 0x000fe20000000000 */
[----:B------:R-:W-:Y:S02]  /*0650*/  ULDC UR4, c[0x0][0x218] ;  /* 0x0000860000047ab9 */ /* 0x000fe40000000800 */
[----:B------:R-:W-:Y:S01]  /*0660*/  UIADD3 UR4, UR4, 0x3f, URZ ;  /* 0x0000003f04047890 */ /* 0x000fe2000fffe03f */
[----:B------:R1:W2:Y:S01]  /*0670*/  R2UR UR10, R0 ;  /* 0x00000000000a73c2 */ /* 0x0002a200000e0000 */
[----:B------:R-:W-:Y:S02]  /*0680*/  ULDC UR5, c[0x0][0x10] ;  /* 0x0000040000057ab9 */ /* 0x000fe40000000800 */
[----:B------:R-:W-:Y:S02]  /*0690*/  USHF.R.S32.HI UR11, URZ, 0x1f, UR4 ;  /* 0x0000001f3f0b7899 */ /* 0x000fe40008011404 */
[----:B------:R-:W-:Y:S02]  /*06a0*/  UMOV UR16, URZ ;  /* 0x0000003f00107c82 */ /* 0x000fe40008000000 */
[----:B------:R-:W-:-:S04]  /*06b0*/  ULEA.HI UR11, UR11, UR4, URZ, 0x6 ;  /* 0x000000040b0b7291 */ /* 0x000fc8000f8f303f */
[----:B------:R-:W-:-:S04]  /*06c0*/  ULEA.HI.SX32 UR11, UR11, UR5, 0x1a ;  /* 0x000000050b0b7291 */ /* 0x000fc8000f8fd23f */
[----:B------:R-:W-:-:S06]  /*06d0*/  UIADD3 UR11, UR11, -0x1, URZ ;  /* 0xffffffff0b0b7890 */ /* 0x000fcc000fffe03f */
[----:B-1----:R-:W-:Y:S01]  /*06e0*/  IMAD.U32 R0, RZ, RZ, UR11 ;  /* 0x0000000bff007e24 */ /* 0x002fe2000f8e00ff */
[----:B--2---:R-:W1:Y:S01]  /*06f0*/  I2F.RP R3, UR10 ;  /* 0x0000000a00037d06 */ /* 0x004e620008209400 */
[----:B------:R-:W-:-:S03]  /*0700*/  ULOP3.LUT UR11, UR11, UR5, URZ, 0x3c, !UPT ;  /* 0x000000050b0b7292 */ /* 0x000fc6000f8e3c3f */
[----:B------:R-:W-:-:S04]  /*0710*/  IABS R0, R0 ;  /* 0x0000000000007213 */ /* 0x000fc80000000000 */
[----:B------:R-:W2:Y:S01]  /*0720*/  R2UR UR8, R0 ;  /* 0x00000000000873c2 */ /* 0x000ea200000e0000 */
[----:B-1----:R-:W1:Y:S02]  /*0730*/  MUFU.RCP R2, R3 ;  /* 0x0000000300027308 */ /* 0x002e640000001000 */
[----:B-1----:R-:W-:-:S06]  /*0740*/  IADD3 R2, R2, 0xffffffe, RZ ;  /* 0x0ffffffe02027810 */ /* 0x002fcc0007ffe0ff */
[----:B------:R-:W1:Y:S02]  /*0750*/  F2I.FTZ.U32.TRUNC.NTZ R2, R2 ;  /* 0x0000000200027305 */ /* 0x000e64000021f000 */
[----:B-1----:R-:W1:Y:S02]  /*0760*/  R2UR UR17, R2 ;  /* 0x00000000021173c2 */ /* 0x002e6400000e0000 */
[----:B-1----:R-:W-:-:S04]  /*0770*/  UIADD3 UR4, URZ, -UR17, URZ ;  /* 0x800000113f047290 */ /* 0x002fc8000fffe03f */
[----:B------:R-:W-:-:S04]  /*0780*/  UIMAD UR4, UR4, UR10, URZ ;  /* 0x0000000a040472a4 */ /* 0x000fc8000f8e023f */
[----:B------:R-:W-:-:S04]  /*0790*/  UIMAD.WIDE.U32 UR16, UR17, UR4, UR16 ;  /* 0x00000004111072a5 */ /* 0x000fc8000f8e0010 */
[----:B--2---:R-:W-:-:S04]  /*07a0*/  UIMAD.WIDE.U32 UR16, UR17, UR8, URZ ;  /* 0x00000008111072a5 */ /* 0x004fc8000f8e003f */
[----:B------:R-:W-:-:S04]  /*07b0*/  UIADD3 UR4, -UR17, URZ, URZ ;  /* 0x0000003f11047290 */ /* 0x000fc8000fffe13f */
[----:B------:R-:W-:-:S04]  /*07c0*/  UIMAD UR4, UR10, UR4, UR8 ;  /* 0x000000040a0472a4 */ /* 0x000fc8000f8e0208 */
[----:B------:R-:W-:-:S11]  /*07d0*/  UISETP.GT.U32.AND UP0, UPT, UR10, UR4, UPT ;  /* 0x000000040a00728c */ /* 0x000fd6000bf04070 */
[----:B------:R-:W-:Y:S02]  /*07e0*/  @!UP0 UIADD3 UR4, UR4, -UR10, URZ ;  /* 0x8000000a04048290 */ /* 0x000fe4000fffe03f */
[----:B------:R-:W-:Y:S02]  /*07f0*/  @!UP0 UIADD3 UR17, UR17, 0x1, URZ ;  /* 0x0000000111118890 */ /* 0x000fe4000fffe03f */
[----:B------:R-:W-:Y:S02]  /*0800*/  UISETP.GE.U32.AND UP1, UPT, UR4, UR10, UPT ;  /* 0x0000000a0400728c */ /* 0x000fe4000bf26070 */
[----:B------:R-:W-:Y:S02]  /*0810*/  UISETP.GE.AND UP0, UPT, UR11, URZ, UPT ;  /* 0x0000003f0b00728c */ /* 0x000fe4000bf06270 */
[----:B------:R-:W-:-:S04]  /*0820*/  UIADD3 UR4, UR9, 0x3f, URZ ;  /* 0x0000003f09047890 */ /* 0x000fc8000fffe03f */
[----:B------:R-:W-:-:S03]  /*0830*/  USHF.R.S32.HI UR8, URZ, 0x1f, UR4 ;  /* 0x0000001f3f087899 */ /* 0x000fc60008011404 */
[----:B------:R-:W-:Y:S02]  /*0840*/  @UP1 UIADD3 UR17, UR17, 0x1, URZ ;  /* 0x0000000111111890 */ /* 0x000fe4000fffe03f */
[----:B------:R-:W-:Y:S02]  /*0850*/  UISETP.NE.AND UP1, UPT, URZ, UR5, UPT ;  /* 0x000000053f00728c */ /* 0x000fe4000bf25270 */
[----:B------:R-:W-:Y:S02]  /*0860*/  @!UP0 UIADD3 UR17, -UR17, URZ, URZ ;  /* 0x0000003f11118290 */ /* 0x000fe4000fffe13f */
[----:B------:R-:W-:-:S04]  /*0870*/  ULEA.HI UR8, UR8, UR4, URZ, 0x6 ;  /* 0x0000000408087291 */ /* 0x000fc8000f8f303f */
[----:B------:R-:W-:-:S03]  /*0880*/  USHF.R.S32.HI UR26, URZ, 0x6, UR8 ;  /* 0x000000063f1a7899 */ /* 0x000fc60008011408 */
[----:B------:R-:W-:-:S04]  /*0890*/  @!UP1 ULOP3.LUT UR17, URZ, UR5, URZ, 0x33, !UPT ;  /* 0x000000053f119292 */ /* 0x000fc8000f8e333f */
[----:B------:R-:W-:-:S04]  /*08a0*/  UIMAD UR19, UR17, UR6, URZ ;  /* 0x00000006111372a4 */ /* 0x000fc8000f8e023f */
[----:B------:R-:W-:-:S04]  /*08b0*/  UIADD3 UR17, UR17, UR19, URZ ;  /* 0x0000001311117290 */ /* 0x000fc8000fffe03f */
[----:B------:R-:W-:-:S04]  /*08c0*/  UISETP.LT.AND UP0, UPT, UR26, UR17, UPT ;  /* 0x000000111a00728c */ /* 0x000fc8000bf01270 */
[----:B------:R-:W-:-:S04]  /*08d0*/  USEL UR26, UR26, UR17, UP0 ;  /* 0x000000111a1a7287 */ /* 0x000fc80008000000 */
[----:B------:R-:W-:-:S06]  /*08e0*/  UISETP.GE.AND UP0, UPT, UR19, UR26, UPT ;  /* 0x0000001a1300728c */ /* 0x000fcc000bf06270 */
[----:B------:R-:W-:-:S13]  /*08f0*/  PLOP3.LUT P0, PT, PT, PT, UP0, 0x80, 0x0 ;  /* 0x000000000000781c */ /* 0x000fda0003f0f008 */
[----:B------:R-:W-:Y:S05]  /*0900*/  @!P0 BRA `(.L_x_1444) ;  /* 0x000009f000008947 */ /* 0x000fea0003800000 */
[----:B------:R-:W-:Y:S01]  /*0910*/  SHF.R.S32.HI R11, RZ, 0x1f, R84 ;  /* 0x0000001fff0b7819 */ /* 0x000fe20000011454 */
[----:B------:R-:W-:Y:S01]  /*0920*/  ULDC.64 UR4, c[0x0][0x210] ;  /* 0x0000840000047ab9 */ /* 0x000fe20000000a00 */
[----:B------:R-:W-:Y:S01]  /*0930*/  BSSY B0, `(.L_x_1445) ;  /* 0x0000021000007945 */ /* 0x000fe20003800000 */
[----:B------:R-:W-:Y:S01]  /*0940*/  UIMAD UR6, UR6, UR4, UR27 ;  /* 0x00000004060672a4 */ /* 0x000fe2000f8e021b */
[----:B------:R-:W-:Y:S01]  /*0950*/  LEA.HI R11, R11, R84, RZ, 0x4 ;  /* 0x000000540b0b7211 */ /* 0x000fe200078f20ff */
[----:B------:R-:W-:Y:S02]  /*0960*/  UIADD3 UR12, -UR18, UR12, URZ ;  /* 0x0000000c120c7290 */ /* 0x000fe4000fffe13f */
[----:B------:R-:W-:Y:S01]  /*0970*/  ULDC UR4, c[0x0][0x1c0] ;  /* 0x0000700000047ab9 */ /* 0x000fe20000000800 */
[----:B------:R-:W-:Y:S01]  /*0980*/  LOP3.LUT R3, R11, 0xfffffff0, RZ, 0xc0, !PT ;  /* 0xfffffff00b037812 */ /* 0x000fe200078ec0ff */
[----:B------:R-:W-:Y:S01]  /*0990*/  UIMAD UR4, UR6, UR4, UR14 ;  /* 0x00000004060472a4 */ /* 0x000fe2000f8e020e */
[----:B------:R-:W-:-:S03]  /*09a0*/  SHF.R.S32.HI R11, RZ, 0x4, R11 ;  /* 0x00000004ff0b7819 */ /* 0x000fc6000001140b */
[----:B------:R-:W-:Y:S01]  /*09b0*/  IMAD.IADD R84, R84, 0x1, -R3 ;  /* 0x0000000154547824 */ /* 0x000fe200078e0a03 */
[----:B------:R-:W-:Y:S01]  /*09c0*/  UIMAD UR5, UR4, UR5, UR18 ;  /* 0x00000005040572a4 */ /* 0x000fe2000f8e0212 */
[----:B------:R-:W-:Y:S02]  /*09d0*/  ISETP.GE.AND P1, PT, R11, UR12, PT ;  /* 0x0000000c0b007c0c */ /* 0x000fe4000bf26270 */
[----:B------:R-:W-:Y:S01]  /*09e0*/  IMAD.SHL.U32 R14, R84, 0x4, RZ ;  /* 0x00000004540e7824 */ /* 0x000fe200078e00ff */
[----:B------:R-:W-:Y:S02]  /*09f0*/  ULDC UR4, c[0x0][0x22c] ;  /* 0x00008b0000047ab9 */ /* 0x000fe40000000800 */
[----:B------:R-:W-:Y:S02]  /*0a00*/  UIMAD UR4, UR5, UR4, URZ ;  /* 0x00000004050472a4 */ /* 0x000fe4000f8e023f */
[----:B------:R-:W-:Y:S02]  /*0a10*/  SHF.R.S32.HI R15, RZ, 0x1f, R14 ;  /* 0x0000001fff0f7819 */ /* 0x000fe4000001140e */
[----:B------:R-:W-:-:S02]  /*0a20*/  IADD3 R10, R14, 0x40, RZ ;  /* 0x000000400e0a7810 */ /* 0x000fc40007ffe0ff */
[----:B------:R-:W-:Y:S01]  /*0a30*/  IMAD.U32 R0, RZ, RZ, UR4 ;  /* 0x00000004ff007e24 */ /* 0x000fe2000f8e00ff */
[C---:B------:R-:W-:Y:S01]  /*0a40*/  IADD3 R9, R14.reuse, 0x80, RZ ;  /* 0x000000800e097810 */ /* 0x040fe20007ffe0ff */
[----:B------:R-:W-:Y:S01]  /*0a50*/  IMAD.WIDE R4, R11, 0x100, R14 ;  /* 0x000001000b047825 */ /* 0x000fe200078e020e */
[----:B------:R-:W-:-:S04]  /*0a60*/  IADD3 R8, R14, 0xc0, RZ ;  /* 0x000000c00e087810 */ /* 0x000fc80007ffe0ff */
[----:B------:R-:W-:-:S04]  /*0a70*/  IADD3 R3, P0, R4, UR4, RZ ;  /* 0x0000000404037c10 */ /* 0x000fc8000ff1e0ff */
[----:B------:R-:W-:Y:S02]  /*0a80*/  LEA.HI.X.SX32 R0, R0, R5, 0x1, P0 ;  /* 0x0000000500007211 */ /* 0x000fe400000f0eff */
[----:B------:R-:W-:-:S04]  /*0a90*/  LEA R12, P0, R3, c[0x0][0x1d8], 0x2 ;  /* 0x00007600030c7a11 */ /* 0x000fc800078010ff */
[----:B------:R-:W-:Y:S01]  /*0aa0*/  LEA.HI.X R13, R3, c[0x0][0x1dc], R0, 0x2, P0 ;  /* 0x00007700030d7a11 */ /* 0x000fe200000f1400 */
[----:B------:R-:W-:Y:S05]  /*0ab0*/  @P1 BRA `(.L_x_1446) ;  /* 0x0000008000001947 */ /* 0x000fea0003800000 */
[----:B------:R-:W-:Y:S02]  /*0ac0*/  ISETP.GE.AND P3, PT, R14, c[0x0][0x220], PT ;  /* 0x000088000e007a0c */ /* 0x000fe40003f66270 */
[----:B------:R-:W-:Y:S02]  /*0ad0*/  ISETP.GE.AND P2, PT, R10, c[0x0][0x220], PT ;  /* 0x000088000a007a0c */ /* 0x000fe40003f46270 */
[----:B------:R-:W-:Y:S02]  /*0ae0*/  ISETP.GE.AND P1, PT, R9, c[0x0][0x220], PT ;  /* 0x0000880009007a0c */ /* 0x000fe40003f26270 */
[----:B------:R-:W-:-:S07]  /*0af0*/  ISETP.GE.AND P0, PT, R8, c[0x0][0x220], PT ;  /* 0x0000880008007a0c */ /* 0x000fce0003f06270 */
[----:B------:R1:W-:Y:S04]  /*0b00*/  @!P3 STG.E.128 [R12.64], RZ ;  /* 0x000000ff0c00b986 */ /* 0x0003e8000c101d1e */
[----:B------:R1:W-:Y:S04]  /*0b10*/  @!P2 STG.E.128 [R12.64+0x100], RZ ;  /* 0x000100ff0c00a986 */ /* 0x0003e8000c101d1e */
[----:B------:R1:W-:Y:S04]  /*0b20*/  @!P1 STG.E.128 [R12.64+0x200], RZ ;  /* 0x000200ff0c009986 */ /* 0x0003e8000c101d1e */
[----:B------:R1:W-:Y:S02]  /*0b30*/  @!P0 STG.E.128 [R12.64+0x300], RZ ;  /* 0x000300ff0c008986 */ /* 0x0003e4000c101d1e */
.L_x_1446:
[----:B------:R-:W-:Y:S05]  /*0b40*/  BSYNC B0 ;  /* 0x0000000000007941 */ /* 0x000fea0003800000 */
.L_x_1445:
[----:B------:R-:W-:Y:S01]  /*0b50*/  IADD3 R7, R11, 0x8, RZ ;  /* 0x000000080b077810 */ /* 0x000fe20007ffe0ff */
[----:B------:R-:W-:Y:S03]  /*0b60*/  BSSY B0, `(.L_x_1447) ;  /* 0x000000b000007945 */ /* 0x000fe60003800000 */
[----:B------:R-:W-:-:S13]  /*0b70*/  ISETP.GE.AND P0, PT, R7, UR12, PT ;  /* 0x0000000c07007c0c */ /* 0x000fda000bf06270 */
[----:B------:R-:W-:Y:S05]  /*0b80*/  @P0 BRA `(.L_x_1448) ;  /* 0x0000008000000947 */ /* 0x000fea0003800000 */
[----:B------:R-:W-:Y:S02]  /*0b90*/  ISETP.GE.AND P3, PT, R14, c[0x0][0x220], PT ;  /* 0x000088000e007a0c */ /* 0x000fe40003f66270 */
[----:B------:R-:W-:Y:S02]  /*0ba0*/  ISETP.GE.AND P2, PT, R10, c[0x0][0x220], PT ;  /* 0x000088000a007a0c */ /* 0x000fe40003f46270 */
[----:B------:R-:W-:Y:S02]  /*0bb0*/  ISETP.GE.AND P1, PT, R9, c[0x0][0x220], PT ;  /* 0x0000880009007a0c */ /* 0x000fe40003f26270 */
[----:B------:R-:W-:-:S07]  /*0bc0*/  ISETP.GE.AND P0, PT, R8, c[0x0][0x220], PT ;  /* 0x0000880008007a0c */ /* 0x000fce0003f06270 */
[----:B------:R2:W-:Y:S04]  /*0bd0*/  @!P3 STG.E.128 [R12.64+0x2000], RZ ;  /* 0x002000ff0c00b986 */ /* 0x0005e8000c101d1e */
[----:B------:R2:W-:Y:S04]  /*0be0*/  @!P2 STG.E.128 [R12.64+0x2100], RZ ;  /* 0x002100ff0c00a986 */ /* 0x0005e8000c101d1e */
[----:B------:R2:W-:Y:S04]  /*0bf0*/  @!P1 STG.E.128 [R12.64+0x2200], RZ ;  /* 0x002200ff0c009986 */ /* 0x0005e8000c101d1e */
[----:B------:R2:W-:Y:S02]  /*0c00*/  @!P0 STG.E.128 [R12.64+0x2300], RZ ;  /* 0x002300ff0c008986 */ /* 0x0005e4000c101d1e */
.L_x_1448:
[----:B------:R-:W-:Y:S05]  /*0c10*/  BSYNC B0 ;  /* 0x0000000000007941 */ /* 0x000fea0003800000 */
.L_x_1447:
        /* <DEDUP_REMOVED lines=12> */
.L_x_1450:
[----:B------:R-:W-:Y:S05]  /*0ce0*/  BSYNC B0 ;  /* 0x0000000000007941 */ /* 0x000fea0003800000 */
.L_x_1449:
        /* <DEDUP_REMOVED lines=12> */
.L_x_1452:
[----:B------:R-:W-:Y:S05]  /*0db0*/  BSYNC B0 ;  /* 0x0000000000007941 */ /* 0x000fea0003800000 */
.L_x_1451:
        /* <DEDUP_REMOVED lines=12> */
.L_x_1454:
[----:B------:R-:W-:Y:S05]  /*0e80*/  BSYNC B0 ;  /* 0x0000000000007941 */ /* 0x000fea0003800000 */
.L_x_1453:
        /* <DEDUP_REMOVED lines=12> */
.L_x_1456:
[----:B------:R-:W-:Y:S05]  /*0f50*/  BSYNC B0 ;  /* 0x0000000000007941 */ /* 0x000fea0003800000 */
.L_x_1455:
        /* <DEDUP_REMOVED lines=12> */
.L_x_1458:
[----:B------:R-:W-:Y:S05]  /*1020*/  BSYNC B0 ;  /* 0x0000000000007941 */ /* 0x000fea0003800000 */
.L_x_1457:
        /* <DEDUP_REMOVED lines=12> */
.L_x_1460:
[----:B------:R-:W-:Y:S05]  /*10f0*/  BSYNC B0 ;  /* 0x0000000000007941 */ /* 0x000fea0003800000 */
.L_x_1459:
[----:B------:R-:W-:Y:S01]  /*1100*/  ISETP.NE.AND P6, PT, R84, RZ, PT ;  /* 0x000000ff5400720c */ /* 0x000fe20003fc5270 */
[----:B------:R-:W-:Y:S01]  /*1110*/  USHF.R.S32.HI UR4, URZ, 0x1f, UR5 ;  /* 0x0000001f3f047899 */ /* 0x000fe20008011405 */
[----:B------:R-:W-:-:S02]  /*1120*/  IADD3 R8, P1, R11, UR5, RZ ;  /* 0x000000050b087c10 */ /* 0x000fc4000ff3e0ff */
[----:B------:R-:W-:Y:S02]  /*1130*/  ISETP.GE.OR P0, PT, R11, UR12, P6 ;  /* 0x0000000c0b007c0c */ /* 0x000fe4000b706670 */
[----:B------:R-:W-:Y:S02]  /*1140*/  ISETP.GE.OR P5, PT, R7, UR12, P6 ;  /* 0x0000000c07007c0c */ /* 0x000fe4000b7a6670 */
[----:B------:R-:W-:Y:S02]  /*1150*/  LEA.HI.X.SX32 R11, R11, UR4, 0x1, P1 ;  /* 0x000000040b0b7c11 */ /* 0x000fe400088f0eff */
[----:B------:R-:W-:Y:S02]  /*1160*/  LEA R10, P1, R8, c[0x0][0x208], 0x2 ;  /* 0x00008200080a7a11 */ /* 0x000fe400078210ff */
[----:B------:R-:W-:Y:S02]  /*1170*/  ISETP.GE.OR P4, PT, R6, UR12, P6 ;  /* 0x0000000c06007c0c */ /* 0x000fe4000b786670 */
[----:B------:R-:W-:-:S02]  /*1180*/  LEA.HI.X R11, R8, c[0x0][0x20c], R11, 0x2, P1 ;  /* 0x00008300080b7a11 */ /* 0x000fc400008f140b */
[----:B------:R-:W-:Y:S01]  /*1190*/  ISETP.GE.OR P3, PT, R5, UR12, P6 ;  /* 0x0000000c05007c0c */ /* 0x000fe2000b766670 */
[----:B------:R-:W-:Y:S01]  /*11a0*/  @!P0 IMAD.MOV.U32 R15, RZ, RZ, -0x800000 ;  /* 0xff800000ff0f8424 */ /* 0x000fe200078e00ff */
[----:B------:R-:W-:Y:S01]  /*11b0*/  ISETP.GE.OR P2, PT, R4, UR12, P6 ;  /* 0x0000000c04007c0c */ /* 0x000fe2000b746670 */
[----:B------:R-:W-:Y:S01]  /*11c0*/  @!P5 IMAD.MOV.U32 R17, RZ, RZ, -0x800000 ;  /* 0xff800000ff11d424 */ /* 0x000fe200078e00ff */
[----:B------:R-:W-:Y:S02]  /*11d0*/  ISETP.GE.OR P1, PT, R3, UR12, P6 ;  /* 0x0000000c03007c0c */ /* 0x000fe4000b726670 */
[----:B------:R1:W-:Y:S01]  /*11e0*/  @!P0 STG.E [R10.64], R15 ;  /* 0x0000000f0a008986 */ /* 0x0003e2000c10191e */
[----:B------:R-:W-:Y:S02]  /*11f0*/  ISETP.GE.OR P0, PT, R2, UR12, P6 ;  /* 0x0000000c02007c0c */ /* 0x000fe4000b706670 */
[----:B------:R-:W-:Y:S01]  /*1200*/  ISETP.GE.OR P6, PT, R0, UR12, P6 ;  /* 0x0000000c00007c0c */ /* 0x000fe2000b7c6670 */
[----:B-1234-:R-:W-:Y:S01]  /*1210*/  @!P4 IMAD.MOV.U32 R13, RZ, RZ, -0x800000 ;  /* 0xff800000ff0dc424 */ /* 0x01efe200078e00ff */
[----:B------:R1:W-:Y:S02]  /*1220*/  @!P5 STG.E [R10.64+0x20], R17 ;  /* 0x000020110a00d986 */ /* 0x0003e4000c10191e */
[----:B------:R-:W-:-:S02]  /*1230*/  @!P3 IMAD.MOV.U32 R9, RZ, RZ, -0x800000 ;  /* 0xff800000ff09b424 */ /* 0x000fc400078e00ff */
[----:B------:R-:W-:Y:S01]  /*1240*/  @!P2 IMAD.MOV.U32 R7, RZ, RZ, -0x800000 ;  /* 0xff800000ff07a424 */ /* 0x000fe200078e00ff */
[----:B------:R1:W-:Y:S01]  /*1250*/  @!P4 STG.E [R10.64+0x40], R13 ;  /* 0x0000400d0a00c986 */ /* 0x0003e2000c10191e */
[----:B------:R-:W-:-:S03]  /*1260*/  @!P1 IMAD.MOV.U32 R5, RZ, RZ, -0x800000 ;  /* 0xff800000ff059424 */ /* 0x000fc600078e00ff */
[----:B------:R-:W-:Y:S01]  /*1270*/  @!P0 IMAD.MOV.U32 R3, RZ, RZ, -0x800000 ;  /* 0xff800000ff038424 */ /* 0x000fe200078e00ff */
[----:B------:R1:W-:Y:S04]  /*1280*/  @!P3 STG.E [R10.64+0x60], R9 ;  /* 0x000060090a00b986 */ /* 0x0003e8000c10191e */
[----:B------:R1:W-:Y:S04]  /*1290*/  @!P2 STG.E [R10.64+0x80], R7 ;  /* 0x000080070a00a986 */ /* 0x0003e8000c10191e */
[----:B------:R1:W-:Y:S04]  /*12a0*/  @!P1 STG.E [R10.64+0xa0], R5 ;  /* 0x0000a0050a009986 */ /* 0x0003e8000c10191e */
[----:B------:R1:W-:Y:S01]  /*12b0*/  @!P0 STG.E [R10.64+0xc0], R3 ;  /* 0x0000c0030a008986 */ /* 0x0003e2000c10191e */
[----:B------:R-:W-:Y:S05]  /*12c0*/  @P6 EXIT ;  /* 0x000000000000694d */ /* 0x000fea0003800000 */
[----:B-1----:R-:W-:-:S05]  /*12d0*/  MOV R3, 0xff800000 ;  /* 0xff80000000037802 */ /* 0x002fca0000000f00 */
[----:B------:R-:W-:Y:S01]  /*12e0*/  STG.E [R10.64+0xe0], R3 ;  /* 0x0000e0030a007986 */ /* 0x000fe2000c10191e */
[----:B------:R-:W-:Y:S05]  /*12f0*/  EXIT ;  /* 0x000000000000794d */ /* 0x000fea0003800000 */
.L_x_1444:
        /* <DEDUP_REMOVED lines=15> */
[----:B------:R-:W-:Y:S01]  /*13f0*/  UMOV UR29, URZ ;  /* 0x0000003f001d7c82 */ /* 0x000fe20008000000 */
[----:B------:R1:W3:Y:S01]  /*1400*/  R2UR UR8, R0 ;  /* 0x00000000000873c2 */ /* 0x0002e200000e0000 */
[----:B------:R-:W-:-:S05]  /*1410*/  UPLOP3.LUT UP6, UPT, UPT, UPT, UPT, 0x40, 0x0 ;  /* 0x000000000000789c */ /* 0x000fca0003fce870 */
[----:B------:R-:W-:Y:S02]  /*1420*/  @UP1 USHF.R.S32.HI UR6, URZ, 0x1f, UR27 ;  /* 0x0000001f3f061899 */ /* 0x000fe4000801141b */
[----:B------:R-:W-:Y:S02]  /*1430*/  @UP1 UIMAD.WIDE.U32 UR16, UR27, UR4, URZ ;  /* 0x000000041b1012a5 */ /* 0x000fe4000f8e003f */
[----:B------:R-:W-:Y:S02]  /*1440*/  @UP1 UIMAD UR6, UR6, UR4, URZ ;  /* 0x00000004060612a4 */ /* 0x000fe4000f8e023f */
[----:B------:R-:W-:Y:S02]  /*1450*/  @UP1 ULEA UR28, UP0, UR16, UR10, 0x2 ;  /* 0x0000000a101c1291 */ /* 0x000fe4000f80103f */
[----:B------:R-:W-:-:S03]  /*1460*/  @UP1 UIMAD UR4, UR27, UR5, UR6 ;  /* 0x000000051b0412a4 */ /* 0x000fc6000f8e0206 */
[----:B------:R-:W-:Y:S02]  /*1470*/  UMOV UR6, UR27 ;  /* 0x0000001b00067c82 */ /* 0x000fe40008000000 */
[----:B------:R-:W-:-:S04]  /*1480*/  @UP1 UIADD3 UR4, UR17, UR4, URZ ;  /* 0x0000000411041290 */ /* 0x000fc8000fffe03f */
        /* <DEDUP_REMOVED lines=20> */
[----:B------:R-:W-:-:S04]  /*15d0*/  UIMAD.WIDE.U32 UR6, UR7, UR4, UR6 ;  /* 0x00000004070672a5 */ /* 0x000fc8000f8e0006 */
        /* <DEDUP_REMOVED lines=18> */
[----:B------:R-:W-:Y:S01]  /*1700*/  IMAD.U32 R0, RZ, RZ, UR14 ;  /* 0x0000000eff007e24 */ /* 0x000fe2000f8e00ff */
[----:B------:R-:W-:Y:S01]  /*1710*/  ULDC UR17, c[0x0][0x1c8] ;  /* 0x0000720000117ab9 */ /* 0x000fe20000000800 */
[----:B------:R-:W2:Y:S01]  /*1720*/  LDG.E R2, [R8.64] ;  /* 0x0000001e08027981 */ /* 0x000ea2000c1e1900 */
[----:B------:R-:W1:Y:S01]  /*1730*/  I2F.RP R5, R4 ;  /* 0x0000000400057306 */ /* 0x000e620000209400 */
[----:B------:R-:W-:Y:S01]  /*1740*/  ULOP3.LUT UR17, UR14, UR17, URZ, 0x3c, !UPT ;  /* 0x000000110e117292 */ /* 0x000fe2000f8e3c3f */
[----:B------:R-:W-:Y:S01]  /*1750*/  IABS R0, R0 ;  /* 0x0000000000007213 */ /* 0x000fe20000000000 */
[----:B------:R-:W-:-:S02]  /*1760*/  UIADD3 UR16, -UR16, URZ, URZ ;  /* 0x0000003f10107290 */ /* 0x000fc4000fffe13f */
[----:B------:R-:W-:Y:S02]  /*1770*/  ULDC.64 UR4, c[0x0][0x180] ;  /* 0x0000600000047ab9 */ /* 0x000fe40000000a00 */
[----:B------:R-:W-:Y:S01]  /*1780*/  ISETP.LE.AND P0, PT, RZ, UR17, PT ;  /* 0x00000011ff007c0c */ /* 0x000fe2000bf03270 */
[----:B------:R-:W-:-:S04]  /*1790*/  UIMAD UR11, UR16, UR11, UR10 ;  /* 0x0000000b100b72a4 */ /* 0x000fc8000f8e020a */
[----:B------:R-:W-:Y:S01]  /*17a0*/  USHF.R.S32.HI UR10, URZ, 0x1f, UR11 ;  /* 0x0000001f3f0a7899 */ /* 0x000fe2000801140b */
[----:B-1----:R-:W1:Y:S02]  /*17b0*/  MUFU.RCP R6, R5 ;  /* 0x0000000500067308 */ /* 0x002e640000001000 */
[----:B-1----:R-:W-:-:S06]  /*17c0*/  IADD3 R6, R6, 0xffffffe, RZ ;  /* 0x0ffffffe06067810 */ /* 0x002fcc0007ffe0ff */
[----:B------:R-:W1:Y:S02]  /*17d0*/  F2I.FTZ.U32.TRUNC.NTZ R7, R6 ;  /* 0x0000000600077305 */ /* 0x000e64000021f000 */
[----:B-1----:R-:W-:Y:S01]  /*17e0*/  IMAD.MOV R3, RZ, RZ, -R7 ;  /* 0x000000ffff037224 */ /* 0x002fe200078e0a07 */
[----:B------:R-:W-:-:S03]  /*17f0*/  MOV R6, RZ ;  /* 0x000000ff00067202 */ /* 0x000fc60000000f00 */
        /* <DEDUP_REMOVED lines=39> */
.L_x_1461:
        /* <DEDUP_REMOVED lines=19> */
.L_x_1463:
[----:B------:R-:W-:Y:S01]  /*1ba0*/  IABS R3, c[0x0][0x1c8] ;  /* 0x0000720000037a13 */ /* 0x000fe20000000000 */
[----:B------:R-:W-:Y:S01]  /*1bb0*/  IMAD.U32 R0, RZ, RZ, UR14 ;  /* 0x0000000eff007e24 */ /* 0x000fe2000f8e00ff */
[----:B------:R-:W-:Y:S02]  /*1bc0*/  ULDC UR4, c[0x0][0x1c8] ;  /* 0x0000720000047ab9 */ /* 0x000fe40000000800 */
[----:B------:R-:W1:Y:S01]  /*1bd0*/  I2F.RP R6, R3 ;  /* 0x0000000300067306 */ /* 0x000e620000209400 */
[----:B------:R-:W-:Y:S01]  /*1be0*/  ULOP3.LUT UR4, UR14, UR4, URZ, 0x3c, !UPT ;  /* 0x000000040e047292 */ /* 0x000fe2000f8e3c3f */
[----:B------:R-:W-:Y:S01]  /*1bf0*/  IABS R0, R0 ;  /* 0x0000000000007213 */ /* 0x000fe20000000000 */
[----:B------:R-:W-:Y:S02]  /*1c00*/  ULEA UR11, UR26, 0xffffffc0, 0x6 ;  /* 0xffffffc01a0b7891 */ /* 0x000fe4000f8e303f */
[----:B------:R-:W-:Y:S02]  /*1c10*/  UMOV UR21, UR17 ;  /* 0x0000001100157c82 */ /* 0x000fe40008000000 */
[----:B------:R-:W-:Y:S01]  /*1c20*/  ISETP.LE.AND P2, PT, RZ, UR4, PT ;  /* 0x00000004ff007c0c */ /* 0x000fe2000bf43270 */
[----:B------:R-:W-:-:S02]  /*1c30*/  USHF.R.S32.HI UR10, URZ, 0x1f, UR11 ;  /* 0x0000001f3f0a7899 */ /* 0x000fc4000801140b */
[----:B------:R-:W-:Y:S02]  /*1c40*/  ULDC.64 UR4, c[0x0][0x198] ;  /* 0x0000660000047ab9 */ /* 0x000fe40000000a00 */
[----:B------:R-:W-:Y:S02]  /*1c50*/  UIMAD UR16, UR10, UR4, URZ ;  /* 0x000000040a1072a4 */ /* 0x000fe4000f8e023f */
[----:B------:R-:W-:Y:S01]  /*1c60*/  UIMAD.WIDE.U32 UR20, UR11, UR4, UR20 ;  /* 0x000000040b1472a5 */ /* 0x000fe2000f8e0014 */
[----:B-1----:R-:W1:Y:S01]  /*1c70*/  MUFU.RCP R4, R6 ;  /* 0x0000000600047308 */ /* 0x002e620000001000 */
[----:B------:R-:W-:Y:S02]  /*1c80*/  UIMAD UR4, UR11, UR5, UR16 ;  /* 0x000000050b0472a4 */ /* 0x000fe4000f8e0210 */
[----:B------:R-:W-:Y:S02]  /*1c90*/  @UP0 UIADD3 UR15, UR7, UR15, URZ ;  /* 0x0000000f070f0290 */ /* 0x000fe4000fffe03f */
[----:B------:R-:W-:Y:S01]  /*1ca0*/  UIADD3 UR4, UR21, UR4, URZ ;  /* 0x0000000415047290 */ /* 0x000fe2000fffe03f */
[----:B-1----:R-:W-:-:S04]  /*1cb0*/  IADD3 R4, R4, 0xffffffe, RZ ;  /* 0x0ffffffe04047810 */ /* 0x002fc80007ffe0ff */
[----:B------:R-:W1:Y:S02]  /*1cc0*/  F2I.FTZ.U32.TRUNC.NTZ R5, R4 ;  /* 0x0000000400057305 */ /* 0x000e64000021f000 */
[----:B-1----:R-:W-:Y:S01]  /*1cd0*/  IMAD.MOV R2, RZ, RZ, -R5 ;  /* 0x000000ffff027224 */ /* 0x002fe200078e0a05 */
[----:B------:R-:W-:-:S03]  /*1ce0*/  MOV R4, RZ ;  /* 0x000000ff00047202 */ /* 0x000fc60000000f00 */
[----:B------:R-:W-:-:S04]  /*1cf0*/  IMAD R2, R2, R3, RZ ;  /* 0x0000000302027224 */ /* 0x000fc800078e02ff */
[----:B------:R-:W-:-:S04]  /*1d00*/  IMAD.HI.U32 R5, R5, R2, R4 ;  /* 0x0000000205057227 */ /* 0x000fc800078e0004 */
[----:B------:R-:W-:-:S04]  /*1d10*/  IMAD.MOV.U32 R2, RZ, RZ, R0 ;  /* 0x000000ffff027224 */ /* 0x000fc800078e0000 */
[----:B------:R-:W-:-:S05]  /*1d20*/  IMAD.HI.U32 R10, R5, R2, RZ ;  /* 0x00000002050a7227 */ /* 0x000fca00078e00ff */
[----:B------:R-:W-:-:S05]  /*1d30*/  IADD3 R0, -R10, RZ, RZ ;  /* 0x000000ff0a007210 */ /* 0x000fca0007ffe1ff */
[----:B------:R-:W-:Y:S02]  /*1d40*/  IMAD R0, R3, R0, R2 ;  /* 0x0000000003007224 */ /* 0x000fe400078e0202 */
[----:B------:R-:W-:-:S03]  /*1d50*/  IMAD.U32 R2, RZ, RZ, UR20 ;  /* 0x00000014ff027e24 */ /* 0x000fc6000f8e00ff */
[----:B------:R-:W-:-:S13]  /*1d60*/  ISETP.GT.U32.AND P1, PT, R3, R0, PT ;  /* 0x000000000300720c */ /* 0x000fda0003f24070 */
[----:B------:R-:W-:Y:S01]  /*1d70*/  @!P1 IMAD.IADD R0, R0, 0x1, -R3 ;  /* 0x0000000100009824 */ /* 0x000fe200078e0a03 */
[----:B------:R-:W-:Y:S02]  /*1d80*/  @!P1 IADD3 R10, R10, 0x1, RZ ;  /* 0x000000010a0a9810 */ /* 0x000fe40007ffe0ff */
[----:B------:R-:W-:Y:S02]  /*1d90*/  ISETP.NE.AND P1, PT, RZ, c[0x0][0x1c8], PT ;  /* 0x00007200ff007a0c */ /* 0x000fe40003f25270 */
[----:B------:R-:W-:Y:S02]  /*1da0*/  ISETP.GE.U32.AND P3, PT, R0, R3, PT ;  /* 0x000000030000720c */ /* 0x000fe40003f66070 */
        /* <DEDUP_REMOVED lines=26> */
.L_x_1462:
[----:B------:R-:W-:Y:S01]  /*1f50*/  SHF.R.S32.HI R9, RZ, 0x1f, R84 ;  /* 0x0000001fff097819 */ /* 0x000fe20000011454 */
[----:B------:R-:W-:Y:S01]  /*1f60*/  UISETP.NE.AND UP0, UPT, UR13, -0x1, UPT ;  /* 0xffffffff0d00788c */ /* 0x000fe2000bf05270 */
[----:B------:R-:W-:Y:S01]  /*1f70*/  IMAD.U32 R20, RZ, RZ, UR14 ;  /* 0x0000000eff147e24 */ /* 0x000fe2000f8e00ff */
[----:B------:R-:W-:Y:S01]  /*1f80*/  ULDC.64 UR6, c[0x0][0x190] ;  /* 0x0000640000067ab9 */ /* 0x000fe20000000a00 */
[CC--:B------:R-:W-:Y:S01]  /*1f90*/  LEA.HI R18, R9.reuse, R84.reuse, RZ, 0x3 ;  /* 0x0000005409127211 */ /* 0x0c0fe200078f18ff */
[----:B------:R-:W-:Y:S01]  /*1fa0*/  ULDC.64 UR4, c[0x0][0x178] ;  /* 0x00005e0000047ab9 */ /* 0x000fe20000000a00 */
[----:B------:R-:W-:Y:S01]  /*1fb0*/  LEA.HI R3, R9, R84, RZ, 0x4 ;  /* 0x0000005409037211 */ /* 0x000fe200078f20ff */
[----:B------:R-:W1:Y:S01]  /*1fc0*/  S2R R25, SR_CTAID.X ;  /* 0x0000000000197919 */ /* 0x000e620000002500 */
[----:B------:R-:W-:Y:S01]  /*1fd0*/  LOP3.LUT R11, R18, 0xfffffff8, RZ, 0xc0, !PT ;  /* 0xfffffff8120b7812 */ /* 0x000fe200078ec0ff */
[----:B------:R-:W-:Y:S01]  /*1fe0*/  IMAD R5, R5, c[0x0][0x1b8], RZ ;  /* 0x00006e0005057a24 */ /* 0x000fe200078e02ff */
[----:B------:R-:W-:Y:S01]  /*1ff0*/  SHF.R.S32.HI R18, RZ, 0x3, R18 ;  /* 0x00000003ff127819 */ /* 0x000fe20000011412 */
[----:B------:R-:W-:Y:S01]  /*2000*/  UIADD3 UR18, -UR18, UR12, URZ ;  /* 0x0000000c12127290 */ /* 0x000fe2000fffe13f */
[----:B------:R-:W-:Y:S01]  /*2010*/  SHF.R.S32.HI R0, RZ, 0x4, R3 ;  /* 0x00000004ff007819 */ /* 0x000fe20000011403 */
[----:B------:R-:W-:Y:S01]  /*2020*/  IMAD.IADD R2, R84, 0x1, -R11 ;  /* 0x0000000154027824 */ /* 0x000fe200078e0a0b */
[----:B------:R-:W-:Y:S01]  /*2030*/  @UP0 UIMAD.WIDE.U32 UR22, UR13, UR6, URZ ;  /* 0x000000060d1602a5 */ /* 0x000fe2000f8e003f */
[----:B------:R-:W-:Y:S01]  /*2040*/  IMAD.SHL.U32 R235, R18, 0x40, RZ ;  /* 0x0000004012eb7824 */ /* 0x000fe200078e00ff */
[C---:B------:R-:W-:Y:S01]  /*2050*/  LEA.HI R233, R3.reuse, R0, RZ, 0x1 ;  /* 0x0000000003e97211 */ /* 0x040fe200078f08ff */
[----:B------:R-:W-:Y:S01]  /*2060*/  IMAD.SHL.U32 R236, R2, 0x8, RZ ;  /* 0x0000000802ec7824 */ /* 0x000fe200078e00ff */
[----:B------:R-:W-:Y:S01]  /*2070*/  LOP3.LUT R3, R3, 0xfffffff0, RZ, 0xc0, !PT ;  /* 0xfffffff003037812 */ /* 0x000fe200078ec0ff */
[----:B------:R-:W-:Y:S01]  /*2080*/  @!UP0 USHF.R.S32.HI UR6, URZ, 0x1f, UR27 ;  /* 0x0000001f3f068899 */ /* 0x000fe2000801141b */
[----:B------:R-:W-:Y:S01]  /*2090*/  LOP3.LUT R235, R235, 0x1c0, RZ, 0xc0, !PT ;  /* 0x000001c0ebeb7812 */ /* 0x000fe200078ec0ff */
[----:B------:R-:W-:Y:S01]  /*20a0*/  @!UP0 UIMAD.WIDE.U32 UR20, UR27, UR4, URZ ;  /* 0x000000041b1482a5 */ /* 0x000fe2000f8e003f */
[----:B------:R-:W-:Y:S01]  /*20b0*/  LOP3.LUT R233, R233, 0xfffffffe, RZ, 0xc0, !PT ;  /* 0xfffffffee9e97812 */ /* 0x000fe200078ec0ff */
[----:B------:R-:W-:Y:S01]  /*20c0*/  @!UP0 UIMAD UR6, UR6, UR4, URZ ;  /* 0x00000004060682a4 */ /* 0x000fe2000f8e023f */
[----:B------:R-:W-:Y:S01]  /*20d0*/  LOP3.LUT R4, R235, 0x38, R236, 0xf8, !PT ;  /* 0x00000038eb047812 */ /* 0x000fe200078ef8ec */
[----:B------:R-:W-:Y:S01]  /*20e0*/  @UP0 UIMAD UR7, UR13, UR7, UR23 ;  /* 0x000000070d0702a4 */ /* 0x000fe2000f8e0217 */
[----:B------:R-:W-:Y:S01]  /*20f0*/  SHF.R.U32.HI R235, RZ, 0x3, R235 ;  /* 0x00000003ffeb7819 */ /* 0x000fe200000116eb */
[----:B------:R-:W-:Y:S01]  /*2100*/  IMAD.IADD R233, R0, 0x1, -R233 ;  /* 0x0000000100e97824 */ /* 0x000fe200078e0ae9 */
[----:B------:R-:W-:Y:S01]  /*2110*/  @!UP0 UIMAD UR5, UR27, UR5, UR6 ;  /* 0x000000051b0582a4 */ /* 0x000fe2000f8e0206 */
[----:B------:R-:W-:Y:S01]  /*2120*/  IMAD.IADD R0, R84, 0x1, -R3 ;  /* 0x0000000154007824 */ /* 0x000fe200078e0a03 */
[----:B------:R-:W-:Y:S01]  /*2130*/  LOP3.LUT R235, R4, R235, RZ, 0x3c, !PT ;  /* 0x000000eb04eb7212 */ /* 0x000fe200078e3cff */
[----:B------:R-:W-:Y:S01]  /*2140*/  @!UP0 UMOV UR22, UR20 ;  /* 0x0000001400168c82 */ /* 0x000fe20008000000 */
[----:B------:R-:W-:Y:S01]  /*2150*/  LEA.HI R4, R9, R84, RZ, 0x6 ;  /* 0x0000005409047211 */ /* 0x000fe200078f30ff */
[----:B------:R-:W-:Y:S01]  /*2160*/  @!UP0 UIADD3 UR7, UR21, UR5, URZ ;  /* 0x0000000515078290 */ /* 0x000fe2000fffe03f */
[----:B------:R-:W-:Y:S01]  /*2170*/  SHF.R.S32.HI R3, RZ, 0x1f, R0 ;  /* 0x0000001fff037819 */ /* 0x000fe20000011400 */
[----:B------:R-:W-:Y:S01]  /*2180*/  IMAD R6, R10, c[0x0][0x1bc], R5 ;  /* 0x00006f000a067a24 */ /* 0x000fe200078e0205 */
[----:B------:R-:W-:Y:S01]  /*2190*/  IADD3 R12, P0, R236, UR22, RZ ;  /* 0x00000016ec0c7c10 */ /* 0x000fe2000ff1e0ff */
[----:B------:R-:W-:Y:S01]  /*21a0*/  IMAD.SHL.U32 R4, R4, 0x8, RZ ;  /* 0x0000000804047824 */ /* 0x000fe200078e00ff */
[----:B------:R-:W-:Y:S01]  /*21b0*/  LEA.HI R3, R3, R0, RZ, 0x3 ;  /* 0x0000000003037211 */ /* 0x000fe200078f18ff */
[----:B------:R-:W-:Y:S01]  /*21c0*/  USHF.R.S32.HI UR6, URZ, 0x1f, UR14 ;  /* 0x0000001f3f067899 */ /* 0x000fe2000801140e */
[----:B------:R-:W-:Y:S01]  /*21d0*/  IADD3 R14, P2, R236, R14, RZ ;  /* 0x0000000eec0e7210 */ /* 0x000fe20007f5e0ff */
[----:B------:R-:W-:Y:S01]  /*21e0*/  IMAD.SHL.U32 R5, R233, 0x8, RZ ;  /* 0x00000008e9057824 */ /* 0x000fe200078e00ff */
[----:B------:R-:W-:Y:S01]  /*21f0*/  LOP3.LUT R11, R3, 0xfffffff8, RZ, 0xc0, !PT ;  /* 0xfffffff8030b7812 */ /* 0x000fe200078ec0ff */
[----:B------:R-:W-:Y:S01]  /*2200*/  ULDC.64 UR4, c[0x0][0x1a8] ;  /* 0x00006a0000047ab9 */ /* 0x000fe20000000a00 */
[----:B------:R-:W-:Y:S01]  /*2210*/  LOP3.LUT R235, R235, 0xfffffe00, R4, 0xf8, !PT ;  /* 0xfffffe00ebeb7812 */ /* 0x000fe200078ef804 */
[----:B------:R-:W-:Y:S01]  /*2220*/  UIMAD UR4, UR6, UR4, URZ ;  /* 0x00000004060472a4 */ /* 0x000fe2000f8e023f */
[----:B------:R-:W-:Y:S01]  /*2230*/  SHF.R.S32.HI R4, RZ, 0x1f, R236 ;  /* 0x0000001fff047819 */ /* 0x000fe200000114ec */
[----:B------:R-:W-:Y:S01]  /*2240*/  IMAD.IADD R0, R0, 0x1, -R11 ;  /* 0x0000000100007824 */ /* 0x000fe200078e0a0b */
[----:B------:R-:W-:Y:S01]  /*2250*/  IADD3 R16, P1, R236, UR16, RZ ;  /* 0x00000010ec107c10 */ /* 0x000fe2000ff3e0ff */
[----:B------:R-:W-:Y:S01]  /*2260*/  UIMAD UR5, UR14, UR5, UR4 ;  /* 0x000000050e0572a4 */ /* 0x000fe2000f8e0204 */
[C---:B------:R-:W-:Y:S01]  /*2270*/  IADD3.X R13, R4.reuse, UR7, RZ, P0, !PT ;  /* 0x00000007040d7c10 */ /* 0x040fe200087fe4ff */
[C---:B------:R-:W-:Y:S01]  /*2280*/  IMAD.X R15, R4.reuse, 0x1, R7, P2 ;  /* 0x00000001040f7824 */ /* 0x040fe200010e0607 */
[----:B------:R-:W-:Y:S01]  /*2290*/  IADD3.X R17, R4, UR15, RZ, P1, !PT ;  /* 0x0000000f04117c10 */ /* 0x000fe20008ffe4ff */
[----:B------:R-:W-:Y:S01]  /*22a0*/  IMAD.SHL.U32 R3, R3, 0x40, RZ ;  /* 0x0000004003037824 */ /* 0x000fe200078e00ff */
[----:B------:R-:W-:Y:S01]  /*22b0*/  R2P PR, R0, 0x6 ;  /* 0x0000000600007804 */ /* 0x000fe20000000000 */
[----:B------:R-:W-:Y:S01]  /*22c0*/  IMAD.WIDE.U32 R20, R20, c[0x0][0x1a8], R12 ;  /* 0x00006a0014147a25 */ /* 0x000fe200078e000c */
[----:B------:R-:W-:Y:S01]  /*22d0*/  SHF.R.S32.HI R19, RZ, 0x1f, R18 ;  /* 0x0000001fff137819 */ /* 0x000fe20000011412 */
[----:B------:R-:W-:Y:S01]  /*22e0*/  ULDC.64 UR6, c[0x0][0x1a0] ;  /* 0x0000680000067ab9 */ /* 0x000fe20000000a00 */
[----:B------:R-:W-:Y:S01]  /*22f0*/  IADD3 R12, P0, R18, UR11, RZ ;  /* 0x0000000b120c7c10 */ /* 0x000fe2000ff1e0ff */
[----:B------:R-:W-:Y:S01]  /*2300*/  IMAD.SHL.U32 R0, R0, 0x40, RZ ;  /* 0x0000004000007824 */ /* 0x000fe200078e00ff */
[----:B------:R-:W-:Y:S01]  /*2310*/  USHF.L.U64.HI UR20, UR6, UR24, UR7 ;  /* 0x0000001806147299 */ /* 0x000fe20008010207 */
[----:B------:R-:W-:Y:S01]  /*2320*/  IMAD.WIDE.U32 R166, R18, c[0x0][0x198], R14 ;  /* 0x0000660012a67a25 */ /* 0x000fe200078e000e */
[----:B------:R-:W-:Y:S01]  /*2330*/  IADD3.X R15, R19, UR10, RZ, P0, !PT ;  /* 0x0000000a130f7c10 */ /* 0x000fe200087fe4ff */
[----:B------:R-:W-:Y:S01]  /*2340*/  USHF.L.U32 UR21, UR6, 0x4, URZ ;  /* 0x0000000406157899 */ /* 0x000fe2000800063f */
[----:B------:R-:W-:Y:S01]  /*2350*/  LOP3.LUT R0, R0, 0x1c0, RZ, 0xc0, !PT ;  /* 0x000001c000007812 */ /* 0x000fe200078ec0ff */
[----:B------:R-:W-:Y:S01]  /*2360*/  IMAD.WIDE.U32 R10, R10, c[0x0][0x1b8], R16 ;  /* 0x00006e000a0a7a25 */ /* 0x000fe200078e0010 */
[----:B------:R-:W-:Y:S01]  /*2370*/  ISETP.GE.AND P0, PT, R18, UR18, PT ;  /* 0x0000001212007c0c */ /* 0x000fe2000bf06270 */
[----:B------:R-:W-:Y:S01]  /*2380*/  BSSY B0, `(.L_x_1464) ;  /* 0x000003f000007945 */ /* 0x000fe20003800000 */
[----:B------:R-:W-:Y:S01]  /*2390*/  LOP3.LUT R5, R0, 0x8, R5, 0xf8, !PT ;  /* 0x0000000800057812 */ /* 0x000fe200078ef805 */
[----:B------:R-:W-:Y:S01]  /*23a0*/  IMAD.IADD R7, R11, 0x1, R6 ;  /* 0x000000010b077824 */ /* 0x000fe200078e0206 */
[----:B------:R-:W-:Y:S01]  /*23b0*/  SHF.R.U32.HI R0, RZ, 0x3, R0 ;  /* 0x00000003ff007819 */ /* 0x000fe20000011600 */
[----:B------:R-:W-:Y:S01]  /*23c0*/  IMAD R15, R15, c[0x0][0x1a0], RZ ;  /* 0x000068000f0f7a24 */ /* 0x000fe200078e02ff */
[----:B------:R-:W-:Y:S01]  /*23d0*/  IADD3 R23, R21, UR5, RZ ;  /* 0x0000000515177c10 */ /* 0x000fe2000fffe0ff */
[----:B------:R-:W-:Y:S01]  /*23e0*/  IMAD.MOV.U32 R6, RZ, RZ, R10 ;  /* 0x000000ffff067224 */ /* 0x000fe200078e000a */
[----:B------:R-:W-:Y:S01]  /*23f0*/  LOP3.LUT R0, R5, R0, RZ, 0x3c, !PT ;  /* 0x0000000005007212 */ /* 0x000fe200078e3cff */
[----:B------:R-:W-:Y:S01]  /*2400*/  IMAD R165, R19, c[0x0][0x198], RZ ;  /* 0x0000660013a57a24 */ /* 0x000fe200078e02ff */
[----:B------:R-:W-:Y:S01]  /*2410*/  IADD3 R4, R236, 0x80, RZ ;  /* 0x00000080ec047810 */ /* 0x000fe20007ffe0ff */
[----:B------:R-:W-:Y:S01]  /*2420*/  IMAD R15, R12, c[0x0][0x1a4], R15 ;  /* 0x000069000c0f7a24 */ /* 0x000fe200078e020f */
[----:B------:R-:W-:Y:S01]  /*2430*/  LOP3.LUT R0, R0, 0xfffffe00, R3, 0xf8, !PT ;  /* 0xfffffe0000007812 */ /* 0x000fe200078ef803 */
[----:B------:R-:W-:Y:S01]  /*2440*/  IMAD.WIDE.U32 R12, R12, c[0x0][0x1a0], R6 ;  /* 0x000068000c0c7a25 */ /* 0x000fe200078e0006 */
[----:B------:R-:W-:-:S02]  /*2450*/  IADD3 R6, R236, 0x40, RZ ;  /* 0x00000040ec067810 */ /* 0x000fc40007ffe0ff */
[----:B------:R-:W-:Y:S01]  /*2460*/  IADD3 R3, R236, 0xc0, RZ ;  /* 0x000000c0ec037810 */ /* 0x000fe20007ffe0ff */
[----:B------:R-:W-:Y:S02]  /*2470*/  IMAD.MOV.U32 R7, RZ, RZ, 0x10 ;  /* 0x00000010ff077424 */ /* 0x000fe400078e00ff */
[----:B------:R-:W-:Y:S02]  /*2480*/  IMAD.MOV.U32 R5, RZ, RZ, 0x20 ;  /* 0x00000020ff057424 */ /* 0x000fe400078e00ff */
[----:B------:R-:W-:Y:S01]  /*2490*/  IMAD R165, R18, c[0x0][0x19c], R165 ;  /* 0x0000670012a57a24 */ /* 0x000fe200078e02a5 */
[----:B------:R-:W-:Y:S01]  /*24a0*/  SEL R7, R7, 0xfffffff0, !P1 ;  /* 0xfffffff007077807 */ /* 0x000fe20004800000 */
[----:B-1----:R-:W-:Y:S01]  /*24b0*/  IMAD.WIDE R24, R25, 0x40, R18 ;  /* 0x0000004019187825 */ /* 0x002fe200078e0212 */
        /* <DEDUP_REMOVED lines=43> */
.L_x_1465:
[----:B------:R-:W-:Y:S05]  /*2770*/  BSYNC B0 ;  /* 0x0000000000007941 */ /* 0x000fea0003800000 */
.L_x_1464:
        /* <DEDUP_REMOVED lines=45> */
.L_x_1467:
[----:B------:R-:W-:Y:S05]  /*2a50*/  BSYNC B0 ;  /* 0x0000000000007941 */ /* 0x000fea0003800000 */
.L_x_1466:
[----:B------:R-:W-:Y:S01]  /*2a60*/  IADD3 R10, R18, 0x20, RZ ;  /* 0x00000020120a7810 */ /* 0x000fe20007ffe0ff */
[----:B------:R-:W-:Y:S03]  /*2a70*/  BSSY B0, `(.L_x_1468) ;  /* 0x000002c000007945 */ /* 0x000fe60003800000 */
[----:B------:R-:W-:-:S13]  /*2a80*/  ISETP.GE.AND P0, PT, R10, UR18, PT ;  /* 0x000000120a007c0c */ /* 0x000fda000bf06270 */
[----:B------:R-:W-:Y:S05]  /*2a90*/  @P0 BRA `(.L_x_1469) ;  /* 0x0000029000000947 */ /* 0x000fea0003800000 */
[----:B-1----:R-:W-:Y:S01]  /*2aa0*/  IADD3 R17, P0, R24, 0x20, RZ ;  /* 0x0000002018117810 */ /* 0x002fe20007f1e0ff */
        /* <DEDUP_REMOVED lines=40> */
.L_x_1469:
[----:B------:R-:W-:Y:S05]  /*2d30*/  BSYNC B0 ;  /* 0x0000000000007941 */ /* 0x000fea0003800000 */
.L_x_1468:
[----:B------:R-:W-:Y:S01]  /*2d40*/  IADD3 R8, R18, 0x30, RZ ;  /* 0x0000003012087810 */ /* 0x000fe20007ffe0ff */
[----:B------:R-:W-:Y:S03]  /*2d50*/  BSSY B0, `(.L_x_1470) ;  /* 0x000002b000007945 */ /* 0x000fe60003800000 */
[----:B------:R-:W-:-:S13]  /*2d60*/  ISETP.GE.AND P0, PT, R8, UR18, PT ;  /* 0x0000001208007c0c */ /* 0x000fda000bf06270 */
[----:B------:R-:W-:Y:S05]  /*2d70*/  @P0 BRA `(.L_x_1471) ;  /* 0x0000028000000947 */ /* 0x000fea0003800000 */
[----:B-1----:R-:W-:Y:S01]  /*2d80*/  IADD3 R17, P0, R24, 0x30, RZ ;  /* 0x0000003018117810 */ /* 0x002fe20007f1e0ff */
        /* <DEDUP_REMOVED lines=39> */
.L_x_1471:
[----:B------:R-:W-:Y:S05]  /*3000*/  BSYNC B0 ;  /* 0x0000000000007941 */ /* 0x000fea0003800000 */
.L_x_1470:
[----:B------:R-:W-:Y:S01]  /*3010*/  UIADD3 UR11, UR26, -0x1, URZ ;  /* 0xffffffff1a0b7890 */ /* 0x000fe2000fffe03f */
[----:B------:R-:W-:Y:S03]  /*3020*/  BSSY B0, `(.L_x_1472) ;  /* 0x0000026000007945 */ /* 0x000fe60003800000 */
[----:B------:R-:W-:-:S04]  /*3030*/  USHF.L.U32 UR10, UR11, 0x6, URZ ;  /* 0x000000060b0a7899 */ /* 0x000fc8000800063f */
[----:B------:R-:W-:-:S06]  /*3040*/  UIADD3 UR7, -UR10, UR9, URZ ;  /* 0x000000090a077290 */ /* 0x000fcc000fffe13f */
[----:B------:R-:W-:-:S13]  /*3050*/  ISETP.GE.AND P0, PT, R18, UR7, PT ;  /* 0x0000000712007c0c */ /* 0x000fda000bf06270 */
[----:B------:R-:W-:Y:S05]  /*3060*/  @P0 BRA `(.L_x_1473) ;  /* 0x0000021000000947 */ /* 0x000fea0003800000 */
[----:B------:R-:W-:Y:S02]  /*3070*/  ISETP.GE.AND P5, PT, R236, c[0x0][0x220], PT ;  /* 0x00008800ec007a0c */ /* 0x000fe40003fa6270 */
[----:B------:R-:W-:Y:S02]  /*3080*/  ISETP.GE.AND P4, PT, R6, c[0x0][0x220], PT ;  /* 0x0000880006007a0c */ /* 0x000fe40003f86270 */
[----:B------:R-:W-:Y:S02]  /*3090*/  ISETP.GE.AND P2, PT, R4, c[0x0][0x220], PT ;  /* 0x0000880004007a0c */ /* 0x000fe40003f46270 */
[----:B------:R-:W-:-:S07]  /*30a0*/  ISETP.GE.AND P0, PT, R3, c[0x0][0x220], PT ;  /* 0x0000880003007a0c */ /* 0x000fce0003f06270 */
[C---:B-1----:R-:W-:Y:S01]  /*30b0*/  @!P5 LEA R22, P6, R166.reuse, c[0x0][0x168], 0x1 ;  /* 0x00005a00a616da11 */ /* 0x042fe200078c08ff */
        /* <DEDUP_REMOVED lines=28> */
.L_x_1473:
[----:B------:R-:W-:Y:S05]  /*3280*/  BSYNC B0 ;  /* 0x0000000000007941 */ /* 0x000fea0003800000 */
.L_x_1472:
        /* <DEDUP_REMOVED lines=9> */
[----:B-1----:R-:W-:-:S04]  /*3320*/  IADD3 R17, P0, R166, UR25, RZ ;  /* 0x00000019a6117c10 */ /* 0x002fc8000ff1e0ff */
        /* <DEDUP_REMOVED lines=31> */
.L_x_1475:
[----:B------:R-:W-:Y:S05]  /*3520*/  BSYNC B0 ;  /* 0x0000000000007941 */ /* 0x000fea0003800000 */
.L_x_1474:
[----:B------:R-:W-:Y:S01]  /*3530*/  ISETP.GE.AND P0, PT, R10, UR7, PT ;  /* 0x000000070a007c0c */ /* 0x000fe2000bf06270 */
[----:B------:R-:W-:-:S12]  /*3540*/  BSSY B0, `(.L_x_1476) ;  /* 0x0000027000007945 */ /* 0x000fd80003800000 */
[----:B------:R-:W-:Y:S05]  /*3550*/  @P0 BRA `(.L_x_1477) ;  /* 0x0000025000000947 */ /* 0x000fea0003800000 */
[----:B------:R-:W-:Y:S01]  /*3560*/  ISETP.GE.AND P5, PT, R236, c[0x0][0x220], PT ;  /* 0x00008800ec007a0c */ /* 0x000fe20003fa6270 */
[----:B-1----:R-:W-:Y:S01]  /*3570*/  IMAD.MOV.U32 R16, RZ, RZ, c[0x0][0x198] ;  /* 0x00006600ff107624 */ /* 0x002fe200078e00ff */
[----:B------:R-:W-:Y:S01]  /*3580*/  ISETP.GE.AND P4, PT, R6, c[0x0][0x220], PT ;  /* 0x0000880006007a0c */ /* 0x000fe20003f86270 */
[----:B------:R-:W-:Y:S01]  /*3590*/  IMAD.MOV.U32 R20, RZ, RZ, c[0x0][0x19c] ;  /* 0x00006700ff147624 */ /* 0x000fe200078e00ff */
        /* <DEDUP_REMOVED lines=33> */
.L_x_1477:
[----:B------:R-:W-:Y:S05]  /*37b0*/  BSYNC B0 ;  /* 0x0000000000007941 */ /* 0x000fea0003800000 */
.L_x_1476:
[----:B------:R-:W-:Y:S01]  /*37c0*/  ISETP.GE.AND P0, PT, R8, UR7, PT ;  /* 0x0000000708007c0c */ /* 0x000fe2000bf06270 */
[----:B------:R-:W-:-:S12]  /*37d0*/  BSSY B0, `(.L_x_1478) ;  /* 0x0000029000007945 */ /* 0x000fd80003800000 */
[----:B------:R-:W-:Y:S05]  /*37e0*/  @P0 BRA `(.L_x_1479) ;  /* 0x0000027000000947 */ /* 0x000fea0003800000 */
[----:B------:R-:W-:Y:S01]  /*37f0*/  ISETP.GE.AND P5, PT, R236, c[0x0][0x220], PT ;  /* 0x00008800ec007a0c */ /* 0x000fe20003fa6270 */
[----:B-1----:R-:W-:Y:S01]  /*3800*/  IMAD.MOV.U32 R24, RZ, RZ, c[0x0][0x198] ;  /* 0x00006600ff187624 */ /* 0x002fe200078e00ff */
[----:B------:R-:W-:Y:S01]  /*3810*/  ISETP.GE.AND P4, PT, R6, c[0x0][0x220], PT ;  /* 0x0000880006007a0c */ /* 0x000fe20003f86270 */
[----:B------:R-:W-:Y:S01]  /*3820*/  IMAD.MOV.U32 R164, RZ, RZ, R166 ;  /* 0x000000ffffa47224 */ /* 0x000fe200078e00a6 */
[----:B------:R-:W-:Y:S01]  /*3830*/  ISETP.GE.AND P2, PT, R4, c[0x0][0x220], PT ;  /* 0x0000880004007a0c */ /* 0x000fe20003f46270 */
[----:B------:R-:W-:Y:S01]  /*3840*/  ULDC UR5, c[0x0][0x19c] ;  /* 0x0000670000057ab9 */ /* 0x000fe20000000800 */
[----:B------:R-:W-:Y:S01]  /*3850*/  ISETP.GE.AND P0, PT, R3, c[0x0][0x220], PT ;  /* 0x0000880003007a0c */ /* 0x000fe20003f06270 */
[----:B------:R-:W-:Y:S01]  /*3860*/  UIMAD UR5, UR5, 0x30, URZ ;  /* 0x00000030050578a4 */ /* 0x000fe2000f8e023f */
[----:B------:R-:W-:-:S05]  /*3870*/  IMAD.WIDE.U32 R24, R24, 0x30, R164 ;  /* 0x0000003018187825 */ /* 0x000fca00078e00a4 */
[----:B--2---:R-:W-:Y:S01]  /*3880*/  IADD3 R16, R25, UR5, RZ ;  /* 0x0000000519107c10 */ /* 0x004fe2000fffe0ff */
        /* <DEDUP_REMOVED lines=29> */
.L_x_1479:
[----:B------:R-:W-:Y:S05]  /*3a60*/  BSYNC B0 ;  /* 0x0000000000007941 */ /* 0x000fea0003800000 */
.L_x_1478:
        /* <DEDUP_REMOVED lines=16> */
[----:B-12---:R-:W-:Y:S02]  /*3b70*/  @!P2 IMAD.MOV.U32 R16, RZ, RZ, R244 ;  /* 0x000000ffff10a224 */ /* 0x006fe400078e00f4 */
        /* <DEDUP_REMOVED lines=22> */
.L_x_1481:
[----:B------:R-:W-:Y:S05]  /*3ce0*/  BSYNC B0 ;  /* 0x0000000000007941 */ /* 0x000fea0003800000 */
.L_x_1480:
        /* <DEDUP_REMOVED lines=8> */
[----:B-12---:R-:W-:Y:S01]  /*3d70*/  IMAD.U32 R17, RZ, RZ, UR21 ;  /* 0x00000015ff117e24 */ /* 0x006fe2000f8e00ff */
[----:B------:R-:W-:Y:S01]  /*3d80*/  ISETP.GE.AND P3, PT, R6, c[0x0][0x220], PT ;  /* 0x0000880006007a0c */ /* 0x000fe20003f66270 */
[----:B------:R-:W-:Y:S01]  /*3d90*/  IMAD.U32 R11, RZ, RZ, UR21 ;  /* 0x00000015ff0b7e24 */ /* 0x000fe2000f8e00ff */
[----:B------:R-:W-:Y:S01]  /*3da0*/  ISETP.GE.AND P2, PT, R4, c[0x0][0x220], PT ;  /* 0x0000880004007a0c */ /* 0x000fe20003f46270 */
[----:B------:R-:W-:-:S08]  /*3db0*/  IMAD.U32 R16, RZ, RZ, UR20 ;  /* 0x00000014ff107e24 */ /* 0x000fd0000f8e00ff */
[----:B------:R-:W-:Y:S01]  /*3dc0*/  @!P4 LEA R20, P1, R17, R244, 0x1 ;  /* 0x000000f41114c211 */ /* 0x000fe200078208ff */
[----:B------:R1:W-:Y:S01]  /*3dd0*/  @P4 STS.128 [R235+0x10800], RZ ;  /* 0x010800ffeb004388 */ /* 0x0003e20000000c00 */
[----:B------:R-:W-:Y:S02]  /*3de0*/  IADD3 R17, P0, R12, UR21, RZ ;  /* 0x000000150c117c10 */ /* 0x000fe4000ff1e0ff */
        /* <DEDUP_REMOVED lines=8> */
[C---:B------:R-:W-:Y:S01]  /*3e70*/  @!P2 LEA R22, P1, R17.reuse, c[0x0][0x170], 0x1 ;  /* 0x00005c001116aa11 */ /* 0x040fe200078208ff */
[----:B------:R1:W-:Y:S01]  /*3e80*/  @P3 STS.128 [R235+0x12800], RZ ;  /* 0x012800ffeb003388 */ /* 0x0003e20000000c00 */
[C-C-:B------:R-:W-:Y:S02]  /*3e90*/  @!P3 LEA.HI.X R25, R17.reuse, c[0x0][0x174], R16.reuse, 0x1, P5 ;  /* 0x00005d001119ba11 */ /* 0x140fe400028f0c10 */
        /* <DEDUP_REMOVED lines=18> */
.L_x_1483:
[----:B------:R-:W-:Y:S05]  /*3fc0*/  BSYNC B0 ;  /* 0x0000000000007941 */ /* 0x000fea0003800000 */
.L_x_1482:
        /* <DEDUP_REMOVED lines=14> */
[----:B------:R-:W-:Y:S01]  /*40b0*/  IMAD.U32 R11, RZ, RZ, UR13 ;  /* 0x0000000dff0b7e24 */ /* 0x000fe2000f8e00ff */
[----:B-12---:R-:W-:-:S04]  /*40c0*/  IADD3 R16, P0, R12, UR13, RZ ;  /* 0x0000000d0c107c10 */ /* 0x006fc8000ff1e0ff */
[----:B------:R-:W-:Y:S01]  /*40d0*/  IMAD.U32 R10, RZ, RZ, UR5 ;  /* 0x00000005ff0a7e24 */ /* 0x000fe2000f8e00ff */
[C---:B------:R-:W-:Y:S01]  /*40e0*/  @!P4 LEA R20, P1, R11.reuse, R244, 0x1 ;  /* 0x000000f40b14c211 */ /* 0x040fe200078208ff */
        /* <DEDUP_REMOVED lines=30> */
.L_x_1485:
[----:B------:R-:W-:Y:S05]  /*42d0*/  BSYNC B0 ;  /* 0x0000000000007941 */ /* 0x000fea0003800000 */
.L_x_1484:
[----:B------:R-:W-:Y:S01]  /*42e0*/  ISETP.GE.AND P0, PT, R8, UR7, PT ;  /* 0x0000000708007c0c */ /* 0x000fe2000bf06270 */
[----:B------:R-:W-:Y:S01]  /*42f0*/  BSSY B0, `(.L_x_1486) ;  /* 0x0000030000007945 */ /* 0x000fe20003800000 */
[----:B--2---:R-:W-:-:S04]  /*4300*/  LEA.HI R11, R9, R84, RZ, 0x5 ;  /* 0x00000054090b7211 */ /* 0x004fc800078f28ff */
        /* <DEDUP_REMOVED lines=17> */
[C---:B-1----:R-:W-:Y:S02]  /*4420*/  @!P3 LEA R20, P5, R14.reuse, c[0x0][0x170], 0x1 ;  /* 0x00005c000e14ba11 */ /* 0x042fe400078a08ff */
        /* <DEDUP_REMOVED lines=28> */
.L_x_1487:
[----:B------:R-:W-:Y:S05]  /*45f0*/  BSYNC B0 ;  /* 0x0000000000007941 */ /* 0x000fea0003800000 */
.L_x_1486:
[C---:B-1----:R-:W-:Y:S01]  /*4600*/  IMAD.SHL.U32 R8, R2.reuse, 0x40, RZ ;  /* 0x0000004002087824 */ /* 0x042fe200078e00ff */
[----:B------:R-:W-:Y:S01]  /*4610*/  R2P PR, R2, 0x6 ;  /* 0x0000000602007804 */ /* 0x000fe20000000000 */
[----:B------:R-:W-:Y:S01]  /*4620*/  IMAD.SHL.U32 R18, R18, 0x8, RZ ;  /* 0x0000000812127824 */ /* 0x000fe200078e00ff */
[----:B------:R-:W0:Y:S01]  /*4630*/  LDGDEPBAR ;  /* 0x00000000000079af */ /* 0x000e220000000000 */
[----:B------:R-:W-:Y:S01]  /*4640*/  IMAD R234, R11, 0x400, R0 ;  /* 0x000004000bea7824 */ /* 0x000fe200078e0200 */
[----:B------:R-:W-:Y:S01]  /*4650*/  LOP3.LUT R9, R8, 0x1c0, RZ, 0xc0, !PT ;  /* 0x000001c008097812 */ /* 0x000fe200078ec0ff */
[----:B------:R-:W-:Y:S01]  /*4660*/  IMAD.SHL.U32 R84, R84, 0x2, RZ ;  /* 0x0000000254547824 */ /* 0x000fe200078e00ff */
[----:B------:R-:W-:Y:S01]  /*4670*/  UISETP.GT.AND UP0, UPT, UR11, UR19, UPT ;  /* 0x000000130b00728c */ /* 0x000fe2000bf04270 */
        /* <DEDUP_REMOVED lines=11> */
[----:B------:R-:W-:-:S05]  /*4730*/  IMAD.SHL.U32 R233, R233, 0x2, RZ ;  /* 0x00000002e9e97824 */ /* 0x000fca00078e00ff */
[----:B------:R-:W1:Y:S01]  /*4740*/  LDSM.16.M88.4 R48, [R233+0x8000] ;  /* 0x00800000e930783b */ /* 0x000e620000000200 */
[C---:B------:R-:W-:Y:S02]  /*4750*/  IADD3 R2, R233.reuse, 0x8000, RZ ;  /* 0x00008000e9027810 */ /* 0x040fe40007ffe0ff */
[----:B------:R-:W-:Y:S01]  /*4760*/  IADD3 R231, R233, 0x8020, RZ ;  /* 0x00008020e9e77810 */ /* 0x000fe20007ffe0ff */
[----:B------:R-:W5:Y:S01]  /*4770*/  LDSM.16.M88.4 R40, [R233+0x8800] ;  /* 0x00880000e928783b */ /* 0x000f620000000200 */
[----:B------:R-:W-:Y:S01]  /*4780*/  @P1 IADD3 R231, R2, -0x20, RZ ;  /* 0xffffffe002e71810 */ /* 0x000fe20007ffe0ff */
[----:B------:R-:W-:Y:S02]  /*4790*/  IMAD.MOV.U32 R2, RZ, RZ, 0x40 ;  /* 0x00000040ff027424 */ /* 0x000fe400078e00ff */
[----:B------:R-:W2:Y:S01]  /*47a0*/  LDSM.16.M88.4 R12, [R233+0x9000] ;  /* 0x00900000e90c783b */ /* 0x000ea20000000200 */
[C---:B------:R-:W-:Y:S02]  /*47b0*/  IADD3 R223, R231.reuse, 0x800, RZ ;  /* 0x00000800e7df7810 */ /* 0x040fe40007ffe0ff */
[----:B------:R-:W-:Y:S01]  /*47c0*/  SEL R2, R2, 0xffffffc0, !P2 ;  /* 0xffffffc002027807 */ /* 0x000fe20005000000 */
[----:B------:R-:W3:Y:S01]  /*47d0*/  LDSM.16.M88.4 R20, [R233+0x9800] ;  /* 0x00980000e914783b */ /* 0x000ee20000000200 */
[----:B------:R-:W-:-:S02]  /*47e0*/  IADD3 R222, R231, 0x1000, RZ ;  /* 0x00001000e7de7810 */ /* 0x000fc40007ffe0ff */
[----:B------:R-:W-:Y:S01]  /*47f0*/  IADD3 R221, R231, 0x1800, RZ ;  /* 0x00001800e7dd7810 */ /* 0x000fe20007ffe0ff */
[----:B------:R-:W4:Y:S01]  /*4800*/  LDSM.16.M88.4 R24, [R231] ;  /* 0x00000000e718783b */ /* 0x000f220000000200 */
[----:B------:R-:W-:Y:S01]  /*4810*/  IMAD.IADD R227, R233, 0x1, R2 ;  /* 0x00000001e9e37824 */ /* 0x000fe200078e0202 */
[C---:B------:R-:W-:Y:S01]  /*4820*/  IADD3 R219, R231.reuse, 0x2000, RZ ;  /* 0x00002000e7db7810 */ /* 0x040fe20007ffe0ff */
[----:B------:R-:W-:Y:S01]  /*4830*/  IMAD.IADD R220, R2, 0x1, R231 ;  /* 0x0000000102dc7824 */ /* 0x000fe200078e02e7 */
[----:B------:R-:W2:Y:S01]  /*4840*/  LDSM.16.M88.4 R28, [R231+0x800] ;  /* 0x00080000e71c783b */ /* 0x000ea20000000200 */
[C---:B------:R-:W-:Y:S02]  /*4850*/  IADD3 R218, R231.reuse, 0x2800, RZ ;  /* 0x00002800e7da7810 */ /* 0x040fe40007ffe0ff */
[C---:B------:R-:W-:Y:S01]  /*4860*/  IADD3 R217, R231.reuse, 0x3000, RZ ;  /* 0x00003000e7d97810 */ /* 0x040fe20007ffe0ff */
[----:B------:R-:W2:Y:S01]  /*4870*/  LDSM.16.M88.4 R56, [R231+0x1800] ;  /* 0x00180000e738783b */ /* 0x000ea20000000200 */
[----:B------:R-:W-:-:S02]  /*4880*/  IADD3 R216, R231, 0x3800, RZ ;  /* 0x00003800e7d87810 */ /* 0x000fc40007ffe0ff */
[C---:B------:R-:W-:Y:S01]  /*4890*/  IADD3 R215, R231.reuse, 0x4000, RZ ;  /* 0x00004000e7d77810 */ /* 0x040fe20007ffe0ff */
[----:B------:R-:W-:Y:S01]  /*48a0*/  LDSM.16.M88.4 R32, [R227+0x8000] ;  /* 0x00800000e320783b */ /* 0x000fe20000000200 */
[C---:B------:R-:W-:Y:S02]  /*48b0*/  IADD3 R214, R231.reuse, 0x4800, RZ ;  /* 0x00004800e7d67810 */ /* 0x040fe40007ffe0ff */
[C---:B------:R-:W-:Y:S01]  /*48c0*/  IADD3 R213, R231.reuse, 0x5000, RZ ;  /* 0x00005000e7d57810 */ /* 0x040fe20007ffe0ff */
[----:B------:R-:W-:Y:S01]  /*48d0*/  LDSM.16.M88.4 R80, [R227+0x9800] ;  /* 0x00980000e350783b */ /* 0x000fe20000000200 */
[C---:B------:R-:W-:Y:S02]  /*48e0*/  IADD3 R212, R231.reuse, 0x5800, RZ ;  /* 0x00005800e7d47810 */ /* 0x040fe40007ffe0ff */
[C---:B------:R-:W-:Y:S01]  /*48f0*/  IADD3 R211, R231.reuse, 0x6000, RZ ;  /* 0x00006000e7d37810 */ /* 0x040fe20007ffe0ff */
[----:B------:R-:W-:Y:S01]  /*4900*/  LDSM.16.M88.4 R68, [R220] ;  /* 0x00000000dc44783b */ /* 0x000fe20000000200 */
[----:B------:R-:W-:-:S02]  /*4910*/  IADD3 R210, R231, 0x6800, RZ ;  /* 0x00006800e7d27810 */ /* 0x000fc40007ffe0ff */
[C---:B------:R-:W-:Y:S01]  /*4920*/  IADD3 R209, R231.reuse, 0x7000, RZ ;  /* 0x00007000e7d17810 */ /* 0x040fe20007ffe0ff */
[----:B-1----:R-:W-:Y:S01]  /*4930*/  HMMA.16816.F32.BF16 R52, R76, R48, RZ ;  /* 0x000000304c34723c */ /* 0x002fe200000418ff */
[----:B------:R-:W-:Y:S01]  /*4940*/  LDSM.16.M88.4 R64, [R220+0x800] ;  /* 0x00080000dc40783b */ /* 0x000fe20000000200 */
[----:B------:R-:W-:-:S03]  /*4950*/  IADD3 R208, R231, 0x7800, RZ ;  /* 0x00007800e7d07810 */ /* 0x000fc60007ffe0ff */
[----:B------:R-:W-:Y:S03]  /*4960*/  LDSM.16.M88.4 R60, [R220+0x1000] ;  /* 0x00100000dc3c783b */ /* 0x000fe60000000200 */
[C---:B------:R-:W-:Y:S08]  /*4970*/  HMMA.16816.F32.BF16 R48, R76.reuse, R50, RZ ;  /* 0x000000324c30723c */ /* 0x040ff000000418ff */
[C---:B-----5:R-:W-:Y:S08]  /*4980*/  HMMA.16816.F32.BF16 R44, R76.reuse, R40, RZ ;  /* 0x000000284c2c723c */ /* 0x060ff000000418ff */
[C---:B--2---:R-:W-:Y:S08]  /*4990*/  HMMA.16816.F32.BF16 R16, R76.reuse, R12, RZ ;  /* 0x0000000c4c10723c */ /* 0x044ff000000418ff */
[C---:B------:R-:W-:Y:S08]  /*49a0*/  HMMA.16816.F32.BF16 R40, R76.reuse, R42, RZ ;  /* 0x0000002a4c28723c */ /* 0x040ff000000418ff */
[C---:B------:R-:W-:Y:S08]  /*49b0*/  HMMA.16816.F32.BF16 R12, R76.reuse, R14, RZ ;  /* 0x0000000e4c0c723c */ /* 0x040ff000000418ff */
[C---:B---3--:R-:W-:Y:S08]  /*49c0*/  HMMA.16816.F32.BF16 R8, R76.reuse, R20, RZ ;  /* 0x000000144c08723c */ /* 0x048ff000000418ff */
[----:B------:R-:W-:Y:S01]  /*49d0*/  HMMA.16816.F32.BF16 R76, R76, R22, RZ ;  /* 0x000000164c4c723c */ /* 0x000fe200000418ff */
[----:B------:R-:W1:Y:S07]  /*49e0*/  LDSM.16.M88.4 R20, [R231+0x1000] ;  /* 0x00100000e714783b */ /* 0x000e6e0000000200 */
[C---:B----4-:R-:W-:Y:S08]  /*49f0*/  HMMA.16816.F32.BF16 R52, R36.reuse, R24, R52 ;  /* 0x000000182434723c */ /* 0x050ff00000041834 */
[C---:B------:R-:W-:Y:S01]  /*4a00*/  HMMA.16816.F32.BF16 R48, R36.reuse, R26, R48 ;  /* 0x0000001a2430723c */ /* 0x040fe20000041830 */
[----:B------:R-:W2:Y:S07]  /*4a10*/  LDSM.16.M88.4 R24, [R230] ;  /* 0x00000000e618783b */ /* 0x000eae0000000200 */
[C---:B------:R-:W-:Y:S08]  /*4a20*/  HMMA.16816.F32.BF16 R44, R36.reuse, R28, R44 ;  /* 0x0000001c242c723c */ /* 0x040ff0000004182c */
[C---:B------:R-:W-:Y:S01]  /*4a30*/  HMMA.16816.F32.BF16 R40, R36.reuse, R30, R40 ;  /* 0x0000001e2428723c */ /* 0x040fe20000041828 */
[----:B------:R-:W3:Y:S07]  /*4a40*/  LDSM.16.M88.4 R28, [R227+0x8800] ;  /* 0x00880000e31c783b */ /* 0x000eee0000000200 */
[C---:B------:R-:W-:Y:S08]  /*4a50*/  HMMA.16816.F32.BF16 R8, R36.reuse, R56, R8 ;  /* 0x000000382408723c */ /* 0x040ff00000041808 */
[C---:B-1----:R-:W-:Y:S08]  /*4a60*/  HMMA.16816.F32.BF16 R16, R36.reuse, R20, R16 ;  /* 0x000000142410723c */ /* 0x042ff00000041810 */
[C---:B------:R-:W-:Y:S01]  /*4a70*/  HMMA.16816.F32.BF16 R12, R36.reuse, R22, R12 ;  /* 0x00000016240c723c */ /* 0x040fe2000004180c */
[----:B------:R-:W1:Y:S07]  /*4a80*/  LDSM.16.M88.4 R20, [R227+0x9000] ;  /* 0x00900000e314783b */ /* 0x000e6e0000000200 */
[----:B------:R-:W-:Y:S01]  /*4a90*/  HMMA.16816.F32.BF16 R76, R36, R58, R76 ;  /* 0x0000003a244c723c */ /* 0x000fe2000004184c */
[----:B------:R-:W4:Y:S04]  /*4aa0*/  LDSM.16.M88.4 R56, [R220+0x1800] ;  /* 0x00180000dc38783b */ /* 0x000f280000000200 */
[----:B------:R-:W-:Y:S03]  /*4ab0*/  LDSM.16.M88.4 R36, [R234+0x2000] ;  /* 0x00200000ea24783b */ /* 0x000fe60000000200 */
[C---:B--2---:R-:W-:Y:S08]  /*4ac0*/  HMMA.16816.F32.BF16 R52, R24.reuse, R32, R52 ;  /* 0x000000201834723c */ /* 0x044ff00000041834 */
[C---:B------:R-:W-:Y:S01]  /*4ad0*/  HMMA.16816.F32.BF16 R48, R24.reuse, R34, R48 ;  /* 0x000000221830723c */ /* 0x040fe20000041830 */
[----:B------:R-:W2:Y:S07]  /*4ae0*/  LDSM.16.M88.4 R32, [R233+0xa000] ;  /* 0x00a00000e920783b */ /* 0x000eae0000000200 */
[C---:B---3--:R-:W-:Y:S08]  /*4af0*/  HMMA.16816.F32.BF16 R44, R24.reuse, R28, R44 ;  /* 0x0000001c182c723c */ /* 0x048ff0000004182c */
[C---:B------:R-:W-:Y:S01]  /*4b00*/  HMMA.16816.F32.BF16 R40, R24.reuse, R30, R40 ;  /* 0x0000001e1828723c */ /* 0x040fe20000041828 */
[----:B------:R-:W3:Y:S07]  /*4b10*/  LDSM.16.M88.4 R28, [R233+0xa800] ;  /* 0x00a80000e91c783b */ /* 0x000eee0000000200 */
[C---:B-1----:R-:W-:Y:S08]  /*4b20*/  HMMA.16816.F32.BF16 R16, R24.reuse, R20, R16 ;  /* 0x000000141810723c */ /* 0x042ff00000041810 */
[C---:B------:R-:W-:Y:S01]  /*4b30*/  HMMA.16816.F32.BF16 R12, R24.reuse, R22, R12 ;  /* 0x00000016180c723c */ /* 0x040fe2000004180c */
[----:B------:R-:W1:Y:S07]  /*4b40*/  LDSM.16.M88.4 R20, [R233+0xb000] ;  /* 0x00b00000e914783b */ /* 0x000e6e0000000200 */
[C---:B------:R-:W-:Y:S08]  /*4b50*/  HMMA.16816.F32.BF16 R8, R24.reuse, R80, R8 ;  /* 0x000000501808723c */ /* 0x040ff00000041808 */
[----:B------:R-:W-:Y:S01]  /*4b60*/  HMMA.16816.F32.BF16 R76, R24, R82, R76 ;  /* 0x00000052184c723c */ /* 0x000fe2000004184c */
[----:B------:R-:W5:Y:S07]  /*4b70*/  LDSM.16.M88.4 R24, [R233+0xb800] ;  /* 0x00b80000e918783b */ /* 0x000f6e0000000200 */
[C---:B------:R-:W-:Y:S08]  /*4b80*/  HMMA.16816.F32.BF16 R52, R72.reuse, R68, R52 ;  /* 0x000000444834723c */ /* 0x040ff00000041834 */
[C---:B------:R-:W-:Y:S08]  /*4b90*/  HMMA.16816.F32.BF16 R48, R72.reuse, R70, R48 ;  /* 0x000000464830723c */ /* 0x040ff00000041830 */
[C---:B------:R-:W-:Y:S08]  /*4ba0*/  HMMA.16816.F32.BF16 R44, R72.reuse, R64, R44 ;  /* 0x00000040482c723c */ /* 0x040ff0000004182c */
[C---:B------:R-:W-:Y:S01]  /*4bb0*/  HMMA.16816.F32.BF16 R40, R72.reuse, R66, R40 ;  /* 0x000000424828723c */ /* 0x040fe20000041828 */
[----:B------:R-:W-:Y:S07]  /*4bc0*/  LDSM.16.M88.4 R64, [R231+0x3800] ;  /* 0x00380000e740783b */ /* 0x000fee0000000200 */
[C---:B------:R-:W-:Y:S08]  /*4bd0*/  HMMA.16816.F32.BF16 R16, R72.reuse, R60, R16 ;  /* 0x0000003c4810723c */ /* 0x040ff00000041810 */
[C---:B------:R-:W-:Y:S01]  /*4be0*/  HMMA.16816.F32.BF16 R12, R72.reuse, R62, R12 ;  /* 0x0000003e480c723c */ /* 0x040fe2000004180c */
[----:B------:R-:W-:Y:S07]  /*4bf0*/  LDSM.16.M88.4 R60, [R231+0x2800] ;  /* 0x00280000e73c783b */ /* 0x000fee0000000200 */
[C---:B----4-:R-:W-:Y:S08]  /*4c00*/  HMMA.16816.F32.BF16 R8, R72.reuse, R56, R8 ;  /* 0x000000384808723c */ /* 0x050ff00000041808 */
[----:B------:R-:W-:Y:S01]  /*4c10*/  HMMA.16816.F32.BF16 R76, R72, R58, R76 ;  /* 0x0000003a484c723c */ /* 0x000fe2000004184c */
[----:B------:R-:W-:Y:S04]  /*4c20*/  LDSM.16.M88.4 R56, [R232+0x2000] ;  /* 0x00200000e838783b */ /* 0x000fe80000000200 */
        /* <DEDUP_REMOVED lines=9> */
[----:B------:R-:W-:Y:S07]  /*4cc0*/  LDSM.16.M88.4 R20, [R230+0x2000] ;  /* 0x00200000e614783b */ /* 0x000fee0000000200 */
[C---:B-----5:R-:W-:Y:S01]  /*4cd0*/  HMMA.16816.F32.BF16 R68, R36.reuse, R24, R8 ;  /* 0x000000182444723c */ /* 0x060fe20000041808 */
[----:B------:R-:W1:Y:S07]  /*4ce0*/  LDSM.16.M88.4 R8, [R227+0xa000] ;  /* 0x00a00000e308783b */ /* 0x000e6e0000000200 */
[----:B------:R-:W-:Y:S01]  /*4cf0*/  HMMA.16816.F32.BF16 R76, R36, R26, R76 ;  /* 0x0000001a244c723c */ /* 0x000fe2000004184c */
[----:B------:R-:W4:Y:S04]  /*4d00*/  LDSM.16.M88.4 R36, [R227+0xb000] ;  /* 0x00b00000e324783b */ /* 0x000f280000000200 */
[----:B------:R-:W5:Y:S03]  /*4d10*/  LDSM.16.M88.4 R24, [R227+0xa800] ;  /* 0x00a80000e318783b */ /* 0x000f660000000200 */
        /* <DEDUP_REMOVED lines=8> */
[----:B------:R-:W-:Y:S07]  /*4da0*/  LDSM.16.M88.4 R60, [R220+0x2800] ;  /* 0x00280000dc3c783b */ /* 0x000fee0000000200 */
[C---:B------:R-:W-:Y:S08]  /*4db0*/  HMMA.16816.F32.BF16 R68, R56.reuse, R64, R68 ;  /* 0x000000403844723c */ /* 0x040ff00000041844 */
[----:B------:R-:W-:Y:S01]  /*4dc0*/  HMMA.16816.F32.BF16 R76, R56, R66, R76 ;  /* 0x00000042384c723c */ /* 0x000fe2000004184c */
[----:B------:R-:W-:Y:S04]  /*4dd0*/  LDSM.16.M88.4 R56, [R229+0x2000] ;  /* 0x00200000e538783b */ /* 0x000fe80000000200 */
[----:B------:R-:W-:Y:S03]  /*4de0*/  LDSM.16.M88.4 R64, [R220+0x3800] ;  /* 0x00380000dc40783b */ /* 0x000fe60000000200 */
[C---:B-1----:R-:W-:Y:S08]  /*4df0*/  HMMA.16816.F32.BF16 R52, R20.reuse, R8, R52 ;  /* 0x000000081434723c */ /* 0x042ff00000041834 */
[C---:B------:R-:W-:Y:S01]  /*4e00*/  HMMA.16816.F32.BF16 R48, R20.reuse, R10, R48 ;  /* 0x0000000a1430723c */ /* 0x040fe20000041830 */
[----:B------:R-:W1:Y:S07]  /*4e10*/  LDSM.16.M88.4 R8, [R220+0x3000] ;  /* 0x00300000dc08783b */ /* 0x000e6e0000000200 */
[C---:B----4-:R-:W-:Y:S08]  /*4e20*/  HMMA.16816.F32.BF16 R16, R20.reuse, R36, R16 ;  /* 0x000000241410723c */ /* 0x050ff00000041810 */
[C---:B------:R-:W-:Y:S01]  /*4e30*/  HMMA.16816.F32.BF16 R12, R20.reuse, R38, R12 ;  /* 0x00000026140c723c */ /* 0x040fe2000004180c */
[----:B------:R-:W-:Y:S07]  /*4e40*/  LDSM.16.M88.4 R36, [R234+0x4000] ;  /* 0x00400000ea24783b */ /* 0x000fee0000000200 */
[C---:B-----5:R-:W-:Y:S08]  /*4e50*/  HMMA.16816.F32.BF16 R44, R20.reuse, R24, R44 ;  /* 0x00000018142c723c */ /* 0x060ff0000004182c */
[C---:B------:R-:W-:Y:S01]  /*4e60*/  HMMA.16816.F32.BF16 R40, R20.reuse, R26, R40 ;  /* 0x0000001a1428723c */ /* 0x040fe20000041828 */
[----:B------:R-:W3:Y:S07]  /*4e70*/  LDSM.16.M88.4 R24, [R233+0xc000] ;  /* 0x00c00000e918783b */ /* 0x000eee0000000200 */
[C---:B--2---:R-:W-:Y:S08]  /*4e80*/  HMMA.16816.F32.BF16 R68, R20.reuse, R32, R68 ;  /* 0x000000201444723c */ /* 0x044ff00000041844 */
[----:B------:R-:W-:Y:S01]  /*4e90*/  HMMA.16816.F32.BF16 R76, R20, R34, R76 ;  /* 0x00000022144c723c */ /* 0x000fe2000004184c */
[----:B------:R-:W2:Y:S04]  /*4ea0*/  LDSM.16.M88.4 R20, [R233+0xc800] ;  /* 0x00c80000e914783b */ /* 0x000ea80000000200 */
[----:B------:R-:W-:Y:S03]  /*4eb0*/  LDSM.16.M88.4 R32, [R232+0x4000] ;  /* 0x00400000e820783b */ /* 0x000fe60000000200 */
        /* <DEDUP_REMOVED lines=8> */
[----:B------:R-:W-:Y:S07]  /*4f40*/  LDSM.16.M88.4 R60, [R231+0x4800] ;  /* 0x00480000e73c783b */ /* 0x000fee0000000200 */
[C---:B------:R-:W-:Y:S08]  /*4f50*/  HMMA.16816.F32.BF16 R68, R56.reuse, R64, R68 ;  /* 0x000000403844723c */ /* 0x040ff00000041844 */
[----:B------:R-:W-:Y:S01]  /*4f60*/  HMMA.16816.F32.BF16 R76, R56, R66, R76 ;  /* 0x00000042384c723c */ /* 0x000fe2000004184c */
[----:B------:R-:W4:Y:S07]  /*4f70*/  LDSM.16.M88.4 R56, [R233+0xd800] ;  /* 0x00d80000e938783b */ /* 0x000f2e0000000200 */
[C---:B---3--:R-:W-:Y:S08]  /*4f80*/  HMMA.16816.F32.BF16 R52, R36.reuse, R24, R52 ;  /* 0x000000182434723c */ /* 0x048ff00000041834 */
[C---:B------:R-:W-:Y:S01]  /*4f90*/  HMMA.16816.F32.BF16 R48, R36.reuse, R26, R48 ;  /* 0x0000001a2430723c */ /* 0x040fe20000041830 */
[----:B------:R-:W3:Y:S07]  /*4fa0*/  LDSM.16.M88.4 R24, [R231+0x5000] ;  /* 0x00500000e718783b */ /* 0x000eee0000000200 */
[C---:B--2---:R-:W-:Y:S08]  /*4fb0*/  HMMA.16816.F32.BF16 R44, R36.reuse, R20, R44 ;  /* 0x00000014242c723c */ /* 0x044ff0000004182c */
[C---:B------:R-:W-:Y:S01]  /*4fc0*/  HMMA.16816.F32.BF16 R64, R36.reuse, R22, R40 ;  /* 0x000000162440723c */ /* 0x040fe20000041828 */
[----:B------:R-:W-:Y:S04]  /*4fd0*/  LDSM.16.M88.4 R40, [R230+0x4000] ;  /* 0x00400000e628783b */ /* 0x000fe80000000200 */
[----:B------:R-:W2:Y:S03]  /*4fe0*/  LDSM.16.M88.4 R20, [R227+0xc000] ;  /* 0x00c00000e314783b */ /* 0x000ea60000000200 */
[C---:B-1----:R-:W-:Y:S08]  /*4ff0*/  HMMA.16816.F32.BF16 R16, R36.reuse, R8, R16 ;  /* 0x000000082410723c */ /* 0x042ff00000041810 */
[C---:B------:R-:W-:Y:S01]  /*5000*/  HMMA.16816.F32.BF16 R12, R36.reuse, R10, R12 ;  /* 0x0000000a240c723c */ /* 0x040fe2000004180c */
[----:B------:R-:W1:Y:S07]  /*5010*/  LDSM.16.M88.4 R8, [R227+0xc800] ;  /* 0x00c80000e308783b */ /* 0x000e6e0000000200 */
[C---:B----4-:R-:W-:Y:S08]  /*5020*/  HMMA.16816.F32.BF16 R68, R36.reuse, R56, R68 ;  /* 0x000000382444723c */ /* 0x050ff00000041844 */
[----:B------:R-:W-:Y:S01]  /*5030*/  HMMA.16816.F32.BF16 R76, R36, R58, R76 ;  /* 0x0000003a244c723c */ /* 0x000fe2000004184c */
[----:B------:R-:W-:Y:S04]  /*5040*/  LDSM.16.M88.4 R36, [R227+0xd800] ;  /* 0x00d80000e324783b */ /* 0x000fe80000000200 */
[----:B------:R-:W-:Y:S03]  /*5050*/  LDSM.16.M88.4 R56, [R229+0x4000] ;  /* 0x00400000e538783b */ /* 0x000fe60000000200 */
[C---:B------:R-:W-:Y:S08]  /*5060*/  HMMA.16816.F32.BF16 R52, R32.reuse, R28, R52 ;  /* 0x0000001c2034723c */ /* 0x040ff00000041834 */
[C---:B------:R-:W-:Y:S01]  /*5070*/  HMMA.16816.F32.BF16 R48, R32.reuse, R30, R48 ;  /* 0x0000001e2030723c */ /* 0x040fe20000041830 */
[----:B------:R-:W4:Y:S07]  /*5080*/  LDSM.16.M88.4 R28, [R227+0xd000] ;  /* 0x00d00000e31c783b */ /* 0x000f2e0000000200 */
[C---:B------:R-:W-:Y:S08]  /*5090*/  HMMA.16816.F32.BF16 R44, R32.reuse, R60, R44 ;  /* 0x0000003c202c723c */ /* 0x040ff0000004182c */
[C---:B------:R-:W-:Y:S01]  /*50a0*/  HMMA.16816.F32.BF16 R64, R32.reuse, R62, R64 ;  /* 0x0000003e2040723c */ /* 0x040fe20000041840 */
[----:B------:R-:W-:Y:S07]  /*50b0*/  LDSM.16.M88.4 R60, [R233+0xe000] ;  /* 0x00e00000e93c783b */ /* 0x000fee0000000200 */
[C---:B---3--:R-:W-:Y:S08]  /*50c0*/  HMMA.16816.F32.BF16 R16, R32.reuse, R24, R16 ;  /* 0x000000182010723c */ /* 0x048ff00000041810 */
[C---:B------:R-:W-:Y:S01]  /*50d0*/  HMMA.16816.F32.BF16 R12, R32.reuse, R26, R12 ;  /* 0x0000001a200c723c */ /* 0x040fe2000004180c */
[----:B------:R-:W3:Y:S07]  /*50e0*/  LDSM.16.M88.4 R24, [R220+0x4800] ;  /* 0x00480000dc18783b */ /* 0x000eee0000000200 */
[C---:B------:R-:W-:Y:S08]  /*50f0*/  HMMA.16816.F32.BF16 R68, R32.reuse, R72, R68 ;  /* 0x000000482044723c */ /* 0x040ff00000041844 */
[----:B------:R-:W-:Y:S01]  /*5100*/  HMMA.16816.F32.BF16 R76, R32, R74, R76 ;  /* 0x0000004a204c723c */ /* 0x000fe2000004184c */
[----:B------:R-:W-:Y:S07]  /*5110*/  LDSM.16.M88.4 R32, [R220+0x4000] ;  /* 0x00400000dc20783b */ /* 0x000fee0000000200 */
[C---:B--2---:R-:W-:Y:S08]  /*5120*/  HMMA.16816.F32.BF16 R52, R40.reuse, R20, R52 ;  /* 0x000000142834723c */ /* 0x044ff00000041834 */
[C---:B------:R-:W-:Y:S01]  /*5130*/  HMMA.16816.F32.BF16 R48, R40.reuse, R22, R48 ;  /* 0x000000162830723c */ /* 0x040fe20000041830 */
[----:B------:R-:W2:Y:S07]  /*5140*/  LDSM.16.M88.4 R20, [R220+0x5000] ;  /* 0x00500000dc14783b */ /* 0x000eae0000000200 */
[C---:B-1----:R-:W-:Y:S08]  /*5150*/  HMMA.16816.F32.BF16 R44, R40.reuse, R8, R44 ;  /* 0x00000008282c723c */ /* 0x042ff0000004182c */
[C---:B------:R-:W-:Y:S01]  /*5160*/  HMMA.16816.F32.BF16 R64, R40.reuse, R10, R64 ;  /* 0x0000000a2840723c */ /* 0x040fe20000041840 */
[----:B------:R-:W1:Y:S07]  /*5170*/  LDSM.16.M88.4 R8, [R220+0x5800] ;  /* 0x00580000dc08783b */ /* 0x000e6e0000000200 */
[C---:B----4-:R-:W-:Y:S08]  /*5180*/  HMMA.16816.F32.BF16 R16, R40.reuse, R28, R16 ;  /* 0x0000001c2810723c */ /* 0x050ff00000041810 */
[C---:B------:R-:W-:Y:S01]  /*5190*/  HMMA.16816.F32.BF16 R12, R40.reuse, R30, R12 ;  /* 0x0000001e280c723c */ /* 0x040fe2000004180c */
[----:B------:R-:W-:Y:S07]  /*51a0*/  LDSM.16.M88.4 R28, [R233+0xe800] ;  /* 0x00e80000e91c783b */ /* 0x000fee0000000200 */
[C---:B------:R-:W-:Y:S01]  /*51b0*/  HMMA.16816.F32.BF16 R72, R40.reuse, R36, R68 ;  /* 0x000000242848723c */ /* 0x040fe20000041844 */
[----:B------:R-:W4:Y:S07]  /*51c0*/  LDSM.16.M88.4 R68, [R234+0x6000] ;  /* 0x00600000ea44783b */ /* 0x000f2e0000000200 */
[----:B------:R-:W-:Y:S01]  /*51d0*/  HMMA.16816.F32.BF16 R76, R40, R38, R76 ;  /* 0x00000026284c723c */ /* 0x000fe2000004184c */
[----:B------:R-:W5:Y:S04]  /*51e0*/  LDSM.16.M88.4 R36, [R233+0xf000] ;  /* 0x00f00000e924783b */ /* 0x000f680000000200 */
[----:B------:R-:W-:Y:S03]  /*51f0*/  LDSM.16.M88.4 R40, [R232+0x6000] ;  /* 0x00600000e828783b */ /* 0x000fe60000000200 */
[C---:B---3--:R-:W-:Y:S08]  /*5200*/  HMMA.16816.F32.BF16 R44, R56.reuse, R24, R44 ;  /* 0x00000018382c723c */ /* 0x048ff0000004182c */
[C---:B------:R-:W-:Y:S01]  /*5210*/  HMMA.16816.F32.BF16 R64, R56.reuse, R26, R64 ;  /* 0x0000001a3840723c */ /* 0x040fe20000041840 */
[----:B------:R-:W3:Y:S07]  /*5220*/  LDSM.16.M88.4 R24, [R233+0xf800] ;  /* 0x00f80000e918783b */ /* 0x000eee0000000200 */
        /* <DEDUP_REMOVED lines=9> */
[----:B------:R-:W-:Y:S03]  /*52c0*/  LDSM.16.M88.4 R56, [R230+0x6000] ;  /* 0x00600000e638783b */ /* 0x000fe60000000200 */
[C---:B----4-:R-:W-:Y:S08]  /*52d0*/  HMMA.16816.F32.BF16 R44, R68.reuse, R28, R44 ;  /* 0x0000001c442c723c */ /* 0x050ff0000004182c */
[C---:B------:R-:W-:Y:S01]  /*52e0*/  HMMA.16816.F32.BF16 R64, R68.reuse, R30, R64 ;  /* 0x0000001e4440723c */ /* 0x040fe20000041840 */
[----:B------:R-:W4:Y:S07]  /*52f0*/  LDSM.16.M88.4 R28, [R231+0x7800] ;  /* 0x00780000e71c783b */ /* 0x000f2e0000000200 */
[C---:B-----5:R-:W-:Y:S08]  /*5300*/  HMMA.16816.F32.BF16 R16, R68.reuse, R36, R16 ;  /* 0x000000244410723c */ /* 0x060ff00000041810 */
[C---:B------:R-:W-:Y:S01]  /*5310*/  HMMA.16816.F32.BF16 R12, R68.reuse, R38, R12 ;  /* 0x00000026440c723c */ /* 0x040fe2000004180c */
[----:B------:R-:W5:Y:S07]  /*5320*/  LDSM.16.M88.4 R36, [R227+0xe000] ;  /* 0x00e00000e324783b */ /* 0x000f6e0000000200 */
[C---:B------:R-:W-:Y:S08]  /*5330*/  HMMA.16816.F32.BF16 R52, R68.reuse, R60, R52 ;  /* 0x0000003c4434723c */ /* 0x040ff00000041834 */
[C---:B---3--:R-:W-:Y:S08]  /*5340*/  HMMA.16816.F32.BF16 R72, R68.reuse, R24, R72 ;  /* 0x000000184448723c */ /* 0x048ff00000041848 */
[C---:B------:R-:W-:Y:S01]  /*5350*/  HMMA.16816.F32.BF16 R76, R68.reuse, R26, R76 ;  /* 0x0000001a444c723c */ /* 0x040fe2000004184c */
[----:B------:R-:W-:Y:S07]  /*5360*/  LDSM.16.M88.4 R24, [R227+0xe800] ;  /* 0x00e80000e318783b */ /* 0x000fee0000000200 */
[----:B------:R-:W-:Y:S01]  /*5370*/  HMMA.16816.F32.BF16 R48, R68, R62, R48 ;  /* 0x0000003e4430723c */ /* 0x000fe20000041830 */
[----:B------:R-:W-:Y:S07]  /*5380*/  LDSM.16.M88.4 R60, [R229+0x6000] ;  /* 0x00600000e53c783b */ /* 0x000fee0000000200 */
[C---:B-1----:R-:W-:Y:S08]  /*5390*/  HMMA.16816.F32.BF16 R16, R40.reuse, R8, R16 ;  /* 0x000000082810723c */ /* 0x042ff00000041810 */
[C---:B------:R-:W-:Y:S01]  /*53a0*/  HMMA.16816.F32.BF16 R12, R40.reuse, R10, R12 ;  /* 0x0000000a280c723c */ /* 0x040fe2000004180c */
[----:B------:R-:W1:Y:S07]  /*53b0*/  LDSM.16.M88.4 R8, [R227+0xf800] ;  /* 0x00f80000e308783b */ /* 0x000e6e0000000200 */
[C---:B------:R-:W-:Y:S08]  /*53c0*/  HMMA.16816.F32.BF16 R44, R40.reuse, R20, R44 ;  /* 0x00000014282c723c */ /* 0x040ff0000004182c */
[C---:B------:R-:W-:Y:S01]  /*53d0*/  HMMA.16816.F32.BF16 R64, R40.reuse, R22, R64 ;  /* 0x000000162840723c */ /* 0x040fe20000041840 */
[----:B------:R-:W3:Y:S07]  /*53e0*/  LDSM.16.M88.4 R20, [R227+0xf000] ;  /* 0x00f00000e314783b */ /* 0x000eee0000000200 */
[C---:B--2---:R-:W-:Y:S08]  /*53f0*/  HMMA.16816.F32.BF16 R52, R40.reuse, R32, R52 ;  /* 0x000000202834723c */ /* 0x044ff00000041834 */
[C---:B----4-:R-:W-:Y:S08]  /*5400*/  HMMA.16816.F32.BF16 R72, R40.reuse, R28, R72 ;  /* 0x0000001c2848723c */ /* 0x050ff00000041848 */
[C---:B------:R-:W-:Y:S01]  /*5410*/  HMMA.16816.F32.BF16 R76, R40.reuse, R30, R76 ;  /* 0x0000001e284c723c */ /* 0x040fe2000004184c */
[----:B------:R-:W-:Y:S07]  /*5420*/  LDSM.16.M88.4 R28, [R220+0x6800] ;  /* 0x00680000dc1c783b */ /* 0x000fee0000000200 */
[----:B------:R-:W-:Y:S01]  /*5430*/  HMMA.16816.F32.BF16 R48, R40, R34, R48 ;  /* 0x000000222830723c */ /* 0x000fe20000041830 */
[----:B------:R-:W2:Y:S07]  /*5440*/  LDSM.16.M88.4 R32, [R220+0x6000] ;  /* 0x00600000dc20783b */ /* 0x000eae0000000200 */
[C---:B-----5:R-:W-:Y:S08]  /*5450*/  HMMA.16816.F32.BF16 R52, R56.reuse, R36, R52 ;  /* 0x000000243834723c */ /* 0x060ff00000041834 */
[C---:B-1----:R-:W-:Y:S08]  /*5460*/  HMMA.16816.F32.BF16 R72, R56.reuse, R8, R72 ;  /* 0x000000083848723c */ /* 0x042ff00000041848 */
[C---:B------:R-:W-:Y:S01]  /*5470*/  HMMA.16816.F32.BF16 R76, R56.reuse, R10, R76 ;  /* 0x0000000a384c723c */ /* 0x040fe2000004184c */
[----:B------:R-:W-:Y:S07]  /*5480*/  LDSM.16.M88.4 R8, [R220+0x7000] ;  /* 0x00700000dc08783b */ /* 0x000fee0000000200 */
[C---:B---3--:R-:W-:Y:S08]  /*5490*/  HMMA.16816.F32.BF16 R16, R56.reuse, R20, R16 ;  /* 0x000000143810723c */ /* 0x048ff00000041810 */
[----:B------:R-:W-:Y:S01]  /*54a0*/  HMMA.16816.F32.BF16 R12, R56, R22, R12 ;  /* 0x00000016380c723c */ /* 0x000fe2000004180c */
[----:B------:R-:W1:Y:S01]  /*54b0*/  LDSM.16.M88.4 R20, [R220+0x7800] ;  /* 0x00780000dc14783b */ /* 0x000e620000000200 */
[----:B------:R-:W-:-:S06]  /*54c0*/  DEPBAR.LE SB0, 0x0 ;  /* 0x000080000000791a */ /* 0x000fcc0000000000 */
[C---:B------:R-:W-:Y:S08]  /*54d0*/  HMMA.16816.F32.BF16 R48, R56.reuse, R38, R48 ;  /* 0x000000263830723c */ /* 0x040ff00000041830 */
[----:B------:R-:W-:Y:S08]  /*54e0*/  HMMA.16816.F32.BF16 R44, R56, R24, R44 ;  /* 0x00000018382c723c */ /* 0x000ff0000004182c */
[----:B--2---:R-:W-:Y:S07]  /*54f0*/  HMMA.16816.F32.BF16 R52, R60, R32, R52 ;  /* 0x000000203c34723c */ /* 0x004fee0000041834 */
[----:B------:R-:W-:Y:S01]  /*5500*/  LOP3.LUT R32, R84, 0x6, RZ, 0xc0, !PT ;  /* 0x0000000654207812 */ /* 0x000fe200078ec0ff */
[----:B------:R-:W-:Y:S03]  /*5510*/  HMMA.16816.F32.BF16 R64, R56, R26, R64 ;  /* 0x0000001a3840723c */ /* 0x000fe60000041840 */
[----:B------:R-:W-:-:S04]  /*5520*/  IADD3 R32, R32, UR10, RZ ;  /* 0x0000000a20207c10 */ /* 0x000fc8000fffe0ff */
[C---:B------:R-:W-:Y:S01]  /*5530*/  IADD3 R24, R32.reuse, 0x9, RZ ;  /* 0x0000000920187810 */ /* 0x040fe20007ffe0ff */
[C---:B------:R-:W-:Y:S01]  /*5540*/  HMMA.16816.F32.BF16 R48, R60.reuse, R34, R48 ;  /* 0x000000223c30723c */ /* 0x040fe20000041830 */
[----:B------:R-:W-:Y:S02]  /*5550*/  IADD3 R26, R32, 0x1, RZ ;  /* 0x00000001201a7810 */ /* 0x000fe40007ffe0ff */
[----:B------:R-:W-:Y:S02]  /*5560*/  ISETP.GE.AND P5, PT, R24, UR9, PT ;  /* 0x0000000918007c0c */ /* 0x000fe4000bfa6270 */
[C---:B------:R-:W-:Y:S02]  /*5570*/  IADD3 R25, R32.reuse, 0x8, RZ ;  /* 0x0000000820197810 */ /* 0x040fe40007ffe0ff */
[C---:B------:R-:W-:Y:S01]  /*5580*/  IADD3 R24, R32.reuse, 0x18, RZ ;  /* 0x0000001820187810 */ /* 0x040fe20007ffe0ff */
[----:B------:R-:W-:Y:S01]  /*5590*/  HMMA.16816.F32.BF16 R44, R60, R28, R44 ;  /* 0x0000001c3c2c723c */ /* 0x000fe2000004182c */
[----:B------:R-:W-:-:S02]  /*55a0*/  IADD3 R2, R32, 0x10, RZ ;  /* 0x0000001020027810 */ /* 0x000fc40007ffe0ff */
[----:B------:R-:W-:Y:S02]  /*55b0*/  ISETP.GE.AND P0, PT, R26, UR9, PT ;  /* 0x000000091a007c0c */ /* 0x000fe4000bf06270 */
[----:B------:R-:W-:Y:S02]  /*55c0*/  ISETP.GE.AND P6, PT, R25, UR9, PT ;  /* 0x0000000919007c0c */ /* 0x000fe4000bfc6270 */
[----:B------:R-:W-:Y:S01]  /*55d0*/  ISETP.GE.AND P2, PT, R24, UR9, PT ;  /* 0x0000000918007c0c */ /* 0x000fe2000bf46270 */
[----:B-1----:R-:W-:Y:S01]  /*55e0*/  HMMA.16816.F32.BF16 R76, R60, R22, R76 ;  /* 0x000000163c4c723c */ /* 0x002fe2000004184c */
[----:B------:R-:W-:Y:S02]  /*55f0*/  ISETP.GE.AND P4, PT, R2, UR9, PT ;  /* 0x0000000902007c0c */ /* 0x000fe4000bf86270 */
[C---:B------:R-:W-:Y:S02]  /*5600*/  IADD3 R2, R32.reuse, 0x11, RZ ;  /* 0x0000001120027810 */ /* 0x040fe40007ffe0ff */
[----:B------:R-:W-:-:S02]  /*5610*/  ISETP.GE.AND P1, PT, R32, UR9, PT ;  /* 0x0000000920007c0c */ /* 0x000fc4000bf26270 */
[----:B------:R-:W-:Y:S01]  /*5620*/  ISETP.GE.AND P3, PT, R2, UR9, PT ;  /* 0x0000000902007c0c */ /* 0x000fe2000bf66270 */
[C---:B------:R-:W-:Y:S01]  /*5630*/  HMMA.16816.F32.BF16 R24, R60.reuse, R8, R16 ;  /* 0x000000083c18723c */ /* 0x040fe20000041810 */
[----:B------:R-:W-:Y:S02]  /*5640*/  IADD3 R2, R32, 0x19, RZ ;  /* 0x0000001920027810 */ /* 0x000fe40007ffe0ff */
[----:B------:R-:W-:Y:S02]  /*5650*/  FSEL R54, R54, -INF , !P1 ;  /* 0xff80000036367808 */ /* 0x000fe40004800000 */
[----:B------:R-:W-:Y:S02]  /*5660*/  FSEL R33, R52, -INF , !P1 ;  /* 0xff80000034217808 */ /* 0x000fe40004800000 */
[----:B------:R-:W-:Y:S01]  /*5670*/  IADD3 R8, R32, 0x20, RZ ;  /* 0x0000002020087810 */ /* 0x000fe20007ffe0ff */
[----:B------:R-:W-:Y:S01]  /*5680*/  HMMA.16816.F32.BF16 R64, R60, R30, R64 ;  /* 0x0000001e3c40723c */ /* 0x000fe20000041840 */
[----:B------:R-:W-:-:S02]  /*5690*/  ISETP.GE.AND P1, PT, R2, UR9, PT ;  /* 0x0000000902007c0c */ /* 0x000fc4000bf26270 */
[----:B------:R-:W-:Y:S02]  /*56a0*/  FSEL R55, R55, -INF , !P0 ;  /* 0xff80000037377808 */ /* 0x000fe40004000000 */
[----:B------:R-:W-:Y:S02]  /*56b0*/  FSEL R53, R53, -INF , !P0 ;  /* 0xff80000035357808 */ /* 0x000fe40004000000 */
[----:B------:R-:W-:Y:S01]  /*56c0*/  IADD3 R2, R32, 0x21, RZ ;  /* 0x0000002120027810 */ /* 0x000fe20007ffe0ff */
[----:B------:R-:W-:Y:S01]  /*56d0*/  HMMA.16816.F32.BF16 R28, R60, R10, R12 ;  /* 0x0000000a3c1c723c */ /* 0x000fe2000004180c */
[----:B------:R-:W-:Y:S02]  /*56e0*/  ISETP.GE.AND P0, PT, R8, UR9, PT ;  /* 0x0000000908007c0c */ /* 0x000fe4000bf06270 */
[----:B------:R-:W-:Y:S02]  /*56f0*/  IADD3 R8, R32, 0x28, RZ ;  /* 0x0000002820087810 */ /* 0x000fe40007ffe0ff */
[----:B------:R-:W-:-:S02]  /*5700*/  FSEL R50, R50, -INF , !P6 ;  /* 0xff80000032327808 */ /* 0x000fc40007000000 */
[----:B------:R-:W-:Y:S01]  /*5710*/  FSEL R17, R48, -INF , !P6 ;  /* 0xff80000030117808 */ /* 0x000fe20007000000 */
[----:B------:R-:W-:Y:S01]  /*5720*/  HMMA.16816.F32.BF16 R72, R60, R20, R72 ;  /* 0x000000143c48723c */ /* 0x000fe20000041848 */
[----:B------:R-:W-:Y:S02]  /*5730*/  ISETP.GE.AND P6, PT, R2, UR9, PT ;  /* 0x0000000902007c0c */ /* 0x000fe4000bfc6270 */
[C---:B------:R-:W-:Y:S02]  /*5740*/  IADD3 R9, R32.reuse, 0x29, RZ ;  /* 0x0000002920097810 */ /* 0x040fe40007ffe0ff */
[----:B------:R-:W-:Y:S02]  /*5750*/  IADD3 R10, R32, 0x30, RZ ;  /* 0x00000030200a7810 */ /* 0x000fe40007ffe0ff */
[----:B------:R-:W-:Y:S02]  /*5760*/  FSEL R2, R51, -INF , !P5 ;  /* 0xff80000033027808 */ /* 0x000fe40006800000 */
[----:B------:R-:W-:-:S02]  /*5770*/  FSEL R49, R49, -INF , !P5 ;  /* 0xff80000031317808 */ /* 0x000fc40006800000 */
[----:B------:R-:W-:Y:S02]  /*5780*/  ISETP.GE.AND P5, PT, R8, UR9, PT ;  /* 0x0000000908007c0c */ /* 0x000fe4000bfa6270 */
[----:B------:R-:W-:Y:S02]  /*5790*/  FSEL R8, R46, -INF , !P4 ;  /* 0xff8000002e087808 */ /* 0x000fe40006000000 */
[----:B------:R-:W-:Y:S02]  /*57a0*/  FSEL R15, R44, -INF , !P4 ;  /* 0xff8000002c0f7808 */ /* 0x000fe40006000000 */
[----:B------:R-:W-:Y:S02]  /*57b0*/  FSEL R16, R47, -INF , !P3 ;  /* 0xff8000002f107808 */ /* 0x000fe40005800000 */
[----:B------:R-:W-:Y:S02]  /*57c0*/  FSEL R13, R45, -INF , !P3 ;  /* 0xff8000002d0d7808 */ /* 0x000fe40005800000 */
[----:B------:R-:W-:-:S02]  /*57d0*/  ISETP.GE.AND P4, PT, R9, UR9, PT ;  /* 0x0000000909007c0c */ /* 0x000fc4000bf86270 */
[----:B------:R-:W-:Y:S02]  /*57e0*/  ISETP.GE.AND P3, PT, R10, UR9, PT ;  /* 0x000000090a007c0c */ /* 0x000fe4000bf66270 */
[C---:B------:R-:W-:Y:S02]  /*57f0*/  IADD3 R9, R32.reuse, 0x31, RZ ;  /* 0x0000003120097810 */ /* 0x040fe40007ffe0ff */
        /* <DEDUP_REMOVED lines=8> */
[----:B------:R-:W-:Y:S02]  /*5880*/  PLOP3.LUT P0, PT, PT, PT, UP0, 0x80, 0x0 ;  /* 0x000000000000781c */ /* 0x000fe40003f0f008 */
[----:B------:R-:W-:-:S02]  /*5890*/  FSEL R11, R64, -INF , !P2 ;  /* 0xff800000400b7808 */ /* 0x000fc40005000000 */
[----:B------:R-:W-:Y:S02]  /*58a0*/  ISETP.GE.AND P2, PT, R9, UR9, PT ;  /* 0x0000000909007c0c */ /* 0x000fe4000bf46270 */
[----:B------:R-:W-:Y:S02]  /*58b0*/  FSEL R14, R67, -INF , !P1 ;  /* 0xff800000430e7808 */ /* 0x000fe40004800000 */
[----:B------:R-:W-:Y:S02]  /*58c0*/  FSEL R9, R65, -INF , !P1 ;  /* 0xff80000041097808 */ /* 0x000fe40004800000 */
[----:B------:R-:W-:Y:S02]  /*58d0*/  ISETP.GE.AND P1, PT, R10, UR9, PT ;  /* 0x000000090a007c0c */ /* 0x000fe4000bf26270 */
[----:B------:R-:W-:Y:S02]  /*58e0*/  FSEL R196, R27, -INF , !P6 ;  /* 0xff8000001bc47808 */ /* 0x000fe40007000000 */
[----:B------:R-:W-:-:S02]  /*58f0*/  FSEL R193, R25, -INF , !P6 ;  /* 0xff80000019c17808 */ /* 0x000fc40007000000 */
        /* <DEDUP_REMOVED lines=18> */
[----:B------:R-:W-:Y:S01]  /*5a20*/  IMAD.U32 R10, RZ, RZ, UR11 ;  /* 0x0000000bff0a7e24 */ /* 0x000fe2000f8e00ff */
[----:B------:R-:W-:-:S04]  /*5a30*/  IABS R18, R18 ;  /* 0x0000001200127213 */ /* 0x000fc80000000000 */
[----:B------:R-:W-:Y:S01]  /*5a40*/  IABS R10, R10 ;  /* 0x0000000a000a7213 */ /* 0x000fe20000000000 */
        /* <DEDUP_REMOVED lines=43> */
[----:B------:R-:W2:Y:S04]  /*5d00*/  LDG.E R18, [R22.64] ;  /* 0x0000001e16127981 */ /* 0x000ea8000c1e1900 */
[----:B------:R1:W2:Y:S01]  /*5d10*/  LDG.E R21, [R20.64] ;  /* 0x0000001e14157981 */ /* 0x0002a2000c1e1900 */
[----:B------:R-:W-:Y:S02]  /*5d20*/  UIADD3 UR13, UR13, -UR5, URZ ;  /* 0x800000050d0d7290 */ /* 0x000fe4000fffe03f */
[----:B------:R-:W-:Y:S02]  /*5d30*/  UMOV UR7, 0x40 ;  /* 0x0000004000077882 */ /* 0x000fe40000000000 */
[----:B------:R-:W-:-:S03]  /*5d40*/  UIMAD UR7, UR13, UR4, -UR7 ;  /* 0x000000040d0772a4 */ /* 0x000fc6000f8e0a07 */
[----:B------:R-:W-:Y:S02]  /*5d50*/  ULDC.64 UR4, c[0x0][0x198] ;  /* 0x0000660000047ab9 */ /* 0x000fe40000000a00 */
[----:B------:R-:W-:Y:S02]  /*5d60*/  USHF.R.S32.HI UR6, URZ, 0x1f, UR7 ;  /* 0x0000001f3f067899 */ /* 0x000fe40008011407 */
[----:B------:R-:W-:Y:S02]  /*5d70*/  UIMAD.WIDE.U32 UR8, UR7, UR4, URZ ;  /* 0x00000004070872a5 */ /* 0x000fe4000f8e003f */
[----:B------:R-:W-:-:S04]  /*5d80*/  UIMAD UR6, UR6, UR4, URZ ;  /* 0x00000004060672a4 */ /* 0x000fc8000f8e023f */
[----:B------:R-:W-:-:S04]  /*5d90*/  UIMAD UR5, UR7, UR5, UR6 ;  /* 0x00000005070572a4 */ /* 0x000fc8000f8e0206 */
[----:B------:R-:W-:Y:S01]  /*5da0*/  UIADD3 UR5, UR9, UR5, URZ ;  /* 0x0000000509057290 */ /* 0x000fe2000fffe03f */
[----:B-1----:R-:W-:Y:S01]  /*5db0*/  IMAD.U32 R20, RZ, RZ, UR8 ;  /* 0x00000008ff147e24 */ /* 0x002fe2000f8e00ff */
[----:B--2---:R-:W-:Y:S02]  /*5dc0*/  IADD3 R18, -R18, R21, RZ ;  /* 0x0000001512127210 */ /* 0x004fe40007ffe1ff */
[----:B------:R-:W-:Y:S02]  /*5dd0*/  MOV R21, UR9 ;  /* 0x0000000900157c02 */ /* 0x000fe40008000f00 */
[----:B------:R-:W-:Y:S01]  /*5de0*/  IMAD.U32 R21, RZ, RZ, UR5 ;  /* 0x00000005ff157e24 */ /* 0x000fe2000f8e00ff */
[----:B------:R-:W-:-:S05]  /*5df0*/  SHF.R.S32.HI R19, RZ, 0x1f, R18 ;  /* 0x0000001fff137819 */ /* 0x000fca0000011412 */
[----:B------:R-:W-:-:S04]  /*5e00*/  IMAD R19, R19, c[0x0][0x180], RZ ;  /* 0x0000600013137a24 */ /* 0x000fc800078e02ff */
[C---:B------:R-:W-:Y:S02]  /*5e10*/  IMAD R10, R18.reuse, c[0x0][0x184], R19 ;  /* 0x00006100120a7a24 */ /* 0x040fe400078e0213 */
[----:B------:R-:W-:-:S05]  /*5e20*/  IMAD.WIDE.U32 R18, R18, c[0x0][0x180], R20 ;  /* 0x0000600012127a25 */ /* 0x000fca00078e0014 */
[----:B------:R-:W-:Y:S02]  /*5e30*/  IADD3 R10, R19, R10, RZ ;  /* 0x0000000a130a7210 */ /* 0x000fe40007ffe0ff */
[----:B------:R-:W-:Y:S01]  /*5e40*/  MOV R19, R18 ;  /* 0x0000001200137202 */ /* 0x000fe20000000f00 */
[----:B------:R-:W-:Y:S05]  /*5e50*/  BRA `(.L_x_1490) ;  /* 0x0000004000007947 */ /* 0x000fea0003800000 */
.L_x_1489:
[----:B------:R-:W-:-:S04]  /*5e60*/  ULEA UR4, -UR4, URZ, 0x6 ;  /* 0x0000003f04047291 */ /* 0x000fc8000f8e313f */
[----:B------:R-:W-:Y:S02]  /*5e70*/  USHF.R.S32.HI UR5, URZ, 0x1f, UR4 ;  /* 0x0000001f3f057899 */ /* 0x000fe40008011404 */
[----:B------:R-:W-:-:S04]  /*5e80*/  MOV R19, UR4 ;  /* 0x0000000400137c02 */ /* 0x000fc80008000f00 */
[----:B------:R-:W-:Y:S02]  /*5e90*/  MOV R10, UR5 ;  /* 0x00000005000a7c02 */ /* 0x000fe40008000f00 */
.L_x_1490:
[----:B------:R-:W-:Y:S01]  /*5ea0*/  ISETP.GE.AND P6, PT, R236, c[0x0][0x220], PT ;  /* 0x00008800ec007a0c */ /* 0x000fe20003fc6270 */
[----:B------:R-:W-:Y:S01]  /*5eb0*/  BSSY B0, `(.L_x_1491) ;  /* 0x000009b000007945 */ /* 0x000fe20003800000 */
[----:B------:R-:W-:Y:S02]  /*5ec0*/  ISETP.GE.AND P5, PT, R6, c[0x0][0x220], PT ;  /* 0x0000880006007a0c */ /* 0x000fe40003fa6270 */
[----:B------:R-:W-:Y:S02]  /*5ed0*/  ISETP.GE.AND P4, PT, R4, c[0x0][0x220], PT ;  /* 0x0000880004007a0c */ /* 0x000fe40003f86270 */
[----:B------:R-:W-:-:S07]  /*5ee0*/  ISETP.GE.AND P3, PT, R3, c[0x0][0x220], PT ;  /* 0x0000880003007a0c */ /* 0x000fce0003f66270 */
[CC--:B------:R-:W-:Y:S01]  /*5ef0*/  @!P6 IADD3 R6, P1, R19.reuse, R166.reuse, RZ ;  /* 0x000000a61306e210 */ /* 0x0c0fe20007f3e0ff */
[----:B------:R1:W-:Y:S03]  /*5f00*/  @P6 STS.128 [R235+0x8000], RZ ;  /* 0x008000ffeb006388 */ /* 0x0003e60000000c00 */
[----:B------:R-:W-:Y:S01]  /*5f10*/  @!P6 LEA R46, P2, R6, c[0x0][0x168], 0x1 ;  /* 0x00005a00062eea11 */ /* 0x000fe200078408ff */
[----:B------:R-:W-:Y:S01]  /*5f20*/  @!P6 IMAD.X R3, R10, 0x1, R165, P1 ;  /* 0x000000010a03e824 */ /* 0x000fe200008e06a5 */
[----:B------:R-:W-:-:S04]  /*5f30*/  @!P5 IADD3 R4, P1, R19, R166, RZ ;  /* 0x000000a61304d210 */ /* 0x000fc80007f3e0ff */
[----:B------:R-:W-:Y:S01]  /*5f40*/  @!P6 LEA.HI.X R47, R6, c[0x0][0x16c], R3, 0x1, P2 ;  /* 0x00005b00062fea11 */ /* 0x000fe200010f0c03 */
[----:B------:R-:W-:Y:S01]  /*5f50*/  @!P5 IMAD.X R3, R10, 0x1, R165, P1 ;  /* 0x000000010a03d824 */ /* 0x000fe200008e06a5 */
[C---:B------:R-:W-:Y:S02]  /*5f60*/  @!P5 LEA R40, P2, R4.reuse, c[0x0][0x168], 0x1 ;  /* 0x00005a000428da11 */ /* 0x040fe400078408ff */
[CC--:B------:R-:W-:Y:S01]  /*5f70*/  @!P4 IADD3 R6, P1, R19.reuse, R166.reuse, RZ ;  /* 0x000000a61306c210 */ /* 0x0c0fe20007f3e0ff */
[----:B------:R-:W-:Y:S01]  /*5f80*/  @!PT LDS RZ, [RZ] ;  /* 0x00000000fffff984 */ /* 0x000fe20000000800 */
[----:B------:R-:W-:Y:S01]  /*5f90*/  @!PT LDS RZ, [RZ] ;  /* 0x00000000fffff984 */ /* 0x000fe20000000800 */
[----:B------:R-:W-:Y:S01]  /*5fa0*/  @!PT LDS RZ, [RZ] ;  /* 0x00000000fffff984 */ /* 0x000fe20000000800 */
[----:B------:R1:W-:Y:S01]  /*5fb0*/  @!P6 LDGSTS.E.BYPASS.LTC128B.128 [R235+0x8000], [R46.64] ;  /* 0x080000002eebefae */ /* 0x0003e2000b901d5e */
[----:B------:R-:W-:Y:S02]  /*5fc0*/  @!P5 LEA.HI.X R41, R4, c[0x0][0x16c], R3, 0x1, P2 ;  /* 0x00005b000429da11 */ /* 0x000fe400010f0c03 */
[----:B------:R-:W-:Y:S01]  /*5fd0*/  @!P4 LEA R38, P2, R6, c[0x0][0x168], 0x1 ;  /* 0x00005a000626ca11 */ /* 0x000fe200078408ff */
[----:B------:R-:W-:Y:S01]  /*5fe0*/  @!P4 IMAD.X R3, R10, 0x1, R165, P1 ;  /* 0x000000010a03c824 */ /* 0x000fe200008e06a5 */
[C---:B------:R-:W-:Y:S01]  /*5ff0*/  @!P3 IADD3 R4, P1, R19.reuse, R166, RZ ;  /* 0x000000a61304b210 */ /* 0x040fe20007f3e0ff */
        /* <DEDUP_REMOVED lines=12> */
[CC--:B------:R-:W-:Y:S01]  /*60c0*/  @!P6 IADD3 R18, P1, R23.reuse, R166.reuse, RZ ;  /* 0x000000a61712e210 */ /* 0x0c0fe20007f3e0ff */
[----:B------:R-:W-:Y:S01]  /*60d0*/  @!PT LDS RZ, [RZ] ;  /* 0x00000000fffff984 */ /* 0x000fe20000000800 */
[----:B------:R-:W-:Y:S01]  /*60e0*/  @!PT LDS RZ, [RZ] ;  /* 0x00000000fffff984 */ /* 0x000fe20000000800 */
[----:B------:R-:W-:Y:S01]  /*60f0*/  @!PT LDS RZ, [RZ] ;  /* 0x00000000fffff984 */ /* 0x000fe20000000800 */
[----:B------:R1:W-:Y:S03]  /*6100*/  @!P4 LDGSTS.E.BYPASS.LTC128B.128 [R235+0xc000], [R38.64+0x100] ;  /* 0x0c00010026ebcfae */ /* 0x0003e6000b901d5e */
[----:B------:R-:W-:Y:S01]  /*6110*/  @!P6 LEA R44, P2, R18, c[0x0][0x168], 0x1 ;  /* 0x00005a00122cea11 */ /* 0x000fe200078408ff */
[----:B------:R-:W-:Y:S01]  /*6120*/  @!P6 IMAD.X R3, R6, 0x1, R165, P1 ;  /* 0x000000010603e824 */ /* 0x000fe200008e06a5 */
[CC--:B------:R-:W-:Y:S01]  /*6130*/  @!P5 IADD3 R4, P1, R23.reuse, R166.reuse, RZ ;  /* 0x000000a61704d210 */ /* 0x0c0fe20007f3e0ff */
        /* <DEDUP_REMOVED lines=12> */
[----:B------:R-:W-:Y:S01]  /*6200*/  @!P4 IMAD.X R3, R6, 0x1, R165, P1 ;  /* 0x000000010603c824 */ /* 0x000fe200008e06a5 */
[C---:B------:R-:W-:Y:S01]  /*6210*/  @!P3 IADD3 R4, P1, R23.reuse, R166, RZ ;  /* 0x000000a61704b210 */ /* 0x040fe20007f3e0ff */
        /* <DEDUP_REMOVED lines=15> */
[CC--:B------:R-:W-:Y:S01]  /*6310*/  @!P6 IADD3 R18, P1, R23.reuse, R166.reuse, RZ ;  /* 0x000000a61712e210 */ /* 0x0c0fe20007f3e0ff */
[----:B------:R1:W-:Y:S03]  /*6320*/  @P4 STS.128 [R235+0xc800], RZ ;  /* 0x00c800ffeb004388 */ /* 0x0003e60000000c00 */
[----:B------:R-:W-:Y:S01]  /*6330*/  @!P6 LEA R42, P2, R18, c[0x0][0x168], 0x1 ;  /* 0x00005a00122aea11 */ /* 0x000fe200078408ff */
[----:B------:R-:W-:Y:S01]  /*6340*/  @!P6 IMAD.X R3, R6, 0x1, R165, P1 ;  /* 0x000000010603e824 */ /* 0x000fe200008e06a5 */
[CC--:B------:R-:W-:Y:S01]  /*6350*/  @!P5 IADD3 R4, P1, R23.reuse, R166.reuse, RZ ;  /* 0x000000a61704d210 */ /* 0x0c0fe20007f3e0ff */
[----:B------:R-:W-:Y:S01]  /*6360*/  @!PT LDS RZ, [RZ] ;  /* 0x00000000fffff984 */ /* 0x000fe20000000800 */
[----:B------:R-:W-:Y:S01]  /*6370*/  @!PT LDS RZ, [RZ] ;  /* 0x00000000fffff984 */ /* 0x000fe20000000800 */
[----:B------:R-:W-:Y:S01]  /*6380*/  @!PT LDS RZ, [RZ] ;  /* 0x00000000fffff984 */ /* 0x000fe20000000800 */
[----:B------:R1:W-:Y:S03]  /*6390*/  @!P4 LDGSTS.E.BYPASS.LTC128B.128 [R235+0xc800], [R28.64+0x100] ;  /* 0x0c8001001cebcfae */ /* 0x0003e6000b901d5e */
[----:B------:R-:W-:Y:S01]  /*63a0*/  @!P6 LEA.HI.X R43, R18, c[0x0][0x16c], R3, 0x1, P2 ;  /* 0x00005b00122bea11 */ /* 0x000fe200010f0c03 */
[----:B------:R-:W-:Y:S01]  /*63b0*/  @!P5 IMAD.X R3, R6, 0x1, R165, P1 ;  /* 0x000000010603d824 */ /* 0x000fe200008e06a5 */
[----:B------:R-:W-:Y:S01]  /*63c0*/  @!P5 LEA R24, P2, R4, c[0x0][0x168], 0x1 ;  /* 0x00005a000418da11 */ /* 0x000fe200078408ff */
[----:B------:R1:W-:Y:S01]  /*63d0*/  @P3 STS.128 [R235+0xe800], RZ ;  /* 0x00e800ffeb003388 */ /* 0x0003e20000000c00 */
[----:B------:R-:W-:-:S02]  /*63e0*/  @!P4 IADD3 R21, P1, R23, R166, RZ ;  /* 0x000000a61715c210 */ /* 0x000fc40007f3e0ff */
[----:B------:R-:W-:Y:S01]  /*63f0*/  @!P5 LEA.HI.X R25, R4, c[0x0][0x16c], R3, 0x1, P2 ;  /* 0x00005b000419da11 */ /* 0x000fe200010f0c03 */
[----:B------:R-:W-:Y:S01]  /*6400*/  @!PT LDS RZ, [RZ] ;  /* 0x00000000fffff984 */ /* 0x000fe20000000800 */
[----:B------:R-:W-:Y:S01]  /*6410*/  @!PT LDS RZ, [RZ] ;  /* 0x00000000fffff984 */ /* 0x000fe20000000800 */
[----:B------:R-:W-:Y:S01]  /*6420*/  @!PT LDS RZ, [RZ] ;  /* 0x00000000fffff984 */ /* 0x000fe20000000800 */
[----:B------:R1:W-:Y:S01]  /*6430*/  @!P3 LDGSTS.E.BYPASS.LTC128B.128 [R235+0xe800], [R26.64+0x180] ;  /* 0x0e8001801aebbfae */ /* 0x0003e2000b901d5e */
        /* <DEDUP_REMOVED lines=10> */
[----:B------:R1:W-:Y:S01]  /*64e0*/  @!P6 LDGSTS.E.BYPASS.LTC128B.128 [R235+0x9000], [R42.64] ;  /* 0x090000002aebefae */ /* 0x0003e2000b901d5e */
        /* <DEDUP_REMOVED lines=55> */
.L_x_1492:
[----:B------:R-:W-:Y:S05]  /*6860*/  BSYNC B0 ;  /* 0x0000000000007941 */ /* 0x000fea0003800000 */
.L_x_1491:
[----:B------:R-:W0:Y:S01]  /*6870*/  LDGDEPBAR ;  /* 0x00000000000079af */ /* 0x000e220000000000 */
[----:B------:R-:W-:-:S04]  /*6880*/  IADD3 R166, P1, R19, R166, RZ ;  /* 0x000000a613a67210 */ /* 0x000fc80007f3e0ff */
[----:B------:R-:W-:Y:S02]  /*6890*/  IADD3.X R165, R10, R165, RZ, P1, !PT ;  /* 0x000000a50aa57210 */ /* 0x000fe40000ffe4ff */
.L_x_1488:
[----:B------:R-:W-:Y:S02]  /*68a0*/  FMNMX.FTZ R6, R33, R53, !PT ;  /* 0x0000003521067209 */ /* 0x000fe40007810000 */
[----:B-1----:R-:W-:Y:S02]  /*68b0*/  FMNMX.FTZ R21, R54, R55, !PT ;  /* 0x0000003736157209 */ /* 0x002fe40007810000 */
        /* <DEDUP_REMOVED lines=29> */
[----:B------:R-:W1:Y:S03]  /*6a90*/  SHFL.BFLY PT, R19, R6, 0x2, 0x1f ;  /* 0x0c401f0006137f89 */ /* 0x000e6600000e0000 */
[-C--:B------:R-:W-:Y:S01]  /*6aa0*/  LEA R226, R7, R228.reuse, 0x1 ;  /* 0x000000e407e27211 */ /* 0x080fe200078e08ff */
[----:B------:R-:W2:Y:S01]  /*6ab0*/  SHFL.BFLY PT, R4, R21, 0x2, 0x1f ;  /* 0x0c401f0015047f89 */ /* 0x000ea200000e0000 */
[C---:B------:R-:W-:Y:S02]  /*6ac0*/  LEA R225, R5.reuse, R228, 0x1 ;  /* 0x000000e405e17211 */ /* 0x040fe400078e08ff */
[----:B------:R-:W-:Y:S01]  /*6ad0*/  LEA R224, R5, R226, 0x1 ;  /* 0x000000e205e07211 */ /* 0x000fe200078e08ff */
[----:B------:R-:W-:Y:S04]  /*6ae0*/  LDSM.16.MT88.4 R36, [R228+0x10000] ;  /* 0x01000000e424783b */ /* 0x000fe80000004200 */
[----:B------:R-:W-:Y:S04]  /*6af0*/  LDSM.16.MT88.4 R44, [R226+0x10000] ;  /* 0x01000000e22c783b */ /* 0x000fe80000004200 */
[----:B------:R-:W-:Y:S04]  /*6b00*/  LDSM.16.MT88.4 R60, [R224+0x10000] ;  /* 0x01000000e03c783b */ /* 0x000fe80000004200 */
[----:B------:R-:W-:Y:S01]  /*6b10*/  LDSM.16.MT88.4 R68, [R228+0x12000] ;  /* 0x01200000e444783b */ /* 0x000fe20000004200 */
[----:B-1----:R-:W-:-:S03]  /*6b20*/  FMNMX.FTZ R19, R6, R19, !PT ;  /* 0x0000001306137209 */ /* 0x002fc60007810000 */
[----:B------:R-:W-:Y:S01]  /*6b30*/  LDSM.16.MT88.4 R76, [R226+0x12000] ;  /* 0x01200000e24c783b */ /* 0x000fe20000004200 */
[----:B--2---:R-:W-:-:S03]  /*6b40*/  FMNMX.FTZ R4, R21, R4, !PT ;  /* 0x0000000415047209 */ /* 0x004fc60007810000 */
        /* <DEDUP_REMOVED lines=8> */
[----:B--2---:R-:W-:Y:S01]  /*6bd0*/  FMNMX.FTZ R3, R4, R3, !PT ;  /* 0x0000000304037209 */ /* 0x004fe20007810000 */
[C---:B------:R-:W-:Y:S01]  /*6be0*/  FMUL.FTZ R204, R164.reuse, c[0x0][0x23c] ;  /* 0x00008f00a4cc7a20 */ /* 0x040fe20000410000 */
[----:B------:R-:W-:Y:S01]  /*6bf0*/  FSETP.NEU.FTZ.AND P1, PT, R164, -INF , PT ;  /* 0xff800000a400780b */ /* 0x000fe20003f3d000 */
[----:B------:R-:W-:Y:S02]  /*6c00*/  LDSM.16.MT88.4 R124, [R224+0x14000] ;  /* 0x01400000e07c783b */ /* 0x000fe40000004200 */
[C---:B------:R-:W-:Y:S01]  /*6c10*/  FMUL.FTZ R197, R3.reuse, c[0x0][0x23c] ;  /* 0x00008f0003c57a20 */ /* 0x040fe20000410000 */
[----:B------:R-:W-:Y:S01]  /*6c20*/  FSEL R204, R204, RZ, P1 ;  /* 0x000000ffcccc7208 */ /* 0x000fe20000800000 */
[----:B------:R-:W-:Y:S01]  /*6c30*/  LDSM.16.MT88.4 R132, [R228+0x16000] ;  /* 0x01600000e484783b */ /* 0x000fe20000004200 */
[----:B------:R-:W-:-:S03]  /*6c40*/  FSETP.NEU.FTZ.AND P1, PT, R3, -INF , PT ;  /* 0xff8000000300780b */ /* 0x000fc60003f3d000 */
[--C-:B------:R-:W-:Y:S01]  /*6c50*/  FFMA.FTZ R185, R33, c[0x0][0x23c], -R204.reuse ;  /* 0x00008f0021b97a23 */ /* 0x100fe200000108cc */
[----:B------:R-:W-:Y:S01]  /*6c60*/  FSEL R197, R197, RZ, P1 ;  /* 0x000000ffc5c57208 */ /* 0x000fe20000800000 */
[--C-:B------:R-:W-:Y:S01]  /*6c70*/  FFMA.FTZ R184, R53, c[0x0][0x23c], -R204.reuse ;  /* 0x00008f0035b87a23 */ /* 0x100fe200000108cc */
[----:B------:R-:W-:Y:S01]  /*6c80*/  LDSM.16.MT88.4 R156, [R226+0x16000] ;  /* 0x01600000e29c783b */ /* 0x000fe20000004200 */
[--C-:B------:R-:W-:Y:S01]  /*6c90*/  FFMA.FTZ R182, R17, c[0x0][0x23c], -R204.reuse ;  /* 0x00008f0011b67a23 */ /* 0x100fe200000108cc */
[----:B------:R-:W-:Y:S01]  /*6ca0*/  LEA R240, P1, R166, c[0x0][0x168], 0x1 ;  /* 0x00005a00a6f07a11 */ /* 0x000fe200078208ff */
[--C-:B------:R-:W-:Y:S01]  /*6cb0*/  FFMA.FTZ R179, R49, c[0x0][0x23c], -R204.reuse ;  /* 0x00008f0031b37a23 */ /* 0x100fe200000108cc */
[----:B------:R-:W-:Y:S01]  /*6cc0*/  LDSM.16.MT88.4 R144, [R225+0x16000] ;  /* 0x01600000e190783b */ /* 0x000fe20000004200 */
[--C-:B------:R-:W-:Y:S01]  /*6cd0*/  FFMA.FTZ R189, R54, c[0x0][0x23c], -R197.reuse ;  /* 0x00008f0036bd7a23 */ /* 0x100fe200000108c5 */
[----:B------:R-:W-:Y:S01]  /*6ce0*/  MUFU.EX2 R185, R185 ;  /* 0x000000b900b97308 */ /* 0x000fe20000000800 */
[--C-:B------:R-:W-:Y:S01]  /*6cf0*/  FFMA.FTZ R186, R55, c[0x0][0x23c], -R197.reuse ;  /* 0x00008f0037ba7a23 */ /* 0x100fe200000108c5 */
[----:B------:R-:W-:Y:S01]  /*6d00*/  LDSM.16.MT88.4 R4, [R224+0x16000] ;  /* 0x01600000e004783b */ /* 0x000fe20000004200 */
[----:B------:R-:W-:Y:S01]  /*6d10*/  FFMA.FTZ R187, R50, c[0x0][0x23c], -R197 ;  /* 0x00008f0032bb7a23 */ /* 0x000fe200000108c5 */
[----:B------:R-:W-:Y:S01]  /*6d20*/  LEA.HI.X R239, R166, c[0x0][0x16c], R165, 0x1, P1 ;  /* 0x00005b00a6ef7a11 */ /* 0x000fe200008f0ca5 */
[--C-:B------:R-:W-:Y:S01]  /*6d30*/  FFMA.FTZ R180, R2, c[0x0][0x23c], -R197.reuse ;  /* 0x00008f0002b47a23 */ /* 0x100fe200000108c5 */
[----:B------:R-:W1:Y:S01]  /*6d40*/  LDSM.16.MT88.4 R52, [R225+0x10000] ;  /* 0x01000000e134783b */ /* 0x000e620000004200 */
[--C-:B------:R-:W-:Y:S01]  /*6d50*/  FFMA.FTZ R177, R11, c[0x0][0x23c], -R204.reuse ;  /* 0x00008f000bb17a23 */ /* 0x100fe200000108cc */
[----:B------:R-:W2:Y:S01]  /*6d60*/  MUFU.EX2 R184, R184 ;  /* 0x000000b800b87308 */ /* 0x000ea20000000800 */
[----:B------:R-:W-:Y:S01]  /*6d70*/  FFMA.FTZ R2, R9, c[0x0][0x23c], -R204 ;  /* 0x00008f0009027a23 */ /* 0x000fe200000108cc */
[----:B------:R-:W-:Y:S01]  /*6d80*/  LDSM.16.MT88.4 R20, [R224+0x10800] ;  /* 0x01080000e014783b */ /* 0x000fe20000004200 */
[----:B------:R-:W-:-:S02]  /*6d90*/  FFMA.FTZ R181, R8, c[0x0][0x23c], -R197 ;  /* 0x00008f0008b57a23 */ /* 0x000fc400000108c5 */
[--C-:B------:R-:W-:Y:S01]  /*6da0*/  FFMA.FTZ R176, R16, c[0x0][0x23c], -R197.reuse ;  /* 0x00008f0010b07a23 */ /* 0x100fe200000108c5 */
[----:B------:R-:W3:Y:S01]  /*6db0*/  LDSM.16.MT88.4 R8, [R228+0x10800] ;  /* 0x01080000e408783b */ /* 0x000ee20000004200 */
[--C-:B------:R-:W-:Y:S01]  /*6dc0*/  FFMA.FTZ R183, R15, c[0x0][0x23c], -R204.reuse ;  /* 0x00008f000fb77a23 */ /* 0x100fe200000108cc */
[----:B------:R-:W-:Y:S01]  /*6dd0*/  MUFU.EX2 R182, R182 ;  /* 0x000000b600b67308 */ /* 0x000fe20000000800 */
[--C-:B------:R-:W-:Y:S01]  /*6de0*/  FFMA.FTZ R178, R13, c[0x0][0x23c], -R204.reuse ;  /* 0x00008f000db27a23 */ /* 0x100fe200000108cc */
[----:B------:R-:W4:Y:S01]  /*6df0*/  LDSM.16.MT88.4 R16, [R226+0x10800] ;  /* 0x01080000e210783b */ /* 0x000f220000004200 */
[--C-:B------:R-:W-:Y:S02]  /*6e00*/  FFMA.FTZ R167, R12, c[0x0][0x23c], -R197.reuse ;  /* 0x00008f000ca77a23 */ /* 0x100fe400000108c5 */
[--C-:B------:R-:W-:Y:S01]  /*6e10*/  FFMA.FTZ R0, R14, c[0x0][0x23c], -R197.reuse ;  /* 0x00008f000e007a23 */ /* 0x100fe200000108c5 */
[----:B------:R-:W-:Y:S01]  /*6e20*/  LDSM.16.MT88.4 R24, [R228+0x14800] ;  /* 0x01480000e418783b */ /* 0x000fe20000004200 */
[----:B------:R-:W-:Y:S01]  /*6e30*/  FFMA.FTZ R188, R193, c[0x0][0x23c], -R204 ;  /* 0x00008f00c1bc7a23 */ /* 0x000fe200000108cc */
[----:B------:R-:W5:Y:S01]  /*6e40*/  MUFU.EX2 R179, R179 ;  /* 0x000000b300b37308 */ /* 0x000f620000000800 */
[----:B--2---:R-:W-:Y:S01]  /*6e50*/  F2FP.BF16.PACK_AB R148, R184, R185 ;  /* 0x000000b9b894723e */ /* 0x004fe200000010ff */
[----:B------:R-:W2:Y:S01]  /*6e60*/  LDSM.16.MT88.4 R12, [R225+0x10800] ;  /* 0x01080000e10c783b */ /* 0x000ea20000004200 */
[----:B------:R-:W-:-:S02]  /*6e70*/  FFMA.FTZ R195, R196, c[0x0][0x23c], -R197 ;  /* 0x00008f00c4c37a23 */ /* 0x000fc400000108c5 */
[--C-:B------:R-:W-:Y:S01]  /*6e80*/  FFMA.FTZ R191, R191, c[0x0][0x23c], -R204.reuse ;  /* 0x00008f00bfbf7a23 */ /* 0x100fe200000108cc */
[----:B------:R-:W-:Y:S01]  /*6e90*/  LDSM.16.MT88.4 R168, [R228+0x12800] ;  /* 0x01280000e4a8783b */ /* 0x000fe20000004200 */
[--C-:B------:R-:W-:Y:S01]  /*6ea0*/  FFMA.FTZ R190, R175, c[0x0][0x23c], -R204.reuse ;  /* 0x00008f00afbe7a23 */ /* 0x100fe200000108cc */
[----:B------:R-:W-:Y:S01]  /*6eb0*/  MUFU.EX2 R189, R189 ;  /* 0x000000bd00bd7308 */ /* 0x000fe20000000800 */
[--C-:B------:R-:W-:Y:S01]  /*6ec0*/  FFMA.FTZ R193, R173, c[0x0][0x23c], -R204.reuse ;  /* 0x00008f00adc17a23 */ /* 0x100fe200000108cc */
[----:B------:R-:W-:Y:S01]  /*6ed0*/  LDSM.16.MT88.4 R32, [R226+0x12800] ;  /* 0x01280000e220783b */ /* 0x000fe20000004200 */
[--C-:B------:R-:W-:Y:S02]  /*6ee0*/  FFMA.FTZ R192, R192, c[0x0][0x23c], -R197.reuse ;  /* 0x00008f00c0c07a23 */ /* 0x100fe400000108c5 */
[--C-:B------:R-:W-:Y:S01]  /*6ef0*/  FFMA.FTZ R196, R174, c[0x0][0x23c], -R197.reuse ;  /* 0x00008f00aec47a23 */ /* 0x100fe200000108c5 */
[----:B------:R-:W-:Y:S01]  /*6f00*/  LDSM.16.MT88.4 R28, [R225+0x12800] ;  /* 0x01280000e11c783b */ /* 0x000fe20000004200 */
[----:B------:R-:W-:Y:S01]  /*6f10*/  FFMA.FTZ R199, R172, c[0x0][0x23c], -R197 ;  /* 0x00008f00acc77a23 */ /* 0x000fe200000108c5 */
[----:B------:R-:W1:Y:S01]  /*6f20*/  MUFU.EX2 R186, R186 ;  /* 0x000000ba00ba7308 */ /* 0x000e620000000800 */
[----:B-----5:R-:W-:Y:S01]  /*6f30*/  F2FP.BF16.PACK_AB R150, R179, R182 ;  /* 0x000000b6b396723e */ /* 0x020fe200000010ff */
[----:B------:R-:W-:Y:S01]  /*6f40*/  LDSM.16.MT88.4 R172, [R228+0x13000] ;  /* 0x01300000e4ac783b */ /* 0x000fe20000004200 */
[----:B------:R-:W-:-:S02]  /*6f50*/  FFMA.FTZ R206, R207, c[0x0][0x23c], -R204 ;  /* 0x00008f00cfce7a23 */ /* 0x000fc400000108cc */
[--C-:B------:R-:W-:Y:S02]  /*6f60*/  FFMA.FTZ R205, R205, c[0x0][0x23c], -R204.reuse ;  /* 0x00008f00cdcd7a23 */ /* 0x100fe400000108cc */
[--C-:B------:R-:W-:Y:S01]  /*6f70*/  FFMA.FTZ R203, R203, c[0x0][0x23c], -R204.reuse ;  /* 0x00008f00cbcb7a23 */ /* 0x100fe200000108cc */
[----:B------:R-:W-:Y:S01]  /*6f80*/  MUFU.EX2 R187, R187 ;  /* 0x000000bb00bb7308 */ /* 0x000fe20000000800 */
[----:B------:R-:W-:Y:S02]  /*6f90*/  FFMA.FTZ R204, R201, c[0x0][0x23c], -R204 ;  /* 0x00008f00c9cc7a23 */ /* 0x000fe400000108cc */
[--C-:B------:R-:W-:Y:S02]  /*6fa0*/  FFMA.FTZ R201, R202, c[0x0][0x23c], -R197.reuse ;  /* 0x00008f00cac97a23 */ /* 0x100fe400000108c5 */
[--C-:B------:R-:W-:Y:S02]  /*6fb0*/  FFMA.FTZ R200, R200, c[0x0][0x23c], -R197.reuse ;  /* 0x00008f00c8c87a23 */ /* 0x100fe400000108c5 */
[--C-:B------:R-:W-:Y:S01]  /*6fc0*/  FFMA.FTZ R198, R198, c[0x0][0x23c], -R197.reuse ;  /* 0x00008f00c6c67a23 */ /* 0x100fe200000108c5 */
[----:B------:R-:W5:Y:S01]  /*6fd0*/  MUFU.EX2 R180, R180 ;  /* 0x000000b400b47308 */ /* 0x000f620000000800 */
[----:B-1----:R-:W-:Y:S01]  /*6fe0*/  F2FP.BF16.PACK_AB R149, R186, R189 ;  /* 0x000000bdba95723e */ /* 0x002fe200000010ff */
[----:B------:R-:W-:-:S02]  /*6ff0*/  FFMA.FTZ R241, R194, c[0x0][0x23c], -R197 ;  /* 0x00008f00c2f17a23 */ /* 0x000fc400000108c5 */
[----:B------:R-:W-:Y:S02]  /*7000*/  FADD.FTZ R185, R185, R184 ;  /* 0x000000b8b9b97221 */ /* 0x000fe40000010000 */
[----:B------:R-:W-:Y:S02]  /*7010*/  FADD.FTZ R186, R189, R186 ;  /* 0x000000babdba7221 */ /* 0x000fe40000010000 */
[----:B------:R-:W-:Y:S01]  /*7020*/  MUFU.EX2 R183, R183 ;  /* 0x000000b700b77308 */ /* 0x000fe20000000800 */
[----:B------:R-:W-:-:S04]  /*7030*/  FADD.FTZ R182, R182, R185 ;  /* 0x000000b9b6b67221 */ /* 0x000fc80000010000 */
[----:B------:R-:W-:Y:S01]  /*7040*/  FADD.FTZ R182, R179, R182 ;  /* 0x000000b6b3b67221 */ /* 0x000fe20000010000 */
[----:B-----5:R-:W-:Y:S02]  /*7050*/  F2FP.BF16.PACK_AB R151, R180, R187 ;  /* 0x000000bbb497723e */ /* 0x020fe400000010ff */
[----:B------:R-:W1:Y:S01]  /*7060*/  MUFU.EX2 R178, R178 ;  /* 0x000000b200b27308 */ /* 0x000e620000000800 */
[----:B------:R-:W-:-:S04]  /*7070*/  FADD.FTZ R187, R187, R186 ;  /* 0x000000babbbb7221 */ /* 0x000fc80000010000 */
        /* <DEDUP_REMOVED lines=66> */
[----:B---3--:R-:W-:Y:S01]  /*74a0*/  HMMA.16816.F32.BF16 R160, R4, R8, R160 ;  /* 0x0000000804a0723c */ /* 0x008fe200000418a0 */
[----:B------:R-:W-:-:S07]  /*74b0*/  FADD.FTZ R167, R0, R167 ;  /* 0x000000a700a77221 */ /* 0x000fce0000010000 */
[C---:B------:R-:W-:Y:S01]  /*74c0*/  HMMA.16816.F32.BF16 R36, R4.reuse, R10, R36 ;  /* 0x0000000a0424723c */ /* 0x040fe20000041824 */
[----:B------:R-:W1:Y:S07]  /*74d0*/  LDSM.16.MT88.4 R8, [R224+0x12800] ;  /* 0x01280000e008783b */ /* 0x000e6e0000004200 */
[C---:B----4-:R-:W-:Y:S08]  /*74e0*/  HMMA.16816.F32.BF16 R40, R4.reuse, R16, R40 ;  /* 0x000000100428723c */ /* 0x050ff00000041828 */
        /* <DEDUP_REMOVED lines=37> */
[----:B------:R-:W-:Y:S07]  /*7740*/  LDSM.16.MT88.4 R20, [R228+0x11000] ;  /* 0x01100000e414783b */ /* 0x000fee0000004200 */
[C---:B--2---:R-:W-:Y:S08]  /*7750*/  HMMA.16816.F32.BF16 R140, R4.reuse, R12, R140 ;  /* 0x0000000c048c723c */ /* 0x044ff0000004188c */
[C---:B------:R-:W-:Y:S01]  /*7760*/  HMMA.16816.F32.BF16 R144, R4.reuse, R14, R144 ;  /* 0x0000000e0490723c */ /* 0x040fe20000041890 */
[----:B------:R-:W2:Y:S07]  /*7770*/  LDSM.16.MT88.4 R12, [R224+0x11000] ;  /* 0x01100000e00c783b */ /* 0x000eae0000004200 */
        /* <DEDUP_REMOVED lines=81> */
[C---:B-----5:R-:W-:Y:S08]  /*7c90*/  HMMA.16816.F32.BF16 R160, R4.reuse, R24, R160 ;  /* 0x0000001804a0723c */ /* 0x060ff000000418a0 */
[C---:B------:R-:W-:Y:S01]  /*7ca0*/  HMMA.16816.F32.BF16 R36, R4.reuse, R26, R36 ;  /* 0x0000001a0424723c */ /* 0x040fe20000041824 */
[----:B------:R-:W5:Y:S07]  /*7cb0*/  LDSM.16.MT88.4 R24, [R225+0x15800] ;  /* 0x01580000e118783b */ /* 0x000f6e0000004200 */
[C---:B----4-:R-:W-:Y:S08]  /*7cc0*/  HMMA.16816.F32.BF16 R40, R4.reuse, R20, R40 ;  /* 0x000000140428723c */ /* 0x050ff00000041828 */
        /* <DEDUP_REMOVED lines=21> */
[C---:B----4-:R-:W-:Y:S08]  /*7e20*/  HMMA.16816.F32.BF16 R120, R4.reuse, R20, R120 ;  /* 0x000000140478723c */ /* 0x050ff00000041878 */
        /* <DEDUP_REMOVED lines=49> */
.L_x_1497:
        /* <DEDUP_REMOVED lines=54> */
[----:B-1----:R-:W-:Y:S02]  /*84a0*/  IMAD.U32 R10, RZ, RZ, UR22 ;  /* 0x00000016ff0a7e24 */ /* 0x002fe4000f8e00ff */
[----:B--2---:R-:W-:Y:S01]  /*84b0*/  IMAD.U32 R12, RZ, RZ, UR32 ;  /* 0x00000020ff0c7e24 */ /* 0x004fe2000f8e00ff */
[----:B------:R-:W-:Y:S04]  /*84c0*/  UIADD3 UR32, UR37, -UR35, URZ ;  /* 0x8000002325207290 */ /* 0x000fe8000fffe03f */
[----:B------:R-:W-:Y:S01]  /*84d0*/  UIMAD UR32, UR32, UR11, -0x40 ;  /* 0xffffffc0202074a4 */ /* 0x000fe2000f8e020b */
[----:B---3--:R-:W-:Y:S03]  /*84e0*/  MOV R13, UR33 ;  /* 0x00000021000d7c02 */ /* 0x008fe60008000f00 */
[----:B------:R-:W-:Y:S02]  /*84f0*/  UIMAD UR22, UR9, UR32, URZ ;  /* 0x00000020091672a4 */ /* 0x000fe4000f8e023f */
[----:B------:R-:W2:Y:S01]  /*8500*/  LDG.E R3, [R12.64] ;  /* 0x0000001e0c037981 */ /* 0x000ea2000c1e1900 */
[----:B----4-:R-:W-:Y:S01]  /*8510*/  MOV R11, UR23 ;  /* 0x00000017000b7c02 */ /* 0x010fe20008000f00 */
[----:B------:R-:W-:Y:S02]  /*8520*/  USHF.R.S32.HI UR23, URZ, 0x1f, UR32 ;  /* 0x0000001f3f177899 */ /* 0x000fe40008011420 */
[----:B------:R-:W-:Y:S02]  /*8530*/  UIMAD.WIDE.U32 UR32, UR8, UR32, URZ ;  /* 0x00000020082072a5 */ /* 0x000fe4000f8e003f */
[----:B------:R-:W2:Y:S01]  /*8540*/  LDG.E R10, [R10.64] ;  /* 0x0000001e0a0a7981 */ /* 0x000ea2000c1e1900 */
[----:B------:R-:W-:Y:S03]  /*8550*/  UIMAD UR22, UR23, UR8, UR22 ;  /* 0x00000008171672a4 */ /* 0x000fe6000f8e0216 */
[----:B------:R-:W-:Y:S01]  /*8560*/  IMAD.U32 R5, RZ, RZ, UR33 ;  /* 0x00000021ff057e24 */ /* 0x000fe2000f8e00ff */
[----:B------:R-:W-:Y:S01]  /*8570*/  UIADD3 UR22, UR33, UR22, URZ ;  /* 0x0000001621167290 */ /* 0x000fe2000fffe03f */
[----:B------:R-:W-:Y:S01]  /*8580*/  MOV R4, UR32 ;  /* 0x0000002000047c02 */ /* 0x000fe20008000f00 */
[----:B------:R-:W-:Y:S04]  /*8590*/  UMOV UR23, UR8 ;  /* 0x0000000800177c82 */ /* 0x000fe80008000000 */
        /* <DEDUP_REMOVED lines=9> */
.L_x_1494:
[C---:B------:R-:W-:Y:S01]  /*8630*/  ISETP.GE.AND P6, PT, R236.reuse, c[0x0][0x220], PT ;  /* 0x00008800ec007a0c */ /* 0x040fe20003fc6270 */
[----:B------:R-:W-:Y:S01]  /*8640*/  UISETP.GT.AND UP2, UPT, UR26, UR19, UPT ;  /* 0x000000131a00728c */ /* 0x000fe2000bf44270 */
[C---:B------:R-:W-:Y:S02]  /*8650*/  IADD3 R166, R236.reuse, 0x40, RZ ;  /* 0x00000040eca67810 */ /* 0x040fe40007ffe0ff */
[----:B------:R-:W-:Y:S02]  /*8660*/  IADD3 R2, R236, 0x80, RZ ;  /* 0x00000080ec027810 */ /* 0x000fe40007ffe0ff */
[----:B------:R-:W-:Y:S02]  /*8670*/  ISETP.GE.AND P5, PT, R166, c[0x0][0x220], PT ;  /* 0x00008800a6007a0c */ /* 0x000fe40003fa6270 */
[----:B------:R-:W-:Y:S02]  /*8680*/  ISETP.GE.AND P4, PT, R2, c[0x0][0x220], PT ;  /* 0x0000880002007a0c */ /* 0x000fe40003f86270 */
[CC--:B------:R-:W-:Y:S02]  /*8690*/  LEA R2, P0, R3.reuse, R244.reuse, 0x1 ;  /* 0x000000f403027211 */ /* 0x0c0fe400078008ff */
[C---:B------:R-:W-:Y:S01]  /*86a0*/  IADD3 R247, P1, R3.reuse, UR21, RZ ;  /* 0x0000001503f77c10 */ /* 0x040fe2000ff3e0ff */
[----:B------:R-:W-:Y:S01]  /*86b0*/  @P6 STS.128 [R235+0x10000], RZ ;  /* 0x010000ffeb006388 */ /* 0x000fe20000000c00 */
[-C--:B------:R-:W-:Y:S02]  /*86c0*/  LEA.HI.X R3, R3, R245.reuse, R164, 0x1, P0 ;  /* 0x000000f503037211 */ /* 0x080fe400000f0ca4 */
[----:B------:R-:W-:Y:S02]  /*86d0*/  IADD3 R166, R236, 0xc0, RZ ;  /* 0x000000c0eca67810 */ /* 0x000fe40007ffe0ff */
[C---:B------:R-:W-:Y:S01]  /*86e0*/  IADD3 R167, P2, R247.reuse, UR21, RZ ;  /* 0x00000015f7a77c10 */ /* 0x040fe2000ff5e0ff */
[----:B------:R-:W-:Y:S01]  /*86f0*/  @!PT LDS RZ, [RZ] ;  /* 0x00000000fffff984 */ /* 0x000fe20000000800 */
[----:B------:R-:W-:Y:S01]  /*8700*/  @!PT LDS RZ, [RZ] ;  /* 0x00000000fffff984 */ /* 0x000fe20000000800 */
[----:B------:R-:W-:Y:S01]  /*8710*/  @!PT LDS RZ, [RZ] ;  /* 0x00000000fffff984 */ /* 0x000fe20000000800 */
[----:B------:R1:W-:Y:S01]  /*8720*/  @!P6 LDGSTS.E.BYPASS.LTC128B.128 [R235+0x10000], [R2.64] ;  /* 0x1000000002ebefae */ /* 0x0003e2000b901d5e */
[----:B------:R-:W-:Y:S02]  /*8730*/  ISETP.GE.AND P3, PT, R166, c[0x0][0x220], PT ;  /* 0x00008800a6007a0c */ /* 0x000fe40003f66270 */
[----:B------:R-:W-:Y:S01]  /*8740*/  IADD3.X R166, R164, UR20, RZ, P1, !PT ;  /* 0x00000014a4a67c10 */ /* 0x000fe20008ffe4ff */
[----:B------:R-:W-:Y:S01]  /*8750*/  @P5 STS.128 [R235+0x12000], RZ ;  /* 0x012000ffeb005388 */ /* 0x000fe20000000c00 */
[CC--:B------:R-:W-:Y:S02]  /*8760*/  @!P6 LEA R18, P1, R247.reuse, R244.reuse, 0x1 ;  /* 0x000000f4f712e211 */ /* 0x0c0fe400078208ff */
[CC--:B------:R-:W-:Y:S01]  /*8770*/  @!P5 LEA R250, P0, R247.reuse, R244.reuse, 0x1 ;  /* 0x000000f4f7fad211 */ /* 0x0c0fe200078008ff */
[----:B------:R-:W-:Y:S01]  /*8780*/  @!PT LDS RZ, [RZ] ;  /* 0x00000000fffff984 */ /* 0x000fe20000000800 */
[----:B------:R-:W-:Y:S01]  /*8790*/  @!PT LDS RZ, [RZ] ;  /* 0x00000000fffff984 */ /* 0x000fe20000000800 */
[----:B------:R-:W-:Y:S01]  /*87a0*/  @!PT LDS RZ, [RZ] ;  /* 0x00000000fffff984 */ /* 0x000fe20000000800 */
[----:B------:R1:W-:Y:S01]  /*87b0*/  @!P5 LDGSTS.E.BYPASS.LTC128B.128 [R235+0x12000], [R2.64+0x80] ;  /* 0x1200008002ebdfae */ /* 0x0003e2000b901d5e */
[CCC-:B------:R-:W-:Y:S02]  /*87c0*/  @!P6 LEA.HI.X R19, R247.reuse, R245.reuse, R166.reuse, 0x1, P1 ;  /* 0x000000f5f713e211 */ /* 0x1c0fe400008f0ca6 */
[CCC-:B------:R-:W-:Y:S01]  /*87d0*/  @!P5 LEA.HI.X R251, R247.reuse, R245.reuse, R166.reuse, 0x1, P0 ;  /* 0x000000f5f7fbd211 */ /* 0x1c0fe200000f0ca6 */
[----:B------:R-:W-:Y:S01]  /*87e0*/  @P4 STS.128 [R235+0x14000], RZ ;  /* 0x014000ffeb004388 */ /* 0x000fe20000000c00 */
[----:B------:R-:W-:Y:S02]  /*87f0*/  IADD3.X R164, R166, UR20, RZ, P2, !PT ;  /* 0x00000014a6a47c10 */ /* 0x000fe400097fe4ff */
        /* <DEDUP_REMOVED lines=8> */
[-C--:B------:R-:W-:Y:S02]  /*8880*/  @!P3 LEA.HI.X R247, R247, R245.reuse, R166, 0x1, P1 ;  /* 0x000000f5f7f7b211 */ /* 0x080fe400008f0ca6 */
        /* <DEDUP_REMOVED lines=17> */
[CC--:B------:R-:W-:Y:S02]  /*89a0*/  @!P3 LEA.HI.X R23, R167.reuse, R245.reuse, R164, 0x1, P0 ;  /* 0x000000f5a717b211 */ /* 0x0c0fe400000f0ca4 */
[----:B------:R-:W-:Y:S01]  /*89b0*/  IADD3 R166, P2, R167, UR21, RZ ;  /* 0x00000015a7a67c10 */ /* 0x000fe2000ff5e0ff */
[----:B------:R-:W-:Y:S01]  /*89c0*/  @!PT LDS RZ, [RZ] ;  /* 0x00000000fffff984 */ /* 0x000fe20000000800 */
[----:B------:R-:W-:Y:S01]  /*89d0*/  @!PT LDS RZ, [RZ] ;  /* 0x00000000fffff984 */ /* 0x000fe20000000800 */
[----:B------:R-:W-:Y:S01]  /*89e0*/  @!PT LDS RZ, [RZ] ;  /* 0x00000000fffff984 */ /* 0x000fe20000000800 */
[----:B------:R1:W-:Y:S03]  /*89f0*/  @!P5 LDGSTS.E.BYPASS.LTC128B.128 [R235+0x12800], [R250.64+0x80] ;  /* 0x12800080faebdfae */ /* 0x0003e6000b901d5e */
[-C--:B------:R-:W-:Y:S01]  /*8a00*/  @!P6 LEA R202, P0, R166, R244.reuse, 0x1 ;  /* 0x000000f4a6cae211 */ /* 0x080fe200078008ff */
[----:B------:R-:W-:Y:S01]  /*8a10*/  @P4 STS.128 [R235+0x14800], RZ ;  /* 0x014800ffeb004388 */ /* 0x000fe20000000c00 */
[----:B------:R-:W-:Y:S02]  /*8a20*/  IADD3.X R164, R164, UR20, RZ, P2, !PT ;  /* 0x00000014a4a47c10 */ /* 0x000fe400097fe4ff */
        /* <DEDUP_REMOVED lines=8> */
[CC--:B------:R-:W-:Y:S02]  /*8ab0*/  @!P4 LEA R34, P1, R166.reuse, R244.reuse, 0x1 ;  /* 0x000000f4a622c211 */ /* 0x0c0fe400078208ff */
[C---:B------:R-:W-:Y:S01]  /*8ac0*/  @!P3 LEA R244, P0, R166.reuse, R244, 0x1 ;  /* 0x000000f4a6f4b211 */ /* 0x040fe200078008ff */
[----:B------:R-:W-:Y:S01]  /*8ad0*/  @!PT LDS RZ, [RZ] ;  /* 0x00000000fffff984 */ /* 0x000fe20000000800 */
[----:B------:R-:W-:Y:S01]  /*8ae0*/  @!PT LDS RZ, [RZ] ;  /* 0x00000000fffff984 */ /* 0x000fe20000000800 */
[----:B------:R-:W-:Y:S01]  /*8af0*/  @!PT LDS RZ, [RZ] ;  /* 0x00000000fffff984 */ /* 0x000fe20000000800 */
[----:B------:R1:W-:Y:S01]  /*8b00*/  @!P3 LDGSTS.E.BYPASS.LTC128B.128 [R235+0x16800], [R246.64+0x180] ;  /* 0x16800180f6ebbfae */ /* 0x0003e2000b901d5e */
[CCC-:B------:R-:W-:Y:S02]  /*8b10*/  @!P4 LEA.HI.X R35, R166.reuse, R245.reuse, R164.reuse, 0x1, P1 ;  /* 0x000000f5a623c211 */ /* 0x1c0fe400008f0ca4 */
[----:B------:R-:W-:Y:S01]  /*8b20*/  @!P3 LEA.HI.X R245, R166, R245, R164, 0x1, P0 ;  /* 0x000000f5a6f5b211 */ /* 0x000fe200000f0ca4 */
[----:B------:R-:W-:Y:S01]  /*8b30*/  @P6 STS.128 [R235+0x11000], RZ ;  /* 0x011000ffeb006388 */ /* 0x000fe20000000c00 */
[----:B------:R-:W-:Y:S03]  /*8b40*/  PLOP3.LUT P0, PT, PT, PT, UP2, 0x80, 0x0 ;  /* 0x000000000000781c */ /* 0x000fe60003f0f028 */
        /* <DEDUP_REMOVED lines=41> */
[----:B------:R-:W3:Y:S04]  /*8de0*/  LDSM.16.M88.4 R176, [R233+0x8800] ;  /* 0x00880000e9b0783b */ /* 0x000ee80000000200 */
[----:B------:R-:W3:Y:S04]  /*8df0*/  LDSM.16.M88.4 R180, [R233+0x9000] ;  /* 0x00900000e9b4783b */ /* 0x000ee80000000200 */
[----:B------:R-:W0:Y:S04]  /*8e00*/  LDGDEPBAR ;  /* 0x00000000000079af */ /* 0x000e280000000000 */
[----:B------:R-:W4:Y:S01]  /*8e10*/  LDSM.16.M88.4 R184, [R233+0x9800] ;  /* 0x00980000e9b8783b */ /* 0x000f220000000200 */
        /* <DEDUP_REMOVED lines=10> */
[C---:B---3--:R-:W-:Y:S08]  /*8ec0*/  HMMA.16816.F32.BF16 R12, R168.reuse, R176, RZ ;  /* 0x000000b0a80c723c */ /* 0x048ff000000418ff */
[C---:B------:R-:W-:Y:S01]  /*8ed0*/  HMMA.16816.F32.BF16 R16, R168.reuse, R178, RZ ;  /* 0x000000b2a810723c */ /* 0x040fe200000418ff */
[----:B------:R-:W2:Y:S07]  /*8ee0*/  LDSM.16.M88.4 R176, [R227+0x8000] ;  /* 0x00800000e3b0783b */ /* 0x000eae0000000200 */
[C---:B------:R-:W-:Y:S08]  /*8ef0*/  HMMA.16816.F32.BF16 R20, R168.reuse, R180, RZ ;  /* 0x000000b4a814723c */ /* 0x040ff000000418ff */
[C---:B-----5:R-:W-:Y:S01]  /*8f00*/  HMMA.16816.F32.BF16 R24, R168.reuse, R182, RZ ;  /* 0x000000b6a818723c */ /* 0x060fe200000418ff */
[----:B------:R-:W3:Y:S07]  /*8f10*/  LDSM.16.M88.4 R180, [R227+0x8800] ;  /* 0x00880000e3b4783b */ /* 0x000eee0000000200 */
[C---:B----4-:R-:W-:Y:S08]  /*8f20*/  HMMA.16816.F32.BF16 R28, R168.reuse, R184, RZ ;  /* 0x000000b8a81c723c */ /* 0x050ff000000418ff */
        /* <DEDUP_REMOVED lines=244> */
[----:B-1----:R-:W-:Y:S02]  /*9e70*/  MOV R172, UR8 ;  /* 0x0000000800ac7c02 */ /* 0x002fe40008000f00 */
[----:B--2---:R-:W-:Y:S01]  /*9e80*/  MOV R170, UR32 ;  /* 0x0000002000aa7c02 */ /* 0x004fe20008000f00 */
[----:B------:R-:W-:Y:S04]  /*9e90*/  UIADD3 UR32, UR37, -UR35, URZ ;  /* 0x8000002325207290 */ /* 0x000fe8000fffe03f */
[----:B------:R-:W-:Y:S01]  /*9ea0*/  UIMAD UR32, UR32, UR10, -0x40 ;  /* 0xffffffc0202074a4 */ /* 0x000fe2000f8e020a */
[----:B---3--:R-:W-:Y:S03]  /*9eb0*/  IMAD.U32 R173, RZ, RZ, UR9 ;  /* 0x00000009ffad7e24 */ /* 0x008fe6000f8e00ff */
[----:B------:R-:W-:Y:S02]  /*9ec0*/  USHF.R.S32.HI UR9, URZ, 0x1f, UR32 ;  /* 0x0000001f3f097899 */ /* 0x000fe40008011420 */
[----:B------:R-:W-:Y:S01]  /*9ed0*/  UIMAD UR8, UR7, UR32, URZ ;  /* 0x00000020070872a4 */ /* 0x000fe2000f8e023f */
[----:B------:R-:W2:Y:S03]  /*9ee0*/  LDG.E R3, [R172.64] ;  /* 0x0000001eac037981 */ /* 0x000ea6000c1e1900 */
[----:B------:R-:W-:Y:S01]  /*9ef0*/  UIMAD UR8, UR9, UR6, UR8 ;  /* 0x00000006090872a4 */ /* 0x000fe2000f8e0208 */
[----:B----4-:R-:W-:Y:S01]  /*9f00*/  IMAD.U32 R171, RZ, RZ, UR33 ;  /* 0x00000021ffab7e24 */ /* 0x010fe2000f8e00ff */
[----:B------:R-:W-:Y:S02]  /*9f10*/  UIMAD.WIDE.U32 UR32, UR6, UR32, URZ ;  /* 0x00000020062072a5 */ /* 0x000fe4000f8e003f */
[----:B------:R-:W-:Y:S02]  /*9f20*/  UMOV UR9, UR7 ;  /* 0x0000000700097c82 */ /* 0x000fe40008000000 */
[----:B------:R-:W2:Y:S01]  /*9f30*/  LDG.E R170, [R170.64] ;  /* 0x0000001eaaaa7981 */ /* 0x000ea2000c1e1900 */
[----:B------:R-:W-:Y:S01]  /*9f40*/  UIADD3 UR8, UR33, UR8, URZ ;  /* 0x0000000821087290 */ /* 0x000fe2000fffe03f */
[----:B------:R-:W-:Y:S01]  /*9f50*/  IMAD.U32 R166, RZ, RZ, UR32 ;  /* 0x00000020ffa67e24 */ /* 0x000fe2000f8e00ff */
[----:B------:R-:W-:Y:S04]  /*9f60*/  MOV R167, UR33 ;  /* 0x0000002100a77c02 */ /* 0x000fe80008000f00 */
        /* <DEDUP_REMOVED lines=8> */
.L_x_1496:
        /* <DEDUP_REMOVED lines=117> */
.L_x_1495:
[----:B------:R-:W-:Y:S01]  /*a740*/  FMNMX.FTZ R2, R4, R165, !PT ;  /* 0x000000a504027209 */ /* 0x000fe20007810000 */
[----:B-1----:R-:W-:Y:S01]  /*a750*/  LDSM.16.MT88.4 R172, [R226+0x10000] ;  /* 0x01000000e2ac783b */ /* 0x002fe20000004200 */
[----:B------:R-:W-:Y:S01]  /*a760*/  FMNMX.FTZ R164, R6, R0, !PT ;  /* 0x0000000006a47209 */ /* 0x000fe20007810000 */
[----:B------:R-:W-:Y:S01]  /*a770*/  UISETP.GT.AND UP2, UPT, UR26, UR19, UPT ;  /* 0x000000131a00728c */ /* 0x000fe2000bf44270 */
[----:B------:R-:W-:Y:S01]  /*a780*/  FMNMX.FTZ R3, R5, R2, !PT ;  /* 0x0000000205037209 */ /* 0x000fe20007810000 */
[----:B------:R-:W-:Y:S01]  /*a790*/  UIADD3 UR26, UR26, -0x1, URZ ;  /* 0xffffffff1a1a7890 */ /* 0x000fe2000fffe03f */
[----:B------:R-:W-:Y:S01]  /*a7a0*/  FMNMX.FTZ R167, R7, R164, !PT ;  /* 0x000000a407a77209 */ /* 0x000fe20007810000 */
[----:B------:R-:W-:Y:S01]  /*a7b0*/  UMOV UR8, UR23 ;  /* 0x0000001700087c82 */ /* 0x000fe20008000000 */
[----:B------:R-:W-:Y:S01]  /*a7c0*/  FMNMX.FTZ R2, R8, R3, !PT ;  /* 0x0000000308027209 */ /* 0x000fe20007810000 */
[----:B------:R-:W-:Y:S01]  /*a7d0*/  LDSM.16.MT88.4 R176, [R225+0x10000] ;  /* 0x01000000e1b0783b */ /* 0x000fe20000004200 */
[----:B------:R-:W-:Y:S01]  /*a7e0*/  FMNMX.FTZ R164, R10, R167, !PT ;  /* 0x000000a70aa47209 */ /* 0x000fe20007810000 */
[----:B------:R-:W-:Y:S01]  /*a7f0*/  UMOV UR9, UR22 ;  /* 0x0000001600097c82 */ /* 0x000fe20008000000 */
        /* <DEDUP_REMOVED lines=38> */
[----:B--2---:R-:W-:Y:S04]  /*aa60*/  FMNMX.FTZ R164, R171, R164, !PT ;  /* 0x000000a4aba47209 */ /* 0x004fe80007810000 */
[C---:B------:R-:W-:Y:S01]  /*aa70*/  FSETP.NEU.FTZ.AND P0, PT, R164.reuse, -INF , PT ;  /* 0xff800000a400780b */ /* 0x040fe20003f1d000 */
[C---:B------:R-:W-:Y:S02]  /*aa80*/  FMUL.FTZ R200, R164.reuse, c[0x0][0x23c] ;  /* 0x00008f00a4c87a20 */ /* 0x040fe40000410000 */
[----:B------:R-:W-:Y:S02]  /*aa90*/  FADD.FTZ R2, -R164, R165 ;  /* 0x000000a5a4027221 */ /* 0x000fe40000010100 */
[C---:B------:R-:W-:Y:S01]  /*aaa0*/  FADD.FTZ R165, -R3.reuse, R0 ;  /* 0x0000000003a57221 */ /* 0x040fe20000010100 */
[----:B------:R-:W-:Y:S01]  /*aab0*/  FSEL R200, R200, RZ, P0 ;  /* 0x000000ffc8c87208 */ /* 0x000fe20000000000 */
[----:B------:R-:W-:Y:S01]  /*aac0*/  FMUL.FTZ R167, R2, c[0x0][0x23c] ;  /* 0x00008f0002a77a20 */ /* 0x000fe20000410000 */
[----:B------:R-:W-:Y:S01]  /*aad0*/  FSETP.NEU.FTZ.AND P0, PT, R3, -INF , PT ;  /* 0xff8000000300780b */ /* 0x000fe20003f1d000 */
[----:B------:R-:W-:Y:S01]  /*aae0*/  FMUL.FTZ R0, R165, c[0x0][0x23c] ;  /* 0x00008f00a5007a20 */ /* 0x000fe20000410000 */
[----:B------:R-:W-:Y:S01]  /*aaf0*/  MOV R165, R164 ;  /* 0x000000a400a57202 */ /* 0x000fe20000000f00 */
[--C-:B------:R-:W-:Y:S01]  /*ab00*/  FFMA.FTZ R168, R5, c[0x0][0x23c], -R200.reuse ;  /* 0x00008f0005a87a23 */ /* 0x100fe200000108c8 */
[----:B------:R-:W1:Y:S01]  /*ab10*/  MUFU.EX2 R2, R167 ;  /* 0x000000a700027308 */ /* 0x000e620000000800 */
[----:B------:R-:W-:Y:S01]  /*ab20*/  FSEL R199, R199, RZ, P0 ;  /* 0x000000ffc7c77208 */ /* 0x000fe20000000000 */
[--C-:B------:R-:W-:Y:S01]  /*ab30*/  FFMA.FTZ R166, R4, c[0x0][0x23c], -R200.reuse ;  /* 0x00008f0004a67a23 */ /* 0x100fe200000108c8 */
[----:B------:R-:W-:Y:S01]  /*ab40*/  PLOP3.LUT P0, PT, PT, PT, UP2, 0x80, 0x0 ;  /* 0x000000000000781c */ /* 0x000fe20003f0f028 */
[--C-:B------:R-:W-:Y:S02]  /*ab50*/  FFMA.FTZ R201, R12, c[0x0][0x23c], -R200.reuse ;  /* 0x00008f000cc97a23 */ /* 0x100fe400000108c8 */
[--C-:B------:R-:W-:Y:S02]  /*ab60*/  FFMA.FTZ R198, R6, c[0x0][0x23c], -R199.reuse ;  /* 0x00008f0006c67a23 */ /* 0x100fe400000108c7 */
[--C-:B------:R-:W-:Y:S02]  /*ab70*/  FFMA.FTZ R5, R7, c[0x0][0x23c], -R199.reuse ;  /* 0x00008f0007057a23 */ /* 0x100fe400000108c7 */
[----:B------:R2:W-:Y:S01]  /*ab80*/  MUFU.EX2 R167, R168 ;  /* 0x000000a800a77308 */ /* 0x0005e20000000800 */
[--C-:B------:R-:W-:Y:S02]  /*ab90*/  FFMA.FTZ R6, R8, c[0x0][0x23c], -R200.reuse ;  /* 0x00008f0008067a23 */ /* 0x100fe400000108c8 */
[--C-:B------:R-:W-:Y:S02]  /*aba0*/  FFMA.FTZ R7, R9, c[0x0][0x23c], -R200.reuse ;  /* 0x00008f0009077a23 */ /* 0x100fe400000108c8 */
[--C-:B------:R-:W-:Y:S02]  /*abb0*/  FFMA.FTZ R196, R10, c[0x0][0x23c], -R199.reuse ;  /* 0x00008f000ac47a23 */ /* 0x100fe400000108c7 */
[--C-:B------:R-:W-:Y:S02]  /*abc0*/  FFMA.FTZ R197, R11, c[0x0][0x23c], -R199.reuse ;  /* 0x00008f000bc57a23 */ /* 0x100fe400000108c7 */
[--C-:B------:R-:W-:Y:S01]  /*abd0*/  FFMA.FTZ R202, R13, c[0x0][0x23c], -R200.reuse ;  /* 0x00008f000dca7a23 */ /* 0x100fe200000108c8 */
[----:B------:R-:W3:Y:S01]  /*abe0*/  MUFU.EX2 R0, R0 ;  /* 0x0000000000007308 */ /* 0x000ee20000000800 */
[--C-:B------:R-:W-:Y:S02]  /*abf0*/  FFMA.FTZ R203, R14, c[0x0][0x23c], -R199.reuse ;  /* 0x00008f000ecb7a23 */ /* 0x100fe400000108c7 */
[--C-:B------:R-:W-:Y:S02]  /*ac00*/  FFMA.FTZ R204, R15, c[0x0][0x23c], -R199.reuse ;  /* 0x00008f000fcc7a23 */ /* 0x100fe400000108c7 */
[C---:B-1----:R-:W-:Y:S02]  /*ac10*/  FMUL.FTZ R8, R2.reuse, R160 ;  /* 0x000000a002087220 */ /* 0x042fe40000410000 */
[C---:B------:R-:W-:Y:S02]  /*ac20*/  FMUL.FTZ R9, R2.reuse, R161 ;  /* 0x000000a102097220 */ /* 0x040fe40000410000 */
[C---:B------:R-:W-:Y:S01]  /*ac30*/  FMUL.FTZ R36, R2.reuse, R36 ;  /* 0x0000002402247220 */ /* 0x040fe20000410000 */
[----:B------:R-:W1:Y:S01]  /*ac40*/  MUFU.EX2 R166, R166 ;  /* 0x000000a600a67308 */ /* 0x000e620000000800 */
[C---:B------:R-:W-:Y:S02]  /*ac50*/  FMUL.FTZ R37, R2.reuse, R37 ;  /* 0x0000002502257220 */ /* 0x040fe40000410000 */
[C---:B------:R-:W-:Y:S01]  /*ac60*/  FMUL.FTZ R40, R2.reuse, R40 ;  /* 0x0000002802287220 */ /* 0x040fe20000410000 */
[----:B--2---:R-:W2:Y:S01]  /*ac70*/  LDSM.16.MT88.4 R168, [R228+0x10000] ;  /* 0x01000000e4a8783b */ /* 0x004ea20000004200 */
[C---:B------:R-:W-:Y:S02]  /*ac80*/  FMUL.FTZ R41, R2.reuse, R41 ;  /* 0x0000002902297220 */ /* 0x040fe40000410000 */
[C---:B------:R-:W-:Y:S02]  /*ac90*/  FMUL.FTZ R44, R2.reuse, R44 ;  /* 0x0000002c022c7220 */ /* 0x040fe40000410000 */
[C---:B------:R-:W-:Y:S01]  /*aca0*/  FMUL.FTZ R45, R2.reuse, R45 ;  /* 0x0000002d022d7220 */ /* 0x040fe20000410000 */
[----:B------:R-:W-:Y:S01]  /*acb0*/  MUFU.EX2 R198, R198 ;  /* 0x000000c600c67308 */ /* 0x000fe20000000800 */
[C---:B------:R-:W-:Y:S02]  /*acc0*/  FMUL.FTZ R48, R2.reuse, R48 ;  /* 0x0000003002307220 */ /* 0x040fe40000410000 */
[----:B------:R-:W-:Y:S02]  /*acd0*/  FMUL.FTZ R49, R2, R49 ;  /* 0x0000003102317220 */ /* 0x000fe40000410000 */
[C---:B---3--:R-:W-:Y:S02]  /*ace0*/  FMUL.FTZ R10, R0.reuse, R162 ;  /* 0x000000a2000a7220 */ /* 0x048fe40000410000 */
[C---:B------:R-:W-:Y:S02]  /*acf0*/  FMUL.FTZ R11, R0.reuse, R163 ;  /* 0x000000a3000b7220 */ /* 0x040fe40000410000 */
[C---:B------:R-:W-:Y:S01]  /*ad00*/  FMUL.FTZ R38, R0.reuse, R38 ;  /* 0x0000002600267220 */ /* 0x040fe20000410000 */
[----:B------:R-:W3:Y:S01]  /*ad10*/  MUFU.EX2 R5, R5 ;  /* 0x0000000500057308 */ /* 0x000ee20000000800 */
[C---:B------:R-:W-:Y:S02]  /*ad20*/  FMUL.FTZ R39, R0.reuse, R39 ;  /* 0x0000002700277220 */ /* 0x040fe40000410000 */
[C---:B------:R-:W-:Y:S01]  /*ad30*/  FMUL.FTZ R42, R0.reuse, R42 ;  /* 0x0000002a002a7220 */ /* 0x040fe20000410000 */
[----:B-1----:R-:W-:Y:S01]  /*ad40*/  F2FP.BF16.PACK_AB R160, R167, R166 ;  /* 0x000000a6a7a0723e */ /* 0x002fe200000010ff */
[C---:B------:R-:W-:Y:S02]  /*ad50*/  FMUL.FTZ R43, R0.reuse, R43 ;  /* 0x0000002b002b7220 */ /* 0x040fe40000410000 */
[C---:B------:R-:W-:Y:S02]  /*ad60*/  FMUL.FTZ R46, R0.reuse, R46 ;  /* 0x0000002e002e7220 */ /* 0x040fe40000410000 */
[C---:B------:R-:W-:Y:S01]  /*ad70*/  FMUL.FTZ R47, R0.reuse, R47 ;  /* 0x0000002f002f7220 */ /* 0x040fe20000410000 */
        /* <DEDUP_REMOVED lines=8> */
[----:B------:R-:W-:Y:S01]  /*ae00*/  LDSM.16.MT88.4 R156, [R224+0x16000] ;  /* 0x01600000e09c783b */ /* 0x000fe20000004200 */
        /* <DEDUP_REMOVED lines=31> */
[C---:B--2---:R-:W-:Y:S05]  /*b000*/  HMMA.16816.F32.BF16 R8, R160.reuse, R168, R8 ;  /* 0x000000a8a008723c */ /* 0x044fea0000041808 */
[----:B------:R-:W-:Y:S02]  /*b010*/  FMUL.FTZ R75, R0, R75 ;  /* 0x0000004b004b7220 */ /* 0x000fe40000410000 */
[C---:B------:R-:W-:Y:S01]  /*b020*/  FMUL.FTZ R76, R2.reuse, R76 ;  /* 0x0000004c024c7220 */ /* 0x040fe20000410000 */
[C---:B------:R-:W-:Y:S01]  /*b030*/  HMMA.16816.F32.BF16 R36, R160.reuse, R170, R36 ;  /* 0x000000aaa024723c */ /* 0x040fe20000041824 */
[----:B------:R-:W2:Y:S01]  /*b040*/  LDSM.16.MT88.4 R168, [R224+0x10000] ;  /* 0x01000000e0a8783b */ /* 0x000ea20000004200 */
[----:B------:R-:W3:Y:S02]  /*b050*/  MUFU.EX2 R204, R204 ;  /* 0x000000cc00cc7308 */ /* 0x000ee40000000800 */
        /* <DEDUP_REMOVED lines=9> */
[C---:B------:R-:W-:Y:S04]  /*b0f0*/  HMMA.16816.F32.BF16 R48, R160.reuse, R176, R48 ;  /* 0x000000b0a030723c */ /* 0x040fe80000041830 */
[----:B------:R-:W-:Y:S02]  /*b100*/  FMUL.FTZ R83, R0, R83 ;  /* 0x0000005300537220 */ /* 0x000fe40000410000 */
[C---:B------:R-:W-:Y:S02]  /*b110*/  FMUL.FTZ R84, R2.reuse, R84 ;  /* 0x0000005402547220 */ /* 0x040fe40000410000 */
[C---:B------:R-:W-:Y:S01]  /*b120*/  HMMA.16816.F32.BF16 R52, R160.reuse, R178, R52 ;  /* 0x000000b2a034723c */ /* 0x040fe20000041834 */
[----:B------:R-:W5:Y:S03]  /*b130*/  LDSM.16.MT88.4 R176, [R226+0x12000] ;  /* 0x01200000e2b0783b */ /* 0x000f660000004200 */
[----:B------:R-:W-:Y:S02]  /*b140*/  FMUL.FTZ R85, R2, R85 ;  /* 0x0000005502557220 */ /* 0x000fe40000410000 */
[C---:B------:R-:W-:Y:S02]  /*b150*/  FMUL.FTZ R86, R0.reuse, R86 ;  /* 0x0000005600567220 */ /* 0x040fe40000410000 */
[----:B------:R-:W-:Y:S01]  /*b160*/  FMUL.FTZ R87, R0, R87 ;  /* 0x0000005700577220 */ /* 0x000fe20000410000 */
[C---:B--2---:R-:W-:Y:S03]  /*b170*/  HMMA.16816.F32.BF16 R56, R160.reuse, R168, R56 ;  /* 0x000000a8a038723c */ /* 0x044fe60000041838 */
[C---:B------:R-:W-:Y:S02]  /*b180*/  FMUL.FTZ R88, R2.reuse, R88 ;  /* 0x0000005802587220 */ /* 0x040fe40000410000 */
[----:B------:R-:W-:Y:S02]  /*b190*/  FMUL.FTZ R89, R2, R89 ;  /* 0x0000005902597220 */ /* 0x000fe40000410000 */
[C---:B------:R-:W-:Y:S01]  /*b1a0*/  FMUL.FTZ R90, R0.reuse, R90 ;  /* 0x0000005a005a7220 */ /* 0x040fe20000410000 */
[C---:B------:R-:W-:Y:S01]  /*b1b0*/  HMMA.16816.F32.BF16 R60, R160.reuse, R170, R60 ;  /* 0x000000aaa03c723c */ /* 0x040fe2000004183c */
[----:B------:R-:W2:Y:S03]  /*b1c0*/  LDSM.16.MT88.4 R168, [R225+0x12000] ;  /* 0x01200000e1a8783b */ /* 0x000ea60000004200 */
        /* <DEDUP_REMOVED lines=9> */
[C---:B-----5:R-:W-:Y:S04]  /*b260*/  HMMA.16816.F32.BF16 R72, R160.reuse, R176, R72 ;  /* 0x000000b0a048723c */ /* 0x060fe80000041848 */
        /* <DEDUP_REMOVED lines=45> */
[----:B------:R-:W-:Y:S03]  /*b540*/  FMUL.FTZ R125, R2, R125 ;  /* 0x0000007d027d7220 */ /* 0x000fe60000410000 */
[C---:B-----5:R-:W-:Y:S03]  /*b550*/  HMMA.16816.F32.BF16 R120, R160.reuse, R176, R120 ;  /* 0x000000b0a078723c */ /* 0x060fe60000041878 */
[C---:B------:R-:W-:Y:S02]  /*b560*/  FMUL.FTZ R126, R0.reuse, R126 ;  /* 0x0000007e007e7220 */ /* 0x040fe40000410000 */
[----:B------:R-:W-:Y:S02]  /*b570*/  FMUL.FTZ R127, R0, R127 ;  /* 0x0000007f007f7220 */ /* 0x000fe40000410000 */
[C---:B------:R-:W-:Y:S02]  /*b580*/  FMUL.FTZ R128, R2.reuse, R128 ;  /* 0x0000008002807220 */ /* 0x040fe40000410000 */
[----:B------:R-:W-:Y:S03]  /*b590*/  FMUL.FTZ R129, R2, R129 ;  /* 0x0000008102817220 */ /* 0x000fe60000410000 */
[C---:B------:R-:W-:Y:S01]  /*b5a0*/  HMMA.16816.F32.BF16 R124, R160.reuse, R178, R124 ;  /* 0x000000b2a07c723c */ /* 0x040fe2000004187c */
[----:B------:R-:W5:Y:S02]  /*b5b0*/  LDSM.16.MT88.4 R176, [R225+0x16000] ;  /* 0x01600000e1b0783b */ /* 0x000f640000004200 */
        /* <DEDUP_REMOVED lines=18> */
[--C-:B------:R-:W-:Y:S01]  /*b6e0*/  FFMA.FTZ R205, R16, c[0x0][0x23c], -R200.reuse ;  /* 0x00008f0010cd7a23 */ /* 0x100fe200000108c8 */
[C---:B------:R-:W-:Y:S01]  /*b6f0*/  HMMA.16816.F32.BF16 R12, R160.reuse, R174, R12 ;  /* 0x000000aea00c723c */ /* 0x040fe2000004180c */
[----:B------:R-:W4:Y:S03]  /*b700*/  LDSM.16.MT88.4 R172, [R226+0x10800] ;  /* 0x01080000e2ac783b */ /* 0x000f260000004200 */
[----:B------:R-:W-:Y:S01]  /*b710*/  FFMA.FTZ R206, R17, c[0x0][0x23c], -R200 ;  /* 0x00008f0011ce7a23 */ /* 0x000fe200000108c8 */
[----:B------:R-:W-:Y:S01]  /*b720*/  MUFU.EX2 R205, R205 ;  /* 0x000000cd00cd7308 */ /* 0x000fe20000000800 */
[--C-:B------:R-:W-:Y:S02]  /*b730*/  FFMA.FTZ R207, R18, c[0x0][0x23c], -R199.reuse ;  /* 0x00008f0012cf7a23 */ /* 0x100fe400000108c7 */
[C---:B-----5:R-:W-:Y:S04]  /*b740*/  HMMA.16816.F32.BF16 R140, R160.reuse, R176, R140 ;  /* 0x000000b0a08c723c */ /* 0x060fe8000004188c */
[----:B------:R-:W-:Y:S02]  /*b750*/  FFMA.FTZ R242, R19, c[0x0][0x23c], -R199 ;  /* 0x00008f0013f27a23 */ /* 0x000fe400000108c7 */
[C---:B------:R-:W-:Y:S01]  /*b760*/  FMUL.FTZ R144, R2.reuse, R144 ;  /* 0x0000009002907220 */ /* 0x040fe20000410000 */
[----:B------:R-:W5:Y:S01]  /*b770*/  MUFU.EX2 R206, R206 ;  /* 0x000000ce00ce7308 */ /* 0x000f620000000800 */
[----:B------:R-:W-:Y:S04]  /*b780*/  FMUL.FTZ R145, R2, R145 ;  /* 0x0000009102917220 */ /* 0x000fe80000410000 */
[C---:B------:R-:W-:Y:S02]  /*b790*/  FMUL.FTZ R146, R0.reuse, R146 ;  /* 0x0000009200927220 */ /* 0x040fe40000410000 */
[----:B------:R-:W-:Y:S02]  /*b7a0*/  FMUL.FTZ R147, R0, R147 ;  /* 0x0000009300937220 */ /* 0x000fe40000410000 */
[----:B------:R-:W-:Y:S01]  /*b7b0*/  FMUL.FTZ R16, R2, R152 ;  /* 0x0000009802107220 */ /* 0x000fe20000410000 */
[----:B------:R-:W-:Y:S01]  /*b7c0*/  MUFU.EX2 R207, R207 ;  /* 0x000000cf00cf7308 */ /* 0x000fe20000000800 */
[----:B-1----:R-:W-:Y:S01]  /*b7d0*/  F2FP.BF16.PACK_AB R152, R202, R201 ;  /* 0x000000c9ca98723e */ /* 0x002fe200000010ff */
[----:B------:R-:W-:Y:S01]  /*b7e0*/  FMUL.FTZ R17, R2, R153 ;  /* 0x0000009902117220 */ /* 0x000fe20000410000 */
[----:B---3--:R-:W-:Y:S01]  /*b7f0*/  F2FP.BF16.PACK_AB R153, R204, R203 ;  /* 0x000000cbcc99723e */ /* 0x008fe200000010ff */
[C---:B------:R-:W-:Y:S01]  /*b800*/  HMMA.16816.F32.BF16 R144, R160.reuse, R178, R144 ;  /* 0x000000b2a090723c */ /* 0x040fe20000041890 */
[----:B------:R-:W1:Y:S02]  /*b810*/  LDSM.16.MT88.4 R176, [R225+0x10800] ;  /* 0x01080000e1b0783b */ /* 0x000e640000004200 */
[C---:B------:R-:W-:Y:S02]  /*b820*/  FMUL.FTZ R18, R0.reuse, R154 ;  /* 0x0000009a00127220 */ /* 0x040fe40000410000 */
[----:B------:R-:W-:Y:S01]  /*b830*/  FMUL.FTZ R19, R0, R155 ;  /* 0x0000009b00137220 */ /* 0x000fe20000410000 */
[----:B------:R-:W3:Y:S01]  /*b840*/  MUFU.EX2 R242, R242 ;  /* 0x000000f200f27308 */ /* 0x000ee20000000800 */
[C---:B------:R-:W-:Y:S02]  /*b850*/  FMUL.FTZ R148, R2.reuse, R148 ;  /* 0x0000009402947220 */ /* 0x040fe40000410000 */
[----:B------:R-:W-:Y:S03]  /*b860*/  FMUL.FTZ R149, R2, R149 ;  /* 0x0000009502957220 */ /* 0x000fe60000410000 */
[C---:B------:R-:W-:Y:S03]  /*b870*/  HMMA.16816.F32.BF16 R16, R160.reuse, R156, R16 ;  /* 0x0000009ca010723c */ /* 0x040fe60000041810 */
[----:B------:R-:W-:Y:S01]  /*b880*/  FMUL.FTZ R150, R0, R150 ;  /* 0x0000009600967220 */ /* 0x000fe20000410000 */
[----:B-----5:R-:W-:Y:S01]  /*b890*/  F2FP.BF16.PACK_AB R154, R206, R205 ;  /* 0x000000cdce9a723e */ /* 0x020fe200000010ff */
[----:B------:R-:W-:Y:S02]  /*b8a0*/  FMUL.FTZ R151, R0, R151 ;  /* 0x0000009700977220 */ /* 0x000fe40000410000 */
[----:B------:R-:W-:Y:S02]  /*b8b0*/  FFMA.FTZ R166, R2, R243, R166 ;  /* 0x000000f302a67223 */ /* 0x000fe400000100a6 */
[----:B------:R-:W-:Y:S03]  /*b8c0*/  FFMA.FTZ R198, R0, R241, R198 ;  /* 0x000000f100c67223 */ /* 0x000fe600000100c6 */
[----:B------:R-:W-:Y:S01]  /*b8d0*/  HMMA.16816.F32.BF16 R148, R160, R158, R148 ;  /* 0x0000009ea094723c */ /* 0x000fe20000041894 */
[----:B------:R-:W5:Y:S02]  /*b8e0*/  LDSM.16.MT88.4 R156, [R224+0x10800] ;  /* 0x01080000e09c783b */ /* 0x000f640000004200 */
[----:B------:R-:W-:Y:S02]  /*b8f0*/  FADD.FTZ R167, R167, R166 ;  /* 0x000000a6a7a77221 */ /* 0x000fe40000010000 */
[----:B------:R-:W-:Y:S01]  /*b900*/  FADD.FTZ R5, R5, R198 ;  /* 0x000000c605057221 */ /* 0x000fe20000010000 */
[----:B---3--:R-:W-:Y:S01]  /*b910*/  F2FP.BF16.PACK_AB R155, R242, R207 ;  /* 0x000000cff29b723e */ /* 0x008fe200000010ff */
[----:B------:R-:W-:Y:S02]  /*b920*/  FADD.FTZ R0, R6, R167 ;  /* 0x000000a706007221 */ /* 0x000fe40000010000 */
[----:B------:R-:W3:Y:S03]  /*b930*/  LDSM.16.MT88.4 R160, [R228+0x12800] ;  /* 0x01280000e4a0783b */ /* 0x000ee60000004200 */
[----:B------:R-:W-:Y:S01]  /*b940*/  FADD.FTZ R196, R196, R5 ;  /* 0x00000005c4c47221 */ /* 0x000fe20000010000 */
[C---:B--2---:R-:W-:Y:S05]  /*b950*/  HMMA.16816.F32.BF16 R8, R152.reuse, R168, R8 ;  /* 0x000000a89808723c */ /* 0x044fea0000041808 */
[----:B------:R-:W-:Y:S02]  /*b960*/  FADD.FTZ R0, R7, R0 ;  /* 0x0000000007007221 */ /* 0x000fe40000010000 */
[----:B------:R-:W-:Y:S01]  /*b970*/  FADD.FTZ R196, R197, R196 ;  /* 0x000000c4c5c47221 */ /* 0x000fe20000010000 */
[C---:B------:R-:W-:Y:S01]  /*b980*/  HMMA.16816.F32.BF16 R36, R152.reuse, R170, R36 ;  /* 0x000000aa9824723c */ /* 0x040fe20000041824 */
[----:B------:R-:W2:Y:S03]  /*b990*/  LDSM.16.MT88.4 R168, [R226+0x14800] ;  /* 0x01480000e2a8783b */ /* 0x000ea60000004200 */
[----:B------:R-:W-:Y:S01]  /*b9a0*/  FADD.FTZ R201, R201, R0 ;  /* 0x00000000c9c97221 */ /* 0x000fe20000010000 */
[----:B------:R-:W-:Y:S01]  /*b9b0*/  MOV R0, R3 ;  /* 0x0000000300007202 */ /* 0x000fe20000000f00 */
[----:B------:R-:W-:Y:S02]  /*b9c0*/  FADD.FTZ R203, R203, R196 ;  /* 0x000000c4cbcb7221 */ /* 0x000fe40000010000 */
[C---:B----4-:R-:W-:Y:S04]  /*b9d0*/  HMMA.16816.F32.BF16 R40, R152.reuse, R172, R40 ;  /* 0x000000ac9828723c */ /* 0x050fe80000041828 */
[----:B------:R-:W-:Y:S02]  /*b9e0*/  FADD.FTZ R202, R202, R201 ;  /* 0x000000c9caca7221 */ /* 0x000fe40000010000 */
[----:B------:R-:W-:Y:S02]  /*b9f0*/  FADD.FTZ R204, R204, R203 ;  /* 0x000000cbcccc7221 */ /* 0x000fe40000010000 */
[C---:B------:R-:W-:Y:S01]  /*ba00*/  HMMA.16816.F32.BF16 R44, R152.reuse, R174, R44 ;  /* 0x000000ae982c723c */ /* 0x040fe2000004182c */
[----:B------:R-:W4:Y:S03]  /*ba10*/  LDSM.16.MT88.4 R172, [R225+0x14800] ;  /* 0x01480000e1ac783b */ /* 0x000f260000004200 */
[----:B------:R-:W-:Y:S02]  /*ba20*/  FADD.FTZ R5, R205, R202 ;  /* 0x000000cacd057221 */ /* 0x000fe40000010000 */
[----:B------:R-:W-:Y:S02]  /*ba30*/  FADD.FTZ R207, R207, R204 ;  /* 0x000000cccfcf7221 */ /* 0x000fe40000010000 */
[C---:B-1----:R-:W-:Y:S04]  /*ba40*/  HMMA.16816.F32.BF16 R48, R152.reuse, R176, R48 ;  /* 0x000000b09830723c */ /* 0x042fe80000041830 */
[----:B------:R-:W-:Y:S02]  /*ba50*/  FADD.FTZ R5, R206, R5 ;  /* 0x00000005ce057221 */ /* 0x000fe40000010000 */
[----:B------:R-:W-:Y:S02]  /*ba60*/  FADD.FTZ R207, R242, R207 ;  /* 0x000000cff2cf7221 */ /* 0x000fe40000010000 */
[C---:B------:R-:W-:Y:S01]  /*ba70*/  HMMA.16816.F32.BF16 R52, R152.reuse, R178, R52 ;  /* 0x000000b29834723c */ /* 0x040fe20000041834 */
[----:B------:R-:W-:Y:S07]  /*ba80*/  LDSM.16.MT88.4 R176, [R225+0x13000] ;  /* 0x01300000e1b0783b */ /* 0x000fee0000004200 */
[C---:B-----5:R-:W-:Y:S08]  /*ba90*/  HMMA.16816.F32.BF16 R56, R152.reuse, R156, R56 ;  /* 0x0000009c9838723c */ /* 0x060ff00000041838 */
        /* <DEDUP_REMOVED lines=22> */
[----:B------:R-:W5:Y:S03]  /*bc00*/  MUFU.EX2 R189, R189 ;  /* 0x000000bd00bd7308 */ /* 0x000f660000000800 */
[----:B------:R-:W-:Y:S03]  /*bc10*/  FFMA.FTZ R193, R25, c[0x0][0x23c], -R200 ;  /* 0x00008f0019c17a23 */ /* 0x000fe600000108c8 */
[--C-:B------:R-:W-:Y:S01]  /*bc20*/  FFMA.FTZ R194, R26, c[0x0][0x23c], -R199.reuse ;  /* 0x00008f001ac27a23 */ /* 0x100fe200000108c7 */
[C---:B--2---:R-:W-:Y:S03]  /*bc30*/  HMMA.16816.F32.BF16 R104, R152.reuse, R168, R104 ;  /* 0x000000a89868723c */ /* 0x044fe60000041868 */
[----:B------:R-:W-:Y:S01]  /*bc40*/  MUFU.EX2 R190, R190 ;  /* 0x000000be00be7308 */ /* 0x000fe20000000800 */
[----:B------:R-:W-:Y:S02]  /*bc50*/  FFMA.FTZ R195, R27, c[0x0][0x23c], -R199 ;  /* 0x00008f001bc37a23 */ /* 0x000fe400000108c7 */
[----:B------:R-:W-:Y:S02]  /*bc60*/  LDSM.16.MT88.4 R24, [R226+0x11000] ;  /* 0x01100000e218783b */ /* 0x000fe40000004200 */
[C---:B------:R-:W-:Y:S05]  /*bc70*/  HMMA.16816.F32.BF16 R108, R152.reuse, R170, R108 ;  /* 0x000000aa986c723c */ /* 0x040fea000004186c */
[----:B------:R-:W2:Y:S01]  /*bc80*/  MUFU.EX2 R191, R191 ;  /* 0x000000bf00bf7308 */ /* 0x000ea20000000800 */
[----:B------:R-:W2:Y:S02]  /*bc90*/  LDSM.16.MT88.4 R168, [R226+0x16800] ;  /* 0x01680000e2a8783b */ /* 0x000ea40000004200 */
[C---:B----4-:R-:W-:Y:S07]  /*bca0*/  HMMA.16816.F32.BF16 R112, R152.reuse, R172, R112 ;  /* 0x000000ac9870723c */ /* 0x050fee0000041870 */
[----:B------:R-:W-:Y:S01]  /*bcb0*/  MUFU.EX2 R192, R192 ;  /* 0x000000c000c07308 */ /* 0x000fe20000000800 */
[C---:B------:R-:W-:Y:S01]  /*bcc0*/  HMMA.16816.F32.BF16 R116, R152.reuse, R174, R116 ;  /* 0x000000ae9874723c */ /* 0x040fe20000041874 */
[----:B------:R-:W4:Y:S07]  /*bcd0*/  LDSM.16.MT88.4 R172, [R225+0x16800] ;  /* 0x01680000e1ac783b */ /* 0x000f2e0000004200 */
[C---:B-1----:R-:W-:Y:S01]  /*bce0*/  HMMA.16816.F32.BF16 R120, R152.reuse, R156, R120 ;  /* 0x0000009c9878723c */ /* 0x042fe20000041878 */
[----:B------:R-:W1:Y:S07]  /*bcf0*/  MUFU.EX2 R193, R193 ;  /* 0x000000c100c17308 */ /* 0x000e6e0000000800 */
[C---:B------:R-:W-:Y:S01]  /*bd00*/  HMMA.16816.F32.BF16 R124, R152.reuse, R158, R124 ;  /* 0x0000009e987c723c */ /* 0x040fe2000004187c */
[----:B------:R-:W1:Y:S02]  /*bd10*/  LDSM.16.MT88.4 R156, [R228+0x11000] ;  /* 0x01100000e49c783b */ /* 0x000e640000004200 */
[----:B------:R-:W-:Y:S05]  /*bd20*/  MUFU.EX2 R194, R194 ;  /* 0x000000c200c27308 */ /* 0x000fea0000000800 */
[C---:B---3--:R-:W-:Y:S05]  /*bd30*/  HMMA.16816.F32.BF16 R128, R152.reuse, R160, R128 ;  /* 0x000000a09880723c */ /* 0x048fea0000041880 */
[----:B------:R-:W3:Y:S03]  /*bd40*/  MUFU.EX2 R195, R195 ;  /* 0x000000c300c37308 */ /* 0x000ee60000000800 */
[C---:B------:R-:W-:Y:S01]  /*bd50*/  HMMA.16816.F32.BF16 R132, R152.reuse, R162, R132 ;  /* 0x000000a29884723c */ /* 0x040fe20000041884 */
[----:B------:R-:W1:Y:S07]  /*bd60*/  LDSM.16.MT88.4 R160, [R225+0x11000] ;  /* 0x01100000e1a0783b */ /* 0x000e6e0000004200 */
[C---:B--2---:R-:W-:Y:S08]  /*bd70*/  HMMA.16816.F32.BF16 R136, R152.reuse, R168, R136 ;  /* 0x000000a89888723c */ /* 0x044ff00000041888 */
[C---:B------:R-:W-:Y:S01]  /*bd80*/  HMMA.16816.F32.BF16 R12, R152.reuse, R170, R12 ;  /* 0x000000aa980c723c */ /* 0x040fe2000004180c */
[----:B------:R-:W2:Y:S07]  /*bd90*/  LDSM.16.MT88.4 R168, [R224+0x11000] ;  /* 0x01100000e0a8783b */ /* 0x000eae0000004200 */
[C---:B----4-:R-:W-:Y:S08]  /*bda0*/  HMMA.16816.F32.BF16 R140, R152.reuse, R172, R140 ;  /* 0x000000ac988c723c */ /* 0x050ff0000004188c */
[C---:B------:R-:W-:Y:S01]  /*bdb0*/  HMMA.16816.F32.BF16 R144, R152.reuse, R174, R144 ;  /* 0x000000ae9890723c */ /* 0x040fe20000041890 */
[----:B------:R-:W-:Y:S07]  /*bdc0*/  LDSM.16.MT88.4 R172, [R226+0x13000] ;  /* 0x01300000e2ac783b */ /* 0x000fee0000004200 */
[C---:B------:R-:W-:Y:S07]  /*bdd0*/  HMMA.16816.F32.BF16 R16, R152.reuse, R20, R16 ;  /* 0x000000149810723c */ /* 0x040fee0000041810 */
[----:B-----5:R-:W-:Y:S01]  /*bde0*/  F2FP.BF16.PACK_AB R20, R189, R188 ;  /* 0x000000bcbd14723e */ /* 0x020fe200000010ff */
[----:B------:R-:W-:Y:S01]  /*bdf0*/  HMMA.16816.F32.BF16 R148, R152, R22, R148 ;  /* 0x000000169894723c */ /* 0x000fe20000041894 */
[----:B------:R-:W4:Y:S03]  /*be00*/  LDSM.16.MT88.4 R152, [R228+0x13000] ;  /* 0x01300000e498783b */ /* 0x000f260000004200 */
[----:B------:R-:W-:Y:S01]  /*be10*/  F2FP.BF16.PACK_AB R21, R191, R190 ;  /* 0x000000bebf15723e */ /* 0x000fe200000010ff */
[----:B------:R-:W-:Y:S02]  /*be20*/  FADD.FTZ R188, R188, R5 ;  /* 0x00000005bcbc7221 */ /* 0x000fe40000010000 */
[----:B-1----:R-:W-:Y:S01]  /*be30*/  F2FP.BF16.PACK_AB R22, R193, R192 ;  /* 0x000000c0c116723e */ /* 0x002fe200000010ff */
[----:B------:R-:W-:Y:S01]  /*be40*/  FADD.FTZ R190, R190, R207 ;  /* 0x000000cfbebe7221 */ /* 0x000fe20000010000 */
[----:B---3--:R-:W-:Y:S03]  /*be50*/  F2FP.BF16.PACK_AB R23, R195, R194 ;  /* 0x000000c2c317723e */ /* 0x008fe600000010ff */
[----:B------:R-:W-:Y:S02]  /*be60*/  FADD.FTZ R189, R189, R188 ;  /* 0x000000bcbdbd7221 */ /* 0x000fe40000010000 */
[----:B------:R-:W-:Y:S02]  /*be70*/  FADD.FTZ R191, R191, R190 ;  /* 0x000000bebfbf7221 */ /* 0x000fe40000010000 */
[C---:B------:R-:W-:Y:S05]  /*be80*/  HMMA.16816.F32.BF16 R8, R20.reuse, R156, R8 ;  /* 0x0000009c1408723c */ /* 0x040fea0000041808 */
[----:B------:R-:W-:Y:S02]  /*be90*/  FADD.FTZ R192, R192, R189 ;  /* 0x000000bdc0c07221 */ /* 0x000fe40000010000 */
[----:B------:R-:W-:Y:S01]  /*bea0*/  FADD.FTZ R194, R194, R191 ;  /* 0x000000bfc2c27221 */ /* 0x000fe20000010000 */
[C---:B------:R-:W-:Y:S01]  /*beb0*/  HMMA.16816.F32.BF16 R36, R20.reuse, R158, R36 ;  /* 0x0000009e1424723c */ /* 0x040fe20000041824 */
[----:B------:R-:W1:Y:S03]  /*bec0*/  LDSM.16.MT88.4 R156, [R226+0x15000] ;  /* 0x01500000e29c783b */ /* 0x000e660000004200 */
[----:B------:R-:W-:Y:S02]  /*bed0*/  FADD.FTZ R193, R193, R192 ;  /* 0x000000c0c1c17221 */ /* 0x000fe40000010000 */
[----:B------:R-:W-:Y:S02]  /*bee0*/  FADD.FTZ R195, R195, R194 ;  /* 0x000000c2c3c37221 */ /* 0x000fe40000010000 */
[C---:B------:R-:W-:Y:S08]  /*bef0*/  HMMA.16816.F32.BF16 R40, R20.reuse, R24, R40 ;  /* 0x000000181428723c */ /* 0x040ff00000041828 */
[C---:B------:R-:W-:Y:S01]  /*bf00*/  HMMA.16816.F32.BF16 R44, R20.reuse, R26, R44 ;  /* 0x0000001a142c723c */ /* 0x040fe2000004182c */
[----:B------:R-:W3:Y:S07]  /*bf10*/  LDSM.16.MT88.4 R24, [R225+0x15000] ;  /* 0x01500000e118783b */ /* 0x000eee0000004200 */
[C---:B------:R-:W-:Y:S08]  /*bf20*/  HMMA.16816.F32.BF16 R48, R20.reuse, R160, R48 ;  /* 0x000000a01430723c */ /* 0x040ff00000041830 */
[C---:B------:R-:W-:Y:S01]  /*bf30*/  HMMA.16816.F32.BF16 R52, R20.reuse, R162, R52 ;  /* 0x000000a21434723c */ /* 0x040fe20000041834 */
[----:B------:R-:W-:Y:S07]  /*bf40*/  LDSM.16.MT88.4 R160, [R228+0x17000] ;  /* 0x01700000e4a0783b */ /* 0x000fee0000004200 */
[C---:B--2---:R-:W-:Y:S08]  /*bf50*/  HMMA.16816.F32.BF16 R56, R20.reuse, R168, R56 ;  /* 0x000000a81438723c */ /* 0x044ff00000041838 */
[C---:B------:R-:W-:Y:S01]  /*bf60*/  HMMA.16816.F32.BF16 R60, R20.reuse, R170, R60 ;  /* 0x000000aa143c723c */ /* 0x040fe2000004183c */
[----:B------:R-:W-:Y:S07]  /*bf70*/  LDSM.16.MT88.4 R168, [R224+0x13800] ;  /* 0x01380000e0a8783b */ /* 0x000fee0000004200 */
[C---:B----4-:R-:W-:Y:S08]  /*bf80*/  HMMA.16816.F32.BF16 R64, R20.reuse, R152, R64 ;  /* 0x000000981440723c */ /* 0x050ff00000041840 */
[C---:B------:R-:W-:Y:S01]  /*bf90*/  HMMA.16816.F32.BF16 R68, R20.reuse, R154, R68 ;  /* 0x0000009a1444723c */ /* 0x040fe20000041844 */
[----:B------:R-:W2:Y:S07]  /*bfa0*/  LDSM.16.MT88.4 R152, [R224+0x15000] ;  /* 0x01500000e098783b */ /* 0x000eae0000004200 */
        /* <DEDUP_REMOVED lines=17> */
[----:B------:R-:W4:Y:S03]  /*c0c0*/  MUFU.EX2 R181, R181 ;  /* 0x000000b500b57308 */ /* 0x000f260000000800 */
[----:B------:R-:W-:Y:S03]  /*c0d0*/  FFMA.FTZ R200, R33, c[0x0][0x23c], -R200 ;  /* 0x00008f0021c87a23 */ /* 0x000fe600000108c8 */
[--C-:B------:R-:W-:Y:S01]  /*c0e0*/  FFMA.FTZ R186, R34, c[0x0][0x23c], -R199.reuse ;  /* 0x00008f0022ba7a23 */ /* 0x100fe200000108c7 */
[C---:B-1----:R-:W-:Y:S03]  /*c0f0*/  HMMA.16816.F32.BF16 R104, R20.reuse, R156, R104 ;  /* 0x0000009c1468723c */ /* 0x042fe60000041868 */
[----:B------:R-:W-:Y:S01]  /*c100*/  MUFU.EX2 R182, R182 ;  /* 0x000000b600b67308 */ /* 0x000fe20000000800 */
[----:B------:R-:W-:Y:S02]  /*c110*/  FFMA.FTZ R199, R35, c[0x0][0x23c], -R199 ;  /* 0x00008f0023c77a23 */ /* 0x000fe400000108c7 */
[----:B------:R-:W-:Y:S02]  /*c120*/  LDSM.16.MT88.4 R32, [R226+0x11800] ;  /* 0x01180000e220783b */ /* 0x000fe40000004200 */
[C---:B------:R-:W-:Y:S05]  /*c130*/  HMMA.16816.F32.BF16 R108, R20.reuse, R158, R108 ;  /* 0x0000009e146c723c */ /* 0x040fea000004186c */
[----:B------:R-:W1:Y:S01]  /*c140*/  MUFU.EX2 R183, R183 ;  /* 0x000000b700b77308 */ /* 0x000e620000000800 */
[----:B------:R-:W5:Y:S02]  /*c150*/  LDSM.16.MT88.4 R156, [R226+0x17000] ;  /* 0x01700000e29c783b */ /* 0x000f640000004200 */
[C---:B---3--:R-:W-:Y:S07]  /*c160*/  HMMA.16816.F32.BF16 R112, R20.reuse, R24, R112 ;  /* 0x000000181470723c */ /* 0x048fee0000041870 */
[----:B------:R-:W-:Y:S01]  /*c170*/  MUFU.EX2 R184, R184 ;  /* 0x000000b800b87308 */ /* 0x000fe20000000800 */
[C---:B------:R-:W-:Y:S01]  /*c180*/  HMMA.16816.F32.BF16 R116, R20.reuse, R26, R116 ;  /* 0x0000001a1474723c */ /* 0x040fe20000041874 */
[----:B------:R-:W3:Y:S07]  /*c190*/  LDSM.16.MT88.4 R24, [R225+0x17000] ;  /* 0x01700000e118783b */ /* 0x000eee0000004200 */
[C---:B--2---:R-:W-:Y:S01]  /*c1a0*/  HMMA.16816.F32.BF16 R120, R20.reuse, R152, R120 ;  /* 0x000000981478723c */ /* 0x044fe20000041878 */
[----:B------:R-:W2:Y:S07]  /*c1b0*/  MUFU.EX2 R185, R200 ;  /* 0x000000c800b97308 */ /* 0x000eae0000000800 */
[C---:B------:R-:W-:Y:S01]  /*c1c0*/  HMMA.16816.F32.BF16 R124, R20.reuse, R154, R124 ;  /* 0x0000009a147c723c */ /* 0x040fe2000004187c */
[----:B------:R-:W1:Y:S02]  /*c1d0*/  LDSM.16.MT88.4 R152, [R228+0x11800] ;  /* 0x01180000e498783b */ /* 0x000e640000004200 */
[----:B------:R-:W-:Y:S05]  /*c1e0*/  MUFU.EX2 R186, R186 ;  /* 0x000000ba00ba7308 */ /* 0x000fea0000000800 */
[C---:B------:R-:W-:Y:S05]  /*c1f0*/  HMMA.16816.F32.BF16 R128, R20.reuse, R160, R128 ;  /* 0x000000a01480723c */ /* 0x040fea0000041880 */
[----:B------:R-:W1:Y:S03]  /*c200*/  MUFU.EX2 R199, R199 ;  /* 0x000000c700c77308 */ /* 0x000e660000000800 */
[C---:B------:R-:W-:Y:S08]  /*c210*/  HMMA.16816.F32.BF16 R132, R20.reuse, R162, R132 ;  /* 0x000000a21484723c */ /* 0x040ff00000041884 */
[C---:B-----5:R-:W-:Y:S08]  /*c220*/  HMMA.16816.F32.BF16 R136, R20.reuse, R156, R136 ;  /* 0x0000009c1488723c */ /* 0x060ff00000041888 */
[C---:B------:R-:W-:Y:S01]  /*c230*/  HMMA.16816.F32.BF16 R12, R20.reuse, R158, R12 ;  /* 0x0000009e140c723c */ /* 0x040fe2000004180c */
[----:B------:R-:W5:Y:S07]  /*c240*/  LDSM.16.MT88.4 R156, [R225+0x11800] ;  /* 0x01180000e19c783b */ /* 0x000f6e0000004200 */
[C---:B---3--:R-:W-:Y:S08]  /*c250*/  HMMA.16816.F32.BF16 R140, R20.reuse, R24, R140 ;  /* 0x00000018148c723c */ /* 0x048ff0000004188c */
[C---:B------:R-:W-:Y:S01]  /*c260*/  HMMA.16816.F32.BF16 R144, R20.reuse, R26, R144 ;  /* 0x0000001a1490723c */ /* 0x040fe20000041890 */
[----:B------:R-:W3:Y:S07]  /*c270*/  LDSM.16.MT88.4 R24, [R224+0x11800] ;  /* 0x01180000e018783b */ /* 0x000eee0000004200 */
[C---:B------:R-:W-:Y:S08]  /*c280*/  HMMA.16816.F32.BF16 R16, R20.reuse, R28, R16 ;  /* 0x0000001c1410723c */ /* 0x040ff00000041810 */
[----:B------:R-:W-:Y:S01]  /*c290*/  HMMA.16816.F32.BF16 R148, R20, R30, R148 ;  /* 0x0000001e1494723c */ /* 0x000fe20000041894 */
[----:B------:R-:W-:Y:S06]  /*c2a0*/  LDSM.16.MT88.4 R28, [R226+0x13800] ;  /* 0x01380000e21c783b */ /* 0x000fec0000004200 */
[----:B----4-:R-:W-:Y:S01]  /*c2b0*/  F2FP.BF16.PACK_AB R20, R181, R180 ;  /* 0x000000b4b514723e */ /* 0x010fe200000010ff */
[----:B------:R-:W-:Y:S01]  /*c2c0*/  FADD.FTZ R180, R180, R193 ;  /* 0x000000c1b4b47221 */ /* 0x000fe20000010000 */
[----:B-1----:R-:W-:Y:S03]  /*c2d0*/  F2FP.BF16.PACK_AB R21, R183, R182 ;  /* 0x000000b6b715723e */ /* 0x002fe600000010ff */
[----:B--2---:R-:W-:Y:S01]  /*c2e0*/  F2FP.BF16.PACK_AB R22, R185, R184 ;  /* 0x000000b8b916723e */ /* 0x004fe200000010ff */
[----:B------:R-:W-:Y:S01]  /*c2f0*/  FADD.FTZ R182, R182, R195 ;  /* 0x000000c3b6b67221 */ /* 0x000fe20000010000 */
[----:B------:R-:W-:Y:S01]  /*c300*/  F2FP.BF16.PACK_AB R23, R199, R186 ;  /* 0x000000bac717723e */ /* 0x000fe200000010ff */
[----:B------:R-:W-:Y:S02]  /*c310*/  FADD.FTZ R181, R181, R180 ;  /* 0x000000b4b5b57221 */ /* 0x000fe40000010000 */
[----:B------:R-:W-:Y:S02]  /*c320*/  FADD.FTZ R183, R183, R182 ;  /* 0x000000b6b7b77221 */ /* 0x000fe40000010000 */
[----:B------:R-:W-:Y:S02]  /*c330*/  FADD.FTZ R184, R184, R181 ;  /* 0x000000b5b8b87221 */ /* 0x000fe40000010000 */
[C---:B------:R-:W-:Y:S01]  /*c340*/  HMMA.16816.F32.BF16 R160, R20.reuse, R152, R8 ;  /* 0x0000009814a0723c */ /* 0x040fe20000041808 */
        /* <DEDUP_REMOVED lines=8> */
[----:B------:R-:W4:Y:S07]  /*c3d0*/  LDSM.16.MT88.4 R32, [R228+0x15800] ;  /* 0x01580000e420783b */ /* 0x000f2e0000004200 */
[C---:B-----5:R-:W-:Y:S08]  /*c3e0*/  HMMA.16816.F32.BF16 R48, R20.reuse, R156, R48 ;  /* 0x0000009c1430723c */ /* 0x060ff00000041830 */
[C---:B------:R-:W-:Y:S01]  /*c3f0*/  HMMA.16816.F32.BF16 R52, R20.reuse, R158, R52 ;  /* 0x0000009e1434723c */ /* 0x040fe20000041834 */
[----:B------:R-:W5:Y:S07]  /*c400*/  LDSM.16.MT88.4 R156, [R224+0x15800] ;  /* 0x01580000e09c783b */ /* 0x000f6e0000004200 */
[C---:B---3--:R-:W-:Y:S08]  /*c410*/  HMMA.16816.F32.BF16 R56, R20.reuse, R24, R56 ;  /* 0x000000181438723c */ /* 0x048ff00000041838 */
[C---:B------:R-:W-:Y:S01]  /*c420*/  HMMA.16816.F32.BF16 R60, R20.reuse, R26, R60 ;  /* 0x0000001a143c723c */ /* 0x040fe2000004183c */
[----:B------:R-:W3:Y:S07]  /*c430*/  LDSM.16.MT88.4 R24, [R228+0x17800] ;  /* 0x01780000e418783b */ /* 0x000eee0000004200 */
[C---:B-1----:R-:W-:Y:S08]  /*c440*/  HMMA.16816.F32.BF16 R64, R20.reuse, R8, R64 ;  /* 0x000000081440723c */ /* 0x042ff00000041840 */
[C---:B------:R-:W-:Y:S01]  /*c450*/  HMMA.16816.F32.BF16 R68, R20.reuse, R10, R68 ;  /* 0x0000000a1444723c */ /* 0x040fe20000041844 */
[----:B------:R-:W1:Y:S07]  /*c460*/  LDSM.16.MT88.4 R8, [R226+0x17800] ;  /* 0x01780000e208783b */ /* 0x000e6e0000004200 */
[C---:B------:R-:W-:Y:S08]  /*c470*/  HMMA.16816.F32.BF16 R72, R20.reuse, R28, R72 ;  /* 0x0000001c1448723c */ /* 0x040ff00000041848 */
[C---:B------:R-:W-:Y:S01]  /*c480*/  HMMA.16816.F32.BF16 R76, R20.reuse, R30, R76 ;  /* 0x0000001e144c723c */ /* 0x040fe2000004184c */
[----:B------:R-:W1:Y:S07]  /*c490*/  LDSM.16.MT88.4 R28, [R225+0x17800] ;  /* 0x01780000e11c783b */ /* 0x000e6e0000004200 */
[C---:B--2---:R-:W-:Y:S08]  /*c4a0*/  HMMA.16816.F32.BF16 R80, R20.reuse, R152, R80 ;  /* 0x000000981450723c */ /* 0x044ff00000041850 */
        /* <DEDUP_REMOVED lines=9> */
[C---:B-----5:R-:W-:Y:S08]  /*c540*/  HMMA.16816.F32.BF16 R120, R20.reuse, R156, R120 ;  /* 0x0000009c1478723c */ /* 0x060ff00000041878 */
[C---:B------:R-:W-:Y:S08]  /*c550*/  HMMA.16816.F32.BF16 R124, R20.reuse, R158, R124 ;  /* 0x0000009e147c723c */ /* 0x040ff0000004187c */
[C---:B---3--:R-:W-:Y:S08]  /*c560*/  HMMA.16816.F32.BF16 R128, R20.reuse, R24, R128 ;  /* 0x000000181480723c */ /* 0x048ff00000041880 */
[C---:B------:R-:W-:Y:S01]  /*c570*/  HMMA.16816.F32.BF16 R132, R20.reuse, R26, R132 ;  /* 0x0000001a1484723c */ /* 0x040fe20000041884 */
[----:B------:R-:W2:Y:S07]  /*c580*/  LDSM.16.MT88.4 R24, [R224+0x17800] ;  /* 0x01780000e018783b */ /* 0x000eae0000004200 */
[C---:B-1----:R-:W-:Y:S08]  /*c590*/  HMMA.16816.F32.BF16 R136, R20.reuse, R8, R136 ;  /* 0x000000081488723c */ /* 0x042ff00000041888 */
[C---:B------:R-:W-:Y:S08]  /*c5a0*/  HMMA.16816.F32.BF16 R156, R20.reuse, R10, R12 ;  /* 0x0000000a149c723c */ /* 0x040ff0000004180c */
[C---:B------:R-:W-:Y:S08]  /*c5b0*/  HMMA.16816.F32.BF16 R140, R20.reuse, R28, R140 ;  /* 0x0000001c148c723c */ /* 0x040ff0000004188c */
[C---:B------:R-:W-:Y:S08]  /*c5c0*/  HMMA.16816.F32.BF16 R144, R20.reuse, R30, R144 ;  /* 0x0000001e1490723c */ /* 0x040ff00000041890 */
[C---:B--2---:R-:W-:Y:S08]  /*c5d0*/  HMMA.16816.F32.BF16 R152, R20.reuse, R24, R16 ;  /* 0x000000181498723c */ /* 0x044ff00000041810 */
[----:B------:R-:W-:Y:S01]  /*c5e0*/  HMMA.16816.F32.BF16 R148, R20, R26, R148 ;  /* 0x0000001a1494723c */ /* 0x000fe20000041894 */
[----:B------:R-:W-:-:S07]  /*c5f0*/  @P0 BRA `(.L_x_1497) ;  /* 0xffffbb4000000947 */ /* 0x000fce000383ffff */
.L_x_1493:
[----:B------:R-:W1:Y:S01]  /*c600*/  SHFL.BFLY PT, R0, R241, 0x2, 0x1f ;  /* 0x0c401f00f1007f89 */ /* 0x000e6200000e0000 */
[----:B------:R-:W-:Y:S01]  /*c610*/  MOV R7, 0x3f800000 ;  /* 0x3f80000000077802 */ /* 0x000fe20000000f00 */
[----:B------:R-:W2:Y:S01]  /*c620*/  S2UR UR9, SR_CTAID.Z ;  /* 0x00000000000979c3 */ /* 0x000ea20000002700 */
[----:B------:R-:W-:Y:S01]  /*c630*/  MOV R6, 0x3f800000 ;  /* 0x3f80000000067802 */ /* 0x000fe20000000f00 */
[----:B------:R-:W3:Y:S01]  /*c640*/  SHFL.BFLY PT, R2, R243, 0x2, 0x1f ;  /* 0x0c401f00f3027f89 */ /* 0x000ee200000e0000 */
[----:B------:R-:W-:Y:S01]  /*c650*/  UIADD3 UR8, -UR27, URZ, URZ ;  /* 0x0000003f1b087290 */ /* 0x000fe2000fffe13f */
[----:B------:R-:W-:Y:S01]  /*c660*/  BSSY B0, `(.L_x_1498) ;  /* 0x0000149000007945 */ /* 0x000fe20003800000 */
[----:B------:R-:W-:Y:S01]  /*c670*/  ULDC UR6, c[0x0][0x1c0] ;  /* 0x0000700000067ab9 */ /* 0x000fe20000000800 */
[----:B------:R-:W4:Y:S01]  /*c680*/  S2R R11, SR_TID.X ;  /* 0x00000000000b7919 */ /* 0x000f220000002100 */
[----:B------:R-:W-:Y:S01]  /*c690*/  ULDC.64 UR4, c[0x0][0x210] ;  /* 0x0000840000047ab9 */ /* 0x000fe20000000a00 */
[----:B------:R-:W5:Y:S08]  /*c6a0*/  S2UR UR7, SR_CTAID.Y ;  /* 0x00000000000779c3 */ /* 0x000f700000002600 */
[----:B------:R-:W5:Y:S01]  /*c6b0*/  S2UR UR10, SR_CTAID.X ;  /* 0x00000000000a79c3 */ /* 0x000f620000002500 */
[----:B-1----:R-:W-:-:S02]  /*c6c0*/  FADD.FTZ R5, R0, R241 ;  /* 0x000000f100057221 */ /* 0x002fc40000010000 */
[----:B------:R-:W1:Y:S01]  /*c6d0*/  S2R R0, SR_TID.X ;  /* 0x0000000000007919 */ /* 0x000e620000002100 */
[----:B--2---:R-:W-:Y:S01]  /*c6e0*/  UIMAD UR8, UR8, UR6, UR9 ;  /* 0x00000006080872a4 */ /* 0x004fe2000f8e0209 */
[----:B---3--:R-:W-:Y:S02]  /*c6f0*/  FADD.FTZ R13, R2, R243 ;  /* 0x000000f3020d7221 */ /* 0x008fe40000010000 */
[----:B------:R-:W2:Y:S01]  /*c700*/  SHFL.BFLY PT, R2, R5, 0x1, 0x1f ;  /* 0x0c201f0005027f89 */ /* 0x000ea200000e0000 */
[----:B----4-:R-:W-:-:S03]  /*c710*/  SHF.R.S32.HI R8, RZ, 0x1f, R11 ;  /* 0x0000001fff087819 */ /* 0x010fc6000001140b */
[----:B------:R-:W3:Y:S01]  /*c720*/  SHFL.BFLY PT, R4, R13, 0x1, 0x1f ;  /* 0x0c201f000d047f89 */ /* 0x000ee200000e0000 */
[----:B-----5:R-:W-:Y:S01]  /*c730*/  UIMAD UR4, UR7, UR4, UR27 ;  /* 0x00000004070472a4 */ /* 0x020fe2000f8e021b */
[----:B------:R-:W-:-:S03]  /*c740*/  LEA.HI R8, R8, R11, RZ, 0x4 ;  /* 0x0000000b08087211 */ /* 0x000fc600078f20ff */
[----:B------:R-:W-:Y:S01]  /*c750*/  UIMAD UR4, UR4, UR6, UR8 ;  /* 0x00000006040472a4 */ /* 0x000fe2000f8e0208 */
[----:B------:R-:W-:Y:S01]  /*c760*/  SHF.R.S32.HI R8, RZ, 0x4, R8 ;  /* 0x00000004ff087819 */ /* 0x000fe20000011408 */
[----:B------:R-:W-:-:S04]  /*c770*/  USHF.L.U32 UR10, UR10, 0x6, URZ ;  /* 0x000000060a0a7899 */ /* 0x000fc8000800063f */
[----:B------:R-:W-:Y:S01]  /*c780*/  UIMAD UR5, UR4, UR5, UR10 ;  /* 0x00000005040572a4 */ /* 0x000fe2000f8e020a */
[----:B-1----:R-:W-:-:S04]  /*c790*/  SHF.R.S32.HI R9, RZ, 0x1f, R0 ;  /* 0x0000001fff097819 */ /* 0x002fc80000011400 */
[-C--:B------:R-:W-:Y:S01]  /*c7a0*/  LEA.HI R10, R9, R0.reuse, RZ, 0x2 ;  /* 0x00000000090a7211 */ /* 0x080fe200078f10ff */
[----:B--2---:R-:W-:Y:S01]  /*c7b0*/  FADD.FTZ R2, R5, R2 ;  /* 0x0000000205027221 */ /* 0x004fe20000010000 */
[----:B------:R-:W-:Y:S01]  /*c7c0*/  LEA.HI R11, R9, R0, RZ, 0x4 ;  /* 0x00000000090b7211 */ /* 0x000fe200078f20ff */
[----:B---3--:R-:W-:Y:S01]  /*c7d0*/  FADD.FTZ R4, R13, R4 ;  /* 0x000000040d047221 */ /* 0x008fe20000010000 */
[--C-:B------:R-:W-:Y:S02]  /*c7e0*/  SHF.R.S32.HI R12, RZ, 0x2, R10.reuse ;  /* 0x00000002ff0c7819 */ /* 0x100fe4000001140a */
[----:B------:R-:W-:Y:S01]  /*c7f0*/  SHF.R.S32.HI R5, RZ, 0x1f, R10 ;  /* 0x0000001fff057819 */ /* 0x000fe2000001140a */
[----:B------:R-:W-:Y:S01]  /*c800*/  BAR.SYNC.DEFER_BLOCKING 0x0 ;  /* 0x0000000000007b1d */ /* 0x000fe20000010000 */
[----:B------:R-:W-:Y:S02]  /*c810*/  FSETP.NE.FTZ.AND P4, PT, R4, RZ, PT ;  /* 0x000000ff0400720b */ /* 0x000fe40003f95000 */
[----:B------:R-:W-:-:S02]  /*c820*/  FSETP.NE.FTZ.AND P3, PT, R2, RZ, PT ;  /* 0x000000ff0200720b */ /* 0x000fc40003f75000 */
[----:B------:R-:W-:Y:S02]  /*c830*/  LEA.HI R5, R5, R12, RZ, 0x3 ;  /* 0x0000000c05057211 */ /* 0x000fe400078f18ff */
[----:B------:R-:W-:Y:S02]  /*c840*/  LEA.HI R9, R9, R0, RZ, 0x5 ;  /* 0x0000000009097211 */ /* 0x000fe400078f28ff */
[----:B------:R-:W-:Y:S02]  /*c850*/  LOP3.LUT R5, R5, 0xfffffff8, RZ, 0xc0, !PT ;  /* 0xfffffff805057812 */ /* 0x000fe400078ec0ff */
[----:B------:R-:W-:Y:S02]  /*c860*/  LOP3.LUT R15, R10, 0x1ffffffc, RZ, 0xc0, !PT ;  /* 0x1ffffffc0a0f7812 */ /* 0x000fe400078ec0ff */
[----:B------:R-:W-:Y:S01]  /*c870*/  LOP3.LUT R11, R11, 0xfffffff0, RZ, 0xc0, !PT ;  /* 0xfffffff00b0b7812 */ /* 0x000fe200078ec0ff */
[----:B------:R-:W1:Y:S01]  /*c880*/  @P4 MUFU.RCP R7, R4 ;  /* 0x0000000400074308 */ /* 0x000e620000001000 */
[----:B------:R-:W-:-:S02]  /*c890*/  IADD3 R5, R12, -R5, RZ ;  /* 0x800000050c057210 */ /* 0x000fc40007ffe0ff */
[----:B------:R-:W-:Y:S02]  /*c8a0*/  SHF.R.S32.HI R10, RZ, 0x5, R9 ;  /* 0x00000005ff0a7819 */ /* 0x000fe40000011409 */
[-C--:B------:R-:W-:Y:S02]  /*c8b0*/  IADD3 R15, -R15, R0.reuse, RZ ;  /* 0x000000000f0f7210 */ /* 0x080fe40007ffe1ff */
[----:B------:R-:W-:Y:S01]  /*c8c0*/  IADD3 R11, -R11, R0, RZ ;  /* 0x000000000b0b7210 */ /* 0x000fe20007ffe1ff */
[----:B------:R-:W2:Y:S01]  /*c8d0*/  @P3 MUFU.RCP R6, R2 ;  /* 0x0000000200063308 */ /* 0x000ea20000001000 */
[C---:B------:R-:W-:Y:S02]  /*c8e0*/  LOP3.LUT R14, R5.reuse, 0x1, RZ, 0xc0, !PT ;  /* 0x00000001050e7812 */ /* 0x040fe400078ec0ff */
[----:B------:R-:W-:Y:S02]  /*c8f0*/  LEA R12, R10, R15, 0x9 ;  /* 0x0000000f0a0c7211 */ /* 0x000fe400078e48ff */
[----:B------:R-:W-:-:S02]  /*c900*/  SHF.L.U32 R17, R5, 0x6, RZ ;  /* 0x0000000605117819 */ /* 0x000fc400000006ff */
[----:B------:R-:W-:Y:S01]  /*c910*/  SHF.L.U32 R13, R8, 0x6, RZ ;  /* 0x00000006080d7819 */ /* 0x000fe200000006ff */
[----:B-1----:R-:W-:Y:S01]  /*c920*/  FMUL.FTZ R160, R7, R160 ;  /* 0x000000a007a07220 */ /* 0x002fe20000410000 */
[----:B------:R-:W-:Y:S01]  /*c930*/  LEA.HI R15, R11, R11, RZ, 0x1 ;  /* 0x0000000b0b0f7211 */ /* 0x000fe200078f08ff */
[C---:B------:R-:W-:Y:S01]  /*c940*/  FMUL.FTZ R161, R7.reuse, R161 ;  /* 0x000000a107a17220 */ /* 0x040fe20000410000 */
[----:B------:R-:W-:Y:S01]  /*c950*/  ISETP.NE.U32.AND P0, PT, R14, 0x1, PT ;  /* 0x000000010e00780c */ /* 0x000fe20003f05070 */
[----:B------:R-:W-:Y:S01]  /*c960*/  FMUL.FTZ R36, R7, R36 ;  /* 0x0000002407247220 */ /* 0x000fe20000410000 */
[----:B------:R-:W-:Y:S01]  /*c970*/  LOP3.LUT R17, R17, 0x1c0, RZ, 0xc0, !PT ;  /* 0x000001c011117812 */ /* 0x000fe200078ec0ff */
[----:B------:R-:W-:Y:S01]  /*c980*/  FMUL.FTZ R37, R7, R37 ;  /* 0x0000002507257220 */ /* 0x000fe20000410000 */
[----:B------:R-:W-:Y:S01]  /*c990*/  LOP3.LUT R13, R13, 0x1c0, RZ, 0xc0, !PT ;  /* 0x000001c00d0d7812 */ /* 0x000fe200078ec0ff */
[C---:B--2---:R-:W-:Y:S01]  /*c9a0*/  FMUL.FTZ R163, R6.reuse, R163 ;  /* 0x000000a306a37220 */ /* 0x044fe20000410000 */
[----:B------:R-:W-:Y:S01]  /*c9b0*/  SHF.L.U32 R14, R15, 0x2, RZ ;  /* 0x000000020f0e7819 */ /* 0x000fe200000006ff */
[C---:B------:R-:W-:Y:S01]  /*c9c0*/  FMUL.FTZ R162, R6.reuse, R162 ;  /* 0x000000a206a27220 */ /* 0x040fe20000410000 */
[----:B------:R-:W-:Y:S01]  /*c9d0*/  LEA.HI R17, R17, R17, RZ, 0x1d ;  /* 0x0000001111117211 */ /* 0x000fe200078fe8ff */
[C---:B------:R-:W-:Y:S01]  /*c9e0*/  FMUL.FTZ R39, R6.reuse, R39 ;  /* 0x0000002706277220 */ /* 0x040fe20000410000 */
[----:B------:R-:W-:Y:S01]  /*c9f0*/  LOP3.LUT R14, R13, 0x38, R14, 0xf8, !PT ;  /* 0x000000380d0e7812 */ /* 0x000fe200078ef80e */
[----:B------:R-:W-:Y:S01]  /*ca00*/  FMUL.FTZ R38, R6, R38 ;  /* 0x0000002606267220 */ /* 0x000fe20000410000 */
[----:B------:R-:W-:Y:S01]  /*ca10*/  SHF.R.U32.HI R13, RZ, 0x3, R13 ;  /* 0x00000003ff0d7819 */ /* 0x000fe2000001160d */
[----:B------:R-:W-:Y:S01]  /*ca20*/  FMUL.FTZ R40, R7, R40 ;  /* 0x0000002807287220 */ /* 0x000fe20000410000 */
[----:B------:R-:W-:Y:S01]  /*ca30*/  LOP3.LUT R16, R15, 0xffffffe, RZ, 0xc0, !PT ;  /* 0x0ffffffe0f107812 */ /* 0x000fe200078ec0ff */
[----:B------:R-:W-:Y:S01]  /*ca40*/  FMUL.FTZ R41, R7, R41 ;  /* 0x0000002907297220 */ /* 0x000fe20000410000 */
[----:B------:R-:W-:Y:S01]  /*ca50*/  LEA R12, R12, R17, 0x1 ;  /* 0x000000110c0c7211 */ /* 0x000fe200078e08ff */
[----:B------:R-:W-:Y:S01]  /*ca60*/  FMUL.FTZ R43, R6, R43 ;  /* 0x0000002b062b7220 */ /* 0x000fe20000410000 */
[----:B------:R-:W-:Y:S01]  /*ca70*/  LOP3.LUT R13, R14, R13, RZ, 0x3c, !PT ;  /* 0x0000000d0e0d7212 */ /* 0x000fe200078e3cff */
[----:B------:R-:W-:Y:S01]  /*ca80*/  FMUL.FTZ R42, R6, R42 ;  /* 0x0000002a062a7220 */ /* 0x000fe20000410000 */
[----:B------:R-:W-:Y:S01]  /*ca90*/  IADD3 R16, R11, -R16, RZ ;  /* 0x800000100b107210 */ /* 0x000fe20007ffe0ff */
[----:B------:R-:W-:Y:S01]  /*caa0*/  FMUL.FTZ R44, R7, R44 ;  /* 0x0000002c072c7220 */ /* 0x000fe20000410000 */
[----:B------:R-:W-:Y:S01]  /*cab0*/  R2P PR, R5, 0x6 ;  /* 0x0000000605007804 */ /* 0x000fe20000000000 */
[C---:B------:R-:W-:Y:S01]  /*cac0*/  FMUL.FTZ R45, R7.reuse, R45 ;  /* 0x0000002d072d7220 */ /* 0x040fe20000410000 */
[----:B------:R-:W-:Y:S01]  /*cad0*/  LEA R5, R16, R13, 0x2 ;  /* 0x0000000d10057211 */ /* 0x000fe200078e10ff */
[C---:B------:R-:W-:Y:S01]  /*cae0*/  FMUL.FTZ R47, R6.reuse, R47 ;  /* 0x0000002f062f7220 */ /* 0x040fe20000410000 */
[----:B------:R-:W-:Y:S01]  /*caf0*/  MOV R13, 0x80 ;  /* 0x00000080000d7802 */ /* 0x000fe20000000f00 */
[C---:B------:R-:W-:Y:S01]  /*cb00*/  FMUL.FTZ R46, R6.reuse, R46 ;  /* 0x0000002e062e7220 */ /* 0x040fe20000410000 */
[----:B------:R-:W-:Y:S01]  /*cb10*/  STS.64 [R12.X4], R160 ;  /* 0x000000a00c007388 */ /* 0x000fe20000004a00 */
[----:B------:R-:W-:Y:S01]  /*cb20*/  FMUL.FTZ R48, R7, R48 ;  /* 0x0000003007307220 */ /* 0x000fe20000410000 */
[----:B------:R-:W-:Y:S01]  /*cb30*/  SEL R13, R13, 0xffffff80, !P2 ;  /* 0xffffff800d0d7807 */ /* 0x000fe20005000000 */
[----:B------:R-:W-:Y:S01]  /*cb40*/  FMUL.FTZ R49, R7, R49 ;  /* 0x0000003107317220 */ /* 0x000fe20000410000 */
[----:B------:R-:W-:Y:S01]  /*cb50*/  STS.64 [R12.X4+0x800], R162 ;  /* 0x000800a20c007388 */ /* 0x000fe20000004a00 */
[C---:B------:R-:W-:Y:S01]  /*cb60*/  FMUL.FTZ R51, R6.reuse, R51 ;  /* 0x0000003306337220 */ /* 0x040fe20000410000 */
[----:B------:R-:W-:Y:S01]  /*cb70*/  LOP3.LUT R9, R9, 0xffffffe0, RZ, 0xc0, !PT ;  /* 0xffffffe009097812 */ /* 0x000fe200078ec0ff */
[----:B------:R-:W-:Y:S01]  /*cb80*/  FMUL.FTZ R50, R6, R50 ;  /* 0x0000003206327220 */ /* 0x000fe20000410000 */
[----:B------:R-:W1:Y:S01]  /*cb90*/  @P4 MUFU.LG2 R4, R4 ;  /* 0x0000000400044308 */ /* 0x000e620000000c00 */
[----:B------:R-:W-:Y:S01]  /*cba0*/  FMUL.FTZ R52, R7, R52 ;  /* 0x0000003407347220 */ /* 0x000fe20000410000 */
[----:B------:R-:W-:Y:S01]  /*cbb0*/  IADD3 R0, -R9, R0, RZ ;  /* 0x0000000009007210 */ /* 0x000fe20007ffe1ff */
[----:B------:R-:W-:-:S02]  /*cbc0*/  FMUL.FTZ R53, R7, R53 ;  /* 0x0000003507357220 */ /* 0x000fc40000410000 */
[C---:B------:R-:W-:Y:S02]  /*cbd0*/  FMUL.FTZ R55, R6.reuse, R55 ;  /* 0x0000003706377220 */ /* 0x040fe40000410000 */
[C---:B------:R-:W-:Y:S01]  /*cbe0*/  FMUL.FTZ R54, R6.reuse, R54 ;  /* 0x0000003606367220 */ /* 0x040fe20000410000 */
[----:B------:R-:W2:Y:S01]  /*cbf0*/  @P3 MUFU.LG2 R2, R2 ;  /* 0x0000000200023308 */ /* 0x000ea20000000c00 */
[C---:B------:R-:W-:Y:S02]  /*cc00*/  FMUL.FTZ R56, R7.reuse, R56 ;  /* 0x0000003807387220 */ /* 0x040fe40000410000 */
[----:B------:R-:W-:Y:S02]  /*cc10*/  FMUL.FTZ R57, R7, R57 ;  /* 0x0000003907397220 */ /* 0x000fe40000410000 */
[C---:B------:R-:W-:Y:S02]  /*cc20*/  FMUL.FTZ R59, R6.reuse, R59 ;  /* 0x0000003b063b7220 */ /* 0x040fe40000410000 */
[----:B------:R-:W-:-:S02]  /*cc30*/  FMUL.FTZ R58, R6, R58 ;  /* 0x0000003a063a7220 */ /* 0x000fc40000410000 */
[C---:B------:R-:W-:Y:S02]  /*cc40*/  FMUL.FTZ R60, R7.reuse, R60 ;  /* 0x0000003c073c7220 */ /* 0x040fe40000410000 */
[C---:B------:R-:W-:Y:S02]  /*cc50*/  FMUL.FTZ R61, R7.reuse, R61 ;  /* 0x0000003d073d7220 */ /* 0x040fe40000410000 */
        /* <DEDUP_REMOVED lines=95> */
[----:B------:R-:W-:Y:S01]  /*d250*/  FMUL.FTZ R149, R7, R149 ;  /* 0x0000009507957220 */ /* 0x000fe20000410000 */
[----:B------:R-:W-:Y:S01]  /*d260*/  MOV R7, 0x40 ;  /* 0x0000004000077802 */ /* 0x000fe20000000f00 */
[C---:B------:R-:W-:Y:S02]  /*d270*/  FMUL.FTZ R151, R6.reuse, R151 ;  /* 0x0000009706977220 */ /* 0x040fe40000410000 */
[----:B------:R-:W-:Y:S01]  /*d280*/  FMUL.FTZ R150, R6, R150 ;  /* 0x0000009606967220 */ /* 0x000fe20000410000 */
[----:B------:R-:W-:Y:S01]  /*d290*/  SHF.L.U32 R6, R12, 0x2, RZ ;  /* 0x000000020c067819 */ /* 0x000fe200000006ff */
[----:B-1----:R-:W-:Y:S01]  /*d2a0*/  @P4 FMUL.FTZ R9, R4, 0.69314718246459960938 ;  /* 0x3f31721804094820 */ /* 0x002fe20000410000 */
[----:B------:R-:W-:Y:S01]  /*d2b0*/  SEL R7, R7, 0xffffffc0, !P1 ;  /* 0xffffffc007077807 */ /* 0x000fe20004800000 */
[----:B--2---:R-:W-:Y:S01]  /*d2c0*/  @P3 FMUL.FTZ R2, R2, 0.69314718246459960938 ;  /* 0x3f31721802023820 */ /* 0x004fe20000410000 */
[----:B------:R-:W-:-:S02]  /*d2d0*/  IADD3 R14, R6, -0x20, RZ ;  /* 0xffffffe0060e7810 */ /* 0x000fc40007ffe0ff */
[C---:B------:R-:W-:Y:S02]  /*d2e0*/  @P0 IADD3 R14, R6.reuse, 0x20, RZ ;  /* 0x00000020060e0810 */ /* 0x040fe40007ffe0ff */
[C---:B------:R-:W-:Y:S02]  /*d2f0*/  IADD3 R15, R6.reuse, R7, RZ ;  /* 0x00000007060f7210 */ /* 0x040fe40007ffe0ff */
[-C--:B------:R-:W-:Y:S01]  /*d300*/  IADD3 R16, R7, R14.reuse, RZ ;  /* 0x0000000e07107210 */ /* 0x080fe20007ffe0ff */
[----:B------:R-:W-:Y:S01]  /*d310*/  STS.64 [R14], R36 ;  /* 0x000000240e007388 */ /* 0x000fe20000000a00 */
[-C--:B------:R-:W-:Y:S02]  /*d320*/  IADD3 R6, R6, R13.reuse, RZ ;  /* 0x0000000d06067210 */ /* 0x080fe40007ffe0ff */
[----:B------:R-:W-:Y:S01]  /*d330*/  IADD3 R7, R13, R14, RZ ;  /* 0x0000000e0d077210 */ /* 0x000fe20007ffe0ff */
[----:B------:R-:W-:Y:S01]  /*d340*/  STS.64 [R14+0x800], R38 ;  /* 0x000800260e007388 */ /* 0x000fe20000000a00 */
[----:B------:R-:W-:-:S02]  /*d350*/  IADD3 R17, R15, R13, RZ ;  /* 0x0000000d0f117210 */ /* 0x000fc40007ffe0ff */
[----:B------:R-:W-:Y:S01]  /*d360*/  IADD3 R13, R16, R13, RZ ;  /* 0x0000000d100d7210 */ /* 0x000fe20007ffe0ff */
[----:B------:R-:W-:Y:S01]  /*d370*/  STS.64 [R15], R40 ;  /* 0x000000280f007388 */ /* 0x000fe20000000a00 */
[----:B------:R-:W-:-:S03]  /*d380*/  LOP3.LUT P0, RZ, R0, 0x3, RZ, 0xc0, !PT ;  /* 0x0000000300ff7812 */ /* 0x000fc6000780c0ff */
[----:B------:R-:W-:Y:S04]  /*d390*/  STS.64 [R15+0x800], R42 ;  /* 0x0008002a0f007388 */ /* 0x000fe80000000a00 */
[----:B------:R-:W-:Y:S04]  /*d3a0*/  STS.64 [R16], R44 ;  /* 0x0000002c10007388 */ /* 0x000fe80000000a00 */
        /* <DEDUP_REMOVED lines=9> */
[----:B------:R-:W-:Y:S04]  /*d440*/  STS.64 [R12.X4+0x4000], R64 ;  /* 0x004000400c007388 */ /* 0x000fe80000004a00 */
[----:B------:R-:W-:Y:S04]  /*d450*/  STS.64 [R12.X4+0x4800], R66 ;  /* 0x004800420c007388 */ /* 0x000fe80000004a00 */
[----:B------:R-:W-:Y:S04]  /*d460*/  STS.64 [R14+0x4000], R68 ;  /* 0x004000440e007388 */ /* 0x000fe80000000a00 */
        /* <DEDUP_REMOVED lines=38> */
[----:B------:R1:W-:Y:S04]  /*d6d0*/  STS.64 [R6+0xc800], R142 ;  /* 0x00c8008e06007388 */ /* 0x0003e80000000a00 */
[----:B------:R-:W-:Y:S04]  /*d6e0*/  STS.64 [R7+0xc000], R144 ;  /* 0x00c0009007007388 */ /* 0x000fe80000000a00 */
[----:B------:R2:W-:Y:S04]  /*d6f0*/  STS.64 [R7+0xc800], R146 ;  /* 0x00c8009207007388 */ /* 0x0005e80000000a00 */
[----:B------:R-:W-:Y:S04]  /*d700*/  STS.64 [R17+0xc000], R152 ;  /* 0x00c0009811007388 */ /* 0x000fe80000000a00 */
[----:B------:R-:W-:Y:S04]  /*d710*/  STS.64 [R17+0xc800], R154 ;  /* 0x00c8009a11007388 */ /* 0x000fe80000000a00 */
[----:B------:R-:W-:Y:S04]  /*d720*/  STS.64 [R13+0xc000], R148 ;  /* 0x00c000940d007388 */ /* 0x000fe80000000a00 */
[----:B------:R-:W-:Y:S01]  /*d730*/  STS.64 [R13+0xc800], R150 ;  /* 0x00c800960d007388 */ /* 0x000fe20000000a00 */
[----:B-1----:R-:W-:-:S03]  /*d740*/  MOV R6, 0xff800000 ;  /* 0xff80000000067802 */ /* 0x002fc60000000f00 */
[----:B------:R-:W-:Y:S01]  /*d750*/  BAR.SYNC.DEFER_BLOCKING 0x0 ;  /* 0x0000000000007b1d */ /* 0x000fe20000010000 */
[----:B------:R-:W-:Y:S01]  /*d760*/  @P3 FFMA.FTZ R6, R3, c[0x0][0x238], R2 ;  /* 0x00008e0003063a23 */ /* 0x000fe20000010002 */
[----:B--2---:R-:W-:-:S04]  /*d770*/  SHF.R.S32.HI R7, RZ, 0x1f, R10 ;  /* 0x0000001fff077819 */ /* 0x004fc8000001140a */
[----:B------:R-:W-:-:S04]  /*d780*/  LEA.HI R7, R7, R10, RZ, 0x2 ;  /* 0x0000000a07077211 */ /* 0x000fc800078f10ff */
[----:B------:R-:W-:-:S04]  /*d790*/  LOP3.LUT R7, R7, 0xffffffc, RZ, 0xc0, !PT ;  /* 0x0ffffffc07077812 */ /* 0x000fc800078ec0ff */
[----:B------:R-:W-:Y:S02]  /*d7a0*/  IADD3 R7, -R7, R10, RZ ;  /* 0x0000000a07077210 */ /* 0x000fe40007ffe1ff */
[----:B------:R-:W-:Y:S01]  /*d7b0*/  SHF.L.U32 R10, R11, 0x2, RZ ;  /* 0x000000020b0a7819 */ /* 0x000fe200000006ff */
[----:B------:R-:W1:Y:S03]  /*d7c0*/  LDS.128 R132, [R5.X4] ;  /* 0x0000000005847984 */ /* 0x000e660000004c00 */
[----:B------:R-:W-:Y:S01]  /*d7d0*/  SHF.R.S32.HI R11, RZ, 0x1f, R10 ;  /* 0x0000001fff0b7819 */ /* 0x000fe2000001140a */
[----:B------:R-:W2:Y:S04]  /*d7e0*/  LDS.128 R128, [R5.X4+0x800] ;  /* 0x0008000005807984 */ /* 0x000ea80000004c00 */
[----:B------:R-:W3:Y:S04]  /*d7f0*/  LDS.128 R124, [R5.X4+0x1000] ;  /* 0x00100000057c7984 */ /* 0x000ee80000004c00 */
[----:B------:R-:W4:Y:S04]  /*d800*/  LDS.128 R120, [R5.X4+0x1800] ;  /* 0x0018000005787984 */ /* 0x000f280000004c00 */
[----:B------:R-:W1:Y:S04]  /*d810*/  LDS.128 R116, [R5.X4+0x2000] ;  /* 0x0020000005747984 */ /* 0x000e680000004c00 */
        /* <DEDUP_REMOVED lines=26> */
[----:B------:R5:W1:Y:S02]  /*d9c0*/  LDS.128 R136, [R5.X4+0xf800] ;  /* 0x00f8000005887984 */ /* 0x000a640000004c00 */
[----:B-----5:R-:W-:-:S04]  /*d9d0*/  SHF.R.S32.HI R5, RZ, 0x1f, R0 ;  /* 0x0000001fff057819 */ /* 0x020fc80000011400 */
[----:B------:R-:W-:Y:S02]  /*d9e0*/  LEA.HI R5, R5, R0, RZ, 0x2 ;  /* 0x0000000005057211 */ /* 0x000fe400078f10ff */
[----:B------:R-:W-:Y:S01]  /*d9f0*/  MOV R0, 0xff800000 ;  /* 0xff80000000007802 */ /* 0x000fe20000000f00 */
[----:B------:R-:W-:Y:S01]  /*da00*/  @P4 FFMA.FTZ R0, R164, c[0x0][0x238], R9 ;  /* 0x00008e00a4004a23 */ /* 0x000fe20000010009 */
[----:B------:R-:W-:-:S04]  /*da10*/  SHF.R.S32.HI R4, RZ, 0x2, R5 ;  /* 0x00000002ff047819 */ /* 0x000fc80000011405 */
[----:B------:R-:W-:Y:S01]  /*da20*/  LEA R7, R7, R4, 0x4 ;  /* 0x0000000407077211 */ /* 0x000fe200078e20ff */
[----:B------:R-:W-:Y:S05]  /*da30*/  @P0 BRA `(.L_x_1499) ;  /* 0x000000b000000947 */ /* 0x000fea0003800000 */
[C---:B--234-:R-:W-:Y:S01]  /*da40*/  IADD3 R4, R7.reuse, 0x8, RZ ;  /* 0x0000000807047810 */ /* 0x05cfe20007ffe0ff */
[----:B------:R-:W-:Y:S01]  /*da50*/  IMAD.U32 R2, RZ, RZ, UR5 ;  /* 0x00000005ff027e24 */ /* 0x000fe2000f8e00ff */
[----:B------:R-:W-:Y:S02]  /*da60*/  SHF.R.S32.HI R5, RZ, 0x1f, R7 ;  /* 0x0000001fff057819 */ /* 0x000fe40000011407 */
[C---:B------:R-:W-:Y:S02]  /*da70*/  IADD3 R3, P0, R7.reuse, UR5, RZ ;  /* 0x0000000507037c10 */ /* 0x040fe4000ff1e0ff */
[----:B------:R-:W-:Y:S02]  /*da80*/  ISETP.GE.AND P2, PT, R7, UR18, PT ;  /* 0x0000001207007c0c */ /* 0x000fe4000bf46270 */
[----:B------:R-:W-:Y:S02]  /*da90*/  ISETP.GE.AND P1, PT, R4, UR18, PT ;  /* 0x0000001204007c0c */ /* 0x000fe4000bf26270 */
[----:B------:R-:W-:-:S02]  /*daa0*/  LEA.HI.X.SX32 R2, R2, R5, 0x1, P0 ;  /* 0x0000000502027211 */ /* 0x000fc400000f0eff */
[----:B------:R-:W-:-:S04]  /*dab0*/  LEA R4, P0, R3, c[0x0][0x208], 0x2 ;  /* 0x0000820003047a11 */ /* 0x000fc800078010ff */
[----:B------:R-:W-:-:S05]  /*dac0*/  LEA.HI.X R5, R3, c[0x0][0x20c], R2, 0x2, P0 ;  /* 0x0000830003057a11 */ /* 0x000fca00000f1402 */
[----:B------:R2:W-:Y:S04]  /*dad0*/  @!P2 STG.E [R4.64], R0 ;  /* 0x000000000400a986 */ /* 0x0005e8000c10191e */
[----:B------:R2:W-:Y:S02]  /*dae0*/  @!P1 STG.E [R4.64+0x20], R6 ;  /* 0x0000200604009986 */ /* 0x0005e4000c10191e */
.L_x_1499:
[----:B--234-:R-:W-:Y:S05]  /*daf0*/  BSYNC B0 ;  /* 0x0000000000007941 */ /* 0x01cfea0003800000 */
.L_x_1498:
[----:B------:R-:W-:Y:S01]  /*db00*/  ULDC UR4, c[0x0][0x22c] ;  /* 0x00008b0000047ab9 */ /* 0x000fe20000000800 */
[C---:B------:R-:W-:Y:S01]  /*db10*/  ISETP.GE.AND P1, PT, R8.reuse, UR18, PT ;  /* 0x0000001208007c0c */ /* 0x040fe2000bf26270 */
[----:B------:R-:W-:Y:S01]  /*db20*/  UIMAD UR4, UR5, UR4, URZ ;  /* 0x00000004050472a4 */ /* 0x000fe2000f8e023f */
[----:B------:R-:W-:Y:S01]  /*db30*/  IMAD.WIDE R2, R8, 0x100, R10 ;  /* 0x0000010008027825 */ /* 0x000fe200078e020a */
[----:B------:R-:W-:Y:S04]  /*db40*/  BSSY B0, `(.L_x_1500) ;  /* 0x0000013000007945 */ /* 0x000fe80003800000 */
[----:B------:R-:W-:Y:S01]  /*db50*/  IMAD.U32 R0, RZ, RZ, UR4 ;  /* 0x00000004ff007e24 */ /* 0x000fe2000f8e00ff */
[----:B------:R-:W-:-:S04]  /*db60*/  IADD3 R2, P0, R2, UR4, RZ ;  /* 0x0000000402027c10 */ /* 0x000fc8000ff1e0ff */
[----:B------:R-:W-:Y:S02]  /*db70*/  LEA.HI.X.SX32 R3, R0, R3, 0x1, P0 ;  /* 0x0000000300037211 */ /* 0x000fe400000f0eff */
[----:B------:R-:W-:Y:S02]  /*db80*/  LEA R4, P0, R2, c[0x0][0x1d8], 0x2 ;  /* 0x0000760002047a11 */ /* 0x000fe400078010ff */
[----:B------:R-:W-:Y:S02]  /*db90*/  IADD3 R0, R10, 0x40, RZ ;  /* 0x000000400a007810 */ /* 0x000fe40007ffe0ff */
[----:B------:R-:W-:Y:S01]  /*dba0*/  LEA.HI.X R5, R2, c[0x0][0x1dc], R3, 0x2, P0 ;  /* 0x0000770002057a11 */ /* 0x000fe200000f1403 */
[----:B------:R-:W-:Y:S05]  /*dbb0*/  @P1 BRA `(.L_x_1501) ;  /* 0x000000b000001947 */ /* 0x000fea0003800000 */
[C---:B------:R-:W-:Y:S02]  /*dbc0*/  IADD3 R3, R0.reuse, 0x40, RZ ;  /* 0x0000004000037810 */ /* 0x040fe40007ffe0ff */
[C---:B------:R-:W-:Y:S02]  /*dbd0*/  IADD3 R2, R0.reuse, 0x80, RZ ;  /* 0x0000008000027810 */ /* 0x040fe40007ffe0ff */
[----:B------:R-:W-:-:S02]  /*dbe0*/  ISETP.GE.AND P0, PT, R0, c[0x0][0x220], PT ;  /* 0x0000880000007a0c */ /* 0x000fc40003f06270 */
[----:B------:R-:W-:Y:S02]  /*dbf0*/  ISETP.GE.AND P1, PT, R10, c[0x0][0x220], PT ;  /* 0x000088000a007a0c */ /* 0x000fe40003f26270 */
[----:B------:R-:W-:Y:S02]  /*dc00*/  ISETP.GE.AND P3, PT, R3, c[0x0][0x220], PT ;  /* 0x0000880003007a0c */ /* 0x000fe40003f66270 */
[----:B------:R-:W-:-:S07]  /*dc10*/  ISETP.GE.AND P2, PT, R2, c[0x0][0x220], PT ;  /* 0x0000880002007a0c */ /* 0x000fce0003f46270 */
[----:B-1----:R1:W-:Y:S04]  /*dc20*/  @!P0 STG.E.128 [R4.64+0x100], R100 ;  /* 0x0001006404008986 */ /* 0x0023e8000c101d1e */
[----:B------:R1:W-:Y:S04]  /*dc30*/  @!P1 STG.E.64 [R4.64], R132 ;  /* 0x0000008404009986 */ /* 0x0003e8000c101b1e */
[----:B------:R1:W-:Y:S04]  /*dc40*/  @!P1 STG.E.64 [R4.64+0x8], R134 ;  /* 0x0000088604009986 */ /* 0x0003e8000c101b1e */
[----:B------:R1:W-:Y:S04]  /*dc50*/  @!P3 STG.E.128 [R4.64+0x200], R68 ;  /* 0x000200440400b986 */ /* 0x0003e8000c101d1e */
[----:B------:R1:W-:Y:S02]  /*dc60*/  @!P2 STG.E.128 [R4.64+0x300], R36 ;  /* 0x000300240400a986 */ /* 0x0003e4000c101d1e */
.L_x_1501:
[----:B------:R-:W-:Y:S05]  /*dc70*/  BSYNC B0 ;  /* 0x0000000000007941 */ /* 0x000fea0003800000 */
.L_x_1500:
[----:B------:R-:W-:Y:S01]  /*dc80*/  IADD3 R2, R8, 0x8, RZ ;  /* 0x0000000808027810 */ /* 0x000fe20007ffe0ff */
[----:B------:R-:W-:Y:S03]  /*dc90*/  BSSY B0, `(.L_x_1502) ;  /* 0x000000d000007945 */ /* 0x000fe60003800000 */
[----:B------:R-:W-:-:S13]  /*dca0*/  ISETP.GE.AND P0, PT, R2, UR18, PT ;  /* 0x0000001202007c0c */ /* 0x000fda000bf06270 */
[----:B------:R-:W-:Y:S05]  /*dcb0*/  @P0 BRA `(.L_x_1503) ;  /* 0x000000a000000947 */ /* 0x000fea0003800000 */
[C---:B------:R-:W-:Y:S02]  /*dcc0*/  IADD3 R3, R0.reuse, 0x40, RZ ;  /* 0x0000004000037810 */ /* 0x040fe40007ffe0ff */
[----:B------:R-:W-:Y:S02]  /*dcd0*/  IADD3 R2, R0, 0x80, RZ ;  /* 0x0000008000027810 */ /* 0x000fe40007ffe0ff */
[----:B------:R-:W-:Y:S02]  /*dce0*/  ISETP.GE.AND P3, PT, R10, c[0x0][0x220], PT ;  /* 0x000088000a007a0c */ /* 0x000fe40003f66270 */
[----:B------:R-:W-:Y:S02]  /*dcf0*/  ISETP.GE.AND P2, PT, R0, c[0x0][0x220], PT ;  /* 0x0000880000007a0c */ /* 0x000fe40003f46270 */
[----:B------:R-:W-:Y:S02]  /*dd00*/  ISETP.GE.AND P1, PT, R3, c[0x0][0x220], PT ;  /* 0x0000880003007a0c */ /* 0x000fe40003f26270 */
[----:B------:R-:W-:-:S07]  /*dd10*/  ISETP.GE.AND P0, PT, R2, c[0x0][0x220], PT ;  /* 0x0000880002007a0c */ /* 0x000fce0003f06270 */
[----:B------:R2:W-:Y:S04]  /*dd20*/  @!P3 STG.E.128 [R4.64+0x2000], R128 ;  /* 0x002000800400b986 */ /* 0x0005e8000c101d1e */
[----:B-1----:R2:W-:Y:S04]  /*dd30*/  @!P2 STG.E.128 [R4.64+0x2100], R96 ;  /* 0x002100600400a986 */ /* 0x0025e8000c101d1e */
[----:B------:R2:W-:Y:S04]  /*dd40*/  @!P1 STG.E.128 [R4.64+0x2200], R64 ;  /* 0x0022004004009986 */ /* 0x0005e8000c101d1e */
[----:B------:R2:W-:Y:S02]  /*dd50*/  @!P0 STG.E.128 [R4.64+0x2300], R32 ;  /* 0x0023002004008986 */ /* 0x0005e4000c101d1e */
.L_x_1503:
[----:B------:R-:W-:Y:S05]  /*dd60*/  BSYNC B0 ;  /* 0x0000000000007941 */ /* 0x000fea0003800000 */
.L_x_1502:
        /* <DEDUP_REMOVED lines=14> */
.L_x_1505:
[----:B------:R-:W-:Y:S05]  /*de50*/  BSYNC B0 ;  /* 0x0000000000007941 */ /* 0x000fea0003800000 */
.L_x_1504:
        /* <DEDUP_REMOVED lines=14> */
.L_x_1507:
[----:B------:R-:W-:Y:S05]  /*df40*/  BSYNC B0 ;  /* 0x0000000000007941 */ /* 0x000fea0003800000 */
.L_x_1506:
        /* <DEDUP_REMOVED lines=10> */
[----:B-1----:R1:W-:Y:S04]  /*dff0*/  @!P3 STG.E.128 [R4.64+0x8000], R116 ;  /* 0x008000740400b986 */ /* 0x0023e8000c101d1e */
[----:B------:R1:W-:Y:S04]  /*e000*/  @!P2 STG.E.128 [R4.64+0x8100], R84 ;  /* 0x008100540400a986 */ /* 0x0003e8000c101d1e */
[----:B------:R1:W-:Y:S04]  /*e010*/  @!P1 STG.E.128 [R4.64+0x8200], R52 ;  /* 0x0082003404009986 */ /* 0x0003e8000c101d1e */
[----:B------:R1:W-:Y:S02]  /*e020*/  @!P0 STG.E.128 [R4.64+0x8300], R20 ;  /* 0x0083001404008986 */ /* 0x0003e4000c101d1e */
.L_x_1509:
[----:B------:R-:W-:Y:S05]  /*e030*/  BSYNC B0 ;  /* 0x0000000000007941 */ /* 0x000fea0003800000 */
.L_x_1508:
        /* <DEDUP_REMOVED lines=14> */
.L_x_1511:
[----:B------:R-:W-:Y:S05]  /*e120*/  BSYNC B0 ;  /* 0x0000000000007941 */ /* 0x000fea0003800000 */
.L_x_1510:
        /* <DEDUP_REMOVED lines=14> */
.L_x_1513:
[----:B------:R-:W-:Y:S05]  /*e210*/  BSYNC B0 ;  /* 0x0000000000007941 */ /* 0x000fea0003800000 */
.L_x_1512:
[----:B------:R-:W-:-:S04]  /*e220*/  IADD3 R8, R8, 0x38, RZ ;  /* 0x0000003808087810 */ /* 0x000fc80007ffe0ff */
[----:B------:R-:W-:-:S13]  /*e230*/  ISETP.GE.AND P0, PT, R8, UR18, PT ;  /* 0x0000001208007c0c */ /* 0x000fda000bf06270 */
[----:B------:R-:W-:Y:S05]  /*e240*/  @P0 EXIT ;  /* 0x000000000000094d */ /* 0x000fea0003800000 */
[C---:B------:R-:W-:Y:S02]  /*e250*/  IADD3 R2, R0.reuse, 0x40, RZ ;  /* 0x0000004000027810 */ /* 0x040fe40007ffe0ff */
[----:B------:R-:W-:Y:S02]  /*e260*/  ISETP.GE.AND P1, PT, R0, c[0x0][0x220], PT ;  /* 0x0000880000007a0c */ /* 0x000fe40003f26270 */
[----:B------:R-:W-:Y:S02]  /*e270*/  ISETP.GE.AND P0, PT, R2, c[0x0][0x220], PT ;  /* 0x0000880002007a0c */ /* 0x000fe40003f06270 */
[----:B------:R-:W-:Y:S02]  /*e280*/  IADD3 R0, R0, 0x80, RZ ;  /* 0x0000008000007810 */ /* 0x000fe40007ffe0ff */
[----:B------:R-:W-:-:S07]  /*e290*/  ISETP.GE.AND P2, PT, R10, c[0x0][0x220], PT ;  /* 0x000088000a007a0c */ /* 0x000fce0003f46270 */
[----:B-1----:R1:W-:Y:S04]  /*e2a0*/  @!P1 STG.E.128 [R4.64+0xe100], R72 ;  /* 0x00e1004804009986 */ /* 0x0023e8000c101d1e */
[----:B------:R1:W-:Y:S01]  /*e2b0*/  @!P0 STG.E.128 [R4.64+0xe200], R40 ;  /* 0x00e2002804008986 */ /* 0x0003e2000c101d1e */
[----:B------:R-:W-:-:S03]  /*e2c0*/  ISETP.GE.AND P0, PT, R0, c[0x0][0x220], PT ;  /* 0x0000880000007a0c */ /* 0x000fc60003f06270 */
[----:B------:R1:W-:Y:S10]  /*e2d0*/  @!P2 STG.E.128 [R4.64+0xe000], R104 ;  /* 0x00e000680400a986 */ /* 0x0003f4000c101d1e */
[----:B------:R-:W-:Y:S05]  /*e2e0*/  @P0 EXIT ;  /* 0x000000000000094d */ /* 0x000fea0003800000 */
[----:B------:R-:W-:Y:S01]  /*e2f0*/  STG.E.128 [R4.64+0xe300], R136 ;  /* 0x00e3008804007986 */ /* 0x000fe2000c101d1e */
[----:B------:R-:W-:Y:S05]  /*e300*/  EXIT ;  /* 0x000000000000794d */ /* 0x000fea0003800000 */
.L_x_1514:
        /* <DEDUP_REMOVED lines=15> */
.L_x_8938:


//--------------------- .text._ZN5flash24flash_fwd_splitkv_kernelI23Flash_fwd_kernel_traitsILi256ELi64ELi64ELi4ELb0ELb0EN7cutlass10bfloat16_tE19Flash_kernel_traitsILi256ELi64ELi64ELi4ES3_EELb0ELb0ELb0ELb0ELb0ELb1ELb1ELb0EEEvNS_16Flash_fwd_paramsE --------------------------
	.section	.text._ZN5flash24flash_fwd_splitkv_kernelI23Flash_fwd_kernel_traitsILi256ELi64ELi64ELi4ELb0ELb0EN7cutlass10bfloat16_tE19Flash_kernel_traitsILi256ELi64ELi64ELi4ES3_EELb0ELb0ELb0ELb0ELb0ELb1ELb1ELb0EEEvNS_16Flash_fwd_paramsE,"ax",@progbits
	.sectioninfo	@"SHI_REGISTERS=255"
	.align	128
        .global         _ZN5flash24flash_fwd_splitkv_kernelI23Flash_fwd_kernel_traitsILi256ELi64ELi64ELi4ELb0ELb0EN7cutlass10bfloat16_tE19Flash_kernel_traitsILi256ELi64ELi64ELi4ES3_EELb0ELb0ELb0ELb0ELb0ELb1ELb1ELb0EEEvNS_16Flash_fwd_paramsE
        .type           _ZN5flash24flash_fwd_splitkv_kernelI23Flash_fwd_kernel_traitsILi256ELi64ELi64ELi4ELb0ELb0EN7cutlass10bfloat16_tE19Flash_kernel_traitsILi256ELi64ELi64ELi4ES3_EELb0ELb0ELb0ELb0ELb0ELb1ELb1ELb0EEEvNS_16Flash_fwd_paramsE,@function
        .size           _ZN5flash24flash_fwd_splitkv_kernelI23Flash_fwd_kernel_traitsILi256ELi64ELi64ELi4ELb0ELb0EN7cutlass10bfloat16_tE19Flash_kernel_traitsILi256ELi64ELi64ELi4ES3_EELb0ELb0ELb0ELb0ELb0ELb1ELb1ELb0EEEvNS_16Flash_fwd_paramsE,(.L_x_8939 - _ZN5flash24flash_fwd_splitkv_kernelI23Flash_fwd_kernel_traitsILi256ELi64ELi64ELi4ELb0ELb0EN7cutlass10bfloat16_tE19Flash_kernel_traitsILi256ELi64ELi64ELi4ES3_EELb0ELb0ELb0ELb0ELb0ELb1ELb1ELb0EEEvNS_16Flash_fwd_paramsE)
        .other          _ZN5flash24flash_fwd_splitkv_kernelI23Flash_fwd_kernel_traitsILi256ELi64ELi64ELi4ELb0ELb0EN7cutlass10bfloat16_tE19Flash_kernel_traitsILi256ELi64ELi64ELi4ES3_EELb0ELb0ELb0ELb0ELb0ELb1ELb1ELb0EEEvNS_16Flash_fwd_paramsE,@"STO_CUDA_ENTRY STV_DEFAULT"
_ZN5flash24flash_fwd_splitkv_kernelI23Flash_fwd_kernel_traitsILi256ELi64ELi64ELi4ELb0ELb0EN7cutlass10bfloat16_tE19Flash_kernel_traitsILi256ELi64ELi64ELi4ES3_EELb0ELb0ELb0ELb0ELb0ELb1ELb1ELb0EEEvNS_16Flash_fwd_paramsE:
.text._ZN5flash24flash_fwd_splitkv_kernelI23Flash_fwd_kernel_traitsILi256ELi64ELi64ELi4ELb0ELb0EN7cutlass10bfloat16_tE19Flash_kernel_traitsILi256ELi64ELi64ELi4ES3_EELb0ELb0ELb0ELb0ELb0ELb1ELb1ELb0EEEvNS_16Flash_fwd_paramsE:
        /* <DEDUP_REMOVED lines=78> */
.L_x_1515:
[----:B------:R-:W-:Y:S02]  /*04e0*/  ULDC UR8, c[0x0][0x218] ;  /* 0x0000860000087ab9 */ /* 0x000fe40000000800 */
.L_x_1516:
        /* <DEDUP_REMOVED lines=101> */
.L_x_1519:
[----:B------:R-:W-:Y:S05]  /*0b40*/  BSYNC B0 ;  /* 0x0000000000007941 */ /* 0x000fea0003800000 */
.L_x_1518:
        /* <DEDUP_REMOVED lines=12> */
.L_x_1521:
[----:B------:R-:W-:Y:S05]  /*0c10*/  BSYNC B0 ;  /* 0x0000000000007941 */ /* 0x000fea0003800000 */
.L_x_1520:
        /* <DEDUP_REMOVED lines=12> */
.L_x_1523:
[----:B------:R-:W-:Y:S05]  /*0ce0*/  BSYNC B0 ;  /* 0x0000000000007941 */ /* 0x000fea0003800000 */
.L_x_1522:
        /* <DEDUP_REMOVED lines=12> */
.L_x_1525:
[----:B------:R-:W-:Y:S05]  /*0db0*/  BSYNC B0 ;  /* 0x0000000000007941 */ /* 0x000fea0003800000 */
.L_x_1524:
        /* <DEDUP_REMOVED lines=12> */
.L_x_1527:
[----:B------:R-:W-:Y:S05]  /*0e80*/  BSYNC B0 ;  /* 0x0000000000007941 */ /* 0x000fea0003800000 */
.L_x_1526:
        /* <DEDUP_REMOVED lines=12> */
.L_x_1529:
[----:B------:R-:W-:Y:S05]  /*0f50*/  BSYNC B0 ;  /* 0x0000000000007941 */ /* 0x000fea0003800000 */
.L_x_1528:
        /* <DEDUP_REMOVED lines=12> */
.L_x_1531:
[----:B------:R-:W-:Y:S05]  /*1020*/  BSYNC B0 ;  /* 0x0000000000007941 */ /* 0x000fea0003800000 */
.L_x_1530:
        /* <DEDUP_REMOVED lines=12> */
.L_x_1533:
[----:B------:R-:W-:Y:S05]  /*10f0*/  BSYNC B0 ;  /* 0x0000000000007941 */ /* 0x000fea0003800000 */
.L_x_1532:
        /* <DEDUP_REMOVED lines=32> */
.L_x_1517:
        /* <DEDUP_REMOVED lines=119> */
.L_x_1534:
        /* <DEDUP_REMOVED lines=19> */
.L_x_1536:
        /* <DEDUP_REMOVED lines=59> */
.L_x_1535:
        /* <DEDUP_REMOVED lines=130> */
.L_x_1538:
[----:B------:R-:W-:Y:S05]  /*2770*/  BSYNC B0 ;  /* 0x0000000000007941 */ /* 0x000fea0003800000 */
.L_x_1537:
        /* <DEDUP_REMOVED lines=45> */
.L_x_1540:
[----:B------:R-:W-:Y:S05]  /*2a50*/  BSYNC B0 ;  /* 0x0000000000007941 */ /* 0x000fea0003800000 */
.L_x_1539:
        /* <DEDUP_REMOVED lines=45> */
.L_x_1542:
[----:B------:R-:W-:Y:S05]  /*2d30*/  BSYNC B0 ;  /* 0x0000000000007941 */ /* 0x000fea0003800000 */
.L_x_1541:
        /* <DEDUP_REMOVED lines=44> */
.L_x_1544:
[----:B------:R-:W-:Y:S05]  /*3000*/  BSYNC B0 ;  /* 0x0000000000007941 */ /* 0x000fea0003800000 */
.L_x_1543:
        /* <DEDUP_REMOVED lines=39> */
.L_x_1546:
[----:B------:R-:W-:Y:S05]  /*3280*/  BSYNC B0 ;  /* 0x0000000000007941 */ /* 0x000fea0003800000 */
.L_x_1545:
        /* <DEDUP_REMOVED lines=41> */
.L_x_1548:
[----:B------:R-:W-:Y:S05]  /*3520*/  BSYNC B0 ;  /* 0x0000000000007941 */ /* 0x000fea0003800000 */
.L_x_1547:
        /* <DEDUP_REMOVED lines=40> */
.L_x_1550:
[----:B------:R-:W-:Y:S05]  /*37b0*/  BSYNC B0 ;  /* 0x0000000000007941 */ /* 0x000fea0003800000 */
.L_x_1549:
        /* <DEDUP_REMOVED lines=42> */
.L_x_1552:
[----:B------:R-:W-:Y:S05]  /*3a60*/  BSYNC B0 ;  /* 0x0000000000007941 */ /* 0x000fea0003800000 */
.L_x_1551:
        /* <DEDUP_REMOVED lines=16> */
[----:B-12---:R-:W-:Y:S01]  /*3b70*/  @!P3 IMAD.MOV.U32 R16, RZ, RZ, R252 ;  /* 0x000000ffff10b224 */ /* 0x006fe200078e00fc */
[----:B------:R1:W-:Y:S01]  /*3b80*/  @P3 STS.128 [R243+0x10000], RZ ;  /* 0x010000fff3003388 */ /* 0x0003e20000000c00 */
[----:B------:R-:W-:Y:S01]  /*3b90*/  @!P3 IMAD.MOV.U32 R17, RZ, RZ, R250 ;  /* 0x000000ffff11b224 */ /* 0x000fe200078e00fa */
[----:B------:R-:W-:Y:S01]  /*3ba0*/  @!P2 MOV R21, R250 ;  /* 0x000000fa0015a202 */ /* 0x000fe20000000f00 */
[----:B------:R-:W-:-:S03]  /*3bb0*/  @!P2 IMAD.MOV.U32 R20, RZ, RZ, R252 ;  /* 0x000000ffff14a224 */ /* 0x000fc600078e00fc */
        /* <DEDUP_REMOVED lines=9> */
[----:B------:R1:W-:Y:S01]  /*3c50*/  @P1 STS.128 [R243+0x14000], RZ ;  /* 0x014000fff3001388 */ /* 0x0003e20000000c00 */
[----:B--2---:R-:W-:Y:S01]  /*3c60*/  @!P1 IMAD.MOV.U32 R16, RZ, RZ, R252 ;  /* 0x000000ffff109224 */ /* 0x004fe200078e00fc */
[----:B------:R-:W-:-:S05]  /*3c70*/  @!P1 MOV R17, R250 ;  /* 0x000000fa00119202 */ /* 0x000fca0000000f00 */
[----:B------:R-:W-:Y:S01]  /*3c80*/  @!PT LDS RZ, [RZ] ;  /* 0x00000000fffff984 */ /* 0x000fe20000000800 */
[----:B------:R-:W-:Y:S01]  /*3c90*/  @!PT LDS RZ, [RZ] ;  /* 0x00000000fffff984 */ /* 0x000fe20000000800 */
[----:B------:R-:W-:Y:S01]  /*3ca0*/  @!PT LDS RZ, [RZ] ;  /* 0x00000000fffff984 */ /* 0x000fe20000000800 */
[----:B------:R1:W-:Y:S04]  /*3cb0*/  @!P1 LDGSTS.E.BYPASS.LTC128B.128 [R243+0x14000], [R16.64+0x100] ;  /* 0x1400010010f39fae */ /* 0x0003e8000b901d5e */
[----:B------:R1:W-:Y:S01]  /*3cc0*/  @P0 STS.128 [R243+0x16000], RZ ;  /* 0x016000fff3000388 */ /* 0x0003e20000000c00 */
[----:B------:R-:W-:Y:S05]  /*3cd0*/  @P0 BRA `(.L_x_1554) ;  /* 0x0000006000000947 */ /* 0x000fea0003800000 */
[----:B-1----:R-:W-:Y:S02]  /*3ce0*/  MOV R16, R252 ;  /* 0x000000fc00107202 */ /* 0x002fe40000000f00 */
[----:B------:R-:W-:-:S05]  /*3cf0*/  MOV R17, R250 ;  /* 0x000000fa00117202 */ /* 0x000fca0000000f00 */
[----:B------:R-:W-:Y:S01]  /*3d00*/  @!PT LDS RZ, [RZ] ;  /* 0x00000000fffff984 */ /* 0x000fe20000000800 */
[----:B------:R-:W-:Y:S01]  /*3d10*/  @!PT LDS RZ, [RZ] ;  /* 0x00000000fffff984 */ /* 0x000fe20000000800 */
[----:B------:R-:W-:Y:S01]  /*3d20*/  @!PT LDS RZ, [RZ] ;  /* 0x00000000fffff984 */ /* 0x000fe20000000800 */
[----:B------:R1:W-:Y:S02]  /*3d30*/  LDGSTS.E.BYPASS.LTC128B.128 [R243+0x16000], [R16.64+0x180] ;  /* 0x1600018010f37fae */ /* 0x0003e4000b901d5e */
.L_x_1554:
[----:B------:R-:W-:Y:S05]  /*3d40*/  BSYNC B0 ;  /* 0x0000000000007941 */ /* 0x000fea0003800000 */
.L_x_1553:
        /* <DEDUP_REMOVED lines=45> */
.L_x_1556:
[----:B------:R-:W-:Y:S05]  /*4020*/  BSYNC B0 ;  /* 0x0000000000007941 */ /* 0x000fea0003800000 */
.L_x_1555:
        /* <DEDUP_REMOVED lines=14> */
[----:B-12---:R-:W-:Y:S01]  /*4110*/  IMAD.U32 R17, RZ, RZ, UR13 ;  /* 0x0000000dff117e24 */ /* 0x006fe2000f8e00ff */
[----:B------:R-:W-:-:S04]  /*4120*/  IADD3 R10, P0, R12, UR13, RZ ;  /* 0x0000000d0c0a7c10 */ /* 0x000fc8000ff1e0ff */
        /* <DEDUP_REMOVED lines=32> */
.L_x_1558:
[----:B------:R-:W-:Y:S05]  /*4330*/  BSYNC B0 ;  /* 0x0000000000007941 */ /* 0x000fea0003800000 */
.L_x_1557:
[----:B------:R-:W-:Y:S01]  /*4340*/  ISETP.GE.AND P0, PT, R8, UR7, PT ;  /* 0x0000000708007c0c */ /* 0x000fe2000bf06270 */
[----:B------:R-:W-:Y:S01]  /*4350*/  BSSY B0, `(.L_x_1559) ;  /* 0x0000032000007945 */ /* 0x000fe20003800000 */
[----:B------:R-:W-:-:S04]  /*4360*/  LEA.HI R11, R9, R96, RZ, 0x5 ;  /* 0x00000060090b7211 */ /* 0x000fc800078f28ff */
        /* <DEDUP_REMOVED lines=15> */
[----:B------:R-:W-:Y:S01]  /*4460*/  @!P4 MOV R13, R250 ;  /* 0x000000fa000dc202 */ /* 0x000fe20000000f00 */
[----:B------:R1:W-:Y:S01]  /*4470*/  @P4 STS.128 [R243+0x11800], RZ ;  /* 0x011800fff3004388 */ /* 0x0003e20000000c00 */
[----:B------:R-:W-:Y:S01]  /*4480*/  @!P4 IMAD.MOV.U32 R12, RZ, RZ, R252 ;  /* 0x000000ffff0cc224 */ /* 0x000fe200078e00fc */
[----:B-1----:R-:W-:Y:S01]  /*4490*/  @!P3 LEA R20, P5, R14, c[0x0][0x170], 0x1 ;  /* 0x00005c000e14ba11 */ /* 0x002fe200078a08ff */
[----:B------:R-:W-:Y:S01]  /*44a0*/  @!P4 IMAD R8, R8, 0x60, RZ ;  /* 0x000000600808c824 */ /* 0x000fe200078e02ff */
[----:B--2---:R-:W-:Y:S01]  /*44b0*/  @!P2 LEA R16, P1, R14, c[0x0][0x170], 0x1 ;  /* 0x00005c000e10aa11 */ /* 0x004fe200078208ff */
[----:B------:R-:W-:-:S04]  /*44c0*/  @!P4 IMAD.WIDE.U32 R12, R9, 0x60, R12 ;  /* 0x00000060090cc825 */ /* 0x000fc800078e000c */
[----:B------:R-:W-:Y:S01]  /*44d0*/  IMAD.IADD R9, R15, 0x1, R10 ;  /* 0x000000010f097824 */ /* 0x000fe200078e020a */
[----:B------:R-:W-:-:S04]  /*44e0*/  @!P4 IADD3 R13, R13, R8, RZ ;  /* 0x000000080d0dc210 */ /* 0x000fc80007ffe0ff */
[C-C-:B------:R-:W-:Y:S01]  /*44f0*/  @!P3 LEA.HI.X R21, R14.reuse, c[0x0][0x174], R9.reuse, 0x1, P5 ;  /* 0x00005d000e15ba11 */ /* 0x140fe200028f0c09 */
[----:B------:R-:W-:Y:S01]  /*4500*/  @!PT LDS RZ, [RZ] ;  /* 0x00000000fffff984 */ /* 0x000fe20000000800 */
[----:B------:R-:W-:Y:S01]  /*4510*/  @!PT LDS RZ, [RZ] ;  /* 0x00000000fffff984 */ /* 0x000fe20000000800 */
[----:B------:R-:W-:Y:S01]  /*4520*/  @!PT LDS RZ, [RZ] ;  /* 0x00000000fffff984 */ /* 0x000fe20000000800 */
[----:B------:R1:W-:Y:S01]  /*4530*/  @!P4 LDGSTS.E.BYPASS.LTC128B.128 [R243+0x11800], [R12.64] ;  /* 0x118000000cf3cfae */ /* 0x0003e2000b901d5e */
[----:B------:R-:W-:-:S03]  /*4540*/  @!P2 LEA.HI.X R17, R14, c[0x0][0x174], R9, 0x1, P1 ;  /* 0x00005d000e11aa11 */ /* 0x000fc600008f0c09 */
        /* <DEDUP_REMOVED lines=18> */
.L_x_1560:
[----:B------:R-:W-:Y:S05]  /*4670*/  BSYNC B0 ;  /* 0x0000000000007941 */ /* 0x000fea0003800000 */
.L_x_1559:
[C---:B--2---:R-:W-:Y:S01]  /*4680*/  IMAD.SHL.U32 R8, R2.reuse, 0x40, RZ ;  /* 0x0000004002087824 */ /* 0x044fe200078e00ff */
[----:B------:R-:W-:Y:S01]  /*4690*/  R2P PR, R2, 0x6 ;  /* 0x0000000602007804 */ /* 0x000fe20000000000 */
[----:B------:R-:W-:Y:S01]  /*46a0*/  IMAD.SHL.U32 R18, R18, 0x8, RZ ;  /* 0x0000000812127824 */ /* 0x000fe200078e00ff */
[----:B------:R-:W0:Y:S01]  /*46b0*/  LDGDEPBAR ;  /* 0x00000000000079af */ /* 0x000e220000000000 */
[----:B------:R-:W-:Y:S01]  /*46c0*/  IMAD R242, R11, 0x400, R0 ;  /* 0x000004000bf27824 */ /* 0x000fe200078e0200 */
[----:B------:R-:W-:Y:S01]  /*46d0*/  LOP3.LUT R9, R8, 0x1c0, RZ, 0xc0, !PT ;  /* 0x000001c008097812 */ /* 0x000fe200078ec0ff */
[----:B------:R-:W-:Y:S02]  /*46e0*/  UISETP.GT.AND UP0, UPT, UR11, UR19, UPT ;  /* 0x000000130b00728c */ /* 0x000fe4000bf04270 */
        /* <DEDUP_REMOVED lines=8> */
[----:B-1----:R-:W-:Y:S03]  /*4770*/  LDSM.16.M88.4 R28, [R240] ;  /* 0x00000000f01c783b */ /* 0x002fe60000000200 */
[----:B------:R-:W-:Y:S01]  /*4780*/  IMAD R241, R241, 0x200, R8 ;  /* 0x00000200f1f17824 */ /* 0x000fe200078e0208 */
[----:B------:R-:W-:Y:S03]  /*4790*/  LDSM.16.M88.4 R72, [R238] ;  /* 0x00000000ee48783b */ /* 0x000fe60000000200 */
[----:B------:R-:W-:Y:S01]  /*47a0*/  IMAD.SHL.U32 R241, R241, 0x2, RZ ;  /* 0x00000002f1f17824 */ /* 0x000fe200078e00ff */
[----:B------:R-:W-:Y:S04]  /*47b0*/  LDSM.16.M88.4 R84, [R238+0x4000] ;  /* 0x00400000ee54783b */ /* 0x000fe80000000200 */
[----:B------:R-:W1:Y:S01]  /*47c0*/  LDSM.16.M88.4 R20, [R241+0x8000] ;  /* 0x00800000f114783b */ /* 0x000e620000000200 */
[----:B------:R-:W-:-:S02]  /*47d0*/  IADD3 R2, R241, 0x8000, RZ ;  /* 0x00008000f1027810 */ /* 0x000fc40007ffe0ff */
[----:B------:R-:W-:Y:S01]  /*47e0*/  IADD3 R239, R241, 0x8020, RZ ;  /* 0x00008020f1ef7810 */ /* 0x000fe20007ffe0ff */
[----:B------:R-:W2:Y:S01]  /*47f0*/  LDSM.16.M88.4 R44, [R241+0x8800] ;  /* 0x00880000f12c783b */ /* 0x000ea20000000200 */
[----:B------:R-:W-:Y:S01]  /*4800*/  @P1 IADD3 R239, R2, -0x20, RZ ;  /* 0xffffffe002ef1810 */ /* 0x000fe20007ffe0ff */
[----:B------:R-:W-:Y:S02]  /*4810*/  IMAD.MOV.U32 R2, RZ, RZ, 0x40 ;  /* 0x00000040ff027424 */ /* 0x000fe400078e00ff */
[----:B------:R-:W-:Y:S01]  /*4820*/  LDSM.16.M88.4 R56, [R241+0x9000] ;  /* 0x00900000f138783b */ /* 0x000fe20000000200 */
[C---:B------:R-:W-:Y:S02]  /*4830*/  IADD3 R231, R239.reuse, 0x800, RZ ;  /* 0x00000800efe77810 */ /* 0x040fe40007ffe0ff */
[----:B------:R-:W-:Y:S01]  /*4840*/  SEL R2, R2, 0xffffffc0, !P2 ;  /* 0xffffffc002027807 */ /* 0x000fe20005000000 */
[----:B------:R-:W5:Y:S01]  /*4850*/  LDSM.16.M88.4 R16, [R239] ;  /* 0x00000000ef10783b */ /* 0x000f620000000200 */
[----:B------:R-:W-:-:S02]  /*4860*/  IADD3 R230, R239, 0x1000, RZ ;  /* 0x00001000efe67810 */ /* 0x000fc40007ffe0ff */
[----:B------:R-:W-:Y:S01]  /*4870*/  IADD3 R229, R239, 0x1800, RZ ;  /* 0x00001800efe57810 */ /* 0x000fe20007ffe0ff */
[----:B------:R-:W3:Y:S01]  /*4880*/  LDSM.16.M88.4 R24, [R241+0x9800] ;  /* 0x00980000f118783b */ /* 0x000ee20000000200 */
[----:B------:R-:W-:Y:S01]  /*4890*/  IMAD.IADD R235, R241, 0x1, R2 ;  /* 0x00000001f1eb7824 */ /* 0x000fe200078e0202 */
[C---:B------:R-:W-:Y:S01]  /*48a0*/  IADD3 R227, R239.reuse, 0x2000, RZ ;  /* 0x00002000efe37810 */ /* 0x040fe20007ffe0ff */
[----:B------:R-:W-:Y:S01]  /*48b0*/  IMAD.IADD R228, R2, 0x1, R239 ;  /* 0x0000000102e47824 */ /* 0x000fe200078e02ef */
[----:B------:R-:W-:Y:S01]  /*48c0*/  LDSM.16.M88.4 R52, [R239+0x800] ;  /* 0x00080000ef34783b */ /* 0x000fe20000000200 */
[C---:B------:R-:W-:Y:S02]  /*48d0*/  IADD3 R226, R239.reuse, 0x2800, RZ ;  /* 0x00002800efe27810 */ /* 0x040fe40007ffe0ff */
[C---:B------:R-:W-:Y:S01]  /*48e0*/  IADD3 R225, R239.reuse, 0x3000, RZ ;  /* 0x00003000efe17810 */ /* 0x040fe20007ffe0ff */
[----:B------:R-:W4:Y:S01]  /*48f0*/  LDSM.16.M88.4 R12, [R235+0x8000] ;  /* 0x00800000eb0c783b */ /* 0x000f220000000200 */
[----:B------:R-:W-:-:S02]  /*4900*/  IADD3 R224, R239, 0x3800, RZ ;  /* 0x00003800efe07810 */ /* 0x000fc40007ffe0ff */
[C---:B------:R-:W-:Y:S01]  /*4910*/  IADD3 R223, R239.reuse, 0x4000, RZ ;  /* 0x00004000efdf7810 */ /* 0x040fe20007ffe0ff */
[----:B------:R-:W3:Y:S01]  /*4920*/  LDSM.16.M88.4 R48, [R239+0x1000] ;  /* 0x00100000ef30783b */ /* 0x000ee20000000200 */
[C---:B------:R-:W-:Y:S02]  /*4930*/  IADD3 R222, R239.reuse, 0x4800, RZ ;  /* 0x00004800efde7810 */ /* 0x040fe40007ffe0ff */
[C---:B------:R-:W-:Y:S01]  /*4940*/  IADD3 R221, R239.reuse, 0x5000, RZ ;  /* 0x00005000efdd7810 */ /* 0x040fe20007ffe0ff */
[----:B------:R-:W3:Y:S01]  /*4950*/  LDSM.16.M88.4 R40, [R239+0x1800] ;  /* 0x00180000ef28783b */ /* 0x000ee20000000200 */
[C---:B------:R-:W-:Y:S02]  /*4960*/  IADD3 R220, R239.reuse, 0x5800, RZ ;  /* 0x00005800efdc7810 */ /* 0x040fe40007ffe0ff */
[C---:B------:R-:W-:Y:S01]  /*4970*/  IADD3 R219, R239.reuse, 0x6000, RZ ;  /* 0x00006000efdb7810 */ /* 0x040fe20007ffe0ff */
[----:B------:R-:W-:Y:S01]  /*4980*/  LDSM.16.M88.4 R80, [R235+0x8800] ;  /* 0x00880000eb50783b */ /* 0x000fe20000000200 */
[----:B------:R-:W-:-:S02]  /*4990*/  IADD3 R218, R239, 0x6800, RZ ;  /* 0x00006800efda7810 */ /* 0x000fc40007ffe0ff */
[C---:B------:R-:W-:Y:S01]  /*49a0*/  IADD3 R217, R239.reuse, 0x7000, RZ ;  /* 0x00007000efd97810 */ /* 0x040fe20007ffe0ff */
[----:B-1----:R-:W-:Y:S01]  /*49b0*/  HMMA.16816.F32.BF16 R8, R36, R20, RZ ;  /* 0x000000142408723c */ /* 0x002fe200000418ff */
[----:B------:R-:W-:Y:S01]  /*49c0*/  LDSM.16.M88.4 R68, [R235+0x9000] ;  /* 0x00900000eb44783b */ /* 0x000fe20000000200 */
[----:B------:R-:W-:-:S03]  /*49d0*/  IADD3 R216, R239, 0x7800, RZ ;  /* 0x00007800efd87810 */ /* 0x000fc60007ffe0ff */
[----:B------:R-:W-:Y:S03]  /*49e0*/  LDSM.16.M88.4 R64, [R235+0x9800] ;  /* 0x00980000eb40783b */ /* 0x000fe60000000200 */
[C---:B------:R-:W-:Y:S01]  /*49f0*/  HMMA.16816.F32.BF16 R20, R36.reuse, R22, RZ ;  /* 0x000000162414723c */ /* 0x040fe200000418ff */
[----:B------:R-:W-:Y:S04]  /*4a00*/  LDSM.16.M88.4 R92, [R241+0xe800] ;  /* 0x00e80000f15c783b */ /* 0x000fe80000000200 */
[----:B------:R-:W-:Y:S03]  /*4a10*/  LDSM.16.M88.4 R88, [R235+0xe000] ;  /* 0x00e00000eb58783b */ /* 0x000fe60000000200 */
[----:B--2---:R-:W-:Y:S08]  /*4a20*/  HMMA.16816.F32.BF16 R32, R36, R44, RZ ;  /* 0x0000002c2420723c */ /* 0x004ff000000418ff */
[----:B-----5:R-:W-:Y:S08]  /*4a30*/  HMMA.16816.F32.BF16 R8, R28, R16, R8 ;  /* 0x000000101c08723c */ /* 0x020ff00000041808 */
[C---:B------:R-:W-:Y:S08]  /*4a40*/  HMMA.16816.F32.BF16 R60, R36.reuse, R56, RZ ;  /* 0x00000038243c723c */ /* 0x040ff000000418ff */
[C---:B------:R-:W-:Y:S08]  /*4a50*/  HMMA.16816.F32.BF16 R44, R36.reuse, R46, RZ ;  /* 0x0000002e242c723c */ /* 0x040ff000000418ff */
[C---:B------:R-:W-:Y:S08]  /*4a60*/  HMMA.16816.F32.BF16 R56, R36.reuse, R58, RZ ;  /* 0x0000003a2438723c */ /* 0x040ff000000418ff */
[C---:B---3--:R-:W-:Y:S08]  /*4a70*/  HMMA.16816.F32.BF16 R76, R36.reuse, R24, RZ ;  /* 0x00000018244c723c */ /* 0x048ff000000418ff */
[----:B------:R-:W-:Y:S01]  /*4a80*/  HMMA.16816.F32.BF16 R36, R36, R26, RZ ;  /* 0x0000001a2424723c */ /* 0x000fe200000418ff */
[----:B------:R-:W-:Y:S07]  /*4a90*/  LDSM.16.M88.4 R24, [R237] ;  /* 0x00000000ed18783b */ /* 0x000fee0000000200 */
[----:B------:R-:W-:Y:S01]  /*4aa0*/  HMMA.16816.F32.BF16 R20, R28, R18, R20 ;  /* 0x000000121c14723c */ /* 0x000fe20000041814 */
[----:B------:R-:W1:Y:S07]  /*4ab0*/  LDSM.16.M88.4 R16, [R228] ;  /* 0x00000000e410783b */ /* 0x000e6e0000000200 */
[----:B----4-:R-:W-:Y:S08]  /*4ac0*/  HMMA.16816.F32.BF16 R8, R72, R12, R8 ;  /* 0x0000000c4808723c */ /* 0x010ff00000041808 */
        /* <DEDUP_REMOVED lines=10> */
[----:B------:R-:W-:Y:S01]  /*4b70*/  HMMA.16816.F32.BF16 R20, R72, R14, R20 ;  /* 0x0000000e4814723c */ /* 0x000fe20000041814 */
[----:B------:R-:W2:Y:S07]  /*4b80*/  LDSM.16.M88.4 R12, [R241+0xa000] ;  /* 0x00a00000f10c783b */ /* 0x000eae0000000200 */
[----:B-1----:R-:W-:Y:S08]  /*4b90*/  HMMA.16816.F32.BF16 R8, R24, R16, R8 ;  /* 0x000000101808723c */ /* 0x002ff00000041808 */
        /* <DEDUP_REMOVED lines=11> */
[----:B------:R-:W1:Y:S07]  /*4c50*/  LDSM.16.M88.4 R16, [R239+0x2000] ;  /* 0x00200000ef10783b */ /* 0x000e6e0000000200 */
[----:B--2---:R-:W-:Y:S08]  /*4c60*/  HMMA.16816.F32.BF16 R8, R28, R12, R8 ;  /* 0x0000000c1c08723c */ /* 0x004ff00000041808 */
        /* <DEDUP_REMOVED lines=40> */
[----:B------:R-:W-:Y:S01]  /*4ef0*/  HMMA.16816.F32.BF16 R72, R12, R66, R72 ;  /* 0x000000420c48723c */ /* 0x000fe20000041848 */
[----:B------:R-:W-:Y:S07]  /*4f00*/  LDSM.16.M88.4 R64, [R239+0x4000] ;  /* 0x00400000ef40783b */ /* 0x000fee0000000200 */
[----:B------:R-:W-:Y:S01]  /*4f10*/  HMMA.16816.F32.BF16 R20, R28, R18, R20 ;  /* 0x000000121c14723c */ /* 0x000fe20000041814 */
[----:B------:R-:W1:Y:S07]  /*4f20*/  LDSM.16.M88.4 R16, [R240+0x4000] ;  /* 0x00400000f010783b */ /* 0x000e6e0000000200 */
[C---:B------:R-:W-:Y:S08]  /*4f30*/  HMMA.16816.F32.BF16 R32, R12.reuse, R80, R32 ;  /* 0x000000500c20723c */ /* 0x040ff00000041820 */
[C---:B------:R-:W-:Y:S01]  /*4f40*/  HMMA.16816.F32.BF16 R44, R12.reuse, R82, R44 ;  /* 0x000000520c2c723c */ /* 0x040fe2000004182c */
[----:B------:R-:W-:Y:S07]  /*4f50*/  LDSM.16.M88.4 R80, [R235+0xc800] ;  /* 0x00c80000eb50783b */ /* 0x000fee0000000200 */
[C---:B------:R-:W-:Y:S08]  /*4f60*/  HMMA.16816.F32.BF16 R60, R12.reuse, R68, R60 ;  /* 0x000000440c3c723c */ /* 0x040ff0000004183c */
[----:B------:R-:W-:Y:S01]  /*4f70*/  HMMA.16816.F32.BF16 R56, R12, R70, R56 ;  /* 0x000000460c38723c */ /* 0x000fe20000041838 */
[----:B------:R-:W3:Y:S04]  /*4f80*/  LDSM.16.M88.4 R12, [R241+0xc800] ;  /* 0x00c80000f10c783b */ /* 0x000ee80000000200 */
[----:B------:R-:W-:Y:S03]  /*4f90*/  LDSM.16.M88.4 R68, [R237+0x4000] ;  /* 0x00400000ed44783b */ /* 0x000fe60000000200 */
[C---:B--2---:R-:W-:Y:S08]  /*4fa0*/  HMMA.16816.F32.BF16 R8, R36.reuse, R24, R8 ;  /* 0x000000182408723c */ /* 0x044ff00000041808 */
[----:B------:R-:W-:Y:S01]  /*4fb0*/  HMMA.16816.F32.BF16 R20, R36, R26, R20 ;  /* 0x0000001a2414723c */ /* 0x000fe20000041814 */
[----:B------:R-:W2:Y:S07]  /*4fc0*/  LDSM.16.M88.4 R24, [R235+0xc000] ;  /* 0x00c00000eb18783b */ /* 0x000eae0000000200 */
[C---:B------:R-:W-:Y:S08]  /*4fd0*/  HMMA.16816.F32.BF16 R32, R28.reuse, R52, R32 ;  /* 0x000000341c20723c */ /* 0x040ff00000041820 */
[C---:B------:R-:W-:Y:S01]  /*4fe0*/  HMMA.16816.F32.BF16 R44, R28.reuse, R54, R44 ;  /* 0x000000361c2c723c */ /* 0x040fe2000004182c */
[----:B------:R-:W4:Y:S07]  /*4ff0*/  LDSM.16.M88.4 R52, [R241+0xd000] ;  /* 0x00d00000f134783b */ /* 0x000f2e0000000200 */
[C---:B------:R-:W-:Y:S08]  /*5000*/  HMMA.16816.F32.BF16 R60, R28.reuse, R48, R60 ;  /* 0x000000301c3c723c */ /* 0x040ff0000004183c */
[----:B------:R-:W-:Y:S01]  /*5010*/  HMMA.16816.F32.BF16 R56, R28, R50, R56 ;  /* 0x000000321c38723c */ /* 0x000fe20000041838 */
[----:B------:R-:W5:Y:S07]  /*5020*/  LDSM.16.M88.4 R48, [R241+0xd800] ;  /* 0x00d80000f130783b */ /* 0x000f6e0000000200 */
[----:B-1----:R-:W-:Y:S08]  /*5030*/  HMMA.16816.F32.BF16 R8, R16, R64, R8 ;  /* 0x000000401008723c */ /* 0x002ff00000041808 */
[C---:B------:R-:W-:Y:S08]  /*5040*/  HMMA.16816.F32.BF16 R76, R28.reuse, R40, R76 ;  /* 0x000000281c4c723c */ /* 0x040ff0000004184c */
[----:B------:R-:W-:Y:S01]  /*5050*/  HMMA.16816.F32.BF16 R72, R28, R42, R72 ;  /* 0x0000002a1c48723c */ /* 0x000fe20000041848 */
[----:B------:R-:W1:Y:S04]  /*5060*/  LDSM.16.M88.4 R40, [R239+0x4800] ;  /* 0x00480000ef28783b */ /* 0x000e680000000200 */
[----:B------:R-:W1:Y:S03]  /*5070*/  LDSM.16.M88.4 R28, [R228+0x4000] ;  /* 0x00400000e41c783b */ /* 0x000e660000000200 */
[C---:B---3--:R-:W-:Y:S08]  /*5080*/  HMMA.16816.F32.BF16 R32, R36.reuse, R12, R32 ;  /* 0x0000000c2420723c */ /* 0x048ff00000041820 */
[----:B------:R-:W-:Y:S01]  /*5090*/  HMMA.16816.F32.BF16 R44, R36, R14, R44 ;  /* 0x0000000e242c723c */ /* 0x000fe2000004182c */
[----:B------:R-:W3:Y:S07]  /*50a0*/  LDSM.16.M88.4 R12, [R239+0x5000] ;  /* 0x00500000ef0c783b */ /* 0x000eee0000000200 */
[----:B------:R-:W-:Y:S01]  /*50b0*/  HMMA.16816.F32.BF16 R20, R16, R66, R20 ;  /* 0x000000421014723c */ /* 0x000fe20000041814 */
[----:B------:R-:W-:Y:S07]  /*50c0*/  LDSM.16.M88.4 R64, [R239+0x5800] ;  /* 0x00580000ef40783b */ /* 0x000fee0000000200 */
[----:B--2---:R-:W-:Y:S08]  /*50d0*/  HMMA.16816.F32.BF16 R8, R84, R24, R8 ;  /* 0x000000185408723c */ /* 0x004ff00000041808 */
[C---:B----4-:R-:W-:Y:S08]  /*50e0*/  HMMA.16816.F32.BF16 R60, R36.reuse, R52, R60 ;  /* 0x00000034243c723c */ /* 0x050ff0000004183c */
[C---:B------:R-:W-:Y:S01]  /*50f0*/  HMMA.16816.F32.BF16 R56, R36.reuse, R54, R56 ;  /* 0x000000362438723c */ /* 0x040fe20000041838 */
[----:B------:R-:W-:Y:S07]  /*5100*/  LDSM.16.M88.4 R52, [R242+0x6000] ;  /* 0x00600000f234783b */ /* 0x000fee0000000200 */
[C---:B-----5:R-:W-:Y:S08]  /*5110*/  HMMA.16816.F32.BF16 R76, R36.reuse, R48, R76 ;  /* 0x00000030244c723c */ /* 0x060ff0000004184c */
[----:B------:R-:W-:Y:S01]  /*5120*/  HMMA.16816.F32.BF16 R72, R36, R50, R72 ;  /* 0x000000322448723c */ /* 0x000fe20000041848 */
[----:B------:R-:W2:Y:S04]  /*5130*/  LDSM.16.M88.4 R36, [R241+0xe000] ;  /* 0x00e00000f124783b */ /* 0x000ea80000000200 */
[----:B------:R-:W-:Y:S03]  /*5140*/  LDSM.16.M88.4 R48, [R239+0x6000] ;  /* 0x00600000ef30783b */ /* 0x000fe60000000200 */
[C---:B-1----:R-:W-:Y:S08]  /*5150*/  HMMA.16816.F32.BF16 R32, R16.reuse, R40, R32 ;  /* 0x000000281020723c */ /* 0x042ff00000041820 */
[----:B------:R-:W-:Y:S01]  /*5160*/  HMMA.16816.F32.BF16 R44, R16, R42, R44 ;  /* 0x0000002a102c723c */ /* 0x000fe2000004182c */
[----:B------:R-:W-:Y:S07]  /*5170*/  LDSM.16.M88.4 R40, [R240+0x6000] ;  /* 0x00600000f028783b */ /* 0x000fee0000000200 */
[----:B------:R-:W-:Y:S01]  /*5180*/  HMMA.16816.F32.BF16 R20, R84, R26, R20 ;  /* 0x0000001a5414723c */ /* 0x000fe20000041814 */
[----:B------:R-:W-:Y:S07]  /*5190*/  LDSM.16.M88.4 R24, [R235+0xd000] ;  /* 0x00d00000eb18783b */ /* 0x000fee0000000200 */
[----:B------:R-:W-:Y:S08]  /*51a0*/  HMMA.16816.F32.BF16 R8, R68, R28, R8 ;  /* 0x0000001c4408723c */ /* 0x000ff00000041808 */
[C---:B---3--:R-:W-:Y:S08]  /*51b0*/  HMMA.16816.F32.BF16 R60, R16.reuse, R12, R60 ;  /* 0x0000000c103c723c */ /* 0x048ff0000004183c */
[----:B------:R-:W-:Y:S01]  /*51c0*/  HMMA.16816.F32.BF16 R56, R16, R14, R56 ;  /* 0x0000000e1038723c */ /* 0x000fe20000041838 */
[----:B------:R-:W1:Y:S07]  /*51d0*/  LDSM.16.M88.4 R12, [R228+0x4800] ;  /* 0x00480000e40c783b */ /* 0x000e6e0000000200 */
[----:B------:R-:W-:Y:S08]  /*51e0*/  HMMA.16816.F32.BF16 R32, R84, R80, R32 ;  /* 0x000000505420723c */ /* 0x000ff00000041820 */
[----:B------:R-:W-:Y:S01]  /*51f0*/  HMMA.16816.F32.BF16 R20, R68, R30, R20 ;  /* 0x0000001e4414723c */ /* 0x000fe20000041814 */
[----:B------:R-:W3:Y:S07]  /*5200*/  LDSM.16.M88.4 R28, [R238+0x6000] ;  /* 0x00600000ee1c783b */ /* 0x000eee0000000200 */
[----:B--2---:R-:W-:Y:S08]  /*5210*/  HMMA.16816.F32.BF16 R8, R52, R36, R8 ;  /* 0x000000243408723c */ /* 0x004ff00000041808 */
[----:B------:R-:W-:Y:S01]  /*5220*/  HMMA.16816.F32.BF16 R44, R84, R82, R44 ;  /* 0x00000052542c723c */ /* 0x000fe2000004182c */
[----:B------:R-:W-:Y:S07]  /*5230*/  LDSM.16.M88.4 R80, [R235+0xd800] ;  /* 0x00d80000eb50783b */ /* 0x000fee0000000200 */
[----:B------:R-:W-:Y:S01]  /*5240*/  HMMA.16816.F32.BF16 R20, R52, R38, R20 ;  /* 0x000000263414723c */ /* 0x000fe20000041814 */
[----:B------:R-:W-:Y:S07]  /*5250*/  LDSM.16.M88.4 R36, [R239+0x6800] ;  /* 0x00680000ef24783b */ /* 0x000fee0000000200 */
[----:B-1----:R-:W-:Y:S08]  /*5260*/  HMMA.16816.F32.BF16 R32, R68, R12, R32 ;  /* 0x0000000c4420723c */ /* 0x002ff00000041820 */
[----:B------:R-:W-:Y:S08]  /*5270*/  HMMA.16816.F32.BF16 R8, R40, R48, R8 ;  /* 0x000000302808723c */ /* 0x000ff00000041808 */
[----:B------:R-:W-:Y:S01]  /*5280*/  HMMA.16816.F32.BF16 R44, R68, R14, R44 ;  /* 0x0000000e442c723c */ /* 0x000fe2000004182c */
[----:B------:R-:W-:Y:S07]  /*5290*/  LDSM.16.M88.4 R12, [R228+0x6000] ;  /* 0x00600000e40c783b */ /* 0x000fee0000000200 */
[C---:B------:R-:W-:Y:S08]  /*52a0*/  HMMA.16816.F32.BF16 R76, R16.reuse, R64, R76 ;  /* 0x00000040104c723c */ /* 0x040ff0000004184c */
[----:B------:R-:W-:Y:S01]  /*52b0*/  HMMA.16816.F32.BF16 R72, R16, R66, R72 ;  /* 0x000000421048723c */ /* 0x000fe20000041848 */
[----:B------:R-:W1:Y:S04]  /*52c0*/  LDSM.16.M88.4 R64, [R228+0x5000] ;  /* 0x00500000e440783b */ /* 0x000e680000000200 */
[----:B------:R-:W2:Y:S03]  /*52d0*/  LDSM.16.M88.4 R16, [R237+0x6000] ;  /* 0x00600000ed10783b */ /* 0x000ea60000000200 */
[----:B------:R-:W-:Y:S08]  /*52e0*/  HMMA.16816.F32.BF16 R60, R84, R24, R60 ;  /* 0x00000018543c723c */ /* 0x000ff0000004183c */
[----:B------:R-:W-:Y:S08]  /*52f0*/  HMMA.16816.F32.BF16 R32, R52, R92, R32 ;  /* 0x0000005c3420723c */ /* 0x000ff00000041820 */
[----:B------:R-:W-:Y:S01]  /*5300*/  HMMA.16816.F32.BF16 R20, R40, R50, R20 ;  /* 0x000000322814723c */ /* 0x000fe20000041814 */
[----:B------:R-:W4:Y:S07]  /*5310*/  LDSM.16.M88.4 R48, [R241+0xf000] ;  /* 0x00f00000f130783b */ /* 0x000f2e0000000200 */
[----:B---3--:R-:W-:Y:S08]  /*5320*/  HMMA.16816.F32.BF16 R8, R28, R88, R8 ;  /* 0x000000581c08723c */ /* 0x008ff00000041808 */
[----:B------:R-:W-:Y:S08]  /*5330*/  HMMA.16816.F32.BF16 R44, R52, R94, R44 ;  /* 0x0000005e342c723c */ /* 0x000ff0000004182c */
[----:B------:R-:W-:Y:S01]  /*5340*/  HMMA.16816.F32.BF16 R56, R84, R26, R56 ;  /* 0x0000001a5438723c */ /* 0x000fe20000041838 */
[----:B------:R-:W3:Y:S07]  /*5350*/  LDSM.16.M88.4 R24, [R235+0xe800] ;  /* 0x00e80000eb18783b */ /* 0x000eee0000000200 */
[----:B-1----:R-:W-:Y:S08]  /*5360*/  HMMA.16816.F32.BF16 R60, R68, R64, R60 ;  /* 0x00000040443c723c */ /* 0x002ff0000004183c */
[----:B------:R-:W-:Y:S08]  /*5370*/  HMMA.16816.F32.BF16 R32, R40, R36, R32 ;  /* 0x000000242820723c */ /* 0x000ff00000041820 */
[----:B------:R-:W-:Y:S01]  /*5380*/  HMMA.16816.F32.BF16 R20, R28, R90, R20 ;  /* 0x0000005a1c14723c */ /* 0x000fe20000041814 */
[----:B------:R-:W-:Y:S07]  /*5390*/  LDSM.16.M88.4 R88, [R239+0x7000] ;  /* 0x00700000ef58783b */ /* 0x000fee0000000200 */
[----:B--2---:R-:W-:Y:S08]  /*53a0*/  HMMA.16816.F32.BF16 R8, R16, R12, R8 ;  /* 0x0000000c1008723c */ /* 0x004ff00000041808 */
[----:B------:R-:W-:Y:S01]  /*53b0*/  HMMA.16816.F32.BF16 R44, R40, R38, R44 ;  /* 0x00000026282c723c */ /* 0x000fe2000004182c */
[----:B------:R-:W1:Y:S07]  /*53c0*/  LDSM.16.M88.4 R36, [R228+0x5800] ;  /* 0x00580000e424783b */ /* 0x000e6e0000000200 */
[C---:B------:R-:W-:Y:S08]  /*53d0*/  HMMA.16816.F32.BF16 R76, R84.reuse, R80, R76 ;  /* 0x00000050544c723c */ /* 0x040ff0000004184c */
[----:B------:R-:W-:Y:S01]  /*53e0*/  HMMA.16816.F32.BF16 R80, R84, R82, R72 ;  /* 0x000000525450723c */ /* 0x000fe20000041848 */
[----:B------:R-:W2:Y:S01]  /*53f0*/  LDSM.16.M88.4 R72, [R228+0x6800] ;  /* 0x00680000e448783b */ /* 0x000ea20000000200 */
[----:B------:R-:W-:-:S02]  /*5400*/  FMUL.FTZ R2, R8, c[0x0][0x2ec] ;  /* 0x0000bb0008027a20 */ /* 0x000fc40000410000 */
[----:B------:R-:W-:-:S04]  /*5410*/  FMUL.FTZ R64, R11, c[0x0][0x2ec] ;  /* 0x0000bb000b407a20 */ /* 0x000fc80000410000 */
[----:B----4-:R-:W-:Y:S01]  /*5420*/  HMMA.16816.F32.BF16 R60, R52, R48, R60 ;  /* 0x00000030343c723c */ /* 0x010fe2000004183c */
[----:B------:R-:W-:Y:S06]  /*5430*/  MUFU.TANH R2, R2 ;  /* 0x0000000200027308 */ /* 0x000fec0000002400 */
[----:B------:R-:W-:Y:S01]  /*5440*/  FMUL.FTZ R48, R9, c[0x0][0x2ec] ;  /* 0x0000bb0009307a20 */ /* 0x000fe20000410000 */
[----:B------:R-:W-:Y:S01]  /*5450*/  HMMA.16816.F32.BF16 R56, R68, R66, R56 ;  /* 0x000000424438723c */ /* 0x000fe20000041838 */
[----:B------:R-:W-:Y:S01]  /*5460*/  FMUL.FTZ R49, R10, c[0x0][0x2ec] ;  /* 0x0000bb000a317a20 */ /* 0x000fe20000410000 */
[----:B------:R-:W-:Y:S01]  /*5470*/  MUFU.TANH R64, R64 ;  /* 0x0000004000407308 */ /* 0x000fe20000002400 */
[----:B------:R-:W4:Y:S05]  /*5480*/  LDSM.16.M88.4 R8, [R241+0xf800] ;  /* 0x00f80000f108783b */ /* 0x000f2a0000000200 */
[----:B---3--:R-:W-:Y:S02]  /*5490*/  HMMA.16816.F32.BF16 R32, R28, R24, R32 ;  /* 0x000000181c20723c */ /* 0x008fe40000041820 */
[----:B------:R-:W-:Y:S06]  /*54a0*/  MUFU.TANH R48, R48 ;  /* 0x0000003000307308 */ /* 0x000fec0000002400 */
[----:B------:R-:W-:Y:S01]  /*54b0*/  HMMA.16816.F32.BF16 R20, R16, R14, R20 ;  /* 0x0000000e1014723c */ /* 0x000fe20000041814 */
[----:B------:R-:W-:Y:S01]  /*54c0*/  LDSM.16.M88.4 R12, [R235+0xf000] ;  /* 0x00f00000eb0c783b */ /* 0x000fe20000000200 */
[----:B------:R-:W3:Y:S06]  /*54d0*/  MUFU.TANH R49, R49 ;  /* 0x0000003100317308 */ /* 0x000eec0000002400 */
[C---:B-1----:R-:W-:Y:S08]  /*54e0*/  HMMA.16816.F32.BF16 R76, R68.reuse, R36, R76 ;  /* 0x00000024444c723c */ /* 0x042ff0000004184c */
[----:B------:R-:W-:Y:S08]  /*54f0*/  HMMA.16816.F32.BF16 R80, R68, R38, R80 ;  /* 0x000000264450723c */ /* 0x000ff00000041850 */
[----:B------:R-:W-:Y:S01]  /*5500*/  HMMA.16816.F32.BF16 R56, R52, R50, R56 ;  /* 0x000000323438723c */ /* 0x000fe20000041838 */
[----:B------:R-:W-:-:S02]  /*5510*/  FMUL.FTZ R65, R20, c[0x0][0x2ec] ;  /* 0x0000bb0014417a20 */ /* 0x000fc40000410000 */
[----:B------:R-:W-:Y:S02]  /*5520*/  FMUL.FTZ R36, R22, c[0x0][0x2ec] ;  /* 0x0000bb0016247a20 */ /* 0x000fe40000410000 */
[----:B------:R-:W-:Y:S02]  /*5530*/  FMUL.FTZ R37, R23, c[0x0][0x2ec] ;  /* 0x0000bb0017257a20 */ /* 0x000fe40000410000 */
[----:B------:R-:W-:Y:S01]  /*5540*/  FMUL.FTZ R50, R21, c[0x0][0x2ec] ;  /* 0x0000bb0015327a20 */ /* 0x000fe20000410000 */
[----:B--2---:R-:W-:Y:S01]  /*5550*/  HMMA.16816.F32.BF16 R32, R16, R72, R32 ;  /* 0x000000481020723c */ /* 0x004fe20000041820 */
[----:B------:R-:W1:Y:S01]  /*5560*/  LDSM.16.M88.4 R20, [R239+0x7800] ;  /* 0x00780000ef14783b */ /* 0x000e620000000200 */
[----:B------:R-:W-:Y:S06]  /*5570*/  MUFU.TANH R65, R65 ;  /* 0x0000004100417308 */ /* 0x000fec0000002400 */
[C---:B----4-:R-:W-:Y:S02]  /*5580*/  HMMA.16816.F32.BF16 R76, R52.reuse, R8, R76 ;  /* 0x00000008344c723c */ /* 0x050fe4000004184c */
[----:B------:R-:W2:Y:S06]  /*5590*/  MUFU.TANH R36, R36 ;  /* 0x0000002400247308 */ /* 0x000eac0000002400 */
[----:B------:R-:W-:Y:S02]  /*55a0*/  HMMA.16816.F32.BF16 R80, R52, R10, R80 ;  /* 0x0000000a3450723c */ /* 0x000fe40000041850 */
[----:B------:R-:W-:Y:S05]  /*55b0*/  MUFU.TANH R50, R50 ;  /* 0x0000003200327308 */ /* 0x000fea0000002400 */
[----:B------:R-:W-:Y:S01]  /*55c0*/  IMAD.SHL.U32 R10, R96, 0x2, RZ ;  /* 0x00000002600a7824 */ /* 0x000fe200078e00ff */
[----:B------:R-:W-:Y:S01]  /*55d0*/  HMMA.16816.F32.BF16 R60, R40, R88, R60 ;  /* 0x00000058283c723c */ /* 0x000fe2000004183c */
[----:B------:R-:W-:Y:S01]  /*55e0*/  FMUL.FTZ R51, R32, c[0x0][0x2ec] ;  /* 0x0000bb0020337a20 */ /* 0x000fe20000410000 */
[----:B------:R-:W4:Y:S01]  /*55f0*/  MUFU.TANH R37, R37 ;  /* 0x0000002500257308 */ /* 0x000f220000002400 */
[----:B------:R-:W-:Y:S01]  /*5600*/  FMUL.FTZ R66, R33, c[0x0][0x2ec] ;  /* 0x0000bb0021427a20 */ /* 0x000fe20000410000 */
[----:B------:R-:W-:Y:S01]  /*5610*/  LOP3.LUT R10, R10, 0x6, RZ, 0xc0, !PT ;  /* 0x000000060a0a7812 */ /* 0x000fe200078ec0ff */
[----:B------:R-:W-:-:S02]  /*5620*/  FMUL.FTZ R8, R34, c[0x0][0x2ec] ;  /* 0x0000bb0022087a20 */ /* 0x000fc40000410000 */
[----:B------:R-:W-:Y:S01]  /*5630*/  FMUL.FTZ R9, R35, c[0x0][0x2ec] ;  /* 0x0000bb0023097a20 */ /* 0x000fe20000410000 */
[----:B------:R-:W-:Y:S01]  /*5640*/  HMMA.16816.F32.BF16 R56, R40, R90, R56 ;  /* 0x0000005a2838723c */ /* 0x000fe20000041838 */
[----:B------:R-:W5:Y:S01]  /*5650*/  LDSM.16.M88.4 R32, [R235+0xf800] ;  /* 0x00f80000eb20783b */ /* 0x000f620000000200 */
[----:B------:R-:W-:Y:S01]  /*5660*/  IADD3 R10, R10, UR10, RZ ;  /* 0x0000000a0a0a7c10 */ /* 0x000fe2000fffe0ff */
[----:B------:R-:W-:Y:S03]  /*5670*/  MUFU.TANH R51, R51 ;  /* 0x0000003300337308 */ /* 0x000fe60000002400 */
[C---:B------:R-:W-:Y:S02]  /*5680*/  IADD3 R11, R10.reuse, 0x8, RZ ;  /* 0x000000080a0b7810 */ /* 0x040fe40007ffe0ff */
[----:B------:R-:W-:Y:S01]  /*5690*/  HMMA.16816.F32.BF16 R44, R28, R26, R44 ;  /* 0x0000001a1c2c723c */ /* 0x000fe2000004182c */
[----:B------:R-:W4:Y:S01]  /*56a0*/  LDSM.16.M88.4 R24, [R228+0x7000] ;  /* 0x00700000e418783b */ /* 0x000f220000000200 */
[----:B------:R-:W-:Y:S01]  /*56b0*/  ISETP.GE.AND P0, PT, R11, UR9, PT ;  /* 0x000000090b007c0c */ /* 0x000fe2000bf06270 */
[----:B------:R-:W-:Y:S01]  /*56c0*/  MUFU.TANH R8, R8 ;  /* 0x0000000800087308 */ /* 0x000fe20000002400 */
[----:B------:R-:W-:-:S02]  /*56d0*/  IADD3 R11, R10, 0x11, RZ ;  /* 0x000000110a0b7810 */ /* 0x000fc40007ffe0ff */
[C---:B------:R-:W-:Y:S02]  /*56e0*/  ISETP.GE.AND P2, PT, R10.reuse, UR9, PT ;  /* 0x000000090a007c0c */ /* 0x040fe4000bf46270 */
[C---:B-1----:R-:W-:Y:S01]  /*56f0*/  HMMA.16816.F32.BF16 R76, R40.reuse, R20, R76 ;  /* 0x00000014284c723c */ /* 0x042fe2000004184c */
[----:B------:R-:W-:Y:S02]  /*5700*/  ISETP.GE.AND P4, PT, R11, UR9, PT ;  /* 0x000000090b007c0c */ /* 0x000fe4000bf86270 */
[C---:B------:R-:W-:Y:S01]  /*5710*/  IADD3 R11, R10.reuse, 0x18, RZ ;  /* 0x000000180a0b7810 */ /* 0x040fe20007ffe0ff */
[----:B------:R-:W-:Y:S01]  /*5720*/  MUFU.TANH R9, R9 ;  /* 0x0000000900097308 */ /* 0x000fe20000002400 */
[----:B---3--:R-:W-:Y:S02]  /*5730*/  FSEL R49, R49, -INF , !P2 ;  /* 0xff80000031317808 */ /* 0x008fe40005000000 */
[----:B------:R-:W-:Y:S01]  /*5740*/  ISETP.GE.AND P3, PT, R11, UR9, PT ;  /* 0x000000090b007c0c */ /* 0x000fe2000bf66270 */
[----:B------:R-:W-:Y:S01]  /*5750*/  HMMA.16816.F32.BF16 R80, R40, R22, R80 ;  /* 0x000000162850723c */ /* 0x000fe20000041850 */
[----:B------:R-:W-:-:S02]  /*5760*/  IADD3 R11, R10, 0x19, RZ ;  /* 0x000000190a0b7810 */ /* 0x000fc40007ffe0ff */
[----:B--2---:R-:W-:Y:S01]  /*5770*/  FSEL R36, R36, -INF , !P0 ;  /* 0xff80000024247808 */ /* 0x004fe20004000000 */
[----:B------:R-:W-:Y:S01]  /*5780*/  MUFU.TANH R66, R66 ;  /* 0x0000004200427308 */ /* 0x000fe20000002400 */
[----:B------:R-:W-:Y:S02]  /*5790*/  FSEL R65, R65, -INF , !P0 ;  /* 0xff80000041417808 */ /* 0x000fe40004000000 */
[----:B------:R-:W-:Y:S01]  /*57a0*/  IADD3 R22, R10, 0x1, RZ ;  /* 0x000000010a167810 */ /* 0x000fe20007ffe0ff */
[----:B------:R-:W-:Y:S01]  /*57b0*/  HMMA.16816.F32.BF16 R60, R28, R12, R60 ;  /* 0x0000000c1c3c723c */ /* 0x000fe2000004183c */
[----:B------:R-:W-:Y:S02]  /*57c0*/  FSEL R23, R2, -INF , !P2 ;  /* 0xff80000002177808 */ /* 0x000fe40005000000 */
[----:B------:R-:W-:Y:S02]  /*57d0*/  ISETP.GE.AND P1, PT, R22, UR9, PT ;  /* 0x0000000916007c0c */ /* 0x000fe4000bf26270 */
[----:B------:R-:W-:-:S02]  /*57e0*/  IADD3 R2, R10, 0x20, RZ ;  /* 0x000000200a027810 */ /* 0x000fc40007ffe0ff */
[----:B------:R-:W-:Y:S01]  /*57f0*/  FSEL R64, R64, -INF , !P1 ;  /* 0xff80000040407808 */ /* 0x000fe20004800000 */
[----:B------:R-:W-:Y:S01]  /*5800*/  HMMA.16816.F32.BF16 R56, R28, R14, R56 ;  /* 0x0000000e1c38723c */ /* 0x000fe20000041838 */
[----:B------:R-:W1:Y:S01]  /*5810*/  LDSM.16.M88.4 R12, [R228+0x7800] ;  /* 0x00780000e40c783b */ /* 0x000e620000000200 */
[----:B------:R-:W-:Y:S01]  /*5820*/  FSEL R48, R48, -INF , !P1 ;  /* 0xff80000030307808 */ /* 0x000fe20004800000 */
[----:B------:R-:W-:-:S04]  /*5830*/  DEPBAR.LE SB0, 0x0 ;  /* 0x000080000000791a */ /* 0x000fc80000000000 */
[----:B------:R-:W-:Y:S01]  /*5840*/  BAR.SYNC.DEFER_BLOCKING 0x0 ;  /* 0x0000000000007b1d */ /* 0x000fe20000010000 */
[C---:B-----5:R-:W-:Y:S01]  /*5850*/  HMMA.16816.F32.BF16 R76, R28.reuse, R32, R76 ;  /* 0x000000201c4c723c */ /* 0x060fe2000004184c */
[----:B------:R-:W-:Y:S02]  /*5860*/  ISETP.GE.AND P1, PT, R2, UR9, PT ;  /* 0x0000000902007c0c */ /* 0x000fe4000bf26270 */
[C---:B------:R-:W-:Y:S02]  /*5870*/  IADD3 R2, R10.reuse, 0x21, RZ ;  /* 0x000000210a027810 */ /* 0x040fe40007ffe0ff */
[----:B------:R-:W-:Y:S02]  /*5880*/  ISETP.GE.AND P2, PT, R11, UR9, PT ;  /* 0x000000090b007c0c */ /* 0x000fe4000bf46270 */
[----:B------:R-:W-:Y:S01]  /*5890*/  IADD3 R11, R10, 0x28, RZ ;  /* 0x000000280a0b7810 */ /* 0x000fe20007ffe0ff */
[----:B------:R-:W-:Y:S01]  /*58a0*/  HMMA.16816.F32.BF16 R80, R28, R34, R80 ;  /* 0x000000221c50723c */ /* 0x000fe20000041850 */
[----:B------:R-:W-:-:S07]  /*58b0*/  ISETP.GE.AND P0, PT, R2, UR9, PT ;  /* 0x0000000902007c0c */ /* 0x000fce000bf06270 */
[C---:B----4-:R-:W-:Y:S08]  /*58c0*/  HMMA.16816.F32.BF16 R60, R16.reuse, R24, R60 ;  /* 0x00000018103c723c */ /* 0x050ff0000004183c */
[C---:B------:R-:W-:Y:S08]  /*58d0*/  HMMA.16816.F32.BF16 R44, R16.reuse, R74, R44 ;  /* 0x0000004a102c723c */ /* 0x040ff0000004182c */
[C---:B------:R-:W-:Y:S08]  /*58e0*/  HMMA.16816.F32.BF16 R56, R16.reuse, R26, R56 ;  /* 0x0000001a1038723c */ /* 0x040ff00000041838 */
[----:B-1----:R-:W-:Y:S01]  /*58f0*/  HMMA.16816.F32.BF16 R76, R16, R12, R76 ;  /* 0x0000000c104c723c */ /* 0x002fe2000004184c */
[----:B------:R-:W-:-:S02]  /*5900*/  FMUL.FTZ R61, R61, c[0x0][0x2ec] ;  /* 0x0000bb003d3d7a20 */ /* 0x000fc40000410000 */
[----:B------:R-:W-:Y:S02]  /*5910*/  FMUL.FTZ R63, R63, c[0x0][0x2ec] ;  /* 0x0000bb003f3f7a20 */ /* 0x000fe40000410000 */
[----:B------:R-:W1:Y:S01]  /*5920*/  MUFU.TANH R193, R61 ;  /* 0x0000003d00c17308 */ /* 0x000e620000002400 */
[----:B------:R-:W-:Y:S01]  /*5930*/  FMUL.FTZ R60, R60, c[0x0][0x2ec] ;  /* 0x0000bb003c3c7a20 */ /* 0x000fe20000410000 */
[----:B------:R-:W-:Y:S01]  /*5940*/  IADD3 R13, R10, 0x9, RZ ;  /* 0x000000090a0d7810 */ /* 0x000fe20007ffe0ff */
[----:B------:R-:W-:Y:S01]  /*5950*/  HMMA.16816.F32.BF16 R80, R16, R14, R80 ;  /* 0x0000000e1050723c */ /* 0x000fe20000041850 */
[----:B------:R-:W-:Y:S01]  /*5960*/  FMUL.FTZ R24, R44, c[0x0][0x2ec] ;  /* 0x0000bb002c187a20 */ /* 0x000fe20000410000 */
[----:B------:R-:W-:Y:S01]  /*5970*/  IADD3 R12, R10, 0x10, RZ ;  /* 0x000000100a0c7810 */ /* 0x000fe20007ffe0ff */
[----:B------:R-:W-:Y:S01]  /*5980*/  FMUL.FTZ R21, R46, c[0x0][0x2ec] ;  /* 0x0000bb002e157a20 */ /* 0x000fe20000410000 */
[----:B------:R-:W-:Y:S01]  /*5990*/  ISETP.GE.AND P6, PT, R13, UR9, PT ;  /* 0x000000090d007c0c */ /* 0x000fe2000bfc6270 */
[----:B------:R-:W2:Y:S01]  /*59a0*/  MUFU.TANH R196, R63 ;  /* 0x0000003f00c47308 */ /* 0x000ea20000002400 */
[----:B------:R-:W-:Y:S01]  /*59b0*/  FMUL.FTZ R25, R45, c[0x0][0x2ec] ;  /* 0x0000bb002d197a20 */ /* 0x000fe20000410000 */
[----:B------:R-:W-:Y:S01]  /*59c0*/  ISETP.GE.AND P5, PT, R12, UR9, PT ;  /* 0x000000090c007c0c */ /* 0x000fe2000bfa6270 */
[----:B------:R-:W-:Y:S01]  /*59d0*/  FMUL.FTZ R20, R47, c[0x0][0x2ec] ;  /* 0x0000bb002f147a20 */ /* 0x000fe20000410000 */
[----:B------:R-:W-:Y:S01]  /*59e0*/  FSEL R2, R37, -INF , !P6 ;  /* 0xff80000025027808 */ /* 0x000fe20007000000 */
[----:B------:R-:W-:Y:S01]  /*59f0*/  FMUL.FTZ R62, R62, c[0x0][0x2ec] ;  /* 0x0000bb003e3e7a20 */ /* 0x000fe20000410000 */
[----:B------:R-:W-:Y:S01]  /*5a00*/  FSEL R27, R50, -INF , !P6 ;  /* 0xff800000321b7808 */ /* 0x000fe20007000000 */
[----:B------:R-:W-:Y:S01]  /*5a10*/  FMUL.FTZ R56, R56, c[0x0][0x2ec] ;  /* 0x0000bb0038387a20 */ /* 0x000fe20000410000 */
[----:B------:R-:W-:Y:S01]  /*5a20*/  MUFU.TANH R24, R24 ;  /* 0x0000001800187308 */ /* 0x000fe20000002400 */
[----:B------:R-:W-:Y:S01]  /*5a30*/  FMUL.FTZ R57, R57, c[0x0][0x2ec] ;  /* 0x0000bb0039397a20 */ /* 0x000fe20000410000 */
[----:B------:R-:W-:Y:S01]  /*5a40*/  ISETP.GE.AND P6, PT, R11, UR9, PT ;  /* 0x000000090b007c0c */ /* 0x000fe2000bfc6270 */
[----:B------:R-:W-:Y:S01]  /*5a50*/  FMUL.FTZ R58, R58, c[0x0][0x2ec] ;  /* 0x0000bb003a3a7a20 */ /* 0x000fe20000410000 */
[----:B------:R-:W-:Y:S01]  /*5a60*/  IADD3 R11, R10, 0x29, RZ ;  /* 0x000000290a0b7810 */ /* 0x000fe20007ffe0ff */
[----:B------:R-:W-:Y:S01]  /*5a70*/  FMUL.FTZ R59, R59, c[0x0][0x2ec] ;  /* 0x0000bb003b3b7a20 */ /* 0x000fe20000410000 */
[----:B-1----:R-:W-:Y:S01]  /*5a80*/  FSEL R193, R193, -INF , !P0 ;  /* 0xff800000c1c17808 */ /* 0x002fe20004000000 */
[----:B------:R-:W-:Y:S01]  /*5a90*/  FMUL.FTZ R76, R76, c[0x0][0x2ec] ;  /* 0x0000bb004c4c7a20 */ /* 0x000fe20000410000 */
[----:B------:R-:W1:Y:S01]  /*5aa0*/  MUFU.TANH R21, R21 ;  /* 0x0000001500157308 */ /* 0x000e620000002400 */
[----:B------:R-:W-:Y:S01]  /*5ab0*/  FMUL.FTZ R77, R77, c[0x0][0x2ec] ;  /* 0x0000bb004d4d7a20 */ /* 0x000fe20000410000 */
[----:B--2---:R-:W-:Y:S01]  /*5ac0*/  FSEL R196, R196, -INF , !P0 ;  /* 0xff800000c4c47808 */ /* 0x004fe20004000000 */
[----:B------:R-:W-:Y:S01]  /*5ad0*/  FMUL.FTZ R78, R78, c[0x0][0x2ec] ;  /* 0x0000bb004e4e7a20 */ /* 0x000fe20000410000 */
[----:B------:R-:W-:Y:S01]  /*5ae0*/  PLOP3.LUT P0, PT, PT, PT, UP0, 0x80, 0x0 ;  /* 0x000000000000781c */ /* 0x000fe20003f0f008 */
[----:B------:R-:W-:Y:S01]  /*5af0*/  FMUL.FTZ R79, R79, c[0x0][0x2ec] ;  /* 0x0000bb004f4f7a20 */ /* 0x000fe20000410000 */
[----:B------:R-:W-:Y:S01]  /*5b00*/  FSEL R8, R8, -INF , !P5 ;  /* 0xff80000008087808 */ /* 0x000fe20006800000 */
[----:B------:R-:W-:Y:S01]  /*5b10*/  FMUL.FTZ R80, R80, c[0x0][0x2ec] ;  /* 0x0000bb0050507a20 */ /* 0x000fe20000410000 */
[----:B------:R-:W-:Y:S01]  /*5b20*/  MUFU.TANH R25, R25 ;  /* 0x0000001900197308 */ /* 0x000fe20000002400 */
[----:B------:R-:W-:Y:S01]  /*5b30*/  FMUL.FTZ R81, R81, c[0x0][0x2ec] ;  /* 0x0000bb0051517a20 */ /* 0x000fe20000410000 */
[----:B------:R-:W-:Y:S01]  /*5b40*/  FSEL R15, R51, -INF , !P5 ;  /* 0xff800000330f7808 */ /* 0x000fe20006800000 */
[----:B------:R-:W-:Y:S01]  /*5b50*/  FMUL.FTZ R82, R82, c[0x0][0x2ec] ;  /* 0x0000bb0052527a20 */ /* 0x000fe20000410000 */
[----:B------:R-:W-:Y:S01]  /*5b60*/  ISETP.GE.AND P5, PT, R11, UR9, PT ;  /* 0x000000090b007c0c */ /* 0x000fe2000bfa6270 */
[----:B------:R-:W-:Y:S01]  /*5b70*/  FMUL.FTZ R83, R83, c[0x0][0x2ec] ;  /* 0x0000bb0053537a20 */ /* 0x000fe20000410000 */
[----:B------:R-:W-:-:S02]  /*5b80*/  IADD3 R11, R10, 0x30, RZ ;  /* 0x000000300a0b7810 */ /* 0x000fc40007ffe0ff */
[----:B------:R-:W2:Y:S01]  /*5b90*/  MUFU.TANH R20, R20 ;  /* 0x0000001400147308 */ /* 0x000ea20000002400 */
[----:B------:R-:W-:Y:S02]  /*5ba0*/  FSEL R16, R9, -INF , !P4 ;  /* 0xff80000009107808 */ /* 0x000fe40006000000 */
[----:B------:R-:W-:Y:S02]  /*5bb0*/  IADD3 R9, R10, 0x31, RZ ;  /* 0x000000310a097810 */ /* 0x000fe40007ffe0ff */
[----:B------:R-:W-:Y:S02]  /*5bc0*/  FSEL R13, R66, -INF , !P4 ;  /* 0xff800000420d7808 */ /* 0x000fe40006000000 */
[C---:B------:R-:W-:Y:S01]  /*5bd0*/  IADD3 R17, R10.reuse, 0x38, RZ ;  /* 0x000000380a117810 */ /* 0x040fe20007ffe0ff */
[----:B------:R-:W3:Y:S01]  /*5be0*/  MUFU.TANH R191, R60 ;  /* 0x0000003c00bf7308 */ /* 0x000ee20000002400 */
[----:B------:R-:W-:Y:S02]  /*5bf0*/  ISETP.GE.AND P4, PT, R11, UR9, PT ;  /* 0x000000090b007c0c */ /* 0x000fe4000bf86270 */
[----:B------:R-:W-:-:S02]  /*5c00*/  IADD3 R10, R10, 0x39, RZ ;  /* 0x000000390a0a7810 */ /* 0x000fc40007ffe0ff */
[----:B-1----:R-:W-:Y:S02]  /*5c10*/  FSEL R14, R21, -INF , !P3 ;  /* 0xff800000150e7808 */ /* 0x002fe40005800000 */
[----:B------:R-:W-:Y:S01]  /*5c20*/  FSEL R11, R24, -INF , !P3 ;  /* 0xff800000180b7808 */ /* 0x000fe20005800000 */
[----:B------:R-:W1:Y:S01]  /*5c30*/  MUFU.TANH R192, R62 ;  /* 0x0000003e00c07308 */ /* 0x000e620000002400 */
[----:B------:R-:W-:Y:S02]  /*5c40*/  ISETP.GE.AND P3, PT, R9, UR9, PT ;  /* 0x0000000909007c0c */ /* 0x000fe4000bf66270 */
[----:B--2---:R-:W-:Y:S02]  /*5c50*/  FSEL R12, R20, -INF , !P2 ;  /* 0xff800000140c7808 */ /* 0x004fe40005000000 */
[----:B------:R-:W-:Y:S02]  /*5c60*/  FSEL R9, R25, -INF , !P2 ;  /* 0xff80000019097808 */ /* 0x000fe40005000000 */
[----:B------:R-:W-:Y:S01]  /*5c70*/  ISETP.GE.AND P2, PT, R17, UR9, PT ;  /* 0x0000000911007c0c */ /* 0x000fe2000bf46270 */
[----:B------:R-:W2:Y:S01]  /*5c80*/  MUFU.TANH R175, R56 ;  /* 0x0000003800af7308 */ /* 0x000ea20000002400 */
[----:B---3--:R-:W-:-:S07]  /*5c90*/  FSEL R191, R191, -INF , !P1 ;  /* 0xff800000bfbf7808 */ /* 0x008fce0004800000 */
[----:B------:R-:W3:Y:S01]  /*5ca0*/  MUFU.TANH R173, R57 ;  /* 0x0000003900ad7308 */ /* 0x000ee20000002400 */
[----:B-1----:R-:W-:Y:S02]  /*5cb0*/  FSEL R192, R192, -INF , !P1 ;  /* 0xff800000c0c07808 */ /* 0x002fe40004800000 */
[----:B------:R-:W-:-:S05]  /*5cc0*/  ISETP.GE.AND P1, PT, R10, UR9, PT ;  /* 0x000000090a007c0c */ /* 0x000fca000bf26270 */
[----:B------:R-:W1:Y:S01]  /*5cd0*/  MUFU.TANH R174, R58 ;  /* 0x0000003a00ae7308 */ /* 0x000e620000002400 */
[----:B--2---:R-:W-:-:S07]  /*5ce0*/  FSEL R175, R175, -INF , !P6 ;  /* 0xff800000afaf7808 */ /* 0x004fce0007000000 */
        /* <DEDUP_REMOVED lines=17> */
[----:B--2---:R-:W-:Y:S02]  /*5e00*/  FSEL R198, R198, -INF , !P2 ;  /* 0xff800000c6c67808 */ /* 0x004fe40005000000 */
[----:B---3--:R-:W-:Y:S02]  /*5e10*/  FSEL R194, R194, -INF , !P1 ;  /* 0xff800000c2c27808 */ /* 0x008fe40004800000 */
[----:B-1----:R-:W-:Y:S01]  /*5e20*/  FSEL R201, R201, -INF , !P1 ;  /* 0xff800000c9c97808 */ /* 0x002fe20004800000 */
        /* <DEDUP_REMOVED lines=64> */
[----:B-1----:R-:W-:-:S05]  /*6230*/  MOV R19, UR9 ;  /* 0x0000000900137c02 */ /* 0x002fca0008000f00 */
[----:B------:R-:W-:Y:S01]  /*6240*/  IMAD.U32 R19, RZ, RZ, UR5 ;  /* 0x00000005ff137e24 */ /* 0x000fe2000f8e00ff */
[----:B--2---:R-:W-:Y:S01]  /*6250*/  IADD3 R17, -R17, R18, RZ ;  /* 0x0000001211117210 */ /* 0x004fe20007ffe1ff */
[----:B------:R-:W-:-:S03]  /*6260*/  IMAD.U32 R18, RZ, RZ, UR8 ;  /* 0x00000008ff127e24 */ /* 0x000fc6000f8e00ff */
[----:B------:R-:W-:Y:S01]  /*6270*/  SHF.R.S32.HI R10, RZ, 0x1f, R17 ;  /* 0x0000001fff0a7819 */ /* 0x000fe20000011411 */
[----:B------:R-:W-:-:S04]  /*6280*/  IMAD.WIDE.U32 R18, R17, c[0x0][0x180], R18 ;  /* 0x0000600011127a25 */ /* 0x000fc800078e0012 */
[----:B------:R-:W-:-:S04]  /*6290*/  IMAD R10, R10, c[0x0][0x180], RZ ;  /* 0x000060000a0a7a24 */ /* 0x000fc800078e02ff */
[----:B------:R-:W-:Y:S01]  /*62a0*/  IMAD R10, R17, c[0x0][0x184], R10 ;  /* 0x00006100110a7a24 */ /* 0x000fe200078e020a */
[----:B------:R-:W-:-:S04]  /*62b0*/  MOV R17, R18 ;  /* 0x0000001200117202 */ /* 0x000fc80000000f00 */
[----:B------:R-:W-:Y:S01]  /*62c0*/  IADD3 R10, R19, R10, RZ ;  /* 0x0000000a130a7210 */ /* 0x000fe20007ffe0ff */
[----:B------:R-:W-:Y:S05]  /*62d0*/  BRA `(.L_x_1563) ;  /* 0x0000004000007947 */ /* 0x000fea0003800000 */
.L_x_1562:
[----:B------:R-:W-:-:S04]  /*62e0*/  ULEA UR4, -UR4, URZ, 0x6 ;  /* 0x0000003f04047291 */ /* 0x000fc8000f8e313f */
[----:B------:R-:W-:Y:S02]  /*62f0*/  USHF.R.S32.HI UR5, URZ, 0x1f, UR4 ;  /* 0x0000001f3f057899 */ /* 0x000fe40008011404 */
[----:B------:R-:W-:-:S04]  /*6300*/  MOV R17, UR4 ;  /* 0x0000000400117c02 */ /* 0x000fc80008000f00 */
[----:B------:R-:W-:Y:S02]  /*6310*/  MOV R10, UR5 ;  /* 0x00000005000a7c02 */ /* 0x000fe40008000f00 */
.L_x_1563:
        /* <DEDUP_REMOVED lines=156> */
.L_x_1565:
[----:B------:R-:W-:Y:S05]  /*6ce0*/  BSYNC B0 ;  /* 0x0000000000007941 */ /* 0x000fea0003800000 */
.L_x_1564:
[----:B------:R-:W0:Y:S01]  /*6cf0*/  LDGDEPBAR ;  /* 0x00000000000079af */ /* 0x000e220000000000 */
[----:B------:R-:W-:-:S04]  /*6d00*/  IADD3 R166, P1, R17, R166, RZ ;  /* 0x000000a611a67210 */ /* 0x000fc80007f3e0ff */
[----:B------:R-:W-:Y:S02]  /*6d10*/  IADD3.X R165, R10, R165, RZ, P1, !PT ;  /* 0x000000a50aa57210 */ /* 0x000fe40000ffe4ff */
.L_x_1561:
        /* <DEDUP_REMOVED lines=70> */
[----:B------:R-:W1:Y:S01]  /*7180*/  LDSM.16.MT88.4 R48, [R234+0x12000] ;  /* 0x01200000ea30783b */ /* 0x000e620000004200 */
[----:B------:R-:W-:Y:S01]  /*7190*/  FFMA.FTZ R187, R36, c[0x0][0x23c], -R197 ;  /* 0x00008f0024bb7a23 */ /* 0x000fe200000108c5 */
[----:B------:R-:W-:Y:S01]  /*71a0*/  LEA.HI.X R247, R166, c[0x0][0x16c], R165, 0x1, P1 ;  /* 0x00005b00a6f77a11 */ /* 0x000fe200008f0ca5 */
[--C-:B------:R-:W-:Y:S01]  /*71b0*/  FFMA.FTZ R180, R2, c[0x0][0x23c], -R197.reuse ;  /* 0x00008f0002b47a23 */ /* 0x100fe200000108c5 */
[----:B------:R-:W2:Y:S01]  /*71c0*/  LDSM.16.MT88.4 R64, [R232+0x12000] ;  /* 0x01200000e840783b */ /* 0x000ea20000004200 */
[--C-:B------:R-:W-:Y:S01]  /*71d0*/  FFMA.FTZ R177, R11, c[0x0][0x23c], -R204.reuse ;  /* 0x00008f000bb17a23 */ /* 0x100fe200000108cc */
[----:B------:R-:W3:Y:S01]  /*71e0*/  MUFU.EX2 R184, R184 ;  /* 0x000000b800b87308 */ /* 0x000ee20000000800 */
[----:B------:R-:W-:Y:S01]  /*71f0*/  FFMA.FTZ R2, R9, c[0x0][0x23c], -R204 ;  /* 0x00008f0009027a23 */ /* 0x000fe200000108cc */
[----:B------:R-:W-:Y:S01]  /*7200*/  LDSM.16.MT88.4 R20, [R232+0x10800] ;  /* 0x01080000e814783b */ /* 0x000fe20000004200 */
[----:B------:R-:W-:-:S02]  /*7210*/  FFMA.FTZ R181, R8, c[0x0][0x23c], -R197 ;  /* 0x00008f0008b57a23 */ /* 0x000fc400000108c5 */
[--C-:B------:R-:W-:Y:S01]  /*7220*/  FFMA.FTZ R176, R16, c[0x0][0x23c], -R197.reuse ;  /* 0x00008f0010b07a23 */ /* 0x100fe200000108c5 */
[----:B------:R-:W4:Y:S01]  /*7230*/  LDSM.16.MT88.4 R8, [R236+0x10800] ;  /* 0x01080000ec08783b */ /* 0x000f220000004200 */
[--C-:B------:R-:W-:Y:S01]  /*7240*/  FFMA.FTZ R183, R15, c[0x0][0x23c], -R204.reuse ;  /* 0x00008f000fb77a23 */ /* 0x100fe200000108cc */
[----:B------:R-:W-:Y:S01]  /*7250*/  MUFU.EX2 R182, R182 ;  /* 0x000000b600b67308 */ /* 0x000fe20000000800 */
[--C-:B------:R-:W-:Y:S01]  /*7260*/  FFMA.FTZ R178, R13, c[0x0][0x23c], -R204.reuse ;  /* 0x00008f000db27a23 */ /* 0x100fe200000108cc */
[----:B------:R-:W5:Y:S01]  /*7270*/  LDSM.16.MT88.4 R16, [R234+0x10800] ;  /* 0x01080000ea10783b */ /* 0x000f620000004200 */
[--C-:B------:R-:W-:Y:S02]  /*7280*/  FFMA.FTZ R167, R14, c[0x0][0x23c], -R197.reuse ;  /* 0x00008f000ea77a23 */ /* 0x100fe400000108c5 */
[--C-:B------:R-:W-:Y:S01]  /*7290*/  FFMA.FTZ R0, R12, c[0x0][0x23c], -R197.reuse ;  /* 0x00008f000c007a23 */ /* 0x100fe200000108c5 */
[----:B------:R-:W-:Y:S01]  /*72a0*/  LDSM.16.MT88.4 R24, [R236+0x14800] ;  /* 0x01480000ec18783b */ /* 0x000fe20000004200 */
[----:B------:R-:W-:Y:S01]  /*72b0*/  FFMA.FTZ R188, R193, c[0x0][0x23c], -R204 ;  /* 0x00008f00c1bc7a23 */ /* 0x000fe200000108cc */
[----:B------:R-:W1:Y:S01]  /*72c0*/  MUFU.EX2 R179, R179 ;  /* 0x000000b300b37308 */ /* 0x000e620000000800 */
[----:B---3--:R-:W-:Y:S01]  /*72d0*/  F2FP.BF16.PACK_AB R128, R184, R185 ;  /* 0x000000b9b880723e */ /* 0x008fe200000010ff */
[----:B------:R-:W3:Y:S01]  /*72e0*/  LDSM.16.MT88.4 R12, [R233+0x10800] ;  /* 0x01080000e90c783b */ /* 0x000ee20000004200 */
        /* <DEDUP_REMOVED lines=11> */
[----:B------:R-:W2:Y:S01]  /*73a0*/  MUFU.EX2 R186, R186 ;  /* 0x000000ba00ba7308 */ /* 0x000ea20000000800 */
[----:B-1----:R-:W-:Y:S01]  /*73b0*/  F2FP.BF16.PACK_AB R130, R179, R182 ;  /* 0x000000b6b382723e */ /* 0x002fe200000010ff */
        /* <DEDUP_REMOVED lines=9> */
[----:B------:R-:W1:Y:S01]  /*7450*/  MUFU.EX2 R180, R180 ;  /* 0x000000b400b47308 */ /* 0x000e620000000800 */
[----:B--2---:R-:W-:Y:S01]  /*7460*/  F2FP.BF16.PACK_AB R129, R186, R189 ;  /* 0x000000bdba81723e */ /* 0x004fe200000010ff */
[----:B------:R-:W-:-:S02]  /*7470*/  FFMA.FTZ R249, R194, c[0x0][0x23c], -R197 ;  /* 0x00008f00c2f97a23 */ /* 0x000fc400000108c5 */
[----:B------:R-:W-:Y:S02]  /*7480*/  FADD.FTZ R185, R185, R184 ;  /* 0x000000b8b9b97221 */ /* 0x000fe40000010000 */
[----:B------:R-:W-:Y:S02]  /*7490*/  FADD.FTZ R186, R189, R186 ;  /* 0x000000babdba7221 */ /* 0x000fe40000010000 */
[----:B------:R-:W-:Y:S01]  /*74a0*/  MUFU.EX2 R183, R183 ;  /* 0x000000b700b77308 */ /* 0x000fe20000000800 */
[----:B------:R-:W-:-:S04]  /*74b0*/  FADD.FTZ R182, R182, R185 ;  /* 0x000000b9b6b67221 */ /* 0x000fc80000010000 */
[----:B------:R-:W-:Y:S01]  /*74c0*/  FADD.FTZ R182, R179, R182 ;  /* 0x000000b6b3b67221 */ /* 0x000fe20000010000 */
[----:B-1----:R-:W-:Y:S02]  /*74d0*/  F2FP.BF16.PACK_AB R131, R180, R187 ;  /* 0x000000bbb483723e */ /* 0x002fe400000010ff */
        /* <DEDUP_REMOVED lines=58> */
[----:B--2---:R-:W-:Y:S01]  /*7880*/  F2FP.BF16.PACK_AB R5, R176, R181 ;  /* 0x000000b5b005723e */ /* 0x004fe200000010ff */
        /* <DEDUP_REMOVED lines=13> */
[C---:B-----5:R-:W-:Y:S08]  /*7960*/  HMMA.16816.F32.BF16 R152, R4.reuse, R16, R152 ;  /* 0x000000100498723c */ /* 0x060ff00000041898 */
[C---:B------:R-:W-:Y:S01]  /*7970*/  HMMA.16816.F32.BF16 R148, R4.reuse, R18, R148 ;  /* 0x000000120494723c */ /* 0x040fe20000041894 */
[----:B------:R-:W2:Y:S07]  /*7980*/  LDSM.16.MT88.4 R16, [R234+0x14800] ;  /* 0x01480000ea10783b */ /* 0x000eae0000004200 */
[C---:B---3--:R-:W-:Y:S08]  /*7990*/  HMMA.16816.F32.BF16 R144, R4.reuse, R12, R144 ;  /* 0x0000000c0490723c */ /* 0x048ff00000041890 */
[C---:B------:R-:W-:Y:S01]  /*79a0*/  HMMA.16816.F32.BF16 R140, R4.reuse, R14, R140 ;  /* 0x0000000e048c723c */ /* 0x040fe2000004188c */
[----:B------:R-:W3:Y:S07]  /*79b0*/  LDSM.16.MT88.4 R12, [R233+0x14800] ;  /* 0x01480000e90c783b */ /* 0x000eee0000004200 */
[C---:B------:R-:W-:Y:S08]  /*79c0*/  HMMA.16816.F32.BF16 R136, R4.reuse, R20, R136 ;  /* 0x000000140488723c */ /* 0x040ff00000041888 */
[C---:B-1----:R-:W-:Y:S08]  /*79d0*/  HMMA.16816.F32.BF16 R60, R4.reuse, R8, R60 ;  /* 0x00000008043c723c */ /* 0x042ff0000004183c */
[C---:B------:R-:W-:Y:S01]  /*79e0*/  HMMA.16816.F32.BF16 R64, R4.reuse, R10, R64 ;  /* 0x0000000a0440723c */ /* 0x040fe20000041840 */
[----:B------:R-:W1:Y:S07]  /*79f0*/  LDSM.16.MT88.4 R8, [R236+0x16800] ;  /* 0x01680000ec08783b */ /* 0x000e6e0000004200 */
[C---:B--2---:R-:W-:Y:S08]  /*7a00*/  HMMA.16816.F32.BF16 R76, R4.reuse, R16, R76 ;  /* 0x00000010044c723c */ /* 0x044ff0000004184c */
[C---:B------:R-:W-:Y:S01]  /*7a10*/  HMMA.16816.F32.BF16 R80, R4.reuse, R18, R80 ;  /* 0x000000120450723c */ /* 0x040fe20000041850 */
[----:B------:R-:W2:Y:S07]  /*7a20*/  LDSM.16.MT88.4 R16, [R234+0x16800] ;  /* 0x01680000ea10783b */ /* 0x000eae0000004200 */
[C---:B------:R-:W-:Y:S01]  /*7a30*/  HMMA.16816.F32.BF16 R132, R4.reuse, R22, R132 ;  /* 0x000000160484723c */ /* 0x040fe20000041884 */
[----:B------:R-:W4:Y:S07]  /*7a40*/  LDSM.16.MT88.4 R20, [R232+0x14800] ;  /* 0x01480000e814783b */ /* 0x000f2e0000004200 */
[C---:B------:R-:W-:Y:S08]  /*7a50*/  HMMA.16816.F32.BF16 R68, R4.reuse, R24, R68 ;  /* 0x000000180444723c */ /* 0x040ff00000041844 */
[C---:B------:R-:W-:Y:S01]  /*7a60*/  HMMA.16816.F32.BF16 R72, R4.reuse, R26, R72 ;  /* 0x0000001a0448723c */ /* 0x040fe20000041848 */
[----:B------:R-:W-:Y:S07]  /*7a70*/  LDSM.16.MT88.4 R24, [R232+0x16800] ;  /* 0x01680000e818783b */ /* 0x000fee0000004200 */
[C---:B---3--:R-:W-:Y:S08]  /*7a80*/  HMMA.16816.F32.BF16 R84, R4.reuse, R12, R84 ;  /* 0x0000000c0454723c */ /* 0x048ff00000041854 */
[C---:B------:R-:W-:Y:S01]  /*7a90*/  HMMA.16816.F32.BF16 R88, R4.reuse, R14, R88 ;  /* 0x0000000e0458723c */ /* 0x040fe20000041858 */
[----:B------:R-:W3:Y:S07]  /*7aa0*/  LDSM.16.MT88.4 R12, [R233+0x16800] ;  /* 0x01680000e90c783b */ /* 0x000eee0000004200 */
[C---:B-1----:R-:W-:Y:S08]  /*7ab0*/  HMMA.16816.F32.BF16 R100, R4.reuse, R8, R100 ;  /* 0x000000080464723c */ /* 0x042ff00000041864 */
[C---:B------:R-:W-:Y:S01]  /*7ac0*/  HMMA.16816.F32.BF16 R104, R4.reuse, R10, R104 ;  /* 0x0000000a0468723c */ /* 0x040fe20000041868 */
[----:B------:R-:W1:Y:S07]  /*7ad0*/  LDSM.16.MT88.4 R8, [R234+0x11000] ;  /* 0x01100000ea08783b */ /* 0x000e6e0000004200 */
[C---:B--2---:R-:W-:Y:S08]  /*7ae0*/  HMMA.16816.F32.BF16 R108, R4.reuse, R16, R108 ;  /* 0x00000010046c723c */ /* 0x044ff0000004186c */
        /* <DEDUP_REMOVED lines=14> */
[C---:B---3--:R-:W-:Y:S08]  /*7bd0*/  HMMA.16816.F32.BF16 R116, R4.reuse, R12, R116 ;  /* 0x0000000c0474723c */ /* 0x048ff00000041874 */
[C---:B------:R-:W-:Y:S01]  /*7be0*/  HMMA.16816.F32.BF16 R120, R4.reuse, R14, R120 ;  /* 0x0000000e0478723c */ /* 0x040fe20000041878 */
[----:B------:R-:W3:Y:S07]  /*7bf0*/  LDSM.16.MT88.4 R12, [R232+0x11000] ;  /* 0x01100000e80c783b */ /* 0x000eee0000004200 */
        /* <DEDUP_REMOVED lines=108> */
[C---:B---3--:R-:W-:Y:S08]  /*82c0*/  HMMA.16816.F32.BF16 R108, R4.reuse, R12, R108 ;  /* 0x0000000c046c723c */ /* 0x048ff0000004186c */
[C---:B------:R-:W-:Y:S08]  /*82d0*/  HMMA.16816.F32.BF16 R112, R4.reuse, R14, R112 ;  /* 0x0000000e0470723c */ /* 0x040ff00000041870 */
[C---:B-1----:R-:W-:Y:S08]  /*82e0*/  HMMA.16816.F32.BF16 R116, R4.reuse, R8, R116 ;  /* 0x000000080474723c */ /* 0x042ff00000041874 */
[C---:B------:R-:W-:Y:S08]  /*82f0*/  HMMA.16816.F32.BF16 R120, R4.reuse, R10, R120 ;  /* 0x0000000a0478723c */ /* 0x040ff00000041878 */
[C---:B--2---:R-:W-:Y:S08]  /*8300*/  HMMA.16816.F32.BF16 R124, R4.reuse, R16, R124 ;  /* 0x00000010047c723c */ /* 0x044ff0000004187c */
        /* <DEDUP_REMOVED lines=43> */
.L_x_1570:
        /* <DEDUP_REMOVED lines=74> */
[----:B------:R-:W-:Y:S03]  /*8a60*/  SHF.R.S32.HI R2, RZ, 0x1f, R3 ;  /* 0x0000001fff027819 */ /* 0x000fe60000011403 */
[----:B------:R-:W-:Y:S02]  /*8a70*/  IMAD.MOV.U32 R165, RZ, RZ, R4 ;  /* 0x000000ffffa57224 */ /* 0x000fe400078e0004 */
[----:B------:R-:W-:Y:S04]  /*8a80*/  IMAD R2, R2, c[0x0][0x188], RZ ;  /* 0x0000620002027a24 */ /* 0x000fe800078e02ff */
[----:B------:R-:W-:Y:S05]  /*8a90*/  IMAD R2, R3, c[0x0][0x18c], R2 ;  /* 0x0000630003027a24 */ /* 0x000fea00078e0202 */
[----:B------:R-:W-:Y:S02]  /*8aa0*/  IADD3 R3, R5, R2, RZ ;  /* 0x0000000205037210 */ /* 0x000fe40007ffe0ff */
.L_x_1567:
[C---:B------:R-:W-:Y:S01]  /*8ab0*/  ISETP.GE.AND P6, PT, R244.reuse, c[0x0][0x220], PT ;  /* 0x00008800f4007a0c */ /* 0x040fe20003fc6270 */
[----:B------:R-:W-:Y:S01]  /*8ac0*/  UISETP.GT.AND UP2, UPT, UR26, UR19, UPT ;  /* 0x000000131a00728c */ /* 0x000fe2000bf44270 */
[C---:B------:R-:W-:Y:S02]  /*8ad0*/  IADD3 R2, R244.reuse, 0x80, RZ ;  /* 0x00000080f4027810 */ /* 0x040fe40007ffe0ff */
[----:B------:R-:W-:Y:S02]  /*8ae0*/  IADD3 R164, R244, 0x40, RZ ;  /* 0x00000040f4a47810 */ /* 0x000fe40007ffe0ff */
[----:B------:R-:W-:Y:S02]  /*8af0*/  ISETP.GE.AND P4, PT, R2, c[0x0][0x220], PT ;  /* 0x0000880002007a0c */ /* 0x000fe40003f86270 */
[C---:B------:R-:W-:Y:S02]  /*8b00*/  LEA R2, P0, R165.reuse, R252, 0x1 ;  /* 0x000000fca5027211 */ /* 0x040fe400078008ff */
[----:B------:R-:W-:Y:S02]  /*8b10*/  IADD3 R9, P1, R165, UR21, RZ ;  /* 0x00000015a5097c10 */ /* 0x000fe4000ff3e0ff */
[----:B------:R-:W-:Y:S01]  /*8b20*/  ISETP.GE.AND P5, PT, R164, c[0x0][0x220], PT ;  /* 0x00008800a4007a0c */ /* 0x000fe20003fa6270 */
[----:B------:R-:W-:Y:S01]  /*8b30*/  @P6 STS.128 [R243+0x10000], RZ ;  /* 0x010000fff3006388 */ /* 0x000fe20000000c00 */
[----:B------:R-:W-:Y:S02]  /*8b40*/  IADD3.X R166, R3, UR20, RZ, P1, !PT ;  /* 0x0000001403a67c10 */ /* 0x000fe40008ffe4ff */
[----:B------:R-:W-:Y:S02]  /*8b50*/  LEA.HI.X R3, R165, R250, R3, 0x1, P0 ;  /* 0x000000faa5037211 */ /* 0x000fe400000f0c03 */
[----:B------:R-:W-:Y:S02]  /*8b60*/  IADD3 R164, R244, 0xc0, RZ ;  /* 0x000000c0f4a47810 */ /* 0x000fe40007ffe0ff */
[C---:B------:R-:W-:Y:S01]  /*8b70*/  @!P6 LEA R26, P1, R9.reuse, R252, 0x1 ;  /* 0x000000fc091ae211 */ /* 0x040fe200078208ff */
[----:B------:R-:W-:Y:S01]  /*8b80*/  @!PT LDS RZ, [RZ] ;  /* 0x00000000fffff984 */ /* 0x000fe20000000800 */
[----:B------:R-:W-:Y:S01]  /*8b90*/  @!PT LDS RZ, [RZ] ;  /* 0x00000000fffff984 */ /* 0x000fe20000000800 */
[----:B------:R-:W-:Y:S01]  /*8ba0*/  @!PT LDS RZ, [RZ] ;  /* 0x00000000fffff984 */ /* 0x000fe20000000800 */
[----:B------:R1:W-:Y:S01]  /*8bb0*/  @!P6 LDGSTS.E.BYPASS.LTC128B.128 [R243+0x10000], [R2.64] ;  /* 0x1000000002f3efae */ /* 0x0003e2000b901d5e */
[----:B------:R-:W-:Y:S02]  /*8bc0*/  ISETP.GE.AND P3, PT, R164, c[0x0][0x220], PT ;  /* 0x00008800a4007a0c */ /* 0x000fe40003f66270 */
[C-C-:B------:R-:W-:Y:S02]  /*8bd0*/  @!P6 LEA.HI.X R27, R9.reuse, R250, R166.reuse, 0x1, P1 ;  /* 0x000000fa091be211 */ /* 0x140fe400008f0ca6 */
[----:B------:R-:W-:Y:S01]  /*8be0*/  @P5 STS.128 [R243+0x12000], RZ ;  /* 0x012000fff3005388 */ /* 0x000fe20000000c00 */
[C---:B------:R-:W-:Y:S02]  /*8bf0*/  @!P5 LEA R18, P0, R9.reuse, R252, 0x1 ;  /* 0x000000fc0912d211 */ /* 0x040fe400078008ff */
[C---:B------:R-:W-:Y:S02]  /*8c00*/  IADD3 R164, P2, R9.reuse, UR21, RZ ;  /* 0x0000001509a47c10 */ /* 0x040fe4000ff5e0ff */
[----:B------:R-:W-:Y:S01]  /*8c10*/  @!PT LDS RZ, [RZ] ;  /* 0x00000000fffff984 */ /* 0x000fe20000000800 */
[----:B------:R-:W-:Y:S01]  /*8c20*/  @!PT LDS RZ, [RZ] ;  /* 0x00000000fffff984 */ /* 0x000fe20000000800 */
[----:B------:R-:W-:Y:S01]  /*8c30*/  @!PT LDS RZ, [RZ] ;  /* 0x00000000fffff984 */ /* 0x000fe20000000800 */
[----:B------:R1:W-:Y:S01]  /*8c40*/  @!P5 LDGSTS.E.BYPASS.LTC128B.128 [R243+0x12000], [R2.64+0x80] ;  /* 0x1200008002f3dfae */ /* 0x0003e2000b901d5e */
[C-C-:B------:R-:W-:Y:S02]  /*8c50*/  @!P5 LEA.HI.X R19, R9.reuse, R250, R166.reuse, 0x1, P0 ;  /* 0x000000fa0913d211 */ /* 0x140fe400000f0ca6 */
[----:B------:R-:W-:Y:S02]  /*8c60*/  IADD3.X R165, R166, UR20, RZ, P2, !PT ;  /* 0x00000014a6a57c10 */ /* 0x000fe400097fe4ff */
[----:B------:R-:W-:Y:S01]  /*8c70*/  @P4 STS.128 [R243+0x14000], RZ ;  /* 0x014000fff3004388 */ /* 0x000fe20000000c00 */
[CC--:B------:R-:W-:Y:S02]  /*8c80*/  @!P4 LEA R14, P2, R9.reuse, R252.reuse, 0x1 ;  /* 0x000000fc090ec211 */ /* 0x0c0fe400078408ff */
[C---:B------:R-:W-:Y:S02]  /*8c90*/  @!P3 LEA R10, P1, R9.reuse, R252, 0x1 ;  /* 0x000000fc090ab211 */ /* 0x040fe400078208ff */
[----:B------:R-:W-:Y:S01]  /*8ca0*/  @!PT LDS RZ, [RZ] ;  /* 0x00000000fffff984 */ /* 0x000fe20000000800 */
[----:B------:R-:W-:Y:S01]  /*8cb0*/  @!PT LDS RZ, [RZ] ;  /* 0x00000000fffff984 */ /* 0x000fe20000000800 */
[----:B------:R-:W-:Y:S01]  /*8cc0*/  @!PT LDS RZ, [RZ] ;  /* 0x00000000fffff984 */ /* 0x000fe20000000800 */
[----:B------:R1:W-:Y:S01]  /*8cd0*/  @!P4 LDGSTS.E.BYPASS.LTC128B.128 [R243+0x14000], [R2.64+0x100] ;  /* 0x1400010002f3cfae */ /* 0x0003e2000b901d5e */
[CCC-:B------:R-:W-:Y:S02]  /*8ce0*/  @!P4 LEA.HI.X R15, R9.reuse, R250.reuse, R166.reuse, 0x1, P2 ;  /* 0x000000fa090fc211 */ /* 0x1c0fe400010f0ca6 */
[----:B------:R-:W-:Y:S02]  /*8cf0*/  @!P3 LEA.HI.X R11, R9, R250, R166, 0x1, P1 ;  /* 0x000000fa090bb211 */ /* 0x000fe400008f0ca6 */
        /* <DEDUP_REMOVED lines=8> */
[C-C-:B------:R-:W-:Y:S02]  /*8d80*/  @!P5 LEA.HI.X R195, R164.reuse, R250, R165.reuse, 0x1, P2 ;  /* 0x000000faa4c3d211 */ /* 0x140fe400010f0ca5 */
[----:B------:R-:W-:Y:S01]  /*8d90*/  @P6 STS.128 [R243+0x10800], RZ ;  /* 0x010800fff3006388 */ /* 0x000fe20000000c00 */
[CC--:B------:R-:W-:Y:S02]  /*8da0*/  @!P4 LEA R34, P1, R164.reuse, R252.reuse, 0x1 ;  /* 0x000000fca422c211 */ /* 0x0c0fe400078208ff */
[C---:B------:R-:W-:Y:S02]  /*8db0*/  @!P3 LEA R30, P0, R164.reuse, R252, 0x1 ;  /* 0x000000fca41eb211 */ /* 0x040fe400078008ff */
[----:B------:R-:W-:Y:S01]  /*8dc0*/  @!PT LDS RZ, [RZ] ;  /* 0x00000000fffff984 */ /* 0x000fe20000000800 */
[----:B------:R-:W-:Y:S01]  /*8dd0*/  @!PT LDS RZ, [RZ] ;  /* 0x00000000fffff984 */ /* 0x000fe20000000800 */
[----:B------:R-:W-:Y:S01]  /*8de0*/  @!PT LDS RZ, [RZ] ;  /* 0x00000000fffff984 */ /* 0x000fe20000000800 */
[----:B------:R2:W-:Y:S01]  /*8df0*/  @!P6 LDGSTS.E.BYPASS.LTC128B.128 [R243+0x10800], [R26.64] ;  /* 0x108000001af3efae */ /* 0x0005e2000b901d5e */
[CCC-:B------:R-:W-:Y:S02]  /*8e00*/  @!P4 LEA.HI.X R35, R164.reuse, R250.reuse, R165.reuse, 0x1, P1 ;  /* 0x000000faa423c211 */ /* 0x1c0fe400008f0ca5 */
[C---:B------:R-:W-:Y:S02]  /*8e10*/  @!P3 LEA.HI.X R31, R164.reuse, R250, R165, 0x1, P0 ;  /* 0x000000faa41fb211 */ /* 0x040fe400000f0ca5 */
[----:B------:R-:W-:Y:S01]  /*8e20*/  @P5 STS.128 [R243+0x12800], RZ ;  /* 0x012800fff3005388 */ /* 0x000fe20000000c00 */
[----:B------:R-:W-:Y:S04]  /*8e30*/  IADD3 R166, P2, R164, UR21, RZ ;  /* 0x00000015a4a67c10 */ /* 0x000fe8000ff5e0ff */
[----:B------:R-:W-:Y:S01]  /*8e40*/  @!PT LDS RZ, [RZ] ;  /* 0x00000000fffff984 */ /* 0x000fe20000000800 */
[----:B------:R-:W-:Y:S01]  /*8e50*/  @!PT LDS RZ, [RZ] ;  /* 0x00000000fffff984 */ /* 0x000fe20000000800 */
[----:B------:R-:W-:Y:S01]  /*8e60*/  @!PT LDS RZ, [RZ] ;  /* 0x00000000fffff984 */ /* 0x000fe20000000800 */
[----:B------:R3:W-:Y:S01]  /*8e70*/  @!P5 LDGSTS.E.BYPASS.LTC128B.128 [R243+0x12800], [R18.64+0x80] ;  /* 0x1280008012f3dfae */ /* 0x0007e2000b901d5e */
[CC--:B------:R-:W-:Y:S02]  /*8e80*/  @!P6 LEA R206, P0, R166.reuse, R252.reuse, 0x1 ;  /* 0x000000fca6cee211 */ /* 0x0c0fe400078008ff */
[----:B------:R-:W-:Y:S02]  /*8e90*/  IADD3.X R165, R165, UR20, RZ, P2, !PT ;  /* 0x00000014a5a57c10 */ /* 0x000fe400097fe4ff */
[----:B------:R-:W-:Y:S01]  /*8ea0*/  @P4 STS.128 [R243+0x14800], RZ ;  /* 0x014800fff3004388 */ /* 0x000fe20000000c00 */
[C---:B------:R-:W-:Y:S02]  /*8eb0*/  @!P5 LEA R202, P2, R166.reuse, R252, 0x1 ;  /* 0x000000fca6cad211 */ /* 0x040fe400078408ff */
[CCC-:B------:R-:W-:Y:S02]  /*8ec0*/  @!P6 LEA.HI.X R207, R166.reuse, R250.reuse, R165.reuse, 0x1, P0 ;  /* 0x000000faa6cfe211 */ /* 0x1c0fe400000f0ca5 */
[----:B------:R-:W-:Y:S01]  /*8ed0*/  @!PT LDS RZ, [RZ] ;  /* 0x00000000fffff984 */ /* 0x000fe20000000800 */
[----:B------:R-:W-:Y:S01]  /*8ee0*/  @!PT LDS RZ, [RZ] ;  /* 0x00000000fffff984 */ /* 0x000fe20000000800 */
[----:B------:R-:W-:Y:S01]  /*8ef0*/  @!PT LDS RZ, [RZ] ;  /* 0x00000000fffff984 */ /* 0x000fe20000000800 */
[----:B------:R4:W-:Y:S01]  /*8f00*/  @!P4 LDGSTS.E.BYPASS.LTC128B.128 [R243+0x14800], [R14.64+0x100] ;  /* 0x148001000ef3cfae */ /* 0x0009e2000b901d5e */
[C-C-:B------:R-:W-:Y:S02]  /*8f10*/  @!P5 LEA.HI.X R203, R166.reuse, R250, R165.reuse, 0x1, P2 ;  /* 0x000000faa6cbd211 */ /* 0x140fe400010f0ca5 */
[CC--:B------:R-:W-:Y:S02]  /*8f20*/  @!P4 LEA R198, P1, R166.reuse, R252.reuse, 0x1 ;  /* 0x000000fca6c6c211 */ /* 0x0c0fe400078208ff */
[----:B------:R-:W-:Y:S01]  /*8f30*/  @P3 STS.128 [R243+0x16800], RZ ;  /* 0x016800fff3003388 */ /* 0x000fe20000000c00 */
[C---:B------:R-:W-:Y:S02]  /*8f40*/  @!P3 LEA R164, P0, R166.reuse, R252, 0x1 ;  /* 0x000000fca6a4b211 */ /* 0x040fe400078008ff */
[CCC-:B------:R-:W-:Y:S02]  /*8f50*/  @!P4 LEA.HI.X R199, R166.reuse, R250.reuse, R165.reuse, 0x1, P1 ;  /* 0x000000faa6c7c211 */ /* 0x1c0fe400008f0ca5 */
[----:B------:R-:W-:Y:S01]  /*8f60*/  @!PT LDS RZ, [RZ] ;  /* 0x00000000fffff984 */ /* 0x000fe20000000800 */
[----:B------:R-:W-:Y:S01]  /*8f70*/  @!PT LDS RZ, [RZ] ;  /* 0x00000000fffff984 */ /* 0x000fe20000000800 */
[----:B------:R-:W-:Y:S01]  /*8f80*/  @!PT LDS RZ, [RZ] ;  /* 0x00000000fffff984 */ /* 0x000fe20000000800 */
[----:B------:R5:W-:Y:S01]  /*8f90*/  @!P3 LDGSTS.E.BYPASS.LTC128B.128 [R243+0x16800], [R10.64+0x180] ;  /* 0x168001800af3bfae */ /* 0x000be2000b901d5e */
[----:B------:R-:W-:Y:S02]  /*8fa0*/  @!P3 LEA.HI.X R165, R166, R250, R165, 0x1, P0 ;  /* 0x000000faa6a5b211 */ /* 0x000fe400000f0ca5 */
[----:B------:R-:W-:Y:S02]  /*8fb0*/  PLOP3.LUT P0, PT, PT, PT, UP2, 0x80, 0x0 ;  /* 0x000000000000781c */ /* 0x000fe40003f0f028 */
        /* <DEDUP_REMOVED lines=47> */
[----:B-1----:R-:W1:Y:S05]  /*92b0*/  LDSM.16.M88.4 R192, [R239] ;  /* 0x00000000efc0783b */ /* 0x002e6a0000000200 */
[----:B------:R-:W1:Y:S01]  /*92c0*/  LDSM.16.M88.4 R196, [R231] ;  /* 0x00000000e7c4783b */ /* 0x000e620000000200 */
        /* <DEDUP_REMOVED lines=17> */
[C---:B-1----:R-:W-:Y:S08]  /*93e0*/  HMMA.16816.F32.BF16 R4, R188.reuse, R192, R4 ;  /* 0x000000c0bc04723c */ /* 0x042ff00000041804 */
[C---:B------:R-:W-:Y:S01]  /*93f0*/  HMMA.16816.F32.BF16 R8, R188.reuse, R194, R8 ;  /* 0x000000c2bc08723c */ /* 0x040fe20000041808 */
[----:B------:R-:W-:Y:S07]  /*9400*/  LDSM.16.M88.4 R192, [R228+0x1000] ;  /* 0x00100000e4c0783b */ /* 0x000fee0000000200 */
[C---:B------:R-:W-:Y:S08]  /*9410*/  HMMA.16816.F32.BF16 R12, R188.reuse, R196, R12 ;  /* 0x000000c4bc0c723c */ /* 0x040ff0000004180c */
        /* <DEDUP_REMOVED lines=191> */
[----:B--2---:R-:W-:Y:S02]  /*a010*/  FMUL.FTZ R164, R11, c[0x0][0x2ec] ;  /* 0x0000bb000ba47a20 */ /* 0x004fe40000410000 */
[----:B------:R-:W-:Y:S03]  /*a020*/  FMUL.FTZ R11, R12, c[0x0][0x2ec] ;  /* 0x0000bb000c0b7a20 */ /* 0x000fe60000410000 */
[----:B------:R-:W-:Y:S01]  /*a030*/  FMUL.FTZ R210, R24, c[0x0][0x2ec] ;  /* 0x0000bb0018d27a20 */ /* 0x000fe20000410000 */
[C---:B-1----:R-:W-:Y:S01]  /*a040*/  HMMA.16816.F32.BF16 R28, R192.reuse, R168, R28 ;  /* 0x000000a8c01c723c */ /* 0x042fe2000004181c */
[----:B------:R1:W2:Y:S02]  /*a050*/  MUFU.TANH R183, R250 ;  /* 0x000000fa00b77308 */ /* 0x0002a40000002400 */
[----:B------:R-:W-:Y:S02]  /*a060*/  FMUL.FTZ R25, R25, c[0x0][0x2ec] ;  /* 0x0000bb0019197a20 */ /* 0x000fe40000410000 */
[----:B----4-:R-:W-:Y:S03]  /*a070*/  FMUL.FTZ R166, R13, c[0x0][0x2ec] ;  /* 0x0000bb000da67a20 */ /* 0x010fe60000410000 */
[----:B------:R-:W-:Y:S03]  /*a080*/  HMMA.16816.F32.BF16 R32, R192, R170, R32 ;  /* 0x000000aac020723c */ /* 0x000fe60000041820 */
[----:B------:R4:W2:Y:S01]  /*a090*/  MUFU.TANH R182, R165 ;  /* 0x000000a500b67308 */ /* 0x0008a20000002400 */
[----:B-----5:R-:W-:Y:S09]  /*a0a0*/  FMUL.FTZ R252, R15, c[0x0][0x2ec] ;  /* 0x0000bb000ffc7a20 */ /* 0x020ff20000410000 */
[----:B------:R5:W2:Y:S03]  /*a0b0*/  MUFU.TANH R190, R166 ;  /* 0x000000a600be7308 */ /* 0x000aa60000002400 */
[----:B------:R-:W-:Y:S02]  /*a0c0*/  FMUL.FTZ R29, R29, c[0x0][0x2ec] ;  /* 0x0000bb001d1d7a20 */ /* 0x000fe40000410000 */
[----:B-1----:R-:W-:Y:S02]  /*a0d0*/  FMUL.FTZ R250, R16, c[0x0][0x2ec] ;  /* 0x0000bb0010fa7a20 */ /* 0x002fe40000410000 */
[----:B------:R-:W-:Y:S03]  /*a0e0*/  FMUL.FTZ R30, R30, c[0x0][0x2ec] ;  /* 0x0000bb001e1e7a20 */ /* 0x000fe60000410000 */
        /* <DEDUP_REMOVED lines=23> */
[----:B------:R-:W2:Y:S01]  /*a260*/  MUFU.TANH R8, R197 ;  /* 0x000000c500087308 */ /* 0x000ea20000002400 */
[----:B-1----:R-:W-:Y:S09]  /*a270*/  FMUL.FTZ R166, R34, c[0x0][0x2ec] ;  /* 0x0000bb0022a67a20 */ /* 0x002ff20000410000 */
[----:B------:R1:W1:Y:S01]  /*a280*/  MUFU.TANH R197, R252 ;  /* 0x000000fc00c57308 */ /* 0x0002620000002400 */
[----:B----4-:R-:W-:Y:S09]  /*a290*/  FMUL.FTZ R164, R33, c[0x0][0x2ec] ;  /* 0x0000bb0021a47a20 */ /* 0x010ff20000410000 */
[----:B------:R4:W2:Y:S10]  /*a2a0*/  MUFU.TANH R195, R250 ;  /* 0x000000fa00c37308 */ /* 0x0008b40000002400 */
[----:B------:R2:W2:Y:S01]  /*a2b0*/  MUFU.TANH R189, R11 ;  /* 0x0000000b00bd7308 */ /* 0x0004a20000002400 */
[----:B-1----:R-:W-:Y:S09]  /*a2c0*/  IMAD.MOV.U32 R252, RZ, RZ, R2 ;  /* 0x000000fffffc7224 */ /* 0x002ff200078e0002 */
[----:B------:R1:W1:Y:S01]  /*a2d0*/  MUFU.TANH R191, R14 ;  /* 0x0000000e00bf7308 */ /* 0x0002620000002400 */
[----:B----4-:R-:W-:Y:S09]  /*a2e0*/  IMAD.MOV.U32 R250, RZ, RZ, R3 ;  /* 0x000000fffffa7224 */ /* 0x010ff200078e0003 */
        /* <DEDUP_REMOVED lines=63> */
[----:B------:R-:W4:Y:S01]  /*a6e0*/  R2UR UR33, R13 ;  /* 0x000000000d2173c2 */ /* 0x000f2200000e0000 */
[----:B-12---:R-:W-:Y:S02]  /*a6f0*/  MOV R14, UR8 ;  /* 0x00000008000e7c02 */ /* 0x006fe40008000f00 */
[----:B---3--:R-:W-:Y:S01]  /*a700*/  MOV R4, UR32 ;  /* 0x0000002000047c02 */ /* 0x008fe20008000f00 */
[----:B------:R-:W-:Y:S04]  /*a710*/  UIADD3 UR32, UR37, -UR35, URZ ;  /* 0x8000002325207290 */ /* 0x000fe8000fffe03f */
[----:B------:R-:W-:Y:S01]  /*a720*/  UIMAD UR32, UR32, UR10, -0x40 ;  /* 0xffffffc0202074a4 */ /* 0x000fe2000f8e020a */
[----:B-----5:R-:W-:Y:S03]  /*a730*/  IMAD.U32 R15, RZ, RZ, UR9 ;  /* 0x00000009ff0f7e24 */ /* 0x020fe6000f8e00ff */
        /* <DEDUP_REMOVED lines=19> */
.L_x_1569:
[----:B------:R2:W-:Y:S01]  /*a870*/  @P6 STS.128 [R243+0x8000], RZ ;  /* 0x008000fff3006388 */ /* 0x0005e20000000c00 */
[CC--:B------:R-:W-:Y:S01]  /*a880*/  LEA R20, P0, R6.reuse, R248.reuse, 0x1 ;  /* 0x000000f806147211 */ /* 0x0c0fe200078008ff */
[----:B------:R-:W-:Y:S01]  /*a890*/  UMOV UR6, UR8 ;  /* 0x0000000800067c82 */ /* 0x000fe20008000000 */
[C---:B------:R-:W-:Y:S01]  /*a8a0*/  IADD3 R5, P1, R6.reuse, UR25, RZ ;  /* 0x0000001906057c10 */ /* 0x040fe2000ff3e0ff */
[----:B------:R-:W-:Y:S01]  /*a8b0*/  UMOV UR7, UR9 ;  /* 0x0000000900077c82 */ /* 0x000fe20008000000 */
[-C--:B----4-:R-:W-:Y:S02]  /*a8c0*/  LEA.HI.X R21, R6, R247.reuse, R2, 0x1, P0 ;  /* 0x000000f706157211 */ /* 0x090fe400000f0c02 */
[CC--:B-1----:R-:W-:Y:S02]  /*a8d0*/  @!P5 LEA R14, P0, R5.reuse, R248.reuse, 0x1 ;  /* 0x000000f8050ed211 */ /* 0x0c2fe400078008ff */
        /* <DEDUP_REMOVED lines=110> */
.L_x_1568:
[----:B--23--:R-:W-:Y:S01]  /*afc0*/  FMNMX.FTZ R3, R186, R167, !PT ;  /* 0x000000a7ba037209 */ /* 0x00cfe20007810000 */
[----:B----4-:R-:W-:Y:S01]  /*afd0*/  LDSM.16.MT88.4 R20, [R234+0x10000] ;  /* 0x01000000ea14783b */ /* 0x010fe20000004200 */
        /* <DEDUP_REMOVED lines=14> */
[----:B-1----:R-:W-:Y:S02]  /*b0c0*/  FMNMX.FTZ R2, R191, R2, !PT ;  /* 0x00000002bf027209 */ /* 0x002fe40007810000 */
        /* <DEDUP_REMOVED lines=22> */
[----:B------:R-:W-:Y:S01]  /*b230*/  FMNMX.FTZ R7, R165, R2, !PT ;  /* 0x00000002a5077209 */ /* 0x000fe20007810000 */
[----:B------:R-:W-:Y:S08]  /*b240*/  LDSM.16.MT88.4 R12, [R236+0x10000] ;  /* 0x01000000ec0c783b */ /* 0x000ff00000004200 */
[----:B------:R-:W-:Y:S08]  /*b250*/  SHFL.BFLY PT, R6, R5, 0x2, 0x1f ;  /* 0x0c401f0005067f89 */ /* 0x000ff000000e0000 */
[----:B------:R-:W1:Y:S02]  /*b260*/  SHFL.BFLY PT, R2, R7, 0x2, 0x1f ;  /* 0x0c401f0007027f89 */ /* 0x000e6400000e0000 */
[----:B-1----:R-:W-:Y:S02]  /*b270*/  FMNMX.FTZ R4, R7, R2, !PT ;  /* 0x0000000207047209 */ /* 0x002fe40007810000 */
[----:B------:R-:W-:Y:S04]  /*b280*/  FMNMX.FTZ R11, R5, R6, !PT ;  /* 0x00000006050b7209 */ /* 0x000fe80007810000 */
[----:B------:R-:W1:Y:S08]  /*b290*/  SHFL.BFLY PT, R3, R4, 0x1, 0x1f ;  /* 0x0c201f0004037f89 */ /* 0x000e7000000e0000 */
[----:B------:R-:W2:Y:S01]  /*b2a0*/  SHFL.BFLY PT, R164, R11, 0x1, 0x1f ;  /* 0x0c201f000ba47f89 */ /* 0x000ea200000e0000 */
[----:B-1----:R-:W-:Y:S05]  /*b2b0*/  FMNMX.FTZ R3, R4, R3, !PT ;  /* 0x0000000304037209 */ /* 0x002fea0007810000 */
[C---:B------:R-:W-:Y:S02]  /*b2c0*/  FMUL.FTZ R176, R3.reuse, c[0x0][0x23c] ;  /* 0x00008f0003b07a20 */ /* 0x040fe40000410000 */
[----:B------:R-:W-:Y:S01]  /*b2d0*/  FADD.FTZ R5, -R3, R0 ;  /* 0x0000000003057221 */ /* 0x000fe20000010100 */
[----:B--2---:R-:W-:Y:S03]  /*b2e0*/  FMNMX.FTZ R164, R11, R164, !PT ;  /* 0x000000a40ba47209 */ /* 0x004fe60007810000 */
[----:B------:R-:W-:Y:S01]  /*b2f0*/  FMUL.FTZ R0, R5, c[0x0][0x23c] ;  /* 0x00008f0005007a20 */ /* 0x000fe20000410000 */
[C---:B------:R-:W-:Y:S01]  /*b300*/  FSETP.NEU.FTZ.AND P0, PT, R164.reuse, -INF , PT ;  /* 0xff800000a400780b */ /* 0x040fe20003f1d000 */
[C---:B------:R-:W-:Y:S02]  /*b310*/  FMUL.FTZ R177, R164.reuse, c[0x0][0x23c] ;  /* 0x00008f00a4b17a20 */ /* 0x040fe40000410000 */
[----:B------:R-:W-:Y:S01]  /*b320*/  FADD.FTZ R2, -R164, R167 ;  /* 0x000000a7a4027221 */ /* 0x000fe20000010100 */
[----:B------:R-:W-:Y:S01]  /*b330*/  MOV R167, R164 ;  /* 0x000000a400a77202 */ /* 0x000fe20000000f00 */
[----:B------:R-:W1:Y:S01]  /*b340*/  MUFU.EX2 R0, R0 ;  /* 0x0000000000007308 */ /* 0x000e620000000800 */
[----:B------:R-:W-:Y:S01]  /*b350*/  FSEL R177, R177, RZ, P0 ;  /* 0x000000ffb1b17208 */ /* 0x000fe20000000000 */
[----:B------:R-:W-:Y:S01]  /*b360*/  FMUL.FTZ R6, R2, c[0x0][0x23c] ;  /* 0x00008f0002067a20 */ /* 0x000fe20000410000 */
[----:B------:R-:W-:Y:S03]  /*b370*/  FSETP.NEU.FTZ.AND P0, PT, R3, -INF , PT ;  /* 0xff8000000300780b */ /* 0x000fe60003f1d000 */
[--C-:B------:R-:W-:Y:S01]  /*b380*/  FFMA.FTZ R187, R186, c[0x0][0x23c], -R177.reuse ;  /* 0x00008f00babb7a23 */ /* 0x100fe200000108b1 */
[----:B------:R-:W-:Y:S01]  /*b390*/  FSEL R176, R176, RZ, P0 ;  /* 0x000000ffb0b07208 */ /* 0x000fe20000000000 */
[--C-:B------:R-:W-:Y:S01]  /*b3a0*/  FFMA.FTZ R186, R182, c[0x0][0x23c], -R177.reuse ;  /* 0x00008f00b6ba7a23 */ /* 0x100fe200000108b1 */
[----:B------:R-:W-:Y:S01]  /*b3b0*/  PLOP3.LUT P0, PT, PT, PT, UP2, 0x80, 0x0 ;  /* 0x000000000000781c */ /* 0x000fe20003f0f028 */
[--C-:B------:R-:W-:Y:S01]  /*b3c0*/  FFMA.FTZ R184, R181, c[0x0][0x23c], -R177.reuse ;  /* 0x00008f00b5b87a23 */ /* 0x100fe200000108b1 */
[----:B------:R-:W2:Y:S01]  /*b3d0*/  MUFU.EX2 R2, R6 ;  /* 0x0000000600027308 */ /* 0x000ea20000000800 */
[--C-:B------:R-:W-:Y:S02]  /*b3e0*/  FFMA.FTZ R185, R185, c[0x0][0x23c], -R176.reuse ;  /* 0x00008f00b9b97a23 */ /* 0x100fe400000108b0 */
[--C-:B------:R-:W-:Y:S02]  /*b3f0*/  FFMA.FTZ R182, R183, c[0x0][0x23c], -R176.reuse ;  /* 0x00008f00b7b67a23 */ /* 0x100fe400000108b0 */
[--C-:B------:R-:W-:Y:S02]  /*b400*/  FFMA.FTZ R183, R8, c[0x0][0x23c], -R177.reuse ;  /* 0x00008f0008b77a23 */ /* 0x100fe400000108b1 */
[--C-:B------:R-:W-:Y:S02]  /*b410*/  FFMA.FTZ R181, R10, c[0x0][0x23c], -R176.reuse ;  /* 0x00008f000ab57a23 */ /* 0x100fe400000108b0 */
[--C-:B------:R-:W-:Y:S01]  /*b420*/  FFMA.FTZ R180, R9, c[0x0][0x23c], -R176.reuse ;  /* 0x00008f0009b47a23 */ /* 0x100fe200000108b0 */
[----:B------:R-:W-:Y:S01]  /*b430*/  MUFU.EX2 R187, R187 ;  /* 0x000000bb00bb7308 */ /* 0x000fe20000000800 */
[--C-:B------:R-:W-:Y:S02]  /*b440*/  FFMA.FTZ R192, R178, c[0x0][0x23c], -R177.reuse ;  /* 0x00008f00b2c07a23 */ /* 0x100fe400000108b1 */
[C---:B-1----:R-:W-:Y:S02]  /*b450*/  FMUL.FTZ R7, R0.reuse, R163 ;  /* 0x000000a300077220 */ /* 0x042fe40000410000 */
[C---:B------:R-:W-:Y:S02]  /*b460*/  FMUL.FTZ R10, R0.reuse, R158 ;  /* 0x0000009e000a7220 */ /* 0x040fe40000410000 */
[C---:B------:R-:W-:Y:S02]  /*b470*/  FMUL.FTZ R11, R0.reuse, R159 ;  /* 0x0000009f000b7220 */ /* 0x040fe40000410000 */
[C---:B------:R-:W-:Y:S01]  /*b480*/  FMUL.FTZ R18, R0.reuse, R150 ;  /* 0x0000009600127220 */ /* 0x040fe20000410000 */
[----:B------:R-:W1:Y:S01]  /*b490*/  MUFU.EX2 R186, R186 ;  /* 0x000000ba00ba7308 */ /* 0x000e620000000800 */
[C---:B------:R-:W-:Y:S02]  /*b4a0*/  FMUL.FTZ R19, R0.reuse, R151 ;  /* 0x0000009700137220 */ /* 0x040fe40000410000 */
[----:B------:R-:W-:Y:S02]  /*b4b0*/  FMUL.FTZ R26, R0, R142 ;  /* 0x0000008e001a7220 */ /* 0x000fe40000410000 */
[C---:B--2---:R-:W-:Y:S02]  /*b4c0*/  FMUL.FTZ R4, R2.reuse, R160 ;  /* 0x000000a002047220 */ /* 0x044fe40000410000 */
[----:B------:R-:W-:Y:S02]  /*b4d0*/  FMUL.FTZ R5, R2, R161 ;  /* 0x000000a102057220 */ /* 0x000fe40000410000 */
[----:B------:R-:W-:Y:S01]  /*b4e0*/  FMUL.FTZ R6, R0, R162 ;  /* 0x000000a200067220 */ /* 0x000fe20000410000 */
[----:B------:R-:W-:Y:S01]  /*b4f0*/  MUFU.EX2 R185, R185 ;  /* 0x000000b900b97308 */ /* 0x000fe20000000800 */
[C---:B------:R-:W-:Y:S02]  /*b500*/  FMUL.FTZ R8, R2.reuse, R156 ;  /* 0x0000009c02087220 */ /* 0x040fe40000410000 */
[C---:B------:R-:W-:Y:S02]  /*b510*/  FMUL.FTZ R9, R2.reuse, R157 ;  /* 0x0000009d02097220 */ /* 0x040fe40000410000 */
[C---:B------:R-:W-:Y:S01]  /*b520*/  FMUL.FTZ R16, R2.reuse, R148 ;  /* 0x0000009402107220 */ /* 0x040fe20000410000 */
[----:B------:R-:W-:Y:S01]  /*b530*/  LDSM.16.MT88.4 R156, [R234+0x12800] ;  /* 0x01280000ea9c783b */ /* 0x000fe20000004200 */
[C---:B------:R-:W-:Y:S02]  /*b540*/  FMUL.FTZ R17, R2.reuse, R149 ;  /* 0x0000009502117220 */ /* 0x040fe40000410000 */
[C---:B------:R-:W-:Y:S01]  /*b550*/  FMUL.FTZ R24, R2.reuse, R140 ;  /* 0x0000008c02187220 */ /* 0x040fe20000410000 */
[----:B------:R-:W2:Y:S01]  /*b560*/  MUFU.EX2 R182, R182 ;  /* 0x000000b600b67308 */ /* 0x000ea20000000800 */
[----:B------:R-:W-:Y:S02]  /*b570*/  FMUL.FTZ R25, R2, R141 ;  /* 0x0000008d02197220 */ /* 0x000fe40000410000 */
[----:B------:R-:W-:Y:S01]  /*b580*/  FMUL.FTZ R27, R0, R143 ;  /* 0x0000008f001b7220 */ /* 0x000fe20000410000 */
[----:B-1----:R-:W-:Y:S01]  /*b590*/  F2FP.BF16.PACK_AB R160, R186, R187 ;  /* 0x000000bbbaa0723e */ /* 0x002fe200000010ff */
[----:B------:R-:W-:Y:S01]  /*b5a0*/  LDSM.16.MT88.4 R140, [R232+0x12000] ;  /* 0x01200000e88c783b */ /* 0x000fe20000004200 */
[C---:B------:R-:W-:Y:S02]  /*b5b0*/  FMUL.FTZ R32, R2.reuse, R132 ;  /* 0x0000008402207220 */ /* 0x040fe40000410000 */
[----:B------:R-:W-:Y:S02]  /*b5c0*/  FMUL.FTZ R33, R2, R133 ;  /* 0x0000008502217220 */ /* 0x000fe40000410000 */
[----:B------:R-:W-:Y:S01]  /*b5d0*/  MUFU.EX2 R184, R184 ;  /* 0x000000b800b87308 */ /* 0x000fe20000000800 */
[C---:B------:R-:W-:Y:S02]  /*b5e0*/  FMUL.FTZ R34, R0.reuse, R134 ;  /* 0x0000008600227220 */ /* 0x040fe40000410000 */
[----:B------:R-:W-:Y:S01]  /*b5f0*/  LDSM.16.MT88.4 R148, [R232+0x10800] ;  /* 0x01080000e894783b */ /* 0x000fe20000004200 */
[----:B------:R-:W-:Y:S02]  /*b600*/  FMUL.FTZ R35, R0, R135 ;  /* 0x0000008700237220 */ /* 0x000fe40000410000 */
[C---:B------:R-:W-:Y:S02]  /*b610*/  FMUL.FTZ R36, R2.reuse, R36 ;  /* 0x0000002402247220 */ /* 0x040fe40000410000 */
[----:B------:R-:W-:Y:S02]  /*b620*/  FMUL.FTZ R37, R2, R37 ;  /* 0x0000002502257220 */ /* 0x000fe40000410000 */
[----:B------:R-:W1:Y:S01]  /*b630*/  MUFU.EX2 R183, R183 ;  /* 0x000000b700b77308 */ /* 0x000e620000000800 */
[----:B------:R-:W-:Y:S01]  /*b640*/  LDSM.16.MT88.4 R132, [R233+0x12000] ;  /* 0x01200000e984783b */ /* 0x000fe20000004200 */
[----:B------:R-:W-:Y:S01]  /*b650*/  FMUL.FTZ R38, R0, R38 ;  /* 0x0000002600267220 */ /* 0x000fe20000410000 */
[----:B--2---:R-:W-:Y:S01]  /*b660*/  F2FP.BF16.PACK_AB R161, R182, R185 ;  /* 0x000000b9b6a1723e */ /* 0x004fe200000010ff */
[----:B------:R-:W-:Y:S02]  /*b670*/  FMUL.FTZ R39, R0, R39 ;  /* 0x0000002700277220 */ /* 0x000fe40000410000 */
[C---:B------:R-:W-:Y:S02]  /*b680*/  FMUL.FTZ R40, R2.reuse, R40 ;  /* 0x0000002802287220 */ /* 0x040fe40000410000 */
[----:B------:R-:W-:Y:S02]  /*b690*/  FMUL.FTZ R41, R2, R41 ;  /* 0x0000002902297220 */ /* 0x000fe40000410000 */
[----:B------:R-:W-:Y:S01]  /*b6a0*/  MUFU.EX2 R181, R181 ;  /* 0x000000b500b57308 */ /* 0x000fe20000000800 */
[C---:B------:R-:W-:Y:S02]  /*b6b0*/  FMUL.FTZ R42, R0.reuse, R42 ;  /* 0x0000002a002a7220 */ /* 0x040fe40000410000 */
[----:B------:R-:W-:Y:S02]  /*b6c0*/  FMUL.FTZ R43, R0, R43 ;  /* 0x0000002b002b7220 */ /* 0x000fe40000410000 */
[C---:B------:R-:W-:Y:S02]  /*b6d0*/  FMUL.FTZ R44, R2.reuse, R44 ;  /* 0x0000002c022c7220 */ /* 0x040fe40000410000 */
[----:B------:R-:W-:Y:S02]  /*b6e0*/  FMUL.FTZ R45, R2, R45 ;  /* 0x0000002d022d7220 */ /* 0x000fe40000410000 */
[C---:B------:R-:W-:Y:S01]  /*b6f0*/  FMUL.FTZ R46, R0.reuse, R46 ;  /* 0x0000002e002e7220 */ /* 0x040fe20000410000 */
[----:B------:R-:W2:Y:S01]  /*b700*/  MUFU.EX2 R180, R180 ;  /* 0x000000b400b47308 */ /* 0x000ea20000000800 */
        /* <DEDUP_REMOVED lines=11> */
[C---:B------:R-:W-:Y:S02]  /*b7c0*/  FMUL.FTZ R56, R2.reuse, R56 ;  /* 0x0000003802387220 */ /* 0x040fe40000410000 */
[----:B------:R-:W-:Y:S02]  /*b7d0*/  FMUL.FTZ R57, R2, R57 ;  /* 0x0000003902397220 */ /* 0x000fe40000410000 */
[----:B------:R-:W-:Y:S01]  /*b7e0*/  FMUL.FTZ R58, R0, R58 ;  /* 0x0000003a003a7220 */ /* 0x000fe20000410000 */
[----:B--2---:R-:W-:Y:S01]  /*b7f0*/  F2FP.BF16.PACK_AB R163, R180, R181 ;  /* 0x000000b5b4a3723e */ /* 0x004fe200000010ff */
[----:B------:R-:W-:Y:S02]  /*b800*/  FMUL.FTZ R59, R0, R59 ;  /* 0x0000003b003b7220 */ /* 0x000fe40000410000 */
[C---:B------:R-:W-:Y:S02]  /*b810*/  FMUL.FTZ R60, R2.reuse, R60 ;  /* 0x0000003c023c7220 */ /* 0x040fe40000410000 */
[----:B------:R-:W-:Y:S02]  /*b820*/  FMUL.FTZ R61, R2, R61 ;  /* 0x0000003d023d7220 */ /* 0x000fe40000410000 */
[C---:B------:R-:W-:Y:S05]  /*b830*/  HMMA.16816.F32.BF16 R4, R160.reuse, R12, R4 ;  /* 0x0000000ca004723c */ /* 0x040fea0000041804 */
[----:B------:R-:W-:Y:S02]  /*b840*/  FMUL.FTZ R62, R0, R62 ;  /* 0x0000003e003e7220 */ /* 0x000fe40000410000 */
[C---:B------:R-:W-:Y:S01]  /*b850*/  FMUL.FTZ R12, R2.reuse, R152 ;  /* 0x00000098020c7220 */ /* 0x040fe20000410000 */
[C---:B------:R-:W-:Y:S04]  /*b860*/  HMMA.16816.F32.BF16 R8, R160.reuse, R14, R8 ;  /* 0x0000000ea008723c */ /* 0x040fe80000041808 */
[----:B------:R-:W-:Y:S02]  /*b870*/  FMUL.FTZ R13, R2, R153 ;  /* 0x00000099020d7220 */ /* 0x000fe40000410000 */
[C---:B------:R-:W-:Y:S02]  /*b880*/  FMUL.FTZ R63, R0.reuse, R63 ;  /* 0x0000003f003f7220 */ /* 0x040fe40000410000 */
[C---:B------:R-:W-:Y:S04]  /*b890*/  FMUL.FTZ R14, R0.reuse, R154 ;  /* 0x0000009a000e7220 */ /* 0x040fe80000410000 */
[----:B------:R-:W-:Y:S02]  /*b8a0*/  FMUL.FTZ R15, R0, R155 ;  /* 0x0000009b000f7220 */ /* 0x000fe40000410000 */
[----:B------:R-:W1:Y:S01]  /*b8b0*/  LDSM.16.MT88.4 R152, [R232+0x10000] ;  /* 0x01000000e898783b */ /* 0x000e620000004200 */
        /* <DEDUP_REMOVED lines=11> */
[----:B------:R-:W2:Y:S01]  /*b970*/  LDSM.16.MT88.4 R144, [R236+0x12000] ;  /* 0x01200000ec90783b */ /* 0x000ea20000004200 */
[----:B------:R-:W-:Y:S02]  /*b980*/  FMUL.FTZ R69, R2, R69 ;  /* 0x0000004502457220 */ /* 0x000fe40000410000 */
[C---:B------:R-:W-:Y:S02]  /*b990*/  FMUL.FTZ R70, R0.reuse, R70 ;  /* 0x0000004600467220 */ /* 0x040fe40000410000 */
[C---:B------:R-:W-:Y:S03]  /*b9a0*/  HMMA.16816.F32.BF16 R20, R160.reuse, R28, R20 ;  /* 0x0000001ca014723c */ /* 0x040fe60000041814 */
[----:B------:R-:W-:Y:S02]  /*b9b0*/  FMUL.FTZ R71, R0, R71 ;  /* 0x0000004700477220 */ /* 0x000fe40000410000 */
[C---:B------:R-:W-:Y:S02]  /*b9c0*/  FMUL.FTZ R72, R2.reuse, R72 ;  /* 0x0000004802487220 */ /* 0x040fe40000410000 */
[C---:B------:R-:W-:Y:S01]  /*b9d0*/  FMUL.FTZ R28, R2.reuse, R136 ;  /* 0x00000088021c7220 */ /* 0x040fe20000410000 */
[C---:B------:R-:W-:Y:S04]  /*b9e0*/  HMMA.16816.F32.BF16 R24, R160.reuse, R30, R24 ;  /* 0x0000001ea018723c */ /* 0x040fe80000041818 */
[C---:B------:R-:W-:Y:S02]  /*b9f0*/  FMUL.FTZ R29, R2.reuse, R137 ;  /* 0x00000089021d7220 */ /* 0x040fe40000410000 */
[----:B------:R-:W-:Y:S02]  /*ba00*/  FMUL.FTZ R73, R2, R73 ;  /* 0x0000004902497220 */ /* 0x000fe40000410000 */
[C---:B------:R-:W-:Y:S04]  /*ba10*/  FMUL.FTZ R30, R0.reuse, R138 ;  /* 0x0000008a001e7220 */ /* 0x040fe80000410000 */
[C---:B------:R-:W-:Y:S02]  /*ba20*/  FMUL.FTZ R31, R0.reuse, R139 ;  /* 0x0000008b001f7220 */ /* 0x040fe40000410000 */
[----:B------:R-:W3:Y:S01]  /*ba30*/  LDSM.16.MT88.4 R136, [R234+0x12000] ;  /* 0x01200000ea88783b */ /* 0x000ee20000004200 */
[C---:B------:R-:W-:Y:S02]  /*ba40*/  FMUL.FTZ R74, R0.reuse, R74 ;  /* 0x0000004a004a7220 */ /* 0x040fe40000410000 */
[----:B------:R-:W-:Y:S02]  /*ba50*/  FMUL.FTZ R75, R0, R75 ;  /* 0x0000004b004b7220 */ /* 0x000fe40000410000 */
[C---:B-1----:R-:W-:Y:S03]  /*ba60*/  HMMA.16816.F32.BF16 R28, R160.reuse, R152, R28 ;  /* 0x00000098a01c723c */ /* 0x042fe6000004181c */
[C---:B------:R-:W-:Y:S02]  /*ba70*/  FMUL.FTZ R76, R2.reuse, R76 ;  /* 0x0000004c024c7220 */ /* 0x040fe40000410000 */
[----:B------:R-:W-:Y:S02]  /*ba80*/  FMUL.FTZ R77, R2, R77 ;  /* 0x0000004d024d7220 */ /* 0x000fe40000410000 */
[C---:B------:R-:W-:Y:S01]  /*ba90*/  FMUL.FTZ R78, R0.reuse, R78 ;  /* 0x0000004e004e7220 */ /* 0x040fe20000410000 */
[C---:B------:R-:W-:Y:S01]  /*baa0*/  HMMA.16816.F32.BF16 R32, R160.reuse, R154, R32 ;  /* 0x0000009aa020723c */ /* 0x040fe20000041820 */
[----:B------:R-:W-:Y:S03]  /*bab0*/  LDSM.16.MT88.4 R152, [R236+0x12800] ;  /* 0x01280000ec98783b */ /* 0x000fe60000004200 */
[----:B------:R-:W-:Y:S02]  /*bac0*/  FMUL.FTZ R79, R0, R79 ;  /* 0x0000004f004f7220 */ /* 0x000fe40000410000 */
[C---:B------:R-:W-:Y:S02]  /*bad0*/  FMUL.FTZ R80, R2.reuse, R80 ;  /* 0x0000005002507220 */ /* 0x040fe40000410000 */
[C---:B--2---:R-:W-:Y:S04]  /*bae0*/  HMMA.16816.F32.BF16 R36, R160.reuse, R144, R36 ;  /* 0x00000090a024723c */ /* 0x044fe80000041824 */
[----:B------:R-:W-:Y:S02]  /*baf0*/  FMUL.FTZ R81, R2, R81 ;  /* 0x0000005102517220 */ /* 0x000fe40000410000 */
[C---:B------:R-:W-:Y:S02]  /*bb00*/  FMUL.FTZ R82, R0.reuse, R82 ;  /* 0x0000005200527220 */ /* 0x040fe40000410000 */
[C---:B------:R-:W-:Y:S01]  /*bb10*/  HMMA.16816.F32.BF16 R40, R160.reuse, R146, R40 ;  /* 0x00000092a028723c */ /* 0x040fe20000041828 */
[----:B------:R-:W-:Y:S03]  /*bb20*/  LDSM.16.MT88.4 R144, [R233+0x10800] ;  /* 0x01080000e990783b */ /* 0x000fe60000004200 */
[----:B------:R-:W-:Y:S02]  /*bb30*/  FMUL.FTZ R83, R0, R83 ;  /* 0x0000005300537220 */ /* 0x000fe40000410000 */
[C---:B------:R-:W-:Y:S02]  /*bb40*/  FMUL.FTZ R84, R2.reuse, R84 ;  /* 0x0000005402547220 */ /* 0x040fe40000410000 */
[----:B------:R-:W-:Y:S01]  /*bb50*/  FMUL.FTZ R85, R2, R85 ;  /* 0x0000005502557220 */ /* 0x000fe20000410000 */
[C---:B---3--:R-:W-:Y:S03]  /*bb60*/  HMMA.16816.F32.BF16 R44, R160.reuse, R136, R44 ;  /* 0x00000088a02c723c */ /* 0x048fe6000004182c */
[C---:B------:R-:W-:Y:S02]  /*bb70*/  FMUL.FTZ R86, R0.reuse, R86 ;  /* 0x0000005600567220 */ /* 0x040fe40000410000 */
        /* <DEDUP_REMOVED lines=10> */
[----:B------:R-:W2:Y:S03]  /*bc20*/  LDSM.16.MT88.4 R132, [R234+0x14000] ;  /* 0x01400000ea84783b */ /* 0x000ea60000004200 */
        /* <DEDUP_REMOVED lines=18> */
[C---:B--2---:R-:W-:Y:S04]  /*bd50*/  HMMA.16816.F32.BF16 R76, R160.reuse, R132, R76 ;  /* 0x00000084a04c723c */ /* 0x044fe8000004184c */
[----:B------:R-:W-:Y:S02]  /*bd60*/  FMUL.FTZ R105, R2, R105 ;  /* 0x0000006902697220 */ /* 0x000fe40000410000 */
[C---:B------:R-:W-:Y:S02]  /*bd70*/  FMUL.FTZ R106, R0.reuse, R106 ;  /* 0x0000006a006a7220 */ /* 0x040fe40000410000 */
[C---:B------:R-:W-:Y:S01]  /*bd80*/  HMMA.16816.F32.BF16 R80, R160.reuse, R134, R80 ;  /* 0x00000086a050723c */ /* 0x040fe20000041850 */
[----:B------:R-:W2:Y:S03]  /*bd90*/  LDSM.16.MT88.4 R132, [R236+0x16000] ;  /* 0x01600000ec84783b */ /* 0x000ea60000004200 */
        /* <DEDUP_REMOVED lines=20> */
[--C-:B------:R-:W-:Y:S02]  /*bee0*/  FFMA.FTZ R188, R189, c[0x0][0x23c], -R177.reuse ;  /* 0x00008f00bdbc7a23 */ /* 0x100fe400000108b1 */
[C---:B------:R-:W-:Y:S01]  /*bef0*/  HMMA.16816.F32.BF16 R104, R160.reuse, R134, R104 ;  /* 0x00000086a068723c */ /* 0x040fe20000041868 */
[----:B------:R-:W2:Y:S03]  /*bf00*/  LDSM.16.MT88.4 R132, [R232+0x16000] ;  /* 0x01600000e884783b */ /* 0x000ea60000004200 */
[--C-:B------:R-:W-:Y:S01]  /*bf10*/  FFMA.FTZ R189, R190, c[0x0][0x23c], -R177.reuse ;  /* 0x00008f00bebd7a23 */ /* 0x100fe200000108b1 */
[----:B------:R-:W-:Y:S01]  /*bf20*/  MUFU.EX2 R188, R188 ;  /* 0x000000bc00bc7308 */ /* 0x000fe20000000800 */
[--C-:B------:R-:W-:Y:S02]  /*bf30*/  FFMA.FTZ R190, R191, c[0x0][0x23c], -R176.reuse ;  /* 0x00008f00bfbe7a23 */ /* 0x100fe400000108b0 */
[C---:B---3--:R-:W-:Y:S04]  /*bf40*/  HMMA.16816.F32.BF16 R108, R160.reuse, R140, R108 ;  /* 0x0000008ca06c723c */ /* 0x048fe8000004186c */
[--C-:B------:R-:W-:Y:S02]  /*bf50*/  FFMA.FTZ R191, R179, c[0x0][0x23c], -R176.reuse ;  /* 0x00008f00b3bf7a23 */ /* 0x100fe400000108b0 */
[--C-:B------:R-:W-:Y:S01]  /*bf60*/  FFMA.FTZ R193, R215, c[0x0][0x23c], -R177.reuse ;  /* 0x00008f00d7c17a23 */ /* 0x100fe200000108b1 */
[----:B------:R-:W3:Y:S01]  /*bf70*/  MUFU.EX2 R189, R189 ;  /* 0x000000bd00bd7308 */ /* 0x000ee20000000800 */
[C---:B------:R-:W-:Y:S01]  /*bf80*/  HMMA.16816.F32.BF16 R112, R160.reuse, R142, R112 ;  /* 0x0000008ea070723c */ /* 0x040fe20000041870 */
[----:B------:R-:W4:Y:S03]  /*bf90*/  LDSM.16.MT88.4 R140, [R236+0x10800] ;  /* 0x01080000ec8c783b */ /* 0x000f260000004200 */
[C---:B------:R-:W-:Y:S02]  /*bfa0*/  FMUL.FTZ R120, R2.reuse, R120 ;  /* 0x0000007802787220 */ /* 0x040fe40000410000 */
[----:B------:R-:W-:Y:S02]  /*bfb0*/  FMUL.FTZ R121, R2, R121 ;  /* 0x0000007902797220 */ /* 0x000fe40000410000 */
[C---:B------:R-:W-:Y:S01]  /*bfc0*/  FMUL.FTZ R122, R0.reuse, R122 ;  /* 0x0000007a007a7220 */ /* 0x040fe20000410000 */
[C---:B-1----:R-:W-:Y:S01]  /*bfd0*/  HMMA.16816.F32.BF16 R116, R160.reuse, R136, R116 ;  /* 0x00000088a074723c */ /* 0x042fe20000041874 */
[----:B------:R-:W-:Y:S02]  /*bfe0*/  MUFU.EX2 R190, R190 ;  /* 0x000000be00be7308 */ /* 0x000fe40000000800 */
[----:B------:R-:W-:Y:S02]  /*bff0*/  FMUL.FTZ R123, R0, R123 ;  /* 0x0000007b007b7220 */ /* 0x000fe40000410000 */
[--C-:B------:R-:W-:Y:S02]  /*c000*/  FFMA.FTZ R196, R213, c[0x0][0x23c], -R176.reuse ;  /* 0x00008f00d5c47a23 */ /* 0x100fe400000108b0 */
[--C-:B------:R-:W-:Y:S02]  /*c010*/  FFMA.FTZ R201, R201, c[0x0][0x23c], -R176.reuse ;  /* 0x00008f00c9c97a23 */ /* 0x100fe400000108b0 */
[C---:B------:R-:W-:Y:S01]  /*c020*/  FMUL.FTZ R124, R2.reuse, R124 ;  /* 0x0000007c027c7220 */ /* 0x040fe20000410000 */
[C---:B------:R-:W-:Y:S01]  /*c030*/  HMMA.16816.F32.BF16 R120, R160.reuse, R138, R120 ;  /* 0x0000008aa078723c */ /* 0x040fe20000041878 */
[----:B------:R-:W1:Y:S01]  /*c040*/  MUFU.EX2 R191, R191 ;  /* 0x000000bf00bf7308 */ /* 0x000e620000000800 */
[----:B------:R-:W5:Y:S01]  /*c050*/  LDSM.16.MT88.4 R136, [R234+0x10800] ;  /* 0x01080000ea88783b */ /* 0x000f620000004200 */
[----:B------:R-:W-:Y:S02]  /*c060*/  FMUL.FTZ R125, R2, R125 ;  /* 0x0000007d027d7220 */ /* 0x000fe40000410000 */
[C---:B------:R-:W-:Y:S02]  /*c070*/  FMUL.FTZ R126, R0.reuse, R126 ;  /* 0x0000007e007e7220 */ /* 0x040fe40000410000 */
[----:B------:R-:W-:Y:S02]  /*c080*/  FMUL.FTZ R127, R0, R127 ;  /* 0x0000007f007f7220 */ /* 0x000fe40000410000 */
[C---:B------:R-:W-:Y:S02]  /*c090*/  FMUL.FTZ R128, R2.reuse, R128 ;  /* 0x0000008002807220 */ /* 0x040fe40000410000 */
[----:B------:R-:W4:Y:S01]  /*c0a0*/  MUFU.EX2 R193, R193 ;  /* 0x000000c100c17308 */ /* 0x000f220000000800 */
[----:B------:R-:W-:Y:S02]  /*c0b0*/  FMUL.FTZ R129, R2, R129 ;  /* 0x0000008102817220 */ /* 0x000fe40000410000 */
[C---:B--2---:R-:W-:Y:S03]  /*c0c0*/  HMMA.16816.F32.BF16 R124, R160.reuse, R132, R124 ;  /* 0x00000084a07c723c */ /* 0x044fe6000004187c */
[C---:B------:R-:W-:Y:S02]  /*c0d0*/  FMUL.FTZ R130, R0.reuse, R130 ;  /* 0x0000008200827220 */ /* 0x040fe40000410000 */
[----:B------:R-:W-:Y:S02]  /*c0e0*/  FMUL.FTZ R131, R0, R131 ;  /* 0x0000008300837220 */ /* 0x000fe40000410000 */
[----:B------:R-:W-:Y:S01]  /*c0f0*/  MUFU.EX2 R196, R196 ;  /* 0x000000c400c47308 */ /* 0x000fe20000000800 */
[----:B---3--:R-:W-:Y:S01]  /*c100*/  F2FP.BF16.PACK_AB R132, R189, R188 ;  /* 0x000000bcbd84723e */ /* 0x008fe200000010ff */
[--C-:B------:R-:W-:Y:S03]  /*c110*/  FFMA.FTZ R200, R211, c[0x0][0x23c], -R177.reuse ;  /* 0x00008f00d3c87a23 */ /* 0x100fe600000108b1 */
[----:B------:R-:W-:Y:S01]  /*c120*/  HMMA.16816.F32.BF16 R128, R160, R134, R128 ;  /* 0x00000086a080723c */ /* 0x000fe20000041880 */
[----:B------:R-:W2:Y:S02]  /*c130*/  LDSM.16.MT88.4 R160, [R233+0x12800] ;  /* 0x01280000e9a0783b */ /* 0x000ea40000004200 */
[----:B-1----:R-:W-:Y:S01]  /*c140*/  F2FP.BF16.PACK_AB R133, R191, R190 ;  /* 0x000000bebf85723e */ /* 0x002fe200000010ff */
[--C-:B------:R-:W-:Y:S01]  /*c150*/  FFMA.FTZ R211, R214, c[0x0][0x23c], -R177.reuse ;  /* 0x00008f00d6d37a23 */ /* 0x100fe200000108b1 */
[----:B------:R-:W1:Y:S01]  /*c160*/  MUFU.EX2 R201, R201 ;  /* 0x000000c900c97308 */ /* 0x000e620000000800 */
[--C-:B------:R-:W-:Y:S02]  /*c170*/  FFMA.FTZ R204, R209, c[0x0][0x23c], -R176.reuse ;  /* 0x00008f00d1cc7a23 */ /* 0x100fe400000108b0 */
[--C-:B------:R-:W-:Y:S01]  /*c180*/  FFMA.FTZ R207, R207, c[0x0][0x23c], -R176.reuse ;  /* 0x00008f00cfcf7a23 */ /* 0x100fe200000108b0 */
[----:B----4-:R-:W-:Y:S03]  /*c190*/  F2FP.BF16.PACK_AB R134, R193, R192 ;  /* 0x000000c0c186723e */ /* 0x010fe600000010ff */
[--C-:B------:R-:W-:Y:S02]  /*c1a0*/  FFMA.FTZ R208, R210, c[0x0][0x23c], -R177.reuse ;  /* 0x00008f00d2d07a23 */ /* 0x100fe400000108b1 */
[--C-:B------:R-:W-:Y:S01]  /*c1b0*/  FFMA.FTZ R209, R206, c[0x0][0x23c], -R177.reuse ;  /* 0x00008f00ced17a23 */ /* 0x100fe200000108b1 */
[----:B------:R-:W-:Y:S01]  /*c1c0*/  MUFU.EX2 R200, R200 ;  /* 0x000000c800c87308 */ /* 0x000fe20000000800 */
[--C-:B------:R-:W-:Y:S02]  /*c1d0*/  FFMA.FTZ R205, R205, c[0x0][0x23c], -R176.reuse ;  /* 0x00008f00cdcd7a23 */ /* 0x100fe400000108b0 */
[--C-:B------:R-:W-:Y:S02]  /*c1e0*/  FFMA.FTZ R206, R203, c[0x0][0x23c], -R176.reuse ;  /* 0x00008f00cbce7a23 */ /* 0x100fe400000108b0 */
[--C-:B------:R-:W-:Y:S02]  /*c1f0*/  FFMA.FTZ R198, R198, c[0x0][0x23c], -R177.reuse ;  /* 0x00008f00c6c67a23 */ /* 0x100fe400000108b1 */
[--C-:B------:R-:W-:Y:S02]  /*c200*/  FFMA.FTZ R203, R202, c[0x0][0x23c], -R177.reuse ;  /* 0x00008f00cacb7a23 */ /* 0x100fe400000108b1 */
[--C-:B------:R-:W-:Y:S01]  /*c210*/  FFMA.FTZ R199, R199, c[0x0][0x23c], -R176.reuse ;  /* 0x00008f00c7c77a23 */ /* 0x100fe200000108b0 */
[----:B------:R-:W3:Y:S01]  /*c220*/  MUFU.EX2 R211, R211 ;  /* 0x000000d300d37308 */ /* 0x000ee20000000800 */
[--C-:B------:R-:W-:Y:S02]  /*c230*/  FFMA.FTZ R202, R197, c[0x0][0x23c], -R176.reuse ;  /* 0x00008f00c5ca7a23 */ /* 0x100fe400000108b0 */
[--C-:B------:R-:W-:Y:S01]  /*c240*/  FFMA.FTZ R195, R195, c[0x0][0x23c], -R177.reuse ;  /* 0x00008f00c3c37a23 */ /* 0x100fe200000108b1 */
[----:B-1----:R-:W-:Y:S01]  /*c250*/  F2FP.BF16.PACK_AB R135, R201, R196 ;  /* 0x000000c4c987723e */ /* 0x002fe200000010ff */
[----:B------:R-:W-:Y:S02]  /*c260*/  FFMA.FTZ R177, R194, c[0x0][0x23c], -R177 ;  /* 0x00008f00c2b17a23 */ /* 0x000fe400000108b1 */
[--C-:B------:R-:W-:Y:S02]  /*c270*/  FFMA.FTZ R166, R166, c[0x0][0x23c], -R176.reuse ;  /* 0x00008f00a6a67a23 */ /* 0x100fe400000108b0 */
[----:B------:R-:W-:Y:S01]  /*c280*/  FFMA.FTZ R176, R165, c[0x0][0x23c], -R176 ;  /* 0x00008f00a5b07a23 */ /* 0x000fe200000108b0 */
[----:B------:R-:W-:Y:S01]  /*c290*/  MUFU.EX2 R194, R177 ;  /* 0x000000b100c27308 */ /* 0x000fe20000000800 */
[C---:B------:R-:W-:Y:S05]  /*c2a0*/  HMMA.16816.F32.BF16 R4, R132.reuse, R140, R4 ;  /* 0x0000008c8404723c */ /* 0x040fea0000041804 */
[----:B------:R-:W-:Y:S02]  /*c2b0*/  FFMA.FTZ R187, R2, R251, R187 ;  /* 0x000000fb02bb7223 */ /* 0x000fe400000100bb */
[----:B------:R-:W-:Y:S01]  /*c2c0*/  FFMA.FTZ R185, R0, R249, R185 ;  /* 0x000000f900b97223 */ /* 0x000fe200000100b9 */
[C---:B------:R-:W-:Y:S01]  /*c2d0*/  HMMA.16816.F32.BF16 R8, R132.reuse, R142, R8 ;  /* 0x0000008e8408723c */ /* 0x040fe20000041808 */
[----:B------:R-:W1:Y:S01]  /*c2e0*/  LDSM.16.MT88.4 R140, [R234+0x14800] ;  /* 0x01480000ea8c783b */ /* 0x000e620000004200 */
[----:B------:R4:W-:Y:S02]  /*c2f0*/  MUFU.EX2 R165, R176 ;  /* 0x000000b000a57308 */ /* 0x0009e40000000800 */
[----:B------:R-:W-:Y:S02]  /*c300*/  FADD.FTZ R187, R186, R187 ;  /* 0x000000bbbabb7221 */ /* 0x000fe40000010000 */
[----:B------:R-:W-:Y:S02]  /*c310*/  FADD.FTZ R182, R182, R185 ;  /* 0x000000b9b6b67221 */ /* 0x000fe40000010000 */
[C---:B-----5:R-:W-:Y:S04]  /*c320*/  HMMA.16816.F32.BF16 R12, R132.reuse, R136, R12 ;  /* 0x00000088840c723c */ /* 0x060fe8000004180c */
[----:B------:R-:W-:Y:S01]  /*c330*/  MUFU.EX2 R204, R204 ;  /* 0x000000cc00cc7308 */ /* 0x000fe20000000800 */
[----:B------:R-:W-:Y:S02]  /*c340*/  FADD.FTZ R184, R184, R187 ;  /* 0x000000bbb8b87221 */ /* 0x000fe40000010000 */
[----:B------:R-:W-:Y:S01]  /*c350*/  FADD.FTZ R181, R181, R182 ;  /* 0x000000b6b5b57221 */ /* 0x000fe20000010000 */
[C---:B------:R-:W-:Y:S01]  /*c360*/  HMMA.16816.F32.BF16 R16, R132.reuse, R138, R16 ;  /* 0x0000008a8410723c */ /* 0x040fe20000041810 */
[----:B------:R-:W5:Y:S03]  /*c370*/  LDSM.16.MT88.4 R136, [R233+0x14800] ;  /* 0x01480000e988783b */ /* 0x000f660000004200 */
[----:B------:R-:W-:Y:S02]  /*c380*/  FADD.FTZ R183, R183, R184 ;  /* 0x000000b8b7b77221 */ /* 0x000fe40000010000 */
[----:B------:R-:W1:Y:S01]  /*c390*/  MUFU.EX2 R207, R207 ;  /* 0x000000cf00cf7308 */ /* 0x000e620000000800 */
[----:B------:R-:W-:Y:S01]  /*c3a0*/  FADD.FTZ R181, R180, R181 ;  /* 0x000000b5b4b57221 */ /* 0x000fe20000010000 */
[C---:B------:R-:W-:Y:S01]  /*c3b0*/  HMMA.16816.F32.BF16 R20, R132.reuse, R144, R20 ;  /* 0x000000908414723c */ /* 0x040fe20000041814 */
[----:B----4-:R-:W-:Y:S03]  /*c3c0*/  LDSM.16.MT88.4 R176, [R233+0x15800] ;  /* 0x01580000e9b0783b */ /* 0x010fe60000004200 */
[----:B------:R-:W-:Y:S02]  /*c3d0*/  FADD.FTZ R188, R188, R183 ;  /* 0x000000b7bcbc7221 */ /* 0x000fe40000010000 */
[----:B------:R-:W-:Y:S02]  /*c3e0*/  FADD.FTZ R190, R190, R181 ;  /* 0x000000b5bebe7221 */ /* 0x000fe40000010000 */
[C---:B------:R-:W-:Y:S01]  /*c3f0*/  HMMA.16816.F32.BF16 R24, R132.reuse, R146, R24 ;  /* 0x000000928418723c */ /* 0x040fe20000041818 */
[----:B------:R-:W-:Y:S01]  /*c400*/  MUFU.EX2 R208, R208 ;  /* 0x000000d000d07308 */ /* 0x000fe20000000800 */
[----:B------:R-:W4:Y:S02]  /*c410*/  LDSM.16.MT88.4 R144, [R232+0x14800] ;  /* 0x01480000e890783b */ /* 0x000f240000004200 */
[----:B------:R-:W-:Y:S02]  /*c420*/  FADD.FTZ R189, R189, R188 ;  /* 0x000000bcbdbd7221 */ /* 0x000fe40000010000 */
[----:B------:R-:W-:Y:S02]  /*c430*/  FADD.FTZ R191, R191, R190 ;  /* 0x000000bebfbf7221 */ /* 0x000fe40000010000 */
[C---:B------:R-:W-:Y:S03]  /*c440*/  HMMA.16816.F32.BF16 R28, R132.reuse, R148, R28 ;  /* 0x00000094841c723c */ /* 0x040fe6000004181c */
[----:B------:R-:W1:Y:S01]  /*c450*/  MUFU.EX2 R209, R209 ;  /* 0x000000d100d17308 */ /* 0x000e620000000800 */
[----:B------:R-:W-:Y:S02]  /*c460*/  FADD.FTZ R192, R192, R189 ;  /* 0x000000bdc0c07221 */ /* 0x000fe40000010000 */
[----:B------:R-:W-:Y:S02]  /*c470*/  FADD.FTZ R196, R196, R191 ;  /* 0x000000bfc4c47221 */ /* 0x000fe40000010000 */
[C---:B------:R-:W-:Y:S01]  /*c480*/  HMMA.16816.F32.BF16 R32, R132.reuse, R150, R32 ;  /* 0x000000968420723c */ /* 0x040fe20000041820 */
[----:B------:R-:W1:Y:S03]  /*c490*/  LDSM.16.MT88.4 R148, [R236+0x16800] ;  /* 0x01680000ec94783b */ /* 0x000e660000004200 */
[----:B------:R-:W-:Y:S01]  /*c4a0*/  FADD.FTZ R193, R193, R192 ;  /* 0x000000c0c1c17221 */ /* 0x000fe20000010000 */
[----:B------:R-:W-:Y:S01]  /*c4b0*/  MUFU.EX2 R205, R205 ;  /* 0x000000cd00cd7308 */ /* 0x000fe20000000800 */
[----:B------:R-:W-:Y:S02]  /*c4c0*/  FADD.FTZ R201, R201, R196 ;  /* 0x000000c4c9c97221 */ /* 0x000fe40000010000 */
[C---:B------:R-:W-:Y:S07]  /*c4d0*/  HMMA.16816.F32.BF16 R36, R132.reuse, R152, R36 ;  /* 0x000000988424723c */ /* 0x040fee0000041824 */
[----:B------:R-:W1:Y:S01]  /*c4e0*/  MUFU.EX2 R206, R206 ;  /* 0x000000ce00ce7308 */ /* 0x000e620000000800 */
[C---:B------:R-:W-:Y:S01]  /*c4f0*/  HMMA.16816.F32.BF16 R40, R132.reuse, R154, R40 ;  /* 0x0000009a8428723c */ /* 0x040fe20000041828 */
[----:B------:R-:W-:Y:S07]  /*c500*/  LDSM.16.MT88.4 R152, [R232+0x11000] ;  /* 0x01100000e898783b */ /* 0x000fee0000004200 */
[C---:B------:R-:W-:Y:S01]  /*c510*/  HMMA.16816.F32.BF16 R44, R132.reuse, R156, R44 ;  /* 0x0000009c842c723c */ /* 0x040fe2000004182c */
[----:B------:R-:W1:Y:S07]  /*c520*/  MUFU.EX2 R198, R198 ;  /* 0x000000c600c67308 */ /* 0x000e6e0000000800 */
[C---:B------:R-:W-:Y:S01]  /*c530*/  HMMA.16816.F32.BF16 R48, R132.reuse, R158, R48 ;  /* 0x0000009e8430723c */ /* 0x040fe20000041830 */
[----:B------:R-:W-:Y:S02]  /*c540*/  LDSM.16.MT88.4 R156, [R234+0x13000] ;  /* 0x01300000ea9c783b */ /* 0x000fe40000004200 */
[----:B------:R-:W1:Y:S05]  /*c550*/  MUFU.EX2 R203, R203 ;  /* 0x000000cb00cb7308 */ /* 0x000e6a0000000800 */
[C---:B--2---:R-:W-:Y:S05]  /*c560*/  HMMA.16816.F32.BF16 R52, R132.reuse, R160, R52 ;  /* 0x000000a08434723c */ /* 0x044fea0000041834 */
[----:B------:R-:W-:Y:S03]  /*c570*/  MUFU.EX2 R199, R199 ;  /* 0x000000c700c77308 */ /* 0x000fe60000000800 */
[C---:B------:R-:W-:Y:S01]  /*c580*/  HMMA.16816.F32.BF16 R56, R132.reuse, R162, R56 ;  /* 0x000000a28438723c */ /* 0x040fe20000041838 */
[----:B------:R-:W-:Y:S06]  /*c590*/  LDSM.16.MT88.4 R160, [R233+0x13000] ;  /* 0x01300000e9a0783b */ /* 0x000fec0000004200 */
[----:B------:R-:W2:Y:S01]  /*c5a0*/  MUFU.EX2 R202, R202 ;  /* 0x000000ca00ca7308 */ /* 0x000ea20000000800 */
[C---:B------:R-:W-:Y:S08]  /*c5b0*/  HMMA.16816.F32.BF16 R60, R132.reuse, R168, R60 ;  /* 0x000000a8843c723c */ /* 0x040ff0000004183c */
[C---:B------:R-:W-:Y:S01]  /*c5c0*/  HMMA.16816.F32.BF16 R64, R132.reuse, R170, R64 ;  /* 0x000000aa8440723c */ /* 0x040fe20000041840 */
[----:B------:R-:W-:Y:S01]  /*c5d0*/  LDSM.16.MT88.4 R168, [R232+0x13000] ;  /* 0x01300000e8a8783b */ /* 0x000fe20000004200 */
[----:B------:R-:W2:Y:S06]  /*c5e0*/  MUFU.EX2 R195, R195 ;  /* 0x000000c300c37308 */ /* 0x000eac0000000800 */
[C---:B------:R-:W-:Y:S04]  /*c5f0*/  HMMA.16816.F32.BF16 R68, R132.reuse, R172, R68 ;  /* 0x000000ac8444723c */ /* 0x040fe80000041844 */
[----:B------:R-:W2:Y:S04]  /*c600*/  MUFU.EX2 R166, R166 ;  /* 0x000000a600a67308 */ /* 0x000ea80000000800 */
[C---:B------:R-:W-:Y:S01]  /*c610*/  HMMA.16816.F32.BF16 R72, R132.reuse, R174, R72 ;  /* 0x000000ae8448723c */ /* 0x040fe20000041848 */
[----:B------:R-:W-:Y:S07]  /*c620*/  LDSM.16.MT88.4 R172, [R236+0x15000] ;  /* 0x01500000ecac783b */ /* 0x000fee0000004200 */
        /* <DEDUP_REMOVED lines=19> */
[----:B------:R-:W-:Y:S01]  /*c760*/  HMMA.16816.F32.BF16 R128, R132, R146, R128 ;  /* 0x000000928480723c */ /* 0x000fe20000041880 */
[----:B------:R-:W4:Y:S06]  /*c770*/  LDSM.16.MT88.4 R144, [R236+0x13000] ;  /* 0x01300000ec90783b */ /* 0x000f2c0000004200 */
[----:B---3--:R-:W-:Y:S01]  /*c780*/  F2FP.BF16.PACK_AB R132, R211, R200 ;  /* 0x000000c8d384723e */ /* 0x008fe200000010ff */
[----:B------:R-:W-:Y:S01]  /*c790*/  FADD.FTZ R200, R200, R193 ;  /* 0x000000c1c8c87221 */ /* 0x000fe20000010000 */
[----:B------:R-:W-:Y:S03]  /*c7a0*/  F2FP.BF16.PACK_AB R133, R207, R204 ;  /* 0x000000cccf85723e */ /* 0x000fe600000010ff */
[----:B------:R-:W-:Y:S01]  /*c7b0*/  F2FP.BF16.PACK_AB R134, R209, R208 ;  /* 0x000000d0d186723e */ /* 0x000fe200000010ff */
[----:B------:R-:W-:Y:S01]  /*c7c0*/  FADD.FTZ R204, R204, R201 ;  /* 0x000000c9cccc7221 */ /* 0x000fe20000010000 */
[----:B------:R-:W-:Y:S01]  /*c7d0*/  F2FP.BF16.PACK_AB R135, R206, R205 ;  /* 0x000000cdce87723e */ /* 0x000fe200000010ff */
[----:B------:R-:W-:Y:S02]  /*c7e0*/  FADD.FTZ R211, R211, R200 ;  /* 0x000000c8d3d37221 */ /* 0x000fe40000010000 */
[----:B------:R-:W-:Y:S02]  /*c7f0*/  FADD.FTZ R204, R207, R204 ;  /* 0x000000cccfcc7221 */ /* 0x000fe40000010000 */
[----:B------:R-:W-:Y:S02]  /*c800*/  FADD.FTZ R208, R208, R211 ;  /* 0x000000d3d0d07221 */ /* 0x000fe40000010000 */
[C---:B-1----:R-:W-:Y:S03]  /*c810*/  HMMA.16816.F32.BF16 R4, R132.reuse, R140, R4 ;  /* 0x0000008c8404723c */ /* 0x042fe60000041804 */
[----:B------:R-:W-:Y:S02]  /*c820*/  FADD.FTZ R205, R205, R204 ;  /* 0x000000cccdcd7221 */ /* 0x000fe40000010000 */
[----:B------:R-:W-:Y:S02]  /*c830*/  FADD.FTZ R209, R209, R208 ;  /* 0x000000d0d1d17221 */ /* 0x000fe40000010000 */
[----:B------:R-:W-:Y:S01]  /*c840*/  FADD.FTZ R206, R206, R205 ;  /* 0x000000cdcece7221 */ /* 0x000fe20000010000 */
[C---:B------:R-:W-:Y:S01]  /*c850*/  HMMA.16816.F32.BF16 R8, R132.reuse, R142, R8 ;  /* 0x0000008e8408723c */ /* 0x040fe20000041808 */
[----:B------:R-:W1:Y:S03]  /*c860*/  LDSM.16.MT88.4 R140, [R234+0x15000] ;  /* 0x01500000ea8c783b */ /* 0x000e660000004200 */
[----:B------:R-:W-:Y:S04]  /*c870*/  FADD.FTZ R0, R198, R209 ;  /* 0x000000d1c6007221 */ /* 0x000fe80000010000 */
[C---:B-----5:R-:W-:Y:S04]  /*c880*/  HMMA.16816.F32.BF16 R12, R132.reuse, R136, R12 ;  /* 0x00000088840c723c */ /* 0x060fe8000004180c */
[C---:B------:R-:W-:Y:S04]  /*c890*/  FADD.FTZ R0, R203.reuse, R0 ;  /* 0x00000000cb007221 */ /* 0x040fe80000010000 */
[C---:B------:R-:W-:Y:S01]  /*c8a0*/  HMMA.16816.F32.BF16 R16, R132.reuse, R138, R16 ;  /* 0x0000008a8410723c */ /* 0x040fe20000041810 */
[----:B------:R-:W3:Y:S07]  /*c8b0*/  LDSM.16.MT88.4 R136, [R233+0x15000] ;  /* 0x01500000e988783b */ /* 0x000eee0000004200 */
[C---:B------:R-:W-:Y:S08]  /*c8c0*/  HMMA.16816.F32.BF16 R20, R132.reuse, R148, R20 ;  /* 0x000000948414723c */ /* 0x040ff00000041814 */
[C---:B------:R-:W-:Y:S01]  /*c8d0*/  HMMA.16816.F32.BF16 R24, R132.reuse, R150, R24 ;  /* 0x000000968418723c */ /* 0x040fe20000041818 */
[----:B------:R-:W-:Y:S07]  /*c8e0*/  LDSM.16.MT88.4 R148, [R236+0x17000] ;  /* 0x01700000ec94783b */ /* 0x000fee0000004200 */
[C---:B------:R-:W-:Y:S08]  /*c8f0*/  HMMA.16816.F32.BF16 R28, R132.reuse, R152, R28 ;  /* 0x00000098841c723c */ /* 0x040ff0000004181c */
[C---:B------:R-:W-:Y:S08]  /*c900*/  HMMA.16816.F32.BF16 R32, R132.reuse, R154, R32 ;  /* 0x0000009a8420723c */ /* 0x040ff00000041820 */
[C---:B----4-:R-:W-:Y:S08]  /*c910*/  HMMA.16816.F32.BF16 R36, R132.reuse, R144, R36 ;  /* 0x000000908424723c */ /* 0x050ff00000041824 */
[C---:B------:R-:W-:Y:S01]  /*c920*/  HMMA.16816.F32.BF16 R40, R132.reuse, R146, R40 ;  /* 0x000000928428723c */ /* 0x040fe20000041828 */
[----:B------:R-:W4:Y:S07]  /*c930*/  LDSM.16.MT88.4 R144, [R232+0x15000] ;  /* 0x01500000e890783b */ /* 0x000f2e0000004200 */
        /* <DEDUP_REMOVED lines=8> */
[----:B--2---:R-:W-:Y:S01]  /*c9c0*/  F2FP.BF16.PACK_AB R169, R202, R199 ;  /* 0x000000c7caa9723e */ /* 0x004fe200000010ff */
        /* <DEDUP_REMOVED lines=8> */
[----:B------:R-:W-:Y:S01]  /*ca50*/  MOV R0, R3 ;  /* 0x0000000300007202 */ /* 0x000fe20000000f00 */
[----:B------:R-:W-:Y:S02]  /*ca60*/  FADD.FTZ R166, R166, R199 ;  /* 0x000000c7a6a67221 */ /* 0x000fe40000010000 */
[----:B------:R-:W-:Y:S01]  /*ca70*/  FADD.FTZ R251, R194, R195 ;  /* 0x000000c3c2fb7221 */ /* 0x000fe20000010000 */
[C---:B-1----:R-:W-:Y:S04]  /*ca80*/  HMMA.16816.F32.BF16 R76, R132.reuse, R140, R76 ;  /* 0x0000008c844c723c */ /* 0x042fe8000004184c */
[----:B------:R-:W-:Y:S04]  /*ca90*/  FADD.FTZ R249, R165, R166 ;  /* 0x000000a6a5f97221 */ /* 0x000fe80000010000 */
[C---:B------:R-:W-:Y:S01]  /*caa0*/  HMMA.16816.F32.BF16 R80, R132.reuse, R142, R80 ;  /* 0x0000008e8450723c */ /* 0x040fe20000041850 */
[----:B------:R-:W1:Y:S07]  /*cab0*/  LDSM.16.MT88.4 R140, [R234+0x17000] ;  /* 0x01700000ea8c783b */ /* 0x000e6e0000004200 */
[C---:B---3--:R-:W-:Y:S08]  /*cac0*/  HMMA.16816.F32.BF16 R84, R132.reuse, R136, R84 ;  /* 0x000000888454723c */ /* 0x048ff00000041854 */
[C---:B------:R-:W-:Y:S01]  /*cad0*/  HMMA.16816.F32.BF16 R88, R132.reuse, R138, R88 ;  /* 0x0000008a8458723c */ /* 0x040fe20000041858 */
[----:B------:R-:W2:Y:S07]  /*cae0*/  LDSM.16.MT88.4 R136, [R233+0x17000] ;  /* 0x01700000e988783b */ /* 0x000eae0000004200 */
[C---:B----4-:R-:W-:Y:S08]  /*caf0*/  HMMA.16816.F32.BF16 R92, R132.reuse, R144, R92 ;  /* 0x00000090845c723c */ /* 0x050ff0000004185c */
[C---:B------:R-:W-:Y:S01]  /*cb00*/  HMMA.16816.F32.BF16 R96, R132.reuse, R146, R96 ;  /* 0x000000928460723c */ /* 0x040fe20000041860 */
[----:B------:R-:W3:Y:S07]  /*cb10*/  LDSM.16.MT88.4 R144, [R232+0x17000] ;  /* 0x01700000e890783b */ /* 0x000eee0000004200 */
[C---:B------:R-:W-:Y:S08]  /*cb20*/  HMMA.16816.F32.BF16 R100, R132.reuse, R148, R100 ;  /* 0x000000948464723c */ /* 0x040ff00000041864 */
[C---:B------:R-:W-:Y:S01]  /*cb30*/  HMMA.16816.F32.BF16 R104, R132.reuse, R150, R104 ;  /* 0x000000968468723c */ /* 0x040fe20000041868 */
[----:B------:R-:W4:Y:S07]  /*cb40*/  LDSM.16.MT88.4 R148, [R234+0x11800] ;  /* 0x01180000ea94783b */ /* 0x000f2e0000004200 */
[C---:B-1----:R-:W-:Y:S08]  /*cb50*/  HMMA.16816.F32.BF16 R108, R132.reuse, R140, R108 ;  /* 0x0000008c846c723c */ /* 0x042ff0000004186c */
[C---:B------:R-:W-:Y:S01]  /*cb60*/  HMMA.16816.F32.BF16 R112, R132.reuse, R142, R112 ;  /* 0x0000008e8470723c */ /* 0x040fe20000041870 */
[----:B------:R-:W1:Y:S07]  /*cb70*/  LDSM.16.MT88.4 R140, [R233+0x11800] ;  /* 0x01180000e98c783b */ /* 0x000e6e0000004200 */
[C---:B--2---:R-:W-:Y:S08]  /*cb80*/  HMMA.16816.F32.BF16 R116, R132.reuse, R136, R116 ;  /* 0x000000888474723c */ /* 0x044ff00000041874 */
[C---:B------:R-:W-:Y:S08]  /*cb90*/  HMMA.16816.F32.BF16 R120, R132.reuse, R138, R120 ;  /* 0x0000008a8478723c */ /* 0x040ff00000041878 */
[C---:B---3--:R-:W-:Y:S08]  /*cba0*/  HMMA.16816.F32.BF16 R124, R132.reuse, R144, R124 ;  /* 0x00000090847c723c */ /* 0x048ff0000004187c */
[----:B------:R-:W-:Y:S01]  /*cbb0*/  HMMA.16816.F32.BF16 R128, R132, R146, R128 ;  /* 0x000000928480723c */ /* 0x000fe20000041880 */
[----:B------:R-:W2:Y:S07]  /*cbc0*/  LDSM.16.MT88.4 R132, [R232+0x11800] ;  /* 0x01180000e884783b */ /* 0x000eae0000004200 */
[C---:B------:R-:W-:Y:S01]  /*cbd0*/  HMMA.16816.F32.BF16 R160, R168.reuse, R156, R4 ;  /* 0x0000009ca8a0723c */ /* 0x040fe20000041804 */
[----:B------:R-:W3:Y:S07]  /*cbe0*/  LDSM.16.MT88.4 R4, [R236+0x13800] ;  /* 0x01380000ec04783b */ /* 0x000eee0000004200 */
[C---:B------:R-:W-:Y:S01]  /*cbf0*/  HMMA.16816.F32.BF16 R156, R168.reuse, R158, R8 ;  /* 0x0000009ea89c723c */ /* 0x040fe20000041808 */
[----:B------:R-:W5:Y:S07]  /*cc00*/  LDSM.16.MT88.4 R8, [R234+0x13800] ;  /* 0x01380000ea08783b */ /* 0x000f6e0000004200 */
[C---:B----4-:R-:W-:Y:S01]  /*cc10*/  HMMA.16816.F32.BF16 R152, R168.reuse, R148, R12 ;  /* 0x00000094a898723c */ /* 0x050fe2000004180c */
[----:B------:R-:W4:Y:S07]  /*cc20*/  LDSM.16.MT88.4 R12, [R232+0x13800] ;  /* 0x01380000e80c783b */ /* 0x000f2e0000004200 */
[C---:B------:R-:W-:Y:S01]  /*cc30*/  HMMA.16816.F32.BF16 R148, R168.reuse, R150, R16 ;  /* 0x00000096a894723c */ /* 0x040fe20000041810 */
[----:B------:R-:W4:Y:S07]  /*cc40*/  LDSM.16.MT88.4 R16, [R236+0x15800] ;  /* 0x01580000ec10783b */ /* 0x000f2e0000004200 */
[C---:B-1----:R-:W-:Y:S01]  /*cc50*/  HMMA.16816.F32.BF16 R144, R168.reuse, R140, R20 ;  /* 0x0000008ca890723c */ /* 0x042fe20000041814 */
[----:B------:R-:W1:Y:S07]  /*cc60*/  LDSM.16.MT88.4 R20, [R234+0x15800] ;  /* 0x01580000ea14783b */ /* 0x000e6e0000004200 */
[C---:B------:R-:W-:Y:S01]  /*cc70*/  HMMA.16816.F32.BF16 R140, R168.reuse, R142, R24 ;  /* 0x0000008ea88c723c */ /* 0x040fe20000041818 */
[----:B------:R-:W1:Y:S07]  /*cc80*/  LDSM.16.MT88.4 R24, [R232+0x15800] ;  /* 0x01580000e818783b */ /* 0x000e6e0000004200 */
[C---:B--2---:R-:W-:Y:S01]  /*cc90*/  HMMA.16816.F32.BF16 R136, R168.reuse, R132, R28 ;  /* 0x00000084a888723c */ /* 0x044fe2000004181c */
[----:B------:R-:W2:Y:S07]  /*cca0*/  LDSM.16.MT88.4 R28, [R236+0x17800] ;  /* 0x01780000ec1c783b */ /* 0x000eae0000004200 */
[C---:B------:R-:W-:Y:S08]  /*ccb0*/  HMMA.16816.F32.BF16 R132, R168.reuse, R134, R32 ;  /* 0x00000086a884723c */ /* 0x040ff00000041820 */
[C---:B---3--:R-:W-:Y:S08]  /*ccc0*/  HMMA.16816.F32.BF16 R36, R168.reuse, R4, R36 ;  /* 0x00000004a824723c */ /* 0x048ff00000041824 */
[C---:B------:R-:W-:Y:S01]  /*ccd0*/  HMMA.16816.F32.BF16 R40, R168.reuse, R6, R40 ;  /* 0x00000006a828723c */ /* 0x040fe20000041828 */
[----:B------:R-:W3:Y:S07]  /*cce0*/  LDSM.16.MT88.4 R4, [R234+0x17800] ;  /* 0x01780000ea04783b */ /* 0x000eee0000004200 */
[C---:B-----5:R-:W-:Y:S08]  /*ccf0*/  HMMA.16816.F32.BF16 R44, R168.reuse, R8, R44 ;  /* 0x00000008a82c723c */ /* 0x060ff0000004182c */
[C---:B------:R-:W-:Y:S01]  /*cd00*/  HMMA.16816.F32.BF16 R48, R168.reuse, R10, R48 ;  /* 0x0000000aa830723c */ /* 0x040fe20000041830 */
[----:B------:R-:W5:Y:S07]  /*cd10*/  LDSM.16.MT88.4 R8, [R233+0x17800] ;  /* 0x01780000e908783b */ /* 0x000f6e0000004200 */
[C---:B------:R-:W-:Y:S08]  /*cd20*/  HMMA.16816.F32.BF16 R52, R168.reuse, R172, R52 ;  /* 0x000000aca834723c */ /* 0x040ff00000041834 */
[C---:B------:R-:W-:Y:S08]  /*cd30*/  HMMA.16816.F32.BF16 R56, R168.reuse, R174, R56 ;  /* 0x000000aea838723c */ /* 0x040ff00000041838 */
[C---:B----4-:R-:W-:Y:S08]  /*cd40*/  HMMA.16816.F32.BF16 R60, R168.reuse, R12, R60 ;  /* 0x0000000ca83c723c */ /* 0x050ff0000004183c */
[C---:B------:R-:W-:Y:S01]  /*cd50*/  HMMA.16816.F32.BF16 R64, R168.reuse, R14, R64 ;  /* 0x0000000ea840723c */ /* 0x040fe20000041840 */
[----:B------:R-:W4:Y:S07]  /*cd60*/  LDSM.16.MT88.4 R12, [R232+0x17800] ;  /* 0x01780000e80c783b */ /* 0x000f2e0000004200 */
        /* <DEDUP_REMOVED lines=8> */
[C---:B--2---:R-:W-:Y:S08]  /*cdf0*/  HMMA.16816.F32.BF16 R100, R168.reuse, R28, R100 ;  /* 0x0000001ca864723c */ /* 0x044ff00000041864 */
[C---:B------:R-:W-:Y:S08]  /*ce00*/  HMMA.16816.F32.BF16 R104, R168.reuse, R30, R104 ;  /* 0x0000001ea868723c */ /* 0x040ff00000041868 */
[C---:B---3--:R-:W-:Y:S08]  /*ce10*/  HMMA.16816.F32.BF16 R108, R168.reuse, R4, R108 ;  /* 0x00000004a86c723c */ /* 0x048ff0000004186c */
[C---:B------:R-:W-:Y:S08]  /*ce20*/  HMMA.16816.F32.BF16 R112, R168.reuse, R6, R112 ;  /* 0x00000006a870723c */ /* 0x040ff00000041870 */
[C---:B-----5:R-:W-:Y:S08]  /*ce30*/  HMMA.16816.F32.BF16 R116, R168.reuse, R8, R116 ;  /* 0x00000008a874723c */ /* 0x060ff00000041874 */
[C---:B------:R-:W-:Y:S08]  /*ce40*/  HMMA.16816.F32.BF16 R120, R168.reuse, R10, R120 ;  /* 0x0000000aa878723c */ /* 0x040ff00000041878 */
[C---:B----4-:R-:W-:Y:S08]  /*ce50*/  HMMA.16816.F32.BF16 R124, R168.reuse, R12, R124 ;  /* 0x0000000ca87c723c */ /* 0x050ff0000004187c */
[----:B------:R-:W-:Y:S01]  /*ce60*/  HMMA.16816.F32.BF16 R128, R168, R14, R128 ;  /* 0x0000000ea880723c */ /* 0x000fe20000041880 */
[----:B------:R-:W-:-:S07]  /*ce70*/  @P0 BRA `(.L_x_1570) ;  /* 0xffffb74000000947 */ /* 0x000fce000383ffff */
.L_x_1566:
        /* <DEDUP_REMOVED lines=335> */
.L_x_1572:
[----:B--234-:R-:W-:Y:S05]  /*e370*/  BSYNC B0 ;  /* 0x0000000000007941 */ /* 0x01cfea0003800000 */
.L_x_1571:
        /* <DEDUP_REMOVED lines=23> */
.L_x_1574:
[----:B------:R-:W-:Y:S05]  /*e4f0*/  BSYNC B0 ;  /* 0x0000000000007941 */ /* 0x000fea0003800000 */
.L_x_1573:
        /* <DEDUP_REMOVED lines=14> */
.L_x_1576:
[----:B------:R-:W-:Y:S05]  /*e5e0*/  BSYNC B0 ;  /* 0x0000000000007941 */ /* 0x000fea0003800000 */
.L_x_1575:
        /* <DEDUP_REMOVED lines=14> */
.L_x_1578:
[----:B------:R-:W-:Y:S05]  /*e6d0*/  BSYNC B0 ;  /* 0x0000000000007941 */ /* 0x000fea0003800000 */
.L_x_1577:
        /* <DEDUP_REMOVED lines=14> */
.L_x_1580:
[----:B------:R-:W-:Y:S05]  /*e7c0*/  BSYNC B0 ;  /* 0x0000000000007941 */ /* 0x000fea0003800000 */
.L_x_1579:
        /* <DEDUP_REMOVED lines=14> */
.L_x_1582:
[----:B------:R-:W-:Y:S05]  /*e8b0*/  BSYNC B0 ;  /* 0x0000000000007941 */ /* 0x000fea0003800000 */
.L_x_1581:
        /* <DEDUP_REMOVED lines=14> */
.L_x_1584:
[----:B------:R-:W-:Y:S05]  /*e9a0*/  BSYNC B0 ;  /* 0x0000000000007941 */ /* 0x000fea0003800000 */
.L_x_1583:
        /* <DEDUP_REMOVED lines=14> */
.L_x_1586:
[----:B------:R-:W-:Y:S05]  /*ea90*/  BSYNC B0 ;  /* 0x0000000000007941 */ /* 0x000fea0003800000 */
.L_x_1585:
        /* <DEDUP_REMOVED lines=15> */
.L_x_1587:
        /* <DEDUP_REMOVED lines=15> */
.L_x_8939:


//--------------------- .text._ZN5flash24flash_fwd_splitkv_kernelI23Flash_fwd_kernel_traitsILi256ELi64ELi64ELi4ELb0ELb0EN7cutlass10bfloat16_tE19Flash_kernel_traitsILi256ELi64ELi64ELi4ES3_EELb0ELb0ELb0ELb0ELb0ELb0ELb1ELb1EEEvNS_16Flash_fwd_paramsE --------------------------
	.section	.text._ZN5flash24flash_fwd_splitkv_kernelI23Flash_fwd_kernel_traitsILi256ELi64ELi64ELi4ELb0ELb0EN7cutlass10bfloat16_tE19Flash_kernel_traitsILi256ELi64ELi64ELi4ES3_EELb0ELb0ELb0ELb0ELb0ELb0ELb1ELb1EEEvNS_16Flash_fwd_paramsE,"ax",@progbits
	.sectioninfo	@"SHI_REGISTERS=255"
	.align	128
        .global         _ZN5flash24flash_fwd_splitkv_kernelI23Flash_fwd_kernel_traitsILi256ELi64ELi64ELi4ELb0ELb0EN7cutlass10bfloat16_tE19Flash_kernel_traitsILi256ELi64ELi64ELi4ES3_EELb0ELb0ELb0ELb0ELb0ELb0ELb1ELb1EEEvNS_16Flash_fwd_paramsE
        .type           _ZN5flash24flash_fwd_splitkv_kernelI23Flash_fwd_kernel_traitsILi256ELi64ELi64ELi4ELb0ELb0EN7cutlass10bfloat16_tE19Flash_kernel_traitsILi256ELi64ELi64ELi4ES3_EELb0ELb0ELb0ELb0ELb0ELb0ELb1ELb1EEEvNS_16Flash_fwd_paramsE,@function
        .size           _ZN5flash24flash_fwd_splitkv_kernelI23Flash_fwd_kernel_traitsILi256ELi64ELi64ELi4ELb0ELb0EN7cutlass10bfloat16_tE19Flash_kernel_traitsILi256ELi64ELi64ELi4ES3_EELb0ELb0ELb0ELb0ELb0ELb0ELb1ELb1EEEvNS_16Flash_fwd_paramsE,(.L_x_8877 - _ZN5flash24flash_fwd_splitkv_kernelI23Flash_fwd_kernel_traitsILi256ELi64ELi64ELi4ELb0ELb0EN7cutlass10bfloat16_tE19Flash_kernel_traitsILi256ELi64ELi64ELi4ES3_EELb0ELb0ELb0ELb0ELb0ELb0ELb1ELb1EEEvNS_16Flash_fwd_paramsE)
        .other          _ZN5flash24flash_fwd_splitkv_kernelI23Flash_fwd_kernel_traitsILi256ELi64ELi64ELi4ELb0ELb0EN7cutlass10bfloat16_tE19Flash_kernel_traitsILi256ELi64ELi64ELi4ES3_EELb0ELb0ELb0ELb0ELb0ELb0ELb1ELb1EEEvNS_16Flash_fwd_paramsE,@"STO_CUDA_ENTRY STV_DEFAULT"
_ZN5flash24flash_fwd_splitkv_kernelI23Flash_fwd_kernel_traitsILi256ELi64ELi64ELi4ELb0ELb0EN7cutlass10bfloat16_tE19Flash_kernel_traitsILi256ELi64ELi64ELi4ES3_EELb0ELb0ELb0ELb0ELb0ELb0ELb1ELb1EEEvNS_16Flash_fwd_paramsE:
.text._ZN5flash24flash_fwd_splitkv_kernelI23Flash_fwd_kernel_traitsILi256ELi64ELi64ELi4ELb0ELb0EN7cutlass10bfloat16_tE19Flash_kernel_traitsILi256ELi64ELi64ELi4ES3_EELb0ELb0ELb0ELb0ELb0ELb0ELb1ELb1EEEvNS_16Flash_fwd_paramsE:
[----:B------:R-:W-:Y:S02]  /*0000*/  MOV R1, c[0x0][0x28] ;  /* 0x00000a0000017a02 */ /* 0x000fe40000000f00 */
[----:B------:R-:W1:Y:S01]  /*0010*/  I2F.U32.RP R4, c[0x0][0x1c0] ;  /* 0x0000700000047b06 */ /* 0x000e620000209000 */
[----:B------:R-:W2:Y:S01]  /*0020*/  S2R R243, SR_CTAID.Z ;  /* 0x0000000000f37919 */ /* 0x000ea20000002700 */
[----:B------:R-:W-:Y:S01]  /*0030*/  IMAD.MOV.U32 R2, RZ, RZ, RZ ;  /* 0x000000ffff027224 */ /* 0x000fe200078e00ff */
[----:B------:R-:W-:Y:S01]  /*0040*/  ISETP.NE.U32.AND P0, PT, RZ, c[0x0][0x1c0], PT ;  /* 0x00007000ff007a0c */ /* 0x000fe20003f05070 */
[----:B------:R-:W3:Y:S01]  /*0050*/  S2UR UR8, SR_CTAID.Y ;  /* 0x00000000000879c3 */ /* 0x000ee20000002600 */
[----:B------:R-:W4:Y:S01]  /*0060*/  S2R R241, SR_CTAID.X ;  /* 0x0000000000f17919 */ /* 0x000f220000002500 */
[----:B------:R-:W-:Y:S01]  /*0070*/  ULDC.64 UR4, c[0x0][0x40] ;  /* 0x0000100000047ab9 */ /* 0x000fe20000000a00 */
[----:B------:R-:W-:Y:S01]  /*0080*/  BSSY B4, `(.L_x_1588) ;  /* 0x0000017000047945 */ /* 0x000fe20003800000 */
[----:B------:R-:W-:Y:S01]  /*0090*/  UIADD3 UR4, UP0, UR4, 0x160, URZ ;  /* 0x0000016004047890 */ /* 0x000fe2000ff1e03f */
[----:B------:R-:W-:Y:S02]  /*00a0*/  IADD3 R1, R1, -0x8, RZ ;  /* 0xfffffff801017810 */ /* 0x000fe40007ffe0ff */
[----:B------:R-:W-:Y:S01]  /*00b0*/  MOV R242, 0x1f0 ;  /* 0x000001f000f27802 */ /* 0x000fe20000000f00 */
[----:B------:R-:W-:Y:S01]  /*00c0*/  UIADD3.X UR5, URZ, UR5, URZ, UP0, !UPT ;  /* 0x000000053f057290 */ /* 0x000fe200087fe43f */
[----:B-1----:R-:W1:Y:S02]  /*00d0*/  MUFU.RCP R3, R4 ;  /* 0x0000000400037308 */ /* 0x002e640000001000 */
[----:B-1----:R-:W-:-:S06]  /*00e0*/  IADD3 R3, R3, 0xffffffe, RZ ;  /* 0x0ffffffe03037810 */ /* 0x002fcc0007ffe0ff */
[----:B------:R-:W1:Y:S02]  /*00f0*/  F2I.FTZ.U32.TRUNC.NTZ R3, R3 ;  /* 0x0000000300037305 */ /* 0x000e64000021f000 */
[----:B-1----:R-:W-:-:S04]  /*0100*/  IMAD.MOV R0, RZ, RZ, -R3 ;  /* 0x000000ffff007224 */ /* 0x002fc800078e0a03 */
[----:B------:R-:W-:-:S04]  /*0110*/  IMAD R5, R0, c[0x0][0x1c0], RZ ;  /* 0x0000700000057a24 */ /* 0x000fc800078e02ff */
[----:B------:R-:W-:-:S06]  /*0120*/  IMAD.HI.U32 R2, R3, R5, R2 ;  /* 0x0000000503027227 */ /* 0x000fcc00078e0002 */
[----:B--2---:R-:W-:-:S04]  /*0130*/  IMAD.HI.U32 R245, R2, R243, RZ ;  /* 0x000000f302f57227 */ /* 0x004fc800078e00ff */
[----:B------:R-:W-:-:S04]  /*0140*/  IMAD.MOV R0, RZ, RZ, -R245 ;  /* 0x000000ffff007224 */ /* 0x000fc800078e0af5 */
[----:B------:R-:W-:-:S05]  /*0150*/  IMAD R0, R0, c[0x0][0x1c0], R243 ;  /* 0x0000700000007a24 */ /* 0x000fca00078e02f3 */
[----:B------:R-:W-:-:S13]  /*0160*/  ISETP.GE.U32.AND P2, PT, R0, c[0x0][0x1c0], PT ;  /* 0x0000700000007a0c */ /* 0x000fda0003f46070 */
[----:B------:R-:W-:Y:S02]  /*0170*/  @P2 IADD3 R0, R0, -c[0x0][0x1c0], RZ ;  /* 0x8000700000002a10 */ /* 0x000fe40007ffe0ff */
[----:B------:R-:W-:Y:S02]  /*0180*/  @P2 IADD3 R245, R245, 0x1, RZ ;  /* 0x00000001f5f52810 */ /* 0x000fe40007ffe0ff */
[----:B------:R-:W-:-:S13]  /*0190*/  ISETP.GE.U32.AND P1, PT, R0, c[0x0][0x1c0], PT ;  /* 0x0000700000007a0c */ /* 0x000fda0003f26070 */
[----:B------:R-:W-:Y:S02]  /*01a0*/  @P1 IADD3 R245, R245, 0x1, RZ ;  /* 0x00000001f5f51810 */ /* 0x000fe40007ffe0ff */
[----:B------:R-:W-:-:S05]  /*01b0*/  @!P0 LOP3.LUT R245, RZ, c[0x0][0x1c0], RZ, 0x33, !PT ;  /* 0x00007000fff58a12 */ /* 0x000fca00078e33ff */
[----:B------:R-:W-:-:S04]  /*01c0*/  IMAD.MOV R0, RZ, RZ, -R245 ;  /* 0x000000ffff007224 */ /* 0x000fc800078e0af5 */
[----:B------:R-:W-:Y:S02]  /*01d0*/  IMAD R243, R0, c[0x0][0x1c0], R243 ;  /* 0x0000700000f37a24 */ /* 0x000fe400078e02f3 */
[----:B---34-:R-:W-:Y:S05]  /*01e0*/  CALL.REL.NOINC `($_ZN5flash24flash_fwd_splitkv_kernelI23Flash_fwd_kernel_traitsILi256ELi64ELi64ELi4ELb0ELb0EN7cutlass10bfloat16_tE19Flash_kernel_traitsILi256ELi64ELi64ELi4ES3_EELb0ELb0ELb0ELb0ELb0ELb0ELb1ELb1EEEvNS_16Flash_fwd_paramsE$_ZN5flash30compute_attn_1rowblock_splitkvI23Flash_fwd_kernel_traitsILi256ELi64ELi64ELi4ELb0ELb0EN7cutlass10bfloat16_tE19Flash_kernel_traitsILi256ELi64ELi64ELi4ES3_EELb0ELb0ELb0ELb0ELb0ELb0ELb1ELb1ENS_16Flash_fwd_paramsEEEvRKT8_iiiii) ;  /* 0x0000002000007944 */ /* 0x018fea0003c00000 */
[----:B------:R-:W-:Y:S05]  /*01f0*/  BSYNC B4 ;  /* 0x0000000000047941 */ /* 0x000fea0003800000 */
.L_x_1588:
[----:B------:R-:W-:Y:S05]  /*0200*/  EXIT ;  /* 0x000000000000794d */ /* 0x000fea0003800000 */
        .type           $_ZN5flash24flash_fwd_splitkv_kernelI23Flash_fwd_kernel_traitsILi256ELi64ELi64ELi4ELb0ELb0EN7cutlass10bfloat16_tE19Flash_kernel_traitsILi256ELi64ELi64ELi4ES3_EELb0ELb0ELb0ELb0ELb0ELb0ELb1ELb1EEEvNS_16Flash_fwd_paramsE$_ZN5flash30compute_attn_1rowblock_splitkvI23Flash_fwd_kernel_traitsILi256ELi64ELi64ELi4ELb0ELb0EN7cutlass10bfloat16_tE19Flash_kernel_traitsILi256ELi64ELi64ELi4ES3_EELb0ELb0ELb0ELb0ELb0ELb0ELb1ELb1ENS_16Flash_fwd_paramsEEEvRKT8_iiiii,@function
        .size           $_ZN5flash24flash_fwd_splitkv_kernelI23Flash_fwd_kernel_traitsILi256ELi64ELi64ELi4ELb0ELb0EN7cutlass10bfloat16_tE19Flash_kernel_traitsILi256ELi64ELi64ELi4ES3_EELb0ELb0ELb0ELb0ELb0ELb0ELb1ELb1EEEvNS_16Flash_fwd_paramsE$_ZN5flash30compute_attn_1rowblock_splitkvI23Flash_fwd_kernel_traitsILi256ELi64ELi64ELi4ELb0ELb0EN7cutlass10bfloat16_tE19Flash_kernel_traitsILi256ELi64ELi64ELi4ES3_EELb0ELb0ELb0ELb0ELb0ELb0ELb1ELb1ENS_16Flash_fwd_paramsEEEvRKT8_iiiii,($__internal_16_$__cuda_sm70_shflsync_bfly_p - $_ZN5flash24flash_fwd_splitkv_kernelI23Flash_fwd_kernel_traitsILi256ELi64ELi64ELi4ELb0ELb0EN7cutlass10bfloat16_tE19Flash_kernel_traitsILi256ELi64ELi64ELi4ES3_EELb0ELb0ELb0ELb0ELb0ELb0ELb1ELb1EEEvNS_16Flash_fwd_paramsE$_ZN5flash30compute_attn_1rowblock_splitkvI23Flash_fwd_kernel_traitsILi256ELi64ELi64ELi4ELb0ELb0EN7cutlass10bfloat16_tE19Flash_kernel_traitsILi256ELi64ELi64ELi4ES3_EELb0ELb0ELb0ELb0ELb0ELb0ELb1ELb1ENS_16Flash_fwd_paramsEEEvRKT8_iiiii)
$_ZN5flash24flash_fwd_splitkv_kernelI23Flash_fwd_kernel_traitsILi256ELi64ELi64ELi4ELb0ELb0EN7cutlass10bfloat16_tE19Flash_kernel_traitsILi256ELi64ELi64ELi4ES3_EELb0ELb0ELb0ELb0ELb0ELb0ELb1ELb1EEEvNS_16Flash_fwd_paramsE$_ZN5flash30compute_attn_1rowblock_splitkvI23Flash_fwd_kernel_traitsILi256ELi64ELi64ELi4ELb0ELb0EN7cutlass10bfloat16_tE19Flash_kernel_traitsILi256ELi64ELi64ELi4ES3_EELb0ELb0ELb0ELb0ELb0ELb0ELb1ELb1ENS_16Flash_fwd_paramsEEEvRKT8_iiiii:
        /* <DEDUP_REMOVED lines=21> */
.L_x_1590:
[----:B------:R-:W-:Y:S05]  /*0360*/  BSYNC B0 ;  /* 0x0000000000007941 */ /* 0x000fea0003800000 */
.L_x_1589:
[----:B------:R-:W4:Y:S04]  /*0370*/  LD.E.64 R18, [R20.64+0xf0] ;  /* 0x0000f00614127980 */ /* 0x000f28000c101b00 */
[----:B-1-3--:R-:W3:Y:S01]  /*0380*/  @P1 LD.E R3, [R2.64+0x4] ;  /* 0x0000040602031980 */ /* 0x00aee2000c101900 */
[----:B------:R-:W-:Y:S01]  /*0390*/  IMAD.MOV.U32 R12, RZ, RZ, RZ ;  /* 0x000000ffff0c7224 */ /* 0x000fe200078e00ff */
[----:B----4-:R-:W-:-:S04]  /*03a0*/  ISETP.NE.U32.AND P4, PT, R18, RZ, PT ;  /* 0x000000ff1200720c */ /* 0x010fc80003f85070 */
[----:B------:R-:W-:Y:S01]  /*03b0*/  ISETP.NE.AND.EX P4, PT, R19, RZ, PT, P4 ;  /* 0x000000ff1300720c */ /* 0x000fe20003f85340 */
[----:B------:R-:W-:Y:S01]  /*03c0*/  IMAD.WIDE R18, R245, 0x4, R18 ;  /* 0x00000004f5127825 */ /* 0x000fe200078e0212 */
[----:B---3-5:R-:W-:-:S06]  /*03d0*/  @P1 IADD3 R244, R3, -R4, RZ ;  /* 0x8000000403f41210 */ /* 0x028fcc0007ffe0ff */
        /* <DEDUP_REMOVED lines=10> */
.L_x_1592:
[----:B------:R3:W5:Y:S02]  /*0480*/  LD.E R3, [R20.64+0xb8] ;  /* 0x0000b80614037980 */ /* 0x000764000c101900 */
.L_x_1593:
[----:B------:R-:W-:Y:S05]  /*0490*/  BSYNC B0 ;  /* 0x0000000000007941 */ /* 0x000fea0003800000 */
.L_x_1591:
[----:B---3--:R-:W3:Y:S01]  /*04a0*/  LD.E.64 R6, [R20.64+0xf8] ;  /* 0x0000f80614067980 */ /* 0x008ee2000c101b00 */
        /* <DEDUP_REMOVED lines=9> */
.L_x_1595:
[----:B------:R-:W3:Y:S01]  /*0540*/  LD.E.64 R2, [R20.64+0x108] ;  /* 0x0001080614027980 */ /* 0x000ee2000c101b00 */
[----:B------:R-:W-:Y:S01]  /*0550*/  BSSY B0, `(.L_x_1597) ;  /* 0x0000006000007945 */ /* 0x000fe20003800000 */
[----:B---3--:R-:W-:-:S04]  /*0560*/  ISETP.NE.U32.AND P0, PT, R2, RZ, PT ;  /* 0x000000ff0200720c */ /* 0x008fc80003f05070 */
[----:B------:R-:W-:Y:S01]  /*0570*/  ISETP.NE.AND.EX P0, PT, R3, RZ, PT, P0 ;  /* 0x000000ff0300720c */ /* 0x000fe20003f05300 */
[----:B------:R-:W-:-:S12]  /*0580*/  IMAD.MOV.U32 R3, RZ, RZ, RZ ;  /* 0x000000ffff037224 */ /* 0x000fd800078e00ff */
[----:B------:R-:W-:Y:S05]  /*0590*/  @!P0 BRA `(.L_x_1598) ;  /* 0x0000001000008947 */ /* 0x000fea0003800000 */
[----:B------:R3:W5:Y:S02]  /*05a0*/  LD.E R3, [R20.64+0xbc] ;  /* 0x0000bc0614037980 */ /* 0x000764000c101900 */
.L_x_1598:
[----:B------:R-:W-:Y:S05]  /*05b0*/  BSYNC B0 ;  /* 0x0000000000007941 */ /* 0x000fea0003800000 */
.L_x_1597:
[----:B-----5:R-:W-:Y:S02]  /*05c0*/  IADD3 R72, R76, R3, RZ ;  /* 0x000000034c487210 */ /* 0x020fe40007ffe0ff */
.L_x_1596:
[----:B------:R-:W-:Y:S05]  /*05d0*/  BSYNC B1 ;  /* 0x0000000000017941 */ /* 0x000fea0003800000 */
.L_x_1594:
[----:B------:R-:W-:Y:S01]  /*05e0*/  IMAD.SHL.U32 R81, R241, 0x40, RZ ;  /* 0x00000040f1517824 */ /* 0x000fe200078e00ff */
[----:B------:R-:W-:Y:S01]  /*05f0*/  MOV R2, R242 ;  /* 0x000000f200027202 */ /* 0x000fe20000000f00 */
[----:B------:R-:W-:-:S03]  /*0600*/  IMAD.MOV.U32 R3, RZ, RZ, 0x0 ;  /* 0x00000000ff037424 */ /* 0x000fc600078e00ff */
[----:B------:R-:W-:-:S13]  /*0610*/  ISETP.GT.AND P0, PT, R244, R81, PT ;  /* 0x00000051f400720c */ /* 0x000fda0003f04270 */
[----:B------:R-:W-:Y:S05]  /*0620*/  @!P0 RET.REL.NODEC R2 `(_ZN5flash24flash_fwd_splitkv_kernelI23Flash_fwd_kernel_traitsILi256ELi64ELi64ELi4ELb0ELb0EN7cutlass10bfloat16_tE19Flash_kernel_traitsILi256ELi64ELi64ELi4ES3_EELb0ELb0ELb0ELb0ELb0ELb0ELb1ELb1EEEvNS_16Flash_fwd_paramsE) ;  /* 0xfffff9d002008950 */ /* 0x000fea0003c3ffff */
[----:B------:R-:W4:Y:S01]  /*0630*/  LD.E R3, [R20.64+0xb8] ;  /* 0x0000b80614037980 */ /* 0x000f22000c101900 */
[----:B------:R-:W-:Y:S02]  /*0640*/  IABS R5, c[0x0][0x10] ;  /* 0x0000040000057a13 */ /* 0x000fe40000000000 */
[----:B------:R-:W-:Y:S02]  /*0650*/  IABS R0, c[0x0][0x10] ;  /* 0x0000040000007a13 */ /* 0x000fe40000000000 */
[----:B------:R-:W5:Y:S03]  /*0660*/  I2F.RP R7, R5 ;  /* 0x0000000500077306 */ /* 0x000f660000209400 */
[----:B------:R-:W-:-:S05]  /*0670*/  IMAD.MOV R0, RZ, RZ, -R0 ;  /* 0x000000ffff007224 */ /* 0x000fca00078e0a00 */
[----:B-----5:R-:W5:Y:S02]  /*0680*/  MUFU.RCP R8, R7 ;  /* 0x0000000700087308 */ /* 0x020f640000001000 */
[----:B-----5:R-:W-:-:S06]  /*0690*/  IADD3 R8, R8, 0xffffffe, RZ ;  /* 0x0ffffffe08087810 */ /* 0x020fcc0007ffe0ff */
[----:B------:R-:W5:Y:S02]  /*06a0*/  F2I.FTZ.U32.TRUNC.NTZ R9, R8 ;  /* 0x0000000800097305 */ /* 0x000f64000021f000 */
[----:B-----5:R-:W-:Y:S02]  /*06b0*/  IMAD.MOV R2, RZ, RZ, -R9 ;  /* 0x000000ffff027224 */ /* 0x020fe400078e0a09 */
[----:B------:R-:W-:Y:S01]  /*06c0*/  IMAD.MOV.U32 R8, RZ, RZ, RZ ;  /* 0x000000ffff087224 */ /* 0x000fe200078e00ff */
[----:B----4-:R-:W-:-:S04]  /*06d0*/  IADD3 R3, R3, 0x3f, RZ ;  /* 0x0000003f03037810 */ /* 0x010fc80007ffe0ff */
[----:B------:R-:W-:-:S04]  /*06e0*/  SHF.R.S32.HI R6, RZ, 0x1f, R3 ;  /* 0x0000001fff067819 */ /* 0x000fc80000011403 */
[----:B------:R-:W-:Y:S01]  /*06f0*/  LEA.HI R6, R6, R3, RZ, 0x6 ;  /* 0x0000000306067211 */ /* 0x000fe200078f30ff */
[----:B------:R-:W-:-:S03]  /*0700*/  IMAD R3, R2, R5, RZ ;  /* 0x0000000502037224 */ /* 0x000fc600078e02ff */
[----:B------:R-:W-:Y:S01]  /*0710*/  LEA.HI.SX32 R6, R6, c[0x0][0x10], 0x1a ;  /* 0x0000040006067a11 */ /* 0x000fe200078fd2ff */
[----:B------:R-:W-:-:S03]  /*0720*/  IMAD.HI.U32 R3, R9, R3, R8 ;  /* 0x0000000309037227 */ /* 0x000fc600078e0008 */
[----:B------:R-:W-:-:S04]  /*0730*/  IADD3 R6, R6, -0x1, RZ ;  /* 0xffffffff06067810 */ /* 0x000fc80007ffe0ff */
[----:B------:R-:W-:Y:S02]  /*0740*/  IABS R2, R6 ;  /* 0x0000000600027213 */ /* 0x000fe40000000000 */
[----:B------:R-:W-:-:S03]  /*0750*/  LOP3.LUT R6, R6, c[0x0][0x10], RZ, 0x3c, !PT ;  /* 0x0000040006067a12 */ /* 0x000fc600078e3cff */
[----:B------:R-:W-:Y:S01]  /*0760*/  IMAD.HI.U32 R3, R3, R2, RZ ;  /* 0x0000000203037227 */ /* 0x000fe200078e00ff */
[----:B------:R-:W-:-:S03]  /*0770*/  ISETP.GE.AND P0, PT, R6, RZ, PT ;  /* 0x000000ff0600720c */ /* 0x000fc60003f06270 */
[----:B------:R-:W-:-:S05]  /*0780*/  IMAD R0, R3, R0, R2 ;  /* 0x0000000003007224 */ /* 0x000fca00078e0202 */
[----:B------:R-:W-:-:S13]  /*0790*/  ISETP.GT.U32.AND P1, PT, R5, R0, PT ;  /* 0x000000000500720c */ /* 0x000fda0003f24070 */
[----:B------:R-:W-:Y:S01]  /*07a0*/  @!P1 IMAD.IADD R0, R0, 0x1, -R5 ;  /* 0x0000000100009824 */ /* 0x000fe200078e0a05 */
[----:B------:R-:W-:Y:S02]  /*07b0*/  @!P1 IADD3 R3, R3, 0x1, RZ ;  /* 0x0000000103039810 */ /* 0x000fe40007ffe0ff */
[----:B------:R-:W-:Y:S02]  /*07c0*/  ISETP.NE.AND P1, PT, RZ, c[0x0][0x10], PT ;  /* 0x00000400ff007a0c */ /* 0x000fe40003f25270 */
[----:B------:R-:W-:Y:S02]  /*07d0*/  ISETP.GE.U32.AND P2, PT, R0, R5, PT ;  /* 0x000000050000720c */ /* 0x000fe40003f46070 */
[----:B------:R-:W-:-:S04]  /*07e0*/  IADD3 R5, R72, 0x3f, RZ ;  /* 0x0000003f48057810 */ /* 0x000fc80007ffe0ff */
[----:B------:R-:W-:-:S04]  /*07f0*/  SHF.R.S32.HI R0, RZ, 0x1f, R5 ;  /* 0x0000001fff007819 */ /* 0x000fc80000011405 */
[----:B------:R-:W-:-:S03]  /*0800*/  LEA.HI R0, R0, R5, RZ, 0x6 ;  /* 0x0000000500007211 */ /* 0x000fc600078f30ff */
[----:B------:R-:W-:Y:S02]  /*0810*/  @P2 IADD3 R3, R3, 0x1, RZ ;  /* 0x0000000103032810 */ /* 0x000fe40007ffe0ff */
[----:B------:R-:W-:-:S03]  /*0820*/  SHF.R.S32.HI R0, RZ, 0x6, R0 ;  /* 0x00000006ff007819 */ /* 0x000fc60000011400 */
[----:B------:R-:W-:Y:S01]  /*0830*/  @!P0 IMAD.MOV R3, RZ, RZ, -R3 ;  /* 0x000000ffff038224 */ /* 0x000fe200078e0a03 */
[----:B------:R-:W-:-:S05]  /*0840*/  @!P1 LOP3.LUT R3, RZ, c[0x0][0x10], RZ, 0x33, !PT ;  /* 0x00000400ff039a12 */ /* 0x000fca00078e33ff */
[----:B------:R-:W-:-:S04]  /*0850*/  IMAD R238, R3, UR8, RZ ;  /* 0x0000000803ee7c24 */ /* 0x000fc8000f8e02ff */
[----:B------:R-:W-:-:S05]  /*0860*/  IMAD.IADD R165, R3, 0x1, R238 ;  /* 0x0000000103a57824 */ /* 0x000fca00078e02ee */
[----:B------:R-:W-:-:S04]  /*0870*/  IMNMX R165, R0, R165, PT ;  /* 0x000000a500a57217 */ /* 0x000fc80003800200 */
[----:B------:R-:W-:-:S13]  /*0880*/  ISETP.GE.AND P0, PT, R238, R165, PT ;  /* 0x000000a5ee00720c */ /* 0x000fda0003f06270 */
[----:B------:R-:W-:Y:S05]  /*0890*/  @!P0 BRA `(.L_x_1599) ;  /* 0x00000a3000008947 */ /* 0x000fea0003800000 */
[----:B------:R-:W4:Y:S04]  /*08a0*/  LD.E.64 R2, [R20.64+0xb0] ;  /* 0x0000b00614027980 */ /* 0x000f28000c101b00 */
[----:B---3--:R-:W3:Y:S04]  /*08b0*/  LD.E R6, [R20.64+0x60] ;  /* 0x0000600614067980 */ /* 0x008ee8000c101900 */
[----:B--2---:R-:W2:Y:S04]  /*08c0*/  LD.E R8, [R20.64+0xcc] ;  /* 0x0000cc0614087980 */ /* 0x004ea8000c101900 */
[----:B------:R-:W2:Y:S04]  /*08d0*/  LD.E.64 R10, [R20.64+0x78] ;  /* 0x00007806140a7980 */ /* 0x000ea8000c101b00 */
[----:B------:R1:W5:Y:S04]  /*08e0*/  LD.E R0, [R20.64+0xc0] ;  /* 0x0000c00614007980 */ /* 0x000368000c101900 */
[----:B------:R1:W5:Y:S01]  /*08f0*/  LD.E.64 R4, [R20.64+0xa8] ;  /* 0x0000a80614047980 */ /* 0x000362000c101b00 */
[----:B------:R-:W-:Y:S01]  /*0900*/  SHF.R.S32.HI R12, RZ, 0x1f, R57 ;  /* 0x0000001fff0c7819 */ /* 0x000fe20000011439 */
[----:B------:R-:W-:Y:S03]  /*0910*/  BSSY B0, `(.L_x_1600) ;  /* 0x000001e000007945 */ /* 0x000fe60003800000 */
[----:B------:R-:W-:-:S04]  /*0920*/  LEA.HI R9, R12, R57, RZ, 0x4 ;  /* 0x000000390c097211 */ /* 0x000fc800078f20ff */
[----:B------:R-:W-:-:S05]  /*0930*/  LOP3.LUT R12, R9, 0xfffffff0, RZ, 0xc0, !PT ;  /* 0xfffffff0090c7812 */ /* 0x000fca00078ec0ff */
[----:B------:R-:W-:Y:S02]  /*0940*/  IMAD.IADD R57, R57, 0x1, -R12 ;  /* 0x0000000139397824 */ /* 0x000fe400078e0a0c */
[----:B----4-:R-:W-:-:S04]  /*0950*/  IMAD R2, R2, UR8, R245 ;  /* 0x0000000802027c24 */ /* 0x010fc8000f8e02f5 */
[----:B---3--:R-:W-:Y:S02]  /*0960*/  IMAD R2, R2, R6, R243 ;  /* 0x0000000602027224 */ /* 0x008fe400078e02f3 */
[----:B------:R-:W-:Y:S02]  /*0970*/  IMAD.SHL.U32 R6, R57, 0x4, RZ ;  /* 0x0000000439067824 */ /* 0x000fe400078e00ff */
[----:B------:R-:W-:Y:S01]  /*0980*/  IMAD R3, R3, R2, R81 ;  /* 0x0000000203037224 */ /* 0x000fe200078e0251 */
[----:B------:R-:W-:Y:S01]  /*0990*/  SHF.R.S32.HI R2, RZ, 0x4, R9 ;  /* 0x00000004ff027819 */ /* 0x000fe20000011409 */
[----:B------:R-:W-:Y:S01]  /*09a0*/  IMAD.IADD R81, R244, 0x1, -R81 ;  /* 0x00000001f4517824 */ /* 0x000fe200078e0a51 */
[----:B------:R-:W-:Y:S01]  /*09b0*/  SHF.R.S32.HI R7, RZ, 0x1f, R6 ;  /* 0x0000001fff077819 */ /* 0x000fe20000011406 */
[----:B--2---:R-:W-:-:S03]  /*09c0*/  IMAD R8, R3, R8, RZ ;  /* 0x0000000803087224 */ /* 0x004fc600078e02ff */
[C---:B------:R-:W-:Y:S01]  /*09d0*/  ISETP.GE.AND P1, PT, R2.reuse, R81, PT ;  /* 0x000000510200720c */ /* 0x040fe20003f26270 */
[----:B------:R-:W-:-:S05]  /*09e0*/  IMAD.WIDE R12, R2, 0x100, R6 ;  /* 0x00000100020c7825 */ /* 0x000fca00078e0206 */
[----:B------:R-:W-:-:S04]  /*09f0*/  IADD3 R9, P0, R8, R12, RZ ;  /* 0x0000000c08097210 */ /* 0x000fc80007f1e0ff */
[----:B------:R-:W-:Y:S02]  /*0a00*/  LEA.HI.X.SX32 R8, R8, R13, 0x1, P0 ;  /* 0x0000000d08087211 */ /* 0x000fe400000f0eff */
[C---:B------:R-:W-:Y:S02]  /*0a10*/  LEA R22, P0, R9.reuse, R10, 0x2 ;  /* 0x0000000a09167211 */ /* 0x040fe400078010ff */
[C---:B------:R-:W-:Y:S02]  /*0a20*/  IADD3 R13, R6.reuse, 0x40, RZ ;  /* 0x00000040060d7810 */ /* 0x040fe40007ffe0ff */
[----:B------:R-:W-:Y:S02]  /*0a30*/  LEA.HI.X R23, R9, R11, R8, 0x2, P0 ;  /* 0x0000000b09177211 */ /* 0x000fe400000f1408 */
[C---:B------:R-:W-:Y:S02]  /*0a40*/  IADD3 R11, R6.reuse, 0x80, RZ ;  /* 0x00000080060b7810 */ /* 0x040fe40007ffe0ff */
[----:B------:R-:W-:Y:S01]  /*0a50*/  IADD3 R9, R6, 0xc0, RZ ;  /* 0x000000c006097810 */ /* 0x000fe20007ffe0ff */
[----:B------:R-:W-:Y:S05]  /*0a60*/  @P1 BRA `(.L_x_1601) ;  /* 0x0000008000001947 */ /* 0x000fea0003800000 */
[-C--:B-1---5:R-:W-:Y:S02]  /*0a70*/  ISETP.GE.AND P3, PT, R6, R0.reuse, PT ;  /* 0x000000000600720c */ /* 0x0a2fe40003f66270 */
[----:B------:R-:W-:-:S02]  /*0a80*/  ISETP.GE.AND P2, PT, R13, R0, PT ;  /* 0x000000000d00720c */ /* 0x000fc40003f46270 */
[-C--:B------:R-:W-:Y:S02]  /*0a90*/  ISETP.GE.AND P1, PT, R11, R0.reuse, PT ;  /* 0x000000000b00720c */ /* 0x080fe40003f26270 */
[----:B------:R-:W-:-:S07]  /*0aa0*/  ISETP.GE.AND P0, PT, R9, R0, PT ;  /* 0x000000000900720c */ /* 0x000fce0003f06270 */
[----:B------:R1:W-:Y:S04]  /*0ab0*/  @!P3 ST.E.128 [R22.64], RZ ;  /* 0x000000ff1600b985 */ /* 0x0003e8000c101d06 */
[----:B------:R1:W-:Y:S04]  /*0ac0*/  @!P2 ST.E.128 [R22.64+0x100], RZ ;  /* 0x000100ff1600a985 */ /* 0x0003e8000c101d06 */
[----:B------:R1:W-:Y:S04]  /*0ad0*/  @!P1 ST.E.128 [R22.64+0x200], RZ ;  /* 0x000200ff16009985 */ /* 0x0003e8000c101d06 */
[----:B------:R1:W-:Y:S02]  /*0ae0*/  @!P0 ST.E.128 [R22.64+0x300], RZ ;  /* 0x000300ff16008985 */ /* 0x0003e4000c101d06 */
.L_x_1601:
[----:B-1----:R-:W-:Y:S05]  /*0af0*/  BSYNC B0 ;  /* 0x0000000000007941 */ /* 0x002fea0003800000 */
.L_x_1600:
[----:B------:R-:W-:Y:S01]  /*0b00*/  IADD3 R20, R2, 0x8, RZ ;  /* 0x0000000802147810 */ /* 0x000fe20007ffe0ff */
[----:B------:R-:W-:Y:S03]  /*0b10*/  BSSY B0, `(.L_x_1602) ;  /* 0x000000b000007945 */ /* 0x000fe60003800000 */
[----:B------:R-:W-:-:S13]  /*0b20*/  ISETP.GE.AND P0, PT, R20, R81, PT ;  /* 0x000000511400720c */ /* 0x000fda0003f06270 */
[----:B------:R-:W-:Y:S05]  /*0b30*/  @P0 BRA `(.L_x_1603) ;  /* 0x0000008000000947 */ /* 0x000fea0003800000 */
[-C--:B-----5:R-:W-:Y:S02]  /*0b40*/  ISETP.GE.AND P3, PT, R6, R0.reuse, PT ;  /* 0x000000000600720c */ /* 0x0a0fe40003f66270 */
[-C--:B------:R-:W-:Y:S02]  /*0b50*/  ISETP.GE.AND P2, PT, R13, R0.reuse, PT ;  /* 0x000000000d00720c */ /* 0x080fe40003f46270 */
[-C--:B------:R-:W-:Y:S02]  /*0b60*/  ISETP.GE.AND P1, PT, R11, R0.reuse, PT ;  /* 0x000000000b00720c */ /* 0x080fe40003f26270 */
[----:B------:R-:W-:-:S07]  /*0b70*/  ISETP.GE.AND P0, PT, R9, R0, PT ;  /* 0x000000000900720c */ /* 0x000fce0003f06270 */
[----:B------:R1:W-:Y:S04]  /*0b80*/  @!P3 ST.E.128 [R22.64+0x2000], RZ ;  /* 0x002000ff1600b985 */ /* 0x0003e8000c101d06 */
[----:B------:R1:W-:Y:S04]  /*0b90*/  @!P2 ST.E.128 [R22.64+0x2100], RZ ;  /* 0x002100ff1600a985 */ /* 0x0003e8000c101d06 */
[----:B------:R1:W-:Y:S04]  /*0ba0*/  @!P1 ST.E.128 [R22.64+0x2200], RZ ;  /* 0x002200ff16009985 */ /* 0x0003e8000c101d06 */
[----:B------:R1:W-:Y:S02]  /*0bb0*/  @!P0 ST.E.128 [R22.64+0x2300], RZ ;  /* 0x002300ff16008985 */ /* 0x0003e4000c101d06 */
.L_x_1603:
[----:B------:R-:W-:Y:S05]  /*0bc0*/  BSYNC B0 ;  /* 0x0000000000007941 */ /* 0x000fea0003800000 */
.L_x_1602:
        /* <DEDUP_REMOVED lines=12> */
.L_x_1605:
[----:B------:R-:W-:Y:S05]  /*0c90*/  BSYNC B0 ;  /* 0x0000000000007941 */ /* 0x000fea0003800000 */
.L_x_1604:
        /* <DEDUP_REMOVED lines=12> */
.L_x_1607:
[----:B------:R-:W-:Y:S05]  /*0d60*/  BSYNC B0 ;  /* 0x0000000000007941 */ /* 0x000fea0003800000 */
.L_x_1606:
        /* <DEDUP_REMOVED lines=12> */
.L_x_1609:
[----:B------:R-:W-:Y:S05]  /*0e30*/  BSYNC B0 ;  /* 0x0000000000007941 */ /* 0x000fea0003800000 */
.L_x_1608:
        /* <DEDUP_REMOVED lines=12> */
.L_x_1611:
[----:B------:R-:W-:Y:S05]  /*0f00*/  BSYNC B0 ;  /* 0x0000000000007941 */ /* 0x000fea0003800000 */
.L_x_1610:
        /* <DEDUP_REMOVED lines=12> */
.L_x_1613:
[----:B------:R-:W-:Y:S05]  /*0fd0*/  BSYNC B0 ;  /* 0x0000000000007941 */ /* 0x000fea0003800000 */
.L_x_1612:
        /* <DEDUP_REMOVED lines=12> */
.L_x_1615:
[----:B------:R-:W-:Y:S05]  /*10a0*/  BSYNC B0 ;  /* 0x0000000000007941 */ /* 0x000fea0003800000 */
.L_x_1614:
[----:B------:R-:W-:Y:S01]  /*10b0*/  ISETP.NE.AND P6, PT, R57, RZ, PT ;  /* 0x000000ff3900720c */ /* 0x000fe20003fc5270 */
[----:B------:R-:W-:Y:S01]  /*10c0*/  IMAD.MOV.U32 R243, RZ, RZ, 0x0 ;  /* 0x00000000fff37424 */ /* 0x000fe200078e00ff */
[----:B------:R-:W-:-:S02]  /*10d0*/  SHF.R.S32.HI R7, RZ, 0x1f, R3 ;  /* 0x0000001fff077819 */ /* 0x000fc40000011403 */
[-C--:B------:R-:W-:Y:S02]  /*10e0*/  ISETP.GE.OR P0, PT, R2, R81.reuse, P6 ;  /* 0x000000510200720c */ /* 0x080fe40003706670 */
[----:B------:R-:W-:Y:S02]  /*10f0*/  IADD3 R3, P1, R3, R2, RZ ;  /* 0x0000000203037210 */ /* 0x000fe40007f3e0ff */
[----:B------:R-:W-:Y:S02]  /*1100*/  ISETP.GE.OR P5, PT, R20, R81, P6 ;  /* 0x000000511400720c */ /* 0x000fe400037a6670 */
[----:B------:R-:W-:Y:S02]  /*1110*/  LEA.HI.X.SX32 R7, R2, R7, 0x1, P1 ;  /* 0x0000000702077211 */ /* 0x000fe400008f0eff */
[----:B-----5:R-:W-:Y:S02]  /*1120*/  LEA R2, P1, R3, R4, 0x2 ;  /* 0x0000000403027211 */ /* 0x020fe400078210ff */
[----:B------:R-:W-:-:S02]  /*1130*/  ISETP.GE.OR P4, PT, R18, R81, P6 ;  /* 0x000000511200720c */ /* 0x000fc40003786670 */
[----:B------:R-:W-:Y:S01]  /*1140*/  LEA.HI.X R3, R3, R5, R7, 0x2, P1 ;  /* 0x0000000503037211 */ /* 0x000fe200008f1407 */
[----:B------:R-:W-:Y:S01]  /*1150*/  @!P0 IMAD.MOV.U32 R15, RZ, RZ, -0x800000 ;  /* 0xff800000ff0f8424 */ /* 0x000fe200078e00ff */
[-C--:B------:R-:W-:Y:S02]  /*1160*/  ISETP.GE.OR P3, PT, R16, R81.reuse, P6 ;  /* 0x000000511000720c */ /* 0x080fe40003766670 */
[-C--:B------:R-:W-:Y:S01]  /*1170*/  ISETP.GE.OR P2, PT, R14, R81.reuse, P6 ;  /* 0x000000510e00720c */ /* 0x080fe20003746670 */
[----:B------:R-:W-:Y:S01]  /*1180*/  @!P5 IMAD.MOV.U32 R17, RZ, RZ, -0x800000 ;  /* 0xff800000ff11d424 */ /* 0x000fe200078e00ff */
[----:B------:R1:W-:Y:S01]  /*1190*/  @!P0 ST.E [R2.64], R15 ;  /* 0x0000000f02008985 */ /* 0x0003e2000c101906 */
[-C--:B------:R-:W-:Y:S02]  /*11a0*/  ISETP.GE.OR P1, PT, R12, R81.reuse, P6 ;  /* 0x000000510c00720c */ /* 0x080fe40003726670 */
[-C--:B------:R-:W-:Y:S01]  /*11b0*/  ISETP.GE.OR P0, PT, R10, R81.reuse, P6 ;  /* 0x000000510a00720c */ /* 0x080fe20003706670 */
[----:B------:R1:W-:Y:S01]  /*11c0*/  @!P5 ST.E [R2.64+0x20], R17 ;  /* 0x000020110200d985 */ /* 0x0003e2000c101906 */
[----:B------:R-:W-:Y:S01]  /*11d0*/  ISETP.GE.OR P6, PT, R8, R81, P6 ;  /* 0x000000510800720c */ /* 0x000fe200037c6670 */
[----:B------:R-:W-:-:S03]  /*11e0*/  @!P4 IMAD.MOV.U32 R13, RZ, RZ, -0x800000 ;  /* 0xff800000ff0dc424 */ /* 0x000fc600078e00ff */
[----:B------:R-:W-:Y:S02]  /*11f0*/  @!P3 IMAD.MOV.U32 R11, RZ, RZ, -0x800000 ;  /* 0xff800000ff0bb424 */ /* 0x000fe400078e00ff */
[----:B------:R-:W-:Y:S01]  /*1200*/  @!P2 IMAD.MOV.U32 R9, RZ, RZ, -0x800000 ;  /* 0xff800000ff09a424 */ /* 0x000fe200078e00ff */
[----:B------:R1:W-:Y:S02]  /*1210*/  @!P4 ST.E [R2.64+0x40], R13 ;  /* 0x0000400d0200c985 */ /* 0x0003e4000c101906 */
[----:B------:R-:W-:Y:S02]  /*1220*/  @!P1 IMAD.MOV.U32 R7, RZ, RZ, -0x800000 ;  /* 0xff800000ff079424 */ /* 0x000fe400078e00ff */
[----:B------:R-:W-:Y:S01]  /*1230*/  @!P0 IMAD.MOV.U32 R5, RZ, RZ, -0x800000 ;  /* 0xff800000ff058424 */ /* 0x000fe200078e00ff */
[----:B------:R1:W-:Y:S04]  /*1240*/  @!P3 ST.E [R2.64+0x60], R11 ;  /* 0x0000600b0200b985 */ /* 0x0003e8000c101906 */
[----:B------:R1:W-:Y:S04]  /*1250*/  @!P2 ST.E [R2.64+0x80], R9 ;  /* 0x000080090200a985 */ /* 0x0003e8000c101906 */
[----:B------:R1:W-:Y:S04]  /*1260*/  @!P1 ST.E [R2.64+0xa0], R7 ;  /* 0x0000a00702009985 */ /* 0x0003e8000c101906 */
[----:B------:R1:W-:Y:S01]  /*1270*/  @!P0 ST.E [R2.64+0xc0], R5 ;  /* 0x0000c00502008985 */ /* 0x0003e2000c101906 */
[----:B------:R-:W-:Y:S05]  /*1280*/  @P6 RET.REL.NODEC R242 `(_ZN5flash24flash_fwd_splitkv_kernelI23Flash_fwd_kernel_traitsILi256ELi64ELi64ELi4ELb0ELb0EN7cutlass10bfloat16_tE19Flash_kernel_traitsILi256ELi64ELi64ELi4ES3_EELb0ELb0ELb0ELb0ELb0ELb0ELb1ELb1EEEvNS_16Flash_fwd_paramsE) ;  /* 0xffffed70f2006950 */ /* 0x000fea0003c3ffff */
[----:B-1----:R-:W-:Y:S02]  /*1290*/  MOV R5, 0xff800000 ;  /* 0xff80000000057802 */ /* 0x002fe40000000f00 */
[----:B------:R-:W-:-:S03]  /*12a0*/  MOV R243, 0x0 ;  /* 0x0000000000f37802 */ /* 0x000fc60000000f00 */
[----:B------:R1:W-:Y:S01]  /*12b0*/  ST.E [R2.64+0xe0], R5 ;  /* 0x0000e00502007985 */ /* 0x0003e2000c101906 */
[----:B------:R-:W-:Y:S05]  /*12c0*/  RET.REL.NODEC R242 `(_ZN5flash24flash_fwd_splitkv_kernelI23Flash_fwd_kernel_traitsILi256ELi64ELi64ELi4ELb0ELb0EN7cutlass10bfloat16_tE19Flash_kernel_traitsILi256ELi64ELi64ELi4ES3_EELb0ELb0ELb0ELb0ELb0ELb0ELb1ELb1EEEvNS_16Flash_fwd_paramsE) ;  /* 0xffffed30f2007950 */ /* 0x000fea0003c3ffff */
.L_x_1599:
[----:B------:R-:W4:Y:S04]  /*12d0*/  LD.E.64 R6, [R20.64+0x160] ;  /* 0x0001600614067980 */ /* 0x000f28000c101b00 */
[----:B---3--:R-:W3:Y:S01]  /*12e0*/  LD.E.64 R14, [R20.64+0x158] ;  /* 0x00015806140e7980 */ /* 0x008ee2000c101b00 */
[----:B----4-:R-:W-:-:S04]  /*12f0*/  ISETP.NE.U32.AND P1, PT, R6, RZ, PT ;  /* 0x000000ff0600720c */ /* 0x010fc80003f25070 */
[----:B------:R-:W-:-:S13]  /*1300*/  ISETP.NE.AND.EX P1, PT, R7, RZ, PT, P1 ;  /* 0x000000ff0700720c */ /* 0x000fda0003f25310 */
[----:B------:R-:W4:Y:S01]  /*1310*/  @P1 LD.E.64 R8, [R20.64+0x168] ;  /* 0x0001680614081980 */ /* 0x000f22000c101b00 */
[----:B---3--:R-:W-:Y:S01]  /*1320*/  ISETP.NE.U32.AND P0, PT, R14, RZ, PT ;  /* 0x000000ff0e00720c */ /* 0x008fe20003f05070 */
[----:B------:R-:W-:-:S03]  /*1330*/  IMAD.MOV.U32 R11, RZ, RZ, R245 ;  /* 0x000000ffff0b7224 */ /* 0x000fc600078e00f5 */
[----:B------:R-:W-:Y:S02]  /*1340*/  ISETP.NE.AND.EX P0, PT, R15, RZ, PT, P0 ;  /* 0x000000ff0f00720c */ /* 0x000fe40003f05300 */
[----:B------:R-:W-:Y:S01]  /*1350*/  @P1 SHF.R.S32.HI R5, RZ, 0x1f, R245 ;  /* 0x0000001fff051819 */ /* 0x000fe200000114f5 */
[----:B------:R-:W-:-:S10]  /*1360*/  CS2R R246, SRZ ;  /* 0x0000000000f67805 */ /* 0x000fd4000001ff00 */
[----:B------:R-:W-:-:S05]  /*1370*/  @P0 IMAD.WIDE R14, R245, 0x4, R14 ;  /* 0x00000004f50e0825 */ /* 0x000fca00078e020e */
[----:B------:R3:W5:Y:S01]  /*1380*/  @P0 LD.E R11, [R14.64] ;  /* 0x000000060e0b0980 */ /* 0x000762000c101900 */
[----:B------:R-:W-:Y:S01]  /*1390*/  BSSY B0, `(.L_x_1616) ;  /* 0x00000ae000007945 */ /* 0x000fe20003800000 */
[-C--:B----4-:R-:W-:Y:S02]  /*13a0*/  @P1 IMAD R0, R9, R245.reuse, RZ ;  /* 0x000000f509001224 */ /* 0x090fe400078e02ff */
        /* <DEDUP_REMOVED lines=8> */
[----:B---3--:R-:W3:Y:S04]  /*1430*/  LD.E R8, [R20.64+0x170] ;  /* 0x0001700614087980 */ /* 0x008ee8000c101900 */
[----:B------:R-:W4:Y:S01]  /*1440*/  LD.E R6, [R20.64+0x68] ;  /* 0x0000680614067980 */ /* 0x000f22000c101900 */
[----:B------:R-:W-:-:S03]  /*1450*/  LEA R5, R165, 0xffffffc0, 0x6 ;  /* 0xffffffc0a5057811 */ /* 0x000fc600078e30ff */
[----:B--2---:R-:W2:Y:S01]  /*1460*/  LD.E.64 R16, [R20.64+0x20] ;  /* 0x0000200614107980 */ /* 0x004ea2000c101b00 */
[----:B------:R-:W-:-:S03]  /*1470*/  IABS R2, R5 ;  /* 0x0000000500027213 */ /* 0x000fc60000000000 */
[----:B------:R-:W2:Y:S04]  /*1480*/  LD.E.64 R68, [R20.64+0x38] ;  /* 0x0000380614447980 */ /* 0x000ea8000c101b00 */
[----:B------:R-:W2:Y:S04]  /*1490*/  LD.E.64 R22, [R20.64+0x50] ;  /* 0x0000500614167980 */ /* 0x000ea8000c101b00 */
[----:B------:R1:W5:Y:S04]  /*14a0*/  LD.E.64 R26, [R20.64+0x58] ;  /* 0x00005806141a7980 */ /* 0x000368000c101b00 */
[----:B------:R1:W5:Y:S01]  /*14b0*/  LD.E.64 R70, [R20.64+0x40] ;  /* 0x0000400614467980 */ /* 0x000362000c101b00 */
[----:B---3--:R-:W-:-:S04]  /*14c0*/  IABS R3, R8 ;  /* 0x0000000800037213 */ /* 0x008fc80000000000 */
[----:B------:R-:W3:Y:S08]  /*14d0*/  I2F.RP R9, R3 ;  /* 0x0000000300097306 */ /* 0x000ef00000209400 */
[----:B---3--:R-:W3:Y:S02]  /*14e0*/  MUFU.RCP R10, R9 ;  /* 0x00000009000a7308 */ /* 0x008ee40000001000 */
[----:B---3--:R-:W-:-:S06]  /*14f0*/  IADD3 R10, R10, 0xffffffe, RZ ;  /* 0x0ffffffe0a0a7810 */ /* 0x008fcc0007ffe0ff */
[----:B-----5:R-:W3:Y:S02]  /*1500*/  F2I.FTZ.U32.TRUNC.NTZ R11, R10 ;  /* 0x0000000a000b7305 */ /* 0x020ee4000021f000 */
[----:B---3--:R-:W-:Y:S02]  /*1510*/  IMAD.MOV R0, RZ, RZ, -R11 ;  /* 0x000000ffff007224 */ /* 0x008fe400078e0a0b */
[----:B------:R-:W-:Y:S02]  /*1520*/  IMAD.MOV.U32 R10, RZ, RZ, RZ ;  /* 0x000000ffff0a7224 */ /* 0x000fe400078e00ff */
[----:B------:R-:W-:Y:S01]  /*1530*/  IMAD R7, R0, R3, RZ ;  /* 0x0000000300077224 */ /* 0x000fe200078e02ff */
[----:B------:R-:W-:-:S03]  /*1540*/  IABS R0, R8 ;  /* 0x0000000800007213 */ /* 0x000fc60000000000 */
[----:B------:R-:W-:Y:S01]  /*1550*/  IMAD.HI.U32 R7, R11, R7, R10 ;  /* 0x000000070b077227 */ /* 0x000fe200078e000a */
[----:B------:R-:W-:Y:S01]  /*1560*/  IADD3 R0, RZ, -R0, RZ ;  /* 0x80000000ff007210 */ /* 0x000fe20007ffe0ff */
[----:B------:R-:W3:Y:S04]  /*1570*/  LD.E.64 R10, [R20.64+0x28] ;  /* 0x00002806140a7980 */ /* 0x000ee8000c101b00 */
[----:B------:R-:W-:-:S04]  /*1580*/  IMAD.HI.U32 R9, R7, R2, RZ ;  /* 0x0000000207097227 */ /* 0x000fc800078e00ff */
[----:B------:R-:W-:-:S05]  /*1590*/  IMAD R0, R9, R0, R2 ;  /* 0x0000000009007224 */ /* 0x000fca00078e0202 */
[----:B------:R-:W-:-:S13]  /*15a0*/  ISETP.GT.U32.AND P1, PT, R3, R0, PT ;  /* 0x000000000300720c */ /* 0x000fda0003f24070 */
[----:B------:R-:W-:-:S05]  /*15b0*/  @!P1 IMAD.IADD R0, R0, 0x1, -R3 ;  /* 0x0000000100009824 */ /* 0x000fca00078e0a03 */
[----:B------:R-:W-:Y:S02]  /*15c0*/  ISETP.GE.U32.AND P2, PT, R0, R3, PT ;  /* 0x000000030000720c */ /* 0x000fe40003f46070 */
[----:B------:R-:W-:Y:S02]  /*15d0*/  LOP3.LUT R0, R5, R8, RZ, 0x3c, !PT ;  /* 0x0000000805007212 */ /* 0x000fe400078e3cff */
[----:B------:R-:W-:Y:S02]  /*15e0*/  @!P1 IADD3 R9, R9, 0x1, RZ ;  /* 0x0000000109099810 */ /* 0x000fe40007ffe0ff */
[----:B------:R-:W-:Y:S02]  /*15f0*/  ISETP.GE.AND P0, PT, R0, RZ, PT ;  /* 0x000000ff0000720c */ /* 0x000fe40003f06270 */
[----:B------:R-:W-:-:S05]  /*1600*/  ISETP.NE.AND P1, PT, R8, RZ, PT ;  /* 0x000000ff0800720c */ /* 0x000fca0003f25270 */
[----:B------:R-:W-:-:S06]  /*1610*/  @P2 IADD3 R9, R9, 0x1, RZ ;  /* 0x0000000109092810 */ /* 0x000fcc0007ffe0ff */
[----:B------:R-:W-:Y:S02]  /*1620*/  @!P0 IMAD.MOV R9, RZ, RZ, -R9 ;  /* 0x000000ffff098224 */ /* 0x000fe400078e0a09 */
[----:B------:R-:W-:-:S05]  /*1630*/  @!P1 LOP3.LUT R9, RZ, R8, RZ, 0x33, !PT ;  /* 0x00000008ff099212 */ /* 0x000fca00078e33ff */
[----:B------:R-:W-:-:S06]  /*1640*/  IMAD.WIDE R2, R9, 0x4, R246 ;  /* 0x0000000409027825 */ /* 0x000fcc00078e02f6 */
[----:B------:R1:W3:Y:S01]  /*1650*/  LD.E R2, [R2.64] ;  /* 0x0000000602027980 */ /* 0x0002e2000c101900 */
[----:B----4-:R-:W-:-:S04]  /*1660*/  IABS R7, R6 ;  /* 0x0000000600077213 */ /* 0x010fc80000000000 */
[----:B------:R-:W4:Y:S08]  /*1670*/  I2F.RP R14, R7 ;  /* 0x00000007000e7306 */ /* 0x000f300000209400 */
[----:B----4-:R-:W4:Y:S02]  /*1680*/  MUFU.RCP R12, R14 ;  /* 0x0000000e000c7308 */ /* 0x010f240000001000 */
[----:B----4-:R-:W-:-:S06]  /*1690*/  IADD3 R12, R12, 0xffffffe, RZ ;  /* 0x0ffffffe0c0c7810 */ /* 0x010fcc0007ffe0ff */
[----:B------:R-:W4:Y:S01]  /*16a0*/  F2I.FTZ.U32.TRUNC.NTZ R25, R12 ;  /* 0x0000000c00197305 */ /* 0x000f22000021f000 */
[----:B------:R-:W-:Y:S01]  /*16b0*/  IMAD.MOV.U32 R24, RZ, RZ, RZ ;  /* 0x000000ffff187224 */ /* 0x000fe200078e00ff */
[----:B-1----:R-:W-:Y:S02]  /*16c0*/  IABS R3, R6 ;  /* 0x0000000600037213 */ /* 0x002fe40000000000 */
[----:B----4-:R-:W-:-:S05]  /*16d0*/  IADD3 R0, RZ, -R25, RZ ;  /* 0x80000019ff007210 */ /* 0x010fca0007ffe0ff */
[----:B------:R-:W-:Y:S01]  /*16e0*/  IMAD R13, R0, R7, RZ ;  /* 0x00000007000d7224 */ /* 0x000fe200078e02ff */
[----:B------:R-:W-:-:S03]  /*16f0*/  IABS R0, R243 ;  /* 0x000000f300007213 */ /* 0x000fc60000000000 */
[----:B------:R-:W-:-:S04]  /*1700*/  IMAD.HI.U32 R13, R25, R13, R24 ;  /* 0x0000000d190d7227 */ /* 0x000fc800078e0018 */
[----:B------:R-:W-:Y:S02]  /*1710*/  IMAD.MOV R3, RZ, RZ, -R3 ;  /* 0x000000ffff037224 */ /* 0x000fe400078e0a03 */
[----:B------:R-:W-:-:S04]  /*1720*/  IMAD.HI.U32 R14, R13, R0, RZ ;  /* 0x000000000d0e7227 */ /* 0x000fc800078e00ff */
[----:B------:R-:W-:-:S05]  /*1730*/  IMAD R0, R14, R3, R0 ;  /* 0x000000030e007224 */ /* 0x000fca00078e0200 */
[----:B------:R-:W-:Y:S01]  /*1740*/  ISETP.GT.U32.AND P1, PT, R7, R0, PT ;  /* 0x000000000700720c */ /* 0x000fe20003f24070 */
[----:B------:R-:W-:-:S12]  /*1750*/  IMAD.MOV R9, RZ, RZ, -R9 ;  /* 0x000000ffff097224 */ /* 0x000fd800078e0a09 */
[----:B------:R-:W-:-:S04]  /*1760*/  @!P1 IADD3 R0, R0, -R7, RZ ;  /* 0x8000000700009210 */ /* 0x000fc80007ffe0ff */
[----:B------:R-:W-:Y:S02]  /*1770*/  ISETP.GE.U32.AND P2, PT, R0, R7, PT ;  /* 0x000000070000720c */ /* 0x000fe40003f46070 */
[----:B------:R-:W-:Y:S02]  /*1780*/  LOP3.LUT R7, R243, R6, RZ, 0x3c, !PT ;  /* 0x00000006f3077212 */ /* 0x000fe400078e3cff */
[----:B------:R-:W-:Y:S02]  /*1790*/  @!P1 IADD3 R14, R14, 0x1, RZ ;  /* 0x000000010e0e9810 */ /* 0x000fe40007ffe0ff */
[----:B------:R-:W-:Y:S01]  /*17a0*/  ISETP.GE.AND P0, PT, R7, RZ, PT ;  /* 0x000000ff0700720c */ /* 0x000fe20003f06270 */
[----:B------:R-:W-:Y:S01]  /*17b0*/  IMAD R7, R8, R9, R5 ;  /* 0x0000000908077224 */ /* 0x000fe200078e0205 */
[----:B------:R-:W-:-:S03]  /*17c0*/  ISETP.NE.AND P1, PT, R6, RZ, PT ;  /* 0x000000ff0600720c */ /* 0x000fc60003f25270 */
[----:B--2---:R-:W-:Y:S02]  /*17d0*/  IMAD R8, R69, R7, RZ ;  /* 0x0000000745087224 */ /* 0x004fe400078e02ff */
[----:B------:R-:W-:-:S06]  /*17e0*/  @P2 IADD3 R14, R14, 0x1, RZ ;  /* 0x000000010e0e2810 */ /* 0x000fcc0007ffe0ff */
[----:B------:R-:W-:Y:S02]  /*17f0*/  @!P0 IADD3 R14, -R14, RZ, RZ ;  /* 0x000000ff0e0e8210 */ /* 0x000fe40007ffe1ff */
[----:B------:R-:W-:-:S05]  /*1800*/  @!P1 LOP3.LUT R14, RZ, R6, RZ, 0x33, !PT ;  /* 0x00000006ff0e9212 */ /* 0x000fca00078e33ff */
[----:B------:R-:W-:Y:S01]  /*1810*/  IMAD R6, R23, R14, RZ ;  /* 0x0000000e17067224 */ /* 0x000fe200078e02ff */
[----:B---3--:R-:W-:Y:S01]  /*1820*/  SHF.R.S32.HI R0, RZ, 0x1f, R2 ;  /* 0x0000001fff007819 */ /* 0x008fe20000011402 */
[-C--:B------:R-:W-:Y:S02]  /*1830*/  IMAD R3, R17, R2.reuse, RZ ;  /* 0x0000000211037224 */ /* 0x080fe400078e02ff */
[----:B------:R-:W-:Y:S01]  /*1840*/  IMAD.WIDE.U32 R12, R16, R2, RZ ;  /* 0x00000002100c7225 */ /* 0x000fe200078e00ff */
[----:B------:R-:W-:-:S03]  /*1850*/  SHF.R.S32.HI R17, RZ, 0x1f, R7 ;  /* 0x0000001fff117819 */ /* 0x000fc60000011407 */
[----:B------:R-:W-:-:S04]  /*1860*/  IMAD R3, R16, R0, R3 ;  /* 0x0000000010037224 */ /* 0x000fc800078e0203 */
[----:B------:R-:W-:Y:S02]  /*1870*/  IMAD.IADD R13, R13, 0x1, R3 ;  /* 0x000000010d0d7824 */ /* 0x000fe400078e0203 */
[----:B------:R-:W-:Y:S02]  /*1880*/  IMAD R8, R68, R17, R8 ;  /* 0x0000001144087224 */ /* 0x000fe400078e0208 */
[----:B------:R-:W-:-:S04]  /*1890*/  IMAD.WIDE.U32 R12, R7, R68, R12 ;  /* 0x00000044070c7225 */ /* 0x000fc800078e000c */
[-C--:B------:R-:W-:Y:S02]  /*18a0*/  IMAD R3, R11, R2.reuse, RZ ;  /* 0x000000020b037224 */ /* 0x080fe400078e02ff */
[----:B------:R-:W-:Y:S02]  /*18b0*/  IMAD.IADD R11, R13, 0x1, R8 ;  /* 0x000000010d0b7824 */ /* 0x000fe400078e0208 */
[----:B------:R-:W-:Y:S01]  /*18c0*/  IMAD.WIDE.U32 R8, R10, R2, RZ ;  /* 0x000000020a087225 */ /* 0x000fe200078e00ff */
[----:B------:R-:W-:-:S03]  /*18d0*/  SHF.R.S32.HI R13, RZ, 0x1f, R14 ;  /* 0x0000001fff0d7819 */ /* 0x000fc6000001140e */
[----:B------:R-:W-:Y:S01]  /*18e0*/  IMAD R3, R10, R0, R3 ;  /* 0x000000000a037224 */ /* 0x000fe200078e0203 */
[----:B------:R-:W-:Y:S01]  /*18f0*/  MOV R10, R12 ;  /* 0x0000000c000a7202 */ /* 0x000fe20000000f00 */
[----:B------:R-:W-:-:S04]  /*1900*/  IMAD R6, R22, R13, R6 ;  /* 0x0000000d16067224 */ /* 0x000fc800078e0206 */
[----:B------:R-:W-:Y:S01]  /*1910*/  IMAD.WIDE.U32 R10, R14, R22, R10 ;  /* 0x000000160e0a7225 */ /* 0x000fe200078e000a */
[----:B------:R-:W-:-:S03]  /*1920*/  IADD3 R9, R9, R3, RZ ;  /* 0x0000000309097210 */ /* 0x000fc60007ffe0ff */
[----:B------:R-:W-:Y:S01]  /*1930*/  IMAD.MOV.U32 R2, RZ, RZ, R8 ;  /* 0x000000ffff027224 */ /* 0x000fe200078e0008 */
[----:B------:R-:W-:Y:S01]  /*1940*/  MOV R0, R10 ;  /* 0x0000000a00007202 */ /* 0x000fe20000000f00 */
[----:B------:R-:W-:Y:S01]  /*1950*/  IMAD.IADD R3, R11, 0x1, R6 ;  /* 0x000000010b037824 */ /* 0x000fe200078e0206 */
[----:B------:R-:W-:Y:S05]  /*1960*/  BRA `(.L_x_1618) ;  /* 0x0000050000007947 */ /* 0x000fea0003800000 */
.L_x_1617:
[----:B---3--:R-:W3:Y:S01]  /*1970*/  LD.E R6, [R20.64+0x68] ;  /* 0x0000680614067980 */ /* 0x008ee2000c101900 */
        /* <DEDUP_REMOVED lines=8> */
[----:B-----5:R-:W-:-:S02]  /*1a00*/  @!P3 SHF.R.S32.HI R8, RZ, 0x1f, R11 ;  /* 0x0000001fff08b819 */ /* 0x020fc4000001140b */
        /* <DEDUP_REMOVED lines=17> */
[----:B------:R-:W-:-:S06]  /*1b20*/  @!P3 IMAD R5, R7, R68, R5 ;  /* 0x000000440705b224 */ /* 0x000fcc00078e0205 */
[----:B------:R-:W-:Y:S01]  /*1b30*/  @!P0 IMAD.IADD R0, R0, 0x1, -R3 ;  /* 0x0000000100008824 */ /* 0x000fe200078e0a03 */
[----:B------:R-:W-:Y:S01]  /*1b40*/  @!P3 IADD3 R17, R17, R5, RZ ;  /* 0x000000051111b210 */ /* 0x000fe20007ffe0ff */
[----:B------:R-:W-:-:S03]  /*1b50*/  @P3 IMAD.IADD R7, R12, 0x1, R13 ;  /* 0x000000010c073824 */ /* 0x000fc600078e020d */
[----:B------:R-:W-:Y:S01]  /*1b60*/  ISETP.GE.U32.AND P2, PT, R0, R3, PT ;  /* 0x000000030000720c */ /* 0x000fe20003f46070 */
[----:B--2---:R-:W-:Y:S01]  /*1b70*/  @!P3 IMAD R5, R15, R11, RZ ;  /* 0x0000000b0f05b224 */ /* 0x004fe200078e02ff */
[----:B------:R-:W-:Y:S01]  /*1b80*/  LOP3.LUT R0, R243, R6, RZ, 0x3c, !PT ;  /* 0x00000006f3007212 */ /* 0x000fe200078e3cff */
[----:B------:R-:W-:Y:S01]  /*1b90*/  @P3 IMAD.WIDE.U32 R28, R68, R7, RZ ;  /* 0x00000007441c3225 */ /* 0x000fe200078e00ff */
[----:B------:R-:W-:Y:S02]  /*1ba0*/  @!P0 IADD3 R2, R2, 0x1, RZ ;  /* 0x0000000102028810 */ /* 0x000fe40007ffe0ff */
[----:B------:R-:W-:Y:S01]  /*1bb0*/  ISETP.GE.AND P1, PT, R0, RZ, PT ;  /* 0x000000ff0000720c */ /* 0x000fe20003f26270 */
[----:B------:R-:W-:Y:S01]  /*1bc0*/  @!P3 IMAD R5, R14, R8, R5 ;  /* 0x000000080e05b224 */ /* 0x000fe200078e0205 */
[----:B------:R-:W-:Y:S01]  /*1bd0*/  ISETP.NE.AND P0, PT, R6, RZ, PT ;  /* 0x000000ff0600720c */ /* 0x000fe20003f05270 */
[----:B------:R-:W-:Y:S02]  /*1be0*/  @P3 IMAD R9, R69, R7, RZ ;  /* 0x0000000745093224 */ /* 0x000fe400078e02ff */
[----:B------:R-:W-:Y:S01]  /*1bf0*/  @!P3 IMAD.WIDE.U32 R14, R14, R11, R16 ;  /* 0x0000000b0e0eb225 */ /* 0x000fe200078e0010 */
[----:B------:R-:W-:-:S02]  /*1c00*/  @!P3 SHF.R.S32.HI R3, RZ, 0x1f, R12 ;  /* 0x0000001fff03b819 */ /* 0x000fc4000001140c */
[----:B------:R-:W-:Y:S01]  /*1c10*/  @P3 MOV R10, R28 ;  /* 0x0000001c000a3202 */ /* 0x000fe20000000f00 */
[----:B------:R-:W-:Y:S01]  /*1c20*/  @!P3 IMAD R7, R71, R12, RZ ;  /* 0x0000000c4707b224 */ /* 0x000fe200078e02ff */
[----:B------:R-:W-:Y:S01]  /*1c30*/  @P2 IADD3 R2, R2, 0x1, RZ ;  /* 0x0000000102022810 */ /* 0x000fe20007ffe0ff */
[----:B------:R-:W-:Y:S01]  /*1c40*/  @P3 IMAD.IADD R9, R29, 0x1, R9 ;  /* 0x000000011d093824 */ /* 0x000fe200078e0209 */
[----:B------:R-:W-:Y:S01]  /*1c50*/  @!P3 IADD3 R9, R15, R5, RZ ;  /* 0x000000050f09b210 */ /* 0x000fe20007ffe0ff */
[----:B------:R-:W-:Y:S01]  /*1c60*/  @!P3 IMAD.MOV.U32 R10, RZ, RZ, R14 ;  /* 0x000000ffff0ab224 */ /* 0x000fe200078e000e */
[----:B------:R-:W-:Y:S01]  /*1c70*/  LEA R5, R165, 0xffffffc0, 0x6 ;  /* 0xffffffc0a5057811 */ /* 0x000fe200078e30ff */
[----:B------:R-:W-:Y:S02]  /*1c80*/  @!P3 IMAD R3, R3, R70, R7 ;  /* 0x000000460303b224 */ /* 0x000fe400078e0207 */
[----:B------:R-:W-:Y:S01]  /*1c90*/  @!P3 IMAD.WIDE.U32 R30, R70, R12, RZ ;  /* 0x0000000c461eb225 */ /* 0x000fe200078e00ff */
[----:B------:R-:W-:-:S02]  /*1ca0*/  MOV R14, R2 ;  /* 0x00000002000e7202 */ /* 0x000fc40000000f00 */
[----:B------:R-:W-:Y:S01]  /*1cb0*/  SHF.R.S32.HI R17, RZ, 0x1f, R5 ;  /* 0x0000001fff117819 */ /* 0x000fe20000011405 */
[----:B------:R-:W-:Y:S01]  /*1cc0*/  IMAD R8, R69, R5, RZ ;  /* 0x0000000545087224 */ /* 0x000fe200078e02ff */
[----:B------:R-:W-:Y:S02]  /*1cd0*/  MOV R28, R10 ;  /* 0x0000000a001c7202 */ /* 0x000fe40000000f00 */
[----:B------:R-:W-:Y:S02]  /*1ce0*/  MOV R29, R9 ;  /* 0x00000009001d7202 */ /* 0x000fe40000000f00 */
[----:B------:R-:W-:Y:S01]  /*1cf0*/  @!P3 IADD3 R31, R31, R3, RZ ;  /* 0x000000031f1fb210 */ /* 0x000fe20007ffe0ff */
[----:B------:R-:W-:Y:S01]  /*1d00*/  @!P3 IMAD R0, R25, R11, RZ ;  /* 0x0000000b1900b224 */ /* 0x000fe200078e02ff */
[----:B------:R-:W-:Y:S02]  /*1d10*/  @!P1 IADD3 R14, -R14, RZ, RZ ;  /* 0x000000ff0e0e9210 */ /* 0x000fe40007ffe1ff */
[----:B------:R-:W-:Y:S01]  /*1d20*/  @!P3 SHF.R.S32.HI R3, RZ, 0x1f, R11 ;  /* 0x0000001fff03b819 */ /* 0x000fe2000001140b */
[----:B------:R-:W-:Y:S01]  /*1d30*/  IMAD R8, R17, R68, R8 ;  /* 0x0000004411087224 */ /* 0x000fe200078e0208 */
[----:B------:R-:W-:Y:S01]  /*1d40*/  @!P0 LOP3.LUT R14, RZ, R6, RZ, 0x33, !PT ;  /* 0x00000006ff0e8212 */ /* 0x000fe200078e33ff */
[----:B------:R-:W-:-:S04]  /*1d50*/  IMAD.WIDE.U32 R28, R68, R5, R28 ;  /* 0x00000005441c7225 */ /* 0x000fc800078e001c */
[----:B------:R-:W-:Y:S01]  /*1d60*/  @P3 IMAD.IADD R12, R12, 0x1, R13 ;  /* 0x000000010c0c3824 */ /* 0x000fe200078e020d */
[----:B------:R-:W-:Y:S01]  /*1d70*/  SHF.R.S32.HI R13, RZ, 0x1f, R14 ;  /* 0x0000001fff0d7819 */ /* 0x000fe2000001140e */
[----:B------:R-:W-:Y:S02]  /*1d80*/  @!P3 IMAD R0, R24, R3, R0 ;  /* 0x000000031800b224 */ /* 0x000fe400078e0200 */
[----:B------:R-:W-:Y:S02]  /*1d90*/  IMAD.IADD R29, R29, 0x1, R8 ;  /* 0x000000011d1d7824 */ /* 0x000fe400078e0208 */
        /* <DEDUP_REMOVED lines=13> */
.L_x_1618:
[----:B-1----:R-:W-:Y:S05]  /*1e70*/  BSYNC B0 ;  /* 0x0000000000007941 */ /* 0x002fea0003800000 */
.L_x_1616:
[----:B------:R-:W-:Y:S01]  /*1e80*/  ISETP.NE.AND P3, PT, R4, -0x1, PT ;  /* 0xffffffff0400780c */ /* 0x000fe20003f65270 */
[----:B------:R-:W2:Y:S04]  /*1e90*/  LD.E.64 R196, [R20.64+0x30] ;  /* 0x0000300614c47980 */ /* 0x000ea8000c101b00 */
[----:B------:R-:W3:Y:S04]  /*1ea0*/  LD.E R79, [R20.64+0xc0] ;  /* 0x0000c006144f7980 */ /* 0x000ee8000c101900 */
[----:B------:R-:W4:Y:S04]  /*1eb0*/  LD.E.64 R22, [R20.64+0x48] ;  /* 0x0000480614167980 */ /* 0x000f28000c101b00 */
        /* <DEDUP_REMOVED lines=8> */
[----:B------:R-:W-:Y:S02]  /*1f40*/  SHF.R.S32.HI R73, RZ, 0x4, R6 ;  /* 0x00000004ff497819 */ /* 0x000fe40000011406 */
[----:B------:R-:W-:Y:S02]  /*1f50*/  LOP3.LUT R12, R186, 0xfffffff8, RZ, 0xc0, !PT ;  /* 0xfffffff8ba0c7812 */ /* 0x000fe400078ec0ff */
[C---:B------:R-:W-:Y:S02]  /*1f60*/  LEA.HI R10, R6.reuse, R73, RZ, 0x1 ;  /* 0x00000049060a7211 */ /* 0x040fe400078f08ff */
[----:B------:R-:W-:Y:S01]  /*1f70*/  LOP3.LUT R6, R6, 0xfffffff0, RZ, 0xc0, !PT ;  /* 0xfffffff006067812 */ /* 0x000fe200078ec0ff */
[----:B------:R-:W-:Y:S01]  /*1f80*/  IMAD.IADD R59, R57, 0x1, -R12 ;  /* 0x00000001393b7824 */ /* 0x000fe200078e0a0c */
[----:B------:R-:W-:-:S03]  /*1f90*/  SHF.R.S32.HI R186, RZ, 0x3, R186 ;  /* 0x00000003ffba7819 */ /* 0x000fc600000114ba */
[----:B------:R-:W-:Y:S02]  /*1fa0*/  IMAD.IADD R6, R57, 0x1, -R6 ;  /* 0x0000000139067824 */ /* 0x000fe400078e0a06 */
[----:B------:R-:W-:Y:S02]  /*1fb0*/  IMAD.SHL.U32 R11, R186, 0x40, RZ ;  /* 0x00000040ba0b7824 */ /* 0x000fe400078e00ff */
[----:B------:R-:W-:Y:S01]  /*1fc0*/  IMAD.SHL.U32 R16, R59, 0x8, RZ ;  /* 0x000000083b107824 */ /* 0x000fe200078e00ff */
[----:B------:R-:W-:Y:S02]  /*1fd0*/  SHF.R.S32.HI R15, RZ, 0x1f, R6 ;  /* 0x0000001fff0f7819 */ /* 0x000fe40000011406 */
[----:B------:R-:W-:Y:S02]  /*1fe0*/  LOP3.LUT R11, R11, 0x1c0, RZ, 0xc0, !PT ;  /* 0x000001c00b0b7812 */ /* 0x000fe400078ec0ff */
[----:B------:R-:W-:Y:S02]  /*1ff0*/  IADD3 R28, P0, R16, R2, RZ ;  /* 0x00000002101c7210 */ /* 0x000fe40007f1e0ff */
[----:B------:R-:W-:-:S02]  /*2000*/  LOP3.LUT R10, R10, 0xfffffffe, RZ, 0xc0, !PT ;  /* 0xfffffffe0a0a7812 */ /* 0x000fc400078ec0ff */
[----:B------:R-:W-:Y:S02]  /*2010*/  LEA.HI R2, R15, R6, RZ, 0x3 ;  /* 0x000000060f027211 */ /* 0x000fe400078f18ff */
[----:B------:R-:W-:Y:S02]  /*2020*/  LOP3.LUT R15, R11, 0x38, R16, 0xf8, !PT ;  /* 0x000000380b0f7812 */ /* 0x000fe400078ef810 */
[----:B------:R-:W-:Y:S01]  /*2030*/  SHF.R.U32.HI R12, RZ, 0x3, R11 ;  /* 0x00000003ff0c7819 */ /* 0x000fe2000001160b */
[----:B------:R-:W-:Y:S01]  /*2040*/  IMAD.IADD R73, R73, 0x1, -R10 ;  /* 0x0000000149497824 */ /* 0x000fe200078e0a0a */
[----:B------:R-:W-:Y:S01]  /*2050*/  LOP3.LUT R11, R2, 0xfffffff8, RZ, 0xc0, !PT ;  /* 0xfffffff8020b7812 */ /* 0x000fe200078ec0ff */
[----:B------:R-:W-:Y:S01]  /*2060*/  IMAD R10, R17, R70, RZ ;  /* 0x00000046110a7224 */ /* 0x000fe200078e02ff */
[----:B------:R-:W-:-:S03]  /*2070*/  SHF.R.S32.HI R17, RZ, 0x1f, R16 ;  /* 0x0000001fff117819 */ /* 0x000fc60000011410 */
[----:B------:R-:W-:Y:S02]  /*2080*/  IMAD.IADD R11, R6, 0x1, -R11 ;  /* 0x00000001060b7824 */ /* 0x000fe400078e0a0b */
[----:B------:R-:W-:Y:S02]  /*2090*/  IMAD.X R29, R17, 0x1, R9, P0 ;  /* 0x00000001111d7824 */ /* 0x000fe400000e0609 */
[----:B------:R-:W-:Y:S01]  /*20a0*/  IMAD.SHL.U32 R6, R11, 0x40, RZ ;  /* 0x000000400b067824 */ /* 0x000fe200078e00ff */
[----:B------:R-:W-:Y:S01]  /*20b0*/  LEA.HI R8, R8, R57, RZ, 0x6 ;  /* 0x0000003908087211 */ /* 0x000fe200078f30ff */
[C---:B------:R-:W-:Y:S02]  /*20c0*/  IMAD R10, R7.reuse, R71, R10 ;  /* 0x00000047070a7224 */ /* 0x040fe400078e020a */
[----:B------:R-:W-:Y:S01]  /*20d0*/  IMAD.WIDE.U32 R28, R7, R70, R28 ;  /* 0x00000046071c7225 */ /* 0x000fe200078e001c */
[----:B------:R-:W-:-:S03]  /*20e0*/  LOP3.LUT R6, R6, 0x1c0, RZ, 0xc0, !PT ;  /* 0x000001c006067812 */ /* 0x000fc600078ec0ff */
[----:B------:R-:W-:Y:S01]  /*20f0*/  IMAD.SHL.U32 R7, R73, 0x8, RZ ;  /* 0x0000000849077824 */ /* 0x000fe200078e00ff */
[----:B------:R-:W-:Y:S01]  /*2100*/  LOP3.LUT R12, R15, R12, RZ, 0x3c, !PT ;  /* 0x0000000c0f0c7212 */ /* 0x000fe200078e3cff */
[----:B------:R-:W-:Y:S01]  /*2110*/  IMAD.SHL.U32 R9, R8, 0x8, RZ ;  /* 0x0000000808097824 */ /* 0x000fe200078e00ff */
[----:B------:R-:W-:Y:S02]  /*2120*/  LOP3.LUT P1, RZ, R11, 0x4, RZ, 0xc0, !PT ;  /* 0x000000040bff7812 */ /* 0x000fe4000782c0ff */
[----:B------:R-:W-:Y:S01]  /*2130*/  LOP3.LUT R7, R6, 0x8, R7, 0xf8, !PT ;  /* 0x0000000806077812 */ /* 0x000fe200078ef807 */
[----:B------:R-:W-:Y:S01]  /*2140*/  IMAD.IADD R29, R29, 0x1, R10 ;  /* 0x000000011d1d7824 */ /* 0x000fe200078e020a */
[----:B------:R-:W-:Y:S02]  /*2150*/  SHF.R.U32.HI R6, RZ, 0x3, R6 ;  /* 0x00000003ff067819 */ /* 0x000fe40000011606 */
[----:B------:R-:W-:Y:S02]  /*2160*/  LOP3.LUT P0, RZ, R11, 0x2, RZ, 0xc0, !PT ;  /* 0x000000020bff7812 */ /* 0x000fe4000780c0ff */
[----:B------:R-:W-:-:S02]  /*2170*/  LOP3.LUT R176, R12, 0xfffffe00, R9, 0xf8, !PT ;  /* 0xfffffe000cb07812 */ /* 0x000fc400078ef809 */
[----:B------:R-:W-:Y:S02]  /*2180*/  LOP3.LUT R55, R7, R6, RZ, 0x3c, !PT ;  /* 0x0000000607377212 */ /* 0x000fe400078e3cff */
[----:B------:R-:W-:Y:S01]  /*2190*/  SHF.R.S32.HI R74, RZ, 0x1f, R245 ;  /* 0x0000001fff4a7819 */ /* 0x000fe200000114f5 */
[----:B------:R-:W-:Y:S01]  /*21a0*/  IMAD.SHL.U32 R2, R2, 0x40, RZ ;  /* 0x0000004002027824 */ /* 0x000fe200078e00ff */
[----:B------:R-:W-:-:S04]  /*21b0*/  IADD3 R12, R16, 0x40, RZ ;  /* 0x00000040100c7810 */ /* 0x000fc80007ffe0ff */
        /* <DEDUP_REMOVED lines=25> */
[----:B------:R-:W-:Y:S02]  /*2350*/  @P3 IMAD R6, R197, R4, RZ ;  /* 0x00000004c5063224 */ /* 0x000fe400078e02ff */
[----:B------:R-:W-:Y:S02]  /*2360*/  @P3 IMAD.MOV.U32 R4, RZ, RZ, R10 ;  /* 0x000000ffff043224 */ /* 0x000fe400078e000a */
[----:B---3--:R-:W-:-:S04]  /*2370*/  @!P3 IMAD.WIDE.U32 R8, R24, R245, RZ ;  /* 0x000000f51808b225 */ /* 0x008fc800078e00ff */
[----:B------:R-:W-:Y:S02]  /*2380*/  @!P3 IMAD R7, R25, R245, RZ ;  /* 0x000000f51907b224 */ /* 0x000fe400078e02ff */
[----:B------:R-:W-:Y:S02]  /*2390*/  @!P3 IMAD.MOV.U32 R4, RZ, RZ, R8 ;  /* 0x000000ffff04b224 */ /* 0x000fe400078e0008 */
[----:B------:R-:W-:Y:S02]  /*23a0*/  @!P3 IMAD R24, R24, R74, R7 ;  /* 0x0000004a1818b224 */ /* 0x000fe400078e0207 */
[----:B------:R-:W-:Y:S01]  /*23b0*/  @P3 IMAD.IADD R7, R11, 0x1, R6 ;  /* 0x000000010b073824 */ /* 0x000fe200078e0206 */
[----:B------:R-:W-:Y:S01]  /*23c0*/  IADD3 R6, P2, R16, R4, RZ ;  /* 0x0000000410067210 */ /* 0x000fe20007f5e0ff */
[----:B------:R-:W-:-:S04]  /*23d0*/  @!P3 IMAD.IADD R7, R9, 0x1, R24 ;  /* 0x000000010907b824 */ /* 0x000fc800078e0218 */
[----:B------:R-:W-:Y:S01]  /*23e0*/  IMAD.X R7, R17, 0x1, R7, P2 ;  /* 0x0000000111077824 */ /* 0x000fe200010e0607 */
[----:B------:R-:W-:Y:S01]  /*23f0*/  ISETP.GE.AND P2, PT, R12, R79, PT ;  /* 0x0000004f0c00720c */ /* 0x000fe20003f46270 */
[----:B----4-:R-:W-:Y:S01]  /*2400*/  IMAD R9, R23, R243, RZ ;  /* 0x000000f317097224 */ /* 0x010fe200078e02ff */
[----:B------:R-:W-:Y:S02]  /*2410*/  ISETP.GE.AND P3, PT, R16, R79, PT ;  /* 0x0000004f1000720c */ /* 0x000fe40003f66270 */
[----:B------:R-:W-:Y:S01]  /*2420*/  SEL R4, RZ, 0xffffffff, P2 ;  /* 0xffffffffff047807 */ /* 0x000fe20001000000 */
[----:B------:R-:W-:Y:S02]  /*2430*/  IMAD R2, R22, R2, R9 ;  /* 0x0000000216027224 */ /* 0x000fe400078e0209 */
[----:B------:R-:W-:Y:S01]  /*2440*/  IMAD.WIDE.U32 R22, R243, R22, R6 ;  /* 0x00000016f3167225 */ /* 0x000fe200078e0006 */
[----:B------:R-:W-:-:S03]  /*2450*/  SEL R7, RZ, 0x1, P3 ;  /* 0x00000001ff077807 */ /* 0x000fc60001800000 */
[----:B------:R-:W-:-:S05]  /*2460*/  IMAD.SHL.U32 R4, R4, 0x2, RZ ;  /* 0x0000000204047824 */ /* 0x000fca00078e00ff */
[----:B------:R-:W-:Y:S02]  /*2470*/  LOP3.LUT R4, R4, 0x2, R7, 0xe2, !PT ;  /* 0x0000000204047812 */ /* 0x000fe400078ee207 */
[----:B------:R-:W-:Y:S02]  /*2480*/  SHF.R.S32.HI R7, RZ, 0x1f, R76 ;  /* 0x0000001fff077819 */ /* 0x000fe4000001144c */
[----:B------:R-:W-:Y:S02]  /*2490*/  IADD3 R10, R16, 0xc0, RZ ;  /* 0x000000c0100a7810 */ /* 0x000fe40007ffe0ff */
[----:B------:R-:W-:Y:S02]  /*24a0*/  LEA.HI R7, R7, R76, RZ, 0x6 ;  /* 0x0000004c07077211 */ /* 0x000fe400078f30ff */
[----:B------:R-:W-:Y:S02]  /*24b0*/  ISETP.GE.AND P2, PT, R10, R79, PT ;  /* 0x0000004f0a00720c */ /* 0x000fe40003f46270 */
[----:B------:R-:W-:-:S02]  /*24c0*/  SHF.R.S32.HI R7, RZ, 0x6, R7 ;  /* 0x00000006ff077819 */ /* 0x000fc40000011407 */
[----:B------:R-:W-:Y:S02]  /*24d0*/  SEL R77, RZ, 0x8, P2 ;  /* 0x00000008ff4d7807 */ /* 0x000fe40001000000 */
[----:B------:R-:W-:Y:S02]  /*24e0*/  IMNMX R104, R238, R7, !PT ;  /* 0x00000007ee687217 */ /* 0x000fe40007800200 */
[C---:B------:R-:W-:Y:S01]  /*24f0*/  IADD3 R178, P2, R16.reuse, R0, RZ ;  /* 0x0000000010b27210 */ /* 0x040fe20007f5e0ff */
[----:B------:R-:W-:Y:S01]  /*2500*/  @!P4 IMAD.MOV.U32 R18, RZ, RZ, RZ ;  /* 0x000000ffff12c224 */ /* 0x000fe200078e00ff */
[----:B------:R-:W-:Y:S02]  /*2510*/  ISETP.GT.AND P4, PT, R165, R104, PT ;  /* 0x00000068a500720c */ /* 0x000fe40003f84270 */
[----:B------:R-:W-:Y:S01]  /*2520*/  IADD3 R11, R16, 0x80, RZ ;  /* 0x00000080100b7810 */ /* 0x000fe20007ffe0ff */
[----:B------:R-:W-:Y:S02]  /*2530*/  IMAD.X R179, R17, 0x1, R3, P2 ;  /* 0x0000000111b37824 */ /* 0x000fe400010e0603 */
[----:B------:R-:W-:Y:S01]  /*2540*/  IMAD R195, R193, R196, RZ ;  /* 0x000000c4c1c37224 */ /* 0x000fe200078e02ff */
[----:B------:R-:W-:Y:S01]  /*2550*/  ISETP.GE.AND P3, PT, R11, R79, PT ;  /* 0x0000004f0b00720c */ /* 0x000fe20003f66270 */
        /* <DEDUP_REMOVED lines=13> */
[----:B-1----:R-:W2:Y:S04]  /*2630*/  LD.E.64 R32, [R20.64+0x120] ;  /* 0x0001200614207980 */ /* 0x002ea8000c101b00 */
        /* <DEDUP_REMOVED lines=10> */
[----:B------:R-:W-:-:S02]  /*26e0*/  SHF.R.S32.HI R19, RZ, 0x1f, R76 ;  /* 0x0000001fff137819 */ /* 0x000fc4000001144c */
[----:B-----5:R-:W-:Y:S01]  /*26f0*/  IADD3 R18, R18, R5, RZ ;  /* 0x0000000512127210 */ /* 0x020fe20007ffe0ff */
[----:B------:R-:W-:Y:S01]  /*2700*/  IMAD.WIDE.U32 R200, R70, 0x60, RZ ;  /* 0x0000006046c87825 */ /* 0x000fe200078e00ff */
[----:B------:R-:W-:-:S03]  /*2710*/  LOP3.LUT R166, R77, 0xffff, RZ, 0xc0, !PT ;  /* 0x0000ffff4da67812 */ /* 0x000fc600078ec0ff */
[----:B------:R-:W-:Y:S01]  /*2720*/  IMAD.SHL.U32 R80, R70, 0x20, RZ ;  /* 0x0000002046507824 */ /* 0x000fe200078e00ff */
[----:B------:R-:W-:Y:S01]  /*2730*/  LOP3.LUT R174, R166, 0x1, RZ, 0xc0, !PT ;  /* 0x00000001a6ae7812 */ /* 0x000fe200078ec0ff */
[----:B------:R-:W-:Y:S01]  /*2740*/  IMAD.SHL.U32 R101, R68, 0x20, RZ ;  /* 0x0000002044657824 */ /* 0x000fe200078e00ff */
[C---:B------:R-:W-:Y:S01]  /*2750*/  LOP3.LUT R172, R166.reuse, 0x2, RZ, 0xc0, !PT ;  /* 0x00000002a6ac7812 */ /* 0x040fe200078ec0ff */
[----:B------:R-:W-:Y:S01]  /*2760*/  IMAD.MOV.U32 R141, RZ, RZ, R239 ;  /* 0x000000ffff8d7224 */ /* 0x000fe200078e00ef */
[----:B------:R-:W-:Y:S01]  /*2770*/  LOP3.LUT R170, R166, 0x4, RZ, 0xc0, !PT ;  /* 0x00000004a6aa7812 */ /* 0x000fe200078ec0ff */
[----:B------:R-:W-:Y:S01]  /*2780*/  IMAD.MOV.U32 R142, RZ, RZ, R188 ;  /* 0x000000ffff8e7224 */ /* 0x000fe200078e00bc */
[C---:B------:R-:W-:Y:S01]  /*2790*/  IADD3 R173, R186.reuse, 0x10, RZ ;  /* 0x00000010baad7810 */ /* 0x040fe20007ffe0ff */
[----:B------:R-:W-:Y:S01]  /*27a0*/  IMAD.MOV.U32 R143, RZ, RZ, R189 ;  /* 0x000000ffff8f7224 */ /* 0x000fe200078e00bd */
[C---:B------:R-:W-:Y:S02]  /*27b0*/  IADD3 R171, R186.reuse, 0x20, RZ ;  /* 0x00000020baab7810 */ /* 0x040fe40007ffe0ff */
[----:B------:R-:W-:-:S02]  /*27c0*/  IADD3 R168, R186, 0x30, RZ ;  /* 0x00000030baa87810 */ /* 0x000fc40007ffe0ff */
[----:B------:R-:W-:Y:S02]  /*27d0*/  SHF.L.U64.HI R102, R68, 0x5, R69 ;  /* 0x0000000544667819 */ /* 0x000fe40000010245 */
[----:B------:R-:W-:Y:S02]  /*27e0*/  MOV R140, R240 ;  /* 0x000000f0008c7202 */ /* 0x000fe40000000f00 */
[----:B------:R-:W-:Y:S01]  /*27f0*/  LOP3.LUT R166, R166, 0x8, RZ, 0xc0, !PT ;  /* 0x00000008a6a67812 */ /* 0x000fe200078ec0ff */
[----:B--2---:R-:W-:-:S04]  /*2800*/  IMAD R3, R33, R245, RZ ;  /* 0x000000f521037224 */ /* 0x004fc800078e02ff */
[----:B------:R-:W-:Y:S02]  /*2810*/  IMAD R0, R32, R74, R3 ;  /* 0x0000004a20007224 */ /* 0x000fe400078e0203 */
[----:B---3--:R-:W-:Y:S02]  /*2820*/  IMAD R3, R35, R245, RZ ;  /* 0x000000f523037224 */ /* 0x008fe400078e02ff */
[----:B------:R-:W-:-:S04]  /*2830*/  IMAD.WIDE.U32 R32, R245, R32, R16 ;  /* 0x00000020f5207225 */ /* 0x000fc800078e0010 */
[----:B------:R-:W-:-:S04]  /*2840*/  IMAD.WIDE.U32 R30, R245, R34, R16 ;  /* 0x00000022f51e7225 */ /* 0x000fc800078e0010 */
[----:B------:R-:W-:Y:S01]  /*2850*/  IMAD R2, R34, R74, R3 ;  /* 0x0000004a22027224 */ /* 0x000fe200078e0203 */
[----:B------:R-:W-:Y:S01]  /*2860*/  SHF.R.S32.HI R3, RZ, 0x1f, R5 ;  /* 0x0000001fff037819 */ /* 0x000fe20000011405 */
[----:B------:R-:W-:Y:S02]  /*2870*/  IMAD.IADD R33, R33, 0x1, R0 ;  /* 0x0000000121217824 */ /* 0x000fe400078e0200 */
[-C--:B----4-:R-:W-:Y:S02]  /*2880*/  IMAD R0, R205, R5.reuse, RZ ;  /* 0x00000005cd007224 */ /* 0x090fe400078e02ff */
[----:B------:R-:W-:Y:S02]  /*2890*/  IMAD.IADD R31, R31, 0x1, R2 ;  /* 0x000000011f1f7824 */ /* 0x000fe400078e0202 */
[----:B------:R-:W-:Y:S02]  /*28a0*/  IMAD R4, R203, R5, RZ ;  /* 0x00000005cb047224 */ /* 0x000fe400078e02ff */
[----:B------:R-:W-:-:S02]  /*28b0*/  IMAD R0, R204, R3, R0 ;  /* 0x00000003cc007224 */ /* 0x000fc400078e0200 */
[----:B------:R-:W-:-:S04]  /*28c0*/  IMAD.WIDE.U32 R30, R204, R5, R30 ;  /* 0x00000005cc1e7225 */ /* 0x000fc800078e001e */
[C---:B------:R-:W-:Y:S02]  /*28d0*/  IMAD R4, R202.reuse, R3, R4 ;  /* 0x00000003ca047224 */ /* 0x040fe400078e0204 */
[----:B------:R-:W-:Y:S01]  /*28e0*/  IMAD.WIDE.U32 R32, R202, R5, R32 ;  /* 0x00000005ca207225 */ /* 0x000fe200078e0020 */
[----:B------:R-:W-:-:S03]  /*28f0*/  IADD3 R3, P0, -R76, R186, RZ ;  /* 0x000000ba4c037210 */ /* 0x000fc60007f1e1ff */
[----:B------:R-:W-:Y:S01]  /*2900*/  IMAD.IADD R31, R31, 0x1, R0 ;  /* 0x000000011f1f7824 */ /* 0x000fe200078e0200 */
[----:B------:R-:W-:Y:S01]  /*2910*/  LEA.HI R167, R15, R15, RZ, 0x1 ;  /* 0x0000000f0fa77211 */ /* 0x000fe200078f08ff */
[-C--:B------:R-:W-:Y:S02]  /*2920*/  IMAD R2, R29, R14.reuse, RZ ;  /* 0x0000000e1d027224 */ /* 0x080fe400078e02ff */
[----:B------:R-:W-:Y:S02]  /*2930*/  IMAD R0, R27, R14, RZ ;  /* 0x0000000e1b007224 */ /* 0x000fe400078e02ff */
[----:B------:R-:W-:Y:S01]  /*2940*/  IMAD.IADD R33, R33, 0x1, R4 ;  /* 0x0000000121217824 */ /* 0x000fe200078e0204 */
[----:B------:R-:W-:Y:S01]  /*2950*/  SHF.R.S32.HI R167, RZ, 0x1, R167 ;  /* 0x00000001ffa77819 */ /* 0x000fe200000114a7 */
[-C--:B------:R-:W-:Y:S02]  /*2960*/  IMAD R2, R28, R13.reuse, R2 ;  /* 0x0000000d1c027224 */ /* 0x080fe400078e0202 */
[----:B------:R-:W-:-:S02]  /*2970*/  IMAD R0, R26, R13, R0 ;  /* 0x0000000d1a007224 */ /* 0x000fc400078e0200 */
[----:B------:R-:W-:-:S04]  /*2980*/  IMAD.WIDE.U32 R28, R28, R14, R32 ;  /* 0x0000000e1c1c7225 */ /* 0x000fc800078e0020 */
[----:B------:R-:W-:-:S04]  /*2990*/  IMAD.WIDE.U32 R26, R26, R14, R30 ;  /* 0x0000000e1a1a7225 */ /* 0x000fc800078e001e */
[----:B------:R-:W-:Y:S02]  /*29a0*/  IMAD.X R19, R187, 0x1, ~R19, P0 ;  /* 0x00000001bb137824 */ /* 0x000fe400000e0e13 */
[----:B------:R-:W-:Y:S02]  /*29b0*/  IMAD.IADD R29, R29, 0x1, R2 ;  /* 0x000000011d1d7824 */ /* 0x000fe400078e0202 */
[----:B------:R-:W-:Y:S02]  /*29c0*/  IMAD.IADD R27, R27, 0x1, R0 ;  /* 0x000000011b1b7824 */ /* 0x000fe400078e0200 */
[C---:B------:R-:W-:Y:S02]  /*29d0*/  IMAD R131, R19.reuse, R202, RZ ;  /* 0x000000ca13837224 */ /* 0x040fe400078e02ff */
[----:B------:R-:W-:Y:S02]  /*29e0*/  IMAD R135, R19, R204, RZ ;  /* 0x000000cc13877224 */ /* 0x000fe400078e02ff */
[----:B------:R-:W-:-:S02]  /*29f0*/  IMAD R4, R186, R167, R75 ;  /* 0x000000a7ba047224 */ /* 0x000fc400078e024b */
[----:B------:R-:W-:Y:S02]  /*2a00*/  IMAD R139, R167, R18, RZ ;  /* 0x00000012a78b7224 */ /* 0x000fe400078e02ff */
[-C--:B------:R-:W-:Y:S02]  /*2a10*/  IMAD R131, R203, R3.reuse, R131 ;  /* 0x00000003cb837224 */ /* 0x080fe400078e0283 */
[-C--:B------:R-:W-:Y:S02]  /*2a20*/  IMAD R135, R205, R3.reuse, R135 ;  /* 0x00000003cd877224 */ /* 0x080fe400078e0287 */
[----:B------:R-:W-:-:S04]  /*2a30*/  IMAD.WIDE.U32 R14, R202, R3, R28 ;  /* 0x00000003ca0e7225 */ /* 0x000fc800078e001c */
[----:B------:R-:W-:-:S04]  /*2a40*/  IMAD.WIDE.U32 R18, R204, R3, R26 ;  /* 0x00000003cc127225 */ /* 0x000fc800078e001a */
[----:B------:R-:W-:Y:S01]  /*2a50*/  IMAD.IADD R3, R75, 0x1, R4 ;  /* 0x000000014b037824 */ /* 0x000fe200078e0204 */
[----:B------:R-:W-:Y:S02]  /*2a60*/  SHF.R.S32.HI R2, RZ, 0x1f, R139 ;  /* 0x0000001fff027819 */ /* 0x000fe4000001148b */
[----:B------:R-:W-:Y:S02]  /*2a70*/  IADD3 R0, P3, R139, R4, RZ ;  /* 0x000000048b007210 */ /* 0x000fe40007f7e0ff */
[----:B------:R-:W-:Y:S02]  /*2a80*/  IADD3 R135, R19, R135, RZ ;  /* 0x0000008713877210 */ /* 0x000fe40007ffe0ff */
[C---:B------:R-:W-:Y:S02]  /*2a90*/  LEA R134, P0, R18.reuse, R24, 0x1 ;  /* 0x0000001812867211 */ /* 0x040fe400078008ff */
[----:B------:R-:W-:Y:S01]  /*2aa0*/  IADD3 R139, P2, R139, R3, RZ ;  /* 0x000000038b8b7210 */ /* 0x000fe20007f5e0ff */
[----:B------:R-:W-:Y:S01]  /*2ab0*/  IMAD.IADD R131, R15, 0x1, R131 ;  /* 0x000000010f837824 */ /* 0x000fe200078e0283 */
[----:B------:R-:W-:Y:S01]  /*2ac0*/  LEA.HI.X R135, R18, R25, R135, 0x1, P0 ;  /* 0x0000001912877211 */ /* 0x000fe200000f0c87 */
[----:B------:R-:W-:Y:S01]  /*2ad0*/  IMAD.SHL.U32 R18, R0, 0x2, RZ ;  /* 0x0000000200127824 */ /* 0x000fe200078e00ff */
[----:B------:R-:W-:Y:S01]  /*2ae0*/  LEA R132, P1, R14, R22, 0x1 ;  /* 0x000000160e847211 */ /* 0x000fe200078208ff */
[----:B------:R-:W-:Y:S01]  /*2af0*/  IMAD.SHL.U32 R138, R139, 0x2, RZ ;  /* 0x000000028b8a7824 */ /* 0x000fe200078e00ff */
[----:B------:R-:W-:-:S02]  /*2b00*/  LEA.HI.X.SX32 R5, R4, R2, 0x1, P3 ;  /* 0x0000000204057211 */ /* 0x000fc400018f0eff */
[----:B------:R-:W-:Y:S02]  /*2b10*/  LEA.HI.X.SX32 R2, R3, R2, 0x1, P2 ;  /* 0x0000000203027211 */ /* 0x000fe400010f0eff */
[----:B------:R-:W-:Y:S02]  /*2b20*/  LEA.HI.X R131, R14, R23, R131, 0x1, P1 ;  /* 0x000000170e837211 */ /* 0x000fe400008f0c83 */
[----:B------:R-:W-:Y:S02]  /*2b30*/  SHF.L.U64.HI R0, R0, 0x1, R5 ;  /* 0x0000000100007819 */ /* 0x000fe40000010205 */
[----:B------:R-:W-:Y:S02]  /*2b40*/  SHF.L.U64.HI R139, R139, 0x1, R2 ;  /* 0x000000018b8b7819 */ /* 0x000fe40000010202 */
[C---:B------:R-:W-:Y:S02]  /*2b50*/  IADD3 R60, P1, R8.reuse, R18, RZ ;  /* 0x00000012083c7210 */ /* 0x040fe40007f3e0ff */
[----:B------:R-:W-:-:S02]  /*2b60*/  IADD3 R136, P3, R8, R138, RZ ;  /* 0x0000008a08887210 */ /* 0x000fc40007f7e0ff */
[C---:B------:R-:W-:Y:S02]  /*2b70*/  IADD3 R138, P2, R6.reuse, R138, RZ ;  /* 0x0000008a068a7210 */ /* 0x040fe40007f5e0ff */
[----:B------:R-:W-:Y:S01]  /*2b80*/  IADD3 R18, P0, R6, R18, RZ ;  /* 0x0000001206127210 */ /* 0x000fe20007f1e0ff */
[C---:B------:R-:W-:Y:S01]  /*2b90*/  IMAD.X R61, R9.reuse, 0x1, R0, P1 ;  /* 0x00000001093d7824 */ /* 0x040fe200008e0600 */
[C---:B------:R-:W-:Y:S01]  /*2ba0*/  IADD3 R95, P1, R236.reuse, 0x80, RZ ;  /* 0x00000080ec5f7810 */ /* 0x040fe20007f3e0ff */
[--C-:B------:R-:W-:Y:S01]  /*2bb0*/  IMAD.X R137, R9, 0x1, R139.reuse, P3 ;  /* 0x0000000109897824 */ /* 0x100fe200018e068b */
[C---:B------:R-:W-:Y:S01]  /*2bc0*/  IADD3.X R19, R7.reuse, R0, RZ, P0, !PT ;  /* 0x0000000007137210 */ /* 0x040fe200007fe4ff */
[----:B------:R-:W-:Y:S01]  /*2bd0*/  IMAD.X R139, R7, 0x1, R139, P2 ;  /* 0x00000001078b7824 */ /* 0x000fe200010e068b */
[C---:B------:R-:W-:Y:S02]  /*2be0*/  IADD3 R99, P2, R236.reuse, 0x40, RZ ;  /* 0x00000040ec637810 */ /* 0x040fe40007f5e0ff */
[----:B------:R-:W-:Y:S01]  /*2bf0*/  IADD3 R89, P0, R236, 0xc0, RZ ;  /* 0x000000c0ec597810 */ /* 0x000fe20007f1e0ff */
[--C-:B------:R-:W-:Y:S01]  /*2c00*/  IMAD.X R96, RZ, RZ, R237.reuse, P1 ;  /* 0x000000ffff607224 */ /* 0x100fe200008e06ed */
[----:B------:R-:W-:Y:S01]  /*2c10*/  SHF.L.U32 R175, R167, 0x4, RZ ;  /* 0x00000004a7af7819 */ /* 0x000fe200000006ff */
[--C-:B------:R-:W-:Y:S01]  /*2c20*/  IMAD.X R100, RZ, RZ, R237.reuse, P2 ;  /* 0x000000ffff647224 */ /* 0x100fe200010e06ed */
[-C--:B------:R-:W-:Y:S01]  /*2c30*/  IADD3 R93, P1, R95, R236.reuse, RZ ;  /* 0x000000ec5f5d7210 */ /* 0x080fe20007f3e0ff */
[----:B------:R-:W-:Y:S01]  /*2c40*/  IMAD.X R90, RZ, RZ, R237, P0 ;  /* 0x000000ffff5a7224 */ /* 0x000fe200000e06ed */
[-C--:B------:R-:W-:Y:S01]  /*2c50*/  IADD3 R97, P2, R99, R236.reuse, RZ ;  /* 0x000000ec63617210 */ /* 0x080fe20007f5e0ff */
[----:B------:R-:W-:Y:S01]  /*2c60*/  IMAD.SHL.U32 R106, R204, 0x10, RZ ;  /* 0x00000010cc6a7824 */ /* 0x000fe200078e00ff */
[----:B------:R-:W-:-:S02]  /*2c70*/  IADD3 R87, P0, R89, R236, RZ ;  /* 0x000000ec59577210 */ /* 0x000fc40007f1e0ff */
[C---:B------:R-:W-:Y:S02]  /*2c80*/  IADD3 R164, R175.reuse, 0x40, RZ ;  /* 0x00000040afa47810 */ /* 0x040fe40007ffe0ff */
[C---:B------:R-:W-:Y:S02]  /*2c90*/  IADD3 R163, R175.reuse, 0x80, RZ ;  /* 0x00000080afa37810 */ /* 0x040fe40007ffe0ff */
[----:B------:R-:W-:Y:S01]  /*2ca0*/  IADD3 R161, R175, 0xc0, RZ ;  /* 0x000000c0afa17810 */ /* 0x000fe20007ffe0ff */
[----:B------:R-:W-:Y:S01]  /*2cb0*/  IMAD.X R94, R96, 0x1, R237, P1 ;  /* 0x00000001605e7824 */ /* 0x000fe200008e06ed */
[----:B------:R-:W-:Y:S01]  /*2cc0*/  IADD3.X R88, R90, R237, RZ, P0, !PT ;  /* 0x000000ed5a587210 */ /* 0x000fe200007fe4ff */
[----:B------:R-:W-:Y:S01]  /*2cd0*/  IMAD R3, R71, 0x60, RZ ;  /* 0x0000006047037824 */ /* 0x000fe200078e02ff */
[----:B------:R-:W-:Y:S01]  /*2ce0*/  SHF.L.U64.HI R103, R204, 0x4, R205 ;  /* 0x00000004cc677819 */ /* 0x000fe200000102cd */
[----:B------:R-:W-:Y:S01]  /*2cf0*/  IMAD.X R98, R100, 0x1, R237, P2 ;  /* 0x0000000164627824 */ /* 0x000fe200010e06ed */
[----:B------:R-:W-:Y:S01]  /*2d00*/  IADD3 R92, P4, R97, R236, RZ ;  /* 0x000000ec615c7210 */ /* 0x000fe20007f9e0ff */
[----:B------:R-:W-:Y:S01]  /*2d10*/  IMAD.SHL.U32 R116, R204, 0x20, RZ ;  /* 0x00000020cc747824 */ /* 0x000fe200078e00ff */
[----:B------:R-:W-:-:S02]  /*2d20*/  IADD3 R105, P5, R106, 0x40, RZ ;  /* 0x000000406a697810 */ /* 0x000fc40007fbe0ff */
[C---:B------:R-:W-:Y:S02]  /*2d30*/  IADD3 R109, P1, R106.reuse, 0x80, RZ ;  /* 0x000000806a6d7810 */ /* 0x040fe40007f3e0ff */
[----:B------:R-:W-:Y:S01]  /*2d40*/  IADD3 R117, P0, R106, 0xc0, RZ ;  /* 0x000000c06a757810 */ /* 0x000fe20007f1e0ff */
[----:B------:R-:W-:Y:S01]  /*2d50*/  IMAD.IADD R162, R175, 0x1, R164 ;  /* 0x00000001afa27824 */ /* 0x000fe200078e02a4 */
[-C--:B------:R-:W-:Y:S01]  /*2d60*/  IADD3 R86, P3, R93, R236.reuse, RZ ;  /* 0x000000ec5d567210 */ /* 0x080fe20007f7e0ff */
[----:B------:R-:W-:Y:S01]  /*2d70*/  IMAD.IADD R160, R175, 0x1, R163 ;  /* 0x00000001afa07824 */ /* 0x000fe200078e02a3 */
[----:B------:R-:W-:Y:S02]  /*2d80*/  IADD3 R84, P2, R87, R236, RZ ;  /* 0x000000ec57547210 */ /* 0x000fe40007f5e0ff */
[----:B------:R-:W-:Y:S01]  /*2d90*/  IADD3 R158, R175, R161, RZ ;  /* 0x000000a1af9e7210 */ /* 0x000fe20007ffe0ff */
[----:B------:R-:W-:Y:S01]  /*2da0*/  IMAD.SHL.U32 R127, R202, 0x10, RZ ;  /* 0x00000010ca7f7824 */ /* 0x000fe200078e00ff */
[----:B------:R-:W-:Y:S01]  /*2db0*/  IADD3 R78, R201, R3, RZ ;  /* 0x00000003c94e7210 */ /* 0x000fe20007ffe0ff */
[----:B------:R-:W-:Y:S01]  /*2dc0*/  IMAD.X R91, R98, 0x1, R237, P4 ;  /* 0x00000001625b7824 */ /* 0x000fe200020e06ed */
[----:B------:R-:W-:Y:S01]  /*2dd0*/  IADD3.X R85, R94, R237, RZ, P3, !PT ;  /* 0x000000ed5e557210 */ /* 0x000fe20001ffe4ff */
[----:B------:R-:W-:Y:S01]  /*2de0*/  IMAD.X R108, RZ, RZ, R103, P5 ;  /* 0x000000ffff6c7224 */ /* 0x000fe200028e0667 */
[----:B------:R-:W-:Y:S01]  /*2df0*/  SHF.L.U64.HI R5, R70, 0x5, R71 ;  /* 0x0000000546057819 */ /* 0x000fe20000010247 */
[----:B------:R-:W-:Y:S01]  /*2e00*/  IMAD.X R112, RZ, RZ, R103, P1 ;  /* 0x000000ffff707224 */ /* 0x000fe200008e0667 */
[C---:B------:R-:W-:Y:S01]  /*2e10*/  SHF.L.U64.HI R0, R202.reuse, 0x4, R203 ;  /* 0x00000004ca007819 */ /* 0x040fe200000102cb */
[----:B------:R-:W-:Y:S01]  /*2e20*/  IMAD.X R120, RZ, RZ, R103, P0 ;  /* 0x000000ffff787224 */ /* 0x000fe200000e0667 */
[C---:B------:R-:W-:Y:S01]  /*2e30*/  SHF.L.U64.HI R128, R202.reuse, 0x5, R203 ;  /* 0x00000005ca807819 */ /* 0x040fe200000102cb */
[----:B------:R-:W-:Y:S01]  /*2e40*/  IMAD.SHL.U32 R169, R167, 0x20, RZ ;  /* 0x00000020a7a97824 */ /* 0x000fe200078e00ff */
[----:B------:R-:W-:Y:S01]  /*2e50*/  SHF.L.U32 R129, R202, 0x5, RZ ;  /* 0x00000005ca817819 */ /* 0x000fe200000006ff */
[----:B------:R-:W-:Y:S01]  /*2e60*/  IMAD R3, R203, 0x60, RZ ;  /* 0x00000060cb037824 */ /* 0x000fe200078e02ff */
[----:B------:R-:W-:Y:S01]  /*2e70*/  SHF.L.U64.HI R113, R204, 0x5, R205 ;  /* 0x00000005cc717819 */ /* 0x000fe200000102cd */
[----:B------:R-:W-:Y:S01]  /*2e80*/  IMAD.X R83, R88, 0x1, R237, P2 ;  /* 0x0000000158537824 */ /* 0x000fe200010e06ed */
[-C--:B------:R-:W-:Y:S01]  /*2e90*/  IADD3 R110, P5, R105, R106.reuse, RZ ;  /* 0x0000006a696e7210 */ /* 0x080fe20007fbe0ff */
[----:B------:R-:W-:Y:S01]  /*2ea0*/  IMAD R167, R167, 0x30, RZ ;  /* 0x00000030a7a77824 */ /* 0x000fe200078e02ff */
[----:B------:R-:W-:Y:S01]  /*2eb0*/  IADD3 R114, P4, R109, R106, RZ ;  /* 0x0000006a6d727210 */ /* 0x000fe20007f9e0ff */
[C---:B------:R-:W-:Y:S01]  /*2ec0*/  IMAD.IADD R159, R175.reuse, 0x1, R162 ;  /* 0x00000001af9f7824 */ /* 0x040fe200078e02a2 */
[C---:B------:R-:W-:Y:S01]  /*2ed0*/  IADD3 R118, P3, R116.reuse, R105, RZ ;  /* 0x0000006974767210 */ /* 0x040fe20007f7e0ff */
[C---:B------:R-:W-:Y:S01]  /*2ee0*/  IMAD.IADD R157, R175.reuse, 0x1, R160 ;  /* 0x00000001af9d7824 */ /* 0x040fe200078e02a0 */
[----:B------:R-:W-:Y:S01]  /*2ef0*/  IADD3 R124, P1, R116, R109, RZ ;  /* 0x0000006d747c7210 */ /* 0x000fe20007f3e0ff */
[----:B------:R-:W-:Y:S01]  /*2f00*/  IMAD.IADD R156, R175, 0x1, R158 ;  /* 0x00000001af9c7824 */ /* 0x000fe200078e029e */
[C---:B------:R-:W-:Y:S01]  /*2f10*/  IADD3 R126, P0, R117.reuse, R116, RZ ;  /* 0x00000074757e7210 */ /* 0x040fe20007f1e0ff */
[----:B------:R-:W-:Y:S01]  /*2f20*/  IMAD.WIDE.U32 R202, R202, 0x60, RZ ;  /* 0x00000060caca7825 */ /* 0x000fe200078e00ff */
[----:B------:R-:W-:-:S02]  /*2f30*/  IADD3 R122, P2, R117, R106, RZ ;  /* 0x0000006a757a7210 */ /* 0x000fc40007f5e0ff */
[C---:B------:R-:W-:Y:S01]  /*2f40*/  SHF.L.U64.HI R82, R80.reuse, 0x1, R5 ;  /* 0x0000000150527819 */ /* 0x040fe20000010205 */
[----:B------:R-:W-:Y:S01]  /*2f50*/  IMAD.MOV.U32 R9, RZ, RZ, R165 ;  /* 0x000000ffff097224 */ /* 0x000fe200078e00a5 */
[----:B------:R-:W-:Y:S01]  /*2f60*/  SHF.L.U64.HI R125, R127, 0x1, R0 ;  /* 0x000000017f7d7819 */ /* 0x000fe20000010200 */
[----:B------:R-:W-:Y:S01]  /*2f70*/  IMAD.SHL.U32 R80, R80, 0x2, RZ ;  /* 0x0000000250507824 */ /* 0x000fe200078e00ff */
[----:B------:R-:W-:Y:S01]  /*2f80*/  SHF.L.U64.HI R128, R129, 0x1, R128 ;  /* 0x0000000181807819 */ /* 0x000fe20000010280 */
[----:B------:R-:W-:Y:S01]  /*2f90*/  IMAD.SHL.U32 R127, R127, 0x2, RZ ;  /* 0x000000027f7f7824 */ /* 0x000fe200078e00ff */
[----:B------:R-:W-:Y:S01]  /*2fa0*/  IADD3.X R119, R120, R103, RZ, P2, !PT ;  /* 0x0000006778777210 */ /* 0x000fe200017fe4ff */
[----:B------:R-:W-:Y:S01]  /*2fb0*/  IMAD.SHL.U32 R129, R129, 0x2, RZ ;  /* 0x0000000281817824 */ /* 0x000fe200078e00ff */
[----:B------:R-:W-:Y:S01]  /*2fc0*/  SHF.R.S32.HI R155, RZ, 0x1f, R175 ;  /* 0x0000001fff9b7819 */ /* 0x000fe200000114af */
[----:B------:R-:W-:Y:S01]  /*2fd0*/  IMAD.IADD R130, R203, 0x1, R3 ;  /* 0x00000001cb827824 */ /* 0x000fe200078e0203 */
[----:B------:R-:W-:Y:S01]  /*2fe0*/  SHF.R.S32.HI R154, RZ, 0x1f, R169 ;  /* 0x0000001fff9a7819 */ /* 0x000fe200000114a9 */
[----:B------:R-:W-:Y:S01]  /*2ff0*/  IMAD.X R107, R108, 0x1, R103, P5 ;  /* 0x000000016c6b7824 */ /* 0x000fe200028e0667 */
[----:B------:R-:W-:Y:S01]  /*3000*/  SHF.R.S32.HI R152, RZ, 0x1f, R167 ;  /* 0x0000001fff987819 */ /* 0x000fe200000114a7 */
        /* <DEDUP_REMOVED lines=13> */
.L_x_1737:
[----:B------:R-:W-:Y:S01]  /*30e0*/  IMAD.SHL.U32 R14, R9, 0x40, RZ ;  /* 0x00000040090e7824 */ /* 0x000fe200078e00ff */
[----:B------:R-:W-:Y:S01]  /*30f0*/  BSSY B0, `(.L_x_1620) ;  /* 0x0000015000007945 */ /* 0x000fe20003800000 */
[----:B-----5:R-:W-:Y:S03]  /*3100*/  IMAD.MOV.U32 R133, RZ, RZ, R131 ;  /* 0x000000ffff857224 */ /* 0x020fe600078e0083 */
[----:B------:R-:W-:Y:S04]  /*3110*/  IADD3 R13, R14, -0x40, RZ ;  /* 0xffffffc00e0d7810 */ /* 0x000fe80007ffe0ff */
[----:B------:R-:W-:Y:S01]  /*3120*/  IADD3 R206, R76, -R13, RZ ;  /* 0x8000000d4cce7210 */ /* 0x000fe20007ffe0ff */
[----:B------:R-:W-:Y:S05]  /*3130*/  IMAD.IADD R208, R72, 0x1, -R13 ;  /* 0x0000000148d07824 */ /* 0x000fea00078e0a0d */
[C---:B------:R-:W-:Y:S04]  /*3140*/  ISETP.GE.AND P2, PT, R186.reuse, R208, PT ;  /* 0x000000d0ba00720c */ /* 0x040fe80003f46270 */
[----:B------:R-:W-:Y:S11]  /*3150*/  ISETP.GE.AND P2, PT, R186, R206, !P2 ;  /* 0x000000ceba00720c */ /* 0x000ff60005746270 */
[----:B------:R-:W-:Y:S02]  /*3160*/  @!UPT UIADD3 URZ, URZ, URZ, URZ ;  /* 0x0000003f3f3ff290 */ /* 0x000fe4000fffe03f */
[----:B----4-:R-:W-:-:S05]  /*3170*/  @!P2 BRA `(.L_x_1621) ;  /* 0x000000c00000a947 */ /* 0x010fca0003800000 */
        /* <DEDUP_REMOVED lines=12> */
.L_x_1621:
[----:B------:R-:W-:Y:S05]  /*3240*/  BSYNC B0 ;  /* 0x0000000000007941 */ /* 0x000fea0003800000 */
.L_x_1620:
        /* <DEDUP_REMOVED lines=21> */
.L_x_1623:
[----:B------:R-:W-:Y:S05]  /*33a0*/  BSYNC B0 ;  /* 0x0000000000007941 */ /* 0x000fea0003800000 */
.L_x_1622:
        /* <DEDUP_REMOVED lines=21> */
.L_x_1625:
[----:B------:R-:W-:Y:S05]  /*3500*/  BSYNC B0 ;  /* 0x0000000000007941 */ /* 0x000fea0003800000 */
.L_x_1624:
        /* <DEDUP_REMOVED lines=21> */
.L_x_1627:
[----:B------:R-:W-:Y:S05]  /*3660*/  BSYNC B0 ;  /* 0x0000000000007941 */ /* 0x000fea0003800000 */
.L_x_1626:
[----:B------:R-:W2:Y:S01]  /*3670*/  LD.E R15, [R20.64+0xd0] ;  /* 0x0000d006140f7980 */ /* 0x000ea2000c101900 */
[----:B------:R-:W-:Y:S03]  /*3680*/  BSSY B3, `(.L_x_1628) ;  /* 0x0000a05000037945 */ /* 0x000fe60003800000 */
[----:B------:R-:W3:Y:S01]  /*3690*/  LD.E R131, [R20.64+0x130] ;  /* 0x0001300614837980 */ /* 0x000ee2000c101900 */
        /* <DEDUP_REMOVED lines=10> */
[----:B---3--:R-:W-:Y:S01]  /*3740*/  BSSY B1, `(.L_x_1631) ;  /* 0x00000cc000017945 */ /* 0x008fe20003800000 */
[----:B------:R-:W-:-:S05]  /*3750*/  @!P2 BRA `(.L_x_1632) ;  /* 0x00000ca00000a947 */ /* 0x000fca0003800000 */
[----:B-----5:R-:W-:Y:S01]  /*3760*/  ISETP.GE.AND P0, PT, R16, R133, PT ;  /* 0x000000851000720c */ /* 0x020fe20003f06270 */
[----:B------:R-:W-:Y:S01]  /*3770*/  @!UPT UIADD3 URZ, URZ, URZ, URZ ;  /* 0x0000003f3f3ff290 */ /* 0x000fe2000fffe03f */
[----:B------:R-:W-:Y:S11]  /*3780*/  BSSY B0, `(.L_x_1633) ;  /* 0x0000030000007945 */ /* 0x000ff60003800000 */
[----:B------:R-:W-:-:S05]  /*3790*/  @P0 BRA `(.L_x_1634) ;  /* 0x000002e000000947 */ /* 0x000fca0003800000 */
[----:B------:R-:W-:Y:S01]  /*37a0*/  ISETP.GE.AND P0, PT, R16, R15, PT ;  /* 0x0000000f1000720c */ /* 0x000fe20003f06270 */
[----:B-1----:R-:W2:Y:S11]  /*37b0*/  LD.E.128 R24, [R134.64] ;  /* 0x0000000686187980 */ /* 0x002eb6000c101d00 */
        /* <DEDUP_REMOVED lines=44> */
.L_x_1634:
[----:B------:R-:W-:Y:S05]  /*3a80*/  BSYNC B0 ;  /* 0x0000000000007941 */ /* 0x000fea0003800000 */
.L_x_1633:
        /* <DEDUP_REMOVED lines=50> */
.L_x_1636:
[----:B------:R-:W-:Y:S05]  /*3db0*/  BSYNC B0 ;  /* 0x0000000000007941 */ /* 0x000fea0003800000 */
.L_x_1635:
        /* <DEDUP_REMOVED lines=50> */
.L_x_1638:
[----:B------:R-:W-:Y:S05]  /*40e0*/  BSYNC B0 ;  /* 0x0000000000007941 */ /* 0x000fea0003800000 */
.L_x_1637:
        /* <DEDUP_REMOVED lines=49> */
.L_x_1632:
[----:B------:R-:W-:Y:S05]  /*4400*/  BSYNC B1 ;  /* 0x0000000000017941 */ /* 0x000fea0003800000 */
.L_x_1631:
[C---:B------:R-:W-:Y:S01]  /*4410*/  ISETP.GE.AND P0, PT, R173.reuse, R208, PT ;  /* 0x000000d0ad00720c */ /* 0x040fe20003f06270 */
[----:B------:R-:W-:Y:S03]  /*4420*/  BSSY B1, `(.L_x_1639) ;  /* 0x00000df000017945 */ /* 0x000fe60003800000 */
[----:B------:R-:W-:Y:S11]  /*4430*/  ISETP.GE.AND P0, PT, R173, R206, !P0 ;  /* 0x000000cead00720c */ /* 0x000ff60004706270 */
[----:B------:R-:W-:Y:S02]  /*4440*/  @!UPT UIADD3 URZ, URZ, URZ, URZ ;  /* 0x0000003f3f3ff290 */ /* 0x000fe4000fffe03f */
[----:B------:R-:W-:-:S05]  /*4450*/  @!P0 BRA `(.L_x_1640) ;  /* 0x00000db000008947 */ /* 0x000fca0003800000 */
[----:B-----5:R-:W-:Y:S01]  /*4460*/  ISETP.GE.AND P0, PT, R16, R133, PT ;  /* 0x000000851000720c */ /* 0x020fe20003f06270 */
[C---:B-1----:R-:W-:Y:S01]  /*4470*/  IMAD.SHL.U32 R5, R175.reuse, 0x2, RZ ;  /* 0x00000002af057824 */ /* 0x042fe200078e00ff */
        /* <DEDUP_REMOVED lines=56> */
.L_x_1642:
[----:B------:R-:W-:Y:S05]  /*4800*/  BSYNC B0 ;  /* 0x0000000000007941 */ /* 0x000fea0003800000 */
.L_x_1641:
        /* <DEDUP_REMOVED lines=53> */
.L_x_1644:
[----:B------:R-:W-:Y:S05]  /*4b60*/  BSYNC B0 ;  /* 0x0000000000007941 */ /* 0x000fea0003800000 */
.L_x_1643:
        /* <DEDUP_REMOVED lines=53> */
.L_x_1646:
[----:B------:R-:W-:Y:S05]  /*4ec0*/  BSYNC B0 ;  /* 0x0000000000007941 */ /* 0x000fea0003800000 */
.L_x_1645:
        /* <DEDUP_REMOVED lines=52> */
.L_x_1640:
[----:B------:R-:W-:Y:S05]  /*5210*/  BSYNC B1 ;  /* 0x0000000000017941 */ /* 0x000fea0003800000 */
.L_x_1639:
        /* <DEDUP_REMOVED lines=63> */
.L_x_1650:
[----:B------:R-:W-:Y:S05]  /*5610*/  BSYNC B0 ;  /* 0x0000000000007941 */ /* 0x000fea0003800000 */
.L_x_1649:
        /* <DEDUP_REMOVED lines=53> */
.L_x_1652:
[----:B------:R-:W-:Y:S05]  /*5970*/  BSYNC B0 ;  /* 0x0000000000007941 */ /* 0x000fea0003800000 */
.L_x_1651:
        /* <DEDUP_REMOVED lines=53> */
.L_x_1654:
[----:B------:R-:W-:Y:S05]  /*5cd0*/  BSYNC B0 ;  /* 0x0000000000007941 */ /* 0x000fea0003800000 */
.L_x_1653:
        /* <DEDUP_REMOVED lines=52> */
.L_x_1648:
[----:B------:R-:W-:Y:S05]  /*6020*/  BSYNC B1 ;  /* 0x0000000000017941 */ /* 0x000fea0003800000 */
.L_x_1647:
        /* <DEDUP_REMOVED lines=20> */
[----:B------:R-:W2:Y:S03]  /*6170*/  LD.E.128 R24, [R40.64] ;  /* 0x0000000628187980 */ /* 0x000ea6000c101d00 */
        /* <DEDUP_REMOVED lines=44> */
.L_x_1658:
[----:B------:R-:W-:Y:S05]  /*6440*/  BSYNC B0 ;  /* 0x0000000000007941 */ /* 0x000fea0003800000 */
.L_x_1657:
[----:B------:R-:W-:Y:S01]  /*6450*/  ISETP.GE.AND P0, PT, R12, R133, PT ;  /* 0x000000850c00720c */ /* 0x000fe20003f06270 */
[----:B------:R-:W-:Y:S01]  /*6460*/  @!UPT UIADD3 URZ, URZ, URZ, URZ ;  /* 0x0000003f3f3ff290 */ /* 0x000fe2000fffe03f */
[----:B------:R-:W-:Y:S11]  /*6470*/  BSSY B0, `(.L_x_1659) ;  /* 0x0000033000007945 */ /* 0x000ff60003800000 */
        /* <DEDUP_REMOVED lines=50> */
.L_x_1660:
[----:B------:R-:W-:Y:S05]  /*67a0*/  BSYNC B0 ;  /* 0x0000000000007941 */ /* 0x000fea0003800000 */
.L_x_1659:
        /* <DEDUP_REMOVED lines=53> */
.L_x_1662:
[----:B------:R-:W-:Y:S05]  /*6b00*/  BSYNC B0 ;  /* 0x0000000000007941 */ /* 0x000fea0003800000 */
.L_x_1661:
        /* <DEDUP_REMOVED lines=52> */
.L_x_1656:
[----:B------:R-:W-:Y:S05]  /*6e50*/  BSYNC B1 ;  /* 0x0000000000017941 */ /* 0x000fea0003800000 */
.L_x_1655:
[----:B-1----:R-:W2:Y:S02]  /*6e60*/  LD.E R3, [R20.64+0xd0] ;  /* 0x0000d00614037980 */ /* 0x002ea4000c101900 */
[----:B--2---:R-:W-:Y:S05]  /*6e70*/  IMAD.U32 R3, R3, -0x20, RZ ;  /* 0xffffffe003037824 */ /* 0x004fea00078e00ff */
[C---:B------:R-:W-:Y:S02]  /*6e80*/  LEA R18, P1, R3.reuse, R18, 0x1 ;  /* 0x0000001203127211 */ /* 0x040fe400078208ff */
[C---:B------:R-:W-:Y:S02]  /*6e90*/  LEA R60, P0, R3.reuse, R60, 0x1 ;  /* 0x0000003c033c7211 */ /* 0x040fe400078008ff */
[C---:B------:R-:W-:Y:S02]  /*6ea0*/  LEA.HI.X.SX32 R19, R3.reuse, R19, 0x1, P1 ;  /* 0x0000001303137211 */ /* 0x040fe400008f0eff */
[----:B------:R-:W-:Y:S01]  /*6eb0*/  LEA.HI.X.SX32 R61, R3, R61, 0x1, P0 ;  /* 0x0000003d033d7211 */ /* 0x000fe200000f0eff */
[----:B------:R-:W-:-:S05]  /*6ec0*/  BRA `(.L_x_1663) ;  /* 0x0000680000007947 */ /* 0x000fca0003800000 */
.L_x_1630:
[----:B---3--:R-:W-:Y:S01]  /*6ed0*/  BSSY B2, `(.L_x_1664) ;  /* 0x0000168000027945 */ /* 0x008fe20003800000 */
        /* <DEDUP_REMOVED lines=31> */
[----:B------:R-:W3:Y:S03]  /*70d0*/  LD.E.128 R212, [R212.64] ;  /* 0x00000006d4d47980 */ /* 0x000ee6000c101d00 */
[C---:B------:R-:W-:Y:S04]  /*70e0*/  LEA R42, P0, R63.reuse, R138, 0x1 ;  /* 0x0000008a3f2a7211 */ /* 0x040fe800078008ff */
[----:B------:R-:W-:Y:S01]  /*70f0*/  LEA.HI.X.SX32 R43, R63, R139, 0x1, P0 ;  /* 0x0000008b3f2b7211 */ /* 0x000fe200000f0eff */
[----:B-1----:R-:W4:Y:S08]  /*7100*/  LD.E.128 R24, [R22.64] ;  /* 0x0000000616187980 */ /* 0x002f30000c101d00 */
[----:B--2---:R-:W2:Y:S01]  /*7110*/  LD.E.128 R64, [R42.64] ;  /* 0x000000062a407980 */ /* 0x004ea2000c101d00 */
        /* <DEDUP_REMOVED lines=52> */
.L_x_1669:
[----:B------:R-:W-:Y:S05]  /*7460*/  BSYNC B0 ;  /* 0x0000000000007941 */ /* 0x000fea0003800000 */
.L_x_1668:
[----:B-----5:R3:W-:Y:S02]  /*7470*/  ST.E.128 [R140.64], R44 ;  /* 0x0000002c8c007985 */ /* 0x0207e4000c101d06 */
.L_x_1667:
[----:B------:R-:W-:Y:S05]  /*7480*/  BSYNC B1 ;  /* 0x0000000000017941 */ /* 0x000fea0003800000 */
.L_x_1666:
[----:B------:R-:W-:Y:S01]  /*7490*/  ISETP.GE.AND P0, PT, R12, R133, PT ;  /* 0x000000850c00720c */ /* 0x000fe20003f06270 */
[----:B------:R-:W-:Y:S01]  /*74a0*/  @!UPT UIADD3 URZ, URZ, URZ, URZ ;  /* 0x0000003f3f3ff290 */ /* 0x000fe2000fffe03f */
[----:B------:R-:W-:Y:S11]  /*74b0*/  BSSY B1, `(.L_x_1670) ;  /* 0x0000057000017945 */ /* 0x000ff60003800000 */
[----:B------:R-:W-:-:S05]  /*74c0*/  @P0 BRA `(.L_x_1671) ;  /* 0x0000055000000947 */ /* 0x000fca0003800000 */
[----:B---3--:R3:W5:Y:S01]  /*74d0*/  LD.E.128 R44, [R134.64+0x80] ;  /* 0x00008006862c7980 */ /* 0x008762000c101d00 */
        /* <DEDUP_REMOVED lines=25> */
[----:B------:R-:W4:Y:S03]  /*7670*/  LD.E.128 R212, [R212.64+0x80] ;  /* 0x00008006d4d47980 */ /* 0x000f26000c101d00 */
[C---:B------:R-:W-:Y:S04]  /*7680*/  LEA R42, P0, R207.reuse, R138, 0x1 ;  /* 0x0000008acf2a7211 */ /* 0x040fe800078008ff */
[----:B------:R-:W-:Y:S01]  /*7690*/  LEA.HI.X.SX32 R43, R207, R139, 0x1, P0 ;  /* 0x0000008bcf2b7211 */ /* 0x000fe200000f0eff */
[----:B-12---:R-:W2:Y:S08]  /*76a0*/  LD.E.128 R24, [R22.64+0x80] ;  /* 0x0000800616187980 */ /* 0x006eb0000c101d00 */
[----:B---3--:R-:W3:Y:S01]  /*76b0*/  LD.E.128 R64, [R42.64+0x80] ;  /* 0x000080062a407980 */ /* 0x008ee2000c101d00 */
[C---:B----4-:R-:W-:Y:S01]  /*76c0*/  IMAD.U32 R37, R212.reuse, 0x10000, RZ ;  /* 0x00010000d4257824 */ /* 0x050fe200078e00ff */
[----:B------:R-:W-:Y:S01]  /*76d0*/  LOP3.LUT R33, R212, 0xffff0000, RZ, 0xc0, !PT ;  /* 0xffff0000d4217812 */ /* 0x000fe200078ec0ff */
[C---:B------:R-:W-:Y:S01]  /*76e0*/  IMAD.U32 R29, R214.reuse, 0x10000, RZ ;  /* 0x00010000d61d7824 */ /* 0x040fe200078e00ff */
[----:B------:R-:W-:Y:S01]  /*76f0*/  SHF.L.U32 R31, R213, 0x10, RZ ;  /* 0x00000010d51f7819 */ /* 0x000fe200000006ff */
[----:B------:R-:W-:Y:S01]  /*7700*/  @!P1 FADD.FTZ R37, -R37, -RZ ;  /* 0x800000ff25259221 */ /* 0x000fe20000010100 */
[----:B------:R-:W-:Y:S01]  /*7710*/  LOP3.LUT R30, R213, 0xffff0000, RZ, 0xc0, !PT ;  /* 0xffff0000d51e7812 */ /* 0x000fe200078ec0ff */
[----:B------:R-:W-:Y:S01]  /*7720*/  @!P1 FADD.FTZ R33, -R33, -RZ ;  /* 0x800000ff21219221 */ /* 0x000fe20000010100 */
[----:B------:R-:W-:Y:S01]  /*7730*/  LOP3.LUT R28, R214, 0xffff0000, RZ, 0xc0, !PT ;  /* 0xffff0000d61c7812 */ /* 0x000fe200078ec0ff */
[C---:B--2---:R-:W-:Y:S01]  /*7740*/  IMAD.U32 R38, R24.reuse, 0x10000, RZ ;  /* 0x0001000018267824 */ /* 0x044fe200078e00ff */
[----:B------:R-:W-:Y:S01]  /*7750*/  LOP3.LUT R36, R24, 0xffff0000, RZ, 0xc0, !PT ;  /* 0xffff000018247812 */ /* 0x000fe200078ec0ff */
[----:B------:R-:W-:Y:S01]  /*7760*/  @!P1 FADD.FTZ R31, -R31, -RZ ;  /* 0x800000ff1f1f9221 */ /* 0x000fe20000010100 */
[C---:B------:R-:W-:Y:S01]  /*7770*/  SHF.L.U32 R34, R25.reuse, 0x10, RZ ;  /* 0x0000001019227819 */ /* 0x040fe200000006ff */
[----:B------:R-:W-:Y:S01]  /*7780*/  FMUL.FTZ R0, R38, R37 ;  /* 0x0000002526007220 */ /* 0x000fe20000410000 */
[----:B------:R-:W-:Y:S01]  /*7790*/  LOP3.LUT R35, R25, 0xffff0000, RZ, 0xc0, !PT ;  /* 0xffff000019237812 */ /* 0x000fe200078ec0ff */
[----:B------:R-:W-:Y:S01]  /*77a0*/  @!P1 FADD.FTZ R30, -R30, -RZ ;  /* 0x800000ff1e1e9221 */ /* 0x000fe20000010100 */
[----:B------:R-:W-:Y:S01]  /*77b0*/  SHF.L.U32 R23, R215, 0x10, RZ ;  /* 0x00000010d7177819 */ /* 0x000fe200000006ff */
[C---:B---3--:R-:W-:Y:S01]  /*77c0*/  IMAD.U32 R40, R64.reuse, 0x10000, RZ ;  /* 0x0001000040287824 */ /* 0x048fe200078e00ff */
        /* <DEDUP_REMOVED lines=35> */
.L_x_1673:
[----:B------:R-:W-:Y:S05]  /*7a00*/  BSYNC B0 ;  /* 0x0000000000007941 */ /* 0x000fea0003800000 */
.L_x_1672:
[----:B-----5:R4:W-:Y:S02]  /*7a10*/  ST.E.128 [R140.64+0x80], R44 ;  /* 0x0000802c8c007985 */ /* 0x0209e4000c101d06 */
.L_x_1671:
[----:B------:R-:W-:Y:S05]  /*7a20*/  BSYNC B1 ;  /* 0x0000000000017941 */ /* 0x000fea0003800000 */
.L_x_1670:
[----:B------:R-:W-:Y:S01]  /*7a30*/  ISETP.GE.AND P0, PT, R11, R133, PT ;  /* 0x000000850b00720c */ /* 0x000fe20003f06270 */
[----:B------:R-:W-:Y:S01]  /*7a40*/  @!UPT UIADD3 URZ, URZ, URZ, URZ ;  /* 0x0000003f3f3ff290 */ /* 0x000fe2000fffe03f */
[----:B------:R-:W-:Y:S11]  /*7a50*/  BSSY B1, `(.L_x_1674) ;  /* 0x0000057000017945 */ /* 0x000ff60003800000 */
[----:B------:R-:W-:-:S05]  /*7a60*/  @P0 BRA `(.L_x_1675) ;  /* 0x0000055000000947 */ /* 0x000fca0003800000 */
[----:B---34-:R3:W5:Y:S01]  /*7a70*/  LD.E.128 R44, [R134.64+0x100] ;  /* 0x00010006862c7980 */ /* 0x018762000c101d00 */
        /* <DEDUP_REMOVED lines=82> */
.L_x_1677:
[----:B------:R-:W-:Y:S05]  /*7fa0*/  BSYNC B0 ;  /* 0x0000000000007941 */ /* 0x000fea0003800000 */
.L_x_1676:
[----:B-----5:R4:W-:Y:S02]  /*7fb0*/  ST.E.128 [R140.64+0x100], R44 ;  /* 0x0001002c8c007985 */ /* 0x0209e4000c101d06 */
.L_x_1675:
[----:B------:R-:W-:Y:S05]  /*7fc0*/  BSYNC B1 ;  /* 0x0000000000017941 */ /* 0x000fea0003800000 */
.L_x_1674:
[----:B------:R-:W-:Y:S11]  /*7fd0*/  ISETP.GE.AND P0, PT, R10, R133, PT ;  /* 0x000000850a00720c */ /* 0x000ff60003f06270 */
[----:B------:R-:W-:Y:S02]  /*7fe0*/  @!UPT UIADD3 URZ, URZ, URZ, URZ ;  /* 0x0000003f3f3ff290 */ /* 0x000fe4000fffe03f */
        /* <DEDUP_REMOVED lines=84> */
.L_x_1679:
[----:B------:R-:W-:Y:S05]  /*8530*/  BSYNC B0 ;  /* 0x0000000000007941 */ /* 0x000fea0003800000 */
.L_x_1678:
[----:B-----5:R4:W-:Y:S02]  /*8540*/  ST.E.128 [R140.64+0x180], R44 ;  /* 0x0001802c8c007985 */ /* 0x0209e4000c101d06 */
.L_x_1665:
[----:B------:R-:W-:Y:S05]  /*8550*/  BSYNC B2 ;  /* 0x0000000000027941 */ /* 0x000fea0003800000 */
.L_x_1664:
        /* <DEDUP_REMOVED lines=21> */
[----:B---34-:R-:W-:Y:S02]  /*86b0*/  LOP3.LUT R45, R49, 0xffff0000, RZ, 0xc0, !PT ;  /* 0xffff0000312d7812 */ /* 0x018fe400078ec0ff */
        /* <DEDUP_REMOVED lines=13> */
[----:B------:R-:W3:Y:S03]  /*8790*/  LD.E.128 R24, [R22.64] ;  /* 0x0000000616187980 */ /* 0x000ee6000c101d00 */
[----:B------:R-:W-:Y:S01]  /*87a0*/  LEA.HI.X R213, R209, R137, R54, 0x1, P0 ;  /* 0x00000089d1d57211 */ /* 0x000fe200000f0c36 */
[----:B------:R-:W-:Y:S01]  /*87b0*/  IMAD.MOV.U32 R54, RZ, RZ, RZ ;  /* 0x000000ffff367224 */ /* 0x000fe200078e00ff */
[----:B------:R-:W-:Y:S04]  /*87c0*/  @P1 IADD3 R54, -R207, RZ, RZ ;  /* 0x000000ffcf361210 */ /* 0x000fe80007ffe1ff */
[----:B------:R-:W-:Y:S01]  /*87d0*/  IADD3 R207, P0, R175, R54, RZ ;  /* 0x00000036afcf7210 */ /* 0x000fe20007f1e0ff */
[----:B------:R-:W4:Y:S03]  /*87e0*/  LD.E.128 R212, [R212.64] ;  /* 0x00000006d4d47980 */ /* 0x000f26000c101d00 */
[----:B------:R-:W-:Y:S02]  /*87f0*/  LEA.HI.X.SX32 R54, R54, R155, 0x1, P0 ;  /* 0x0000009b36367211 */ /* 0x000fe400000f0eff */
[C---:B------:R-:W-:Y:S04]  /*8800*/  LEA R62, P0, R207.reuse, R138, 0x1 ;  /* 0x0000008acf3e7211 */ /* 0x040fe800078008ff */
[----:B------:R-:W-:Y:S05]  /*8810*/  LEA.HI.X R63, R207, R139, R54, 0x1, P0 ;  /* 0x0000008bcf3f7211 */ /* 0x000fea00000f0c36 */
[----:B--2---:R-:W2:Y:S01]  /*8820*/  LD.E.128 R64, [R62.64] ;  /* 0x000000063e407980 */ /* 0x004ea2000c101d00 */
[C---:B---3--:R-:W-:Y:S01]  /*8830*/  IMAD.U32 R32, R24.reuse, 0x10000, RZ ;  /* 0x0001000018207824 */ /* 0x048fe200078e00ff */
[----:B------:R-:W-:Y:S01]  /*8840*/  LOP3.LUT R31, R24, 0xffff0000, RZ, 0xc0, !PT ;  /* 0xffff0000181f7812 */ /* 0x000fe200078ec0ff */
[C---:B------:R-:W-:Y:S01]  /*8850*/  IMAD.U32 R28, R26.reuse, 0x10000, RZ ;  /* 0x000100001a1c7824 */ /* 0x040fe200078e00ff */
[----:B------:R-:W-:Y:S01]  /*8860*/  SHF.L.U32 R29, R25, 0x10, RZ ;  /* 0x00000010191d7819 */ /* 0x000fe200000006ff */
[----:B------:R-:W-:Y:S01]  /*8870*/  IMAD.U32 R22, R27, 0x10000, RZ ;  /* 0x000100001b167824 */ /* 0x000fe200078e00ff */
[----:B------:R-:W-:Y:S02]  /*8880*/  LOP3.LUT R30, R25, 0xffff0000, RZ, 0xc0, !PT ;  /* 0xffff0000191e7812 */ /* 0x000fe400078ec0ff */
[----:B------:R-:W-:Y:S02]  /*8890*/  LOP3.LUT R24, R26, 0xffff0000, RZ, 0xc0, !PT ;  /* 0xffff00001a187812 */ /* 0x000fe400078ec0ff */
[----:B------:R-:W-:Y:S01]  /*88a0*/  LOP3.LUT R26, R27, 0xffff0000, RZ, 0xc0, !PT ;  /* 0xffff00001b1a7812 */ /* 0x000fe200078ec0ff */
[C---:B----4-:R-:W-:Y:S01]  /*88b0*/  IMAD.U32 R34, R213.reuse, 0x10000, RZ ;  /* 0x00010000d5227824 */ /* 0x050fe200078e00ff */
        /* <DEDUP_REMOVED lines=12> */
[C---:B--2---:R-:W-:Y:S01]  /*8980*/  IMAD.U32 R38, R64.reuse, 0x10000, RZ ;  /* 0x0001000040267824 */ /* 0x044fe200078e00ff */
        /* <DEDUP_REMOVED lines=30> */
.L_x_1685:
[----:B------:R-:W-:Y:S05]  /*8b70*/  BSYNC B0 ;  /* 0x0000000000007941 */ /* 0x000fea0003800000 */
.L_x_1684:
[C---:B-1----:R-:W-:Y:S04]  /*8b80*/  LEA R2, P0, R236.reuse, R140, 0x1 ;  /* 0x0000008cec027211 */ /* 0x042fe800078008ff */
[----:B------:R-:W-:Y:S05]  /*8b90*/  LEA.HI.X R3, R236, R141, R237, 0x1, P0 ;  /* 0x0000008dec037211 */ /* 0x000fea00000f0ced */
[----:B-----5:R1:W-:Y:S04]  /*8ba0*/  ST.E.128 [R2.64], R48 ;  /* 0x0000003002007985 */ /* 0x0203e8000c101d06 */
.L_x_1683:
[----:B------:R-:W-:Y:S05]  /*8bb0*/  BSYNC B1 ;  /* 0x0000000000017941 */ /* 0x000fea0003800000 */
.L_x_1682:
        /* <DEDUP_REMOVED lines=92> */
.L_x_1689:
[----:B------:R-:W-:Y:S05]  /*9180*/  BSYNC B0 ;  /* 0x0000000000007941 */ /* 0x000fea0003800000 */
.L_x_1688:
[C---:B------:R-:W-:Y:S04]  /*9190*/  LEA R2, P0, R99.reuse, R140, 0x1 ;  /* 0x0000008c63027211 */ /* 0x040fe800078008ff */
[----:B------:R-:W-:Y:S05]  /*91a0*/  LEA.HI.X R3, R99, R141, R100, 0x1, P0 ;  /* 0x0000008d63037211 */ /* 0x000fea00000f0c64 */
[----:B-----5:R1:W-:Y:S04]  /*91b0*/  ST.E.128 [R2.64], R48 ;  /* 0x0000003002007985 */ /* 0x0203e8000c101d06 */
.L_x_1687:
[----:B------:R-:W-:Y:S05]  /*91c0*/  BSYNC B1 ;  /* 0x0000000000017941 */ /* 0x000fea0003800000 */
.L_x_1686:
        /* <DEDUP_REMOVED lines=92> */
.L_x_1693:
[----:B------:R-:W-:Y:S05]  /*9790*/  BSYNC B0 ;  /* 0x0000000000007941 */ /* 0x000fea0003800000 */
.L_x_1692:
[C---:B------:R-:W-:Y:S04]  /*97a0*/  LEA R2, P0, R95.reuse, R140, 0x1 ;  /* 0x0000008c5f027211 */ /* 0x040fe800078008ff */
[----:B------:R-:W-:Y:S05]  /*97b0*/  LEA.HI.X R3, R95, R141, R96, 0x1, P0 ;  /* 0x0000008d5f037211 */ /* 0x000fea00000f0c60 */
[----:B-----5:R1:W-:Y:S04]  /*97c0*/  ST.E.128 [R2.64], R48 ;  /* 0x0000003002007985 */ /* 0x0203e8000c101d06 */
.L_x_1691:
[----:B------:R-:W-:Y:S05]  /*97d0*/  BSYNC B1 ;  /* 0x0000000000017941 */ /* 0x000fea0003800000 */
.L_x_1690:
[----:B------:R-:W-:Y:S11]  /*97e0*/  ISETP.GE.AND P0, PT, R10, R133, PT ;  /* 0x000000850a00720c */ /* 0x000ff60003f06270 */
[----:B------:R-:W-:Y:S02]  /*97f0*/  @!UPT UIADD3 URZ, URZ, URZ, URZ ;  /* 0x0000003f3f3ff290 */ /* 0x000fe4000fffe03f */
        /* <DEDUP_REMOVED lines=89> */
.L_x_1695:
[----:B------:R-:W-:Y:S05]  /*9d90*/  BSYNC B0 ;  /* 0x0000000000007941 */ /* 0x000fea0003800000 */
.L_x_1694:
[C---:B------:R-:W-:Y:S04]  /*9da0*/  LEA R2, P0, R89.reuse, R140, 0x1 ;  /* 0x0000008c59027211 */ /* 0x040fe800078008ff */
[----:B------:R-:W-:Y:S05]  /*9db0*/  LEA.HI.X R3, R89, R141, R90, 0x1, P0 ;  /* 0x0000008d59037211 */ /* 0x000fea00000f0c5a */
[----:B-----5:R1:W-:Y:S04]  /*9dc0*/  ST.E.128 [R2.64], R48 ;  /* 0x0000003002007985 */ /* 0x0203e8000c101d06 */
.L_x_1681:
[----:B------:R-:W-:Y:S05]  /*9dd0*/  BSYNC B2 ;  /* 0x0000000000027941 */ /* 0x000fea0003800000 */
.L_x_1680:
        /* <DEDUP_REMOVED lines=97> */
.L_x_1701:
[----:B------:R-:W-:Y:S05]  /*a3f0*/  BSYNC B0 ;  /* 0x0000000000007941 */ /* 0x000fea0003800000 */
.L_x_1700:
[C---:B------:R-:W-:Y:S04]  /*a400*/  LEA R2, P0, R101.reuse, R140, 0x1 ;  /* 0x0000008c65027211 */ /* 0x040fe800078008ff */
[----:B------:R-:W-:Y:S05]  /*a410*/  LEA.HI.X R3, R101, R141, R102, 0x1, P0 ;  /* 0x0000008d65037211 */ /* 0x000fea00000f0c66 */
[----:B-----5:R1:W-:Y:S04]  /*a420*/  ST.E.128 [R2.64], R48 ;  /* 0x0000003002007985 */ /* 0x0203e8000c101d06 */
.L_x_1699:
[----:B------:R-:W-:Y:S05]  /*a430*/  BSYNC B1 ;  /* 0x0000000000017941 */ /* 0x000fea0003800000 */
.L_x_1698:
        /* <DEDUP_REMOVED lines=28> */
[----:B-1----:R-:W-:Y:S02]  /*a600*/  LEA R212, P0, R209, R136, 0x1 ;  /* 0x00000088d1d47211 */ /* 0x002fe400078008ff */
[-C--:B------:R-:W-:Y:S01]  /*a610*/  LEA.HI.X.SX32 R54, R211, R150.reuse, 0x1, P2 ;  /* 0x00000096d3367211 */ /* 0x080fe200010f0eff */
        /* <DEDUP_REMOVED lines=62> */
.L_x_1705:
[----:B------:R-:W-:Y:S05]  /*aa00*/  BSYNC B0 ;  /* 0x0000000000007941 */ /* 0x000fea0003800000 */
.L_x_1704:
[C---:B------:R-:W-:Y:S04]  /*aa10*/  LEA R2, P0, R97.reuse, R140, 0x1 ;  /* 0x0000008c61027211 */ /* 0x040fe800078008ff */
[----:B------:R-:W-:Y:S05]  /*aa20*/  LEA.HI.X R3, R97, R141, R98, 0x1, P0 ;  /* 0x0000008d61037211 */ /* 0x000fea00000f0c62 */
[----:B-----5:R1:W-:Y:S04]  /*aa30*/  ST.E.128 [R2.64], R48 ;  /* 0x0000003002007985 */ /* 0x0203e8000c101d06 */
.L_x_1703:
[----:B------:R-:W-:Y:S05]  /*aa40*/  BSYNC B1 ;  /* 0x0000000000017941 */ /* 0x000fea0003800000 */
.L_x_1702:
        /* <DEDUP_REMOVED lines=30> */
[----:B------:R-:W-:Y:S01]  /*ac30*/  IMAD.MOV.U32 R209, RZ, RZ, RZ ;  /* 0x000000ffffd17224 */ /* 0x000fe200078e00ff */
[----:B------:R-:W-:Y:S01]  /*ac40*/  @P1 IADD3 R209, -R54, RZ, RZ ;  /* 0x000000ff36d11210 */ /* 0x000fe20007ffe1ff */
[----:B------:R-:W3:Y:S01]  /*ac50*/  LD.E.128 R24, [R22.64] ;  /* 0x0000000616187980 */ /* 0x000ee2000c101d00 */
[----:B------:R-:W-:Y:S02]  /*ac60*/  LEA.HI.X R213, R207, R137, R210, 0x1, P0 ;  /* 0x00000089cfd57211 */ /* 0x000fe400000f0cd2 */
[----:B------:R-:W-:Y:S04]  /*ac70*/  IADD3 R207, P0, R160, R209, RZ ;  /* 0x000000d1a0cf7210 */ /* 0x000fe80007f1e0ff */
[----:B------:R-:W-:Y:S01]  /*ac80*/  LEA.HI.X.SX32 R54, R209, R148, 0x1, P0 ;  /* 0x00000094d1367211 */ /* 0x000fe200000f0eff */
[----:B------:R-:W4:Y:S01]  /*ac90*/  LD.E.128 R212, [R212.64] ;  /* 0x00000006d4d47980 */ /* 0x000f22000c101d00 */
        /* <DEDUP_REMOVED lines=21> */
[C---:B--2---:R-:W-:Y:S01]  /*adf0*/  LOP3.LUT R40, R64.reuse, 0xffff0000, RZ, 0xc0, !PT ;  /* 0xffff000040287812 */ /* 0x044fe200078ec0ff */
[----:B------:R-:W-:Y:S01]  /*ae00*/  IMAD.U32 R38, R64, 0x10000, RZ ;  /* 0x0001000040267824 */ /* 0x000fe200078e00ff */
[----:B------:R-:W-:Y:S01]  /*ae10*/  SHF.L.U32 R25, R215, 0x10, RZ ;  /* 0x00000010d7197819 */ /* 0x000fe200000006ff */
        /* <DEDUP_REMOVED lines=31> */
.L_x_1709:
[----:B------:R-:W-:Y:S05]  /*b010*/  BSYNC B0 ;  /* 0x0000000000007941 */ /* 0x000fea0003800000 */
.L_x_1708:
[C---:B------:R-:W-:Y:S04]  /*b020*/  LEA R2, P0, R93.reuse, R140, 0x1 ;  /* 0x0000008c5d027211 */ /* 0x040fe800078008ff */
[----:B------:R-:W-:Y:S05]  /*b030*/  LEA.HI.X R3, R93, R141, R94, 0x1, P0 ;  /* 0x0000008d5d037211 */ /* 0x000fea00000f0c5e */
[----:B-----5:R1:W-:Y:S04]  /*b040*/  ST.E.128 [R2.64], R48 ;  /* 0x0000003002007985 */ /* 0x0203e8000c101d06 */
.L_x_1707:
[----:B------:R-:W-:Y:S05]  /*b050*/  BSYNC B1 ;  /* 0x0000000000017941 */ /* 0x000fea0003800000 */
.L_x_1706:
        /* <DEDUP_REMOVED lines=91> */
.L_x_1711:
[----:B------:R-:W-:Y:S05]  /*b610*/  BSYNC B0 ;  /* 0x0000000000007941 */ /* 0x000fea0003800000 */
.L_x_1710:
[C---:B------:R-:W-:Y:S04]  /*b620*/  LEA R2, P0, R87.reuse, R140, 0x1 ;  /* 0x0000008c57027211 */ /* 0x040fe800078008ff */
[----:B------:R-:W-:Y:S05]  /*b630*/  LEA.HI.X R3, R87, R141, R88, 0x1, P0 ;  /* 0x0000008d57037211 */ /* 0x000fea00000f0c58 */
[----:B-----5:R1:W-:Y:S04]  /*b640*/  ST.E.128 [R2.64], R48 ;  /* 0x0000003002007985 */ /* 0x0203e8000c101d06 */
.L_x_1697:
[----:B------:R-:W-:Y:S05]  /*b650*/  BSYNC B2 ;  /* 0x0000000000027941 */ /* 0x000fea0003800000 */
.L_x_1696:
        /* <DEDUP_REMOVED lines=14> */
[----:B-1----:R1:W5:Y:S01]  /*b740*/  LD.E.128 R48, [R210.64] ;  /* 0x00000006d2307980 */ /* 0x002362000c101d00 */
        /* <DEDUP_REMOVED lines=83> */
.L_x_1717:
[----:B------:R-:W-:Y:S05]  /*bc80*/  BSYNC B0 ;  /* 0x0000000000007941 */ /* 0x000fea0003800000 */
.L_x_1716:
[----:B------:R-:W-:Y:S02]  /*bc90*/  IMAD R0, R69, 0x60, RZ ;  /* 0x0000006045007824 */ /* 0x000fe400078e02ff */
[----:B------:R-:W-:Y:S05]  /*bca0*/  IMAD.WIDE.U32 R2, R68, 0x60, R140 ;  /* 0x0000006044027825 */ /* 0x000fea00078e008c */
[----:B------:R-:W-:Y:S05]  /*bcb0*/  IADD3 R3, R3, R0, RZ ;  /* 0x0000000003037210 */ /* 0x000fea0007ffe0ff */
[----:B-----5:R1:W-:Y:S02]  /*bcc0*/  ST.E.128 [R2.64], R48 ;  /* 0x0000003002007985 */ /* 0x0203e4000c101d06 */
.L_x_1715:
[----:B------:R-:W-:Y:S05]  /*bcd0*/  BSYNC B1 ;  /* 0x0000000000017941 */ /* 0x000fea0003800000 */
.L_x_1714:
        /* <DEDUP_REMOVED lines=92> */
.L_x_1721:
[----:B------:R-:W-:Y:S05]  /*c2a0*/  BSYNC B0 ;  /* 0x0000000000007941 */ /* 0x000fea0003800000 */
.L_x_1720:
[C---:B------:R-:W-:Y:S04]  /*c2b0*/  LEA R2, P0, R92.reuse, R140, 0x1 ;  /* 0x0000008c5c027211 */ /* 0x040fe800078008ff */
[----:B------:R-:W-:Y:S05]  /*c2c0*/  LEA.HI.X R3, R92, R141, R91, 0x1, P0 ;  /* 0x0000008d5c037211 */ /* 0x000fea00000f0c5b */
[----:B-----5:R1:W-:Y:S04]  /*c2d0*/  ST.E.128 [R2.64], R48 ;  /* 0x0000003002007985 */ /* 0x0203e8000c101d06 */
.L_x_1719:
[----:B------:R-:W-:Y:S05]  /*c2e0*/  BSYNC B1 ;  /* 0x0000000000017941 */ /* 0x000fea0003800000 */
.L_x_1718:
        /* <DEDUP_REMOVED lines=92> */
.L_x_1725:
[----:B------:R-:W-:Y:S05]  /*c8b0*/  BSYNC B0 ;  /* 0x0000000000007941 */ /* 0x000fea0003800000 */
.L_x_1724:
[C---:B------:R-:W-:Y:S04]  /*c8c0*/  LEA R2, P0, R86.reuse, R140, 0x1 ;  /* 0x0000008c56027211 */ /* 0x040fe800078008ff */
[----:B------:R-:W-:Y:S05]  /*c8d0*/  LEA.HI.X R3, R86, R141, R85, 0x1, P0 ;  /* 0x0000008d56037211 */ /* 0x000fea00000f0c55 */
[----:B-----5:R1:W-:Y:S04]  /*c8e0*/  ST.E.128 [R2.64], R48 ;  /* 0x0000003002007985 */ /* 0x0203e8000c101d06 */
.L_x_1723:
[----:B------:R-:W-:Y:S05]  /*c8f0*/  BSYNC B1 ;  /* 0x0000000000017941 */ /* 0x000fea0003800000 */
.L_x_1722:
        /* <DEDUP_REMOVED lines=16> */
[C---:B------:R-:W-:Y:S01]  /*ca00*/  IMAD.U32 R28, R25.reuse, 0x10000, RZ ;  /* 0x00010000191c7824 */ /* 0x040fe200078e00ff */
        /* <DEDUP_REMOVED lines=12> */
[C---:B---34-:R-:W-:Y:S01]  /*cad0*/  LEA R44, P0, R29.reuse, R136, 0x1 ;  /* 0x000000881d2c7211 */ /* 0x058fe200078008ff */
[----:B------:R-:W3:Y:S03]  /*cae0*/  LD.E.128 R4, [R2.64] ;  /* 0x0000000602047980 */ /* 0x000ee6000c101d00 */
[----:B------:R-:W-:Y:S02]  /*caf0*/  LEA.HI.X R45, R29, R137, R0, 0x1, P0 ;  /* 0x000000891d2d7211 */ /* 0x000fe400000f0c00 */
[----:B------:R-:W-:Y:S04]  /*cb00*/  IADD3 R29, P0, R156, R31, RZ ;  /* 0x0000001f9c1d7210 */ /* 0x000fe80007f1e0ff */
[----:B------:R-:W4:Y:S01]  /*cb10*/  LD.E.128 R44, [R44.64] ;  /* 0x000000062c2c7980 */ /* 0x000f22000c101d00 */
[----:B------:R-:W-:Y:S01]  /*cb20*/  LEA.HI.X.SX32 R0, R31, R144, 0x1, P0 ;  /* 0x000000901f007211 */ /* 0x000fe200000f0eff */
[----:B------:R-:W-:Y:S01]  /*cb30*/  IMAD.U32 R31, R24, 0x10000, RZ ;  /* 0x00010000181f7824 */ /* 0x000fe200078e00ff */
[C---:B------:R-:W-:Y:S04]  /*cb40*/  LEA R22, P0, R29.reuse, R138, 0x1 ;  /* 0x0000008a1d167211 */ /* 0x040fe800078008ff */
[----:B------:R-:W-:Y:S05]  /*cb50*/  LEA.HI.X R23, R29, R139, R0, 0x1, P0 ;  /* 0x0000008b1d177211 */ /* 0x000fea00000f0c00 */
[----:B--2---:R1:W2:Y:S01]  /*cb60*/  LD.E.128 R40, [R22.64] ;  /* 0x0000000616287980 */ /* 0x0042a2000c101d00 */
[C---:B---3--:R-:W-:Y:S01]  /*cb70*/  IMAD.U32 R8, R7.reuse, 0x10000, RZ ;  /* 0x0001000007087824 */ /* 0x048fe200078e00ff */
[----:B-1----:R-:W-:Y:S01]  /*cb80*/  LOP3.LUT R22, R7, 0xffff0000, RZ, 0xc0, !PT ;  /* 0xffff000007167812 */ /* 0x002fe200078ec0ff */
[C---:B------:R-:W-:Y:S01]  /*cb90*/  IMAD.U32 R0, R4.reuse, 0x10000, RZ ;  /* 0x0001000004007824 */ /* 0x040fe200078e00ff */
[----:B------:R-:W-:Y:S02]  /*cba0*/  LOP3.LUT R2, R4, 0xffff0000, RZ, 0xc0, !PT ;  /* 0xffff000004027812 */ /* 0x000fe400078ec0ff */
[C---:B------:R-:W-:Y:S02]  /*cbb0*/  SHF.L.U32 R3, R5.reuse, 0x10, RZ ;  /* 0x0000001005037819 */ /* 0x040fe400000006ff */
[----:B------:R-:W-:Y:S01]  /*cbc0*/  LOP3.LUT R4, R5, 0xffff0000, RZ, 0xc0, !PT ;  /* 0xffff000005047812 */ /* 0x000fe200078ec0ff */
[----:B------:R-:W-:Y:S01]  /*cbd0*/  IMAD.U32 R5, R6, 0x10000, RZ ;  /* 0x0001000006057824 */ /* 0x000fe200078e00ff */
[----:B----4-:R-:W-:Y:S01]  /*cbe0*/  SHF.L.U32 R29, R44, 0x10, RZ ;  /* 0x000000102c1d7819 */ /* 0x010fe200000006ff */
        /* <DEDUP_REMOVED lines=13> */
[C---:B--2---:R-:W-:Y:S01]  /*ccc0*/  LOP3.LUT R34, R43.reuse, 0xffff0000, RZ, 0xc0, !PT ;  /* 0xffff00002b227812 */ /* 0x044fe200078ec0ff */
        /* <DEDUP_REMOVED lines=30> */
.L_x_1727:
[----:B------:R-:W-:Y:S05]  /*ceb0*/  BSYNC B0 ;  /* 0x0000000000007941 */ /* 0x000fea0003800000 */
.L_x_1726:
[C---:B-1----:R-:W-:Y:S04]  /*cec0*/  LEA R2, P0, R84.reuse, R140, 0x1 ;  /* 0x0000008c54027211 */ /* 0x042fe800078008ff */
[----:B------:R-:W-:Y:S05]  /*ced0*/  LEA.HI.X R3, R84, R141, R83, 0x1, P0 ;  /* 0x0000008d54037211 */ /* 0x000fea00000f0c53 */
[----:B-----5:R1:W-:Y:S04]  /*cee0*/  ST.E.128 [R2.64], R24 ;  /* 0x0000001802007985 */ /* 0x0203e8000c101d06 */
.L_x_1713:
[----:B------:R-:W-:Y:S05]  /*cef0*/  BSYNC B2 ;  /* 0x0000000000027941 */ /* 0x000fea0003800000 */
.L_x_1712:
[----:B-12---:R-:W2:Y:S02]  /*cf00*/  LD.E R3, [R20.64+0xd0] ;  /* 0x0000d00614037980 */ /* 0x006ea4000c101900 */
[----:B--2---:R-:W-:Y:S05]  /*cf10*/  IMAD.U32 R3, R3, -0x20, RZ ;  /* 0xffffffe003037824 */ /* 0x004fea00078e00ff */
[C---:B------:R-:W-:Y:S02]  /*cf20*/  LEA R138, P1, R3.reuse, R138, 0x1 ;  /* 0x0000008a038a7211 */ /* 0x040fe400078208ff */
[C---:B------:R-:W-:Y:S02]  /*cf30*/  LEA R136, P0, R3.reuse, R136, 0x1 ;  /* 0x0000008803887211 */ /* 0x040fe400078008ff */
[C---:B------:R-:W-:Y:S02]  /*cf40*/  LEA.HI.X.SX32 R139, R3.reuse, R139, 0x1, P1 ;  /* 0x0000008b038b7211 */ /* 0x040fe400008f0eff */
[----:B------:R-:W-:Y:S01]  /*cf50*/  LEA.HI.X.SX32 R137, R3, R137, 0x1, P0 ;  /* 0x0000008903897211 */ /* 0x000fe200000f0eff */
[----:B------:R-:W-:-:S05]  /*cf60*/  BRA `(.L_x_1663) ;  /* 0x0000076000007947 */ /* 0x000fca0003800000 */
.L_x_1629:
[----:B------:R-:W-:Y:S01]  /*cf70*/  BSSY B0, `(.L_x_1728) ;  /* 0x000000e000007945 */ /* 0x000fe20003800000 */
[----:B------:R-:W-:-:S05]  /*cf80*/  @!P2 BRA `(.L_x_1729) ;  /* 0x000000c00000a947 */ /* 0x000fca0003800000 */
[----:B------:R-:W-:Y:S02]  /*cf90*/  ISETP.NE.AND P1, PT, R174, RZ, PT ;  /* 0x000000ffae00720c */ /* 0x000fe40003f25270 */
[----:B------:R-:W-:Y:S11]  /*cfa0*/  ISETP.NE.AND P0, PT, R172, RZ, PT ;  /* 0x000000ffac00720c */ /* 0x000ff60003f05270 */
[----:B-1----:R-:W2:Y:S04]  /*cfb0*/  @P1 LD.E.128 R4, [R134.64] ;  /* 0x0000000686041980 */ /* 0x002ea8000c101d00 */
        /* <DEDUP_REMOVED lines=9> */
.L_x_1729:
[----:B------:R-:W-:Y:S05]  /*d050*/  BSYNC B0 ;  /* 0x0000000000007941 */ /* 0x000fea0003800000 */
.L_x_1728:
        /* <DEDUP_REMOVED lines=8> */
[----:B-1----:R-:W-:Y:S02]  /*d0e0*/  @P3 LEA R2, P1, R236, R140, 0x1 ;  /* 0x0000008cec023211 */ /* 0x002fe400078208ff */
        /* <DEDUP_REMOVED lines=24> */
.L_x_1731:
[----:B------:R-:W-:Y:S05]  /*d270*/  BSYNC B0 ;  /* 0x0000000000007941 */ /* 0x000fea0003800000 */
.L_x_1730:
[C---:B------:R-:W-:Y:S01]  /*d280*/  ISETP.GE.AND P0, PT, R171.reuse, R208, PT ;  /* 0x000000d0ab00720c */ /* 0x040fe20003f06270 */
[----:B------:R-:W-:Y:S03]  /*d290*/  BSSY B0, `(.L_x_1732) ;  /* 0x0000020000007945 */ /* 0x000fe60003800000 */
[----:B------:R-:W-:Y:S11]  /*d2a0*/  ISETP.GE.AND P0, PT, R171, R206, !P0 ;  /* 0x000000ceab00720c */ /* 0x000ff60004706270 */
[----:B------:R-:W-:Y:S02]  /*d2b0*/  @!UPT UIADD3 URZ, URZ, URZ, URZ ;  /* 0x0000003f3f3ff290 */ /* 0x000fe4000fffe03f */
[----:B------:R-:W-:-:S05]  /*d2c0*/  @!P0 BRA `(.L_x_1733) ;  /* 0x000001c000008947 */ /* 0x000fca0003800000 */
[----:B------:R-:W-:Y:S02]  /*d2d0*/  ISETP.NE.AND P3, PT, R174, RZ, PT ;  /* 0x000000ffae00720c */ /* 0x000fe40003f65270 */
[----:B------:R-:W-:Y:S11]  /*d2e0*/  ISETP.NE.AND P2, PT, R172, RZ, PT ;  /* 0x000000ffac00720c */ /* 0x000ff60003f45270 */
[C---:B-1----:R-:W-:Y:S02]  /*d2f0*/  @P3 LEA R22, P0, R116.reuse, R134, 0x1 ;  /* 0x0000008674163211 */ /* 0x042fe400078008ff */
[C---:B------:R-:W-:Y:S02]  /*d300*/  @P3 LEA R2, P1, R101.reuse, R140, 0x1 ;  /* 0x0000008c65023211 */ /* 0x040fe400078208ff */
        /* <DEDUP_REMOVED lines=24> */
.L_x_1733:
[----:B------:R-:W-:Y:S05]  /*d490*/  BSYNC B0 ;  /* 0x0000000000007941 */ /* 0x000fea0003800000 */
.L_x_1732:
[C---:B------:R-:W-:Y:S04]  /*d4a0*/  ISETP.GE.AND P0, PT, R168.reuse, R208, PT ;  /* 0x000000d0a800720c */ /* 0x040fe80003f06270 */
[----:B------:R-:W-:Y:S11]  /*d4b0*/  ISETP.GE.AND P0, PT, R168, R206, !P0 ;  /* 0x000000cea800720c */ /* 0x000ff60004706270 */
[----:B------:R-:W-:Y:S02]  /*d4c0*/  @!UPT UIADD3 URZ, URZ, URZ, URZ ;  /* 0x0000003f3f3ff290 */ /* 0x000fe4000fffe03f */
[----:B------:R-:W-:-:S05]  /*d4d0*/  @!P0 BRA `(.L_x_1663) ;  /* 0x000001f000008947 */ /* 0x000fca0003800000 */
[----:B------:R-:W-:Y:S02]  /*d4e0*/  ISETP.NE.AND P1, PT, R174, RZ, PT ;  /* 0x000000ffae00720c */ /* 0x000fe40003f25270 */
[----:B------:R-:W-:Y:S02]  /*d4f0*/  ISETP.NE.AND P2, PT, R172, RZ, PT ;  /* 0x000000ffac00720c */ /* 0x000fe40003f45270 */
[----:B------:R-:W-:Y:S09]  /*d500*/  ISETP.NE.AND P3, PT, R170, RZ, PT ;  /* 0x000000ffaa00720c */ /* 0x000ff20003f65270 */
[----:B-1----:R-:W-:Y:S04]  /*d510*/  @P1 IMAD.WIDE.U32 R2, R204, 0x60, R134 ;  /* 0x00000060cc021825 */ /* 0x002fe800078e0086 */
[----:B------:R-:W-:Y:S02]  /*d520*/  @P1 IMAD R0, R205, 0x60, RZ ;  /* 0x00000060cd001824 */ /* 0x000fe400078e02ff */
[----:B------:R-:W-:Y:S04]  /*d530*/  @P1 IMAD.WIDE.U32 R22, R68, 0x60, R140 ;  /* 0x0000006044161825 */ /* 0x000fe800078e008c */
        /* <DEDUP_REMOVED lines=25> */
.L_x_1663:
[----:B------:R-:W-:Y:S05]  /*d6d0*/  BSYNC B3 ;  /* 0x0000000000037941 */ /* 0x000fea0003800000 */
.L_x_1628:
[----:B------:R-:W-:Y:S01]  /*d6e0*/  ISETP.NE.U32.AND P1, PT, R246, RZ, PT ;  /* 0x000000fff600720c */ /* 0x000fe20003f25070 */
[----:B-12---:R-:W2:Y:S01]  /*d6f0*/  LD.E R3, [R20.64+0x128] ;  /* 0x0001280614037980 */ /* 0x006ea2000c101900 */
[----:B------:R-:W-:Y:S02]  /*d700*/  BSSY B0, `(.L_x_1734) ;  /* 0x000005f000007945 */ /* 0x000fe40003800000 */
[----:B------:R-:W-:Y:S01]  /*d710*/  ISETP.NE.AND.EX P1, PT, R247, RZ, PT, P1 ;  /* 0x000000fff700720c */ /* 0x000fe20003f25310 */
[----:B--2---:R-:W-:Y:S05]  /*d720*/  IMAD.U32 R3, R3, -0x40, RZ ;  /* 0xffffffc003037824 */ /* 0x004fea00078e00ff */
[C---:B---3--:R-:W-:Y:S04]  /*d730*/  LEA R134, P0, R3.reuse, R134, 0x1 ;  /* 0x0000008603867211 */ /* 0x048fe800078008ff */
        /* <DEDUP_REMOVED lines=9> */
[----:B------:R-:W3:Y:S06]  /*d7d0*/  LD.E.64 R26, [R20.64+0x40] ;  /* 0x00004006141a7980 */ /* 0x000eec000c101b00 */
[----:B----4-:R-:W4:Y:S01]  /*d7e0*/  LD.E.64 R24, [R20.64+0x20] ;  /* 0x0000200614187980 */ /* 0x010f22000c101b00 */
        /* <DEDUP_REMOVED lines=47> */
[-C--:B---3--:R-:W-:Y:S01]  /*dae0*/  IMAD R4, R27, R0.reuse, RZ ;  /* 0x000000001b047224 */ /* 0x088fe200078e02ff */
[----:B------:R-:W-:Y:S01]  /*daf0*/  SHF.R.S32.HI R3, RZ, 0x1f, R0 ;  /* 0x0000001fff037819 */ /* 0x000fe20000011400 */
[C---:B-1----:R-:W-:Y:S04]  /*db00*/  IMAD.WIDE.U32 R28, R26.reuse, R0, RZ ;  /* 0x000000001a1c7225 */ /* 0x042fe800078e00ff */
[----:B--2---:R-:W-:Y:S02]  /*db10*/  IMAD.IADD R6, R5, 0x1, -R6 ;  /* 0x0000000105067824 */ /* 0x004fe400078e0a06 */
[----:B------:R-:W-:Y:S02]  /*db20*/  IMAD R5, R26, R3, R4 ;  /* 0x000000031a057224 */ /* 0x000fe400078e0204 */
[-C--:B----4-:R-:W-:Y:S01]  /*db30*/  IMAD R4, R25, R6.reuse, RZ ;  /* 0x0000000619047224 */ /* 0x090fe200078e02ff */
        /* <DEDUP_REMOVED lines=19> */
.L_x_1735:
[----:B------:R-:W2:Y:S04]  /*dc70*/  LD.E R5, [R20.64+0x40] ;  /* 0x0000400614057980 */ /* 0x000ea8000c101900 */
[----:B------:R-:W3:Y:S02]  /*dc80*/  LD.E R3, [R20.64+0x38] ;  /* 0x0000380614037980 */ /* 0x000ee4000c101900 */
[----:B---3--:R-:W-:Y:S02]  /*dc90*/  IMAD.U32 R3, R3, -0x40, RZ ;  /* 0xffffffc003037824 */ /* 0x008fe400078e00ff */
[----:B--2---:R-:W-:Y:S03]  /*dca0*/  IMAD.U32 R5, R5, -0x40, RZ ;  /* 0xffffffc005057824 */ /* 0x004fe600078e00ff */
[----:B----4-:R-:W-:Y:S02]  /*dcb0*/  LEA R140, P0, R3, R140, 0x1 ;  /* 0x0000008c038c7211 */ /* 0x010fe400078008ff */
[----:B------:R-:W-:Y:S02]  /*dcc0*/  LEA R142, P1, R5, R142, 0x1 ;  /* 0x0000008e058e7211 */ /* 0x000fe400078208ff */
[----:B------:R-:W-:Y:S02]  /*dcd0*/  LEA.HI.X.SX32 R141, R3, R141, 0x1, P0 ;  /* 0x0000008d038d7211 */ /* 0x000fe400000f0eff */
[----:B------:R-:W-:Y:S04]  /*dce0*/  LEA.HI.X.SX32 R143, R5, R143, 0x1, P1 ;  /* 0x0000008f058f7211 */ /* 0x000fe800008f0eff */
.L_x_1736:
[----:B------:R-:W-:Y:S05]  /*dcf0*/  BSYNC B0 ;  /* 0x0000000000007941 */ /* 0x000fea0003800000 */
.L_x_1734:
[----:B------:R-:W-:Y:S04]  /*dd00*/  IADD3 R9, R9, -0x1, RZ ;  /* 0xffffffff09097810 */ /* 0x000fe80007ffe0ff */
[----:B------:R-:W-:Y:S11]  /*dd10*/  ISETP.GT.AND P0, PT, R9, R104, PT ;  /* 0x000000680900720c */ /* 0x000ff60003f04270 */
[----:B------:R-:W-:Y:S02]  /*dd20*/  @!UPT UIADD3 URZ, URZ, URZ, URZ ;  /* 0x0000003f3f3ff290 */ /* 0x000fe4000fffe03f */
[----:B------:R-:W-:-:S05]  /*dd30*/  @P0 BRA `(.L_x_1737) ;  /* 0xffff53a000000947 */ /* 0x000fca000383ffff */
.L_x_1619:
[----:B-1----:R-:W-:Y:S01]  /*dd40*/  WARPSYNC 0xffffffff ;  /* 0xffffffff00007948 */ /* 0x002fe20003800000 */
        /* <DEDUP_REMOVED lines=10> */
[----:B------:R-:W3:Y:S04]  /*ddf0*/  LD.E.U8 R0, [R20.64+0x1b3] ;  /* 0x0001b30614007980 */ /* 0x000ee8000c101100 */
[----:B------:R1:W5:Y:S04]  /*de00*/  LD.E R9, [R20.64+0xc0] ;  /* 0x0000c00614097980 */ /* 0x000368000c101900 */
[----:B------:R1:W5:Y:S04]  /*de10*/  LD.E.64 R40, [R20.64+0x148] ;  /* 0x0001480614287980 */ /* 0x000368000c101b00 */
[----:B------:R1:W5:Y:S01]  /*de20*/  LD.E.64 R22, [R20.64+0x150] ;  /* 0x0001500614167980 */ /* 0x000362000c101b00 */
[----:B--2---:R-:W-:-:S04]  /*de30*/  ISETP.NE.U32.AND P1, PT, R2, RZ, PT ;  /* 0x000000ff0200720c */ /* 0x004fc80003f25070 */
[----:B------:R-:W-:-:S13]  /*de40*/  ISETP.NE.AND.EX P1, PT, R3, RZ, PT, P1 ;  /* 0x000000ff0300720c */ /* 0x000fda0003f25310 */
[----:B-----5:R-:W-:-:S04]  /*de50*/  @P1 LEA R18, P0, R245, R2, 0x2 ;  /* 0x00000002f5121211 */ /* 0x020fc800078010ff */
[----:B------:R-:W-:-:S05]  /*de60*/  @P1 LEA.HI.X R19, R245, R3, R74, 0x2, P0 ;  /* 0x00000003f5131211 */ /* 0x000fca00000f144a */
[----:B----4-:R2:W4:Y:S01]  /*de70*/  @P1 LD.E R5, [R18.64] ;  /* 0x0000000612051980 */ /* 0x010522000c101900 */
[----:B------:R-:W-:Y:S02]  /*de80*/  IADD3 R13, P1, R13, R192, RZ ;  /* 0x000000c00d0d7210 */ /* 0x000fe40007f3e0ff */
[----:B------:R-:W-:Y:S01]  /*de90*/  LEA.HI R2, R7, R7, RZ, 0x1 ;  /* 0x0000000707027211 */ /* 0x000fe200078f08ff */
[----:B------:R-:W-:Y:S01]  /*dea0*/  IMAD.MOV.U32 R194, RZ, RZ, R192 ;  /* 0x000000ffffc27224 */ /* 0x000fe200078e00c0 */
[----:B------:R-:W-:Y:S01]  /*deb0*/  LEA R44, P2, R192, R198, 0x1 ;  /* 0x000000c6c02c7211 */ /* 0x000fe200078408ff */
[----:B------:R-:W-:Y:S01]  /*dec0*/  IMAD.X R15, R15, 0x1, R195, P1 ;  /* 0x000000010f0f7824 */ /* 0x000fe200008e06c3 */
[----:B------:R-:W-:Y:S02]  /*ded0*/  LEA R3, P0, R196, R192, 0x5 ;  /* 0x000000c0c4037211 */ /* 0x000fe400078028ff */
[----:B------:R-:W-:Y:S02]  /*dee0*/  SHF.R.S32.HI R2, RZ, 0x1, R2 ;  /* 0x00000001ff027819 */ /* 0x000fe40000011402 */
[----:B---3--:R-:W-:-:S02]  /*def0*/  ISETP.NE.AND P4, PT, R0, RZ, PT ;  /* 0x000000ff0000720c */ /* 0x008fc40003f85270 */
[----:B------:R-:W-:Y:S01]  /*df00*/  LEA R42, P1, R13, R198, 0x1 ;  /* 0x000000c60d2a7211 */ /* 0x000fe200078208ff */
[----:B------:R-:W-:Y:S01]  /*df10*/  IMAD R4, R197, 0x30, RZ ;  /* 0x00000030c5047824 */ /* 0x000fe200078e02ff */
[----:B------:R-:W-:Y:S02]  /*df20*/  LEA.HI.X R45, R192, R199, R195, 0x1, P2 ;  /* 0x000000c7c02d7211 */ /* 0x000fe400010f0cc3 */
[C---:B------:R-:W-:Y:S01]  /*df30*/  LEA.HI.X R6, R196.reuse, R195, R197, 0x5, P0 ;  /* 0x000000c3c4067211 */ /* 0x040fe200000f2cc5 */
[----:B------:R-:W-:Y:S01]  /*df40*/  IMAD.WIDE.U32 R194, R196, 0x30, R194 ;  /* 0x00000030c4c27825 */ /* 0x000fe200078e00c2 */
[----:B------:R-:W-:-:S03]  /*df50*/  LEA.HI.X R43, R13, R199, R15, 0x1, P1 ;  /* 0x000000c70d2b7211 */ /* 0x000fc600008f0c0f */
[----:B------:R-:W-:Y:S01]  /*df60*/  IMAD.IADD R13, R244, 0x1, -R81 ;  /* 0x00000001f40d7824 */ /* 0x000fe200078e0a51 */
[-C--:B--2---:R-:W-:Y:S01]  /*df70*/  LEA R18, P0, R3, R198.reuse, 0x1 ;  /* 0x000000c603127211 */ /* 0x084fe200078008ff */
[----:B------:R-:W-:Y:S01]  /*df80*/  IMAD.IADD R15, R195, 0x1, R4 ;  /* 0x00000001c30f7824 */ /* 0x000fe200078e0204 */
[----:B------:R-:W-:Y:S02]  /*df90*/  LEA R14, P1, R194, R198, 0x1 ;  /* 0x000000c6c20e7211 */ /* 0x000fe400078208ff */
[----:B------:R-:W-:Y:S02]  /*dfa0*/  LEA.HI.X R19, R3, R199, R6, 0x1, P0 ;  /* 0x000000c703137211 */ /* 0x000fe400000f0c06 */
[----:B------:R-:W-:Y:S02]  /*dfb0*/  ISETP.GE.AND P0, PT, R186, R13, PT ;  /* 0x0000000dba00720c */ /* 0x000fe40003f06270 */
[----:B------:R-:W-:Y:S02]  /*dfc0*/  LEA.HI.X R15, R194, R199, R15, 0x1, P1 ;  /* 0x000000c7c20f7211 */ /* 0x000fe400008f0c0f */
[----:B------:R-:W-:Y:S01]  /*dfd0*/  ISETP.GT.AND P0, PT, R57, -0x8, !P0 ;  /* 0xfffffff83900780c */ /* 0x000fe20004704270 */
[----:B----4-:R-:W-:-:S04]  /*dfe0*/  IMAD.IADD R5, R76, 0x1, R5 ;  /* 0x000000014c057824 */ /* 0x010fc800078e0205 */
[----:B------:R-:W-:-:S05]  /*dff0*/  IMAD R5, R2, R5, RZ ;  /* 0x0000000502057224 */ /* 0x000fca00078e02ff */
[----:B------:R-:W-:Y:S02]  /*e000*/  SHF.R.S32.HI R4, RZ, 0x1f, R5 ;  /* 0x0000001fff047819 */ /* 0x000fe40000011405 */
[CC--:B------:R-:W-:Y:S02]  /*e010*/  IADD3 R0, P3, R75.reuse, R5.reuse, RZ ;  /* 0x000000054b007210 */ /* 0x0c0fe40007f7e0ff */
[----:B------:R-:W-:Y:S01]  /*e020*/  IADD3 R3, P2, R16, R5, RZ ;  /* 0x0000000510037210 */ /* 0x000fe20007f5e0ff */
[----:B------:R-:W-:Y:S01]  /*e030*/  IMAD.MOV.U32 R5, RZ, RZ, R2 ;  /* 0x000000ffff057224 */ /* 0x000fe200078e0002 */
[----:B------:R-:W-:-:S03]  /*e040*/  LEA.HI.X.SX32 R75, R75, R4, 0x1, P3 ;  /* 0x000000044b4b7211 */ /* 0x000fc600018f0eff */
[----:B------:R-:W-:Y:S01]  /*e050*/  IMAD.X R4, R17, 0x1, R4, P2 ;  /* 0x0000000111047824 */ /* 0x000fe200010e0604 */
[----:B------:R-:W-:Y:S05]  /*e060*/  @!P4 BRA `(.L_x_1740) ;  /* 0x000032e00000c947 */ /* 0x000fea0003800000 */
[C---:B-1----:R-:W-:Y:S01]  /*e070*/  IMAD.SHL.U32 R3, R0.reuse, 0x2, RZ ;  /* 0x0000000200037824 */ /* 0x042fe200078e00ff */
[----:B------:R-:W-:Y:S01]  /*e080*/  SHF.L.U64.HI R75, R0, 0x1, R75 ;  /* 0x00000001004b7819 */ /* 0x000fe2000001024b */
[----:B------:R-:W-:Y:S03]  /*e090*/  BSSY B2, `(.L_x_1741) ;  /* 0x00000cc000027945 */ /* 0x000fe60003800000 */
[-C--:B------:R-:W-:Y:S02]  /*e0a0*/  IADD3 R24, P2, R40, R3.reuse, RZ ;  /* 0x0000000328187210 */ /* 0x080fe40007f5e0ff */
        /* <DEDUP_REMOVED lines=12> */
[----:B------:R-:W3:Y:S04]  /*e170*/  LD.E.64 R2, [R22.64] ;  /* 0x0000000616027980 */ /* 0x000ee8000c101b00 */
[----:B------:R-:W4:Y:S01]  /*e180*/  LD.E.64 R4, [R24.64] ;  /* 0x0000000618047980 */ /* 0x000f22000c101b00 */
        /* <DEDUP_REMOVED lines=8> */
[----:B---3--:R-:W-:Y:S02]  /*e210*/  LOP3.LUT R29, R2, 0xffff0000, RZ, 0xc0, !PT ;  /* 0xffff0000021d7812 */ /* 0x008fe400078ec0ff */
[C---:B------:R-:W-:Y:S01]  /*e220*/  LOP3.LUT R26, R3.reuse, 0xffff0000, RZ, 0xc0, !PT ;  /* 0xffff0000031a7812 */ /* 0x040fe200078ec0ff */
[----:B------:R-:W-:Y:S01]  /*e230*/  IMAD.U32 R3, R3, 0x10000, RZ ;  /* 0x0001000003037824 */ /* 0x000fe200078e00ff */
[----:B----4-:R-:W-:Y:S01]  /*e240*/  LOP3.LUT R31, R4, 0xffff0000, RZ, 0xc0, !PT ;  /* 0xffff0000041f7812 */ /* 0x010fe200078ec0ff */
[C---:B------:R-:W-:Y:S01]  /*e250*/  FMUL.FTZ R27, R0.reuse, R29 ;  /* 0x0000001d001b7220 */ /* 0x040fe20000410000 */
[----:B------:R-:W-:Y:S01]  /*e260*/  LOP3.LUT R28, R5, 0xffff0000, RZ, 0xc0, !PT ;  /* 0xffff0000051c7812 */ /* 0x000fe200078ec0ff */
[----:B------:R-:W-:Y:S01]  /*e270*/  FMUL.FTZ R30, R33, R26 ;  /* 0x0000001a211e7220 */ /* 0x000fe20000410000 */
[----:B------:R-:W-:Y:S01]  /*e280*/  SHF.L.U32 R5, R5, 0x10, RZ ;  /* 0x0000001005057819 */ /* 0x000fe200000006ff */
[----:B------:R-:W-:-:S02]  /*e290*/  FMUL.FTZ R0, R0, R31 ;  /* 0x0000001f00007220 */ /* 0x000fc40000410000 */
[----:B------:R-:W-:Y:S01]  /*e2a0*/  FFMA.FTZ R27, R6, R31, -R27 ;  /* 0x0000001f061b7223 */ /* 0x000fe2000001081b */
[----:B------:R-:W-:Y:S01]  /*e2b0*/  SHF.L.U32 R31, R4, 0x10, RZ ;  /* 0x00000010041f7819 */ /* 0x000fe200000006ff */
[----:B------:R-:W-:Y:S01]  /*e2c0*/  FFMA.FTZ R0, R6, R29, R0 ;  /* 0x0000001d06007223 */ /* 0x000fe20000010000 */
[----:B------:R-:W-:Y:S01]  /*e2d0*/  SHF.L.U32 R29, R2, 0x10, RZ ;  /* 0x00000010021d7819 */ /* 0x000fe200000006ff */
[----:B------:R-:W-:Y:S02]  /*e2e0*/  FMUL.FTZ R33, R33, R28 ;  /* 0x0000001c21217220 */ /* 0x000fe40000410000 */
[----:B------:R-:W-:Y:S01]  /*e2f0*/  FMUL.FTZ R4, R36, R3 ;  /* 0x0000000324047220 */ /* 0x000fe20000410000 */
[----:B------:R-:W-:Y:S01]  /*e300*/  F2FP.BF16.PACK_AB R0, R0, R27 ;  /* 0x0000001b0000723e */ /* 0x000fe200000010ff */
[C---:B------:R-:W-:Y:S02]  /*e310*/  FMUL.FTZ R2, R34.reuse, R29 ;  /* 0x0000001d22027220 */ /* 0x040fe40000410000 */
        /* <DEDUP_REMOVED lines=9> */
[----:B------:R-:W-:Y:S02]  /*e3b0*/  F2FP.BF16.PACK_AB R28, R29, R2 ;  /* 0x000000021d1c723e */ /* 0x000fe400000010ff */
[----:B------:R-:W-:Y:S02]  /*e3c0*/  MOV R29, R0 ;  /* 0x00000000001d7202 */ /* 0x000fe40000000f00 */
[----:B------:R-:W-:Y:S02]  /*e3d0*/  F2FP.BF16.PACK_AB R30, R3, R4 ;  /* 0x00000004031e723e */ /* 0x000fe400000010ff */
.L_x_1746:
[----:B------:R-:W-:Y:S05]  /*e3e0*/  BSYNC B0 ;  /* 0x0000000000007941 */ /* 0x000fea0003800000 */
.L_x_1745:
[----:B-----5:R3:W-:Y:S02]  /*e3f0*/  STS.128 [R248], R28 ;  /* 0x0000001cf8007388 */ /* 0x0207e40000000c00 */
.L_x_1744:
[----:B------:R-:W-:Y:S05]  /*e400*/  BSYNC B1 ;  /* 0x0000000000017941 */ /* 0x000fea0003800000 */
.L_x_1743:
[----:B------:R-:W-:Y:S01]  /*e410*/  ISETP.GE.AND P0, PT, R12, R9, PT ;  /* 0x000000090c00720c */ /* 0x000fe20003f06270 */
[----:B------:R-:W-:-:S12]  /*e420*/  BSSY B1, `(.L_x_1747) ;  /* 0x0000030000017945 */ /* 0x000fd80003800000 */
[----:B------:R4:W-:Y:S01]  /*e430*/  @P0 STS.128 [R248+0x2000], RZ ;  /* 0x002000fff8000388 */ /* 0x0009e20000000c00 */
[----:B------:R-:W-:Y:S05]  /*e440*/  @P0 BRA `(.L_x_1748) ;  /* 0x000002d000000947 */ /* 0x000fea0003800000 */
[----:B---3--:R3:W5:Y:S01]  /*e450*/  LD.E.128 R28, [R44.64+0x80] ;  /* 0x000080062c1c7980 */ /* 0x008762000c101d00 */
        /* <DEDUP_REMOVED lines=14> */
[C---:B------:R-:W-:Y:S01]  /*e540*/  LOP3.LUT R26, R3.reuse, 0xffff0000, RZ, 0xc0, !PT ;  /* 0xffff0000031a7812 */ /* 0x040fe200078ec0ff */
[----:B------:R-:W-:Y:S01]  /*e550*/  IMAD.U32 R3, R3, 0x10000, RZ ;  /* 0x0001000003037824 */ /* 0x000fe200078e00ff */
[----:B---3--:R-:W-:Y:S01]  /*e560*/  LOP3.LUT R31, R4, 0xffff0000, RZ, 0xc0, !PT ;  /* 0xffff0000041f7812 */ /* 0x008fe200078ec0ff */
        /* <DEDUP_REMOVED lines=25> */
.L_x_1750:
[----:B------:R-:W-:Y:S05]  /*e700*/  BSYNC B0 ;  /* 0x0000000000007941 */ /* 0x000fea0003800000 */
.L_x_1749:
[----:B-----5:R1:W-:Y:S02]  /*e710*/  STS.128 [R248+0x2000], R28 ;  /* 0x0020001cf8007388 */ /* 0x0203e40000000c00 */
.L_x_1748:
[----:B------:R-:W-:Y:S05]  /*e720*/  BSYNC B1 ;  /* 0x0000000000017941 */ /* 0x000fea0003800000 */
.L_x_1747:
[----:B------:R-:W-:Y:S01]  /*e730*/  ISETP.GE.AND P0, PT, R11, R9, PT ;  /* 0x000000090b00720c */ /* 0x000fe20003f06270 */
[----:B------:R-:W-:-:S12]  /*e740*/  BSSY B1, `(.L_x_1751) ;  /* 0x0000030000017945 */ /* 0x000fd80003800000 */
[----:B------:R1:W-:Y:S01]  /*e750*/  @P0 STS.128 [R248+0x4000], RZ ;  /* 0x004000fff8000388 */ /* 0x0003e20000000c00 */
[----:B------:R-:W-:Y:S05]  /*e760*/  @P0 BRA `(.L_x_1752) ;  /* 0x000002d000000947 */ /* 0x000fea0003800000 */
[----:B-1-3--:R1:W5:Y:S01]  /*e770*/  LD.E.128 R28, [R44.64+0x100] ;  /* 0x000100062c1c7980 */ /* 0x00a362000c101d00 */
[----:B------:R-:W-:Y:S01]  /*e780*/  ISETP.GE.AND P0, PT, R11, R7, PT ;  /* 0x000000070b00720c */ /* 0x000fe20003f06270 */
[----:B------:R-:W-:-:S12]  /*e790*/  BSSY B0, `(.L_x_1753) ;  /* 0x0000029000007945 */ /* 0x000fd80003800000 */
[----:B------:R-:W-:Y:S05]  /*e7a0*/  @P0 BRA `(.L_x_1754) ;  /* 0x0000027000000947 */ /* 0x000fea0003800000 */
[----:B------:R-:W3:Y:S04]  /*e7b0*/  LD.E.64 R2, [R22.64+0x80] ;  /* 0x0000800616027980 */ /* 0x000ee8000c101b00 */
        /* <DEDUP_REMOVED lines=12> */
[----:B--2---:R-:W-:Y:S01]  /*e880*/  LOP3.LUT R31, R4, 0xffff0000, RZ, 0xc0, !PT ;  /* 0xffff0000041f7812 */ /* 0x004fe200078ec0ff */
        /* <DEDUP_REMOVED lines=25> */
.L_x_1754:
[----:B------:R-:W-:Y:S05]  /*ea20*/  BSYNC B0 ;  /* 0x0000000000007941 */ /* 0x000fea0003800000 */
.L_x_1753:
[----:B-----5:R3:W-:Y:S02]  /*ea30*/  STS.128 [R248+0x4000], R28 ;  /* 0x0040001cf8007388 */ /* 0x0207e40000000c00 */
.L_x_1752:
[----:B------:R-:W-:Y:S05]  /*ea40*/  BSYNC B1 ;  /* 0x0000000000017941 */ /* 0x000fea0003800000 */
.L_x_1751:
[----:B------:R-:W-:-:S13]  /*ea50*/  ISETP.GE.AND P0, PT, R10, R9, PT ;  /* 0x000000090a00720c */ /* 0x000fda0003f06270 */
        /* <DEDUP_REMOVED lines=45> */
.L_x_1756:
[----:B------:R-:W-:Y:S05]  /*ed30*/  BSYNC B0 ;  /* 0x0000000000007941 */ /* 0x000fea0003800000 */
.L_x_1755:
[----:B-----5:R3:W-:Y:S02]  /*ed40*/  STS.128 [R248+0x6000], R28 ;  /* 0x0060001cf8007388 */ /* 0x0207e40000000c00 */
.L_x_1742:
[----:B------:R-:W-:Y:S05]  /*ed50*/  BSYNC B2 ;  /* 0x0000000000027941 */ /* 0x000fea0003800000 */
.L_x_1741:
        /* <DEDUP_REMOVED lines=9> */
[----:B-1-3--:R1:W5:Y:S01]  /*edf0*/  LD.E.128 R28, [R42.64] ;  /* 0x000000062a1c7980 */ /* 0x00a362000c101d00 */
[----:B------:R-:W-:Y:S01]  /*ee00*/  ISETP.GE.AND P0, PT, R16, R7, PT ;  /* 0x000000071000720c */ /* 0x000fe20003f06270 */
[----:B------:R-:W-:-:S12]  /*ee10*/  BSSY B0, `(.L_x_1761) ;  /* 0x0000029000007945 */ /* 0x000fd80003800000 */
[----:B------:R-:W-:Y:S05]  /*ee20*/  @P0 BRA `(.L_x_1762) ;  /* 0x0000027000000947 */ /* 0x000fea0003800000 */
[----:B------:R-:W3:Y:S04]  /*ee30*/  LD.E.64 R2, [R22.64] ;  /* 0x0000000616027980 */ /* 0x000ee8000c101b00 */
[----:B--2---:R-:W2:Y:S01]  /*ee40*/  LD.E.64 R4, [R24.64] ;  /* 0x0000000618047980 */ /* 0x004ea2000c101b00 */
[C---:B-----5:R-:W-:Y:S01]  /*ee50*/  SHF.L.U32 R8, R29.reuse, 0x10, RZ ;  /* 0x000000101d087819 */ /* 0x060fe200000006ff */
[----:B------:R-:W-:Y:S01]  /*ee60*/  IMAD.U32 R35, R30, 0x10000, RZ ;  /* 0x000100001e237824 */ /* 0x000fe200078e00ff */
[----:B------:R-:W-:Y:S02]  /*ee70*/  LOP3.LUT R6, R29, 0xffff0000, RZ, 0xc0, !PT ;  /* 0xffff00001d067812 */ /* 0x000fe400078ec0ff */
[C---:B------:R-:W-:Y:S02]  /*ee80*/  SHF.L.U32 R26, R28.reuse, 0x10, RZ ;  /* 0x000000101c1a7819 */ /* 0x040fe400000006ff */
[----:B------:R-:W-:-:S02]  /*ee90*/  LOP3.LUT R36, R28, 0xffff0000, RZ, 0xc0, !PT ;  /* 0xffff00001c247812 */ /* 0x000fc400078ec0ff */
[C---:B------:R-:W-:Y:S02]  /*eea0*/  LOP3.LUT R32, R31.reuse, 0xffff0000, RZ, 0xc0, !PT ;  /* 0xffff00001f207812 */ /* 0x040fe400078ec0ff */
[----:B------:R-:W-:Y:S02]  /*eeb0*/  SHF.L.U32 R34, R31, 0x10, RZ ;  /* 0x000000101f227819 */ /* 0x000fe400000006ff */
[----:B------:R-:W-:Y:S02]  /*eec0*/  LOP3.LUT R37, R30, 0xffff0000, RZ, 0xc0, !PT ;  /* 0xffff00001e257812 */ /* 0x000fe400078ec0ff */
[----:B---3--:R-:W-:Y:S02]  /*eed0*/  LOP3.LUT R29, R2, 0xffff0000, RZ, 0xc0, !PT ;  /* 0xffff0000021d7812 */ /* 0x008fe400078ec0ff */
[----:B------:R-:W-:Y:S02]  /*eee0*/  LOP3.LUT R28, R3, 0xffff0000, RZ, 0xc0, !PT ;  /* 0xffff0000031c7812 */ /* 0x000fe400078ec0ff */
[----:B--2---:R-:W-:Y:S01]  /*eef0*/  LOP3.LUT R33, R4, 0xffff0000, RZ, 0xc0, !PT ;  /* 0xffff000004217812 */ /* 0x004fe200078ec0ff */
[----:B------:R-:W-:Y:S01]  /*ef00*/  FMUL.FTZ R27, R6, R29 ;  /* 0x0000001d061b7220 */ /* 0x000fe20000410000 */
[----:B------:R-:W-:Y:S01]  /*ef10*/  LOP3.LUT R31, R5, 0xffff0000, RZ, 0xc0, !PT ;  /* 0xffff0000051f7812 */ /* 0x000fe200078ec0ff */
[----:B------:R-:W-:-:S02]  /*ef20*/  FMUL.FTZ R30, R32, R28 ;  /* 0x0000001c201e7220 */ /* 0x000fc40000410000 */
[-C--:B------:R-:W-:Y:S02]  /*ef30*/  FMUL.FTZ R6, R6, R33.reuse ;  /* 0x0000002106067220 */ /* 0x080fe40000410000 */
[----:B------:R-:W-:Y:S01]  /*ef40*/  FFMA.FTZ R27, R8, R33, -R27 ;  /* 0x00000021081b7223 */ /* 0x000fe2000001081b */
[----:B------:R-:W-:Y:S01]  /*ef50*/  SHF.L.U32 R33, R4, 0x10, RZ ;  /* 0x0000001004217819 */ /* 0x000fe200000006ff */
[----:B------:R-:W-:Y:S01]  /*ef60*/  FFMA.FTZ R6, R8, R29, R6 ;  /* 0x0000001d08067223 */ /* 0x000fe20000010006 */
[----:B------:R-:W-:Y:S01]  /*ef70*/  SHF.L.U32 R4, R5, 0x10, RZ ;  /* 0x0000001005047819 */ /* 0x000fe200000006ff */
[-C--:B------:R-:W-:Y:S02]  /*ef80*/  FMUL.FTZ R29, R32, R31.reuse ;  /* 0x0000001f201d7220 */ /* 0x080fe40000410000 */
[----:B------:R-:W-:Y:S01]  /*ef90*/  FFMA.FTZ R30, R34, R31, -R30 ;  /* 0x0000001f221e7223 */ /* 0x000fe2000001081e */
[----:B------:R-:W-:Y:S01]  /*efa0*/  SHF.L.U32 R31, R2, 0x10, RZ ;  /* 0x00000010021f7819 */ /* 0x000fe200000006ff */
[----:B------:R-:W-:Y:S01]  /*efb0*/  IMAD.U32 R2, R3, 0x10000, RZ ;  /* 0x0001000003027824 */ /* 0x000fe200078e00ff */
[----:B------:R-:W-:Y:S01]  /*efc0*/  F2FP.BF16.PACK_AB R6, R6, R27 ;  /* 0x0000001b0606723e */ /* 0x000fe200000010ff */
[----:B------:R-:W-:-:S02]  /*efd0*/  FFMA.FTZ R29, R34, R28, R29 ;  /* 0x0000001c221d7223 */ /* 0x000fc4000001001d */
[C---:B------:R-:W-:Y:S02]  /*efe0*/  FMUL.FTZ R3, R36.reuse, R31 ;  /* 0x0000001f24037220 */ /* 0x040fe40000410000 */
[C---:B------:R-:W-:Y:S02]  /*eff0*/  FMUL.FTZ R5, R37.reuse, R2 ;  /* 0x0000000225057220 */ /* 0x040fe40000410000 */
[-C--:B------:R-:W-:Y:S02]  /*f000*/  FMUL.FTZ R36, R36, R33.reuse ;  /* 0x0000002124247220 */ /* 0x080fe40000410000 */
[----:B------:R-:W-:Y:S02]  /*f010*/  FMUL.FTZ R37, R37, R4 ;  /* 0x0000000425257220 */ /* 0x000fe40000410000 */
[C---:B------:R-:W-:Y:S02]  /*f020*/  FFMA.FTZ R3, R26.reuse, R33, -R3 ;  /* 0x000000211a037223 */ /* 0x040fe40000010803 */
[----:B------:R-:W-:Y:S01]  /*f030*/  FFMA.FTZ R36, R26, R31, R36 ;  /* 0x0000001f1a247223 */ /* 0x000fe20000010024 */
[----:B------:R-:W-:Y:S01]  /*f040*/  F2FP.BF16.PACK_AB R31, R29, R30 ;  /* 0x0000001e1d1f723e */ /* 0x000fe200000010ff */
[C---:B------:R-:W-:Y:S01]  /*f050*/  FFMA.FTZ R5, R35.reuse, R4, -R5 ;  /* 0x0000000423057223 */ /* 0x040fe20000010805 */
[----:B------:R-:W-:Y:S01]  /*f060*/  MOV R29, R6 ;  /* 0x00000006001d7202 */ /* 0x000fe20000000f00 */
[----:B------:R-:W-:Y:S01]  /*f070*/  FFMA.FTZ R2, R35, R2, R37 ;  /* 0x0000000223027223 */ /* 0x000fe20000010025 */
[----:B------:R-:W-:-:S04]  /*f080*/  F2FP.BF16.PACK_AB R28, R36, R3 ;  /* 0x00000003241c723e */ /* 0x000fc800000010ff */
[----:B------:R-:W-:Y:S02]  /*f090*/  F2FP.BF16.PACK_AB R30, R2, R5 ;  /* 0x00000005021e723e */ /* 0x000fe400000010ff */
.L_x_1762:
[----:B------:R-:W-:Y:S05]  /*f0a0*/  BSYNC B0 ;  /* 0x0000000000007941 */ /* 0x000fea0003800000 */
.L_x_1761:
[----:B-----5:R3:W-:Y:S02]  /*f0b0*/  STS.128 [R248+0x800], R28 ;  /* 0x0008001cf8007388 */ /* 0x0207e40000000c00 */
.L_x_1760:
[----:B------:R-:W-:Y:S05]  /*f0c0*/  BSYNC B1 ;  /* 0x0000000000017941 */ /* 0x000fea0003800000 */
.L_x_1759:
        /* <DEDUP_REMOVED lines=47> */
.L_x_1766:
[----:B------:R-:W-:Y:S05]  /*f3c0*/  BSYNC B0 ;  /* 0x0000000000007941 */ /* 0x000fea0003800000 */
.L_x_1765:
[----:B-----5:R3:W-:Y:S02]  /*f3d0*/  STS.128 [R248+0x2800], R28 ;  /* 0x0028001cf8007388 */ /* 0x0207e40000000c00 */
.L_x_1764:
[----:B------:R-:W-:Y:S05]  /*f3e0*/  BSYNC B1 ;  /* 0x0000000000017941 */ /* 0x000fea0003800000 */
.L_x_1763:
        /* <DEDUP_REMOVED lines=47> */
.L_x_1770:
[----:B------:R-:W-:Y:S05]  /*f6e0*/  BSYNC B0 ;  /* 0x0000000000007941 */ /* 0x000fea0003800000 */
.L_x_1769:
[----:B-----5:R3:W-:Y:S02]  /*f6f0*/  STS.128 [R248+0x4800], R28 ;  /* 0x0048001cf8007388 */ /* 0x0207e40000000c00 */
.L_x_1768:
[----:B------:R-:W-:Y:S05]  /*f700*/  BSYNC B1 ;  /* 0x0000000000017941 */ /* 0x000fea0003800000 */
.L_x_1767:
        /* <DEDUP_REMOVED lines=9> */
[C---:B-----5:R-:W-:Y:S01]  /*f7a0*/  LOP3.LUT R6, R41.reuse, 0xffff0000, RZ, 0xc0, !PT ;  /* 0xffff000029067812 */ /* 0x060fe200078ec0ff */
        /* <DEDUP_REMOVED lines=10> */
[C---:B------:R-:W-:Y:S01]  /*f850*/  FMUL.FTZ R27, R6.reuse, R29 ;  /* 0x0000001d061b7220 */ /* 0x040fe20000410000 */
        /* <DEDUP_REMOVED lines=11> */
[C---:B------:R-:W-:Y:S02]  /*f910*/  FMUL.FTZ R2, R40.reuse, R29 ;  /* 0x0000001d28027220 */ /* 0x040fe40000410000 */
        /* <DEDUP_REMOVED lines=12> */
.L_x_1772:
[----:B------:R-:W-:Y:S05]  /*f9e0*/  BSYNC B0 ;  /* 0x0000000000007941 */ /* 0x000fea0003800000 */
.L_x_1771:
[----:B-----5:R1:W-:Y:S02]  /*f9f0*/  STS.128 [R248+0x6800], R40 ;  /* 0x00680028f8007388 */ /* 0x0203e40000000c00 */
.L_x_1758:
[----:B------:R-:W-:Y:S05]  /*fa00*/  BSYNC B2 ;  /* 0x0000000000027941 */ /* 0x000fea0003800000 */
.L_x_1757:
        /* <DEDUP_REMOVED lines=18> */
[----:B------:R-:W-:Y:S02]  /*fb30*/  LOP3.LUT R8, R29, 0xffff0000, RZ, 0xc0, !PT ;  /* 0xffff00001d087812 */ /* 0x000fe400078ec0ff */
[----:B------:R-:W-:-:S02]  /*fb40*/  SHF.L.U32 R27, R28, 0x10, RZ ;  /* 0x000000101c1b7819 */ /* 0x000fc400000006ff */
[----:B------:R-:W-:Y:S02]  /*fb50*/  LOP3.LUT R36, R28, 0xffff0000, RZ, 0xc0, !PT ;  /* 0xffff00001c247812 */ /* 0x000fe400078ec0ff */
[----:B------:R-:W-:Y:S02]  /*fb60*/  SHF.L.U32 R26, R29, 0x10, RZ ;  /* 0x000000101d1a7819 */ /* 0x000fe400000006ff */
[----:B------:R-:W-:Y:S02]  /*fb70*/  LOP3.LUT R38, R30, 0xffff0000, RZ, 0xc0, !PT ;  /* 0xffff00001e267812 */ /* 0x000fe400078ec0ff */
[----:B---3--:R-:W-:Y:S02]  /*fb80*/  LOP3.LUT R31, R2, 0xffff0000, RZ, 0xc0, !PT ;  /* 0xffff0000021f7812 */ /* 0x008fe400078ec0ff */
[C---:B------:R-:W-:Y:S01]  /*fb90*/  LOP3.LUT R28, R3.reuse, 0xffff0000, RZ, 0xc0, !PT ;  /* 0xffff0000031c7812 */ /* 0x040fe200078ec0ff */
[----:B------:R-:W-:Y:S01]  /*fba0*/  IMAD.U32 R3, R3, 0x10000, RZ ;  /* 0x0001000003037824 */ /* 0x000fe200078e00ff */
[----:B--2---:R-:W-:Y:S01]  /*fbb0*/  LOP3.LUT R33, R4, 0xffff0000, RZ, 0xc0, !PT ;  /* 0xffff000004217812 */ /* 0x004fe200078ec0ff */
[----:B------:R-:W-:Y:S01]  /*fbc0*/  FMUL.FTZ R29, R8, R31 ;  /* 0x0000001f081d7220 */ /* 0x000fe20000410000 */
[----:B------:R-:W-:Y:S01]  /*fbd0*/  LOP3.LUT R32, R5, 0xffff0000, RZ, 0xc0, !PT ;  /* 0xffff000005207812 */ /* 0x000fe200078ec0ff */
[C---:B------:R-:W-:Y:S01]  /*fbe0*/  FMUL.FTZ R30, R35.reuse, R28 ;  /* 0x0000001c231e7220 */ /* 0x040fe20000410000 */
[----:B------:R-:W-:Y:S01]  /*fbf0*/  SHF.L.U32 R2, R2, 0x10, RZ ;  /* 0x0000001002027819 */ /* 0x000fe200000006ff */
[-C--:B------:R-:W-:Y:S01]  /*fc00*/  FMUL.FTZ R8, R8, R33.reuse ;  /* 0x0000002108087220 */ /* 0x080fe20000410000 */
[----:B------:R-:W-:Y:S01]  /*fc10*/  SHF.L.U32 R4, R4, 0x10, RZ ;  /* 0x0000001004047819 */ /* 0x000fe200000006ff */
[----:B------:R-:W-:Y:S01]  /*fc20*/  FMUL.FTZ R35, R35, R32 ;  /* 0x0000002023237220 */ /* 0x000fe20000410000 */
[----:B------:R-:W-:Y:S01]  /*fc30*/  SHF.L.U32 R5, R5, 0x10, RZ ;  /* 0x0000001005057819 */ /* 0x000fe200000006ff */
[----:B------:R-:W-:-:S02]  /*fc40*/  FFMA.FTZ R29, R26, R33, -R29 ;  /* 0x000000211a1d7223 */ /* 0x000fc4000001081d */
[----:B------:R-:W-:Y:S02]  /*fc50*/  FFMA.FTZ R8, R26, R31, R8 ;  /* 0x0000001f1a087223 */ /* 0x000fe40000010008 */
[C---:B------:R-:W-:Y:S02]  /*fc60*/  FMUL.FTZ R26, R36.reuse, R2 ;  /* 0x00000002241a7220 */ /* 0x040fe40000410000 */
[----:B------:R-:W-:Y:S01]  /*fc70*/  FMUL.FTZ R36, R36, R4 ;  /* 0x0000000424247220 */ /* 0x000fe20000410000 */
[----:B------:R-:W-:Y:S01]  /*fc80*/  F2FP.BF16.PACK_AB R29, R8, R29 ;  /* 0x0000001d081d723e */ /* 0x000fe200000010ff */
[----:B------:R-:W-:Y:S02]  /*fc90*/  FFMA.FTZ R35, R37, R28, R35 ;  /* 0x0000001c25237223 */ /* 0x000fe40000010023 */
[C---:B------:R-:W-:Y:S02]  /*fca0*/  FMUL.FTZ R28, R38.reuse, R3 ;  /* 0x00000003261c7220 */ /* 0x040fe40000410000 */
[----:B------:R-:W-:-:S02]  /*fcb0*/  FMUL.FTZ R38, R38, R5 ;  /* 0x0000000526267220 */ /* 0x000fc40000410000 */
[C---:B------:R-:W-:Y:S02]  /*fcc0*/  FFMA.FTZ R26, R27.reuse, R4, -R26 ;  /* 0x000000041b1a7223 */ /* 0x040fe4000001081a */
[----:B------:R-:W-:Y:S02]  /*fcd0*/  FFMA.FTZ R27, R27, R2, R36 ;  /* 0x000000021b1b7223 */ /* 0x000fe40000010024 */
[----:B------:R-:W-:Y:S02]  /*fce0*/  FFMA.FTZ R30, R37, R32, -R30 ;  /* 0x00000020251e7223 */ /* 0x000fe4000001081e */
[C---:B------:R-:W-:Y:S01]  /*fcf0*/  FFMA.FTZ R28, R34.reuse, R5, -R28 ;  /* 0x00000005221c7223 */ /* 0x040fe2000001081c */
[----:B------:R-:W-:Y:S01]  /*fd00*/  F2FP.BF16.PACK_AB R26, R27, R26 ;  /* 0x0000001a1b1a723e */ /* 0x000fe200000010ff */
[----:B------:R-:W-:Y:S01]  /*fd10*/  FFMA.FTZ R3, R34, R3, R38 ;  /* 0x0000000322037223 */ /* 0x000fe20000010026 */
[----:B------:R-:W-:-:S04]  /*fd20*/  F2FP.BF16.PACK_AB R31, R35, R30 ;  /* 0x0000001e231f723e */ /* 0x000fc800000010ff */
[----:B------:R-:W-:Y:S02]  /*fd30*/  F2FP.BF16.PACK_AB R30, R3, R28 ;  /* 0x0000001c031e723e */ /* 0x000fe400000010ff */
[----:B------:R-:W-:Y:S02]  /*fd40*/  MOV R28, R26 ;  /* 0x0000001a001c7202 */ /* 0x000fe40000000f00 */
.L_x_1778:
[----:B------:R-:W-:Y:S05]  /*fd50*/  BSYNC B0 ;  /* 0x0000000000007941 */ /* 0x000fea0003800000 */
.L_x_1777:
[----:B-----5:R3:W-:Y:S02]  /*fd60*/  STS.128 [R248+0x1000], R28 ;  /* 0x0010001cf8007388 */ /* 0x0207e40000000c00 */
.L_x_1776:
[----:B------:R-:W-:Y:S05]  /*fd70*/  BSYNC B1 ;  /* 0x0000000000017941 */ /* 0x000fea0003800000 */
.L_x_1775:
        /* <DEDUP_REMOVED lines=47> */
.L_x_1782:
[----:B------:R-:W-:Y:S05]  /*10070*/  BSYNC B0 ;  /* 0x0000000000007941 */ /* 0x000fea0003800000 */
.L_x_1781:
[----:B-----5:R3:W-:Y:S02]  /*10080*/  STS.128 [R248+0x3000], R28 ;  /* 0x0030001cf8007388 */ /* 0x0207e40000000c00 */
.L_x_1780:
[----:B------:R-:W-:Y:S05]  /*10090*/  BSYNC B1 ;  /* 0x0000000000017941 */ /* 0x000fea0003800000 */
.L_x_1779:
        /* <DEDUP_REMOVED lines=47> */
.L_x_1786:
[----:B------:R-:W-:Y:S05]  /*10390*/  BSYNC B0 ;  /* 0x0000000000007941 */ /* 0x000fea0003800000 */
.L_x_1785:
[----:B-----5:R3:W-:Y:S02]  /*103a0*/  STS.128 [R248+0x5000], R28 ;  /* 0x0050001cf8007388 */ /* 0x0207e40000000c00 */
.L_x_1784:
[----:B------:R-:W-:Y:S05]  /*103b0*/  BSYNC B1 ;  /* 0x0000000000017941 */ /* 0x000fea0003800000 */
.L_x_1783:
        /* <DEDUP_REMOVED lines=9> */
[C---:B-1---5:R-:W-:Y:S01]  /*10450*/  SHF.L.U32 R18, R29.reuse, 0x10, RZ ;  /* 0x000000101d127819 */ /* 0x062fe200000006ff */
        /* <DEDUP_REMOVED lines=22> */
[----:B------:R-:W-:Y:S01]  /*105c0*/  FMUL.FTZ R18, R34, R2 ;  /* 0x0000000222127220 */ /* 0x000fe20000410000 */
        /* <DEDUP_REMOVED lines=12> */
.L_x_1788:
[----:B------:R-:W-:Y:S05]  /*10690*/  BSYNC B0 ;  /* 0x0000000000007941 */ /* 0x000fea0003800000 */
.L_x_1787:
[----:B-----5:R3:W-:Y:S02]  /*106a0*/  STS.128 [R248+0x7000], R28 ;  /* 0x0070001cf8007388 */ /* 0x0207e40000000c00 */
.L_x_1774:
[----:B------:R-:W-:Y:S05]  /*106b0*/  BSYNC B2 ;  /* 0x0000000000027941 */ /* 0x000fea0003800000 */
.L_x_1773:
[----:B------:R-:W-:-:S04]  /*106c0*/  IADD3 R8, R186, 0x30, RZ ;  /* 0x00000030ba087810 */ /* 0x000fc80007ffe0ff */
        /* <DEDUP_REMOVED lines=13> */
[C---:B-----5:R-:W-:Y:S02]  /*107a0*/  SHF.L.U32 R16, R29.reuse, 0x10, RZ ;  /* 0x000000101d107819 */ /* 0x060fe400000006ff */
[----:B------:R-:W-:Y:S02]  /*107b0*/  LOP3.LUT R13, R29, 0xffff0000, RZ, 0xc0, !PT ;  /* 0xffff00001d0d7812 */ /* 0x000fe400078ec0ff */
[C---:B------:R-:W-:Y:S02]  /*107c0*/  SHF.L.U32 R17, R28.reuse, 0x10, RZ ;  /* 0x000000101c117819 */ /* 0x040fe400000006ff */
[----:B------:R-:W-:-:S02]  /*107d0*/  LOP3.LUT R33, R28, 0xffff0000, RZ, 0xc0, !PT ;  /* 0xffff00001c217812 */ /* 0x000fc400078ec0ff */
[C---:B------:R-:W-:Y:S02]  /*107e0*/  LOP3.LUT R29, R31.reuse, 0xffff0000, RZ, 0xc0, !PT ;  /* 0xffff00001f1d7812 */ /* 0x040fe400078ec0ff */
[----:B------:R-:W-:Y:S01]  /*107f0*/  SHF.L.U32 R32, R31, 0x10, RZ ;  /* 0x000000101f207819 */ /* 0x000fe200000006ff */
[C---:B------:R-:W-:Y:S01]  /*10800*/  IMAD.U32 R31, R30.reuse, 0x10000, RZ ;  /* 0x000100001e1f7824 */ /* 0x040fe200078e00ff */
[----:B------:R-:W-:Y:S02]  /*10810*/  LOP3.LUT R34, R30, 0xffff0000, RZ, 0xc0, !PT ;  /* 0xffff00001e227812 */ /* 0x000fe400078ec0ff */
[----:B---3--:R-:W-:Y:S02]  /*10820*/  LOP3.LUT R26, R2, 0xffff0000, RZ, 0xc0, !PT ;  /* 0xffff0000021a7812 */ /* 0x008fe400078ec0ff */
[C---:B------:R-:W-:Y:S01]  /*10830*/  LOP3.LUT R18, R3.reuse, 0xffff0000, RZ, 0xc0, !PT ;  /* 0xffff000003127812 */ /* 0x040fe200078ec0ff */
[----:B------:R-:W-:Y:S01]  /*10840*/  IMAD.U32 R3, R3, 0x10000, RZ ;  /* 0x0001000003037824 */ /* 0x000fe200078e00ff */
[----:B--2---:R-:W-:Y:S01]  /*10850*/  LOP3.LUT R28, R4, 0xffff0000, RZ, 0xc0, !PT ;  /* 0xffff0000041c7812 */ /* 0x004fe200078ec0ff */
[----:B------:R-:W-:Y:S01]  /*10860*/  FMUL.FTZ R19, R13, R26 ;  /* 0x0000001a0d137220 */ /* 0x000fe20000410000 */
[----:B------:R-:W-:Y:S01]  /*10870*/  LOP3.LUT R27, R5, 0xffff0000, RZ, 0xc0, !PT ;  /* 0xffff0000051b7812 */ /* 0x000fe200078ec0ff */
[----:B------:R-:W-:Y:S01]  /*10880*/  FMUL.FTZ R30, R29, R18 ;  /* 0x000000121d1e7220 */ /* 0x000fe20000410000 */
[----:B------:R-:W-:Y:S01]  /*10890*/  SHF.L.U32 R2, R2, 0x10, RZ ;  /* 0x0000001002027819 */ /* 0x000fe200000006ff */
[-C--:B------:R-:W-:Y:S01]  /*108a0*/  FMUL.FTZ R13, R13, R28.reuse ;  /* 0x0000001c0d0d7220 */ /* 0x080fe20000410000 */
[----:B------:R-:W-:Y:S01]  /*108b0*/  SHF.L.U32 R4, R4, 0x10, RZ ;  /* 0x0000001004047819 */ /* 0x000fe200000006ff */
[----:B------:R-:W-:Y:S01]  /*108c0*/  FMUL.FTZ R29, R29, R27 ;  /* 0x0000001b1d1d7220 */ /* 0x000fe20000410000 */
[----:B------:R-:W-:Y:S01]  /*108d0*/  SHF.L.U32 R5, R5, 0x10, RZ ;  /* 0x0000001005057819 */ /* 0x000fe200000006ff */
[----:B------:R-:W-:-:S02]  /*108e0*/  FFMA.FTZ R19, R16, R28, -R19 ;  /* 0x0000001c10137223 */ /* 0x000fc40000010813 */
[----:B------:R-:W-:Y:S02]  /*108f0*/  FFMA.FTZ R16, R16, R26, R13 ;  /* 0x0000001a10107223 */ /* 0x000fe4000001000d */
[----:B------:R-:W-:Y:S02]  /*10900*/  FFMA.FTZ R29, R32, R18, R29 ;  /* 0x00000012201d7223 */ /* 0x000fe4000001001d */
[C---:B------:R-:W-:Y:S01]  /*10910*/  FMUL.FTZ R13, R33.reuse, R2 ;  /* 0x00000002210d7220 */ /* 0x040fe20000410000 */
[----:B------:R-:W-:Y:S01]  /*10920*/  F2FP.BF16.PACK_AB R16, R16, R19 ;  /* 0x000000131010723e */ /* 0x000fe200000010ff */
[C---:B------:R-:W-:Y:S02]  /*10930*/  FMUL.FTZ R18, R34.reuse, R3 ;  /* 0x0000000322127220 */ /* 0x040fe40000410000 */
[----:B------:R-:W-:Y:S02]  /*10940*/  FMUL.FTZ R33, R33, R4 ;  /* 0x0000000421217220 */ /* 0x000fe40000410000 */
[----:B------:R-:W-:-:S02]  /*10950*/  FMUL.FTZ R34, R34, R5 ;  /* 0x0000000522227220 */ /* 0x000fc40000410000 */
[----:B------:R-:W-:Y:S02]  /*10960*/  FFMA.FTZ R30, R32, R27, -R30 ;  /* 0x0000001b201e7223 */ /* 0x000fe4000001081e */
[C---:B------:R-:W-:Y:S02]  /*10970*/  FFMA.FTZ R13, R17.reuse, R4, -R13 ;  /* 0x00000004110d7223 */ /* 0x040fe4000001080d */
[----:B------:R-:W-:Y:S02]  /*10980*/  FFMA.FTZ R2, R17, R2, R33 ;  /* 0x0000000211027223 */ /* 0x000fe40000010021 */
[C---:B------:R-:W-:Y:S02]  /*10990*/  FFMA.FTZ R18, R31.reuse, R5, -R18 ;  /* 0x000000051f127223 */ /* 0x040fe40000010812 */
[----:B------:R-:W-:Y:S01]  /*109a0*/  FFMA.FTZ R3, R31, R3, R34 ;  /* 0x000000031f037223 */ /* 0x000fe20000010022 */
[----:B------:R-:W-:Y:S02]  /*109b0*/  F2FP.BF16.PACK_AB R31, R29, R30 ;  /* 0x0000001e1d1f723e */ /* 0x000fe400000010ff */
[----:B------:R-:W-:-:S02]  /*109c0*/  F2FP.BF16.PACK_AB R28, R2, R13 ;  /* 0x0000000d021c723e */ /* 0x000fc400000010ff */
[----:B------:R-:W-:Y:S02]  /*109d0*/  F2FP.BF16.PACK_AB R30, R3, R18 ;  /* 0x00000012031e723e */ /* 0x000fe400000010ff */
[----:B------:R-:W-:Y:S02]  /*109e0*/  MOV R29, R16 ;  /* 0x00000010001d7202 */ /* 0x000fe40000000f00 */
.L_x_1793:
[----:B------:R-:W-:Y:S05]  /*109f0*/  BSYNC B0 ;  /* 0x0000000000007941 */ /* 0x000fea0003800000 */
.L_x_1792:
[----:B-----5:R3:W-:Y:S02]  /*10a00*/  STS.128 [R248+0x1800], R28 ;  /* 0x0018001cf8007388 */ /* 0x0207e40000000c00 */
.L_x_1791:
[----:B------:R-:W-:Y:S05]  /*10a10*/  BSYNC B1 ;  /* 0x0000000000017941 */ /* 0x000fea0003800000 */
.L_x_1790:
        /* <DEDUP_REMOVED lines=15> */
[C---:B------:R-:W-:Y:S02]  /*10b10*/  SHF.L.U32 R30, R19.reuse, 0x10, RZ ;  /* 0x00000010131e7819 */ /* 0x040fe400000006ff */
[----:B------:R-:W-:Y:S02]  /*10b20*/  LOP3.LUT R28, R19, 0xffff0000, RZ, 0xc0, !PT ;  /* 0xffff0000131c7812 */ /* 0x000fe400078ec0ff */
[----:B------:R-:W-:Y:S02]  /*10b30*/  LOP3.LUT R33, R18, 0xffff0000, RZ, 0xc0, !PT ;  /* 0xffff000012217812 */ /* 0x000fe400078ec0ff */
[----:B--2---:R-:W-:Y:S02]  /*10b40*/  LOP3.LUT R26, R2, 0xffff0000, RZ, 0xc0, !PT ;  /* 0xffff0000021a7812 */ /* 0x004fe400078ec0ff */
[----:B------:R-:W-:Y:S02]  /*10b50*/  LOP3.LUT R19, R3, 0xffff0000, RZ, 0xc0, !PT ;  /* 0xffff000003137812 */ /* 0x000fe400078ec0ff */
[----:B---3--:R-:W-:Y:S01]  /*10b60*/  LOP3.LUT R29, R4, 0xffff0000, RZ, 0xc0, !PT ;  /* 0xffff0000041d7812 */ /* 0x008fe200078ec0ff */
        /* <DEDUP_REMOVED lines=25> */
.L_x_1797:
[----:B------:R-:W-:Y:S05]  /*10d00*/  BSYNC B0 ;  /* 0x0000000000007941 */ /* 0x000fea0003800000 */
.L_x_1796:
[----:B-----5:R1:W-:Y:S02]  /*10d10*/  STS.128 [R248+0x3800], R16 ;  /* 0x00380010f8007388 */ /* 0x0203e40000000c00 */
.L_x_1795:
[----:B------:R-:W-:Y:S05]  /*10d20*/  BSYNC B1 ;  /* 0x0000000000017941 */ /* 0x000fea0003800000 */
.L_x_1794:
        /* <DEDUP_REMOVED lines=18> */
[----:B--2---:R-:W-:Y:S02]  /*10e50*/  LOP3.LUT R19, R2, 0xffff0000, RZ, 0xc0, !PT ;  /* 0xffff000002137812 */ /* 0x004fe400078ec0ff */
[C---:B------:R-:W-:Y:S01]  /*10e60*/  LOP3.LUT R16, R3.reuse, 0xffff0000, RZ, 0xc0, !PT ;  /* 0xffff000003107812 */ /* 0x040fe200078ec0ff */
[----:B------:R-:W-:Y:S01]  /*10e70*/  IMAD.U32 R3, R3, 0x10000, RZ ;  /* 0x0001000003037824 */ /* 0x000fe200078e00ff */
[----:B---3--:R-:W-:Y:S01]  /*10e80*/  LOP3.LUT R28, R4, 0xffff0000, RZ, 0xc0, !PT ;  /* 0xffff0000041c7812 */ /* 0x008fe200078ec0ff */
[----:B------:R-:W-:Y:S01]  /*10e90*/  FMUL.FTZ R17, R11, R19 ;  /* 0x000000130b117220 */ /* 0x000fe20000410000 */
[----:B------:R-:W-:Y:S01]  /*10ea0*/  LOP3.LUT R26, R5, 0xffff0000, RZ, 0xc0, !PT ;  /* 0xffff0000051a7812 */ /* 0x000fe200078ec0ff */
[----:B------:R-:W-:Y:S01]  /*10eb0*/  FMUL.FTZ R18, R27, R16 ;  /* 0x000000101b127220 */ /* 0x000fe20000410000 */
[----:B------:R-:W-:Y:S01]  /*10ec0*/  SHF.L.U32 R2, R2, 0x10, RZ ;  /* 0x0000001002027819 */ /* 0x000fe200000006ff */
[-C--:B------:R-:W-:Y:S01]  /*10ed0*/  FMUL.FTZ R11, R11, R28.reuse ;  /* 0x0000001c0b0b7220 */ /* 0x080fe20000410000 */
[----:B------:R-:W-:Y:S01]  /*10ee0*/  SHF.L.U32 R4, R4, 0x10, RZ ;  /* 0x0000001004047819 */ /* 0x000fe200000006ff */
[----:B------:R-:W-:Y:S01]  /*10ef0*/  FFMA.FTZ R17, R12, R28, -R17 ;  /* 0x0000001c0c117223 */ /* 0x000fe20000010811 */
[----:B------:R-:W-:Y:S01]  /*10f00*/  SHF.L.U32 R5, R5, 0x10, RZ ;  /* 0x0000001005057819 */ /* 0x000fe200000006ff */
[----:B------:R-:W-:-:S02]  /*10f10*/  FMUL.FTZ R27, R27, R26 ;  /* 0x0000001a1b1b7220 */ /* 0x000fc40000410000 */
        /* <DEDUP_REMOVED lines=10> */
[----:B------:R-:W-:Y:S01]  /*10fc0*/  FFMA.FTZ R16, R30, R5, -R16 ;  /* 0x000000051e107223 */ /* 0x000fe20000010810 */
[----:B------:R-:W-:Y:S01]  /*10fd0*/  F2FP.BF16.PACK_AB R2, R2, R11 ;  /* 0x0000000b0202723e */ /* 0x000fe200000010ff */
[----:B------:R-:W-:Y:S01]  /*10fe0*/  FFMA.FTZ R3, R30, R3, R32 ;  /* 0x000000031e037223 */ /* 0x000fe20000010020 */
[----:B------:R-:W-:-:S04]  /*10ff0*/  F2FP.BF16.PACK_AB R19, R27, R18 ;  /* 0x000000121b13723e */ /* 0x000fc800000010ff */
[----:B------:R-:W-:Y:S02]  /*11000*/  F2FP.BF16.PACK_AB R18, R3, R16 ;  /* 0x000000100312723e */ /* 0x000fe400000010ff */
[----:B------:R-:W-:Y:S02]  /*11010*/  MOV R16, R2 ;  /* 0x0000000200107202 */ /* 0x000fe40000000f00 */
.L_x_1801:
[----:B------:R-:W-:Y:S05]  /*11020*/  BSYNC B0 ;  /* 0x0000000000007941 */ /* 0x000fea0003800000 */
.L_x_1800:
[----:B-----5:R1:W-:Y:S02]  /*11030*/  STS.128 [R248+0x5800], R16 ;  /* 0x00580010f8007388 */ /* 0x0203e40000000c00 */
.L_x_1799:
[----:B------:R-:W-:Y:S05]  /*11040*/  BSYNC B1 ;  /* 0x0000000000017941 */ /* 0x000fea0003800000 */
.L_x_1798:
        /* <DEDUP_REMOVED lines=12> */
[----:B------:R-:W-:-:S02]  /*11110*/  SHF.L.U32 R9, R13, 0x10, RZ ;  /* 0x000000100d097819 */ /* 0x000fc400000006ff */
[C---:B------:R-:W-:Y:S02]  /*11120*/  LOP3.LUT R26, R15.reuse, 0xffff0000, RZ, 0xc0, !PT ;  /* 0xffff00000f1a7812 */ /* 0x040fe400078ec0ff */
[C---:B------:R-:W-:Y:S02]  /*11130*/  LOP3.LUT R19, R14.reuse, 0xffff0000, RZ, 0xc0, !PT ;  /* 0xffff00000e137812 */ /* 0x040fe400078ec0ff */
[----:B------:R-:W-:Y:S01]  /*11140*/  SHF.L.U32 R28, R15, 0x10, RZ ;  /* 0x000000100f1c7819 */ /* 0x000fe200000006ff */
[----:B------:R-:W-:Y:S01]  /*11150*/  IMAD.U32 R15, R14, 0x10000, RZ ;  /* 0x000100000e0f7824 */ /* 0x000fe200078e00ff */
        /* <DEDUP_REMOVED lines=18> */
[C---:B------:R-:W-:Y:S01]  /*11280*/  FFMA.FTZ R14, R28.reuse, R13, -R14 ;  /* 0x0000000d1c0e7223 */ /* 0x040fe2000001080e */
[----:B------:R-:W-:Y:S01]  /*11290*/  F2FP.BF16.PACK_AB R13, R7, R12 ;  /* 0x0000000c070d723e */ /* 0x000fe200000010ff */
        /* <DEDUP_REMOVED lines=8> */
.L_x_1803:
[----:B------:R-:W-:Y:S05]  /*11320*/  BSYNC B0 ;  /* 0x0000000000007941 */ /* 0x000fea0003800000 */
.L_x_1802:
[----:B-----5:R1:W-:Y:S01]  /*11330*/  STS.128 [R248+0x7800], R12 ;  /* 0x0078000cf8007388 */ /* 0x0203e20000000c00 */
[----:B------:R-:W-:Y:S05]  /*11340*/  BRA `(.L_x_1789) ;  /* 0x0000648000007947 */ /* 0x000fea0003800000 */
.L_x_1740:
        /* <DEDUP_REMOVED lines=20> */
[----:B------:R-:W3:Y:S01]  /*11490*/  LD.E.128 R24, [R24.64] ;  /* 0x0000000618187980 */ /* 0x000ee2000c101d00 */
[----:B------:R-:W-:Y:S02]  /*114a0*/  @P0 IADD3 R33, -R2, RZ, RZ ;  /* 0x000000ff02210210 */ /* 0x000fe40007ffe1ff */
[----:B------:R-:W-:Y:S02]  /*114b0*/  LEA.HI.X R29, R31, R23, R29, 0x1, P1 ;  /* 0x000000171f1d7211 */ /* 0x000fe400008f0c1d */
[----:B------:R-:W-:-:S04]  /*114c0*/  IADD3 R35, P1, R33, R3, RZ ;  /* 0x0000000321237210 */ /* 0x000fc80007f3e0ff */
[----:B------:R-:W4:Y:S01]  /*114d0*/  LD.E.128 R28, [R28.64] ;  /* 0x000000061c1c7980 */ /* 0x000f22000c101d00 */
[----:B------:R-:W-:Y:S02]  /*114e0*/  LEA.HI.X.SX32 R33, R33, R4, 0x1, P1 ;  /* 0x0000000421217211 */ /* 0x000fe400008f0eff */
[----:B------:R-:W-:-:S04]  /*114f0*/  LEA R32, P1, R35, R40, 0x1 ;  /* 0x0000002823207211 */ /* 0x000fc800078208ff */
[----:B------:R-:W-:-:S06]  /*11500*/  LEA.HI.X R33, R35, R41, R33, 0x1, P1 ;  /* 0x0000002923217211 */ /* 0x000fcc00008f0c21 */
[----:B--2---:R-:W2:Y:S01]  /*11510*/  LD.E.128 R32, [R32.64] ;  /* 0x0000000620207980 */ /* 0x004ea2000c101d00 */
        /* <DEDUP_REMOVED lines=8> */
[C---:B---3--:R-:W-:Y:S01]  /*115a0*/  IMAD.U32 R39, R24.reuse, 0x10000, RZ ;  /* 0x0001000018277824 */ /* 0x048fe200078e00ff */
[----:B------:R-:W-:Y:S01]  /*115b0*/  LOP3.LUT R38, R24, 0xffff0000, RZ, 0xc0, !PT ;  /* 0xffff000018267812 */ /* 0x000fe200078ec0ff */
[----:B------:R-:W-:Y:S01]  /*115c0*/  IMAD.U32 R49, R26, 0x10000, RZ ;  /* 0x000100001a317824 */ /* 0x000fe200078e00ff */
[C---:B------:R-:W-:Y:S02]  /*115d0*/  SHF.L.U32 R24, R25.reuse, 0x10, RZ ;  /* 0x0000001019187819 */ /* 0x040fe400000006ff */
[----:B------:R-:W-:Y:S02]  /*115e0*/  LOP3.LUT R50, R25, 0xffff0000, RZ, 0xc0, !PT ;  /* 0xffff000019327812 */ /* 0x000fe400078ec0ff */
[C---:B------:R-:W-:Y:S02]  /*115f0*/  SHF.L.U32 R25, R27.reuse, 0x10, RZ ;  /* 0x000000101b197819 */ /* 0x040fe400000006ff */
[----:B------:R-:W-:Y:S01]  /*11600*/  LOP3.LUT R53, R27, 0xffff0000, RZ, 0xc0, !PT ;  /* 0xffff00001b357812 */ /* 0x000fe200078ec0ff */
[C---:B----4-:R-:W-:Y:S01]  /*11610*/  IMAD.U32 R52, R28.reuse, 0x10000, RZ ;  /* 0x000100001c347824 */ /* 0x050fe200078e00ff */
        /* <DEDUP_REMOVED lines=14> */
[----:B--2---:R-:W-:Y:S01]  /*11700*/  LOP3.LUT R31, R34, 0xffff0000, RZ, 0xc0, !PT ;  /* 0xffff0000221f7812 */ /* 0x004fe200078ec0ff */
[----:B------:R-:W-:-:S02]  /*11710*/  @!P0 FADD.FTZ R30, -R30, -RZ ;  /* 0x800000ff1e1e8221 */ /* 0x000fc40000010100 */
[----:B------:R-:W-:Y:S02]  /*11720*/  @!P0 FADD.FTZ R54, -R54, -RZ ;  /* 0x800000ff36368221 */ /* 0x000fe40000010100 */
[----:B------:R-:W-:Y:S02]  /*11730*/  FMUL.FTZ R26, R26, R29 ;  /* 0x0000001d1a1a7220 */ /* 0x000fe40000410000 */
        /* <DEDUP_REMOVED lines=26> */
.L_x_1809:
[----:B------:R-:W-:Y:S05]  /*118e0*/  BSYNC B0 ;  /* 0x0000000000007941 */ /* 0x000fea0003800000 */
.L_x_1808:
[----:B-----5:R3:W-:Y:S02]  /*118f0*/  STS.128 [R248], R36 ;  /* 0x00000024f8007388 */ /* 0x0207e40000000c00 */
.L_x_1807:
[----:B------:R-:W-:Y:S05]  /*11900*/  BSYNC B1 ;  /* 0x0000000000017941 */ /* 0x000fea0003800000 */
.L_x_1806:
        /* <DEDUP_REMOVED lines=35> */
[C---:B--2---:R-:W-:Y:S01]  /*11b40*/  IMAD.U32 R39, R24.reuse, 0x10000, RZ ;  /* 0x0001000018277824 */ /* 0x044fe200078e00ff */
[----:B------:R-:W-:Y:S01]  /*11b50*/  LOP3.LUT R38, R24, 0xffff0000, RZ, 0xc0, !PT ;  /* 0xffff000018267812 */ /* 0x000fe200078ec0ff */
[----:B------:R-:W-:Y:S01]  /*11b60*/  IMAD.U32 R49, R26, 0x10000, RZ ;  /* 0x000100001a317824 */ /* 0x000fe200078e00ff */
[C---:B------:R-:W-:Y:S02]  /*11b70*/  SHF.L.U32 R24, R25.reuse, 0x10, RZ ;  /* 0x0000001019187819 */ /* 0x040fe400000006ff */
[----:B------:R-:W-:Y:S02]  /*11b80*/  LOP3.LUT R50, R25, 0xffff0000, RZ, 0xc0, !PT ;  /* 0xffff000019327812 */ /* 0x000fe400078ec0ff */
[C---:B------:R-:W-:Y:S02]  /*11b90*/  SHF.L.U32 R25, R27.reuse, 0x10, RZ ;  /* 0x000000101b197819 */ /* 0x040fe400000006ff */
[----:B------:R-:W-:Y:S01]  /*11ba0*/  LOP3.LUT R53, R27, 0xffff0000, RZ, 0xc0, !PT ;  /* 0xffff00001b357812 */ /* 0x000fe200078ec0ff */
[C---:B---3--:R-:W-:Y:S01]  /*11bb0*/  IMAD.U32 R52, R28.reuse, 0x10000, RZ ;  /* 0x000100001c347824 */ /* 0x048fe200078e00ff */
        /* <DEDUP_REMOVED lines=44> */
.L_x_1813:
[----:B------:R-:W-:Y:S05]  /*11e80*/  BSYNC B0 ;  /* 0x0000000000007941 */ /* 0x000fea0003800000 */
.L_x_1812:
[----:B-----5:R1:W-:Y:S02]  /*11e90*/  STS.128 [R248+0x2000], R36 ;  /* 0x00200024f8007388 */ /* 0x0203e40000000c00 */
.L_x_1811:
[----:B------:R-:W-:Y:S05]  /*11ea0*/  BSYNC B1 ;  /* 0x0000000000017941 */ /* 0x000fea0003800000 */
.L_x_1810:
        /* <DEDUP_REMOVED lines=18> */
[----:B------:R-:W3:Y:S01]  /*11fd0*/  LD.E.128 R24, [R24.64+0x100] ;  /* 0x0001000618187980 */ /* 0x000ee2000c101d00 */
[----:B------:R-:W-:Y:S02]  /*11fe0*/  @P0 IADD3 R33, -R2, RZ, RZ ;  /* 0x000000ff02210210 */ /* 0x000fe40007ffe1ff */
[----:B------:R-:W-:Y:S02]  /*11ff0*/  LEA.HI.X R29, R31, R23, R29, 0x1, P1 ;  /* 0x000000171f1d7211 */ /* 0x000fe400008f0c1d */
[----:B------:R-:W-:-:S04]  /*12000*/  IADD3 R35, P1, R33, R3, RZ ;  /* 0x0000000321237210 */ /* 0x000fc80007f3e0ff */
[----:B--2---:R-:W2:Y:S01]  /*12010*/  LD.E.128 R28, [R28.64+0x100] ;  /* 0x000100061c1c7980 */ /* 0x004ea2000c101d00 */
        /* <DEDUP_REMOVED lines=64> */
.L_x_1817:
[----:B------:R-:W-:Y:S05]  /*12420*/  BSYNC B0 ;  /* 0x0000000000007941 */ /* 0x000fea0003800000 */
.L_x_1816:
[----:B-----5:R3:W-:Y:S02]  /*12430*/  STS.128 [R248+0x4000], R36 ;  /* 0x00400024f8007388 */ /* 0x0207e40000000c00 */
.L_x_1815:
[----:B------:R-:W-:Y:S05]  /*12440*/  BSYNC B1 ;  /* 0x0000000000017941 */ /* 0x000fea0003800000 */
.L_x_1814:
[----:B------:R-:W-:-:S13]  /*12450*/  ISETP.GE.AND P0, PT, R10, R9, PT ;  /* 0x000000090a00720c */ /* 0x000fda0003f06270 */
        /* <DEDUP_REMOVED lines=27> */
[C---:B-1----:R-:W-:Y:S01]  /*12610*/  IMAD.U32 R44, R38.reuse, 0x10000, RZ ;  /* 0x00010000262c7824 */ /* 0x042fe200078e00ff */
        /* <DEDUP_REMOVED lines=57> */
.L_x_1819:
[----:B------:R-:W-:Y:S05]  /*129b0*/  BSYNC B0 ;  /* 0x0000000000007941 */ /* 0x000fea0003800000 */
.L_x_1818:
[----:B-----5:R3:W-:Y:S02]  /*129c0*/  STS.128 [R248+0x6000], R36 ;  /* 0x00600024f8007388 */ /* 0x0207e40000000c00 */
.L_x_1805:
[----:B------:R-:W-:Y:S05]  /*129d0*/  BSYNC B2 ;  /* 0x0000000000027941 */ /* 0x000fea0003800000 */
.L_x_1804:
        /* <DEDUP_REMOVED lines=27> */
[----:B--2---:R-:W2:Y:S01]  /*12b90*/  LD.E.128 R28, [R28.64] ;  /* 0x000000061c1c7980 */ /* 0x004ea2000c101d00 */
[----:B------:R-:W-:Y:S02]  /*12ba0*/  LEA.HI.X.SX32 R33, R33, R4, 0x1, P1 ;  /* 0x0000000421217211 */ /* 0x000fe400008f0eff */
[----:B------:R-:W-:-:S04]  /*12bb0*/  LEA R32, P1, R35, R40, 0x1 ;  /* 0x0000002823207211 */ /* 0x000fc800078208ff */
[----:B------:R-:W-:-:S06]  /*12bc0*/  LEA.HI.X R33, R35, R41, R33, 0x1, P1 ;  /* 0x0000002923217211 */ /* 0x000fcc00008f0c21 */
[----:B----4-:R-:W4:Y:S01]  /*12bd0*/  LD.E.128 R32, [R32.64] ;  /* 0x0000000620207980 */ /* 0x010f22000c101d00 */
        /* <DEDUP_REMOVED lines=36> */
[----:B------:R-:W-:Y:S02]  /*12e20*/  @!P0 FADD.FTZ R31, -R31, -RZ ;  /* 0x800000ff1f1f8221 */ /* 0x000fe40000010100 */
[----:B------:R-:W-:Y:S02]  /*12e30*/  FMUL.FTZ R26, R26, R29 ;  /* 0x0000001d1a1a7220 */ /* 0x000fe40000410000 */
[----:B------:R-:W-:Y:S01]  /*12e40*/  FMUL.FTZ R28, R25, R28 ;  /* 0x0000001c191c7220 */ /* 0x000fe20000410000 */
[C---:B------:R-:W-:Y:S01]  /*12e50*/  LOP3.LUT R25, R32.reuse, 0xffff0000, RZ, 0xc0, !PT ;  /* 0xffff000020197812 */ /* 0x040fe200078ec0ff */
[----:B------:R-:W-:Y:S01]  /*12e60*/  IMAD.U32 R29, R32, 0x10000, RZ ;  /* 0x00010000201d7824 */ /* 0x000fe200078e00ff */
[C---:B------:R-:W-:Y:S01]  /*12e70*/  LOP3.LUT R32, R34.reuse, 0xffff0000, RZ, 0xc0, !PT ;  /* 0xffff000022207812 */ /* 0x040fe200078ec0ff */
        /* <DEDUP_REMOVED lines=18> */
.L_x_1825:
[----:B------:R-:W-:Y:S05]  /*12fa0*/  BSYNC B0 ;  /* 0x0000000000007941 */ /* 0x000fea0003800000 */
.L_x_1824:
[----:B-----5:R3:W-:Y:S02]  /*12fb0*/  STS.128 [R248+0x800], R36 ;  /* 0x00080024f8007388 */ /* 0x0207e40000000c00 */
.L_x_1823:
[----:B------:R-:W-:Y:S05]  /*12fc0*/  BSYNC B1 ;  /* 0x0000000000017941 */ /* 0x000fea0003800000 */
.L_x_1822:
        /* <DEDUP_REMOVED lines=87> */
.L_x_1829:
[----:B------:R-:W-:Y:S05]  /*13540*/  BSYNC B0 ;  /* 0x0000000000007941 */ /* 0x000fea0003800000 */
.L_x_1828:
[----:B-----5:R3:W-:Y:S02]  /*13550*/  STS.128 [R248+0x2800], R36 ;  /* 0x00280024f8007388 */ /* 0x0207e40000000c00 */
.L_x_1827:
[----:B------:R-:W-:Y:S05]  /*13560*/  BSYNC B1 ;  /* 0x0000000000017941 */ /* 0x000fea0003800000 */
.L_x_1826:
        /* <DEDUP_REMOVED lines=87> */
.L_x_1833:
[----:B------:R-:W-:Y:S05]  /*13ae0*/  BSYNC B0 ;  /* 0x0000000000007941 */ /* 0x000fea0003800000 */
.L_x_1832:
[----:B-----5:R3:W-:Y:S02]  /*13af0*/  STS.128 [R248+0x4800], R36 ;  /* 0x00480024f8007388 */ /* 0x0207e40000000c00 */
.L_x_1831:
[----:B------:R-:W-:Y:S05]  /*13b00*/  BSYNC B1 ;  /* 0x0000000000017941 */ /* 0x000fea0003800000 */
.L_x_1830:
        /* <DEDUP_REMOVED lines=26> */
[C---:B-1---5:R-:W-:Y:S01]  /*13cb0*/  IMAD.U32 R42, R36.reuse, 0x10000, RZ ;  /* 0x00010000242a7824 */ /* 0x062fe200078e00ff */
        /* <DEDUP_REMOVED lines=59> */
.L_x_1835:
[----:B------:R-:W-:Y:S05]  /*14070*/  BSYNC B0 ;  /* 0x0000000000007941 */ /* 0x000fea0003800000 */
.L_x_1834:
[----:B-----5:R3:W-:Y:S02]  /*14080*/  STS.128 [R248+0x6800], R36 ;  /* 0x00680024f8007388 */ /* 0x0207e40000000c00 */
.L_x_1821:
[----:B------:R-:W-:Y:S05]  /*14090*/  BSYNC B2 ;  /* 0x0000000000027941 */ /* 0x000fea0003800000 */
.L_x_1820:
        /* <DEDUP_REMOVED lines=40> */
[C---:B---3--:R-:W-:Y:S01]  /*14320*/  IMAD.U32 R45, R24.reuse, 0x10000, RZ ;  /* 0x00010000182d7824 */ /* 0x048fe200078e00ff */
        /* <DEDUP_REMOVED lines=51> */
.L_x_1841:
[----:B------:R-:W-:Y:S05]  /*14660*/  BSYNC B0 ;  /* 0x0000000000007941 */ /* 0x000fea0003800000 */
.L_x_1840:
[----:B-----5:R3:W-:Y:S02]  /*14670*/  STS.128 [R248+0x1000], R36 ;  /* 0x00100024f8007388 */ /* 0x0207e40000000c00 */
.L_x_1839:
[----:B------:R-:W-:Y:S05]  /*14680*/  BSYNC B1 ;  /* 0x0000000000017941 */ /* 0x000fea0003800000 */
.L_x_1838:
        /* <DEDUP_REMOVED lines=87> */
.L_x_1845:
[----:B------:R-:W-:Y:S05]  /*14c00*/  BSYNC B0 ;  /* 0x0000000000007941 */ /* 0x000fea0003800000 */
.L_x_1844:
[----:B-----5:R3:W-:Y:S02]  /*14c10*/  STS.128 [R248+0x3000], R36 ;  /* 0x00300024f8007388 */ /* 0x0207e40000000c00 */
.L_x_1843:
[----:B------:R-:W-:Y:S05]  /*14c20*/  BSYNC B1 ;  /* 0x0000000000017941 */ /* 0x000fea0003800000 */
.L_x_1842:
        /* <DEDUP_REMOVED lines=87> */
.L_x_1849:
[----:B------:R-:W-:Y:S05]  /*151a0*/  BSYNC B0 ;  /* 0x0000000000007941 */ /* 0x000fea0003800000 */
.L_x_1848:
[----:B-----5:R3:W-:Y:S02]  /*151b0*/  STS.128 [R248+0x5000], R36 ;  /* 0x00500024f8007388 */ /* 0x0207e40000000c00 */
.L_x_1847:
[----:B------:R-:W-:Y:S05]  /*151c0*/  BSYNC B1 ;  /* 0x0000000000017941 */ /* 0x000fea0003800000 */
.L_x_1846:
        /* <DEDUP_REMOVED lines=15> */
[----:B-1----:R-:W-:Y:S01]  /*152c0*/  IMAD.MOV.U32 R19, RZ, RZ, RZ ;  /* 0x000000ffff137224 */ /* 0x002fe200078e00ff */
[C---:B------:R-:W-:Y:S01]  /*152d0*/  LEA R32, P1, R33.reuse, R22, 0x1 ;  /* 0x0000001621207211 */ /* 0x040fe200078208ff */
[----:B--2---:R-:W2:Y:S01]  /*152e0*/  LD.E.128 R28, [R28.64+0x180] ;  /* 0x000180061c1c7980 */ /* 0x004ea2000c101d00 */
[----:B------:R-:W-:Y:S02]  /*152f0*/  @P0 IADD3 R19, -R2, RZ, RZ ;  /* 0x000000ff02130210 */ /* 0x000fe40007ffe1ff */
[----:B------:R-:W-:Y:S02]  /*15300*/  LEA.HI.X R33, R33, R23, R8, 0x1, P1 ;  /* 0x0000001721217211 */ /* 0x000fe400008f0c08 */
[----:B---3--:R-:W-:-:S04]  /*15310*/  IADD3 R37, P1, R19, R3, RZ ;  /* 0x0000000313257210 */ /* 0x008fc80007f3e0ff */
[----:B------:R-:W3:Y:S01]  /*15320*/  LD.E.128 R32, [R32.64+0x180] ;  /* 0x0001800620207980 */ /* 0x000ee2000c101d00 */
        /* <DEDUP_REMOVED lines=18> */
[----:B------:R-:W-:Y:S01]  /*15450*/  SHF.L.U32 R28, R31, 0x10, RZ ;  /* 0x000000101f1c7819 */ /* 0x000fe200000006ff */
[C---:B---3--:R-:W-:Y:S01]  /*15460*/  IMAD.U32 R49, R32.reuse, 0x10000, RZ ;  /* 0x0001000020317824 */ /* 0x048fe200078e00ff */
[----:B------:R-:W-:Y:S01]  /*15470*/  LOP3.LUT R30, R32, 0xffff0000, RZ, 0xc0, !PT ;  /* 0xffff0000201e7812 */ /* 0x000fe200078ec0ff */
[C---:B------:R-:W-:Y:S01]  /*15480*/  IMAD.U32 R51, R34.reuse, 0x10000, RZ ;  /* 0x0001000022337824 */ /* 0x040fe200078e00ff */
[----:B------:R-:W-:Y:S01]  /*15490*/  LOP3.LUT R32, R34, 0xffff0000, RZ, 0xc0, !PT ;  /* 0xffff000022207812 */ /* 0x000fe200078ec0ff */
[----:B------:R-:W-:Y:S01]  /*154a0*/  @!P0 FADD.FTZ R49, -R49, -RZ ;  /* 0x800000ff31318221 */ /* 0x000fe20000010100 */
[----:B------:R-:W-:Y:S01]  /*154b0*/  LOP3.LUT R48, R31, 0xffff0000, RZ, 0xc0, !PT ;  /* 0xffff00001f307812 */ /* 0x000fe200078ec0ff */
[----:B------:R-:W-:Y:S01]  /*154c0*/  @!P0 FADD.FTZ R30, -R30, -RZ ;  /* 0x800000ff1e1e8221 */ /* 0x000fe20000010100 */
[C---:B------:R-:W-:Y:S01]  /*154d0*/  SHF.L.U32 R31, R33.reuse, 0x10, RZ ;  /* 0x00000010211f7819 */ /* 0x040fe200000006ff */
[----:B------:R-:W-:Y:S01]  /*154e0*/  @!P0 FADD.FTZ R32, -R32, -RZ ;  /* 0x800000ff20208221 */ /* 0x000fe20000010100 */
[----:B------:R-:W-:Y:S01]  /*154f0*/  LOP3.LUT R50, R33, 0xffff0000, RZ, 0xc0, !PT ;  /* 0xffff000021327812 */ /* 0x000fe200078ec0ff */
[----:B------:R-:W-:Y:S01]  /*15500*/  @!P0 FADD.FTZ R51, -R51, -RZ ;  /* 0x800000ff33338221 */ /* 0x000fe20000010100 */
[----:B------:R-:W-:Y:S01]  /*15510*/  SHF.L.U32 R33, R35, 0x10, RZ ;  /* 0x0000001023217819 */ /* 0x000fe200000006ff */
[----:B------:R-:W-:Y:S01]  /*15520*/  @!P0 FADD.FTZ R31, -R31, -RZ ;  /* 0x800000ff1f1f8221 */ /* 0x000fe20000010100 */
[----:B------:R-:W-:Y:S01]  /*15530*/  LOP3.LUT R35, R35, 0xffff0000, RZ, 0xc0, !PT ;  /* 0xffff000023237812 */ /* 0x000fe200078ec0ff */
[----:B------:R-:W-:Y:S01]  /*15540*/  @!P0 FADD.FTZ R50, -R50, -RZ ;  /* 0x800000ff32328221 */ /* 0x000fe20000010100 */
[----:B----4-:R-:W-:Y:S01]  /*15550*/  LOP3.LUT R34, R38, 0xffff0000, RZ, 0xc0, !PT ;  /* 0xffff000026227812 */ /* 0x010fe200078ec0ff */
[----:B------:R-:W-:Y:S01]  /*15560*/  FMUL.FTZ R32, R29, R32 ;  /* 0x000000201d207220 */ /* 0x000fe20000410000 */
[----:B------:R-:W-:Y:S01]  /*15570*/  SHF.L.U32 R29, R37, 0x10, RZ ;  /* 0x00000010251d7819 */ /* 0x000fe200000006ff */
[----:B------:R-:W-:Y:S01]  /*15580*/  FMUL.FTZ R27, R27, R30 ;  /* 0x0000001e1b1b7220 */ /* 0x000fe20000410000 */
[----:B------:R-:W-:Y:S01]  /*15590*/  LOP3.LUT R37, R37, 0xffff0000, RZ, 0xc0, !PT ;  /* 0xffff000025257812 */ /* 0x000fe200078ec0ff */
[----:B------:R-:W-:Y:S01]  /*155a0*/  FMUL.FTZ R26, R26, R31 ;  /* 0x0000001f1a1a7220 */ /* 0x000fe20000410000 */
[----:B------:R-:W-:Y:S01]  /*155b0*/  LOP3.LUT R30, R36, 0xffff0000, RZ, 0xc0, !PT ;  /* 0xffff0000241e7812 */ /* 0x000fe200078ec0ff */
[----:B------:R-:W-:-:S02]  /*155c0*/  FMUL.FTZ R47, R47, R50 ;  /* 0x000000322f2f7220 */ /* 0x000fc40000410000 */
[----:B------:R-:W-:Y:S02]  /*155d0*/  @!P0 FADD.FTZ R33, -R33, -RZ ;  /* 0x800000ff21218221 */ /* 0x000fe40000010100 */
[----:B------:R-:W-:Y:S02]  /*155e0*/  IMAD.U32 R31, R36, 0x10000, RZ ;  /* 0x00010000241f7824 */ /* 0x000fe400078e00ff */
[----:B------:R-:W-:Y:S02]  /*155f0*/  @!P0 FADD.FTZ R35, -R35, -RZ ;  /* 0x800000ff23238221 */ /* 0x000fe40000010100 */
[----:B------:R-:W-:Y:S02]  /*15600*/  FMUL.FTZ R51, R46, R51 ;  /* 0x000000332e337220 */ /* 0x000fe40000410000 */
[----:B------:R-:W-:Y:S01]  /*15610*/  IMAD.U32 R36, R38, 0x10000, RZ ;  /* 0x0001000026247824 */ /* 0x000fe200078e00ff */
[C---:B------:R-:W-:Y:S01]  /*15620*/  LOP3.LUT R38, R39.reuse, 0xffff0000, RZ, 0xc0, !PT ;  /* 0xffff000027267812 */ /* 0x040fe200078ec0ff */
[----:B------:R-:W-:Y:S01]  /*15630*/  FMUL.FTZ R28, R28, R33 ;  /* 0x000000211c1c7220 */ /* 0x000fe20000410000 */
[----:B------:R-:W-:Y:S01]  /*15640*/  SHF.L.U32 R33, R39, 0x10, RZ ;  /* 0x0000001027217819 */ /* 0x000fe200000006ff */
[----:B------:R-:W-:-:S02]  /*15650*/  FFMA.FTZ R26, R43, R29, R26 ;  /* 0x0000001d2b1a7223 */ /* 0x000fc4000001001a */
[----:B------:R-:W-:Y:S02]  /*15660*/  FFMA.FTZ R37, R8, R37, R47 ;  /* 0x0000002508257223 */ /* 0x000fe4000001002f */
[----:B------:R-:W-:Y:S02]  /*15670*/  FMUL.FTZ R44, R44, R49 ;  /* 0x000000312c2c7220 */ /* 0x000fe40000410000 */
[----:B------:R-:W-:Y:S01]  /*15680*/  FMUL.FTZ R35, R48, R35 ;  /* 0x0000002330237220 */ /* 0x000fe20000410000 */
[----:B------:R-:W-:Y:S01]  /*15690*/  F2FP.BF16.PACK_AB R26, R37, R26 ;  /* 0x0000001a251a723e */ /* 0x000fe200000010ff */
        /* <DEDUP_REMOVED lines=11> */
.L_x_1851:
[----:B------:R-:W-:Y:S05]  /*15750*/  BSYNC B0 ;  /* 0x0000000000007941 */ /* 0x000fea0003800000 */
.L_x_1850:
[----:B-----5:R1:W-:Y:S02]  /*15760*/  STS.128 [R248+0x7000], R24 ;  /* 0x00700018f8007388 */ /* 0x0203e40000000c00 */
.L_x_1837:
[----:B------:R-:W-:Y:S05]  /*15770*/  BSYNC B2 ;  /* 0x0000000000027941 */ /* 0x000fea0003800000 */
.L_x_1836:
        /* <DEDUP_REMOVED lines=8> */
[----:B-1----:R1:W5:Y:S01]  /*15800*/  LD.E.128 R24, [R14.64] ;  /* 0x000000060e187980 */ /* 0x002362000c101d00 */
        /* <DEDUP_REMOVED lines=82> */
.L_x_1855:
[----:B------:R-:W-:Y:S05]  /*15d30*/  BSYNC B0 ;  /* 0x0000000000007941 */ /* 0x000fea0003800000 */
.L_x_1854:
[----:B-----5:R1:W-:Y:S02]  /*15d40*/  STS.128 [R248+0x1800], R24 ;  /* 0x00180018f8007388 */ /* 0x0203e40000000c00 */
.L_x_1853:
[----:B------:R-:W-:Y:S05]  /*15d50*/  BSYNC B1 ;  /* 0x0000000000017941 */ /* 0x000fea0003800000 */
.L_x_1852:
        /* <DEDUP_REMOVED lines=28> */
[----:B------:R-:W-:Y:S01]  /*15f20*/  IMAD.U32 R38, R17, 0x10000, RZ ;  /* 0x0001000011267824 */ /* 0x000fe200078e00ff */
[----:B------:R-:W-:Y:S01]  /*15f30*/  LOP3.LUT R13, R16, 0xffff0000, RZ, 0xc0, !PT ;  /* 0xffff0000100d7812 */ /* 0x000fe200078ec0ff */
[----:B------:R-:W-:Y:S01]  /*15f40*/  IMAD.U32 R42, R19, 0x10000, RZ ;  /* 0x00010000132a7824 */ /* 0x000fe200078e00ff */
[----:B------:R-:W-:Y:S02]  /*15f50*/  LOP3.LUT R12, R17, 0xffff0000, RZ, 0xc0, !PT ;  /* 0xffff0000110c7812 */ /* 0x000fe400078ec0ff */
[C---:B------:R-:W-:Y:S02]  /*15f60*/  SHF.L.U32 R37, R18.reuse, 0x10, RZ ;  /* 0x0000001012257819 */ /* 0x040fe400000006ff */
[----:B------:R-:W-:Y:S02]  /*15f70*/  LOP3.LUT R17, R18, 0xffff0000, RZ, 0xc0, !PT ;  /* 0xffff000012117812 */ /* 0x000fe400078ec0ff */
[----:B------:R-:W-:-:S02]  /*15f80*/  LOP3.LUT R16, R19, 0xffff0000, RZ, 0xc0, !PT ;  /* 0xffff000013107812 */ /* 0x000fc400078ec0ff */
[C---:B--2---:R-:W-:Y:S01]  /*15f90*/  SHF.L.U32 R39, R24.reuse, 0x10, RZ ;  /* 0x0000001018277819 */ /* 0x044fe200000006ff */
[----:B------:R-:W-:Y:S01]  /*15fa0*/  IMAD.U32 R18, R25, 0x10000, RZ ;  /* 0x0001000019127824 */ /* 0x000fe200078e00ff */
[----:B------:R-:W-:Y:S01]  /*15fb0*/  LOP3.LUT R19, R24, 0xffff0000, RZ, 0xc0, !PT ;  /* 0xffff000018137812 */ /* 0x000fe200078ec0ff */
[----:B------:R-:W-:Y:S01]  /*15fc0*/  IMAD.U32 R24, R27, 0x10000, RZ ;  /* 0x000100001b187824 */ /* 0x000fe200078e00ff */
[----:B------:R-:W-:Y:S02]  /*15fd0*/  LOP3.LUT R44, R25, 0xffff0000, RZ, 0xc0, !PT ;  /* 0xffff0000192c7812 */ /* 0x000fe400078ec0ff */
[C---:B------:R-:W-:Y:S02]  /*15fe0*/  SHF.L.U32 R43, R26.reuse, 0x10, RZ ;  /* 0x000000101a2b7819 */ /* 0x040fe400000006ff */
[----:B------:R-:W-:Y:S02]  /*15ff0*/  LOP3.LUT R25, R26, 0xffff0000, RZ, 0xc0, !PT ;  /* 0xffff00001a197812 */ /* 0x000fe400078ec0ff */
[----:B------:R-:W-:Y:S01]  /*16000*/  LOP3.LUT R45, R27, 0xffff0000, RZ, 0xc0, !PT ;  /* 0xffff00001b2d7812 */ /* 0x000fe200078ec0ff */
[----:B---3--:R-:W-:Y:S01]  /*16010*/  IMAD.U32 R27, R29, 0x10000, RZ ;  /* 0x000100001d1b7824 */ /* 0x008fe200078e00ff */
[----:B------:R-:W-:-:S02]  /*16020*/  SHF.L.U32 R46, R28, 0x10, RZ ;  /* 0x000000101c2e7819 */ /* 0x000fc400000006ff */
[----:B------:R-:W-:Y:S01]  /*16030*/  LOP3.LUT R26, R28, 0xffff0000, RZ, 0xc0, !PT ;  /* 0xffff00001c1a7812 */ /* 0x000fe200078ec0ff */
[----:B------:R-:W-:Y:S01]  /*16040*/  @!P0 FADD.FTZ R27, -R27, -RZ ;  /* 0x800000ff1b1b8221 */ /* 0x000fe20000010100 */
[----:B------:R-:W-:Y:S01]  /*16050*/  LOP3.LUT R47, R29, 0xffff0000, RZ, 0xc0, !PT ;  /* 0xffff00001d2f7812 */ /* 0x000fe200078ec0ff */
[----:B------:R-:W-:Y:S01]  /*16060*/  IMAD.U32 R29, R31, 0x10000, RZ ;  /* 0x000100001f1d7824 */ /* 0x000fe200078e00ff */
[----:B------:R-:W-:Y:S01]  /*16070*/  SHF.L.U32 R48, R30, 0x10, RZ ;  /* 0x000000101e307819 */ /* 0x000fe200000006ff */
[----:B------:R-:W-:Y:S01]  /*16080*/  @!P0 FADD.FTZ R26, -R26, -RZ ;  /* 0x800000ff1a1a8221 */ /* 0x000fe20000010100 */
[----:B------:R-:W-:Y:S01]  /*16090*/  LOP3.LUT R28, R30, 0xffff0000, RZ, 0xc0, !PT ;  /* 0xffff00001e1c7812 */ /* 0x000fe200078ec0ff */
[----:B------:R-:W-:Y:S01]  /*160a0*/  @!P0 FADD.FTZ R29, -R29, -RZ ;  /* 0x800000ff1d1d8221 */ /* 0x000fe20000010100 */
[----:B------:R-:W-:Y:S01]  /*160b0*/  LOP3.LUT R30, R31, 0xffff0000, RZ, 0xc0, !PT ;  /* 0xffff00001f1e7812 */ /* 0x000fe200078ec0ff */
[----:B------:R-:W-:Y:S02]  /*160c0*/  @!P0 FADD.FTZ R46, -R46, -RZ ;  /* 0x800000ff2e2e8221 */ /* 0x000fe40000010100 */
[----:B------:R-:W-:-:S02]  /*160d0*/  FMUL.FTZ R26, R19, R26 ;  /* 0x0000001a131a7220 */ /* 0x000fc40000410000 */
[----:B------:R-:W-:Y:S01]  /*160e0*/  @!P0 FADD.FTZ R30, -R30, -RZ ;  /* 0x800000ff1e1e8221 */ /* 0x000fe20000010100 */
[----:B----4-:R-:W-:Y:S01]  /*160f0*/  LOP3.LUT R19, R32, 0xffff0000, RZ, 0xc0, !PT ;  /* 0xffff000020137812 */ /* 0x010fe200078ec0ff */
[----:B------:R-:W-:Y:S01]  /*16100*/  @!P0 FADD.FTZ R28, -R28, -RZ ;  /* 0x800000ff1c1c8221 */ /* 0x000fe20000010100 */
[----:B------:R-:W-:Y:S01]  /*16110*/  SHF.L.U32 R31, R34, 0x10, RZ ;  /* 0x00000010221f7819 */ /* 0x000fe200000006ff */
[----:B------:R-:W-:Y:S01]  /*16120*/  FMUL.FTZ R29, R24, R29 ;  /* 0x0000001d181d7220 */ /* 0x000fe20000410000 */
[----:B------:R-:W-:Y:S01]  /*16130*/  SHF.L.U32 R24, R32, 0x10, RZ ;  /* 0x0000001020187819 */ /* 0x000fe200000006ff */
[----:B------:R-:W-:Y:S01]  /*16140*/  @!P0 FADD.FTZ R47, -R47, -RZ ;  /* 0x800000ff2f2f8221 */ /* 0x000fe20000010100 */
[----:B------:R-:W-:Y:S01]  /*16150*/  LOP3.LUT R32, R33, 0xffff0000, RZ, 0xc0, !PT ;  /* 0xffff000021207812 */ /* 0x000fe200078ec0ff */
[----:B------:R-:W-:Y:S02]  /*16160*/  FMUL.FTZ R39, R39, R46 ;  /* 0x0000002e27277220 */ /* 0x000fe40000410000 */
[----:B------:R-:W-:-:S02]  /*16170*/  @!P0 FADD.FTZ R48, -R48, -RZ ;  /* 0x800000ff30308221 */ /* 0x000fc40000010100 */
[----:B------:R-:W-:Y:S01]  /*16180*/  FMUL.FTZ R45, R45, R30 ;  /* 0x0000001e2d2d7220 */ /* 0x000fe20000410000 */
[----:B------:R-:W-:Y:S01]  /*16190*/  LOP3.LUT R30, R34, 0xffff0000, RZ, 0xc0, !PT ;  /* 0xffff0000221e7812 */ /* 0x000fe200078ec0ff */
[----:B------:R-:W-:Y:S01]  /*161a0*/  FMUL.FTZ R27, R18, R27 ;  /* 0x0000001b121b7220 */ /* 0x000fe20000410000 */
[----:B------:R-:W-:Y:S01]  /*161b0*/  LOP3.LUT R34, R35, 0xffff0000, RZ, 0xc0, !PT ;  /* 0xffff000023227812 */ /* 0x000fe200078ec0ff */
[----:B------:R-:W-:Y:S02]  /*161c0*/  FMUL.FTZ R28, R25, R28 ;  /* 0x0000001c191c7220 */ /* 0x000fe40000410000 */
[----:B------:R-:W-:Y:S02]  /*161d0*/  FMUL.FTZ R47, R44, R47 ;  /* 0x0000002f2c2f7220 */ /* 0x000fe40000410000 */
[----:B------:R-:W-:Y:S02]  /*161e0*/  IMAD.U32 R18, R33, 0x10000, RZ ;  /* 0x0001000021127824 */ /* 0x000fe400078e00ff */
[----:B------:R-:W-:-:S02]  /*161f0*/  IMAD.U32 R25, R35, 0x10000, RZ ;  /* 0x0001000023197824 */ /* 0x000fc400078e00ff */
[----:B------:R-:W-:Y:S02]  /*16200*/  FMUL.FTZ R48, R43, R48 ;  /* 0x000000302b307220 */ /* 0x000fe40000410000 */
[----:B------:R-:W-:Y:S02]  /*16210*/  FFMA.FTZ R24, R36, R24, R39 ;  /* 0x0000001824187223 */ /* 0x000fe40000010027 */
[----:B------:R-:W-:Y:S02]  /*16220*/  FFMA.FTZ R13, R13, R19, R26 ;  /* 0x000000130d0d7223 */ /* 0x000fe4000001001a */
[----:B------:R-:W-:Y:S02]  /*16230*/  FFMA.FTZ R18, R38, R18, R27 ;  /* 0x0000001226127223 */ /* 0x000fe4000001001b */
[----:B------:R-:W-:Y:S01]  /*16240*/  FFMA.FTZ R47, R12, R32, R47 ;  /* 0x000000200c2f7223 */ /* 0x000fe2000001002f */
[----:B------:R-:W-:Y:S01]  /*16250*/  F2FP.BF16.PACK_AB R24, R13, R24 ;  /* 0x000000180d18723e */ /* 0x000fe200000010ff */
[----:B------:R-:W-:-:S02]  /*16260*/  FFMA.FTZ R25, R42, R25, R29 ;  /* 0x000000192a197223 */ /* 0x000fc4000001001d */
[----:B------:R-:W-:Y:S02]  /*16270*/  FFMA.FTZ R16, R16, R34, R45 ;  /* 0x0000002210107223 */ /* 0x000fe4000001002d */
[----:B------:R-:W-:Y:S02]  /*16280*/  FFMA.FTZ R31, R37, R31, R48 ;  /* 0x0000001f251f7223 */ /* 0x000fe40000010030 */
[----:B------:R-:W-:Y:S01]  /*16290*/  FFMA.FTZ R28, R17, R30, R28 ;  /* 0x0000001e111c7223 */ /* 0x000fe2000001001c */
[----:B------:R-:W-:Y:S02]  /*162a0*/  F2FP.BF16.PACK_AB R17, R47, R18 ;  /* 0x000000122f11723e */ /* 0x000fe400000010ff */
[----:B------:R-:W-:Y:S02]  /*162b0*/  F2FP.BF16.PACK_AB R19, R16, R25 ;  /* 0x000000191013723e */ /* 0x000fe400000010ff */
[----:B------:R-:W-:Y:S02]  /*162c0*/  F2FP.BF16.PACK_AB R18, R28, R31 ;  /* 0x0000001f1c12723e */ /* 0x000fe400000010ff */
[----:B------:R-:W-:-:S02]  /*162d0*/  MOV R16, R24 ;  /* 0x0000001800107202 */ /* 0x000fc40000000f00 */
.L_x_1859:
[----:B------:R-:W-:Y:S05]  /*162e0*/  BSYNC B0 ;  /* 0x0000000000007941 */ /* 0x000fea0003800000 */
.L_x_1858:
[----:B-----5:R1:W-:Y:S02]  /*162f0*/  STS.128 [R248+0x3800], R16 ;  /* 0x00380010f8007388 */ /* 0x0203e40000000c00 */
.L_x_1857:
[----:B------:R-:W-:Y:S05]  /*16300*/  BSYNC B1 ;  /* 0x0000000000017941 */ /* 0x000fea0003800000 */
.L_x_1856:
        /* <DEDUP_REMOVED lines=27> */
[C---:B-----5:R-:W-:Y:S01]  /*164c0*/  LOP3.LUT R11, R17.reuse, 0xffff0000, RZ, 0xc0, !PT ;  /* 0xffff0000110b7812 */ /* 0x060fe200078ec0ff */
[----:B------:R-:W-:Y:S01]  /*164d0*/  IMAD.U32 R37, R17, 0x10000, RZ ;  /* 0x0001000011257824 */ /* 0x000fe200078e00ff */
[C---:B------:R-:W-:Y:S01]  /*164e0*/  SHF.L.U32 R36, R18.reuse, 0x10, RZ ;  /* 0x0000001012247819 */ /* 0x040fe200000006ff */
[C---:B------:R-:W-:Y:S01]  /*164f0*/  IMAD.U32 R39, R19.reuse, 0x10000, RZ ;  /* 0x0001000013277824 */ /* 0x040fe200078e00ff */
[----:B------:R-:W-:Y:S02]  /*16500*/  LOP3.LUT R17, R18, 0xffff0000, RZ, 0xc0, !PT ;  /* 0xffff000012117812 */ /* 0x000fe400078ec0ff */
[C---:B------:R-:W-:Y:S02]  /*16510*/  SHF.L.U32 R13, R16.reuse, 0x10, RZ ;  /* 0x00000010100d7819 */ /* 0x040fe400000006ff */
[----:B------:R-:W-:Y:S02]  /*16520*/  LOP3.LUT R12, R16, 0xffff0000, RZ, 0xc0, !PT ;  /* 0xffff0000100c7812 */ /* 0x000fe400078ec0ff */
[----:B------:R-:W-:Y:S01]  /*16530*/  LOP3.LUT R16, R19, 0xffff0000, RZ, 0xc0, !PT ;  /* 0xffff000013107812 */ /* 0x000fe200078ec0ff */
[C---:B--2---:R-:W-:Y:S01]  /*16540*/  IMAD.U32 R18, R25.reuse, 0x10000, RZ ;  /* 0x0001000019127824 */ /* 0x044fe200078e00ff */
[----:B------:R-:W-:-:S02]  /*16550*/  LOP3.LUT R43, R25, 0xffff0000, RZ, 0xc0, !PT ;  /* 0xffff0000192b7812 */ /* 0x000fc400078ec0ff */
[C---:B------:R-:W-:Y:S02]  /*16560*/  SHF.L.U32 R42, R26.reuse, 0x10, RZ ;  /* 0x000000101a2a7819 */ /* 0x040fe400000006ff */
[----:B------:R-:W-:Y:S02]  /*16570*/  LOP3.LUT R25, R26, 0xffff0000, RZ, 0xc0, !PT ;  /* 0xffff00001a197812 */ /* 0x000fe400078ec0ff */
[----:B------:R-:W-:Y:S02]  /*16580*/  SHF.L.U32 R38, R24, 0x10, RZ ;  /* 0x0000001018267819 */ /* 0x000fe400000006ff */
[C---:B---3--:R-:W-:Y:S02]  /*16590*/  SHF.L.U32 R45, R28.reuse, 0x10, RZ ;  /* 0x000000101c2d7819 */ /* 0x048fe400000006ff */
[----:B------:R-:W-:Y:S02]  /*165a0*/  LOP3.LUT R26, R28, 0xffff0000, RZ, 0xc0, !PT ;  /* 0xffff00001c1a7812 */ /* 0x000fe400078ec0ff */
[----:B------:R-:W-:Y:S01]  /*165b0*/  LOP3.LUT R28, R30, 0xffff0000, RZ, 0xc0, !PT ;  /* 0xffff00001e1c7812 */ /* 0x000fe200078ec0ff */
[----:B------:R-:W-:Y:S01]  /*165c0*/  @!P0 FADD.FTZ R45, -R45, -RZ ;  /* 0x800000ff2d2d8221 */ /* 0x000fe20000010100 */
[----:B------:R-:W-:Y:S01]  /*165d0*/  LOP3.LUT R19, R24, 0xffff0000, RZ, 0xc0, !PT ;  /* 0xffff000018137812 */ /* 0x000fe200078ec0ff */
[C---:B------:R-:W-:Y:S01]  /*165e0*/  IMAD.U32 R24, R27.reuse, 0x10000, RZ ;  /* 0x000100001b187824 */ /* 0x040fe200078e00ff */
[----:B------:R-:W-:Y:S01]  /*165f0*/  LOP3.LUT R44, R27, 0xffff0000, RZ, 0xc0, !PT ;  /* 0xffff00001b2c7812 */ /* 0x000fe200078ec0ff */
[C---:B------:R-:W-:Y:S01]  /*16600*/  IMAD.U32 R27, R29.reuse, 0x10000, RZ ;  /* 0x000100001d1b7824 */ /* 0x040fe200078e00ff */
[----:B------:R-:W-:Y:S01]  /*16610*/  LOP3.LUT R46, R29, 0xffff0000, RZ, 0xc0, !PT ;  /* 0xffff00001d2e7812 */ /* 0x000fe200078ec0ff */
[----:B------:R-:W-:Y:S01]  /*16620*/  @!P0 FADD.FTZ R28, -R28, -RZ ;  /* 0x800000ff1c1c8221 */ /* 0x000fe20000010100 */
[----:B------:R-:W-:Y:S01]  /*16630*/  SHF.L.U32 R47, R30, 0x10, RZ ;  /* 0x000000101e2f7819 */ /* 0x000fe200000006ff */
[C---:B------:R-:W-:Y:S01]  /*16640*/  IMAD.U32 R29, R31.reuse, 0x10000, RZ ;  /* 0x000100001f1d7824 */ /* 0x040fe200078e00ff */
[----:B------:R-:W-:Y:S01]  /*16650*/  LOP3.LUT R31, R31, 0xffff0000, RZ, 0xc0, !PT ;  /* 0xffff00001f1f7812 */ /* 0x000fe200078ec0ff */
[----:B------:R-:W-:-:S02]  /*16660*/  @!P0 FADD.FTZ R26, -R26, -RZ ;  /* 0x800000ff1a1a8221 */ /* 0x000fc40000010100 */
[----:B------:R-:W-:Y:S01]  /*16670*/  @!P0 FADD.FTZ R27, -R27, -RZ ;  /* 0x800000ff1b1b8221 */ /* 0x000fe20000010100 */
[----:B----4-:R-:W-:Y:S01]  /*16680*/  LOP3.LUT R30, R34, 0xffff0000, RZ, 0xc0, !PT ;  /* 0xffff0000221e7812 */ /* 0x010fe200078ec0ff */
[----:B------:R-:W-:Y:S02]  /*16690*/  @!P0 FADD.FTZ R46, -R46, -RZ ;  /* 0x800000ff2e2e8221 */ /* 0x000fe40000010100 */
[----:B------:R-:W-:Y:S02]  /*166a0*/  FMUL.FTZ R28, R25, R28 ;  /* 0x0000001c191c7220 */ /* 0x000fe40000410000 */
[C---:B------:R-:W-:Y:S01]  /*166b0*/  IMAD.U32 R25, R33.reuse, 0x10000, RZ ;  /* 0x0001000021197824 */ /* 0x040fe200078e00ff */
[----:B------:R-:W-:Y:S01]  /*166c0*/  LOP3.LUT R33, R33, 0xffff0000, RZ, 0xc0, !PT ;  /* 0xffff000021217812 */ /* 0x000fe200078ec0ff */
[----:B------:R-:W-:Y:S02]  /*166d0*/  @!P0 FADD.FTZ R47, -R47, -RZ ;  /* 0x800000ff2f2f8221 */ /* 0x000fe40000010100 */
[----:B------:R-:W-:-:S02]  /*166e0*/  @!P0 FADD.FTZ R29, -R29, -RZ ;  /* 0x800000ff1d1d8221 */ /* 0x000fc40000010100 */
[----:B------:R-:W-:Y:S01]  /*166f0*/  FMUL.FTZ R19, R19, R26 ;  /* 0x0000001a13137220 */ /* 0x000fe20000410000 */
[----:B------:R-:W-:Y:S01]  /*16700*/  LOP3.LUT R26, R32, 0xffff0000, RZ, 0xc0, !PT ;  /* 0xffff0000201a7812 */ /* 0x000fe200078ec0ff */
[----:B------:R-:W-:Y:S01]  /*16710*/  FMUL.FTZ R18, R18, R27 ;  /* 0x0000001b12127220 */ /* 0x000fe20000410000 */
[----:B------:R-:W-:Y:S01]  /*16720*/  SHF.L.U32 R27, R32, 0x10, RZ ;  /* 0x00000010201b7819 */ /* 0x000fe200000006ff */
[----:B------:R-:W-:Y:S01]  /*16730*/  FMUL.FTZ R46, R43, R46 ;  /* 0x0000002e2b2e7220 */ /* 0x000fe20000410000 */
[----:B------:R-:W-:Y:S01]  /*16740*/  SHF.L.U32 R32, R34, 0x10, RZ ;  /* 0x0000001022207819 */ /* 0x000fe200000006ff */
[----:B------:R-:W-:Y:S01]  /*16750*/  @!P0 FADD.FTZ R31, -R31, -RZ ;  /* 0x800000ff1f1f8221 */ /* 0x000fe20000010100 */
[----:B------:R-:W-:Y:S01]  /*16760*/  LOP3.LUT R34, R35, 0xffff0000, RZ, 0xc0, !PT ;  /* 0xffff000023227812 */ /* 0x000fe200078ec0ff */
[----:B------:R-:W-:Y:S02]  /*16770*/  FMUL.FTZ R47, R42, R47 ;  /* 0x0000002f2a2f7220 */ /* 0x000fe40000410000 */
[----:B------:R-:W-:-:S02]  /*16780*/  FMUL.FTZ R24, R24, R29 ;  /* 0x0000001d18187220 */ /* 0x000fc40000410000 */
[----:B------:R-:W-:Y:S02]  /*16790*/  FMUL.FTZ R38, R38, R45 ;  /* 0x0000002d26267220 */ /* 0x000fe40000410000 */
[----:B------:R-:W-:Y:S02]  /*167a0*/  FMUL.FTZ R31, R44, R31 ;  /* 0x0000001f2c1f7220 */ /* 0x000fe40000410000 */
        /* <DEDUP_REMOVED lines=14> */
.L_x_1863:
[----:B------:R-:W-:Y:S05]  /*16890*/  BSYNC B0 ;  /* 0x0000000000007941 */ /* 0x000fea0003800000 */
.L_x_1862:
[----:B-----5:R1:W-:Y:S02]  /*168a0*/  STS.128 [R248+0x5800], R16 ;  /* 0x00580010f8007388 */ /* 0x0203e40000000c00 */
.L_x_1861:
[----:B------:R-:W-:Y:S05]  /*168b0*/  BSYNC B1 ;  /* 0x0000000000017941 */ /* 0x000fea0003800000 */
.L_x_1860:
        /* <DEDUP_REMOVED lines=18> */
[C---:B------:R-:W-:Y:S01]  /*169e0*/  LEA R24, P1, R7.reuse, R22, 0x1 ;  /* 0x0000001607187211 */ /* 0x040fe200078208ff */
[----:B-12---:R-:W2:Y:S03]  /*169f0*/  LD.E.128 R12, [R12.64] ;  /* 0x000000060c0c7980 */ /* 0x006ea6000c101d00 */
        /* <DEDUP_REMOVED lines=39> */
[----:B------:R-:W-:Y:S02]  /*16c70*/  @!P0 FADD.FTZ R24, -R24, -RZ ;  /* 0x800000ff18188221 */ /* 0x000fe40000010100 */
[----:B------:R-:W-:Y:S02]  /*16c80*/  @!P0 FADD.FTZ R26, -R26, -RZ ;  /* 0x800000ff1a1a8221 */ /* 0x000fe40000010100 */
[----:B------:R-:W-:Y:S01]  /*16c90*/  FMUL.FTZ R14, R11, R14 ;  /* 0x0000000e0b0e7220 */ /* 0x000fe20000410000 */
[----:B----4-:R-:W-:Y:S01]  /*16ca0*/  LOP3.LUT R11, R28, 0xffff0000, RZ, 0xc0, !PT ;  /* 0xffff00001c0b7812 */ /* 0x010fe200078ec0ff */
[----:B------:R-:W-:Y:S02]  /*16cb0*/  FMUL.FTZ R33, R22, R33 ;  /* 0x0000002116217220 */ /* 0x000fe40000410000 */
[----:B------:R-:W-:Y:S01]  /*16cc0*/  FMUL.FTZ R34, R19, R34 ;  /* 0x0000002213227220 */ /* 0x000fe20000410000 */
[----:B------:R-:W-:Y:S01]  /*16cd0*/  LOP3.LUT R19, R30, 0xffff0000, RZ, 0xc0, !PT ;  /* 0xffff00001e137812 */ /* 0x000fe200078ec0ff */
[----:B------:R-:W-:-:S02]  /*16ce0*/  FMUL.FTZ R25, R12, R25 ;  /* 0x000000190c197220 */ /* 0x000fc40000410000 */
[----:B------:R-:W-:Y:S01]  /*16cf0*/  FMUL.FTZ R15, R10, R15 ;  /* 0x0000000f0a0f7220 */ /* 0x000fe20000410000 */
[----:B------:R-:W-:Y:S01]  /*16d00*/  SHF.L.U32 R10, R29, 0x10, RZ ;  /* 0x000000101d0a7819 */ /* 0x000fe200000006ff */
[----:B------:R-:W-:Y:S01]  /*16d10*/  FMUL.FTZ R24, R13, R24 ;  /* 0x000000180d187220 */ /* 0x000fe20000410000 */
[----:B------:R-:W-:Y:S01]  /*16d20*/  SHF.L.U32 R13, R31, 0x10, RZ ;  /* 0x000000101f0d7819 */ /* 0x000fe200000006ff */
[----:B------:R-:W-:Y:S01]  /*16d30*/  IMAD.U32 R12, R28, 0x10000, RZ ;  /* 0x000100001c0c7824 */ /* 0x000fe200078e00ff */
[----:B------:R-:W-:Y:S01]  /*16d40*/  LOP3.LUT R28, R29, 0xffff0000, RZ, 0xc0, !PT ;  /* 0xffff00001d1c7812 */ /* 0x000fe200078ec0ff */
[----:B------:R-:W-:Y:S01]  /*16d50*/  IMAD.U32 R22, R30, 0x10000, RZ ;  /* 0x000100001e167824 */ /* 0x000fe200078e00ff */
[----:B------:R-:W-:Y:S01]  /*16d60*/  LOP3.LUT R30, R31, 0xffff0000, RZ, 0xc0, !PT ;  /* 0xffff00001f1e7812 */ /* 0x000fe200078ec0ff */
        /* <DEDUP_REMOVED lines=10> */
[----:B------:R-:W-:-:S02]  /*16e10*/  FFMA.FTZ R26, R5, R30, R26 ;  /* 0x0000001e051a7223 */ /* 0x000fc4000001001a */
[----:B------:R-:W-:-:S03]  /*16e20*/  FFMA.FTZ R24, R7, R19, R24 ;  /* 0x0000001307187223 */ /* 0x000fc60000010018 */
[----:B------:R-:W-:Y:S02]  /*16e30*/  F2FP.BF16.PACK_AB R19, R26, R13 ;  /* 0x0000000d1a13723e */ /* 0x000fe400000010ff */
[----:B------:R-:W-:Y:S02]  /*16e40*/  F2FP.BF16.PACK_AB R18, R24, R9 ;  /* 0x000000091812723e */ /* 0x000fe400000010ff */
.L_x_1865:
[----:B------:R-:W-:Y:S05]  /*16e50*/  BSYNC B0 ;  /* 0x0000000000007941 */ /* 0x000fea0003800000 */
.L_x_1864:
[----:B-----5:R1:W-:Y:S01]  /*16e60*/  STS.128 [R248+0x7800], R16 ;  /* 0x00780010f8007388 */ /* 0x0203e20000000c00 */
[----:B------:R-:W-:Y:S05]  /*16e70*/  BRA `(.L_x_1789) ;  /* 0x0000095000007947 */ /* 0x000fea0003800000 */
.L_x_1739:
        /* <DEDUP_REMOVED lines=37> */
.L_x_1867:
[----:B------:R-:W-:Y:S05]  /*170d0*/  BSYNC B0 ;  /* 0x0000000000007941 */ /* 0x000fea0003800000 */
.L_x_1866:
[----:B------:R-:W-:Y:S01]  /*170e0*/  IADD3 R0, R186, 0x10, RZ ;  /* 0x00000010ba007810 */ /* 0x000fe20007ffe0ff */
[----:B------:R-:W-:Y:S03]  /*170f0*/  BSSY B0, `(.L_x_1868) ;  /* 0x0000023000007945 */ /* 0x000fe60003800000 */
[----:B------:R-:W-:-:S13]  /*17100*/  ISETP.GE.AND P3, PT, R0, R81, PT ;  /* 0x000000510000720c */ /* 0x000fda0003f66270 */
[----:B------:R-:W-:Y:S05]  /*17110*/  @P3 BRA `(.L_x_1869) ;  /* 0x0000020000003947 */ /* 0x000fea0003800000 */
[----:B------:R-:W-:Y:S02]  /*17120*/  ISETP.GE.AND P5, PT, R16, R79, PT ;  /* 0x0000004f1000720c */ /* 0x000fe40003fa6270 */
[----:B------:R-:W-:-:S04]  /*17130*/  IADD3 R13, P3, R13, R192, RZ ;  /* 0x000000c00d0d7210 */ /* 0x000fc80007f7e0ff */
[-C--:B-1---5:R-:W-:Y:S01]  /*17140*/  @!P1 LEA R4, P4, R13, R198.reuse, 0x1 ;  /* 0x000000c60d049211 */ /* 0x0a2fe200078808ff */
        /* <DEDUP_REMOVED lines=29> */
.L_x_1869:
[----:B------:R-:W-:Y:S05]  /*17320*/  BSYNC B0 ;  /* 0x0000000000007941 */ /* 0x000fea0003800000 */
.L_x_1868:
[----:B-1----:R-:W-:Y:S01]  /*17330*/  IADD3 R6, R186, 0x20, RZ ;  /* 0x00000020ba067810 */ /* 0x002fe20007ffe0ff */
[----:B------:R-:W-:Y:S03]  /*17340*/  BSSY B0, `(.L_x_1870) ;  /* 0x0000023000007945 */ /* 0x000fe60003800000 */
[----:B------:R-:W-:-:S13]  /*17350*/  ISETP.GE.AND P3, PT, R6, R81, PT ;  /* 0x000000510600720c */ /* 0x000fda0003f66270 */
[----:B------:R-:W-:Y:S05]  /*17360*/  @P3 BRA `(.L_x_1871) ;  /* 0x0000020000003947 */ /* 0x000fea0003800000 */
[----:B------:R-:W-:Y:S02]  /*17370*/  ISETP.GE.AND P5, PT, R16, R79, PT ;  /* 0x0000004f1000720c */ /* 0x000fe40003fa6270 */
[----:B------:R-:W-:-:S04]  /*17380*/  LEA R5, P3, R196, R192, 0x5 ;  /* 0x000000c0c4057211 */ /* 0x000fc800078628ff */
        /* <DEDUP_REMOVED lines=30> */
.L_x_1871:
[----:B------:R-:W-:Y:S05]  /*17570*/  BSYNC B0 ;  /* 0x0000000000007941 */ /* 0x000fea0003800000 */
.L_x_1870:
[----:B-1----:R-:W-:-:S04]  /*17580*/  IADD3 R8, R186, 0x30, RZ ;  /* 0x00000030ba087810 */ /* 0x002fc80007ffe0ff */
[----:B------:R-:W-:-:S13]  /*17590*/  ISETP.GE.AND P3, PT, R8, R81, PT ;  /* 0x000000510800720c */ /* 0x000fda0003f66270 */
[----:B------:R-:W-:Y:S05]  /*175a0*/  @P3 BRA `(.L_x_1789) ;  /* 0x0000022000003947 */ /* 0x000fea0003800000 */
[----:B------:R-:W-:Y:S01]  /*175b0*/  ISETP.GE.AND P5, PT, R16, R79, PT ;  /* 0x0000004f1000720c */ /* 0x000fe20003fa6270 */
[----:B------:R-:W-:Y:S02]  /*175c0*/  IMAD.MOV.U32 R193, RZ, RZ, R195 ;  /* 0x000000ffffc17224 */ /* 0x000fe400078e00c3 */
[----:B--2---:R-:W-:Y:S02]  /*175d0*/  IMAD R2, R197, 0x30, RZ ;  /* 0x00000030c5027824 */ /* 0x004fe400078e02ff */
[----:B------:R-:W-:-:S04]  /*175e0*/  IMAD.WIDE.U32 R196, R196, 0x30, R192 ;  /* 0x00000030c4c47825 */ /* 0x000fc800078e00c0 */
[----:B------:R-:W-:Y:S01]  /*175f0*/  IMAD.IADD R3, R2, 0x1, R197 ;  /* 0x0000000102037824 */ /* 0x000fe200078e02c5 */
        /* <DEDUP_REMOVED lines=29> */
.L_x_1789:
[----:B------:R-:W-:Y:S05]  /*177d0*/  BSYNC B3 ;  /* 0x0000000000037941 */ /* 0x000fea0003800000 */
.L_x_1738:
[----:B------:R-:W-:Y:S01]  /*177e0*/  IADD3 R53, R165, -0x1, RZ ;  /* 0xffffffffa5357810 */ /* 0x000fe20007ffe0ff */
[----:B------:R-:W-:Y:S01]  /*177f0*/  BSSY B0, `(.L_x_1872) ;  /* 0x0000025000007945 */ /* 0x000fe20003800000 */
[----:B------:R-:W-:-:S03]  /*17800*/  LOP3.LUT R249, R77, 0xff, RZ, 0xc0, !PT ;  /* 0x000000ff4df97812 */ /* 0x000fc600078ec0ff */
[----:B------:R-:W-:-:S04]  /*17810*/  IMAD.SHL.U32 R23, R53, 0x40, RZ ;  /* 0x0000004035177824 */ /* 0x000fc800078e00ff */
[----:B--2---:R-:W-:-:S05]  /*17820*/  IMAD.IADD R3, R72, 0x1, -R23 ;  /* 0x0000000148037824 */ /* 0x004fca00078e0a17 */
[----:B------:R-:W-:-:S13]  /*17830*/  ISETP.GE.AND P0, PT, R186, R3, PT ;  /* 0x00000003ba00720c */ /* 0x000fda0003f06270 */
[----:B------:R-:W-:Y:S05]  /*17840*/  @P0 BRA `(.L_x_1873) ;  /* 0x000001f000000947 */ /* 0x000fea0003800000 */
[C---:B------:R-:W-:Y:S02]  /*17850*/  LOP3.LUT R2, R249.reuse, 0x1, RZ, 0xc0, !PT ;  /* 0x00000001f9027812 */ /* 0x040fe400078ec0ff */
[----:B------:R-:W-:Y:S02]  /*17860*/  R2P PR, R249, 0xe ;  /* 0x0000000ef9007804 */ /* 0x000fe40000000000 */
[----:B------:R-:W-:-:S11]  /*17870*/  ISETP.NE.U32.AND P0, PT, R2, 0x1, PT ;  /* 0x000000010200780c */ /* 0x000fd60003f05070 */
[----:B-1----:R-:W-:Y:S01]  /*17880*/  @P1 IMAD.MOV.U32 R12, RZ, RZ, R240 ;  /* 0x000000ffff0c1224 */ /* 0x002fe200078e00f0 */
        /* <DEDUP_REMOVED lines=27> */
.L_x_1873:
[----:B------:R-:W-:Y:S05]  /*17a40*/  BSYNC B0 ;  /* 0x0000000000007941 */ /* 0x000fea0003800000 */
.L_x_1872:
        /* <DEDUP_REMOVED lines=8> */
[----:B------:R-:W-:-:S05]  /*17ad0*/  IADD3 R7, P2, R236, R178, RZ ;  /* 0x000000b2ec077210 */ /* 0x000fca0007f5e0ff */
[----:B-12---:R-:W-:Y:S01]  /*17ae0*/  IMAD.X R5, R237, 0x1, R177, P2 ;  /* 0x00000001ed057824 */ /* 0x006fe200010e06b1 */
[C---:B------:R-:W-:Y:S02]  /*17af0*/  @P4 LEA R12, P6, R7.reuse, R180, 0x1 ;  /* 0x000000b4070c4211 */ /* 0x040fe400078c08ff */
        /* <DEDUP_REMOVED lines=27> */
.L_x_1875:
[----:B------:R-:W-:Y:S05]  /*17cb0*/  BSYNC B0 ;  /* 0x0000000000007941 */ /* 0x000fea0003800000 */
.L_x_1874:
        /* <DEDUP_REMOVED lines=9> */
[----:B-12---:R-:W-:-:S02]  /*17d50*/  SHF.L.U64.HI R4, R68, 0x5, R69 ;  /* 0x0000000544047819 */ /* 0x006fc40000010245 */
[----:B------:R-:W-:-:S04]  /*17d60*/  LEA R5, P0, R68, R178, 0x5 ;  /* 0x000000b244057211 */ /* 0x000fc800078028ff */
        /* <DEDUP_REMOVED lines=29> */
.L_x_1877:
[----:B------:R-:W-:Y:S05]  /*17f40*/  BSYNC B0 ;  /* 0x0000000000007941 */ /* 0x000fea0003800000 */
.L_x_1876:
        /* <DEDUP_REMOVED lines=10> */
[CC--:B------:R-:W-:Y:S02]  /*17ff0*/  @P2 LEA R16, P4, R10.reuse, R180.reuse, 0x1 ;  /* 0x000000b40a102211 */ /* 0x0c0fe400078808ff */
[----:B------:R-:W-:Y:S02]  /*18000*/  @!P3 IMAD.MOV.U32 R4, RZ, RZ, R240 ;  /* 0x000000ffff04b224 */ /* 0x000fe400078e00f0 */
[----:B------:R-:W-:Y:S01]  /*18010*/  @!P3 IMAD.MOV.U32 R5, RZ, RZ, R239 ;  /* 0x000000ffff05b224 */ /* 0x000fe200078e00ef */
[----:B------:R-:W-:Y:S01]  /*18020*/  @P1 LEA R14, P0, R10, R180, 0x1 ;  /* 0x000000b40a0e1211 */ /* 0x000fe200078008ff */
[----:B------:R-:W-:Y:S02]  /*18030*/  @!P3 IMAD R69, R69, 0x60, RZ ;  /* 0x000000604545b824 */ /* 0x000fe400078e02ff */
[----:B------:R-:W-:-:S04]  /*18040*/  @!P3 IMAD.WIDE.U32 R12, R68, 0x60, R4 ;  /* 0x00000060440cb825 */ /* 0x000fc800078e0004 */
        /* <DEDUP_REMOVED lines=28> */
.L_x_1880:
[----:B------:R2:W-:Y:S02]  /*18210*/  STS.128 [R248+0xf800], RZ ;  /* 0x00f800fff8007388 */ /* 0x0005e40000000c00 */
.L_x_1879:
[----:B------:R-:W-:Y:S05]  /*18220*/  BSYNC B0 ;  /* 0x0000000000007941 */ /* 0x000fea0003800000 */
.L_x_1878:
        /* <DEDUP_REMOVED lines=37> */
.L_x_1882:
[----:B------:R-:W-:Y:S05]  /*18480*/  BSYNC B0 ;  /* 0x0000000000007941 */ /* 0x000fea0003800000 */
.L_x_1881:
        /* <DEDUP_REMOVED lines=42> */
.L_x_1884:
[----:B------:R-:W-:Y:S05]  /*18730*/  BSYNC B0 ;  /* 0x0000000000007941 */ /* 0x000fea0003800000 */
.L_x_1883:
        /* <DEDUP_REMOVED lines=44> */
.L_x_1886:
[----:B------:R-:W-:Y:S05]  /*18a00*/  BSYNC B0 ;  /* 0x0000000000007941 */ /* 0x000fea0003800000 */
.L_x_1885:
        /* <DEDUP_REMOVED lines=18> */
[-C--:B------:R-:W-:Y:S02]  /*18b30*/  @P2 LEA R8, P4, R184, R190.reuse, 0x1 ;  /* 0x000000beb8082211 */ /* 0x080fe400078808ff */
[----:B-12---:R-:W-:Y:S02]  /*18b40*/  @!P3 IMAD.WIDE.U32 R4, R70, 0x60, R188 ;  /* 0x000000604604b825 */ /* 0x006fe400078e00bc */
        /* <DEDUP_REMOVED lines=29> */
.L_x_1889:
[----:B------:R2:W-:Y:S02]  /*18d20*/  STS.128 [R248+0x17800], RZ ;  /* 0x017800fff8007388 */ /* 0x0005e40000000c00 */
.L_x_1888:
[----:B------:R-:W-:Y:S05]  /*18d30*/  BSYNC B0 ;  /* 0x0000000000007941 */ /* 0x000fea0003800000 */
.L_x_1887:
[C---:B------:R-:W-:Y:S01]  /*18d40*/  IMAD.SHL.U32 R0, R59.reuse, 0x40, RZ ;  /* 0x000000403b007824 */ /* 0x040fe200078e00ff */
[----:B------:R-:W-:Y:S01]  /*18d50*/  R2P PR, R59, 0x6 ;  /* 0x000000063b007804 */ /* 0x000fe20000000000 */
[----:B------:R-:W-:Y:S01]  /*18d60*/  IMAD.SHL.U32 R186, R186, 0x8, RZ ;  /* 0x00000008baba7824 */ /* 0x000fe200078e00ff */
[----:B------:R-:W0:Y:S01]  /*18d70*/  LDGDEPBAR ;  /* 0x00000000000079af */ /* 0x000e220000000000 */
[----:B------:R-:W-:Y:S01]  /*18d80*/  IMAD R229, R2, 0x400, R55 ;  /* 0x0000040002e57824 */ /* 0x000fe200078e0237 */
[----:B------:R-:W-:Y:S01]  /*18d90*/  LOP3.LUT R3, R0, 0x1c0, RZ, 0xc0, !PT ;  /* 0x000001c000037812 */ /* 0x000fe200078ec0ff */
[----:B------:R-:W-:Y:S01]  /*18da0*/  IMAD.SHL.U32 R57, R57, 0x2, RZ ;  /* 0x0000000239397824 */ /* 0x000fe200078e00ff */
[----:B------:R-:W-:Y:S01]  /*18db0*/  ISETP.GT.AND P5, PT, R53, R238, PT ;  /* 0x000000ee3500720c */ /* 0x000fe20003fa4270 */
[----:B------:R-:W-:Y:S01]  /*18dc0*/  IMAD.SHL.U32 R229, R229, 0x2, RZ ;  /* 0x00000002e5e57824 */ /* 0x000fe200078e00ff */
[----:B------:R-:W-:Y:S01]  /*18dd0*/  LOP3.LUT R186, R3, 0x8, R186, 0xf8, !PT ;  /* 0x0000000803ba7812 */ /* 0x000fe200078ef8ba */
[----:B------:R-:W-:Y:S01]  /*18de0*/  BSSY B1, `(.L_x_1890) ;  /* 0x00001f5000017945 */ /* 0x000fe20003800000 */
[----:B------:R-:W-:Y:S01]  /*18df0*/  SHF.R.U32.HI R3, RZ, 0x3, R3 ;  /* 0x00000003ff037819 */ /* 0x000fe20000011603 */
[--C-:B------:R-:W-:Y:S01]  /*18e00*/  IMAD R227, R58, 0x2, R229.reuse ;  /* 0x000000023ae37824 */ /* 0x100fe200078e02e5 */
[----:B-1----:R-:W-:Y:S01]  /*18e10*/  LDSM.16.M88.4 R24, [R229] ;  /* 0x00000000e518783b */ /* 0x002fe20000000200 */
[----:B------:R-:W-:Y:S01]  /*18e20*/  IMAD R225, R56, 0x2, R229 ;  /* 0x0000000238e17824 */ /* 0x000fe200078e02e5 */
[----:B------:R-:W-:Y:S01]  /*18e30*/  LOP3.LUT R228, R186, R3, RZ, 0x3c, !PT ;  /* 0x00000003bae47212 */ /* 0x000fe200078e3cff */
[----:B------:R-:W-:Y:S01]  /*18e40*/  IMAD.MOV.U32 R3, RZ, RZ, 0x40 ;  /* 0x00000040ff037424 */ /* 0x000fe200078e00ff */
[----:B------:R-:W-:Y:S01]  /*18e50*/  LDSM.16.M88.4 R68, [R227] ;  /* 0x00000000e344783b */ /* 0x000fe20000000200 */
[----:B------:R-:W-:-:S02]  /*18e60*/  IMAD R224, R56, 0x2, R227 ;  /* 0x0000000238e07824 */ /* 0x000fc400078e02e3 */
[----:B------:R-:W-:Y:S01]  /*18e70*/  IMAD R228, R73, 0x200, R228 ;  /* 0x0000020049e47824 */ /* 0x000fe200078e02e4 */
[----:B------:R-:W-:Y:S01]  /*18e80*/  SEL R3, R3, 0xffffffc0, !P2 ;  /* 0xffffffc003037807 */ /* 0x000fe20005000000 */
[----:B-----5:R-:W-:Y:S02]  /*18e90*/  LDSM.16.M88.4 R16, [R225] ;  /* 0x00000000e110783b */ /* 0x020fe40000000200 */
[----:B------:R-:W-:Y:S02]  /*18ea0*/  IMAD.SHL.U32 R228, R228, 0x2, RZ ;  /* 0x00000002e4e47824 */ /* 0x000fe400078e00ff */
[----:B------:R-:W-:Y:S02]  /*18eb0*/  LDSM.16.M88.4 R80, [R224] ;  /* 0x00000000e050783b */ /* 0x000fe40000000200 */
[C---:B------:R-:W-:Y:S01]  /*18ec0*/  IMAD.IADD R223, R228.reuse, 0x1, R3 ;  /* 0x00000001e4df7824 */ /* 0x040fe200078e0203 */
[C---:B------:R-:W-:Y:S01]  /*18ed0*/  IADD3 R0, R228.reuse, 0x8000, RZ ;  /* 0x00008000e4007810 */ /* 0x040fe20007ffe0ff */
[----:B------:R-:W1:Y:S01]  /*18ee0*/  LDSM.16.M88.4 R84, [R228+0x8000] ;  /* 0x00800000e454783b */ /* 0x000e620000000200 */
[----:B------:R-:W-:-:S02]  /*18ef0*/  IADD3 R226, R228, 0x8020, RZ ;  /* 0x00008020e4e27810 */ /* 0x000fc40007ffe0ff */
[----:B------:R-:W-:Y:S01]  /*18f00*/  @P1 IADD3 R226, R0, -0x20, RZ ;  /* 0xffffffe000e21810 */ /* 0x000fe20007ffe0ff */
[----:B------:R-:W2:Y:S01]  /*18f10*/  LDSM.16.M88.4 R40, [R228+0x8800] ;  /* 0x00880000e428783b */ /* 0x000ea20000000200 */
[----:B------:R-:W-:Y:S02]  /*18f20*/  LOP3.LUT R0, R57, 0x6, RZ, 0xc0, !PT ;  /* 0x0000000639007812 */ /* 0x000fe400078ec0ff */
[C---:B------:R-:W-:Y:S01]  /*18f30*/  IADD3 R222, R226.reuse, 0x800, RZ ;  /* 0x00000800e2de7810 */ /* 0x040fe20007ffe0ff */
[----:B------:R-:W3:Y:S01]  /*18f40*/  LDSM.16.M88.4 R32, [R228+0x9000] ;  /* 0x00900000e420783b */ /* 0x000ee20000000200 */
[----:B------:R-:W-:Y:S01]  /*18f50*/  IMAD.IADD R219, R3, 0x1, R226 ;  /* 0x0000000103db7824 */ /* 0x000fe200078e02e2 */
[C---:B------:R-:W-:Y:S02]  /*18f60*/  IADD3 R221, R226.reuse, 0x1000, RZ ;  /* 0x00001000e2dd7810 */ /* 0x040fe40007ffe0ff */
[----:B--2---:R-:W2:Y:S01]  /*18f70*/  LDSM.16.M88.4 R8, [R228+0x9800] ;  /* 0x00980000e408783b */ /* 0x004ea20000000200 */
[----:B------:R-:W-:-:S02]  /*18f80*/  IADD3 R220, R226, 0x1800, RZ ;  /* 0x00001800e2dc7810 */ /* 0x000fc40007ffe0ff */
[C---:B------:R-:W-:Y:S01]  /*18f90*/  IADD3 R218, R226.reuse, 0x2000, RZ ;  /* 0x00002000e2da7810 */ /* 0x040fe20007ffe0ff */
[----:B------:R-:W4:Y:S01]  /*18fa0*/  LDSM.16.M88.4 R76, [R226] ;  /* 0x00000000e24c783b */ /* 0x000f220000000200 */
[C---:B------:R-:W-:Y:S02]  /*18fb0*/  IADD3 R217, R226.reuse, 0x2800, RZ ;  /* 0x00002800e2d97810 */ /* 0x040fe40007ffe0ff */
[C---:B------:R-:W-:Y:S01]  /*18fc0*/  IADD3 R216, R226.reuse, 0x3000, RZ ;  /* 0x00003000e2d87810 */ /* 0x040fe20007ffe0ff */
[----:B------:R-:W2:Y:S01]  /*18fd0*/  LDSM.16.M88.4 R64, [R226+0x800] ;  /* 0x00080000e240783b */ /* 0x000ea20000000200 */
[C---:B------:R-:W-:Y:S02]  /*18fe0*/  IADD3 R215, R226.reuse, 0x3800, RZ ;  /* 0x00003800e2d77810 */ /* 0x040fe40007ffe0ff */
[C---:B------:R-:W-:Y:S01]  /*18ff0*/  IADD3 R214, R226.reuse, 0x4000, RZ ;  /* 0x00004000e2d67810 */ /* 0x040fe20007ffe0ff */
[----:B------:R-:W2:Y:S01]  /*19000*/  LDSM.16.M88.4 R60, [R226+0x1000] ;  /* 0x00100000e23c783b */ /* 0x000ea20000000200 */
[----:B------:R-:W-:-:S02]  /*19010*/  IADD3 R213, R226, 0x4800, RZ ;  /* 0x00004800e2d57810 */ /* 0x000fc40007ffe0ff */
[C---:B------:R-:W-:Y:S01]  /*19020*/  IADD3 R212, R226.reuse, 0x5000, RZ ;  /* 0x00005000e2d47810 */ /* 0x040fe20007ffe0ff */
[----:B------:R-:W2:Y:S01]  /*19030*/  LDSM.16.M88.4 R48, [R226+0x1800] ;  /* 0x00180000e230783b */ /* 0x000ea20000000200 */
[C---:B------:R-:W-:Y:S02]  /*19040*/  IADD3 R211, R226.reuse, 0x5800, RZ ;  /* 0x00005800e2d37810 */ /* 0x040fe40007ffe0ff */
[C---:B------:R-:W-:Y:S01]  /*19050*/  IADD3 R210, R226.reuse, 0x6000, RZ ;  /* 0x00006000e2d27810 */ /* 0x040fe20007ffe0ff */
[----:B------:R-:W2:Y:S01]  /*19060*/  LDSM.16.M88.4 R12, [R223+0x8000] ;  /* 0x00800000df0c783b */ /* 0x000ea20000000200 */
[C---:B------:R-:W-:Y:S02]  /*19070*/  IADD3 R209, R226.reuse, 0x6800, RZ ;  /* 0x00006800e2d17810 */ /* 0x040fe40007ffe0ff */
[C---:B------:R-:W-:Y:S01]  /*19080*/  IADD3 R208, R226.reuse, 0x7000, RZ ;  /* 0x00007000e2d07810 */ /* 0x040fe20007ffe0ff */
[----:B------:R-:W-:Y:S01]  /*19090*/  LDSM.16.M88.4 R92, [R223+0x9000] ;  /* 0x00900000df5c783b */ /* 0x000fe20000000200 */
[----:B------:R-:W-:Y:S01]  /*190a0*/  IADD3 R167, R226, 0x7800, RZ ;  /* 0x00007800e2a77810 */ /* 0x000fe20007ffe0ff */
[C---:B-1----:R-:W-:Y:S02]  /*190b0*/  HMMA.16816.F32.BF16 R4, R24.reuse, R84, RZ ;  /* 0x000000541804723c */ /* 0x042fe400000418ff */
[----:B------:R-:W-:Y:S06]  /*190c0*/  LDSM.16.M88.4 R88, [R223+0x9800] ;  /* 0x00980000df58783b */ /* 0x000fec0000000200 */
[C---:B------:R-:W-:Y:S08]  /*190d0*/  HMMA.16816.F32.BF16 R84, R24.reuse, R86, RZ ;  /* 0x000000561854723c */ /* 0x040ff000000418ff */
[C---:B---34-:R-:W-:Y:S08]  /*190e0*/  HMMA.16816.F32.BF16 R44, R24.reuse, R40, RZ ;  /* 0x00000028182c723c */ /* 0x058ff000000418ff */
[C---:B------:R-:W-:Y:S08]  /*190f0*/  HMMA.16816.F32.BF16 R36, R24.reuse, R32, RZ ;  /* 0x000000201824723c */ /* 0x040ff000000418ff */
[C---:B------:R-:W-:Y:S08]  /*19100*/  HMMA.16816.F32.BF16 R40, R24.reuse, R42, RZ ;  /* 0x0000002a1828723c */ /* 0x040ff000000418ff */
[C---:B------:R-:W-:Y:S08]  /*19110*/  HMMA.16816.F32.BF16 R32, R24.reuse, R34, RZ ;  /* 0x000000221820723c */ /* 0x040ff000000418ff */
[C---:B--2---:R-:W-:Y:S08]  /*19120*/  HMMA.16816.F32.BF16 R28, R24.reuse, R8, RZ ;  /* 0x00000008181c723c */ /* 0x044ff000000418ff */
[----:B------:R-:W-:Y:S01]  /*19130*/  HMMA.16816.F32.BF16 R24, R24, R10, RZ ;  /* 0x0000000a1818723c */ /* 0x000fe200000418ff */
[----:B------:R-:W1:Y:S07]  /*19140*/  LDSM.16.M88.4 R8, [R223+0x8800] ;  /* 0x00880000df08783b */ /* 0x000e6e0000000200 */
[C---:B------:R-:W-:Y:S08]  /*19150*/  HMMA.16816.F32.BF16 R4, R68.reuse, R76, R4 ;  /* 0x0000004c4404723c */ /* 0x040ff00000041804 */
[C---:B------:R-:W-:Y:S01]  /*19160*/  HMMA.16816.F32.BF16 R84, R68.reuse, R78, R84 ;  /* 0x0000004e4454723c */ /* 0x040fe20000041854 */
[----:B------:R-:W2:Y:S07]  /*19170*/  LDSM.16.M88.4 R76, [R219] ;  /* 0x00000000db4c783b */ /* 0x000eae0000000200 */
[C---:B------:R-:W-:Y:S08]  /*19180*/  HMMA.16816.F32.BF16 R44, R68.reuse, R64, R44 ;  /* 0x00000040442c723c */ /* 0x040ff0000004182c */
[C---:B------:R-:W-:Y:S01]  /*19190*/  HMMA.16816.F32.BF16 R40, R68.reuse, R66, R40 ;  /* 0x000000424428723c */ /* 0x040fe20000041828 */
[----:B------:R-:W-:Y:S07]  /*191a0*/  LDSM.16.M88.4 R64, [R229+0x2000] ;  /* 0x00200000e540783b */ /* 0x000fee0000000200 */
[C---:B------:R-:W-:Y:S08]  /*191b0*/  HMMA.16816.F32.BF16 R36, R68.reuse, R60, R36 ;  /* 0x0000003c4424723c */ /* 0x040ff00000041824 */
[C---:B------:R-:W-:Y:S01]  /*191c0*/  HMMA.16816.F32.BF16 R32, R68.reuse, R62, R32 ;  /* 0x0000003e4420723c */ /* 0x040fe20000041820 */
[----:B------:R-:W3:Y:S07]  /*191d0*/  LDSM.16.M88.4 R60, [R219+0x800] ;  /* 0x00080000db3c783b */ /* 0x000eee0000000200 */
[C---:B------:R-:W-:Y:S08]  /*191e0*/  HMMA.16816.F32.BF16 R28, R68.reuse, R48, R28 ;  /* 0x00000030441c723c */ /* 0x040ff0000004181c */
[----:B------:R-:W-:Y:S01]  /*191f0*/  HMMA.16816.F32.BF16 R24, R68, R50, R24 ;  /* 0x000000324418723c */ /* 0x000fe20000041818 */
[----:B------:R-:W4:Y:S04]  /*19200*/  LDSM.16.M88.4 R48, [R219+0x1000] ;  /* 0x00100000db30783b */ /* 0x000f280000000200 */
[----:B------:R-:W-:Y:S03]  /*19210*/  LDSM.16.M88.4 R68, [R219+0x1800] ;  /* 0x00180000db44783b */ /* 0x000fe60000000200 */
[C---:B------:R-:W-:Y:S08]  /*19220*/  HMMA.16816.F32.BF16 R4, R16.reuse, R12, R4 ;  /* 0x0000000c1004723c */ /* 0x040ff00000041804 */
[C---:B------:R-:W-:Y:S01]  /*19230*/  HMMA.16816.F32.BF16 R84, R16.reuse, R14, R84 ;  /* 0x0000000e1054723c */ /* 0x040fe20000041854 */
[----:B------:R-:W2:Y:S07]  /*19240*/  LDSM.16.M88.4 R12, [R228+0xa000] ;  /* 0x00a00000e40c783b */ /* 0x000eae0000000200 */
[C---:B-1----:R-:W-:Y:S08]  /*19250*/  HMMA.16816.F32.BF16 R44, R16.reuse, R8, R44 ;  /* 0x00000008102c723c */ /* 0x042ff0000004182c */
[C---:B------:R-:W-:Y:S01]  /*19260*/  HMMA.16816.F32.BF16 R40, R16.reuse, R10, R40 ;  /* 0x0000000a1028723c */ /* 0x040fe20000041828 */
[----:B------:R-:W-:Y:S07]  /*19270*/  LDSM.16.M88.4 R8, [R228+0xb000] ;  /* 0x00b00000e408783b */ /* 0x000fee0000000200 */
[C---:B------:R-:W-:Y:S08]  /*19280*/  HMMA.16816.F32.BF16 R36, R16.reuse, R92, R36 ;  /* 0x0000005c1024723c */ /* 0x040ff00000041824 */
[C---:B------:R-:W-:Y:S01]  /*19290*/  HMMA.16816.F32.BF16 R32, R16.reuse, R94, R32 ;  /* 0x0000005e1020723c */ /* 0x040fe20000041820 */
[----:B------:R-:W-:Y:S07]  /*192a0*/  LDSM.16.M88.4 R92, [R228+0xb800] ;  /* 0x00b80000e45c783b */ /* 0x000fee0000000200 */
[C---:B------:R-:W-:Y:S08]  /*192b0*/  HMMA.16816.F32.BF16 R28, R16.reuse, R88, R28 ;  /* 0x00000058101c723c */ /* 0x040ff0000004181c */
[----:B------:R-:W-:Y:S01]  /*192c0*/  HMMA.16816.F32.BF16 R24, R16, R90, R24 ;  /* 0x0000005a1018723c */ /* 0x000fe20000041818 */
[----:B------:R-:W1:Y:S07]  /*192d0*/  LDSM.16.M88.4 R16, [R228+0xa800] ;  /* 0x00a80000e410783b */ /* 0x000e6e0000000200 */
[C---:B--2---:R-:W-:Y:S08]  /*192e0*/  HMMA.16816.F32.BF16 R4, R80.reuse, R76, R4 ;  /* 0x0000004c5004723c */ /* 0x044ff00000041804 */
[C---:B------:R-:W-:Y:S01]  /*192f0*/  HMMA.16816.F32.BF16 R88, R80.reuse, R78, R84 ;  /* 0x0000004e5058723c */ /* 0x040fe20000041854 */
[----:B------:R-:W-:Y:S04]  /*19300*/  LDSM.16.M88.4 R84, [R227+0x2000] ;  /* 0x00200000e354783b */ /* 0x000fe80000000200 */
[----:B------:R-:W2:Y:S03]  /*19310*/  LDSM.16.M88.4 R76, [R226+0x2000] ;  /* 0x00200000e24c783b */ /* 0x000ea60000000200 */
[C---:B---3--:R-:W-:Y:S08]  /*19320*/  HMMA.16816.F32.BF16 R44, R80.reuse, R60, R44 ;  /* 0x0000003c502c723c */ /* 0x048ff0000004182c */
[C---:B------:R-:W-:Y:S01]  /*19330*/  HMMA.16816.F32.BF16 R40, R80.reuse, R62, R40 ;  /* 0x0000003e5028723c */ /* 0x040fe20000041828 */
[----:B------:R-:W3:Y:S07]  /*19340*/  LDSM.16.M88.4 R60, [R226+0x2800] ;  /* 0x00280000e23c783b */ /* 0x000eee0000000200 */
[C---:B----4-:R-:W-:Y:S08]  /*19350*/  HMMA.16816.F32.BF16 R36, R80.reuse, R48, R36 ;  /* 0x000000305024723c */ /* 0x050ff00000041824 */
[----:B------:R-:W-:Y:S01]  /*19360*/  HMMA.16816.F32.BF16 R32, R80, R50, R32 ;  /* 0x000000325020723c */ /* 0x000fe20000041820 */
[----:B------:R-:W4:Y:S07]  /*19370*/  LDSM.16.M88.4 R48, [R226+0x3000] ;  /* 0x00300000e230783b */ /* 0x000f2e0000000200 */
        /* <DEDUP_REMOVED lines=8> */
[C---:B------:R-:W-:Y:S01]  /*19400*/  HMMA.16816.F32.BF16 R40, R64.reuse, R18, R40 ;  /* 0x000000124028723c */ /* 0x040fe20000041828 */
[----:B------:R-:W1:Y:S07]  /*19410*/  LDSM.16.M88.4 R16, [R223+0xa800] ;  /* 0x00a80000df10783b */ /* 0x000e6e0000000200 */
[C---:B------:R-:W-:Y:S08]  /*19420*/  HMMA.16816.F32.BF16 R36, R64.reuse, R8, R36 ;  /* 0x000000084024723c */ /* 0x040ff00000041824 */
[----:B------:R-:W-:Y:S01]  /*19430*/  HMMA.16816.F32.BF16 R32, R64, R10, R32 ;  /* 0x0000000a4020723c */ /* 0x000fe20000041820 */
[----:B------:R-:W1:Y:S07]  /*19440*/  LDSM.16.M88.4 R8, [R223+0xb000] ;  /* 0x00b00000df08783b */ /* 0x000e6e0000000200 */
[C---:B--2---:R-:W-:Y:S08]  /*19450*/  HMMA.16816.F32.BF16 R4, R84.reuse, R76, R4 ;  /* 0x0000004c5404723c */ /* 0x044ff00000041804 */
[----:B------:R-:W-:Y:S01]  /*19460*/  HMMA.16816.F32.BF16 R88, R84, R78, R88 ;  /* 0x0000004e5458723c */ /* 0x000fe20000041858 */
[----:B------:R-:W-:Y:S07]  /*19470*/  LDSM.16.M88.4 R76, [R224+0x2000] ;  /* 0x00200000e04c783b */ /* 0x000fee0000000200 */
        /* <DEDUP_REMOVED lines=8> */
[----:B------:R-:W-:Y:S01]  /*19500*/  HMMA.16816.F32.BF16 R32, R84, R50, R32 ;  /* 0x000000325420723c */ /* 0x000fe20000041820 */
[----:B------:R-:W3:Y:S07]  /*19510*/  LDSM.16.M88.4 R48, [R219+0x2800] ;  /* 0x00280000db30783b */ /* 0x000eee0000000200 */
[C---:B------:R-:W-:Y:S08]  /*19520*/  HMMA.16816.F32.BF16 R4, R68.reuse, R12, R4 ;  /* 0x0000000c4404723c */ /* 0x040ff00000041804 */
[----:B------:R-:W-:Y:S01]  /*19530*/  HMMA.16816.F32.BF16 R88, R68, R14, R88 ;  /* 0x0000000e4458723c */ /* 0x000fe20000041858 */
[----:B------:R-:W4:Y:S07]  /*19540*/  LDSM.16.M88.4 R12, [R219+0x3000] ;  /* 0x00300000db0c783b */ /* 0x000f2e0000000200 */
[C---:B------:R-:W-:Y:S08]  /*19550*/  HMMA.16816.F32.BF16 R28, R84.reuse, R80, R28 ;  /* 0x00000050541c723c */ /* 0x040ff0000004181c */
[----:B------:R-:W-:Y:S08]  /*19560*/  HMMA.16816.F32.BF16 R24, R84, R82, R24 ;  /* 0x000000525418723c */ /* 0x000ff00000041818 */
[C---:B-1----:R-:W-:Y:S08]  /*19570*/  HMMA.16816.F32.BF16 R44, R68.reuse, R16, R44 ;  /* 0x00000010442c723c */ /* 0x042ff0000004182c */
[C---:B------:R-:W-:Y:S01]  /*19580*/  HMMA.16816.F32.BF16 R40, R68.reuse, R18, R40 ;  /* 0x000000124428723c */ /* 0x040fe20000041828 */
[----:B------:R-:W-:Y:S07]  /*19590*/  LDSM.16.M88.4 R16, [R228+0xc000] ;  /* 0x00c00000e410783b */ /* 0x000fee0000000200 */
[C---:B------:R-:W-:Y:S08]  /*195a0*/  HMMA.16816.F32.BF16 R36, R68.reuse, R8, R36 ;  /* 0x000000084424723c */ /* 0x040ff00000041824 */
[C---:B------:R-:W-:Y:S01]  /*195b0*/  HMMA.16816.F32.BF16 R32, R68.reuse, R10, R32 ;  /* 0x0000000a4420723c */ /* 0x040fe20000041820 */
[----:B------:R-:W1:Y:S07]  /*195c0*/  LDSM.16.M88.4 R8, [R219+0x3800] ;  /* 0x00380000db08783b */ /* 0x000e6e0000000200 */
[C---:B--2---:R-:W-:Y:S08]  /*195d0*/  HMMA.16816.F32.BF16 R28, R68.reuse, R92, R28 ;  /* 0x0000005c441c723c */ /* 0x044ff0000004181c */
[----:B------:R-:W-:Y:S01]  /*195e0*/  HMMA.16816.F32.BF16 R24, R68, R94, R24 ;  /* 0x0000005e4418723c */ /* 0x000fe20000041818 */
[----:B------:R-:W-:Y:S04]  /*195f0*/  LDSM.16.M88.4 R68, [R228+0xd000] ;  /* 0x00d00000e444783b */ /* 0x000fe80000000200 */
[----:B------:R-:W-:Y:S03]  /*19600*/  LDSM.16.M88.4 R92, [R223+0xd800] ;  /* 0x00d80000df5c783b */ /* 0x000fe60000000200 */
[C---:B------:R-:W-:Y:S08]  /*19610*/  HMMA.16816.F32.BF16 R4, R76.reuse, R64, R4 ;  /* 0x000000404c04723c */ /* 0x040ff00000041804 */
[C---:B------:R-:W-:Y:S01]  /*19620*/  HMMA.16816.F32.BF16 R88, R76.reuse, R66, R88 ;  /* 0x000000424c58723c */ /* 0x040fe20000041858 */
[----:B------:R-:W-:Y:S07]  /*19630*/  LDSM.16.M88.4 R64, [R228+0xd800] ;  /* 0x00d80000e440783b */ /* 0x000fee0000000200 */
[C---:B---3--:R-:W-:Y:S08]  /*19640*/  HMMA.16816.F32.BF16 R44, R76.reuse, R48, R44 ;  /* 0x000000304c2c723c */ /* 0x048ff0000004182c */
[C---:B------:R-:W-:Y:S01]  /*19650*/  HMMA.16816.F32.BF16 R40, R76.reuse, R50, R40 ;  /* 0x000000324c28723c */ /* 0x040fe20000041828 */
[----:B------:R-:W2:Y:S07]  /*19660*/  LDSM.16.M88.4 R48, [R228+0xc800] ;  /* 0x00c80000e430783b */ /* 0x000eae0000000200 */
[C---:B----4-:R-:W-:Y:S08]  /*19670*/  HMMA.16816.F32.BF16 R36, R76.reuse, R12, R36 ;  /* 0x0000000c4c24723c */ /* 0x050ff00000041824 */
[C---:B------:R-:W-:Y:S01]  /*19680*/  HMMA.16816.F32.BF16 R80, R76.reuse, R14, R32 ;  /* 0x0000000e4c50723c */ /* 0x040fe20000041820 */
[----:B------:R-:W-:Y:S04]  /*19690*/  LDSM.16.M88.4 R32, [R227+0x4000] ;  /* 0x00400000e320783b */ /* 0x000fe80000000200 */
[----:B------:R-:W3:Y:S03]  /*196a0*/  LDSM.16.M88.4 R12, [R226+0x4000] ;  /* 0x00400000e20c783b */ /* 0x000ee60000000200 */
[C---:B-1----:R-:W-:Y:S08]  /*196b0*/  HMMA.16816.F32.BF16 R28, R76.reuse, R8, R28 ;  /* 0x000000084c1c723c */ /* 0x042ff0000004181c */
[----:B------:R-:W-:Y:S01]  /*196c0*/  HMMA.16816.F32.BF16 R24, R76, R10, R24 ;  /* 0x0000000a4c18723c */ /* 0x000fe20000041818 */
[----:B------:R-:W1:Y:S04]  /*196d0*/  LDSM.16.M88.4 R8, [R226+0x4800] ;  /* 0x00480000e208783b */ /* 0x000e680000000200 */
[----:B------:R-:W-:Y:S03]  /*196e0*/  LDSM.16.M88.4 R76, [R224+0x4000] ;  /* 0x00400000e04c783b */ /* 0x000fe60000000200 */
[C---:B------:R-:W-:Y:S08]  /*196f0*/  HMMA.16816.F32.BF16 R4, R60.reuse, R16, R4 ;  /* 0x000000103c04723c */ /* 0x040ff00000041804 */
[C---:B------:R-:W-:Y:S01]  /*19700*/  HMMA.16816.F32.BF16 R88, R60.reuse, R18, R88 ;  /* 0x000000123c58723c */ /* 0x040fe20000041858 */
[----:B------:R-:W4:Y:S07]  /*19710*/  LDSM.16.M88.4 R16, [R226+0x5000] ;  /* 0x00500000e210783b */ /* 0x000f2e0000000200 */
        /* <DEDUP_REMOVED lines=13> */
[C---:B-1----:R-:W-:Y:S08]  /*197f0*/  HMMA.16816.F32.BF16 R44, R32.reuse, R8, R44 ;  /* 0x00000008202c723c */ /* 0x042ff0000004182c */
[C---:B------:R-:W-:Y:S01]  /*19800*/  HMMA.16816.F32.BF16 R40, R32.reuse, R10, R40 ;  /* 0x0000000a2028723c */ /* 0x040fe20000041828 */
[----:B------:R-:W1:Y:S07]  /*19810*/  LDSM.16.M88.4 R8, [R219+0x4800] ;  /* 0x00480000db08783b */ /* 0x000e6e0000000200 */
[C---:B----4-:R-:W-:Y:S01]  /*19820*/  HMMA.16816.F32.BF16 R84, R32.reuse, R16, R36 ;  /* 0x000000102054723c */ /* 0x050fe20000041824 */
[----:B------:R-:W4:Y:S07]  /*19830*/  LDSM.16.M88.4 R36, [R219+0x4000] ;  /* 0x00400000db24783b */ /* 0x000f2e0000000200 */
[C---:B------:R-:W-:Y:S01]  /*19840*/  HMMA.16816.F32.BF16 R80, R32.reuse, R18, R80 ;  /* 0x000000122050723c */ /* 0x040fe20000041850 */
[----:B------:R-:W-:Y:S07]  /*19850*/  LDSM.16.M88.4 R16, [R219+0x5000] ;  /* 0x00500000db10783b */ /* 0x000fee0000000200 */
[C---:B--2---:R-:W-:Y:S08]  /*19860*/  HMMA.16816.F32.BF16 R28, R32.reuse, R64, R28 ;  /* 0x00000040201c723c */ /* 0x044ff0000004181c */
[----:B------:R-:W-:Y:S01]  /*19870*/  HMMA.16816.F32.BF16 R60, R32, R66, R60 ;  /* 0x00000042203c723c */ /* 0x000fe2000004183c */
[----:B------:R-:W-:Y:S04]  /*19880*/  LDSM.16.M88.4 R32, [R229+0x6000] ;  /* 0x00600000e520783b */ /* 0x000fe80000000200 */
[----:B------:R-:W-:Y:S03]  /*19890*/  LDSM.16.M88.4 R64, [R228+0xf800] ;  /* 0x00f80000e440783b */ /* 0x000fe60000000200 */
[C---:B------:R-:W-:Y:S08]  /*198a0*/  HMMA.16816.F32.BF16 R44, R48.reuse, R68, R44 ;  /* 0x00000044302c723c */ /* 0x040ff0000004182c */
[C---:B------:R-:W-:Y:S08]  /*198b0*/  HMMA.16816.F32.BF16 R40, R48.reuse, R70, R40 ;  /* 0x000000463028723c */ /* 0x040ff00000041828 */
[C---:B---3--:R-:W-:Y:S08]  /*198c0*/  HMMA.16816.F32.BF16 R84, R48.reuse, R12, R84 ;  /* 0x0000000c3054723c */ /* 0x048ff00000041854 */
[C---:B------:R-:W-:Y:S01]  /*198d0*/  HMMA.16816.F32.BF16 R80, R48.reuse, R14, R80 ;  /* 0x0000000e3050723c */ /* 0x040fe20000041850 */
[----:B------:R-:W2:Y:S07]  /*198e0*/  LDSM.16.M88.4 R12, [R219+0x5800] ;  /* 0x00580000db0c783b */ /* 0x000eae0000000200 */
[C---:B------:R-:W-:Y:S08]  /*198f0*/  HMMA.16816.F32.BF16 R4, R48.reuse, R24, R4 ;  /* 0x000000183004723c */ /* 0x040ff00000041804 */
[C---:B------:R-:W-:Y:S01]  /*19900*/  HMMA.16816.F32.BF16 R88, R48.reuse, R26, R88 ;  /* 0x0000001a3058723c */ /* 0x040fe20000041858 */
[----:B------:R-:W3:Y:S07]  /*19910*/  LDSM.16.M88.4 R24, [R228+0xe000] ;  /* 0x00e00000e418783b */ /* 0x000eee0000000200 */
[C---:B------:R-:W-:Y:S08]  /*19920*/  HMMA.16816.F32.BF16 R28, R48.reuse, R92, R28 ;  /* 0x0000005c301c723c */ /* 0x040ff0000004181c */
[----:B------:R-:W-:Y:S08]  /*19930*/  HMMA.16816.F32.BF16 R60, R48, R94, R60 ;  /* 0x0000005e303c723c */ /* 0x000ff0000004183c */
[C---:B-1----:R-:W-:Y:S08]  /*19940*/  HMMA.16816.F32.BF16 R44, R76.reuse, R8, R44 ;  /* 0x000000084c2c723c */ /* 0x042ff0000004182c */
[C---:B------:R-:W-:Y:S01]  /*19950*/  HMMA.16816.F32.BF16 R40, R76.reuse, R10, R40 ;  /* 0x0000000a4c28723c */ /* 0x040fe20000041828 */
[----:B------:R-:W1:Y:S07]  /*19960*/  LDSM.16.M88.4 R8, [R228+0xe800] ;  /* 0x00e80000e408783b */ /* 0x000e6e0000000200 */
[C---:B----4-:R-:W-:Y:S08]  /*19970*/  HMMA.16816.F32.BF16 R4, R76.reuse, R36, R4 ;  /* 0x000000244c04723c */ /* 0x050ff00000041804 */
[C---:B------:R-:W-:Y:S01]  /*19980*/  HMMA.16816.F32.BF16 R88, R76.reuse, R38, R88 ;  /* 0x000000264c58723c */ /* 0x040fe20000041858 */
[----:B------:R-:W-:Y:S07]  /*19990*/  LDSM.16.M88.4 R36, [R227+0x6000] ;  /* 0x00600000e324783b */ /* 0x000fee0000000200 */
[C---:B--2---:R-:W-:Y:S01]  /*199a0*/  HMMA.16816.F32.BF16 R48, R76.reuse, R12, R28 ;  /* 0x0000000c4c30723c */ /* 0x044fe2000004181c */
[----:B------:R-:W2:Y:S07]  /*199b0*/  LDSM.16.M88.4 R28, [R226+0x6000] ;  /* 0x00600000e21c783b */ /* 0x000eae0000000200 */
[C---:B------:R-:W-:Y:S08]  /*199c0*/  HMMA.16816.F32.BF16 R84, R76.reuse, R16, R84 ;  /* 0x000000104c54723c */ /* 0x040ff00000041854 */
[C---:B------:R-:W-:Y:S01]  /*199d0*/  HMMA.16816.F32.BF16 R80, R76.reuse, R18, R80 ;  /* 0x000000124c50723c */ /* 0x040fe20000041850 */
[----:B------:R-:W4:Y:S07]  /*199e0*/  LDSM.16.M88.4 R16, [R228+0xf000] ;  /* 0x00f00000e410783b */ /* 0x000f2e0000000200 */
[----:B------:R-:W-:Y:S01]  /*199f0*/  HMMA.16816.F32.BF16 R60, R76, R14, R60 ;  /* 0x0000000e4c3c723c */ /* 0x000fe2000004183c */
[----:B------:R-:W4:Y:S04]  /*19a00*/  LDSM.16.M88.4 R12, [R226+0x6800] ;  /* 0x00680000e20c783b */ /* 0x000f280000000200 */
[----:B------:R-:W-:Y:S03]  /*19a10*/  LDSM.16.M88.4 R76, [R226+0x7800] ;  /* 0x00780000e24c783b */ /* 0x000fe60000000200 */
[C---:B---3--:R-:W-:Y:S08]  /*19a20*/  HMMA.16816.F32.BF16 R4, R32.reuse, R24, R4 ;  /* 0x000000182004723c */ /* 0x048ff00000041804 */
[C---:B------:R-:W-:Y:S01]  /*19a30*/  HMMA.16816.F32.BF16 R88, R32.reuse, R26, R88 ;  /* 0x0000001a2058723c */ /* 0x040fe20000041858 */
[----:B------:R-:W-:Y:S07]  /*19a40*/  LDSM.16.M88.4 R24, [R226+0x7000] ;  /* 0x00700000e218783b */ /* 0x000fee0000000200 */
[C---:B-1----:R-:W-:Y:S08]  /*19a50*/  HMMA.16816.F32.BF16 R44, R32.reuse, R8, R44 ;  /* 0x00000008202c723c */ /* 0x042ff0000004182c */
[----:B------:R-:W-:Y:S01]  /*19a60*/  HMMA.16816.F32.BF16 R68, R32, R10, R40 ;  /* 0x0000000a2044723c */ /* 0x000fe20000041828 */
[----:B------:R-:W-:Y:S04]  /*19a70*/  LDSM.16.M88.4 R40, [R225+0x6000] ;  /* 0x00600000e128783b */ /* 0x000fe80000000200 */
[----:B------:R-:W1:Y:S03]  /*19a80*/  LDSM.16.M88.4 R8, [R223+0xe000] ;  /* 0x00e00000df08783b */ /* 0x000e660000000200 */
[C---:B--2---:R-:W-:Y:S08]  /*19a90*/  HMMA.16816.F32.BF16 R4, R36.reuse, R28, R4 ;  /* 0x0000001c2404723c */ /* 0x044ff00000041804 */
[----:B------:R-:W-:Y:S01]  /*19aa0*/  HMMA.16816.F32.BF16 R88, R36, R30, R88 ;  /* 0x0000001e2458723c */ /* 0x000fe20000041858 */
[----:B------:R-:W-:Y:S07]  /*19ab0*/  LDSM.16.M88.4 R28, [R223+0xf000] ;  /* 0x00f00000df1c783b */ /* 0x000fee0000000200 */
[C---:B----4-:R-:W-:Y:S08]  /*19ac0*/  HMMA.16816.F32.BF16 R84, R32.reuse, R16, R84 ;  /* 0x000000102054723c */ /* 0x050ff00000041854 */
[C---:B------:R-:W-:Y:S01]  /*19ad0*/  HMMA.16816.F32.BF16 R80, R32.reuse, R18, R80 ;  /* 0x000000122050723c */ /* 0x040fe20000041850 */
[----:B------:R-:W2:Y:S07]  /*19ae0*/  LDSM.16.M88.4 R16, [R223+0xe800] ;  /* 0x00e80000df10783b */ /* 0x000eae0000000200 */
[C---:B------:R-:W-:Y:S08]  /*19af0*/  HMMA.16816.F32.BF16 R48, R32.reuse, R64, R48 ;  /* 0x000000402030723c */ /* 0x040ff00000041830 */
[----:B------:R-:W-:Y:S01]  /*19b00*/  HMMA.16816.F32.BF16 R60, R32, R66, R60 ;  /* 0x00000042203c723c */ /* 0x000fe2000004183c */
[----:B------:R-:W-:Y:S04]  /*19b10*/  LDSM.16.M88.4 R32, [R224+0x6000] ;  /* 0x00600000e020783b */ /* 0x000fe80000000200 */
[----:B------:R-:W-:Y:S03]  /*19b20*/  LDSM.16.M88.4 R64, [R223+0xf800] ;  /* 0x00f80000df40783b */ /* 0x000fe60000000200 */
[C---:B------:R-:W-:Y:S08]  /*19b30*/  HMMA.16816.F32.BF16 R44, R36.reuse, R12, R44 ;  /* 0x0000000c242c723c */ /* 0x040ff0000004182c */
[----:B------:R-:W-:Y:S01]  /*19b40*/  HMMA.16816.F32.BF16 R68, R36, R14, R68 ;  /* 0x0000000e2444723c */ /* 0x000fe20000041844 */
[----:B------:R-:W3:Y:S07]  /*19b50*/  LDSM.16.M88.4 R12, [R219+0x6000] ;  /* 0x00600000db0c783b */ /* 0x000eee0000000200 */
[C---:B-1----:R-:W-:Y:S08]  /*19b60*/  HMMA.16816.F32.BF16 R4, R40.reuse, R8, R4 ;  /* 0x000000082804723c */ /* 0x042ff00000041804 */
[----:B------:R-:W-:Y:S01]  /*19b70*/  HMMA.16816.F32.BF16 R88, R40, R10, R88 ;  /* 0x0000000a2858723c */ /* 0x000fe20000041858 */
[----:B------:R-:W-:Y:S07]  /*19b80*/  LDSM.16.M88.4 R8, [R219+0x7000] ;  /* 0x00700000db08783b */ /* 0x000fee0000000200 */
[C---:B------:R-:W-:Y:S08]  /*19b90*/  HMMA.16816.F32.BF16 R84, R36.reuse, R24, R84 ;  /* 0x000000182454723c */ /* 0x040ff00000041854 */
[C---:B------:R-:W-:Y:S01]  /*19ba0*/  HMMA.16816.F32.BF16 R80, R36.reuse, R26, R80 ;  /* 0x0000001a2450723c */ /* 0x040fe20000041850 */
[----:B------:R-:W1:Y:S07]  /*19bb0*/  LDSM.16.M88.4 R24, [R219+0x6800] ;  /* 0x00680000db18783b */ /* 0x000e6e0000000200 */
[C---:B------:R-:W-:Y:S08]  /*19bc0*/  HMMA.16816.F32.BF16 R48, R36.reuse, R76, R48 ;  /* 0x0000004c2430723c */ /* 0x040ff00000041830 */
[----:B------:R-:W-:Y:S08]  /*19bd0*/  HMMA.16816.F32.BF16 R60, R36, R78, R60 ;  /* 0x0000004e243c723c */ /* 0x000ff0000004183c */
[----:B--2---:R-:W-:Y:S07]  /*19be0*/  HMMA.16816.F32.BF16 R44, R40, R16, R44 ;  /* 0x00000010282c723c */ /* 0x004fee000004182c */
[----:B------:R-:W-:Y:S01]  /*19bf0*/  IMAD.IADD R17, R23, 0x1, R0 ;  /* 0x0000000117117824 */ /* 0x000fe200078e0200 */
[----:B---3--:R-:W-:Y:S04]  /*19c00*/  HMMA.16816.F32.BF16 R4, R32, R12, R4 ;  /* 0x0000000c2004723c */ /* 0x008fe80000041804 */
[----:B------:R-:W-:-:S02]  /*19c10*/  IADD3 R3, R17, 0x9, RZ ;  /* 0x0000000911037810 */ /* 0x000fc40007ffe0ff */
[-C--:B------:R-:W-:Y:S02]  /*19c20*/  ISETP.GE.AND P3, PT, R17, R72.reuse, PT ;  /* 0x000000481100720c */ /* 0x080fe40003f66270 */
[----:B------:R-:W-:Y:S01]  /*19c30*/  HMMA.16816.F32.BF16 R88, R32, R14, R88 ;  /* 0x0000000e2058723c */ /* 0x000fe20000041858 */
[----:B------:R-:W2:Y:S01]  /*19c40*/  LDSM.16.M88.4 R12, [R219+0x7800] ;  /* 0x00780000db0c783b */ /* 0x000ea20000000200 */
[----:B------:R-:W-:Y:S01]  /*19c50*/  ISETP.GE.AND P0, PT, R3, R72, PT ;  /* 0x000000480300720c */ /* 0x000fe20003f06270 */
[----:B------:R-:W-:-:S04]  /*19c60*/  DEPBAR.LE SB0, 0x0 ;  /* 0x000080000000791a */ /* 0x000fc80000000000 */
[----:B------:R-:W-:Y:S01]  /*19c70*/  IADD3 R3, R17, 0x10, RZ ;  /* 0x0000001011037810 */ /* 0x000fe20007ffe0ff */
[----:B------:R-:W-:Y:S03]  /*19c80*/  HMMA.16816.F32.BF16 R68, R40, R18, R68 ;  /* 0x000000122844723c */ /* 0x000fe60000041844 */
[----:B------:R-:W-:-:S04]  /*19c90*/  ISETP.GE.AND P6, PT, R3, R72, PT ;  /* 0x000000480300720c */ /* 0x000fc80003fc6270 */
[----:B------:R-:W-:Y:S01]  /*19ca0*/  IADD3 R19, R17, 0x8, RZ ;  /* 0x0000000811137810 */ /* 0x000fe20007ffe0ff */
[C---:B------:R-:W-:Y:S01]  /*19cb0*/  HMMA.16816.F32.BF16 R84, R40.reuse, R28, R84 ;  /* 0x0000001c2854723c */ /* 0x040fe20000041854 */
[----:B------:R-:W-:Y:S02]  /*19cc0*/  FSEL R3, R4, -INF , !P3 ;  /* 0xff80000004037808 */ /* 0x000fe40005800000 */
[----:B------:R-:W-:Y:S02]  /*19cd0*/  ISETP.GE.AND P1, PT, R19, R72, PT ;  /* 0x000000481300720c */ /* 0x000fe40003f26270 */
[----:B------:R-:W-:Y:S02]  /*19ce0*/  IADD3 R19, R17, 0x18, RZ ;  /* 0x0000001811137810 */ /* 0x000fe40007ffe0ff */
[----:B------:R-:W-:Y:S01]  /*19cf0*/  FSEL R6, R6, -INF , !P3 ;  /* 0xff80000006067808 */ /* 0x000fe20005800000 */
[----:B------:R-:W-:Y:S01]  /*19d00*/  HMMA.16816.F32.BF16 R80, R40, R30, R80 ;  /* 0x0000001e2850723c */ /* 0x000fe20000041850 */
[----:B------:R-:W-:-:S02]  /*19d10*/  FSEL R90, R90, -INF , !P1 ;  /* 0xff8000005a5a7808 */ /* 0x000fc40004800000 */
[----:B------:R-:W-:Y:S02]  /*19d20*/  FSEL R88, R88, -INF , !P1 ;  /* 0xff80000058587808 */ /* 0x000fe40004800000 */
[----:B------:R-:W-:Y:S02]  /*19d30*/  FSEL R91, R91, -INF , !P0 ;  /* 0xff8000005b5b7808 */ /* 0x000fe40004000000 */
[----:B------:R-:W-:Y:S01]  /*19d40*/  FSEL R89, R89, -INF , !P0 ;  /* 0xff80000059597808 */ /* 0x000fe20004000000 */
[----:B------:R-:W-:Y:S01]  /*19d50*/  HMMA.16816.F32.BF16 R48, R40, R64, R48 ;  /* 0x000000402830723c */ /* 0x000fe20000041830 */
[----:B------:R-:W-:Y:S01]  /*19d60*/  BAR.SYNC.DEFER_BLOCKING 0x0 ;  /* 0x0000000000007b1d */ /* 0x000fe20000010000 */
[----:B------:R-:W-:-:S06]  /*19d70*/  ISETP.GE.AND P3, PT, R19, R72, PT ;  /* 0x000000481300720c */ /* 0x000fcc0003f66270 */
[----:B------:R-:W-:Y:S08]  /*19d80*/  HMMA.16816.F32.BF16 R60, R40, R66, R60 ;  /* 0x00000042283c723c */ /* 0x000ff0000004183c */
[C---:B-1----:R-:W-:Y:S07]  /*19d90*/  HMMA.16816.F32.BF16 R44, R32.reuse, R24, R44 ;  /* 0x00000018202c723c */ /* 0x042fee000004182c */
[----:B------:R-:W-:Y:S01]  /*19da0*/  IADD3 R25, R17, 0x1, RZ ;  /* 0x0000000111197810 */ /* 0x000fe20007ffe0ff */
[----:B------:R-:W-:Y:S03]  /*19db0*/  HMMA.16816.F32.BF16 R68, R32, R26, R68 ;  /* 0x0000001a2044723c */ /* 0x000fe60000041844 */
[----:B------:R-:W-:-:S02]  /*19dc0*/  ISETP.GE.AND P2, PT, R25, R72, PT ;  /* 0x000000481900720c */ /* 0x000fc40003f46270 */
[----:B------:R-:W-:Y:S02]  /*19dd0*/  IADD3 R25, R17, 0x11, RZ ;  /* 0x0000001111197810 */ /* 0x000fe40007ffe0ff */
[----:B------:R-:W-:Y:S01]  /*19de0*/  FSEL R16, R5, -INF , !P2 ;  /* 0xff80000005107808 */ /* 0x000fe20005000000 */
[C---:B------:R-:W-:Y:S01]  /*19df0*/  HMMA.16816.F32.BF16 R84, R32.reuse, R8, R84 ;  /* 0x000000082054723c */ /* 0x040fe20000041854 */
[----:B------:R-:W-:Y:S02]  /*19e00*/  IADD3 R5, R17, 0x20, RZ ;  /* 0x0000002011057810 */ /* 0x000fe40007ffe0ff */
[----:B------:R-:W-:Y:S02]  /*19e10*/  FSEL R7, R7, -INF , !P2 ;  /* 0xff80000007077808 */ /* 0x000fe40005000000 */
[----:B------:R-:W-:Y:S02]  /*19e20*/  ISETP.GE.AND P1, PT, R5, R72, PT ;  /* 0x000000480500720c */ /* 0x000fe40003f26270 */
[C---:B------:R-:W-:Y:S01]  /*19e30*/  IADD3 R9, R17.reuse, 0x19, RZ ;  /* 0x0000001911097810 */ /* 0x040fe20007ffe0ff */
[----:B------:R-:W-:Y:S01]  /*19e40*/  HMMA.16816.F32.BF16 R80, R32, R10, R80 ;  /* 0x0000000a2050723c */ /* 0x000fe20000041850 */
[----:B------:R-:W-:-:S02]  /*19e50*/  IADD3 R5, R17, 0x28, RZ ;  /* 0x0000002811057810 */ /* 0x000fc40007ffe0ff */
[-C--:B------:R-:W-:Y:S02]  /*19e60*/  ISETP.GE.AND P2, PT, R9, R72.reuse, PT ;  /* 0x000000480900720c */ /* 0x080fe40003f46270 */
[----:B------:R-:W-:Y:S02]  /*19e70*/  IADD3 R9, R17, 0x21, RZ ;  /* 0x0000002111097810 */ /* 0x000fe40007ffe0ff */
[----:B------:R-:W-:Y:S01]  /*19e80*/  ISETP.GE.AND P4, PT, R25, R72, PT ;  /* 0x000000481900720c */ /* 0x000fe20003f86270 */
[----:B--2---:R-:W-:Y:S01]  /*19e90*/  HMMA.16816.F32.BF16 R48, R32, R12, R48 ;  /* 0x0000000c2030723c */ /* 0x004fe20000041830 */
[----:B------:R-:W-:Y:S02]  /*19ea0*/  IADD3 R11, R17, 0x29, RZ ;  /* 0x00000029110b7810 */ /* 0x000fe40007ffe0ff */
[----:B------:R-:W-:Y:S02]  /*19eb0*/  FSEL R8, R46, -INF , !P6 ;  /* 0xff8000002e087808 */ /* 0x000fe40007000000 */
[----:B------:R-:W-:-:S02]  /*19ec0*/  FSEL R4, R44, -INF , !P6 ;  /* 0xff8000002c047808 */ /* 0x000fc40007000000 */
[-C--:B------:R-:W-:Y:S01]  /*19ed0*/  ISETP.GE.AND P0, PT, R9, R72.reuse, PT ;  /* 0x000000480900720c */ /* 0x080fe20003f06270 */
[----:B------:R-:W-:Y:S01]  /*19ee0*/  HMMA.16816.F32.BF16 R60, R32, R14, R60 ;  /* 0x0000000e203c723c */ /* 0x000fe2000004183c */
[-C--:B------:R-:W-:Y:S02]  /*19ef0*/  ISETP.GE.AND P6, PT, R5, R72.reuse, PT ;  /* 0x000000480500720c */ /* 0x080fe40003fc6270 */
[----:B------:R-:W-:Y:S02]  /*19f00*/  FSEL R13, R47, -INF , !P4 ;  /* 0xff8000002f0d7808 */ /* 0x000fe40006000000 */
[----:B------:R-:W-:Y:S02]  /*19f10*/  FSEL R5, R45, -INF , !P4 ;  /* 0xff8000002d057808 */ /* 0x000fe40006000000 */
[----:B------:R-:W-:Y:S02]  /*19f20*/  IADD3 R9, R17, 0x30, RZ ;  /* 0x0000003011097810 */ /* 0x000fe40007ffe0ff */
[----:B------:R-:W-:-:S02]  /*19f30*/  ISETP.GE.AND P4, PT, R11, R72, PT ;  /* 0x000000480b00720c */ /* 0x000fc40003f86270 */
[----:B------:R-:W-:Y:S02]  /*19f40*/  IADD3 R11, R17, 0x31, RZ ;  /* 0x00000031110b7810 */ /* 0x000fe40007ffe0ff */
[----:B------:R-:W-:Y:S02]  /*19f50*/  FSEL R0, R70, -INF , !P3 ;  /* 0xff80000046007808 */ /* 0x000fe40005800000 */
[----:B------:R-:W-:Y:S02]  /*19f60*/  FSEL R2, R68, -INF , !P3 ;  /* 0xff80000044027808 */ /* 0x000fe40005800000 */
[----:B------:R-:W-:Y:S02]  /*19f70*/  ISETP.GE.AND P3, PT, R9, R72, PT ;  /* 0x000000480900720c */ /* 0x000fe40003f66270 */
[----:B------:R-:W-:Y:S02]  /*19f80*/  FSEL R12, R71, -INF , !P2 ;  /* 0xff800000470c7808 */ /* 0x000fe40005000000 */
[----:B------:R-:W-:-:S02]  /*19f90*/  FSEL R9, R69, -INF , !P2 ;  /* 0xff80000045097808 */ /* 0x000fc40005000000 */
[----:B------:R-:W-:Y:S02]  /*19fa0*/  ISETP.GE.AND P2, PT, R11, R72, PT ;  /* 0x000000480b00720c */ /* 0x000fe40003f46270 */
[C---:B------:R-:W-:Y:S02]  /*19fb0*/  IADD3 R11, R17.reuse, 0x38, RZ ;  /* 0x00000038110b7810 */ /* 0x040fe40007ffe0ff */
[----:B------:R-:W-:Y:S02]  /*19fc0*/  IADD3 R17, R17, 0x39, RZ ;  /* 0x0000003911117810 */ /* 0x000fe40007ffe0ff */
[----:B------:R-:W-:Y:S02]  /*19fd0*/  FSEL R182, R86, -INF , !P1 ;  /* 0xff80000056b67808 */ /* 0x000fe40004800000 */
[----:B------:R-:W-:Y:S02]  /*19fe0*/  FSEL R198, R84, -INF , !P1 ;  /* 0xff80000054c67808 */ /* 0x000fe40004800000 */
[----:B------:R-:W-:-:S02]  /*19ff0*/  FSEL R191, R87, -INF , !P0 ;  /* 0xff80000057bf7808 */ /* 0x000fc40004000000 */
[----:B------:R-:W-:Y:S02]  /*1a000*/  FSEL R185, R85, -INF , !P0 ;  /* 0xff80000055b97808 */ /* 0x000fe40004000000 */
[-C--:B------:R-:W-:Y:S02]  /*1a010*/  ISETP.GE.AND P1, PT, R11, R72.reuse, PT ;  /* 0x000000480b00720c */ /* 0x080fe40003f26270 */
[----:B------:R-:W-:Y:S02]  /*1a020*/  ISETP.GE.AND P0, PT, R17, R72, PT ;  /* 0x000000481100720c */ /* 0x000fe40003f06270 */
        /* <DEDUP_REMOVED lines=11> */
[----:B------:R-:W-:Y:S01]  /*1a0e0*/  FSEL R195, R61, -INF , !P0 ;  /* 0xff8000003dc37808 */ /* 0x000fe20004000000 */
        /* <DEDUP_REMOVED lines=22> */
[----:B------:R-:W-:-:S02]  /*1a250*/  IMAD.HI.U32 R17, R25, R17, R24 ;  /* 0x0000001119117227 */ /* 0x000fc400078e0018 */
[----:B------:R-:W2:Y:S01]  /*1a260*/  LD.E.64 R24, [R20.64+0x20] ;  /* 0x0000200614187980 */ /* 0x000ea2000c101b00 */
[----:B------:R-:W-:-:S03]  /*1a270*/  ISETP.GE.AND P0, PT, R18, RZ, PT ;  /* 0x000000ff1200720c */ /* 0x000fc60003f06270 */
[----:B------:R-:W-:-:S04]  /*1a280*/  IMAD.HI.U32 R19, R17, R14, RZ ;  /* 0x0000000e11137227 */ /* 0x000fc800078e00ff */
[----:B------:R-:W-:-:S04]  /*1a290*/  IMAD.HI.U32 R17, R17, R10, RZ ;  /* 0x0000000a11117227 */ /* 0x000fc800078e00ff */
        /* <DEDUP_REMOVED lines=34> */
[----:B------:R-:W-:-:S05]  /*1a4c0*/  IMAD R11, R24, R15, R11 ;  /* 0x0000000f180b7224 */ /* 0x000fca00078e020b */
[----:B------:R-:W-:Y:S01]  /*1a4d0*/  IADD3 R10, R23, R11, RZ ;  /* 0x0000000b170a7210 */ /* 0x000fe20007ffe0ff */
[----:B------:R-:W-:Y:S01]  /*1a4e0*/  IMAD.MOV.U32 R11, RZ, RZ, R22 ;  /* 0x000000ffff0b7224 */ /* 0x000fe200078e0016 */
[----:B------:R-:W-:Y:S05]  /*1a4f0*/  BRA `(.L_x_1894) ;  /* 0x0000003000007947 */ /* 0x000fea0003800000 */
.L_x_1893:
[----:B------:R-:W2:Y:S02]  /*1a500*/  LD.E R11, [R20.64+0x38] ;  /* 0x00003806140b7980 */ /* 0x000ea4000c101900 */
[----:B--2---:R-:W-:-:S04]  /*1a510*/  LEA R11, -R11, RZ, 0x6 ;  /* 0x000000ff0b0b7211 */ /* 0x004fc800078e31ff */
[----:B------:R-:W-:Y:S02]  /*1a520*/  SHF.R.S32.HI R10, RZ, 0x1f, R11 ;  /* 0x0000001fff0a7819 */ /* 0x000fe4000001140b */
.L_x_1894:
[----:B------:R-:W-:Y:S05]  /*1a530*/  BSYNC B0 ;  /* 0x0000000000007941 */ /* 0x000fea0003800000 */
.L_x_1892:
[----:B------:R-:W-:Y:S02]  /*1a540*/  LOP3.LUT P3, RZ, R249, 0x4, RZ, 0xc0, !PT ;  /* 0x00000004f9ff7812 */ /* 0x000fe4000786c0ff */
[----:B------:R-:W-:Y:S02]  /*1a550*/  IADD3 R179, P1, R11, R178, RZ ;  /* 0x000000b20bb37210 */ /* 0x000fe40007f3e0ff */
[C---:B------:R-:W-:Y:S02]  /*1a560*/  LOP3.LUT P6, RZ, R249.reuse, 0x1, RZ, 0xc0, !PT ;  /* 0x00000001f9ff7812 */ /* 0x040fe400078cc0ff */
[----:B------:R-:W-:Y:S01]  /*1a570*/  LOP3.LUT P4, RZ, R249, 0x2, RZ, 0xc0, !PT ;  /* 0x00000002f9ff7812 */ /* 0x000fe2000788c0ff */
[----:B------:R-:W-:Y:S01]  /*1a580*/  IMAD.X R176, R10, 0x1, R177, P1 ;  /* 0x000000010ab07824 */ /* 0x000fe200008e06b1 */
[----:B------:R-:W-:Y:S02]  /*1a590*/  LEA R24, P0, R11, R240, 0x1 ;  /* 0x000000f00b187211 */ /* 0x000fe400078008ff */
[----:B------:R-:W-:-:S02]  /*1a5a0*/  LOP3.LUT P2, RZ, R249, 0x8, RZ, 0xc0, !PT ;  /* 0x00000008f9ff7812 */ /* 0x000fc4000784c0ff */
[----:B------:R-:W-:Y:S02]  /*1a5b0*/  LEA.HI.X R25, R11, R239, R10, 0x1, P0 ;  /* 0x000000ef0b197211 */ /* 0x000fe400000f0c0a */
[----:B------:R-:W-:-:S03]  /*1a5c0*/  @P3 LEA R14, P1, R179, R180, 0x1 ;  /* 0x000000b4b30e3211 */ /* 0x000fc600078208ff */
[----:B------:R-:W-:Y:S01]  /*1a5d0*/  @!PT LDS RZ, [RZ] ;  /* 0x00000000fffff984 */ /* 0x000fe20000000800 */
[----:B------:R-:W-:Y:S01]  /*1a5e0*/  @!PT LDS RZ, [RZ] ;  /* 0x00000000fffff984 */ /* 0x000fe20000000800 */
[----:B------:R-:W-:Y:S01]  /*1a5f0*/  @!PT LDS RZ, [RZ] ;  /* 0x00000000fffff984 */ /* 0x000fe20000000800 */
[----:B------:R1:W-:Y:S01]  /*1a600*/  @P6 LDGSTS.E.BYPASS.LTC128B.128 [R248+0x8000], [R24.64] ;  /* 0x0800000018f86fae */ /* 0x0003e2000b901d46 */
[----:B------:R-:W-:Y:S02]  /*1a610*/  @P3 LEA.HI.X R15, R179, R181, R176, 0x1, P1 ;  /* 0x000000b5b30f3211 */ /* 0x000fe400008f0cb0 */
[----:B------:R-:W-:Y:S01]  /*1a620*/  IADD3 R11, P1, R11, R236, RZ ;  /* 0x000000ec0b0b7210 */ /* 0x000fe20007f3e0ff */
[----:B------:R1:W-:Y:S01]  /*1a630*/  @!P6 STS.128 [R248+0x8000], RZ ;  /* 0x008000fff800e388 */ /* 0x0003e20000000c00 */
[----:B------:R-:W-:-:S03]  /*1a640*/  @P4 LEA R18, P0, R179, R180, 0x1 ;  /* 0x000000b4b3124211 */ /* 0x000fc600078008ff */
[----:B------:R-:W-:Y:S01]  /*1a650*/  IMAD.X R10, R10, 0x1, R237, P1 ;  /* 0x000000010a0a7824 */ /* 0x000fe200008e06ed */
[-C--:B------:R-:W-:Y:S02]  /*1a660*/  @P6 LEA R38, P1, R11, R240.reuse, 0x1 ;  /* 0x000000f00b266211 */ /* 0x080fe400078208ff */
[----:B------:R-:W-:Y:S02]  /*1a670*/  @P4 LEA.HI.X R19, R179, R181, R176, 0x1, P0 ;  /* 0x000000b5b3134211 */ /* 0x000fe400000f0cb0 */
[CCC-:B------:R-:W-:Y:S02]  /*1a680*/  @P6 LEA.HI.X R39, R11.reuse, R239.reuse, R10.reuse, 0x1, P1 ;  /* 0x000000ef0b276211 */ /* 0x1c0fe400008f0c0a */
[----:B------:R-:W-:Y:S01]  /*1a690*/  @P3 LEA R30, P1, R11, R240, 0x1 ;  /* 0x000000f00b1e3211 */ /* 0x000fe200078208ff */
[----:B------:R-:W-:Y:S01]  /*1a6a0*/  @!PT LDS RZ, [RZ] ;  /* 0x00000000fffff984 */ /* 0x000fe20000000800 */
[----:B------:R-:W-:Y:S01]  /*1a6b0*/  @!PT LDS RZ, [RZ] ;  /* 0x00000000fffff984 */ /* 0x000fe20000000800 */
[----:B------:R-:W-:Y:S01]  /*1a6c0*/  @!PT LDS RZ, [RZ] ;  /* 0x00000000fffff984 */ /* 0x000fe20000000800 */
[----:B------:R1:W-:Y:S01]  /*1a6d0*/  @P4 LDGSTS.E.BYPASS.LTC128B.128 [R248+0xa000], [R18.64+0x80] ;  /* 0x0a00008012f84fae */ /* 0x0003e2000b901d46 */
[----:B------:R-:W-:Y:S02]  /*1a6e0*/  @P2 LEA R26, P0, R179, R180, 0x1 ;  /* 0x000000b4b31a2211 */ /* 0x000fe400078008ff */
[----:B------:R-:W-:Y:S01]  /*1a6f0*/  @P3 LEA.HI.X R31, R11, R239, R10, 0x1, P1 ;  /* 0x000000ef0b1f3211 */ /* 0x000fe200008f0c0a */
[----:B------:R1:W-:Y:S01]  /*1a700*/  @!P4 STS.128 [R248+0xa000], RZ ;  /* 0x00a000fff800c388 */ /* 0x0003e20000000c00 */
[----:B------:R-:W-:-:S02]  /*1a710*/  @P2 LEA.HI.X R27, R179, R181, R176, 0x1, P0 ;  /* 0x000000b5b31b2211 */ /* 0x000fc400000f0cb0 */
[C---:B------:R-:W-:Y:S01]  /*1a720*/  IADD3 R17, P1, R11.reuse, R236, RZ ;  /* 0x000000ec0b117210 */ /* 0x040fe20007f3e0ff */
[----:B------:R-:W-:Y:S01]  /*1a730*/  @!PT LDS RZ, [RZ] ;  /* 0x00000000fffff984 */ /* 0x000fe20000000800 */
[----:B------:R-:W-:Y:S01]  /*1a740*/  @!PT LDS RZ, [RZ] ;  /* 0x00000000fffff984 */ /* 0x000fe20000000800 */
[----:B------:R-:W-:Y:S01]  /*1a750*/  @!PT LDS RZ, [RZ] ;  /* 0x00000000fffff984 */ /* 0x000fe20000000800 */
[----:B------:R1:W-:Y:S01]  /*1a760*/  @P3 LDGSTS.E.BYPASS.LTC128B.128 [R248+0xc000], [R14.64+0x100] ;  /* 0x0c0001000ef83fae */ /* 0x0003e2000b901d46 */
[----:B------:R-:W-:-:S03]  /*1a770*/  @P4 LEA R36, P0, R11, R240, 0x1 ;  /* 0x000000f00b244211 */ /* 0x000fc600078008ff */
[----:B------:R-:W-:Y:S01]  /*1a780*/  IMAD.X R22, R10, 0x1, R237, P1 ;  /* 0x000000010a167824 */ /* 0x000fe200008e06ed */
[CCC-:B------:R-:W-:Y:S01]  /*1a790*/  @P4 LEA.HI.X R37, R11.reuse, R239.reuse, R10.reuse, 0x1, P0 ;  /* 0x000000ef0b254211 */ /* 0x1c0fe200000f0c0a */
[----:B------:R1:W-:Y:S01]  /*1a7a0*/  @!P3 STS.128 [R248+0xc000], RZ ;  /* 0x00c000fff800b388 */ /* 0x0003e20000000c00 */
[-C--:B------:R-:W-:Y:S02]  /*1a7b0*/  @P2 LEA R28, P0, R11, R240.reuse, 0x1 ;  /* 0x000000f00b1c2211 */ /* 0x080fe400078008ff */
[-C--:B------:R-:W-:Y:S01]  /*1a7c0*/  @P6 LEA R46, P1, R17, R240.reuse, 0x1 ;  /* 0x000000f0112e6211 */ /* 0x080fe200078208ff */
[----:B------:R-:W-:Y:S01]  /*1a7d0*/  @!PT LDS RZ, [RZ] ;  /* 0x00000000fffff984 */ /* 0x000fe20000000800 */
[----:B------:R-:W-:Y:S01]  /*1a7e0*/  @!PT LDS RZ, [RZ] ;  /* 0x00000000fffff984 */ /* 0x000fe20000000800 */
[----:B------:R-:W-:Y:S01]  /*1a7f0*/  @!PT LDS RZ, [RZ] ;  /* 0x00000000fffff984 */ /* 0x000fe20000000800 */
[----:B------:R1:W-:Y:S01]  /*1a800*/  @P2 LDGSTS.E.BYPASS.LTC128B.128 [R248+0xe000], [R26.64+0x180] ;  /* 0x0e0001801af82fae */ /* 0x0003e2000b901d46 */
[-C--:B------:R-:W-:Y:S02]  /*1a810*/  @P2 LEA.HI.X R29, R11, R239.reuse, R10, 0x1, P0 ;  /* 0x000000ef0b1d2211 */ /* 0x080fe400000f0c0a */
[C---:B------:R-:W-:Y:S01]  /*1a820*/  @P6 LEA.HI.X R47, R17.reuse, R239, R22, 0x1, P1 ;  /* 0x000000ef112f6211 */ /* 0x040fe200008f0c16 */
[----:B------:R1:W-:Y:S01]  /*1a830*/  @!P2 STS.128 [R248+0xe000], RZ ;  /* 0x00e000fff800a388 */ /* 0x0003e20000000c00 */
[----:B------:R-:W-:-:S02]  /*1a840*/  @P4 LEA R44, P0, R17, R240, 0x1 ;  /* 0x000000f0112c4211 */ /* 0x000fc400078008ff */
[CC--:B------:R-:W-:Y:S01]  /*1a850*/  @P3 LEA R42, P1, R17.reuse, R240.reuse, 0x1 ;  /* 0x000000f0112a3211 */ /* 0x0c0fe200078208ff */
[----:B------:R-:W-:Y:S01]  /*1a860*/  @!PT LDS RZ, [RZ] ;  /* 0x00000000fffff984 */ /* 0x000fe20000000800 */
[----:B------:R-:W-:Y:S01]  /*1a870*/  @!PT LDS RZ, [RZ] ;  /* 0x00000000fffff984 */ /* 0x000fe20000000800 */
[----:B------:R-:W-:Y:S01]  /*1a880*/  @!PT LDS RZ, [RZ] ;  /* 0x00000000fffff984 */ /* 0x000fe20000000800 */
[----:B------:R1:W-:Y:S01]  /*1a890*/  @P6 LDGSTS.E.BYPASS.LTC128B.128 [R248+0x8800], [R38.64] ;  /* 0x0880000026f86fae */ /* 0x0003e2000b901d46 */
[CCC-:B------:R-:W-:Y:S02]  /*1a8a0*/  @P4 LEA.HI.X R45, R17.reuse, R239.reuse, R22.reuse, 0x1, P0 ;  /* 0x000000ef112d4211 */ /* 0x1c0fe400000f0c16 */
        /* <DEDUP_REMOVED lines=8> */
[----:B------:R-:W-:-:S02]  /*1a930*/  @P2 LEA.HI.X R41, R17, R239, R22, 0x1, P0 ;  /* 0x000000ef11292211 */ /* 0x000fc400000f0c16 */
[-C--:B------:R-:W-:Y:S01]  /*1a940*/  @P4 LEA R50, P0, R10, R240.reuse, 0x1 ;  /* 0x000000f00a324211 */ /* 0x080fe200078008ff */
[----:B------:R1:W-:Y:S01]  /*1a950*/  @!P4 STS.128 [R248+0xa800], RZ ;  /* 0x00a800fff800c388 */ /* 0x0003e20000000c00 */
[----:B------:R-:W-:Y:S01]  /*1a960*/  IMAD.X R22, R22, 0x1, R237, P1 ;  /* 0x0000000116167824 */ /* 0x000fe200008e06ed */
[CC--:B------:R-:W-:Y:S02]  /*1a970*/  @P6 LEA R52, P1, R10.reuse, R240.reuse, 0x1 ;  /* 0x000000f00a346211 */ /* 0x0c0fe400078208ff */
[----:B------:R-:W-:Y:S01]  /*1a980*/  @!PT LDS RZ, [RZ] ;  /* 0x00000000fffff984 */ /* 0x000fe20000000800 */
[----:B------:R-:W-:Y:S01]  /*1a990*/  @!PT LDS RZ, [RZ] ;  /* 0x00000000fffff984 */ /* 0x000fe20000000800 */
[----:B------:R-:W-:Y:S01]  /*1a9a0*/  @!PT LDS RZ, [RZ] ;  /* 0x00000000fffff984 */ /* 0x000fe20000000800 */
[----:B------:R1:W-:Y:S02]  /*1a9b0*/  @P3 LDGSTS.E.BYPASS.LTC128B.128 [R248+0xc800], [R30.64+0x100] ;  /* 0x0c8001001ef83fae */ /* 0x0003e4000b901d46 */
[C---:B------:R-:W-:Y:S02]  /*1a9c0*/  @P6 LEA.HI.X R53, R10.reuse, R239, R22, 0x1, P1 ;  /* 0x000000ef0a356211 */ /* 0x040fe400008f0c16 */
        /* <DEDUP_REMOVED lines=54> */
.L_x_1891:
[----:B------:R-:W-:Y:S05]  /*1ad30*/  BSYNC B1 ;  /* 0x0000000000017941 */ /* 0x000fea0003800000 */
.L_x_1890:
        /* <DEDUP_REMOVED lines=50> */
[----:B--2---:R-:W-:Y:S03]  /*1b060*/  LDSM.16.MT88.4 R20, [R230+0x12800] ;  /* 0x01280000e614783b */ /* 0x004fe60000004200 */
[----:B------:R-:W-:Y:S01]  /*1b070*/  FMNMX.FTZ R14, R32, R11, !PT ;  /* 0x0000000b200e7209 */ /* 0x000fe20007810000 */
[----:B------:R-:W-:Y:S04]  /*1b080*/  LDSM.16.MT88.4 R28, [R231+0x10800] ;  /* 0x01080000e71c783b */ /* 0x000fe80000004200 */
[----:B------:R-:W2:Y:S01]  /*1b090*/  SHFL.BFLY PT, R11, R14, 0x2, 0x1f ;  /* 0x0c401f000e0b7f89 */ /* 0x000ea200000e0000 */
[----:B-1----:R-:W-:-:S05]  /*1b0a0*/  FMNMX.FTZ R15, R18, R15, !PT ;  /* 0x0000000f120f7209 */ /* 0x002fca0007810000 */
[----:B------:R-:W1:Y:S01]  /*1b0b0*/  SHFL.BFLY PT, R164, R15, 0x1, 0x1f ;  /* 0x0c201f000fa47f89 */ /* 0x000e6200000e0000 */
[----:B--2---:R-:W-:-:S05]  /*1b0c0*/  FMNMX.FTZ R11, R14, R11, !PT ;  /* 0x0000000b0e0b7209 */ /* 0x004fca0007810000 */
[----:B------:R-:W2:Y:S01]  /*1b0d0*/  SHFL.BFLY PT, R10, R11, 0x1, 0x1f ;  /* 0x0c201f000b0a7f89 */ /* 0x000ea200000e0000 */
[----:B-1----:R-:W-:-:S04]  /*1b0e0*/  FMNMX.FTZ R164, R15, R164, !PT ;  /* 0x000000a40fa47209 */ /* 0x002fc80007810000 */
[----:B------:R-:W-:Y:S01]  /*1b0f0*/  FSETP.NEU.FTZ.AND P0, PT, R164, -INF , PT ;  /* 0xff800000a400780b */ /* 0x000fe20003f1d000 */
[----:B---3--:R-:W-:-:S05]  /*1b100*/  FMUL.FTZ R199, R184, R164 ;  /* 0x000000a4b8c77220 */ /* 0x008fca0000410000 */
[----:B------:R-:W-:-:S05]  /*1b110*/  FSEL R199, R199, RZ, P0 ;  /* 0x000000ffc7c77208 */ /* 0x000fca0000000000 */
[--C-:B------:R-:W-:Y:S01]  /*1b120*/  FFMA.FTZ R179, R3, R184, -R199.reuse ;  /* 0x000000b803b37223 */ /* 0x100fe200000108c7 */
[----:B--2---:R-:W-:Y:S01]  /*1b130*/  FMNMX.FTZ R3, R11, R10, !PT ;  /* 0x0000000a0b037209 */ /* 0x004fe20007810000 */
[-CC-:B------:R-:W-:Y:S02]  /*1b140*/  FFMA.FTZ R174, R16, R184.reuse, -R199.reuse ;  /* 0x000000b810ae7223 */ /* 0x180fe400000108c7 */
[-CC-:B------:R-:W-:Y:S01]  /*1b150*/  FFMA.FTZ R177, R88, R184.reuse, -R199.reuse ;  /* 0x000000b858b17223 */ /* 0x180fe200000108c7 */
[----:B------:R-:W-:Y:S01]  /*1b160*/  FSETP.NEU.FTZ.AND P0, PT, R3, -INF , PT ;  /* 0xff8000000300780b */ /* 0x000fe20003f1d000 */
[----:B------:R-:W-:Y:S01]  /*1b170*/  FMUL.FTZ R35, R184, R3 ;  /* 0x00000003b8237220 */ /* 0x000fe20000410000 */
[----:B------:R-:W-:Y:S01]  /*1b180*/  MUFU.EX2 R179, R179 ;  /* 0x000000b300b37308 */ /* 0x000fe20000000800 */
[-CC-:B------:R-:W-:Y:S01]  /*1b190*/  FFMA.FTZ R170, R89, R184.reuse, -R199.reuse ;  /* 0x000000b859aa7223 */ /* 0x180fe200000108c7 */
[----:B------:R-:W-:Y:S01]  /*1b1a0*/  LDSM.16.MT88.4 R16, [R232+0x10800] ;  /* 0x01080000e810783b */ /* 0x000fe20000004200 */
[-CC-:B------:R-:W-:Y:S01]  /*1b1b0*/  FFMA.FTZ R175, R4, R184.reuse, -R199.reuse ;  /* 0x000000b804af7223 */ /* 0x180fe200000108c7 */
[----:B------:R-:W-:Y:S01]  /*1b1c0*/  FSEL R35, R35, RZ, P0 ;  /* 0x000000ff23237208 */ /* 0x000fe20000000000 */
[----:B------:R-:W-:-:S02]  /*1b1d0*/  FFMA.FTZ R168, R5, R184, -R199 ;  /* 0x000000b805a87223 */ /* 0x000fc400000108c7 */
[-C--:B------:R-:W-:Y:S01]  /*1b1e0*/  FFMA.FTZ R171, R2, R184.reuse, -R199 ;  /* 0x000000b802ab7223 */ /* 0x080fe200000108c7 */
[----:B------:R-:W1:Y:S01]  /*1b1f0*/  MUFU.EX2 R174, R174 ;  /* 0x000000ae00ae7308 */ /* 0x000e620000000800 */
[-CC-:B------:R-:W-:Y:S02]  /*1b200*/  FFMA.FTZ R176, R6, R184.reuse, -R35.reuse ;  /* 0x000000b806b07223 */ /* 0x180fe40000010823 */
[-CC-:B------:R-:W-:Y:S02]  /*1b210*/  FFMA.FTZ R183, R7, R184.reuse, -R35.reuse ;  /* 0x000000b807b77223 */ /* 0x180fe40000010823 */
[-CC-:B------:R-:W-:Y:S01]  /*1b220*/  FFMA.FTZ R181, R90, R184.reuse, -R35.reuse ;  /* 0x000000b85ab57223 */ /* 0x180fe20000010823 */
[----:B------:R-:W-:Y:S01]  /*1b230*/  LDSM.16.MT88.4 R4, [R230+0x16000] ;  /* 0x01600000e604783b */ /* 0x000fe20000004200 */
[-C--:B------:R-:W-:Y:S01]  /*1b240*/  FFMA.FTZ R172, R91, R184.reuse, -R35 ;  /* 0x000000b85bac7223 */ /* 0x080fe20000010823 */
[----:B------:R-:W-:Y:S01]  /*1b250*/  MUFU.EX2 R177, R177 ;  /* 0x000000b100b17308 */ /* 0x000fe20000000800 */
[-C--:B------:R-:W-:Y:S01]  /*1b260*/  FFMA.FTZ R2, R9, R184.reuse, -R199 ;  /* 0x000000b809027223 */ /* 0x080fe200000108c7 */
[----:B------:R-:W2:Y:S01]  /*1b270*/  LDSM.16.MT88.4 R88, [R230+0x12000] ;  /* 0x01200000e658783b */ /* 0x000ea20000004200 */
[----:B------:R-:W-:-:S02]  /*1b280*/  FFMA.FTZ R173, R8, R184, -R35 ;  /* 0x000000b808ad7223 */ /* 0x000fc40000010823 */
[-CC-:B------:R-:W-:Y:S01]  /*1b290*/  FFMA.FTZ R169, R0, R184.reuse, -R35.reuse ;  /* 0x000000b800a97223 */ /* 0x180fe20000010823 */
[----:B------:R-:W3:Y:S01]  /*1b2a0*/  LDSM.16.MT88.4 R8, [R233+0x10800] ;  /* 0x01080000e908783b */ /* 0x000ee20000004200 */
[-CC-:B------:R-:W-:Y:S01]  /*1b2b0*/  FFMA.FTZ R166, R13, R184.reuse, -R35.reuse ;  /* 0x000000b80da67223 */ /* 0x180fe20000010823 */
[----:B------:R-:W4:Y:S01]  /*1b2c0*/  MUFU.EX2 R170, R170 ;  /* 0x000000aa00aa7308 */ /* 0x000f220000000800 */
[----:B-1----:R-:W-:Y:S01]  /*1b2d0*/  F2FP.BF16.PACK_AB R144, R174, R179 ;  /* 0x000000b3ae90723e */ /* 0x002fe200000010ff */
[-C--:B------:R-:W-:Y:S02]  /*1b2e0*/  FFMA.FTZ R0, R12, R184.reuse, -R35 ;  /* 0x000000b80c007223 */ /* 0x080fe40000010823 */
[----:B------:R-:W1:Y:S01]  /*1b2f0*/  LDSM.16.MT88.4 R12, [R230+0x10800] ;  /* 0x01080000e60c783b */ /* 0x000e620000004200 */
[-CC-:B------:R-:W-:Y:S02]  /*1b300*/  FFMA.FTZ R178, R198, R184.reuse, -R199.reuse ;  /* 0x000000b8c6b27223 */ /* 0x180fe400000108c7 */
[-CC-:B------:R-:W-:Y:S01]  /*1b310*/  FFMA.FTZ R185, R185, R184.reuse, -R199.reuse ;  /* 0x000000b8b9b97223 */ /* 0x180fe200000108c7 */
[----:B------:R-:W-:Y:S01]  /*1b320*/  MUFU.EX2 R176, R176 ;  /* 0x000000b000b07308 */ /* 0x000fe20000000800 */
[----:B------:R-:W-:-:S02]  /*1b330*/  FFMA.FTZ R180, R196, R184, -R199 ;  /* 0x000000b8c4b47223 */ /* 0x000fc400000108c7 */
[-C--:B------:R-:W-:Y:S02]  /*1b340*/  FFMA.FTZ R187, R187, R184.reuse, -R199 ;  /* 0x000000b8bbbb7223 */ /* 0x080fe400000108c7 */
[-CC-:B------:R-:W-:Y:S02]  /*1b350*/  FFMA.FTZ R182, R182, R184.reuse, -R35.reuse ;  /* 0x000000b8b6b67223 */ /* 0x180fe40000010823 */
[-CC-:B------:R-:W-:Y:S01]  /*1b360*/  FFMA.FTZ R191, R191, R184.reuse, -R35.reuse ;  /* 0x000000b8bfbf7223 */ /* 0x180fe20000010823 */
[----:B------:R-:W5:Y:S01]  /*1b370*/  MUFU.EX2 R183, R183 ;  /* 0x000000b700b77308 */ /* 0x000f620000000800 */
[----:B----4-:R-:W-:Y:S01]  /*1b380*/  F2FP.BF16.PACK_AB R146, R170, R177 ;  /* 0x000000b1aa92723e */ /* 0x010fe200000010ff */
        /* <DEDUP_REMOVED lines=8> */
[----:B------:R-:W4:Y:S01]  /*1b410*/  MUFU.EX2 R172, R172 ;  /* 0x000000ac00ac7308 */ /* 0x000f220000000800 */
[----:B-----5:R-:W-:Y:S01]  /*1b420*/  F2FP.BF16.PACK_AB R145, R183, R176 ;  /* 0x000000b0b791723e */ /* 0x020fe200000010ff */
        /* <DEDUP_REMOVED lines=8> */
[----:B----4-:R-:W-:-:S02]  /*1b4b0*/  F2FP.BF16.PACK_AB R147, R172, R181 ;  /* 0x000000b5ac93723e */ /* 0x010fc400000010ff */
        /* <DEDUP_REMOVED lines=65> */
[----:B-1----:R-:W-:Y:S01]  /*1b8d0*/  F2FP.BF16.PACK_AB R7, R0, R169 ;  /* 0x000000a90007723e */ /* 0x002fe200000010ff */
[----:B------:R-:W-:Y:S02]  /*1b8e0*/  FADD.FTZ R171, R171, R168 ;  /* 0x000000a8abab7221 */ /* 0x000fe40000010000 */
[----:B------:R-:W-:Y:S02]  /*1b8f0*/  FADD.FTZ R169, R169, R166 ;  /* 0x000000a6a9a97221 */ /* 0x000fe40000010000 */
[----:B------:R-:W-:-:S02]  /*1b900*/  FADD.FTZ R171, R2, R171 ;  /* 0x000000ab02ab7221 */ /* 0x000fc40000010000 */
[----:B---3--:R-:W-:Y:S01]  /*1b910*/  HMMA.16816.F32.BF16 R160, R4, R8, R160 ;  /* 0x0000000804a0723c */ /* 0x008fe200000418a0 */
[----:B------:R-:W-:-:S07]  /*1b920*/  FADD.FTZ R169, R0, R169 ;  /* 0x000000a900a97221 */ /* 0x000fce0000010000 */
[C---:B------:R-:W-:Y:S01]  /*1b930*/  HMMA.16816.F32.BF16 R156, R4.reuse, R10, R156 ;  /* 0x0000000a049c723c */ /* 0x040fe2000004189c */
[----:B------:R-:W1:Y:S07]  /*1b940*/  LDSM.16.MT88.4 R8, [R232+0x12800] ;  /* 0x01280000e808783b */ /* 0x000e6e0000004200 */
[C---:B------:R-:W-:Y:S08]  /*1b950*/  HMMA.16816.F32.BF16 R36, R4.reuse, R16, R36 ;  /* 0x000000100424723c */ /* 0x040ff00000041824 */
        /* <DEDUP_REMOVED lines=16> */
[----:B------:R-:W-:Y:S07]  /*1ba60*/  LDSM.16.MT88.4 R24, [R231+0x14800] ;  /* 0x01480000e718783b */ /* 0x000fee0000004200 */
[C---:B-1----:R-:W-:Y:S08]  /*1ba70*/  HMMA.16816.F32.BF16 R100, R4.reuse, R8, R100 ;  /* 0x000000080464723c */ /* 0x042ff00000041864 */
[C---:B------:R-:W-:Y:S01]  /*1ba80*/  HMMA.16816.F32.BF16 R104, R4.reuse, R10, R104 ;  /* 0x0000000a0468723c */ /* 0x040fe20000041868 */
[----:B------:R-:W1:Y:S07]  /*1ba90*/  LDSM.16.MT88.4 R8, [R231+0x16800] ;  /* 0x01680000e708783b */ /* 0x000e6e0000004200 */
[C---:B------:R-:W-:Y:S08]  /*1baa0*/  HMMA.16816.F32.BF16 R84, R4.reuse, R20, R84 ;  /* 0x000000140454723c */ /* 0x040ff00000041854 */
[C---:B------:R-:W-:Y:S01]  /*1bab0*/  HMMA.16816.F32.BF16 R88, R4.reuse, R22, R88 ;  /* 0x000000160458723c */ /* 0x040fe20000041858 */
[----:B------:R-:W5:Y:S07]  /*1bac0*/  LDSM.16.MT88.4 R20, [R233+0x16800] ;  /* 0x01680000e914783b */ /* 0x000f6e0000004200 */
[C---:B---3--:R-:W-:Y:S08]  /*1bad0*/  HMMA.16816.F32.BF16 R116, R4.reuse, R16, R116 ;  /* 0x000000100474723c */ /* 0x048ff00000041874 */
        /* <DEDUP_REMOVED lines=13> */
[----:B------:R-:W1:Y:S07]  /*1bbb0*/  LDSM.16.MT88.4 R24, [R232+0x11000] ;  /* 0x01100000e818783b */ /* 0x000e6e0000004200 */
[C---:B-----5:R-:W-:Y:S08]  /*1bbc0*/  HMMA.16816.F32.BF16 R124, R4.reuse, R20, R124 ;  /* 0x00000014047c723c */ /* 0x060ff0000004187c */
[C---:B------:R-:W-:Y:S01]  /*1bbd0*/  HMMA.16816.F32.BF16 R128, R4.reuse, R22, R128 ;  /* 0x000000160480723c */ /* 0x040fe20000041880 */
[----:B------:R-:W5:Y:S07]  /*1bbe0*/  LDSM.16.MT88.4 R20, [R230+0x11000] ;  /* 0x01100000e614783b */ /* 0x000f6e0000004200 */
[C---:B---3--:R-:W-:Y:S08]  /*1bbf0*/  HMMA.16816.F32.BF16 R148, R4.reuse, R16, R148 ;  /* 0x000000100494723c */ /* 0x048ff00000041894 */
[----:B------:R-:W-:Y:S01]  /*1bc00*/  HMMA.16816.F32.BF16 R144, R4, R18, R144 ;  /* 0x000000120490723c */ /* 0x000fe20000041890 */
[----:B------:R-:W3:Y:S06]  /*1bc10*/  LDSM.16.MT88.4 R16, [R233+0x13000] ;  /* 0x01300000e910783b */ /* 0x000eec0000004200 */
[----:B------:R-:W-:Y:S01]  /*1bc20*/  F2FP.BF16.PACK_AB R4, R185, R178 ;  /* 0x000000b2b904723e */ /* 0x000fe200000010ff */
[----:B------:R-:W-:Y:S01]  /*1bc30*/  FADD.FTZ R178, R178, R171 ;  /* 0x000000abb2b27221 */ /* 0x000fe20000010000 */
[----:B--2---:R-:W-:Y:S01]  /*1bc40*/  F2FP.BF16.PACK_AB R5, R191, R182 ;  /* 0x000000b6bf05723e */ /* 0x004fe200000010ff */
[----:B------:R-:W-:Y:S01]  /*1bc50*/  FADD.FTZ R182, R182, R169 ;  /* 0x000000a9b6b67221 */ /* 0x000fe20000010000 */
[----:B------:R-:W-:Y:S01]  /*1bc60*/  F2FP.BF16.PACK_AB R6, R187, R180 ;  /* 0x000000b4bb06723e */ /* 0x000fe200000010ff */
[----:B------:R-:W-:Y:S01]  /*1bc70*/  FADD.FTZ R185, R185, R178 ;  /* 0x000000b2b9b97221 */ /* 0x000fe20000010000 */
[----:B------:R-:W-:Y:S01]  /*1bc80*/  F2FP.BF16.PACK_AB R7, R193, R186 ;  /* 0x000000bac107723e */ /* 0x000fe200000010ff */
[----:B------:R-:W-:-:S02]  /*1bc90*/  FADD.FTZ R191, R191, R182 ;  /* 0x000000b6bfbf7221 */ /* 0x000fc40000010000 */
[----:B------:R-:W-:Y:S02]  /*1bca0*/  FADD.FTZ R180, R180, R185 ;  /* 0x000000b9b4b47221 */ /* 0x000fe40000010000 */
[----:B------:R-:W-:Y:S02]  /*1bcb0*/  FADD.FTZ R186, R186, R191 ;  /* 0x000000bfbaba7221 */ /* 0x000fe40000010000 */
[----:B----4-:R-:W-:Y:S01]  /*1bcc0*/  HMMA.16816.F32.BF16 R160, R4, R12, R160 ;  /* 0x0000000c04a0723c */ /* 0x010fe200000418a0 */
        /* <DEDUP_REMOVED lines=39> */
[----:B------:R-:W-:Y:S07]  /*1bf40*/  LDSM.16.MT88.4 R24, [R230+0x11800] ;  /* 0x01180000e618783b */ /* 0x000fee0000004200 */
[C---:B-----5:R-:W-:Y:S08]  /*1bf50*/  HMMA.16816.F32.BF16 R132, R4.reuse, R20, R132 ;  /* 0x000000140484723c */ /* 0x060ff00000041884 */
        /* <DEDUP_REMOVED lines=66> */
.L_x_1904:
        /* <DEDUP_REMOVED lines=76> */
.L_x_1897:
[----:B------:R-:W-:Y:S02]  /*1c840*/  ULDC.64 UR4, c[0x0][0x118] ;  /* 0x0000460000047ab9 */ /* 0x000fe40000000a00 */
[----:B------:R-:W2:Y:S02]  /*1c850*/  LD.E R9, [R2.64+0x40] ;  /* 0x0000400402097980 */ /* 0x000ea4000c101900 */
[----:B--2---:R-:W-:Y:S04]  /*1c860*/  LEA R9, -R9, RZ, 0x6 ;  /* 0x000000ff09097211 */ /* 0x004fe800078e31ff */
[----:B------:R-:W-:Y:S02]  /*1c870*/  SHF.R.S32.HI R4, RZ, 0x1f, R9 ;  /* 0x0000001fff047819 */ /* 0x000fe40000011409 */
.L_x_1898:
[----:B------:R-:W-:Y:S05]  /*1c880*/  BSYNC B0 ;  /* 0x0000000000007941 */ /* 0x000fea0003800000 */
.L_x_1896:
        /* <DEDUP_REMOVED lines=46> */
[----:B------:R-:W-:Y:S04]  /*1cb70*/  ISETP.GT.AND P0, PT, R251, R238, PT ;  /* 0x000000eefb00720c */ /* 0x000fe80003f04270 */
        /* <DEDUP_REMOVED lines=363> */
.L_x_1902:
[----:B------:R-:W-:Y:S02]  /*1e230*/  ULDC.64 UR4, c[0x0][0x118] ;  /* 0x0000460000047ab9 */ /* 0x000fe40000000a00 */
[----:B-----5:R-:W2:Y:S02]  /*1e240*/  LD.E R173, [R2.64+0x38] ;  /* 0x0000380402ad7980 */ /* 0x020ea4000c101900 */
[----:B--2---:R-:W-:Y:S04]  /*1e250*/  LEA R173, -R173, RZ, 0x6 ;  /* 0x000000ffadad7211 */ /* 0x004fe800078e31ff */
[----:B------:R-:W-:Y:S02]  /*1e260*/  SHF.R.S32.HI R164, RZ, 0x1f, R173 ;  /* 0x0000001fffa47819 */ /* 0x000fe400000114ad */
.L_x_1903:
[----:B------:R-:W-:Y:S05]  /*1e270*/  BSYNC B0 ;  /* 0x0000000000007941 */ /* 0x000fea0003800000 */
.L_x_1901:
        /* <DEDUP_REMOVED lines=116> */
.L_x_1900:
[----:B------:R-:W-:Y:S05]  /*1e9c0*/  BSYNC B1 ;  /* 0x0000000000017941 */ /* 0x000fea0003800000 */
.L_x_1899:
        /* <DEDUP_REMOVED lines=59> */
[----:B------:R-:W-:Y:S01]  /*1ed80*/  FFMA.FTZ R165, R5, R166, -R201 ;  /* 0x000000a605a57223 */ /* 0x000fe200000108c9 */
[----:B------:R-:W-:Y:S01]  /*1ed90*/  ISETP.GT.AND P0, PT, R251, R238, PT ;  /* 0x000000eefb00720c */ /* 0x000fe20003f04270 */
        /* <DEDUP_REMOVED lines=43> */
[----:B------:R-:W-:Y:S01]  /*1f050*/  FMUL.FTZ R46, R0, R46 ;  /* 0x0000002e002e7220 */ /* 0x000fe20000410000 */
        /* <DEDUP_REMOVED lines=388> */
.L_x_1895:
        /* <DEDUP_REMOVED lines=11> */
.L_x_1923:
[----:B--23--:R-:W-:Y:S01]  /*20950*/  FADD.FTZ R252, R9, R252 ;  /* 0x000000fc09fc7221 */ /* 0x00cfe20000010000 */
[----:B------:R-:W-:Y:S05]  /*20960*/  BRA.DIV ~URZ, `(.L_x_1906) ;  /* 0x00001e027f007947 */ /* 0x000fea000b800000 */
[----:B------:R-:W2:Y:S04]  /*20970*/  SHFL.BFLY PT, R9, R250, 0x2, 0x1f ;  /* 0x0c401f00fa097f89 */ /* 0x000ea800000e0000 */
[----:B------:R-:W3:Y:S01]  /*20980*/  SHFL.BFLY PT, R7, R252, 0x1, 0x1f ;  /* 0x0c201f00fc077f89 */ /* 0x000ee200000e0000 */
[----:B--2---:R-:W-:Y:S02]  /*20990*/  FADD.FTZ R10, R9, R250 ;  /* 0x000000fa090a7221 */ /* 0x004fe40000010000 */
[----:B---3--:R-:W-:-:S03]  /*209a0*/  FADD.FTZ R2, R252, R7 ;  /* 0x00000007fc027221 */ /* 0x008fc60000010000 */
[----:B------:R2:W3:Y:S04]  /*209b0*/  SHFL.BFLY PT, R9, R10, 0x1, 0x1f ;  /* 0x0c201f000a097f89 */ /* 0x0004e800000e0000 */
.L_x_1924:
[----:B---3--:R-:W-:Y:S01]  /*209c0*/  FADD.FTZ R6, R9, R10 ;  /* 0x0000000a09067221 */ /* 0x008fe20000010000 */
[----:B------:R-:W-:Y:S01]  /*209d0*/  BAR.SYNC.DEFER_BLOCKING 0x0 ;  /* 0x0000000000007b1d */ /* 0x000fe20000010000 */
[----:B------:R-:W-:Y:S02]  /*209e0*/  FSETP.NE.FTZ.AND P4, PT, R2, RZ, PT ;  /* 0x000000ff0200720b */ /* 0x000fe40003f95000 */
[----:B------:R-:W-:Y:S02]  /*209f0*/  MOV R8, 0x3f800000 ;  /* 0x3f80000000087802 */ /* 0x000fe40000000f00 */
[----:B------:R-:W-:Y:S01]  /*20a00*/  FSETP.NE.FTZ.AND P3, PT, R6, RZ, PT ;  /* 0x000000ff0600720b */ /* 0x000fe20003f75000 */
[----:B------:R-:W3:Y:S01]  /*20a10*/  S2R R9, SR_TID.X ;  /* 0x0000000000097919 */ /* 0x000ee20000002100 */
[----:B------:R-:W-:Y:S01]  /*20a20*/  MOV R7, 0x3f800000 ;  /* 0x3f80000000077802 */ /* 0x000fe20000000f00 */
[----:B------:R-:W-:-:S06]  /*20a30*/  ULDC.64 UR4, c[0x0][0x118] ;  /* 0x0000460000047ab9 */ /* 0x000fcc0000000a00 */
[----:B------:R-:W4:Y:S08]  /*20a40*/  @P4 MUFU.RCP R8, R2 ;  /* 0x0000000200084308 */ /* 0x000f300000001000 */
[----:B------:R-:W1:Y:S01]  /*20a50*/  @P3 MUFU.RCP R7, R6 ;  /* 0x0000000600073308 */ /* 0x000e620000001000 */
[----:B--23--:R-:W-:Y:S01]  /*20a60*/  SHF.R.S32.HI R10, RZ, 0x1f, R9 ;  /* 0x0000001fff0a7819 */ /* 0x00cfe20000011409 */
[----:B----4-:R-:W-:-:S02]  /*20a70*/  FMUL.FTZ R160, R8, R160 ;  /* 0x000000a008a07220 */ /* 0x010fc40000410000 */
[----:B------:R-:W-:Y:S01]  /*20a80*/  FMUL.FTZ R161, R8, R161 ;  /* 0x000000a108a17220 */ /* 0x000fe20000410000 */
[----:B------:R-:W-:Y:S01]  /*20a90*/  LEA.HI R11, R10, R9, RZ, 0x2 ;  /* 0x000000090a0b7211 */ /* 0x000fe200078f10ff */
[C---:B------:R-:W-:Y:S02]  /*20aa0*/  FMUL.FTZ R156, R8.reuse, R156 ;  /* 0x0000009c089c7220 */ /* 0x040fe40000410000 */
[C---:B------:R-:W-:Y:S01]  /*20ab0*/  FMUL.FTZ R157, R8.reuse, R157 ;  /* 0x0000009d089d7220 */ /* 0x040fe20000410000 */
[--C-:B------:R-:W-:Y:S01]  /*20ac0*/  SHF.R.S32.HI R13, RZ, 0x2, R11.reuse ;  /* 0x00000002ff0d7819 */ /* 0x100fe2000001140b */
[C---:B------:R-:W-:Y:S01]  /*20ad0*/  FMUL.FTZ R36, R8.reuse, R36 ;  /* 0x0000002408247220 */ /* 0x040fe20000410000 */
[----:B------:R-:W-:Y:S01]  /*20ae0*/  SHF.R.S32.HI R12, RZ, 0x1f, R11 ;  /* 0x0000001fff0c7819 */ /* 0x000fe2000001140b */
[C---:B------:R-:W-:Y:S01]  /*20af0*/  FMUL.FTZ R37, R8.reuse, R37 ;  /* 0x0000002508257220 */ /* 0x040fe20000410000 */
[----:B------:R-:W-:Y:S01]  /*20b00*/  LOP3.LUT R14, R11, 0x1ffffffc, RZ, 0xc0, !PT ;  /* 0x1ffffffc0b0e7812 */ /* 0x000fe200078ec0ff */
[----:B------:R-:W-:Y:S01]  /*20b10*/  FMUL.FTZ R40, R8, R40 ;  /* 0x0000002808287220 */ /* 0x000fe20000410000 */
[----:B------:R-:W-:Y:S01]  /*20b20*/  LEA.HI R12, R12, R13, RZ, 0x3 ;  /* 0x0000000d0c0c7211 */ /* 0x000fe200078f18ff */
[----:B------:R-:W-:Y:S01]  /*20b30*/  FMUL.FTZ R41, R8, R41 ;  /* 0x0000002908297220 */ /* 0x000fe20000410000 */
[----:B------:R-:W-:Y:S01]  /*20b40*/  IADD3 R14, -R14, R9, RZ ;  /* 0x000000090e0e7210 */ /* 0x000fe20007ffe1ff */
[----:B------:R-:W-:Y:S01]  /*20b50*/  FMUL.FTZ R44, R8, R44 ;  /* 0x0000002c082c7220 */ /* 0x000fe20000410000 */
[----:B------:R-:W-:Y:S01]  /*20b60*/  LOP3.LUT R12, R12, 0xfffffff8, RZ, 0xc0, !PT ;  /* 0xfffffff80c0c7812 */ /* 0x000fe200078ec0ff */
[----:B------:R-:W-:-:S02]  /*20b70*/  FMUL.FTZ R45, R8, R45 ;  /* 0x0000002d082d7220 */ /* 0x000fc40000410000 */
[C---:B------:R-:W-:Y:S01]  /*20b80*/  FMUL.FTZ R48, R8.reuse, R48 ;  /* 0x0000003008307220 */ /* 0x040fe20000410000 */
[----:B------:R-:W-:Y:S01]  /*20b90*/  IADD3 R13, R13, -R12, RZ ;  /* 0x8000000c0d0d7210 */ /* 0x000fe20007ffe0ff */
[----:B------:R-:W-:Y:S01]  /*20ba0*/  FMUL.FTZ R49, R8, R49 ;  /* 0x0000003108317220 */ /* 0x000fe20000410000 */
[----:B------:R-:W-:Y:S01]  /*20bb0*/  LEA.HI R12, R10, R9, RZ, 0x5 ;  /* 0x000000090a0c7211 */ /* 0x000fe200078f28ff */
[C---:B------:R-:W-:Y:S01]  /*20bc0*/  FMUL.FTZ R52, R8.reuse, R52 ;  /* 0x0000003408347220 */ /* 0x040fe20000410000 */
[----:B------:R-:W-:Y:S01]  /*20bd0*/  SHF.L.U32 R15, R13, 0x6, RZ ;  /* 0x000000060d0f7819 */ /* 0x000fe200000006ff */
[C---:B------:R-:W-:Y:S01]  /*20be0*/  FMUL.FTZ R53, R8.reuse, R53 ;  /* 0x0000003508357220 */ /* 0x040fe20000410000 */
[----:B------:R-:W-:Y:S01]  /*20bf0*/  SHF.R.S32.HI R11, RZ, 0x5, R12 ;  /* 0x00000005ff0b7819 */ /* 0x000fe2000001140c */
[C---:B------:R-:W-:Y:S01]  /*20c00*/  FMUL.FTZ R56, R8.reuse, R56 ;  /* 0x0000003808387220 */ /* 0x040fe20000410000 */
[----:B------:R-:W-:Y:S01]  /*20c10*/  LOP3.LUT R15, R15, 0x1c0, RZ, 0xc0, !PT ;  /* 0x000001c00f0f7812 */ /* 0x000fe200078ec0ff */
[C---:B------:R-:W-:Y:S01]  /*20c20*/  FMUL.FTZ R57, R8.reuse, R57 ;  /* 0x0000003908397220 */ /* 0x040fe20000410000 */
[----:B------:R-:W-:Y:S01]  /*20c30*/  LOP3.LUT R16, R13, 0x1, RZ, 0xc0, !PT ;  /* 0x000000010d107812 */ /* 0x000fe200078ec0ff */
[C---:B------:R-:W-:Y:S01]  /*20c40*/  FMUL.FTZ R60, R8.reuse, R60 ;  /* 0x0000003c083c7220 */ /* 0x040fe20000410000 */
[----:B------:R-:W-:Y:S01]  /*20c50*/  LEA R14, R11, R14, 0x9 ;  /* 0x0000000e0b0e7211 */ /* 0x000fe200078e48ff */
[C---:B------:R-:W-:Y:S01]  /*20c60*/  FMUL.FTZ R61, R8.reuse, R61 ;  /* 0x0000003d083d7220 */ /* 0x040fe20000410000 */
[----:B------:R-:W-:Y:S01]  /*20c70*/  LEA.HI R15, R15, R15, RZ, 0x1d ;  /* 0x0000000f0f0f7211 */ /* 0x000fe200078fe8ff */
[----:B------:R-:W-:Y:S01]  /*20c80*/  FMUL.FTZ R64, R8, R64 ;  /* 0x0000004008407220 */ /* 0x000fe20000410000 */
[----:B------:R-:W-:Y:S01]  /*20c90*/  ISETP.NE.U32.AND P0, PT, R16, 0x1, PT ;  /* 0x000000011000780c */ /* 0x000fe20003f05070 */
[----:B------:R-:W-:Y:S01]  /*20ca0*/  FMUL.FTZ R65, R8, R65 ;  /* 0x0000004108417220 */ /* 0x000fe20000410000 */
[----:B------:R-:W-:Y:S01]  /*20cb0*/  LEA R14, R14, R15, 0x1 ;  /* 0x0000000f0e0e7211 */ /* 0x000fe200078e08ff */
[C---:B------:R-:W-:Y:S01]  /*20cc0*/  FMUL.FTZ R68, R8.reuse, R68 ;  /* 0x0000004408447220 */ /* 0x040fe20000410000 */
[----:B------:R-:W-:Y:S01]  /*20cd0*/  R2P PR, R13, 0x6 ;  /* 0x000000060d007804 */ /* 0x000fe20000000000 */
[----:B------:R-:W-:Y:S01]  /*20ce0*/  FMUL.FTZ R69, R8, R69 ;  /* 0x0000004508457220 */ /* 0x000fe20000410000 */
[----:B------:R-:W-:Y:S01]  /*20cf0*/  SHF.L.U32 R13, R14, 0x2, RZ ;  /* 0x000000020e0d7819 */ /* 0x000fe200000006ff */
[C---:B------:R-:W-:Y:S01]  /*20d00*/  FMUL.FTZ R72, R8.reuse, R72 ;  /* 0x0000004808487220 */ /* 0x040fe20000410000 */
[----:B------:R-:W-:Y:S01]  /*20d10*/  STS.64 [R14.X4], R160 ;  /* 0x000000a00e007388 */ /* 0x000fe20000004a00 */
[C---:B------:R-:W-:Y:S01]  /*20d20*/  FMUL.FTZ R73, R8.reuse, R73 ;  /* 0x0000004908497220 */ /* 0x040fe20000410000 */
[----:B------:R-:W-:Y:S01]  /*20d30*/  IADD3 R15, R13, -0x20, RZ ;  /* 0xffffffe00d0f7810 */ /* 0x000fe20007ffe0ff */
[----:B------:R-:W-:-:S02]  /*20d40*/  FMUL.FTZ R76, R8, R76 ;  /* 0x0000004c084c7220 */ /* 0x000fc40000410000 */
[C---:B------:R-:W-:Y:S01]  /*20d50*/  FMUL.FTZ R77, R8.reuse, R77 ;  /* 0x0000004d084d7220 */ /* 0x040fe20000410000 */
[----:B------:R-:W-:Y:S01]  /*20d60*/  @P0 IADD3 R15, R13, 0x20, RZ ;  /* 0x000000200d0f0810 */ /* 0x000fe20007ffe0ff */
[C---:B------:R-:W-:Y:S02]  /*20d70*/  FMUL.FTZ R80, R8.reuse, R80 ;  /* 0x0000005008507220 */ /* 0x040fe40000410000 */
[C---:B------:R-:W-:Y:S02]  /*20d80*/  FMUL.FTZ R81, R8.reuse, R81 ;  /* 0x0000005108517220 */ /* 0x040fe40000410000 */
[C---:B------:R-:W-:Y:S02]  /*20d90*/  FMUL.FTZ R84, R8.reuse, R84 ;  /* 0x0000005408547220 */ /* 0x040fe40000410000 */
[C---:B------:R-:W-:Y:S02]  /*20da0*/  FMUL.FTZ R85, R8.reuse, R85 ;  /* 0x0000005508557220 */ /* 0x040fe40000410000 */
[----:B------:R-:W-:-:S02]  /*20db0*/  FMUL.FTZ R88, R8, R88 ;  /* 0x0000005808587220 */ /* 0x000fc40000410000 */
[C---:B------:R-:W-:Y:S02]  /*20dc0*/  FMUL.FTZ R89, R8.reuse, R89 ;  /* 0x0000005908597220 */ /* 0x040fe40000410000 */
        /* <DEDUP_REMOVED lines=31> */
[----:B------:R-:W-:Y:S01]  /*20fc0*/  FMUL.FTZ R145, R8, R145 ;  /* 0x0000009108917220 */ /* 0x000fe20000410000 */
[----:B------:R-:W-:Y:S01]  /*20fd0*/  MOV R8, 0x40 ;  /* 0x0000004000087802 */ /* 0x000fe20000000f00 */
[C---:B-1----:R-:W-:Y:S02]  /*20fe0*/  FMUL.FTZ R163, R7.reuse, R163 ;  /* 0x000000a307a37220 */ /* 0x042fe40000410000 */
[C---:B------:R-:W-:Y:S01]  /*20ff0*/  FMUL.FTZ R162, R7.reuse, R162 ;  /* 0x000000a207a27220 */ /* 0x040fe20000410000 */
[----:B------:R-:W-:Y:S01]  /*21000*/  SEL R8, R8, 0xffffffc0, !P1 ;  /* 0xffffffc008087807 */ /* 0x000fe20004800000 */
[----:B------:R-:W-:-:S02]  /*21010*/  FMUL.FTZ R159, R7, R159 ;  /* 0x0000009f079f7220 */ /* 0x000fc40000410000 */
[----:B------:R-:W-:Y:S01]  /*21020*/  FMUL.FTZ R158, R7, R158 ;  /* 0x0000009e079e7220 */ /* 0x000fe20000410000 */
[----:B------:R-:W-:Y:S01]  /*21030*/  IADD3 R16, R13, R8, RZ ;  /* 0x000000080d107210 */ /* 0x000fe20007ffe0ff */
[C---:B------:R-:W-:Y:S01]  /*21040*/  FMUL.FTZ R39, R7.reuse, R39 ;  /* 0x0000002707277220 */ /* 0x040fe20000410000 */
[----:B------:R-:W-:Y:S01]  /*21050*/  STS.64 [R14.X4+0x800], R162 ;  /* 0x000800a20e007388 */ /* 0x000fe20000004a00 */
[C---:B------:R-:W-:Y:S02]  /*21060*/  FMUL.FTZ R38, R7.reuse, R38 ;  /* 0x0000002607267220 */ /* 0x040fe40000410000 */
[C---:B------:R-:W-:Y:S01]  /*21070*/  FMUL.FTZ R43, R7.reuse, R43 ;  /* 0x0000002b072b7220 */ /* 0x040fe20000410000 */
[----:B------:R-:W-:Y:S01]  /*21080*/  STS.64 [R15], R156 ;  /* 0x0000009c0f007388 */ /* 0x000fe20000000a00 */
[C---:B------:R-:W-:Y:S02]  /*21090*/  FMUL.FTZ R42, R7.reuse, R42 ;  /* 0x0000002a072a7220 */ /* 0x040fe40000410000 */
[C---:B------:R-:W-:Y:S01]  /*210a0*/  FMUL.FTZ R47, R7.reuse, R47 ;  /* 0x0000002f072f7220 */ /* 0x040fe20000410000 */
[----:B------:R-:W-:Y:S01]  /*210b0*/  STS.64 [R15+0x800], R158 ;  /* 0x0008009e0f007388 */ /* 0x000fe20000000a00 */
[----:B------:R-:W-:-:S02]  /*210c0*/  FMUL.FTZ R46, R7, R46 ;  /* 0x0000002e072e7220 */ /* 0x000fc40000410000 */
[C---:B------:R-:W-:Y:S01]  /*210d0*/  FMUL.FTZ R51, R7.reuse, R51 ;  /* 0x0000003307337220 */ /* 0x040fe20000410000 */
[----:B------:R-:W-:Y:S01]  /*210e0*/  STS.64 [R16], R36 ;  /* 0x0000002410007388 */ /* 0x000fe20000000a00 */
[C---:B------:R-:W-:Y:S02]  /*210f0*/  FMUL.FTZ R50, R7.reuse, R50 ;  /* 0x0000003207327220 */ /* 0x040fe40000410000 */
[C---:B------:R-:W-:Y:S01]  /*21100*/  FMUL.FTZ R55, R7.reuse, R55 ;  /* 0x0000003707377220 */ /* 0x040fe20000410000 */
[----:B------:R-:W-:Y:S01]  /*21110*/  STS.64 [R16+0x800], R38 ;  /* 0x0008002610007388 */ /* 0x000fe20000000a00 */
        /* <DEDUP_REMOVED lines=50> */
[----:B------:R-:W-:Y:S01]  /*21440*/  FMUL.FTZ R146, R7, R146 ;  /* 0x0000009207927220 */ /* 0x000fe20000410000 */
[----:B------:R-:W-:-:S04]  /*21450*/  MOV R7, 0x80 ;  /* 0x0000008000077802 */ /* 0x000fc80000000f00 */
[----:B------:R-:W-:Y:S02]  /*21460*/  SEL R18, R7, 0xffffff80, !P2 ;  /* 0xffffff8007127807 */ /* 0x000fe40005000000 */
[-C--:B------:R-:W-:Y:S02]  /*21470*/  IADD3 R7, R8, R15.reuse, RZ ;  /* 0x0000000f08077210 */ /* 0x080fe40007ffe0ff */
[-C--:B------:R-:W-:Y:S02]  /*21480*/  IADD3 R13, R13, R18.reuse, RZ ;  /* 0x000000120d0d7210 */ /* 0x080fe40007ffe0ff */
[----:B------:R-:W-:Y:S01]  /*21490*/  IADD3 R17, R18, R15, RZ ;  /* 0x0000000f12117210 */ /* 0x000fe20007ffe0ff */
[----:B------:R-:W-:Y:S01]  /*214a0*/  STS.64 [R7], R40 ;  /* 0x0000002807007388 */ /* 0x000fe20000000a00 */
[-C--:B------:R-:W-:Y:S02]  /*214b0*/  IADD3 R19, R16, R18.reuse, RZ ;  /* 0x0000001210137210 */ /* 0x080fe40007ffe0ff */
[----:B------:R-:W-:Y:S01]  /*214c0*/  IADD3 R18, R7, R18, RZ ;  /* 0x0000001207127210 */ /* 0x000fe20007ffe0ff */
        /* <DEDUP_REMOVED lines=44> */
[----:B------:R1:W-:Y:S04]  /*21790*/  STS.64 [R15+0xc800], R130 ;  /* 0x00c800820f007388 */ /* 0x0003e80000000a00 */
[----:B------:R-:W-:Y:S04]  /*217a0*/  STS.64 [R16+0xc000], R132 ;  /* 0x00c0008410007388 */ /* 0x000fe80000000a00 */
[----:B------:R2:W-:Y:S04]  /*217b0*/  STS.64 [R16+0xc800], R134 ;  /* 0x00c8008610007388 */ /* 0x0005e80000000a00 */
[----:B------:R-:W-:Y:S04]  /*217c0*/  STS.64 [R7+0xc000], R152 ;  /* 0x00c0009807007388 */ /* 0x000fe80000000a00 */
[----:B------:R3:W-:Y:S04]  /*217d0*/  STS.64 [R7+0xc800], R154 ;  /* 0x00c8009a07007388 */ /* 0x0007e80000000a00 */
[----:B------:R-:W-:Y:S04]  /*217e0*/  STS.64 [R13+0xc000], R136 ;  /* 0x00c000880d007388 */ /* 0x000fe80000000a00 */
[----:B------:R-:W-:Y:S04]  /*217f0*/  STS.64 [R13+0xc800], R138 ;  /* 0x00c8008a0d007388 */ /* 0x000fe80000000a00 */
[----:B------:R-:W-:Y:S04]  /*21800*/  STS.64 [R17+0xc000], R140 ;  /* 0x00c0008c11007388 */ /* 0x000fe80000000a00 */
[----:B------:R-:W-:Y:S04]  /*21810*/  STS.64 [R17+0xc800], R142 ;  /* 0x00c8008e11007388 */ /* 0x000fe80000000a00 */
[----:B------:R-:W-:Y:S04]  /*21820*/  STS.64 [R19+0xc000], R148 ;  /* 0x00c0009413007388 */ /* 0x000fe80000000a00 */
[----:B------:R-:W-:Y:S04]  /*21830*/  STS.64 [R19+0xc800], R150 ;  /* 0x00c8009613007388 */ /* 0x000fe80000000a00 */
[----:B------:R3:W-:Y:S04]  /*21840*/  STS.64 [R18+0xc000], R144 ;  /* 0x00c0009012007388 */ /* 0x0007e80000000a00 */
[----:B------:R3:W-:Y:S04]  /*21850*/  STS.64 [R18+0xc800], R146 ;  /* 0x00c8009212007388 */ /* 0x0007e80000000a00 */
[----:B-1----:R-:W4:Y:S04]  /*21860*/  LD.E.64 R14, [R4.64+0xb0] ;  /* 0x0000b004040e7980 */ /* 0x002f28000c101b00 */
[----:B------:R-:W4:Y:S04]  /*21870*/  LD.E R8, [R4.64+0x60] ;  /* 0x0000600404087980 */ /* 0x000f28000c101900 */
[----:B--2---:R-:W1:Y:S01]  /*21880*/  S2R R16, SR_TID.X ;  /* 0x0000000000107919 */ /* 0x004e620000002100 */
[----:B------:R-:W-:-:S03]  /*21890*/  LEA.HI R10, R10, R9, RZ, 0x4 ;  /* 0x000000090a0a7211 */ /* 0x000fc600078f20ff */
[----:B---3--:R2:W5:Y:S04]  /*218a0*/  LD.E R7, [R4.64+0xcc] ;  /* 0x0000cc0404077980 */ /* 0x008568000c101900 */
[----:B------:R2:W5:Y:S04]  /*218b0*/  LD.E.64 R152, [R4.64+0x78] ;  /* 0x0000780404987980 */ /* 0x000568000c101b00 */
[----:B------:R2:W5:Y:S01]  /*218c0*/  LD.E.64 R154, [R4.64+0xa8] ;  /* 0x0000a804049a7980 */ /* 0x000562000c101b00 */
[----:B------:R-:W-:Y:S01]  /*218d0*/  LOP3.LUT R144, R12, 0xffffffe0, RZ, 0xc0, !PT ;  /* 0xffffffe00c907812 */ /* 0x000fe200078ec0ff */
[----:B------:R-:W-:Y:S01]  /*218e0*/  @P4 MUFU.LG2 R2, R2 ;  /* 0x0000000200024308 */ /* 0x000fe20000000c00 */
[----:B------:R-:W-:Y:S01]  /*218f0*/  SHF.R.S32.HI R12, RZ, 0x1f, R11 ;  /* 0x0000001fff0c7819 */ /* 0x000fe2000001140b */
[----:B------:R-:W-:Y:S06]  /*21900*/  BSSY B0, `(.L_x_1907) ;  /* 0x0000054000007945 */ /* 0x000fec0003800000 */
[----:B------:R-:W3:Y:S01]  /*21910*/  @P3 MUFU.LG2 R6, R6 ;  /* 0x0000000600063308 */ /* 0x000ee20000000c00 */
[----:B-1----:R-:W-:-:S04]  /*21920*/  SHF.R.S32.HI R13, RZ, 0x1f, R16 ;  /* 0x0000001fff0d7819 */ /* 0x002fc80000011410 */
[----:B------:R-:W-:Y:S02]  /*21930*/  LEA.HI R13, R13, R16, RZ, 0x4 ;  /* 0x000000100d0d7211 */ /* 0x000fe400078f20ff */
[----:B------:R-:W-:Y:S02]  /*21940*/  LOP3.LUT R16, R10, 0xfffffff0, RZ, 0xc0, !PT ;  /* 0xfffffff00a107812 */ /* 0x000fe400078ec0ff */
[----:B------:R-:W-:Y:S02]  /*21950*/  SHF.R.S32.HI R10, RZ, 0x4, R13 ;  /* 0x00000004ff0a7819 */ /* 0x000fe4000001140d */
[----:B------:R-:W-:Y:S02]  /*21960*/  IADD3 R13, -R16, R9, RZ ;  /* 0x00000009100d7210 */ /* 0x000fe40007ffe1ff */
[----:B------:R-:W-:Y:S02]  /*21970*/  SHF.L.U32 R16, R10, 0x6, RZ ;  /* 0x000000060a107819 */ /* 0x000fe400000006ff */
[----:B------:R-:W-:Y:S01]  /*21980*/  LEA.HI R18, R13, R13, RZ, 0x1 ;  /* 0x0000000d0d127211 */ /* 0x000fe200078f08ff */
[----:B---3--:R-:W-:Y:S01]  /*21990*/  @P3 FMUL.FTZ R6, R6, 0.69314718246459960938 ;  /* 0x3f31721806063820 */ /* 0x008fe20000410000 */
[----:B------:R-:W-:-:S02]  /*219a0*/  LOP3.LUT R16, R16, 0x1c0, RZ, 0xc0, !PT ;  /* 0x000001c010107812 */ /* 0x000fc400078ec0ff */
[----:B------:R-:W-:Y:S02]  /*219b0*/  SHF.L.U32 R17, R18, 0x2, RZ ;  /* 0x0000000212117819 */ /* 0x000fe400000006ff */
[----:B------:R-:W-:Y:S02]  /*219c0*/  IADD3 R9, -R144, R9, RZ ;  /* 0x0000000990097210 */ /* 0x000fe40007ffe1ff */
[----:B------:R-:W-:Y:S02]  /*219d0*/  LOP3.LUT R17, R16, 0x38, R17, 0xf8, !PT ;  /* 0x0000003810117812 */ /* 0x000fe400078ef811 */
[----:B------:R-:W-:Y:S02]  /*219e0*/  SHF.R.U32.HI R16, RZ, 0x3, R16 ;  /* 0x00000003ff107819 */ /* 0x000fe40000011610 */
[----:B------:R-:W-:Y:S01]  /*219f0*/  LOP3.LUT R18, R18, 0xffffffe, RZ, 0xc0, !PT ;  /* 0x0ffffffe12127812 */ /* 0x000fe200078ec0ff */
[----:B------:R-:W-:Y:S01]  /*21a00*/  BAR.SYNC.DEFER_BLOCKING 0x0 ;  /* 0x0000000000007b1d */ /* 0x000fe20000010000 */
[----:B------:R-:W-:-:S02]  /*21a10*/  LOP3.LUT P0, RZ, R9, 0x3, RZ, 0xc0, !PT ;  /* 0x0000000309ff7812 */ /* 0x000fc4000780c0ff */
[----:B------:R-:W-:Y:S02]  /*21a20*/  LOP3.LUT R16, R17, R16, RZ, 0x3c, !PT ;  /* 0x0000001011107212 */ /* 0x000fe400078e3cff */
[----:B------:R-:W-:Y:S02]  /*21a30*/  IADD3 R145, R13, -R18, RZ ;  /* 0x800000120d917210 */ /* 0x000fe40007ffe0ff */
[----:B------:R-:W-:Y:S02]  /*21a40*/  LEA.HI R144, R12, R11, RZ, 0x2 ;  /* 0x0000000b0c907211 */ /* 0x000fe400078f10ff */
[----:B------:R-:W-:Y:S02]  /*21a50*/  SHF.R.S32.HI R12, RZ, 0x1f, R9 ;  /* 0x0000001fff0c7819 */ /* 0x000fe40000011409 */
[----:B------:R-:W-:Y:S02]  /*21a60*/  LEA R145, R145, R16, 0x2 ;  /* 0x0000001091917211 */ /* 0x000fe400078e10ff */
[----:B------:R-:W-:-:S02]  /*21a70*/  LOP3.LUT R144, R144, 0xffffffc, RZ, 0xc0, !PT ;  /* 0x0ffffffc90907812 */ /* 0x000fc400078ec0ff */
[----:B------:R-:W-:Y:S02]  /*21a80*/  LEA.HI R12, R12, R9, RZ, 0x2 ;  /* 0x000000090c0c7211 */ /* 0x000fe400078f10ff */
[----:B------:R-:W-:Y:S02]  /*21a90*/  SHF.L.U32 R9, R241, 0x6, RZ ;  /* 0x00000006f1097819 */ /* 0x000fe400000006ff */
[----:B------:R-:W-:Y:S01]  /*21aa0*/  SHF.L.U32 R146, R13, 0x2, RZ ;  /* 0x000000020d927819 */ /* 0x000fe200000006ff */
[----:B------:R-:W-:Y:S01]  /*21ab0*/  @P4 FMUL.FTZ R13, R2, 0.69314718246459960938 ;  /* 0x3f317218020d4820 */ /* 0x000fe20000410000 */
[----:B------:R-:W-:Y:S02]  /*21ac0*/  IADD3 R144, -R144, R11, RZ ;  /* 0x0000000b90907210 */ /* 0x000fe40007ffe1ff */
[----:B------:R-:W-:Y:S01]  /*21ad0*/  MOV R11, 0xff800000 ;  /* 0xff800000000b7802 */ /* 0x000fe20000000f00 */
[----:B------:R-:W1:Y:S01]  /*21ae0*/  LDS.128 R140, [R145.X4] ;  /* 0x00000000918c7984 */ /* 0x000e620000004c00 */
[----:B------:R-:W-:Y:S01]  /*21af0*/  SHF.R.S32.HI R147, RZ, 0x1f, R146 ;  /* 0x0000001fff937819 */ /* 0x000fe20000011492 */
[----:B-----5:R-:W-:-:S02]  /*21b00*/  @P4 FFMA.FTZ R11, R164, R0, R13 ;  /* 0x00000000a40b4223 */ /* 0x020fc4000001000d */
[----:B------:R-:W3:Y:S04]  /*21b10*/  LDS.128 R136, [R145.X4+0x800] ;  /* 0x0008000091887984 */ /* 0x000ee80000004c00 */
        /* <DEDUP_REMOVED lines=30> */
[----:B--2---:R-:W-:-:S04]  /*21d00*/  SHF.R.S32.HI R145, RZ, 0x2, R12 ;  /* 0x00000002ff917819 */ /* 0x004fc8000001140c */
[----:B------:R-:W-:Y:S01]  /*21d10*/  LEA R144, R144, R145, 0x4 ;  /* 0x0000009190907211 */ /* 0x000fe200078e20ff */
[----:B----4-:R-:W-:-:S04]  /*21d20*/  IMAD R14, R14, UR8, R245 ;  /* 0x000000080e0e7c24 */ /* 0x010fc8000f8e02f5 */
[----:B------:R-:W-:Y:S01]  /*21d30*/  IMAD R8, R14, R8, R243 ;  /* 0x000000080e087224 */ /* 0x000fe200078e02f3 */
[----:B------:R-:W-:Y:S01]  /*21d40*/  MOV R14, 0xff800000 ;  /* 0xff800000000e7802 */ /* 0x000fe20000000f00 */
[----:B------:R-:W-:Y:S02]  /*21d50*/  @P3 FFMA.FTZ R14, R3, R0, R6 ;  /* 0x00000000030e3223 */ /* 0x000fe40000010006 */
[----:B------:R-:W-:Y:S01]  /*21d60*/  IMAD R8, R15, R8, R9 ;  /* 0x000000080f087224 */ /* 0x000fe200078e0209 */
[----:B------:R-:W-:Y:S05]  /*21d70*/  @P0 BRA `(.L_x_1908) ;  /* 0x000000c000000947 */ /* 0x000fea0003800000 */
[----:B-1-3--:R-:W-:Y:S01]  /*21d80*/  IMAD R3, R241, -0x40, R244 ;  /* 0xffffffc0f1037824 */ /* 0x00afe200078e02f4 */
[----:B------:R-:W-:Y:S01]  /*21d90*/  IADD3 R2, R144, 0x8, RZ ;  /* 0x0000000890027810 */ /* 0x000fe20007ffe0ff */
[----:B------:R-:W-:Y:S01]  /*21da0*/  ULDC.64 UR4, c[0x0][0x118] ;  /* 0x0000460000047ab9 */ /* 0x000fe20000000a00 */
[----:B------:R-:W-:Y:S02]  /*21db0*/  SHF.R.S32.HI R9, RZ, 0x1f, R8 ;  /* 0x0000001fff097819 */ /* 0x000fe40000011408 */
[----:B------:R-:W-:-:S02]  /*21dc0*/  IADD3 R0, P0, R8, R144, RZ ;  /* 0x0000009008007210 */ /* 0x000fc40007f1e0ff */
[-C--:B------:R-:W-:Y:S02]  /*21dd0*/  ISETP.GE.AND P2, PT, R144, R3.reuse, PT ;  /* 0x000000039000720c */ /* 0x080fe40003f46270 */
[----:B------:R-:W-:Y:S02]  /*21de0*/  ISETP.GE.AND P1, PT, R2, R3, PT ;  /* 0x000000030200720c */ /* 0x000fe40003f26270 */
[----:B------:R-:W-:Y:S02]  /*21df0*/  LEA.HI.X.SX32 R9, R144, R9, 0x1, P0 ;  /* 0x0000000990097211 */ /* 0x000fe400000f0eff */
[----:B------:R-:W-:-:S04]  /*21e00*/  LEA R2, P0, R0, R154, 0x2 ;  /* 0x0000009a00027211 */ /* 0x000fc800078010ff */
[----:B------:R-:W-:-:S05]  /*21e10*/  LEA.HI.X R3, R0, R155, R9, 0x2, P0 ;  /* 0x0000009b00037211 */ /* 0x000fca00000f1409 */
[----:B------:R1:W-:Y:S04]  /*21e20*/  @!P2 ST.E [R2.64], R11 ;  /* 0x0000000b0200a985 */ /* 0x0003e8000c101904 */
[----:B------:R1:W-:Y:S02]  /*21e30*/  @!P1 ST.E [R2.64+0x20], R14 ;  /* 0x0000200e02009985 */ /* 0x0003e4000c101904 */
.L_x_1908:
[----:B-1-3--:R-:W-:Y:S05]  /*21e40*/  BSYNC B0 ;  /* 0x0000000000007941 */ /* 0x00afea0003800000 */
.L_x_1907:
[----:B------:R-:W-:Y:S01]  /*21e50*/  IMAD R241, R241, -0x40, R244 ;  /* 0xffffffc0f1f17824 */ /* 0x000fe200078e02f4 */
[----:B------:R-:W-:Y:S01]  /*21e60*/  ULDC.64 UR4, c[0x0][0x118] ;  /* 0x0000460000047ab9 */ /* 0x000fe20000000a00 */
[----:B------:R-:W-:Y:S01]  /*21e70*/  IMAD R7, R8, R7, RZ ;  /* 0x0000000708077224 */ /* 0x000fe200078e02ff */
[----:B------:R1:W5:Y:S01]  /*21e80*/  LD.E R4, [R4.64+0xc0] ;  /* 0x0000c00404047980 */ /* 0x000362000c101900 */
[C---:B------:R-:W-:Y:S01]  /*21e90*/  IMAD.WIDE R2, R10.reuse, 0x100, R146 ;  /* 0x000001000a027825 */ /* 0x040fe200078e0292 */
[----:B------:R-:W-:Y:S01]  /*21ea0*/  ISETP.GE.AND P1, PT, R10, R241, PT ;  /* 0x000000f10a00720c */ /* 0x000fe20003f26270 */
[----:B------:R-:W-:Y:S03]  /*21eb0*/  BSSY B0, `(.L_x_1909) ;  /* 0x0000013000007945 */ /* 0x000fe60003800000 */
[----:B------:R-:W-:-:S04]  /*21ec0*/  IADD3 R0, P0, R2, R7, RZ ;  /* 0x0000000702007210 */ /* 0x000fc80007f1e0ff */
[----:B------:R-:W-:Y:S02]  /*21ed0*/  LEA.HI.X.SX32 R7, R7, R3, 0x1, P0 ;  /* 0x0000000307077211 */ /* 0x000fe400000f0eff */
[----:B------:R-:W-:Y:S02]  /*21ee0*/  LEA R8, P0, R0, R152, 0x2 ;  /* 0x0000009800087211 */ /* 0x000fe400078010ff */
[----:B------:R-:W-:Y:S02]  /*21ef0*/  IADD3 R3, R146, 0x40, RZ ;  /* 0x0000004092037810 */ /* 0x000fe40007ffe0ff */
[----:B------:R-:W-:Y:S01]  /*21f00*/  LEA.HI.X R9, R0, R153, R7, 0x2, P0 ;  /* 0x0000009900097211 */ /* 0x000fe200000f1407 */
[----:B------:R-:W-:Y:S05]  /*21f10*/  @P1 BRA `(.L_x_1910) ;  /* 0x000000c000001947 */ /* 0x000fea0003800000 */
[C---:B------:R-:W-:Y:S01]  /*21f20*/  IADD3 R7, R3.reuse, 0x40, RZ ;  /* 0x0000004003077810 */ /* 0x040fe20007ffe0ff */
[----:B------:R-:W-:Y:S01]  /*21f30*/  ULDC.64 UR4, c[0x0][0x118] ;  /* 0x0000460000047ab9 */ /* 0x000fe20000000a00 */
[C---:B-1----:R-:W-:Y:S02]  /*21f40*/  IADD3 R5, R3.reuse, 0x80, RZ ;  /* 0x0000008003057810 */ /* 0x042fe40007ffe0ff */
[----:B-----5:R-:W-:-:S02]  /*21f50*/  ISETP.GE.AND P2, PT, R3, R4, PT ;  /* 0x000000040300720c */ /* 0x020fc40003f46270 */
[-C--:B------:R-:W-:Y:S02]  /*21f60*/  ISETP.GE.AND P3, PT, R146, R4.reuse, PT ;  /* 0x000000049200720c */ /* 0x080fe40003f66270 */
[-C--:B------:R-:W-:Y:S02]  /*21f70*/  ISETP.GE.AND P1, PT, R7, R4.reuse, PT ;  /* 0x000000040700720c */ /* 0x080fe40003f26270 */
[----:B------:R-:W-:-:S07]  /*21f80*/  ISETP.GE.AND P0, PT, R5, R4, PT ;  /* 0x000000040500720c */ /* 0x000fce0003f06270 */
[----:B------:R1:W-:Y:S04]  /*21f90*/  @!P2 ST.E.128 [R8.64+0x100], R108 ;  /* 0x0001006c0800a985 */ /* 0x0003e8000c101d04 */
[----:B------:R1:W-:Y:S04]  /*21fa0*/  @!P3 ST.E.64 [R8.64], R140 ;  /* 0x0000008c0800b985 */ /* 0x0003e8000c101b04 */
[----:B------:R1:W-:Y:S04]  /*21fb0*/  @!P3 ST.E.64 [R8.64+0x8], R142 ;  /* 0x0000088e0800b985 */ /* 0x0003e8000c101b04 */
[----:B------:R1:W-:Y:S04]  /*21fc0*/  @!P1 ST.E.128 [R8.64+0x200], R76 ;  /* 0x0002004c08009985 */ /* 0x0003e8000c101d04 */
[----:B------:R1:W-:Y:S02]  /*21fd0*/  @!P0 ST.E.128 [R8.64+0x300], R44 ;  /* 0x0003002c08008985 */ /* 0x0003e4000c101d04 */
.L_x_1910:
[----:B------:R-:W-:Y:S05]  /*21fe0*/  BSYNC B0 ;  /* 0x0000000000007941 */ /* 0x000fea0003800000 */
.L_x_1909:
[----:B------:R-:W-:Y:S01]  /*21ff0*/  IADD3 R0, R10, 0x8, RZ ;  /* 0x000000080a007810 */ /* 0x000fe20007ffe0ff */
[----:B------:R-:W-:Y:S03]  /*22000*/  BSSY B0, `(.L_x_1911) ;  /* 0x000000e000007945 */ /* 0x000fe60003800000 */
[----:B------:R-:W-:-:S13]  /*22010*/  ISETP.GE.AND P0, PT, R0, R241, PT ;  /* 0x000000f10000720c */ /* 0x000fda0003f06270 */
[----:B------:R-:W-:Y:S05]  /*22020*/  @P0 BRA `(.L_x_1912) ;  /* 0x000000b000000947 */ /* 0x000fea0003800000 */
[C---:B------:R-:W-:Y:S01]  /*22030*/  IADD3 R7, R3.reuse, 0x40, RZ ;  /* 0x0000004003077810 */ /* 0x040fe20007ffe0ff */
[----:B------:R-:W-:Y:S01]  /*22040*/  ULDC.64 UR4, c[0x0][0x118] ;  /* 0x0000460000047ab9 */ /* 0x000fe20000000a00 */
[C---:B-1----:R-:W-:Y:S02]  /*22050*/  IADD3 R5, R3.reuse, 0x80, RZ ;  /* 0x0000008003057810 */ /* 0x042fe40007ffe0ff */
[-C--:B-----5:R-:W-:Y:S02]  /*22060*/  ISETP.GE.AND P3, PT, R146, R4.reuse, PT ;  /* 0x000000049200720c */ /* 0x0a0fe40003f66270 */
[-C--:B------:R-:W-:Y:S02]  /*22070*/  ISETP.GE.AND P2, PT, R3, R4.reuse, PT ;  /* 0x000000040300720c */ /* 0x080fe40003f46270 */
[-C--:B------:R-:W-:Y:S02]  /*22080*/  ISETP.GE.AND P1, PT, R7, R4.reuse, PT ;  /* 0x000000040700720c */ /* 0x080fe40003f26270 */
[----:B------:R-:W-:-:S07]  /*22090*/  ISETP.GE.AND P0, PT, R5, R4, PT ;  /* 0x000000040500720c */ /* 0x000fce0003f06270 */
[----:B------:R1:W-:Y:S04]  /*220a0*/  @!P3 ST.E.128 [R8.64+0x2000], R136 ;  /* 0x002000880800b985 */ /* 0x0003e8000c101d04 */
[----:B------:R1:W-:Y:S04]  /*220b0*/  @!P2 ST.E.128 [R8.64+0x2100], R104 ;  /* 0x002100680800a985 */ /* 0x0003e8000c101d04 */
[----:B------:R1:W-:Y:S04]  /*220c0*/  @!P1 ST.E.128 [R8.64+0x2200], R72 ;  /* 0x0022004808009985 */ /* 0x0003e8000c101d04 */
[----:B------:R1:W-:Y:S02]  /*220d0*/  @!P0 ST.E.128 [R8.64+0x2300], R40 ;  /* 0x0023002808008985 */ /* 0x0003e4000c101d04 */
.L_x_1912:
[----:B------:R-:W-:Y:S05]  /*220e0*/  BSYNC B0 ;  /* 0x0000000000007941 */ /* 0x000fea0003800000 */
.L_x_1911:
        /* <DEDUP_REMOVED lines=15> */
.L_x_1914:
[----:B------:R-:W-:Y:S05]  /*221e0*/  BSYNC B0 ;  /* 0x0000000000007941 */ /* 0x000fea0003800000 */
.L_x_1913:
        /* <DEDUP_REMOVED lines=15> */
.L_x_1916:
[----:B------:R-:W-:Y:S05]  /*222e0*/  BSYNC B0 ;  /* 0x0000000000007941 */ /* 0x000fea0003800000 */
.L_x_1915:
        /* <DEDUP_REMOVED lines=15> */
.L_x_1918:
[----:B------:R-:W-:Y:S05]  /*223e0*/  BSYNC B0 ;  /* 0x0000000000007941 */ /* 0x000fea0003800000 */
.L_x_1917:
        /* <DEDUP_REMOVED lines=15> */
.L_x_1920:
[----:B------:R-:W-:Y:S05]  /*224e0*/  BSYNC B0 ;  /* 0x0000000000007941 */ /* 0x000fea0003800000 */
.L_x_1919:
        /* <DEDUP_REMOVED lines=15> */
.L_x_1922:
[----:B------:R-:W-:Y:S05]  /*225e0*/  BSYNC B0 ;  /* 0x0000000000007941 */ /* 0x000fea0003800000 */
.L_x_1921:
[----:B------:R-:W-:Y:S01]  /*225f0*/  IADD3 R10, R10, 0x38, RZ ;  /* 0x000000380a0a7810 */ /* 0x000fe20007ffe0ff */
[----:B------:R-:W-:-:S03]  /*22600*/  IMAD.MOV.U32 R243, RZ, RZ, 0x0 ;  /* 0x00000000fff37424 */ /* 0x000fc600078e00ff */
[----:B------:R-:W-:-:S13]  /*22610*/  ISETP.GE.AND P0, PT, R10, R241, PT ;  /* 0x000000f10a00720c */ /* 0x000fda0003f06270 */
[----:B------:R-:W-:Y:S05]  /*22620*/  @P0 RET.REL.NODEC R242 `(_ZN5flash24flash_fwd_splitkv_kernelI23Flash_fwd_kernel_traitsILi256ELi64ELi64ELi4ELb0ELb0EN7cutlass10bfloat16_tE19Flash_kernel_traitsILi256ELi64ELi64ELi4ES3_EELb0ELb0ELb0ELb0ELb0ELb0ELb1ELb1EEEvNS_16Flash_fwd_paramsE) ;  /* 0xfffdd9d0f2000950 */ /* 0x000fea0003c3ffff */
[C---:B-1----:R-:W-:Y:S01]  /*22630*/  IADD3 R5, R3.reuse, 0x40, RZ ;  /* 0x0000004003057810 */ /* 0x042fe20007ffe0ff */
[----:B------:R-:W-:Y:S01]  /*22640*/  ULDC.64 UR4, c[0x0][0x118] ;  /* 0x0000460000047ab9 */ /* 0x000fe20000000a00 */
[-C--:B-----5:R-:W-:Y:S01]  /*22650*/  ISETP.GE.AND P1, PT, R3, R4.reuse, PT ;  /* 0x000000040300720c */ /* 0x0a0fe20003f26270 */
[----:B------:R-:W-:Y:S01]  /*22660*/  IMAD.MOV.U32 R243, RZ, RZ, 0x0 ;  /* 0x00000000fff37424 */ /* 0x000fe200078e00ff */
[-C--:B------:R-:W-:Y:S02]  /*22670*/  ISETP.GE.AND P0, PT, R5, R4.reuse, PT ;  /* 0x000000040500720c */ /* 0x080fe40003f06270 */
[----:B------:R-:W-:Y:S02]  /*22680*/  IADD3 R3, R3, 0x80, RZ ;  /* 0x0000008003037810 */ /* 0x000fe40007ffe0ff */
[----:B------:R-:W-:-:S07]  /*22690*/  ISETP.GE.AND P2, PT, R146, R4, PT ;  /* 0x000000049200720c */ /* 0x000fce0003f46270 */
[----:B------:R1:W-:Y:S04]  /*226a0*/  @!P1 ST.E.128 [R8.64+0xe100], R80 ;  /* 0x00e1005008009985 */ /* 0x0003e8000c101d04 */
[----:B------:R1:W-:Y:S01]  /*226b0*/  @!P0 ST.E.128 [R8.64+0xe200], R48 ;  /* 0x00e2003008008985 */ /* 0x0003e2000c101d04 */
[----:B------:R-:W-:-:S03]  /*226c0*/  ISETP.GE.AND P0, PT, R3, R4, PT ;  /* 0x000000040300720c */ /* 0x000fc60003f06270 */
[----:B------:R1:W-:Y:S10]  /*226d0*/  @!P2 ST.E.128 [R8.64+0xe000], R112 ;  /* 0x00e000700800a985 */ /* 0x0003f4000c101d04 */
[----:B------:R-:W-:Y:S05]  /*226e0*/  @P0 RET.REL.NODEC R242 `(_ZN5flash24flash_fwd_splitkv_kernelI23Flash_fwd_kernel_traitsILi256ELi64ELi64ELi4ELb0ELb0EN7cutlass10bfloat16_tE19Flash_kernel_traitsILi256ELi64ELi64ELi4ES3_EELb0ELb0ELb0ELb0ELb0ELb0ELb1ELb1EEEvNS_16Flash_fwd_paramsE) ;  /* 0xfffdd910f2000950 */ /* 0x000fea0003c3ffff */
[----:B------:R-:W-:Y:S01]  /*226f0*/  MOV R243, 0x0 ;  /* 0x0000000000f37802 */ /* 0x000fe20000000f00 */
[----:B------:R-:W-:-:S02]  /*22700*/  ULDC.64 UR4, c[0x0][0x118] ;  /* 0x0000460000047ab9 */ /* 0x000fc40000000a00 */
[----:B------:R2:W-:Y:S01]  /*22710*/  ST.E.128 [R8.64+0xe300], R16 ;  /* 0x00e3001008007985 */ /* 0x0005e2000c101d04 */
[----:B------:R-:W-:Y:S05]  /*22720*/  RET.REL.NODEC R242 `(_ZN5flash24flash_fwd_splitkv_kernelI23Flash_fwd_kernel_traitsILi256ELi64ELi64ELi4ELb0ELb0EN7cutlass10bfloat16_tE19Flash_kernel_traitsILi256ELi64ELi64ELi4ES3_EELb0ELb0ELb0ELb0ELb0ELb0ELb1ELb1EEEvNS_16Flash_fwd_paramsE) ;  /* 0xfffdd8d0f2007950 */ /* 0x000fea0003c3ffff */
.L_x_1905:
[----:B------:R-:W-:Y:S02]  /*22730*/  MOV R9, 0x2 ;  /* 0x0000000200097802 */ /* 0x000fe40000000f00 */
[----:B------:R-:W-:Y:S02]  /*22740*/  MOV R8, 0x22760 ;  /* 0x0002276000087802 */ /* 0x000fe40000000f00 */
[----:B-1---5:R-:W-:Y:S05]  /*22750*/  CALL.REL.NOINC `($__internal_16_$__cuda_sm70_shflsync_bfly_p) ;  /* 0x000000f000007944 */ /* 0x022fea0003c00000 */
[----:B-12---:R-:W-:Y:S05]  /*22760*/  BRA `(.L_x_1923) ;  /* 0xffffe1e000007947 */ /* 0x006fea000383ffff */
.L_x_1906:
[----:B------:R-:W-:Y:S02]  /*22770*/  MOV R9, 0x1 ;  /* 0x0000000100097802 */ /* 0x000fe40000000f00 */
[----:B------:R-:W-:Y:S02]  /*22780*/  MOV R8, 0x227a0 ;  /* 0x000227a000087802 */ /* 0x000fe40000000f00 */
[----:B-1---5:R-:W-:Y:S05]  /*22790*/  CALL.REL.NOINC `($__internal_16_$__cuda_sm70_shflsync_bfly_p) ;  /* 0x000000b000007944 */ /* 0x022fea0003c00000 */
[----:B--2---:R-:W-:Y:S01]  /*227a0*/  FADD.FTZ R2, R252, R9 ;  /* 0x00000009fc027221 */ /* 0x004fe20000010000 */
[----:B-1----:R-:W-:Y:S02]  /*227b0*/  MOV R252, R250 ;  /* 0x000000fa00fc7202 */ /* 0x002fe40000000f00 */
[----:B------:R-:W-:Y:S02]  /*227c0*/  MOV R9, 0x2 ;  /* 0x0000000200097802 */ /* 0x000fe40000000f00 */
[----:B------:R-:W-:-:S02]  /*227d0*/  MOV R8, 0x227f0 ;  /* 0x000227f000087802 */ /* 0x000fc40000000f00 */
[----:B------:R-:W-:Y:S05]  /*227e0*/  CALL.REL.NOINC `($__internal_16_$__cuda_sm70_shflsync_bfly_p) ;  /* 0x0000006000007944 */ /* 0x000fea0003c00000 */
[----:B--2---:R-:W-:Y:S01]  /*227f0*/  FADD.FTZ R10, R250, R9 ;  /* 0x00000009fa0a7221 */ /* 0x004fe20000010000 */
[----:B------:R-:W-:-:S02]  /*22800*/  MOV R9, 0x1 ;  /* 0x0000000100097802 */ /* 0x000fc40000000f00 */
[----:B------:R-:W-:Y:S02]  /*22810*/  MOV R8, 0x22840 ;  /* 0x0002284000087802 */ /* 0x000fe40000000f00 */
[----:B-1----:R-:W-:Y:S02]  /*22820*/  MOV R252, R10 ;  /* 0x0000000a00fc7202 */ /* 0x002fe40000000f00 */
[----:B------:R-:W-:Y:S05]  /*22830*/  CALL.REL.NOINC `($__internal_16_$__cuda_sm70_shflsync_bfly_p) ;  /* 0x0000001000007944 */ /* 0x000fea0003c00000 */
[----:B-12---:R-:W-:Y:S05]  /*22840*/  BRA `(.L_x_1924) ;  /* 0xffffe17000007947 */ /* 0x006fea000383ffff */
        .weak           $__internal_16_$__cuda_sm70_shflsync_bfly_p
        .type           $__internal_16_$__cuda_sm70_shflsync_bfly_p,@function
        .size           $__internal_16_$__cuda_sm70_shflsync_bfly_p,(.L_x_8877 - $__internal_16_$__cuda_sm70_shflsync_bfly_p)
$__internal_16_$__cuda_sm70_shflsync_bfly_p:
[----:B------:R-:W-:Y:S01]  /*22850*/  MOV R12, R8 ;  /* 0x00000008000c7202 */ /* 0x000fe20000000f00 */
[----:B------:R-:W-:Y:S04]  /*22860*/  WARPSYNC R6 ;  /* 0x0000000600007348 */ /* 0x000fe80003800000 */
[----:B------:R-:W-:Y:S01]  /*22870*/  MOV R13, 0x0 ;  /* 0x00000000000d7802 */ /* 0x000fe20000000f00 */
[----:B------:R1:W2:Y:S03]  /*22880*/  SHFL.BFLY PT, R9, R252, R9, R7 ;  /* 0x0c000009fc097389 */ /* 0x0002a600000e0007 */
[----:B------:R-:W-:Y:S05]  /*22890*/  RET.REL.NODEC R12 `(_ZN5flash24flash_fwd_splitkv_kernelI23Flash_fwd_kernel_traitsILi256ELi64ELi64ELi4ELb0ELb0EN7cutlass10bfloat16_tE19Flash_kernel_traitsILi256ELi64ELi64ELi4ES3_EELb0ELb0ELb0ELb0ELb0ELb0ELb1ELb1EEEvNS_16Flash_fwd_paramsE) ;  /* 0xfffdd7600c007950 */ /* 0x000fea0003c3ffff */
.L_x_1925:
        /* <DEDUP_REMOVED lines=14> */
.L_x_8877:


//--------------------- .text._ZN5flash24flash_fwd_splitkv_kernelI23Flash_fwd_kernel_traitsILi256ELi64ELi64ELi4ELb0ELb0EN7cutlass10bfloat16_tE19Flash_kernel_traitsILi256ELi64ELi64ELi4ES3_EELb0ELb0ELb0ELb0ELb0ELb1ELb1ELb1EEEvNS_16Flash_fwd_paramsE --------------------------
	.section	.text._ZN5flash24flash_fwd_splitkv_kernelI23Flash_fwd_kernel_traitsILi256ELi64ELi64ELi4ELb0ELb0EN7cutlass10bfloat16_tE19Flash_kernel_traitsILi256ELi64ELi64ELi4ES3_EELb0ELb0ELb0ELb0ELb0ELb1ELb1ELb1EEEvNS_16Flash_fwd_paramsE,"ax",@progbits
	.sectioninfo	@"SHI_REGISTERS=255"
	.align	128
        .global         _ZN5flash24flash_fwd_splitkv_kernelI23Flash_fwd_kernel_traitsILi256ELi64ELi64ELi4ELb0ELb0EN7cutlass10bfloat16_tE19Flash_kernel_traitsILi256ELi64ELi64ELi4ES3_EELb0ELb0ELb0ELb0ELb0ELb1ELb1ELb1EEEvNS_16Flash_fwd_paramsE
        .type           _ZN5flash24flash_fwd_splitkv_kernelI23Flash_fwd_kernel_traitsILi256ELi64ELi64ELi4ELb0ELb0EN7cutlass10bfloat16_tE19Flash_kernel_traitsILi256ELi64ELi64ELi4ES3_EELb0ELb0ELb0ELb0ELb0ELb1ELb1ELb1EEEvNS_16Flash_fwd_paramsE,@function
        .size           _ZN5flash24flash_fwd_splitkv_kernelI23Flash_fwd_kernel_traitsILi256ELi64ELi64ELi4ELb0ELb0EN7cutlass10bfloat16_tE19Flash_kernel_traitsILi256ELi64ELi64ELi4ES3_EELb0ELb0ELb0ELb0ELb0ELb1ELb1ELb1EEEvNS_16Flash_fwd_paramsE,(.L_x_8879 - _ZN5flash24flash_fwd_splitkv_kernelI23Flash_fwd_kernel_traitsILi256ELi64ELi64ELi4ELb0ELb0EN7cutlass10bfloat16_tE19Flash_kernel_traitsILi256ELi64ELi64ELi4ES3_EELb0ELb0ELb0ELb0ELb0ELb1ELb1ELb1EEEvNS_16Flash_fwd_paramsE)
        .other          _ZN5flash24flash_fwd_splitkv_kernelI23Flash_fwd_kernel_traitsILi256ELi64ELi64ELi4ELb0ELb0EN7cutlass10bfloat16_tE19Flash_kernel_traitsILi256ELi64ELi64ELi4ES3_EELb0ELb0ELb0ELb0ELb0ELb1ELb1ELb1EEEvNS_16Flash_fwd_paramsE,@"STO_CUDA_ENTRY STV_DEFAULT"
_ZN5flash24flash_fwd_splitkv_kernelI23Flash_fwd_kernel_traitsILi256ELi64ELi64ELi4ELb0ELb0EN7cutlass10bfloat16_tE19Flash_kernel_traitsILi256ELi64ELi64ELi4ES3_EELb0ELb0ELb0ELb0ELb0ELb1ELb1ELb1EEEvNS_16Flash_fwd_paramsE:
.text._ZN5flash24flash_fwd_splitkv_kernelI23Flash_fwd_kernel_traitsILi256ELi64ELi64ELi4ELb0ELb0EN7cutlass10bfloat16_tE19Flash_kernel_traitsILi256ELi64ELi64ELi4ES3_EELb0ELb0ELb0ELb0ELb0ELb1ELb1ELb1EEEvNS_16Flash_fwd_paramsE:
        /* <DEDUP_REMOVED lines=30> */
[----:B---34-:R-:W-:Y:S05]  /*01e0*/  CALL.REL.NOINC `($_ZN5flash24flash_fwd_splitkv_kernelI23Flash_fwd_kernel_traitsILi256ELi64ELi64ELi4ELb0ELb0EN7cutlass10bfloat16_tE19Flash_kernel_traitsILi256ELi64ELi64ELi4ES3_EELb0ELb0ELb0ELb0ELb0ELb1ELb1ELb1EEEvNS_16Flash_fwd_paramsE$_ZN5flash30compute_attn_1rowblock_splitkvI23Flash_fwd_kernel_traitsILi256ELi64ELi64ELi4ELb0ELb0EN7cutlass10bfloat16_tE19Flash_kernel_traitsILi256ELi64ELi64ELi4ES3_EELb0ELb0ELb0ELb0ELb0ELb1ELb1ELb1ENS_16Flash_fwd_paramsEEEvRKT8_iiiii) ;  /* 0x0000002000007944 */ /* 0x018fea0003c00000 */
[----:B------:R-:W-:Y:S05]  /*01f0*/  BSYNC B4 ;  /* 0x0000000000047941 */ /* 0x000fea0003800000 */
.L_x_1926:
[----:B------:R-:W-:Y:S05]  /*0200*/  EXIT ;  /* 0x000000000000794d */ /* 0x000fea0003800000 */
        .type           $_ZN5flash24flash_fwd_splitkv_kernelI23Flash_fwd_kernel_traitsILi256ELi64ELi64ELi4ELb0ELb0EN7cutlass10bfloat16_tE19Flash_kernel_traitsILi256ELi64ELi64ELi4ES3_EELb0ELb0ELb0ELb0ELb0ELb1ELb1ELb1EEEvNS_16Flash_fwd_paramsE$_ZN5flash30compute_attn_1rowblock_splitkvI23Flash_fwd_kernel_traitsILi256ELi64ELi64ELi4ELb0ELb0EN7cutlass10bfloat16_tE19Flash_kernel_traitsILi256ELi64ELi64ELi4ES3_EELb0ELb0ELb0ELb0ELb0ELb1ELb1ELb1ENS_16Flash_fwd_paramsEEEvRKT8_iiiii,@function
        .size           $_ZN5flash24flash_fwd_splitkv_kernelI23Flash_fwd_kernel_traitsILi256ELi64ELi64ELi4ELb0ELb0EN7cutlass10bfloat16_tE19Flash_kernel_traitsILi256ELi64ELi64ELi4ES3_EELb0ELb0ELb0ELb0ELb0ELb1ELb1ELb1EEEvNS_16Flash_fwd_paramsE$_ZN5flash30compute_attn_1rowblock_splitkvI23Flash_fwd_kernel_traitsILi256ELi64ELi64ELi4ELb0ELb0EN7cutlass10bfloat16_tE19Flash_kernel_traitsILi256ELi64ELi64ELi4ES3_EELb0ELb0ELb0ELb0ELb0ELb1ELb1ELb1ENS_16Flash_fwd_paramsEEEvRKT8_iiiii,($__internal_17_$__cuda_sm70_shflsync_bfly_p - $_ZN5flash24flash_fwd_splitkv_kernelI23Flash_fwd_kernel_traitsILi256ELi64ELi64ELi4ELb0ELb0EN7cutlass10bfloat16_tE19Flash_kernel_traitsILi256ELi64ELi64ELi4ES3_EELb0ELb0ELb0ELb0ELb0ELb1ELb1ELb1EEEvNS_16Flash_fwd_paramsE$_ZN5flash30compute_attn_1rowblock_splitkvI23Flash_fwd_kernel_traitsILi256ELi64ELi64ELi4ELb0ELb0EN7cutlass10bfloat16_tE19Flash_kernel_traitsILi256ELi64ELi64ELi4ES3_EELb0ELb0ELb0ELb0ELb0ELb1ELb1ELb1ENS_16Flash_fwd_paramsEEEvRKT8_iiiii)
$_ZN5flash24flash_fwd_splitkv_kernelI23Flash_fwd_kernel_traitsILi256ELi64ELi64ELi4ELb0ELb0EN7cutlass10bfloat16_tE19Flash_kernel_traitsILi256ELi64ELi64ELi4ES3_EELb0ELb0ELb0ELb0ELb0ELb1ELb1ELb1EEEvNS_16Flash_fwd_paramsE$_ZN5flash30compute_attn_1rowblock_splitkvI23Flash_fwd_kernel_traitsILi256ELi64ELi64ELi4ELb0ELb0EN7cutlass10bfloat16_tE19Flash_kernel_traitsILi256ELi64ELi64ELi4ES3_EELb0ELb0ELb0ELb0ELb0ELb1ELb1ELb1ENS_16Flash_fwd_paramsEEEvRKT8_iiiii:
        /* <DEDUP_REMOVED lines=21> */
.L_x_1928:
[----:B------:R-:W-:Y:S05]  /*0360*/  BSYNC B0 ;  /* 0x0000000000007941 */ /* 0x000fea0003800000 */
.L_x_1927:
        /* <DEDUP_REMOVED lines=17> */
.L_x_1930:
[----:B------:R3:W5:Y:S02]  /*0480*/  LD.E R3, [R20.64+0xb8] ;  /* 0x0000b80614037980 */ /* 0x000764000c101900 */
.L_x_1931:
[----:B------:R-:W-:Y:S05]  /*0490*/  BSYNC B0 ;  /* 0x0000000000007941 */ /* 0x000fea0003800000 */
.L_x_1929:
        /* <DEDUP_REMOVED lines=10> */
.L_x_1933:
[----:B------:R-:W3:Y:S01]  /*0540*/  LD.E.64 R2, [R20.64+0x108] ;  /* 0x0001080614027980 */ /* 0x000ee2000c101b00 */
[----:B------:R-:W-:Y:S01]  /*0550*/  BSSY B0, `(.L_x_1935) ;  /* 0x0000006000007945 */ /* 0x000fe20003800000 */
[----:B---3--:R-:W-:-:S04]  /*0560*/  ISETP.NE.U32.AND P0, PT, R2, RZ, PT ;  /* 0x000000ff0200720c */ /* 0x008fc80003f05070 */
[----:B------:R-:W-:Y:S01]  /*0570*/  ISETP.NE.AND.EX P0, PT, R3, RZ, PT, P0 ;  /* 0x000000ff0300720c */ /* 0x000fe20003f05300 */
[----:B------:R-:W-:-:S12]  /*0580*/  IMAD.MOV.U32 R3, RZ, RZ, RZ ;  /* 0x000000ffff037224 */ /* 0x000fd800078e00ff */
[----:B------:R-:W-:Y:S05]  /*0590*/  @!P0 BRA `(.L_x_1936) ;  /* 0x0000001000008947 */ /* 0x000fea0003800000 */
[----:B------:R3:W5:Y:S02]  /*05a0*/  LD.E R3, [R20.64+0xbc] ;  /* 0x0000bc0614037980 */ /* 0x000764000c101900 */
.L_x_1936:
[----:B------:R-:W-:Y:S05]  /*05b0*/  BSYNC B0 ;  /* 0x0000000000007941 */ /* 0x000fea0003800000 */
.L_x_1935:
[----:B-----5:R-:W-:Y:S02]  /*05c0*/  IADD3 R70, R74, R3, RZ ;  /* 0x000000034a467210 */ /* 0x020fe40007ffe0ff */
.L_x_1934:
[----:B------:R-:W-:Y:S05]  /*05d0*/  BSYNC B1 ;  /* 0x0000000000017941 */ /* 0x000fea0003800000 */
.L_x_1932:
[----:B------:R-:W-:Y:S01]  /*05e0*/  IMAD.SHL.U32 R79, R243, 0x40, RZ ;  /* 0x00000040f34f7824 */ /* 0x000fe200078e00ff */
[----:B------:R-:W-:Y:S01]  /*05f0*/  MOV R2, R242 ;  /* 0x000000f200027202 */ /* 0x000fe20000000f00 */
[----:B------:R-:W-:-:S03]  /*0600*/  IMAD.MOV.U32 R3, RZ, RZ, 0x0 ;  /* 0x00000000ff037424 */ /* 0x000fc600078e00ff */
[----:B------:R-:W-:-:S13]  /*0610*/  ISETP.GT.AND P0, PT, R244, R79, PT ;  /* 0x0000004ff400720c */ /* 0x000fda0003f04270 */
[----:B------:R-:W-:Y:S05]  /*0620*/  @!P0 RET.REL.NODEC R2 `(_ZN5flash24flash_fwd_splitkv_kernelI23Flash_fwd_kernel_traitsILi256ELi64ELi64ELi4ELb0ELb0EN7cutlass10bfloat16_tE19Flash_kernel_traitsILi256ELi64ELi64ELi4ES3_EELb0ELb0ELb0ELb0ELb0ELb1ELb1ELb1EEEvNS_16Flash_fwd_paramsE) ;  /* 0xfffff9d002008950 */ /* 0x000fea0003c3ffff */
        /* <DEDUP_REMOVED lines=27> */
[----:B------:R-:W-:-:S11]  /*07e0*/  IADD3 R0, R70, 0x3f, RZ ;  /* 0x0000003f46007810 */ /* 0x000fd60007ffe0ff */
[----:B------:R-:W-:-:S05]  /*07f0*/  @P2 IADD3 R3, R3, 0x1, RZ ;  /* 0x0000000103032810 */ /* 0x000fca0007ffe0ff */
[----:B------:R-:W-:Y:S01]  /*0800*/  IMAD.MOV.U32 R166, RZ, RZ, R3 ;  /* 0x000000ffffa67224 */ /* 0x000fe200078e0003 */
[----:B------:R-:W-:-:S03]  /*0810*/  SHF.R.S32.HI R3, RZ, 0x1f, R0 ;  /* 0x0000001fff037819 */ /* 0x000fc60000011400 */
[----:B------:R-:W-:Y:S01]  /*0820*/  @!P0 IMAD.MOV R166, RZ, RZ, -R166 ;  /* 0x000000ffffa68224 */ /* 0x000fe200078e0aa6 */
[----:B------:R-:W-:Y:S02]  /*0830*/  @!P1 LOP3.LUT R166, RZ, c[0x0][0x10], RZ, 0x33, !PT ;  /* 0x00000400ffa69a12 */ /* 0x000fe400078e33ff */
[----:B------:R-:W-:-:S03]  /*0840*/  LEA.HI R3, R3, R0, RZ, 0x6 ;  /* 0x0000000003037211 */ /* 0x000fc600078f30ff */
[----:B------:R-:W-:Y:S01]  /*0850*/  IMAD R239, R166, UR8, RZ ;  /* 0x00000008a6ef7c24 */ /* 0x000fe2000f8e02ff */
[----:B------:R-:W-:-:S03]  /*0860*/  SHF.R.S32.HI R3, RZ, 0x6, R3 ;  /* 0x00000006ff037819 */ /* 0x000fc60000011403 */
        /* <DEDUP_REMOVED lines=41> */
.L_x_1939:
[----:B-1----:R-:W-:Y:S05]  /*0b00*/  BSYNC B0 ;  /* 0x0000000000007941 */ /* 0x002fea0003800000 */
.L_x_1938:
        /* <DEDUP_REMOVED lines=12> */
.L_x_1941:
[----:B------:R-:W-:Y:S05]  /*0bd0*/  BSYNC B0 ;  /* 0x0000000000007941 */ /* 0x000fea0003800000 */
.L_x_1940:
        /* <DEDUP_REMOVED lines=12> */
.L_x_1943:
[----:B------:R-:W-:Y:S05]  /*0ca0*/  BSYNC B0 ;  /* 0x0000000000007941 */ /* 0x000fea0003800000 */
.L_x_1942:
        /* <DEDUP_REMOVED lines=12> */
.L_x_1945:
[----:B------:R-:W-:Y:S05]  /*0d70*/  BSYNC B0 ;  /* 0x0000000000007941 */ /* 0x000fea0003800000 */
.L_x_1944:
        /* <DEDUP_REMOVED lines=12> */
.L_x_1947:
[----:B------:R-:W-:Y:S05]  /*0e40*/  BSYNC B0 ;  /* 0x0000000000007941 */ /* 0x000fea0003800000 */
.L_x_1946:
        /* <DEDUP_REMOVED lines=12> */
.L_x_1949:
[----:B------:R-:W-:Y:S05]  /*0f10*/  BSYNC B0 ;  /* 0x0000000000007941 */ /* 0x000fea0003800000 */
.L_x_1948:
        /* <DEDUP_REMOVED lines=12> */
.L_x_1951:
[----:B------:R-:W-:Y:S05]  /*0fe0*/  BSYNC B0 ;  /* 0x0000000000007941 */ /* 0x000fea0003800000 */
.L_x_1950:
        /* <DEDUP_REMOVED lines=12> */
.L_x_1953:
[----:B------:R-:W-:Y:S05]  /*10b0*/  BSYNC B0 ;  /* 0x0000000000007941 */ /* 0x000fea0003800000 */
.L_x_1952:
        /* <DEDUP_REMOVED lines=29> */
[----:B------:R-:W-:Y:S05]  /*1290*/  @P6 RET.REL.NODEC R242 `(_ZN5flash24flash_fwd_splitkv_kernelI23Flash_fwd_kernel_traitsILi256ELi64ELi64ELi4ELb0ELb0EN7cutlass10bfloat16_tE19Flash_kernel_traitsILi256ELi64ELi64ELi4ES3_EELb0ELb0ELb0ELb0ELb0ELb1ELb1ELb1EEEvNS_16Flash_fwd_paramsE) ;  /* 0xffffed60f2006950 */ /* 0x000fea0003c3ffff */
[----:B-1----:R-:W-:Y:S02]  /*12a0*/  MOV R5, 0xff800000 ;  /* 0xff80000000057802 */ /* 0x002fe40000000f00 */
[----:B------:R-:W-:-:S03]  /*12b0*/  MOV R243, 0x0 ;  /* 0x0000000000f37802 */ /* 0x000fc60000000f00 */
[----:B------:R1:W-:Y:S01]  /*12c0*/  ST.E [R2.64+0xe0], R5 ;  /* 0x0000e00502007985 */ /* 0x0003e2000c101906 */
[----:B------:R-:W-:Y:S05]  /*12d0*/  RET.REL.NODEC R242 `(_ZN5flash24flash_fwd_splitkv_kernelI23Flash_fwd_kernel_traitsILi256ELi64ELi64ELi4ELb0ELb0EN7cutlass10bfloat16_tE19Flash_kernel_traitsILi256ELi64ELi64ELi4ES3_EELb0ELb0ELb0ELb0ELb0ELb1ELb1ELb1EEEvNS_16Flash_fwd_paramsE) ;  /* 0xffffed20f2007950 */ /* 0x000fea0003c3ffff */
.L_x_1937:
        /* <DEDUP_REMOVED lines=77> */
[----:B------:R-:W-:Y:S02]  /*17b0*/  ISETP.GE.AND P0, PT, R7, RZ, PT ;  /* 0x000000ff0700720c */ /* 0x000fe40003f06270 */
[----:B------:R-:W-:Y:S01]  /*17c0*/  ISETP.NE.AND P1, PT, R6, RZ, PT ;  /* 0x000000ff0600720c */ /* 0x000fe20003f25270 */
[----:B------:R-:W-:-:S04]  /*17d0*/  IMAD R9, R8, R9, R5 ;  /* 0x0000000908097224 */ /* 0x000fc800078e0205 */
[----:B------:R-:W-:Y:S01]  /*17e0*/  @P2 IADD3 R14, R14, 0x1, RZ ;  /* 0x000000010e0e2810 */ /* 0x000fe20007ffe0ff */
[----:B--2---:R-:W-:-:S05]  /*17f0*/  IMAD R7, R65, R9, RZ ;  /* 0x0000000941077224 */ /* 0x004fca00078e02ff */
        /* <DEDUP_REMOVED lines=12> */
[----:B------:R-:W-:Y:S01]  /*18c0*/  IMAD.IADD R11, R13, 0x1, R7 ;  /* 0x000000010d0b7824 */ /* 0x000fe200078e0207 */
[----:B------:R-:W-:Y:S01]  /*18d0*/  SHF.R.S32.HI R13, RZ, 0x1f, R14 ;  /* 0x0000001fff0d7819 */ /* 0x000fe2000001140e */
[----:B------:R-:W-:-:S04]  /*18e0*/  IMAD.WIDE.U32 R24, R10, R2, RZ ;  /* 0x000000020a187225 */ /* 0x000fc800078e00ff */
        /* <DEDUP_REMOVED lines=9> */
.L_x_1955:
        /* <DEDUP_REMOVED lines=30> */
[----:B--2---:R-:W-:-:S03]  /*1b60*/  @!P3 IMAD R5, R15, R11, RZ ;  /* 0x0000000b0f05b224 */ /* 0x004fc600078e02ff */
[----:B------:R-:W-:Y:S01]  /*1b70*/  ISETP.GE.U32.AND P2, PT, R0, R3, PT ;  /* 0x000000030000720c */ /* 0x000fe20003f46070 */
[----:B------:R-:W-:Y:S01]  /*1b80*/  @P3 IMAD.IADD R7, R12, 0x1, R13 ;  /* 0x000000010c073824 */ /* 0x000fe200078e020d */
[----:B------:R-:W-:Y:S01]  /*1b90*/  LOP3.LUT R0, R245, R6, RZ, 0x3c, !PT ;  /* 0x00000006f5007212 */ /* 0x000fe200078e3cff */
[----:B------:R-:W-:Y:S02]  /*1ba0*/  @!P3 IMAD R5, R14, R8, R5 ;  /* 0x000000080e05b224 */ /* 0x000fe400078e0205 */
[----:B------:R-:W-:Y:S02]  /*1bb0*/  @P3 IMAD R9, R65, R7, RZ ;  /* 0x0000000741093224 */ /* 0x000fe400078e02ff */
[----:B------:R-:W-:Y:S01]  /*1bc0*/  @P3 IMAD.WIDE.U32 R28, R64, R7, RZ ;  /* 0x00000007401c3225 */ /* 0x000fe200078e00ff */
[----:B------:R-:W-:-:S03]  /*1bd0*/  ISETP.GE.AND P1, PT, R0, RZ, PT ;  /* 0x000000ff0000720c */ /* 0x000fc60003f26270 */
[----:B------:R-:W-:Y:S01]  /*1be0*/  @!P3 IMAD.WIDE.U32 R14, R14, R11, R18 ;  /* 0x0000000b0e0eb225 */ /* 0x000fe200078e0012 */
[----:B------:R-:W-:Y:S02]  /*1bf0*/  @!P0 IADD3 R2, R2, 0x1, RZ ;  /* 0x0000000102028810 */ /* 0x000fe40007ffe0ff */
[----:B------:R-:W-:Y:S01]  /*1c00*/  ISETP.NE.AND P0, PT, R6, RZ, PT ;  /* 0x000000ff0600720c */ /* 0x000fe20003f05270 */
[----:B------:R-:W-:Y:S01]  /*1c10*/  @P3 IMAD.IADD R9, R29, 0x1, R9 ;  /* 0x000000011d093824 */ /* 0x000fe200078e0209 */
[----:B------:R-:W-:Y:S01]  /*1c20*/  @P3 MOV R10, R28 ;  /* 0x0000001c000a3202 */ /* 0x000fe20000000f00 */
[----:B------:R-:W-:Y:S01]  /*1c30*/  @!P3 IMAD R7, R67, R12, RZ ;  /* 0x0000000c4307b224 */ /* 0x000fe200078e02ff */
[----:B------:R-:W-:Y:S02]  /*1c40*/  @!P3 IADD3 R9, R15, R5, RZ ;  /* 0x000000050f09b210 */ /* 0x000fe40007ffe0ff */
[----:B------:R-:W-:Y:S02]  /*1c50*/  @!P3 SHF.R.S32.HI R3, RZ, 0x1f, R12 ;  /* 0x0000001fff03b819 */ /* 0x000fe4000001140c */
[----:B------:R-:W-:-:S02]  /*1c60*/  LEA R5, R166, 0xffffffc0, 0x6 ;  /* 0xffffffc0a6057811 */ /* 0x000fc400078e30ff */
[----:B------:R-:W-:Y:S02]  /*1c70*/  @!P3 MOV R10, R14 ;  /* 0x0000000e000ab202 */ /* 0x000fe40000000f00 */
[----:B------:R-:W-:Y:S01]  /*1c80*/  @P2 IADD3 R2, R2, 0x1, RZ ;  /* 0x0000000102022810 */ /* 0x000fe20007ffe0ff */
[----:B------:R-:W-:Y:S01]  /*1c90*/  @!P3 IMAD R3, R3, R66, R7 ;  /* 0x000000420303b224 */ /* 0x000fe200078e0207 */
[----:B------:R-:W-:Y:S01]  /*1ca0*/  SHF.R.S32.HI R19, RZ, 0x1f, R5 ;  /* 0x0000001fff137819 */ /* 0x000fe20000011405 */
[----:B------:R-:W-:Y:S01]  /*1cb0*/  @!P3 IMAD.WIDE.U32 R28, R66, R12, RZ ;  /* 0x0000000c421cb225 */ /* 0x000fe200078e00ff */
[----:B------:R-:W-:Y:S02]  /*1cc0*/  MOV R31, R9 ;  /* 0x00000009001f7202 */ /* 0x000fe40000000f00 */
[----:B------:R-:W-:Y:S01]  /*1cd0*/  MOV R14, R2 ;  /* 0x00000002000e7202 */ /* 0x000fe20000000f00 */
[----:B------:R-:W-:Y:S02]  /*1ce0*/  IMAD R8, R65, R5, RZ ;  /* 0x0000000541087224 */ /* 0x000fe400078e02ff */
[----:B------:R-:W-:Y:S01]  /*1cf0*/  IMAD.MOV.U32 R30, RZ, RZ, R10 ;  /* 0x000000ffff1e7224 */ /* 0x000fe200078e000a */
[----:B------:R-:W-:Y:S01]  /*1d00*/  @!P1 IADD3 R14, -R14, RZ, RZ ;  /* 0x000000ff0e0e9210 */ /* 0x000fe20007ffe1ff */
[----:B------:R-:W-:Y:S01]  /*1d10*/  @!P3 IMAD.IADD R29, R29, 0x1, R3 ;  /* 0x000000011d1db824 */ /* 0x000fe200078e0203 */
[----:B------:R-:W-:Y:S01]  /*1d20*/  @!P3 SHF.R.S32.HI R3, RZ, 0x1f, R11 ;  /* 0x0000001fff03b819 */ /* 0x000fe2000001140b */
[----:B------:R-:W-:Y:S01]  /*1d30*/  IMAD R8, R19, R64, R8 ;  /* 0x0000004013087224 */ /* 0x000fe200078e0208 */
[----:B------:R-:W-:Y:S01]  /*1d40*/  @!P0 LOP3.LUT R14, RZ, R6, RZ, 0x33, !PT ;  /* 0x00000006ff0e8212 */ /* 0x000fe200078e33ff */
[----:B------:R-:W-:Y:S01]  /*1d50*/  IMAD.WIDE.U32 R30, R64, R5, R30 ;  /* 0x00000005401e7225 */ /* 0x000fe200078e001e */
[----:B------:R-:W-:-:S03]  /*1d60*/  @P3 IADD3 R12, R12, R13, RZ ;  /* 0x0000000d0c0c3210 */ /* 0x000fc60007ffe0ff */
[----:B------:R-:W-:Y:S01]  /*1d70*/  @!P3 IMAD R2, R25, R11, RZ ;  /* 0x0000000b1902b224 */ /* 0x000fe200078e02ff */
[----:B------:R-:W-:Y:S01]  /*1d80*/  IADD3 R9, R31, R8, RZ ;  /* 0x000000081f097210 */ /* 0x000fe20007ffe0ff */
[----:B------:R-:W-:Y:S01]  /*1d90*/  IMAD.MOV.U32 R8, RZ, RZ, R30 ;  /* 0x000000ffff087224 */ /* 0x000fe200078e001e */
[----:B------:R-:W-:Y:S01]  /*1da0*/  SHF.R.S32.HI R13, RZ, 0x1f, R14 ;  /* 0x0000001fff0d7819 */ /* 0x000fe2000001140e */
[----:B------:R-:W-:Y:S02]  /*1db0*/  @!P3 IMAD R2, R24, R3, R2 ;  /* 0x000000031802b224 */ /* 0x000fe400078e0202 */
[----:B------:R-:W-:Y:S02]  /*1dc0*/  IMAD R3, R23, R14, RZ ;  /* 0x0000000e17037224 */ /* 0x000fe400078e02ff */
[-C--:B------:R-:W-:Y:S02]  /*1dd0*/  @P3 IMAD R0, R67, R12.reuse, RZ ;  /* 0x0000000c43003224 */ /* 0x080fe400078e02ff */
        /* <DEDUP_REMOVED lines=11> */
.L_x_1956:
[----:B-1----:R-:W-:Y:S05]  /*1e90*/  BSYNC B0 ;  /* 0x0000000000007941 */ /* 0x002fea0003800000 */
.L_x_1954:
        /* <DEDUP_REMOVED lines=16> */
[----:B------:R-:W-:-:S02]  /*1fa0*/  SHF.R.S32.HI R184, RZ, 0x3, R184 ;  /* 0x00000003ffb87819 */ /* 0x000fc400000114b8 */
[----:B------:R-:W-:Y:S01]  /*1fb0*/  LEA.HI R8, R6, R71, RZ, 0x1 ;  /* 0x0000004706087211 */ /* 0x000fe200078f08ff */
[----:B------:R-:W-:Y:S02]  /*1fc0*/  IMAD.IADD R6, R68, 0x1, -R15 ;  /* 0x0000000144067824 */ /* 0x000fe400078e0a0f */
[----:B------:R-:W-:Y:S02]  /*1fd0*/  IMAD.SHL.U32 R15, R184, 0x40, RZ ;  /* 0x00000040b80f7824 */ /* 0x000fe400078e00ff */
[----:B-1----:R-:W-:Y:S01]  /*1fe0*/  IMAD.SHL.U32 R16, R69, 0x8, RZ ;  /* 0x0000000845107824 */ /* 0x002fe200078e00ff */
[----:B------:R-:W-:Y:S02]  /*1ff0*/  LOP3.LUT R8, R8, 0xfffffffe, RZ, 0xc0, !PT ;  /* 0xfffffffe08087812 */ /* 0x000fe400078ec0ff */
[----:B------:R-:W-:Y:S02]  /*2000*/  SHF.R.S32.HI R17, RZ, 0x1f, R6 ;  /* 0x0000001fff117819 */ /* 0x000fe40000011406 */
[----:B------:R-:W-:-:S02]  /*2010*/  LOP3.LUT R15, R15, 0x1c0, RZ, 0xc0, !PT ;  /* 0x000001c00f0f7812 */ /* 0x000fc400078ec0ff */
[----:B------:R-:W-:Y:S01]  /*2020*/  IADD3 R28, P0, R16, R0, RZ ;  /* 0x00000000101c7210 */ /* 0x000fe20007f1e0ff */
[----:B------:R-:W-:Y:S01]  /*2030*/  IMAD.IADD R71, R71, 0x1, -R8 ;  /* 0x0000000147477824 */ /* 0x000fe200078e0a08 */
[----:B------:R-:W-:Y:S01]  /*2040*/  LEA.HI R0, R17, R6, RZ, 0x3 ;  /* 0x0000000611007211 */ /* 0x000fe200078f18ff */
[----:B------:R-:W-:Y:S01]  /*2050*/  IMAD R8, R19, R66, RZ ;  /* 0x0000004213087224 */ /* 0x000fe200078e02ff */
[--C-:B------:R-:W-:Y:S02]  /*2060*/  LOP3.LUT R19, R15, 0x38, R16.reuse, 0xf8, !PT ;  /* 0x000000380f137812 */ /* 0x100fe400078ef810 */
[----:B------:R-:W-:Y:S02]  /*2070*/  SHF.R.U32.HI R10, RZ, 0x3, R15 ;  /* 0x00000003ff0a7819 */ /* 0x000fe4000001160f */
[----:B------:R-:W-:Y:S02]  /*2080*/  LOP3.LUT R15, R0, 0xfffffff8, RZ, 0xc0, !PT ;  /* 0xfffffff8000f7812 */ /* 0x000fe400078ec0ff */
[----:B------:R-:W-:-:S02]  /*2090*/  SHF.R.S32.HI R17, RZ, 0x1f, R16 ;  /* 0x0000001fff117819 */ /* 0x000fc40000011410 */
[----:B------:R-:W-:Y:S01]  /*20a0*/  LEA.HI R7, R7, R68, RZ, 0x6 ;  /* 0x0000004407077211 */ /* 0x000fe200078f30ff */
[----:B------:R-:W-:Y:S01]  /*20b0*/  IMAD.IADD R15, R6, 0x1, -R15 ;  /* 0x00000001060f7824 */ /* 0x000fe200078e0a0f */
[----:B------:R-:W-:Y:S01]  /*20c0*/  LOP3.LUT R10, R19, R10, RZ, 0x3c, !PT ;  /* 0x0000000a130a7212 */ /* 0x000fe200078e3cff */
[----:B------:R-:W-:Y:S02]  /*20d0*/  IMAD.X R29, R17, 0x1, R11, P0 ;  /* 0x00000001111d7824 */ /* 0x000fe400000e060b */
[----:B------:R-:W-:Y:S02]  /*20e0*/  IMAD.SHL.U32 R7, R7, 0x8, RZ ;  /* 0x0000000807077824 */ /* 0x000fe400078e00ff */
[----:B------:R-:W-:Y:S02]  /*20f0*/  IMAD.SHL.U32 R6, R15, 0x40, RZ ;  /* 0x000000400f067824 */ /* 0x000fe400078e00ff */
[C---:B------:R-:W-:Y:S01]  /*2100*/  IMAD R8, R9.reuse, R67, R8 ;  /* 0x0000004309087224 */ /* 0x040fe200078e0208 */
[----:B------:R-:W-:Y:S01]  /*2110*/  LOP3.LUT R174, R10, 0xfffffe00, R7, 0xf8, !PT ;  /* 0xfffffe000aae7812 */ /* 0x000fe200078ef807 */
[----:B------:R-:W-:Y:S01]  /*2120*/  IMAD.WIDE.U32 R28, R9, R66, R28 ;  /* 0x00000042091c7225 */ /* 0x000fe200078e001c */
[----:B------:R-:W-:-:S03]  /*2130*/  LOP3.LUT R6, R6, 0x1c0, RZ, 0xc0, !PT ;  /* 0x000001c006067812 */ /* 0x000fc600078ec0ff */
[----:B------:R-:W-:Y:S02]  /*2140*/  IMAD.SHL.U32 R7, R71, 0x8, RZ ;  /* 0x0000000847077824 */ /* 0x000fe400078e00ff */
[----:B------:R-:W-:Y:S02]  /*2150*/  IMAD R180, R27, R14, RZ ;  /* 0x0000000e1bb47224 */ /* 0x000fe400078e02ff */
[----:B------:R-:W-:Y:S01]  /*2160*/  IMAD.IADD R29, R29, 0x1, R8 ;  /* 0x000000011d1d7824 */ /* 0x000fe200078e0208 */
[----:B------:R-:W-:Y:S01]  /*2170*/  LOP3.LUT R7, R6, 0x8, R7, 0xf8, !PT ;  /* 0x0000000806077812 */ /* 0x000fe200078ef807 */
[-C--:B------:R-:W-:Y:S01]  /*2180*/  IMAD R180, R13, R26.reuse, R180 ;  /* 0x0000001a0db47224 */ /* 0x080fe200078e02b4 */
[----:B------:R-:W-:Y:S01]  /*2190*/  SHF.R.U32.HI R56, RZ, 0x3, R6 ;  /* 0x00000003ff387819 */ /* 0x000fe20000011606 */
[----:B------:R-:W-:Y:S01]  /*21a0*/  IMAD.WIDE.U32 R26, R14, R26, R28 ;  /* 0x0000001a0e1a7225 */ /* 0x000fe200078e001c */
[----:B------:R-:W-:Y:S02]  /*21b0*/  SHF.R.S32.HI R72, RZ, 0x1f, R247 ;  /* 0x0000001fff487819 */ /* 0x000fe400000114f7 */
[----:B------:R-:W-:Y:S01]  /*21c0*/  LOP3.LUT R56, R7, R56, RZ, 0x3c, !PT ;  /* 0x0000003807387212 */ /* 0x000fe200078e3cff */
[----:B------:R-:W-:Y:S01]  /*21d0*/  IMAD.SHL.U32 R9, R0, 0x40, RZ ;  /* 0x0000004000097824 */ /* 0x000fe200078e00ff */
[----:B------:R-:W-:-:S02]  /*21e0*/  IADD3 R12, R16, 0x40, RZ ;  /* 0x00000040100c7810 */ /* 0x000fc40007ffe0ff */
[----:B------:R-:W-:Y:S02]  /*21f0*/  SHF.R.S32.HI R0, RZ, 0x1f, R245 ;  /* 0x0000001fff007819 */ /* 0x000fe400000114f5 */
[----:B------:R-:W-:Y:S02]  /*2200*/  LOP3.LUT R56, R56, 0xfffffe00, R9, 0xf8, !PT ;  /* 0xfffffe0038387812 */ /* 0x000fe400078ef809 */
[----:B------:R-:W-:Y:S01]  /*2210*/  SHF.R.S32.HI R185, RZ, 0x1f, R184 ;  /* 0x0000001fffb97819 */ /* 0x000fe200000114b8 */
[----:B------:R-:W-:Y:S02]  /*2220*/  IMAD.IADD R181, R27, 0x1, R180 ;  /* 0x000000011bb57824 */ /* 0x000fe400078e02b4 */
[----:B------:R-:W-:Y:S02]  /*2230*/  IMAD.MOV.U32 R180, RZ, RZ, R26 ;  /* 0x000000ffffb47224 */ /* 0x000fe400078e001a */
[----:B------:R-:W-:-:S04]  /*2240*/  IMAD.WIDE R190, R243, 0x40, R184 ;  /* 0x00000040f3be7825 */ /* 0x000fc800078e02b8 */
[-C--:B------:R-:W-:Y:S02]  /*2250*/  IMAD R175, R65, R184.reuse, RZ ;  /* 0x000000b841af7224 */ /* 0x080fe400078e02ff */
[----:B------:R-:W-:Y:S02]  /*2260*/  IMAD R183, R67, R184, RZ ;  /* 0x000000b843b77224 */ /* 0x000fe400078e02ff */
[C---:B------:R-:W-:Y:S02]  /*2270*/  IMAD R175, R185.reuse, R64, R175 ;  /* 0x00000040b9af7224 */ /* 0x040fe400078e02af */
[-C--:B------:R-:W-:Y:S02]  /*2280*/  IMAD R183, R185, R66.reuse, R183 ;  /* 0x00000042b9b77224 */ /* 0x080fe400078e02b7 */
[----:B------:R-:W-:Y:S01]  /*2290*/  IMAD.WIDE.U32 R180, R184, R66, R180 ;  /* 0x00000042b8b47225 */ /* 0x000fe200078e00b4 */
[C---:B------:R-:W-:Y:S02]  /*22a0*/  LOP3.LUT P1, RZ, R15.reuse, 0x4, RZ, 0xc0, !PT ;  /* 0x000000040fff7812 */ /* 0x040fe4000782c0ff */
[----:B------:R-:W-:Y:S01]  /*22b0*/  LOP3.LUT P0, RZ, R15, 0x2, RZ, 0xc0, !PT ;  /* 0x000000020fff7812 */ /* 0x000fe2000780c0ff */
[----:B------:R-:W-:-:S02]  /*22c0*/  IMAD.MOV.U32 R57, RZ, RZ, 0x10 ;  /* 0x00000010ff397424 */ /* 0x000fc400078e00ff */
        /* <DEDUP_REMOVED lines=24> */
[----:B------:R-:W-:Y:S01]  /*2450*/  IMAD R0, R22, R0, R9 ;  /* 0x0000000016007224 */ /* 0x000fe200078e0209 */
[C---:B------:R-:W-:Y:S02]  /*2460*/  IADD3 R11, R16.reuse, 0x80, RZ ;  /* 0x00000080100b7810 */ /* 0x040fe40007ffe0ff */
[----:B------:R-:W-:Y:S01]  /*2470*/  IADD3 R10, R16, 0xc0, RZ ;  /* 0x000000c0100a7810 */ /* 0x000fe20007ffe0ff */
[----:B------:R-:W-:Y:S01]  /*2480*/  IMAD.WIDE.U32 R22, R245, R22, R6 ;  /* 0x00000016f5167225 */ /* 0x000fe200078e0006 */
[----:B------:R-:W-:-:S02]  /*2490*/  SEL R7, RZ, 0x1, P3 ;  /* 0x00000001ff077807 */ /* 0x000fc40001800000 */
[-C--:B------:R-:W-:Y:S01]  /*24a0*/  ISETP.GE.AND P3, PT, R11, R77.reuse, PT ;  /* 0x0000004d0b00720c */ /* 0x080fe20003f66270 */
[----:B------:R-:W-:Y:S01]  /*24b0*/  IMAD.SHL.U32 R4, R4, 0x2, RZ ;  /* 0x0000000204047824 */ /* 0x000fe200078e00ff */
[----:B------:R-:W-:Y:S01]  /*24c0*/  ISETP.GE.AND P2, PT, R10, R77, PT ;  /* 0x0000004d0a00720c */ /* 0x000fe20003f46270 */
[----:B------:R-:W-:Y:S01]  /*24d0*/  IMAD.IADD R23, R23, 0x1, R0 ;  /* 0x0000000117177824 */ /* 0x000fe200078e0200 */
[----:B------:R-:W-:Y:S02]  /*24e0*/  SEL R0, RZ, 0x4, P3 ;  /* 0x00000004ff007807 */ /* 0x000fe40001800000 */
[----:B------:R-:W-:Y:S02]  /*24f0*/  LOP3.LUT R4, R4, 0x2, R7, 0xe2, !PT ;  /* 0x0000000204047812 */ /* 0x000fe400078ee207 */
[----:B------:R-:W-:Y:S02]  /*2500*/  SEL R75, RZ, 0x8, P2 ;  /* 0x00000008ff4b7807 */ /* 0x000fe40001000000 */
[----:B------:R-:W-:-:S02]  /*2510*/  SHF.R.S32.HI R7, RZ, 0x1f, R74 ;  /* 0x0000001fff077819 */ /* 0x000fc4000001144a */
[----:B------:R-:W-:Y:S02]  /*2520*/  LOP3.LUT R75, R75, R4, R0, 0xfe, !PT ;  /* 0x000000044b4b7212 */ /* 0x000fe400078efe00 */
[----:B------:R-:W-:-:S04]  /*2530*/  LEA.HI R0, R7, R74, RZ, 0x6 ;  /* 0x0000004a07007211 */ /* 0x000fc800078f30ff */
[----:B------:R-:W-:Y:S02]  /*2540*/  SHF.R.S32.HI R0, RZ, 0x6, R0 ;  /* 0x00000006ff007819 */ /* 0x000fe40000011400 */
[----:B------:R-:W-:Y:S02]  /*2550*/  IADD3 R176, P2, R16, R2, RZ ;  /* 0x0000000210b07210 */ /* 0x000fe40007f5e0ff */
[----:B------:R-:W-:Y:S01]  /*2560*/  IMNMX R101, R239, R0, !PT ;  /* 0x00000000ef657217 */ /* 0x000fe20007800200 */
[----:B------:R-:W-:-:S03]  /*2570*/  @!P4 IMAD.MOV.U32 R18, RZ, RZ, RZ ;  /* 0x000000ffff12c224 */ /* 0x000fc600078e00ff */
[----:B------:R-:W-:Y:S01]  /*2580*/  ISETP.GT.AND P4, PT, R166, R101, PT ;  /* 0x00000065a600720c */ /* 0x000fe20003f84270 */
[----:B------:R-:W-:Y:S02]  /*2590*/  IMAD.X R177, R17, 0x1, R3, P2 ;  /* 0x0000000111b17824 */ /* 0x000fe400010e0603 */
[----:B------:R-:W-:Y:S02]  /*25a0*/  IMAD R193, R191, R194, RZ ;  /* 0x000000c2bfc17224 */ /* 0x000fe400078e02ff */
[----:B------:R-:W-:Y:S01]  /*25b0*/  IMAD.WIDE.U32 R176, R184, R64, R176 ;  /* 0x00000040b8b07225 */ /* 0x000fe200078e00b0 */
[----:B------:R-:W-:-:S03]  /*25c0*/  LEA R188, P2, R180, R186, 0x1 ;  /* 0x000000bab4bc7211 */ /* 0x000fc600078408ff */
[----:B------:R-:W-:Y:S01]  /*25d0*/  IMAD R193, R190, R195, R193 ;  /* 0x000000c3bec17224 */ /* 0x000fe200078e02c1 */
[----:B------:R-:W-:Y:S01]  /*25e0*/  LEA R240, P3, R176, R178, 0x1 ;  /* 0x000000b2b0f07211 */ /* 0x000fe200078608ff */
[----:B------:R-:W-:Y:S02]  /*25f0*/  IMAD.IADD R175, R177, 0x1, R175 ;  /* 0x00000001b1af7824 */ /* 0x000fe400078e02af */
[----:B------:R-:W-:Y:S01]  /*2600*/  IMAD.WIDE.U32 R190, R190, R194, R22 ;  /* 0x000000c2bebe7225 */ /* 0x000fe200078e0016 */
[----:B------:R-:W-:Y:S02]  /*2610*/  LEA.HI.X R189, R180, R187, R183, 0x1, P2 ;  /* 0x000000bbb4bd7211 */ /* 0x000fe400010f0cb7 */
[----:B------:R-:W-:Y:S01]  /*2620*/  LEA.HI.X R241, R176, R179, R175, 0x1, P3 ;  /* 0x000000b3b0f17211 */ /* 0x000fe200018f0caf */
[----:B------:R-:W-:Y:S01]  /*2630*/  IMAD.IADD R193, R191, 0x1, R193 ;  /* 0x00000001bfc17824 */ /* 0x000fe200078e02c1 */
        /* <DEDUP_REMOVED lines=87> */
[----:B------:R-:W-:Y:S01]  /*2bb0*/  IMAD.X R59, R9, 0x1, R0, P1 ;  /* 0x00000001093b7824 */ /* 0x000fe200008e0600 */
[----:B------:R-:W-:Y:S01]  /*2bc0*/  IADD3 R94, P1, R237, 0x80, RZ ;  /* 0x00000080ed5e7810 */ /* 0x000fe20007f3e0ff */
        /* <DEDUP_REMOVED lines=16> */
[--C-:B------:R-:W-:Y:S01]  /*2cd0*/  IMAD.X R91, R93, 0x1, R238.reuse, P1 ;  /* 0x000000015d5b7824 */ /* 0x100fe200008e06ee */
        /* <DEDUP_REMOVED lines=9> */
[C---:B------:R-:W-:Y:S01]  /*2d70*/  IMAD.IADD R160, R173.reuse, 0x1, R162 ;  /* 0x00000001ada07824 */ /* 0x040fe200078e02a2 */
[-C--:B------:R-:W-:Y:S01]  /*2d80*/  IADD3 R84, P3, R92, R237.reuse, RZ ;  /* 0x000000ed5c547210 */ /* 0x080fe20007f7e0ff */
[C---:B------:R-:W-:Y:S01]  /*2d90*/  IMAD.IADD R158, R173.reuse, 0x1, R161 ;  /* 0x00000001ad9e7824 */ /* 0x040fe200078e02a1 */
[----:B------:R-:W-:Y:S02]  /*2da0*/  IADD3 R82, P2, R86, R237, RZ ;  /* 0x000000ed56527210 */ /* 0x000fe40007f5e0ff */
[----:B------:R-:W-:Y:S01]  /*2db0*/  IADD3 R156, R173, R159, RZ ;  /* 0x0000009fad9c7210 */ /* 0x000fe20007ffe0ff */
[----:B------:R-:W-:Y:S01]  /*2dc0*/  IMAD.SHL.U32 R125, R200, 0x10, RZ ;  /* 0x00000010c87d7824 */ /* 0x000fe200078e00ff */
[----:B------:R-:W-:Y:S01]  /*2dd0*/  IADD3 R76, R199, R3, RZ ;  /* 0x00000003c74c7210 */ /* 0x000fe20007ffe0ff */
[----:B------:R-:W-:Y:S01]  /*2de0*/  IMAD.X R89, R95, 0x1, R238, P4 ;  /* 0x000000015f597824 */ /* 0x000fe200020e06ee */
[----:B------:R-:W-:Y:S01]  /*2df0*/  IADD3.X R83, R91, R238, RZ, P3, !PT ;  /* 0x000000ee5b537210 */ /* 0x000fe20001ffe4ff */
[--C-:B------:R-:W-:Y:S01]  /*2e00*/  IMAD.X R105, RZ, RZ, R102.reuse, P5 ;  /* 0x000000ffff697224 */ /* 0x100fe200028e0666 */
[----:B------:R-:W-:Y:S01]  /*2e10*/  SHF.L.U64.HI R5, R66, 0x5, R67 ;  /* 0x0000000542057819 */ /* 0x000fe20000010243 */
[--C-:B------:R-:W-:Y:S01]  /*2e20*/  IMAD.X R109, RZ, RZ, R102.reuse, P1 ;  /* 0x000000ffff6d7224 */ /* 0x100fe200008e0666 */
[C-C-:B------:R-:W-:Y:S01]  /*2e30*/  SHF.L.U64.HI R124, R200.reuse, 0x4, R201.reuse ;  /* 0x00000004c87c7819 */ /* 0x140fe200000102c9 */
        /* <DEDUP_REMOVED lines=10> */
[----:B------:R-:W-:Y:S01]  /*2ee0*/  IMAD.IADD R157, R173, 0x1, R160 ;  /* 0x00000001ad9d7824 */ /* 0x000fe200078e02a0 */
[----:B------:R-:W-:Y:S01]  /*2ef0*/  IADD3 R115, P3, R113, R104, RZ ;  /* 0x0000006871737210 */ /* 0x000fe20007f7e0ff */
[----:B------:R-:W-:Y:S01]  /*2f00*/  IMAD.IADD R155, R173, 0x1, R158 ;  /* 0x00000001ad9b7824 */ /* 0x000fe200078e029e */
[----:B------:R-:W-:Y:S01]  /*2f10*/  IADD3 R121, P1, R113, R108, RZ ;  /* 0x0000006c71797210 */ /* 0x000fe20007f3e0ff */
[----:B------:R-:W-:Y:S01]  /*2f20*/  IMAD.IADD R154, R173, 0x1, R156 ;  /* 0x00000001ad9a7824 */ /* 0x000fe200078e029c */
[----:B------:R-:W-:Y:S01]  /*2f30*/  IADD3 R123, P0, R116, R113, RZ ;  /* 0x00000071747b7210 */ /* 0x000fe20007f1e0ff */
        /* <DEDUP_REMOVED lines=13> */
[--C-:B------:R-:W-:Y:S01]  /*3010*/  IMAD.X R106, R105, 0x1, R102.reuse, P5 ;  /* 0x00000001696a7824 */ /* 0x100fe200028e0666 */
        /* <DEDUP_REMOVED lines=14> */
.L_x_2075:
        /* <DEDUP_REMOVED lines=22> */
.L_x_1959:
[----:B------:R-:W-:Y:S05]  /*3260*/  BSYNC B0 ;  /* 0x0000000000007941 */ /* 0x000fea0003800000 */
.L_x_1958:
        /* <DEDUP_REMOVED lines=21> */
.L_x_1961:
[----:B------:R-:W-:Y:S05]  /*33c0*/  BSYNC B0 ;  /* 0x0000000000007941 */ /* 0x000fea0003800000 */
.L_x_1960:
        /* <DEDUP_REMOVED lines=21> */
.L_x_1963:
[----:B------:R-:W-:Y:S05]  /*3520*/  BSYNC B0 ;  /* 0x0000000000007941 */ /* 0x000fea0003800000 */
.L_x_1962:
        /* <DEDUP_REMOVED lines=21> */
.L_x_1965:
[----:B------:R-:W-:Y:S05]  /*3680*/  BSYNC B0 ;  /* 0x0000000000007941 */ /* 0x000fea0003800000 */
.L_x_1964:
        /* <DEDUP_REMOVED lines=65> */
.L_x_1972:
[----:B------:R-:W-:Y:S05]  /*3aa0*/  BSYNC B0 ;  /* 0x0000000000007941 */ /* 0x000fea0003800000 */
.L_x_1971:
        /* <DEDUP_REMOVED lines=50> */
.L_x_1974:
[----:B------:R-:W-:Y:S05]  /*3dd0*/  BSYNC B0 ;  /* 0x0000000000007941 */ /* 0x000fea0003800000 */
.L_x_1973:
        /* <DEDUP_REMOVED lines=50> */
.L_x_1976:
[----:B------:R-:W-:Y:S05]  /*4100*/  BSYNC B0 ;  /* 0x0000000000007941 */ /* 0x000fea0003800000 */
.L_x_1975:
        /* <DEDUP_REMOVED lines=49> */
.L_x_1970:
[----:B------:R-:W-:Y:S05]  /*4420*/  BSYNC B1 ;  /* 0x0000000000017941 */ /* 0x000fea0003800000 */
.L_x_1969:
        /* <DEDUP_REMOVED lines=63> */
.L_x_1980:
[----:B------:R-:W-:Y:S05]  /*4820*/  BSYNC B0 ;  /* 0x0000000000007941 */ /* 0x000fea0003800000 */
.L_x_1979:
        /* <DEDUP_REMOVED lines=53> */
.L_x_1982:
[----:B------:R-:W-:Y:S05]  /*4b80*/  BSYNC B0 ;  /* 0x0000000000007941 */ /* 0x000fea0003800000 */
.L_x_1981:
        /* <DEDUP_REMOVED lines=53> */
.L_x_1984:
[----:B------:R-:W-:Y:S05]  /*4ee0*/  BSYNC B0 ;  /* 0x0000000000007941 */ /* 0x000fea0003800000 */
.L_x_1983:
        /* <DEDUP_REMOVED lines=52> */
.L_x_1978:
[----:B------:R-:W-:Y:S05]  /*5230*/  BSYNC B1 ;  /* 0x0000000000017941 */ /* 0x000fea0003800000 */
.L_x_1977:
        /* <DEDUP_REMOVED lines=63> */
.L_x_1988:
[----:B------:R-:W-:Y:S05]  /*5630*/  BSYNC B0 ;  /* 0x0000000000007941 */ /* 0x000fea0003800000 */
.L_x_1987:
        /* <DEDUP_REMOVED lines=53> */
.L_x_1990:
[----:B------:R-:W-:Y:S05]  /*5990*/  BSYNC B0 ;  /* 0x0000000000007941 */ /* 0x000fea0003800000 */
.L_x_1989:
        /* <DEDUP_REMOVED lines=53> */
.L_x_1992:
[----:B------:R-:W-:Y:S05]  /*5cf0*/  BSYNC B0 ;  /* 0x0000000000007941 */ /* 0x000fea0003800000 */
.L_x_1991:
        /* <DEDUP_REMOVED lines=52> */
.L_x_1986:
[----:B------:R-:W-:Y:S05]  /*6040*/  BSYNC B1 ;  /* 0x0000000000017941 */ /* 0x000fea0003800000 */
.L_x_1985:
        /* <DEDUP_REMOVED lines=65> */
.L_x_1996:
[----:B------:R-:W-:Y:S05]  /*6460*/  BSYNC B0 ;  /* 0x0000000000007941 */ /* 0x000fea0003800000 */
.L_x_1995:
        /* <DEDUP_REMOVED lines=53> */
.L_x_1998:
[----:B------:R-:W-:Y:S05]  /*67c0*/  BSYNC B0 ;  /* 0x0000000000007941 */ /* 0x000fea0003800000 */
.L_x_1997:
        /* <DEDUP_REMOVED lines=53> */
.L_x_2000:
[----:B------:R-:W-:Y:S05]  /*6b20*/  BSYNC B0 ;  /* 0x0000000000007941 */ /* 0x000fea0003800000 */
.L_x_1999:
        /* <DEDUP_REMOVED lines=52> */
.L_x_1994:
[----:B------:R-:W-:Y:S05]  /*6e70*/  BSYNC B1 ;  /* 0x0000000000017941 */ /* 0x000fea0003800000 */
.L_x_1993:
[----:B-1----:R-:W2:Y:S02]  /*6e80*/  LD.E R3, [R20.64+0xd0] ;  /* 0x0000d00614037980 */ /* 0x002ea4000c101900 */
[----:B--2---:R-:W-:Y:S05]  /*6e90*/  IMAD.U32 R3, R3, -0x20, RZ ;  /* 0xffffffe003037824 */ /* 0x004fea00078e00ff */
[C---:B------:R-:W-:Y:S02]  /*6ea0*/  LEA R18, P1, R3.reuse, R18, 0x1 ;  /* 0x0000001203127211 */ /* 0x040fe400078208ff */
[C---:B------:R-:W-:Y:S02]  /*6eb0*/  LEA R58, P0, R3.reuse, R58, 0x1 ;  /* 0x0000003a033a7211 */ /* 0x040fe400078008ff */
[C---:B------:R-:W-:Y:S02]  /*6ec0*/  LEA.HI.X.SX32 R19, R3.reuse, R19, 0x1, P1 ;  /* 0x0000001303137211 */ /* 0x040fe400008f0eff */
[----:B------:R-:W-:Y:S01]  /*6ed0*/  LEA.HI.X.SX32 R59, R3, R59, 0x1, P0 ;  /* 0x0000003b033b7211 */ /* 0x000fe200000f0eff */
[----:B------:R-:W-:-:S05]  /*6ee0*/  BRA `(.L_x_2001) ;  /* 0x0000680000007947 */ /* 0x000fca0003800000 */
.L_x_1968:
        /* <DEDUP_REMOVED lines=89> */
.L_x_2007:
[----:B------:R-:W-:Y:S05]  /*7480*/  BSYNC B0 ;  /* 0x0000000000007941 */ /* 0x000fea0003800000 */
.L_x_2006:
[----:B-----5:R3:W-:Y:S02]  /*7490*/  ST.E.128 [R138.64], R44 ;  /* 0x0000002c8a007985 */ /* 0x0207e4000c101d06 */
.L_x_2005:
[----:B------:R-:W-:Y:S05]  /*74a0*/  BSYNC B1 ;  /* 0x0000000000017941 */ /* 0x000fea0003800000 */
.L_x_2004:
        /* <DEDUP_REMOVED lines=87> */
.L_x_2011:
[----:B------:R-:W-:Y:S05]  /*7a20*/  BSYNC B0 ;  /* 0x0000000000007941 */ /* 0x000fea0003800000 */
.L_x_2010:
[----:B-----5:R4:W-:Y:S02]  /*7a30*/  ST.E.128 [R138.64+0x80], R44 ;  /* 0x0000802c8a007985 */ /* 0x0209e4000c101d06 */
.L_x_2009:
[----:B------:R-:W-:Y:S05]  /*7a40*/  BSYNC B1 ;  /* 0x0000000000017941 */ /* 0x000fea0003800000 */
.L_x_2008:
        /* <DEDUP_REMOVED lines=87> */
.L_x_2015:
[----:B------:R-:W-:Y:S05]  /*7fc0*/  BSYNC B0 ;  /* 0x0000000000007941 */ /* 0x000fea0003800000 */
.L_x_2014:
[----:B-----5:R4:W-:Y:S02]  /*7fd0*/  ST.E.128 [R138.64+0x100], R44 ;  /* 0x0001002c8a007985 */ /* 0x0209e4000c101d06 */
.L_x_2013:
[----:B------:R-:W-:Y:S05]  /*7fe0*/  BSYNC B1 ;  /* 0x0000000000017941 */ /* 0x000fea0003800000 */
.L_x_2012:
        /* <DEDUP_REMOVED lines=86> */
.L_x_2017:
[----:B------:R-:W-:Y:S05]  /*8550*/  BSYNC B0 ;  /* 0x0000000000007941 */ /* 0x000fea0003800000 */
.L_x_2016:
[----:B-----5:R4:W-:Y:S02]  /*8560*/  ST.E.128 [R138.64+0x180], R44 ;  /* 0x0001802c8a007985 */ /* 0x0209e4000c101d06 */
.L_x_2003:
[----:B------:R-:W-:Y:S05]  /*8570*/  BSYNC B2 ;  /* 0x0000000000027941 */ /* 0x000fea0003800000 */
.L_x_2002:
        /* <DEDUP_REMOVED lines=43> */
[----:B------:R-:W-:Y:S06]  /*8830*/  LEA.HI.X R61, R205, R137, R54, 0x1, P0 ;  /* 0x00000089cd3d7211 */ /* 0x000fec00000f0c36 */
        /* <DEDUP_REMOVED lines=23> */
[C---:B--2---:R-:W-:Y:S01]  /*89b0*/  LOP3.LUT R40, R60.reuse, 0xffff0000, RZ, 0xc0, !PT ;  /* 0xffff00003c287812 */ /* 0x044fe200078ec0ff */
        /* <DEDUP_REMOVED lines=29> */
.L_x_2023:
[----:B------:R-:W-:Y:S05]  /*8b90*/  BSYNC B0 ;  /* 0x0000000000007941 */ /* 0x000fea0003800000 */
.L_x_2022:
[C---:B-1----:R-:W-:Y:S04]  /*8ba0*/  LEA R2, P0, R237.reuse, R138, 0x1 ;  /* 0x0000008aed027211 */ /* 0x042fe800078008ff */
[----:B------:R-:W-:Y:S05]  /*8bb0*/  LEA.HI.X R3, R237, R139, R238, 0x1, P0 ;  /* 0x0000008bed037211 */ /* 0x000fea00000f0cee */
[----:B-----5:R1:W-:Y:S04]  /*8bc0*/  ST.E.128 [R2.64], R48 ;  /* 0x0000003002007985 */ /* 0x0203e8000c101d06 */
.L_x_2021:
[----:B------:R-:W-:Y:S05]  /*8bd0*/  BSYNC B1 ;  /* 0x0000000000017941 */ /* 0x000fea0003800000 */
.L_x_2020:
        /* <DEDUP_REMOVED lines=92> */
.L_x_2027:
[----:B------:R-:W-:Y:S05]  /*91a0*/  BSYNC B0 ;  /* 0x0000000000007941 */ /* 0x000fea0003800000 */
.L_x_2026:
[C---:B------:R-:W-:Y:S04]  /*91b0*/  LEA R2, P0, R98.reuse, R138, 0x1 ;  /* 0x0000008a62027211 */ /* 0x040fe800078008ff */
[----:B------:R-:W-:Y:S05]  /*91c0*/  LEA.HI.X R3, R98, R139, R97, 0x1, P0 ;  /* 0x0000008b62037211 */ /* 0x000fea00000f0c61 */
[----:B-----5:R1:W-:Y:S04]  /*91d0*/  ST.E.128 [R2.64], R48 ;  /* 0x0000003002007985 */ /* 0x0203e8000c101d06 */
.L_x_2025:
[----:B------:R-:W-:Y:S05]  /*91e0*/  BSYNC B1 ;  /* 0x0000000000017941 */ /* 0x000fea0003800000 */
.L_x_2024:
        /* <DEDUP_REMOVED lines=16> */
[C---:B---34-:R-:W-:Y:S01]  /*92f0*/  LOP3.LUT R45, R49.reuse, 0xffff0000, RZ, 0xc0, !PT ;  /* 0xffff0000312d7812 */ /* 0x058fe200078ec0ff */
        /* <DEDUP_REMOVED lines=15> */
[----:B------:R-:W3:Y:S03]  /*93f0*/  LD.E.128 R24, [R22.64] ;  /* 0x0000000616187980 */ /* 0x000ee6000c101d00 */
[----:B------:R-:W-:Y:S02]  /*9400*/  LEA.HI.X R211, R205, R135, R208, 0x1, P0 ;  /* 0x00000087cdd37211 */ /* 0x000fe400000f0cd0 */
[----:B------:R-:W-:Y:S04]  /*9410*/  IADD3 R205, P0, R161, R212, RZ ;  /* 0x000000d4a1cd7210 */ /* 0x000fe80007f1e0ff */
[----:B------:R-:W-:Y:S01]  /*9420*/  LEA.HI.X.SX32 R54, R212, R149, 0x1, P0 ;  /* 0x00000095d4367211 */ /* 0x000fe200000f0eff */
[----:B------:R-:W4:Y:S01]  /*9430*/  LD.E.128 R208, [R210.64] ;  /* 0x00000006d2d07980 */ /* 0x000f22000c101d00 */
        /* <DEDUP_REMOVED lines=21> */
[----:B------:R-:W-:Y:S01]  /*9590*/  FMUL.FTZ R0, R32, R37 ;  /* 0x0000002520007220 */ /* 0x000fe20000410000 */
[C---:B--2---:R-:W-:Y:S01]  /*95a0*/  LOP3.LUT R40, R60.reuse, 0xffff0000, RZ, 0xc0, !PT ;  /* 0xffff00003c287812 */ /* 0x044fe200078ec0ff */
[----:B------:R-:W-:Y:S01]  /*95b0*/  IMAD.U32 R38, R60, 0x10000, RZ ;  /* 0x000100003c267824 */ /* 0x000fe200078e00ff */
[----:B------:R-:W-:Y:S01]  /*95c0*/  SHF.L.U32 R43, R61, 0x10, RZ ;  /* 0x000000103d2b7819 */ /* 0x000fe200000006ff */
[----:B------:R-:W-:Y:S01]  /*95d0*/  @!P1 FADD.FTZ R35, -R35, -RZ ;  /* 0x800000ff23239221 */ /* 0x000fe20000010100 */
[----:B------:R-:W-:Y:S01]  /*95e0*/  LOP3.LUT R23, R211, 0xffff0000, RZ, 0xc0, !PT ;  /* 0xffff0000d3177812 */ /* 0x000fe200078ec0ff */
[----:B------:R-:W-:Y:S01]  /*95f0*/  FMUL.FTZ R2, R31, R36 ;  /* 0x000000241f027220 */ /* 0x000fe20000410000 */
[----:B------:R-:W-:Y:S01]  /*9600*/  LOP3.LUT R44, R61, 0xffff0000, RZ, 0xc0, !PT ;  /* 0xffff00003d2c7812 */ /* 0x000fe200078ec0ff */
[----:B------:R-:W-:Y:S01]  /*9610*/  FMUL.FTZ R3, R29, R34 ;  /* 0x000000221d037220 */ /* 0x000fe20000410000 */
[----:B------:R-:W-:Y:S01]  /*9620*/  LOP3.LUT R48, R62, 0xffff0000, RZ, 0xc0, !PT ;  /* 0xffff00003e307812 */ /* 0x000fe200078ec0ff */
[----:B------:R-:W-:Y:S01]  /*9630*/  @!P1 FADD.FTZ R33, -R33, -RZ ;  /* 0x800000ff21219221 */ /* 0x000fe20000010100 */
[----:B------:R-:W-:Y:S01]  /*9640*/  SHF.L.U32 R51, R63, 0x10, RZ ;  /* 0x000000103f337819 */ /* 0x000fe200000006ff */
[----:B------:R-:W-:Y:S01]  /*9650*/  FFMA.FTZ R0, R39, R38, R0 ;  /* 0x0000002627007223 */ /* 0x000fe20000010000 */
[----:B------:R-:W-:Y:S01]  /*9660*/  LOP3.LUT R52, R63, 0xffff0000, RZ, 0xc0, !PT ;  /* 0xffff00003f347812 */ /* 0x000fe200078ec0ff */
[----:B------:R-:W-:Y:S02]  /*9670*/  FMUL.FTZ R4, R30, R35 ;  /* 0x000000231e047220 */ /* 0x000fe40000410000 */
        /* <DEDUP_REMOVED lines=19> */
.L_x_2031:
[----:B------:R-:W-:Y:S05]  /*97b0*/  BSYNC B0 ;  /* 0x0000000000007941 */ /* 0x000fea0003800000 */
.L_x_2030:
[C---:B------:R-:W-:Y:S04]  /*97c0*/  LEA R2, P0, R94.reuse, R138, 0x1 ;  /* 0x0000008a5e027211 */ /* 0x040fe800078008ff */
[----:B------:R-:W-:Y:S05]  /*97d0*/  LEA.HI.X R3, R94, R139, R93, 0x1, P0 ;  /* 0x0000008b5e037211 */ /* 0x000fea00000f0c5d */
[----:B-----5:R1:W-:Y:S04]  /*97e0*/  ST.E.128 [R2.64], R48 ;  /* 0x0000003002007985 */ /* 0x0203e8000c101d06 */
.L_x_2029:
[----:B------:R-:W-:Y:S05]  /*97f0*/  BSYNC B1 ;  /* 0x0000000000017941 */ /* 0x000fea0003800000 */
.L_x_2028:
        /* <DEDUP_REMOVED lines=91> */
.L_x_2033:
[----:B------:R-:W-:Y:S05]  /*9db0*/  BSYNC B0 ;  /* 0x0000000000007941 */ /* 0x000fea0003800000 */
.L_x_2032:
[C---:B------:R-:W-:Y:S04]  /*9dc0*/  LEA R2, P0, R88.reuse, R138, 0x1 ;  /* 0x0000008a58027211 */ /* 0x040fe800078008ff */
[----:B------:R-:W-:Y:S05]  /*9dd0*/  LEA.HI.X R3, R88, R139, R87, 0x1, P0 ;  /* 0x0000008b58037211 */ /* 0x000fea00000f0c57 */
[----:B-----5:R1:W-:Y:S04]  /*9de0*/  ST.E.128 [R2.64], R48 ;  /* 0x0000003002007985 */ /* 0x0203e8000c101d06 */
.L_x_2019:
[----:B------:R-:W-:Y:S05]  /*9df0*/  BSYNC B2 ;  /* 0x0000000000027941 */ /* 0x000fea0003800000 */
.L_x_2018:
        /* <DEDUP_REMOVED lines=97> */
.L_x_2039:
[----:B------:R-:W-:Y:S05]  /*a410*/  BSYNC B0 ;  /* 0x0000000000007941 */ /* 0x000fea0003800000 */
.L_x_2038:
[C---:B------:R-:W-:Y:S04]  /*a420*/  LEA R2, P0, R99.reuse, R138, 0x1 ;  /* 0x0000008a63027211 */ /* 0x040fe800078008ff */
[----:B------:R-:W-:Y:S05]  /*a430*/  LEA.HI.X R3, R99, R139, R100, 0x1, P0 ;  /* 0x0000008b63037211 */ /* 0x000fea00000f0c64 */
[----:B-----5:R1:W-:Y:S04]  /*a440*/  ST.E.128 [R2.64], R48 ;  /* 0x0000003002007985 */ /* 0x0203e8000c101d06 */
.L_x_2037:
[----:B------:R-:W-:Y:S05]  /*a450*/  BSYNC B1 ;  /* 0x0000000000017941 */ /* 0x000fea0003800000 */
.L_x_2036:
        /* <DEDUP_REMOVED lines=28> */
[----:B------:R-:W-:Y:S02]  /*a620*/  LEA.HI.X.SX32 R54, R209, R148, 0x1, P2 ;  /* 0x00000094d1367211 */ /* 0x000fe400010f0eff */
[C---:B-1----:R-:W-:Y:S01]  /*a630*/  LEA R210, P0, R207.reuse, R134, 0x1 ;  /* 0x00000086cfd27211 */ /* 0x042fe200078008ff */
        /* <DEDUP_REMOVED lines=62> */
.L_x_2043:
[----:B------:R-:W-:Y:S05]  /*aa20*/  BSYNC B0 ;  /* 0x0000000000007941 */ /* 0x000fea0003800000 */
.L_x_2042:
[C---:B------:R-:W-:Y:S04]  /*aa30*/  LEA R2, P0, R96.reuse, R138, 0x1 ;  /* 0x0000008a60027211 */ /* 0x040fe800078008ff */
[----:B------:R-:W-:Y:S05]  /*aa40*/  LEA.HI.X R3, R96, R139, R95, 0x1, P0 ;  /* 0x0000008b60037211 */ /* 0x000fea00000f0c5f */
[----:B-----5:R1:W-:Y:S04]  /*aa50*/  ST.E.128 [R2.64], R48 ;  /* 0x0000003002007985 */ /* 0x0203e8000c101d06 */
.L_x_2041:
[----:B------:R-:W-:Y:S05]  /*aa60*/  BSYNC B1 ;  /* 0x0000000000017941 */ /* 0x000fea0003800000 */
.L_x_2040:
        /* <DEDUP_REMOVED lines=28> */
[----:B------:R-:W-:Y:S01]  /*ac30*/  LEA.HI.X.SX32 R208, R207, R146, 0x1, P2 ;  /* 0x00000092cfd07211 */ /* 0x000fe200010f0eff */
[----:B------:R-:W-:Y:S01]  /*ac40*/  IMAD.MOV.U32 R207, RZ, RZ, RZ ;  /* 0x000000ffffcf7224 */ /* 0x000fe200078e00ff */
[C---:B-1----:R-:W-:Y:S01]  /*ac50*/  LEA R210, P0, R205.reuse, R134, 0x1 ;  /* 0x00000086cdd27211 */ /* 0x042fe200078008ff */
[----:B------:R-:W3:Y:S01]  /*ac60*/  LD.E.128 R24, [R22.64] ;  /* 0x0000000616187980 */ /* 0x000ee2000c101d00 */
[----:B------:R-:W-:Y:S02]  /*ac70*/  @P1 IADD3 R207, -R54, RZ, RZ ;  /* 0x000000ff36cf1210 */ /* 0x000fe40007ffe1ff */
        /* <DEDUP_REMOVED lines=59> */
.L_x_2047:
[----:B------:R-:W-:Y:S05]  /*b030*/  BSYNC B0 ;  /* 0x0000000000007941 */ /* 0x000fea0003800000 */
.L_x_2046:
[C---:B------:R-:W-:Y:S04]  /*b040*/  LEA R2, P0, R92.reuse, R138, 0x1 ;  /* 0x0000008a5c027211 */ /* 0x040fe800078008ff */
[----:B------:R-:W-:Y:S05]  /*b050*/  LEA.HI.X R3, R92, R139, R91, 0x1, P0 ;  /* 0x0000008b5c037211 */ /* 0x000fea00000f0c5b */
[----:B-----5:R1:W-:Y:S04]  /*b060*/  ST.E.128 [R2.64], R48 ;  /* 0x0000003002007985 */ /* 0x0203e8000c101d06 */
.L_x_2045:
[----:B------:R-:W-:Y:S05]  /*b070*/  BSYNC B1 ;  /* 0x0000000000017941 */ /* 0x000fea0003800000 */
.L_x_2044:
        /* <DEDUP_REMOVED lines=91> */
.L_x_2049:
[----:B------:R-:W-:Y:S05]  /*b630*/  BSYNC B0 ;  /* 0x0000000000007941 */ /* 0x000fea0003800000 */
.L_x_2048:
[C---:B------:R-:W-:Y:S04]  /*b640*/  LEA R2, P0, R86.reuse, R138, 0x1 ;  /* 0x0000008a56027211 */ /* 0x040fe800078008ff */
[----:B------:R-:W-:Y:S05]  /*b650*/  LEA.HI.X R3, R86, R139, R85, 0x1, P0 ;  /* 0x0000008b56037211 */ /* 0x000fea00000f0c55 */
[----:B-----5:R1:W-:Y:S04]  /*b660*/  ST.E.128 [R2.64], R48 ;  /* 0x0000003002007985 */ /* 0x0203e8000c101d06 */
.L_x_2035:
[----:B------:R-:W-:Y:S05]  /*b670*/  BSYNC B2 ;  /* 0x0000000000027941 */ /* 0x000fea0003800000 */
.L_x_2034:
        /* <DEDUP_REMOVED lines=98> */
.L_x_2055:
[----:B------:R-:W-:Y:S05]  /*bca0*/  BSYNC B0 ;  /* 0x0000000000007941 */ /* 0x000fea0003800000 */
.L_x_2054:
[----:B------:R-:W-:Y:S02]  /*bcb0*/  IMAD R0, R65, 0x60, RZ ;  /* 0x0000006041007824 */ /* 0x000fe400078e02ff */
[----:B------:R-:W-:Y:S05]  /*bcc0*/  IMAD.WIDE.U32 R2, R64, 0x60, R138 ;  /* 0x0000006040027825 */ /* 0x000fea00078e008a */
[----:B------:R-:W-:Y:S05]  /*bcd0*/  IADD3 R3, R3, R0, RZ ;  /* 0x0000000003037210 */ /* 0x000fea0007ffe0ff */
[----:B-----5:R1:W-:Y:S02]  /*bce0*/  ST.E.128 [R2.64], R48 ;  /* 0x0000003002007985 */ /* 0x0203e4000c101d06 */
.L_x_2053:
[----:B------:R-:W-:Y:S05]  /*bcf0*/  BSYNC B1 ;  /* 0x0000000000017941 */ /* 0x000fea0003800000 */
.L_x_2052:
        /* <DEDUP_REMOVED lines=92> */
.L_x_2059:
[----:B------:R-:W-:Y:S05]  /*c2c0*/  BSYNC B0 ;  /* 0x0000000000007941 */ /* 0x000fea0003800000 */
.L_x_2058:
[C---:B------:R-:W-:Y:S04]  /*c2d0*/  LEA R2, P0, R90.reuse, R138, 0x1 ;  /* 0x0000008a5a027211 */ /* 0x040fe800078008ff */
[----:B------:R-:W-:Y:S05]  /*c2e0*/  LEA.HI.X R3, R90, R139, R89, 0x1, P0 ;  /* 0x0000008b5a037211 */ /* 0x000fea00000f0c59 */
[----:B-----5:R1:W-:Y:S04]  /*c2f0*/  ST.E.128 [R2.64], R48 ;  /* 0x0000003002007985 */ /* 0x0203e8000c101d06 */
.L_x_2057:
[----:B------:R-:W-:Y:S05]  /*c300*/  BSYNC B1 ;  /* 0x0000000000017941 */ /* 0x000fea0003800000 */
.L_x_2056:
        /* <DEDUP_REMOVED lines=25> */
[C---:B------:R-:W-:Y:S01]  /*c4a0*/  LEA R22, P0, R206.reuse, R208, 0x1 ;  /* 0x000000d0ce167211 */ /* 0x040fe200078008ff */
[----:B-1----:R-:W-:Y:S01]  /*c4b0*/  IMAD.MOV.U32 R208, RZ, RZ, RZ ;  /* 0x000000ffffd07224 */ /* 0x002fe200078e00ff */
[----:B------:R-:W-:Y:S02]  /*c4c0*/  IADD3 R205, P2, R155, R204, RZ ;  /* 0x000000cc9bcd7210 */ /* 0x000fe40007f5e0ff */
[----:B------:R-:W-:Y:S02]  /*c4d0*/  LEA.HI.X.SX32 R23, R206, R209, 0x1, P0 ;  /* 0x000000d1ce177211 */ /* 0x000fe400000f0eff */
[----:B------:R-:W-:Y:S02]  /*c4e0*/  LEA.HI.X.SX32 R204, R204, R143, 0x1, P2 ;  /* 0x0000008fcccc7211 */ /* 0x000fe400010f0eff */
[C---:B------:R-:W-:Y:S01]  /*c4f0*/  LEA R210, P0, R205.reuse, R134, 0x1 ;  /* 0x00000086cdd27211 */ /* 0x040fe200078008ff */
[----:B------:R-:W3:Y:S01]  /*c500*/  LD.E.128 R24, [R22.64] ;  /* 0x0000000616187980 */ /* 0x000ee2000c101d00 */
[----:B------:R-:W-:Y:S02]  /*c510*/  @P1 IADD3 R208, -R54, RZ, RZ ;  /* 0x000000ff36d01210 */ /* 0x000fe40007ffe1ff */
[----:B------:R-:W-:Y:S02]  /*c520*/  LEA.HI.X R211, R205, R135, R204, 0x1, P0 ;  /* 0x00000087cdd37211 */ /* 0x000fe400000f0ccc */
[----:B------:R-:W-:Y:S03]  /*c530*/  IADD3 R209, P0, R155, R208, RZ ;  /* 0x000000d09bd17210 */ /* 0x000fe60007f1e0ff */
[----:B------:R-:W4:Y:S01]  /*c540*/  LD.E.128 R204, [R210.64] ;  /* 0x00000006d2cc7980 */ /* 0x000f22000c101d00 */
        /* <DEDUP_REMOVED lines=24> */
[C---:B--2---:R-:W-:Y:S01]  /*c6d0*/  LOP3.LUT R40, R60.reuse, 0xffff0000, RZ, 0xc0, !PT ;  /* 0xffff00003c287812 */ /* 0x044fe200078ec0ff */
        /* <DEDUP_REMOVED lines=31> */
.L_x_2063:
[----:B------:R-:W-:Y:S05]  /*c8d0*/  BSYNC B0 ;  /* 0x0000000000007941 */ /* 0x000fea0003800000 */
.L_x_2062:
[C---:B------:R-:W-:Y:S04]  /*c8e0*/  LEA R2, P0, R84.reuse, R138, 0x1 ;  /* 0x0000008a54027211 */ /* 0x040fe800078008ff */
[----:B------:R-:W-:Y:S05]  /*c8f0*/  LEA.HI.X R3, R84, R139, R83, 0x1, P0 ;  /* 0x0000008b54037211 */ /* 0x000fea00000f0c53 */
[----:B-----5:R1:W-:Y:S04]  /*c900*/  ST.E.128 [R2.64], R48 ;  /* 0x0000003002007985 */ /* 0x0203e8000c101d06 */
.L_x_2061:
[----:B------:R-:W-:Y:S05]  /*c910*/  BSYNC B1 ;  /* 0x0000000000017941 */ /* 0x000fea0003800000 */
.L_x_2060:
        /* <DEDUP_REMOVED lines=91> */
.L_x_2065:
[----:B------:R-:W-:Y:S05]  /*ced0*/  BSYNC B0 ;  /* 0x0000000000007941 */ /* 0x000fea0003800000 */
.L_x_2064:
[C---:B-1----:R-:W-:Y:S04]  /*cee0*/  LEA R2, P0, R82.reuse, R138, 0x1 ;  /* 0x0000008a52027211 */ /* 0x042fe800078008ff */
[----:B------:R-:W-:Y:S05]  /*cef0*/  LEA.HI.X R3, R82, R139, R81, 0x1, P0 ;  /* 0x0000008b52037211 */ /* 0x000fea00000f0c51 */
[----:B-----5:R1:W-:Y:S04]  /*cf00*/  ST.E.128 [R2.64], R24 ;  /* 0x0000001802007985 */ /* 0x0203e8000c101d06 */
.L_x_2051:
[----:B------:R-:W-:Y:S05]  /*cf10*/  BSYNC B2 ;  /* 0x0000000000027941 */ /* 0x000fea0003800000 */
.L_x_2050:
[----:B-12---:R-:W2:Y:S02]  /*cf20*/  LD.E R3, [R20.64+0xd0] ;  /* 0x0000d00614037980 */ /* 0x006ea4000c101900 */
[----:B--2---:R-:W-:Y:S05]  /*cf30*/  IMAD.U32 R3, R3, -0x20, RZ ;  /* 0xffffffe003037824 */ /* 0x004fea00078e00ff */
[C---:B------:R-:W-:Y:S02]  /*cf40*/  LEA R136, P1, R3.reuse, R136, 0x1 ;  /* 0x0000008803887211 */ /* 0x040fe400078208ff */
[C---:B------:R-:W-:Y:S02]  /*cf50*/  LEA R134, P0, R3.reuse, R134, 0x1 ;  /* 0x0000008603867211 */ /* 0x040fe400078008ff */
[C---:B------:R-:W-:Y:S02]  /*cf60*/  LEA.HI.X.SX32 R137, R3.reuse, R137, 0x1, P1 ;  /* 0x0000008903897211 */ /* 0x040fe400008f0eff */
[----:B------:R-:W-:Y:S01]  /*cf70*/  LEA.HI.X.SX32 R135, R3, R135, 0x1, P0 ;  /* 0x0000008703877211 */ /* 0x000fe200000f0eff */
[----:B------:R-:W-:-:S05]  /*cf80*/  BRA `(.L_x_2001) ;  /* 0x0000076000007947 */ /* 0x000fca0003800000 */
.L_x_1967:
        /* <DEDUP_REMOVED lines=14> */
.L_x_2067:
[----:B------:R-:W-:Y:S05]  /*d070*/  BSYNC B0 ;  /* 0x0000000000007941 */ /* 0x000fea0003800000 */
.L_x_2066:
        /* <DEDUP_REMOVED lines=33> */
.L_x_2069:
[----:B------:R-:W-:Y:S05]  /*d290*/  BSYNC B0 ;  /* 0x0000000000007941 */ /* 0x000fea0003800000 */
.L_x_2068:
        /* <DEDUP_REMOVED lines=33> */
.L_x_2071:
[----:B------:R-:W-:Y:S05]  /*d4b0*/  BSYNC B0 ;  /* 0x0000000000007941 */ /* 0x000fea0003800000 */
.L_x_2070:
        /* <DEDUP_REMOVED lines=35> */
.L_x_2001:
[----:B------:R-:W-:Y:S05]  /*d6f0*/  BSYNC B3 ;  /* 0x0000000000037941 */ /* 0x000fea0003800000 */
.L_x_1966:
        /* <DEDUP_REMOVED lines=89> */
.L_x_2073:
        /* <DEDUP_REMOVED lines=8> */
.L_x_2074:
[----:B------:R-:W-:Y:S05]  /*dd10*/  BSYNC B0 ;  /* 0x0000000000007941 */ /* 0x000fea0003800000 */
.L_x_2072:
[----:B------:R-:W-:Y:S04]  /*dd20*/  IADD3 R9, R9, -0x1, RZ ;  /* 0xffffffff09097810 */ /* 0x000fe80007ffe0ff */
[----:B------:R-:W-:Y:S11]  /*dd30*/  ISETP.GT.AND P0, PT, R9, R101, PT ;  /* 0x000000650900720c */ /* 0x000ff60003f04270 */
[----:B------:R-:W-:Y:S02]  /*dd40*/  @!UPT UIADD3 URZ, URZ, URZ, URZ ;  /* 0x0000003f3f3ff290 */ /* 0x000fe4000fffe03f */
[----:B------:R-:W-:-:S05]  /*dd50*/  @P0 BRA `(.L_x_2075) ;  /* 0xffff53a000000947 */ /* 0x000fca000383ffff */
.L_x_1957:
        /* <DEDUP_REMOVED lines=106> */
.L_x_2084:
[----:B------:R-:W-:Y:S05]  /*e400*/  BSYNC B0 ;  /* 0x0000000000007941 */ /* 0x000fea0003800000 */
.L_x_2083:
[----:B-----5:R3:W-:Y:S02]  /*e410*/  STS.128 [R246], R28 ;  /* 0x0000001cf6007388 */ /* 0x0207e40000000c00 */
.L_x_2082:
[----:B------:R-:W-:Y:S05]  /*e420*/  BSYNC B1 ;  /* 0x0000000000017941 */ /* 0x000fea0003800000 */
.L_x_2081:
        /* <DEDUP_REMOVED lines=47> */
.L_x_2088:
[----:B------:R-:W-:Y:S05]  /*e720*/  BSYNC B0 ;  /* 0x0000000000007941 */ /* 0x000fea0003800000 */
.L_x_2087:
[----:B-----5:R1:W-:Y:S02]  /*e730*/  STS.128 [R246+0x2000], R28 ;  /* 0x0020001cf6007388 */ /* 0x0203e40000000c00 */
.L_x_2086:
[----:B------:R-:W-:Y:S05]  /*e740*/  BSYNC B1 ;  /* 0x0000000000017941 */ /* 0x000fea0003800000 */
.L_x_2085:
        /* <DEDUP_REMOVED lines=47> */
.L_x_2092:
[----:B------:R-:W-:Y:S05]  /*ea40*/  BSYNC B0 ;  /* 0x0000000000007941 */ /* 0x000fea0003800000 */
.L_x_2091:
[----:B-----5:R3:W-:Y:S02]  /*ea50*/  STS.128 [R246+0x4000], R28 ;  /* 0x0040001cf6007388 */ /* 0x0207e40000000c00 */
.L_x_2090:
[----:B------:R-:W-:Y:S05]  /*ea60*/  BSYNC B1 ;  /* 0x0000000000017941 */ /* 0x000fea0003800000 */
.L_x_2089:
        /* <DEDUP_REMOVED lines=46> */
.L_x_2094:
[----:B------:R-:W-:Y:S05]  /*ed50*/  BSYNC B0 ;  /* 0x0000000000007941 */ /* 0x000fea0003800000 */
.L_x_2093:
[----:B-----5:R3:W-:Y:S02]  /*ed60*/  STS.128 [R246+0x6000], R28 ;  /* 0x0060001cf6007388 */ /* 0x0207e40000000c00 */
.L_x_2080:
[----:B------:R-:W-:Y:S05]  /*ed70*/  BSYNC B2 ;  /* 0x0000000000027941 */ /* 0x000fea0003800000 */
.L_x_2079:
        /* <DEDUP_REMOVED lines=52> */
.L_x_2100:
[----:B------:R-:W-:Y:S05]  /*f0c0*/  BSYNC B0 ;  /* 0x0000000000007941 */ /* 0x000fea0003800000 */
.L_x_2099:
[----:B-----5:R3:W-:Y:S02]  /*f0d0*/  STS.128 [R246+0x800], R28 ;  /* 0x0008001cf6007388 */ /* 0x0207e40000000c00 */
.L_x_2098:
[----:B------:R-:W-:Y:S05]  /*f0e0*/  BSYNC B1 ;  /* 0x0000000000017941 */ /* 0x000fea0003800000 */
.L_x_2097:
        /* <DEDUP_REMOVED lines=47> */
.L_x_2104:
[----:B------:R-:W-:Y:S05]  /*f3e0*/  BSYNC B0 ;  /* 0x0000000000007941 */ /* 0x000fea0003800000 */
.L_x_2103:
[----:B-----5:R3:W-:Y:S02]  /*f3f0*/  STS.128 [R246+0x2800], R28 ;  /* 0x0028001cf6007388 */ /* 0x0207e40000000c00 */
.L_x_2102:
[----:B------:R-:W-:Y:S05]  /*f400*/  BSYNC B1 ;  /* 0x0000000000017941 */ /* 0x000fea0003800000 */
.L_x_2101:
        /* <DEDUP_REMOVED lines=47> */
.L_x_2108:
[----:B------:R-:W-:Y:S05]  /*f700*/  BSYNC B0 ;  /* 0x0000000000007941 */ /* 0x000fea0003800000 */
.L_x_2107:
[----:B-----5:R3:W-:Y:S02]  /*f710*/  STS.128 [R246+0x4800], R28 ;  /* 0x0048001cf6007388 */ /* 0x0207e40000000c00 */
.L_x_2106:
[----:B------:R-:W-:Y:S05]  /*f720*/  BSYNC B1 ;  /* 0x0000000000017941 */ /* 0x000fea0003800000 */
.L_x_2105:
        /* <DEDUP_REMOVED lines=45> */
.L_x_2110:
[----:B------:R-:W-:Y:S05]  /*fa00*/  BSYNC B0 ;  /* 0x0000000000007941 */ /* 0x000fea0003800000 */
.L_x_2109:
[----:B-----5:R1:W-:Y:S02]  /*fa10*/  STS.128 [R246+0x6800], R40 ;  /* 0x00680028f6007388 */ /* 0x0203e40000000c00 */
.L_x_2096:
[----:B------:R-:W-:Y:S05]  /*fa20*/  BSYNC B2 ;  /* 0x0000000000027941 */ /* 0x000fea0003800000 */
.L_x_2095:
        /* <DEDUP_REMOVED lines=52> */
.L_x_2116:
[----:B------:R-:W-:Y:S05]  /*fd70*/  BSYNC B0 ;  /* 0x0000000000007941 */ /* 0x000fea0003800000 */
.L_x_2115:
[----:B-----5:R3:W-:Y:S02]  /*fd80*/  STS.128 [R246+0x1000], R28 ;  /* 0x0010001cf6007388 */ /* 0x0207e40000000c00 */
.L_x_2114:
[----:B------:R-:W-:Y:S05]  /*fd90*/  BSYNC B1 ;  /* 0x0000000000017941 */ /* 0x000fea0003800000 */
.L_x_2113:
        /* <DEDUP_REMOVED lines=47> */
.L_x_2120:
[----:B------:R-:W-:Y:S05]  /*10090*/  BSYNC B0 ;  /* 0x0000000000007941 */ /* 0x000fea0003800000 */
.L_x_2119:
[----:B-----5:R3:W-:Y:S02]  /*100a0*/  STS.128 [R246+0x3000], R28 ;  /* 0x0030001cf6007388 */ /* 0x0207e40000000c00 */
.L_x_2118:
[----:B------:R-:W-:Y:S05]  /*100b0*/  BSYNC B1 ;  /* 0x0000000000017941 */ /* 0x000fea0003800000 */
.L_x_2117:
        /* <DEDUP_REMOVED lines=47> */
.L_x_2124:
[----:B------:R-:W-:Y:S05]  /*103b0*/  BSYNC B0 ;  /* 0x0000000000007941 */ /* 0x000fea0003800000 */
.L_x_2123:
[----:B-----5:R3:W-:Y:S02]  /*103c0*/  STS.128 [R246+0x5000], R28 ;  /* 0x0050001cf6007388 */ /* 0x0207e40000000c00 */
.L_x_2122:
[----:B------:R-:W-:Y:S05]  /*103d0*/  BSYNC B1 ;  /* 0x0000000000017941 */ /* 0x000fea0003800000 */
.L_x_2121:
        /* <DEDUP_REMOVED lines=45> */
.L_x_2126:
[----:B------:R-:W-:Y:S05]  /*106b0*/  BSYNC B0 ;  /* 0x0000000000007941 */ /* 0x000fea0003800000 */
.L_x_2125:
[----:B-----5:R3:W-:Y:S02]  /*106c0*/  STS.128 [R246+0x7000], R28 ;  /* 0x0070001cf6007388 */ /* 0x0207e40000000c00 */
.L_x_2112:
[----:B------:R-:W-:Y:S05]  /*106d0*/  BSYNC B2 ;  /* 0x0000000000027941 */ /* 0x000fea0003800000 */
.L_x_2111:
        /* <DEDUP_REMOVED lines=51> */
.L_x_2131:
[----:B------:R-:W-:Y:S05]  /*10a10*/  BSYNC B0 ;  /* 0x0000000000007941 */ /* 0x000fea0003800000 */
.L_x_2130:
[----:B-----5:R3:W-:Y:S02]  /*10a20*/  STS.128 [R246+0x1800], R28 ;  /* 0x0018001cf6007388 */ /* 0x0207e40000000c00 */
.L_x_2129:
[----:B------:R-:W-:Y:S05]  /*10a30*/  BSYNC B1 ;  /* 0x0000000000017941 */ /* 0x000fea0003800000 */
.L_x_2128:
        /* <DEDUP_REMOVED lines=46> */
.L_x_2135:
[----:B------:R-:W-:Y:S05]  /*10d20*/  BSYNC B0 ;  /* 0x0000000000007941 */ /* 0x000fea0003800000 */
.L_x_2134:
[----:B-----5:R1:W-:Y:S02]  /*10d30*/  STS.128 [R246+0x3800], R16 ;  /* 0x00380010f6007388 */ /* 0x0203e40000000c00 */
.L_x_2133:
[----:B------:R-:W-:Y:S05]  /*10d40*/  BSYNC B1 ;  /* 0x0000000000017941 */ /* 0x000fea0003800000 */
.L_x_2132:
        /* <DEDUP_REMOVED lines=47> */
.L_x_2139:
[----:B------:R-:W-:Y:S05]  /*11040*/  BSYNC B0 ;  /* 0x0000000000007941 */ /* 0x000fea0003800000 */
.L_x_2138:
[----:B-----5:R1:W-:Y:S02]  /*11050*/  STS.128 [R246+0x5800], R16 ;  /* 0x00580010f6007388 */ /* 0x0203e40000000c00 */
.L_x_2137:
[----:B------:R-:W-:Y:S05]  /*11060*/  BSYNC B1 ;  /* 0x0000000000017941 */ /* 0x000fea0003800000 */
.L_x_2136:
        /* <DEDUP_REMOVED lines=45> */
.L_x_2141:
[----:B------:R-:W-:Y:S05]  /*11340*/  BSYNC B0 ;  /* 0x0000000000007941 */ /* 0x000fea0003800000 */
.L_x_2140:
[----:B-----5:R1:W-:Y:S01]  /*11350*/  STS.128 [R246+0x7800], R12 ;  /* 0x0078000cf6007388 */ /* 0x0203e20000000c00 */
[----:B------:R-:W-:Y:S05]  /*11360*/  BRA `(.L_x_2127) ;  /* 0x0000648000007947 */ /* 0x000fea0003800000 */
.L_x_2078:
        /* <DEDUP_REMOVED lines=89> */
.L_x_2147:
[----:B------:R-:W-:Y:S05]  /*11900*/  BSYNC B0 ;  /* 0x0000000000007941 */ /* 0x000fea0003800000 */
.L_x_2146:
[----:B-----5:R3:W-:Y:S02]  /*11910*/  STS.128 [R246], R36 ;  /* 0x00000024f6007388 */ /* 0x0207e40000000c00 */
.L_x_2145:
[----:B------:R-:W-:Y:S05]  /*11920*/  BSYNC B1 ;  /* 0x0000000000017941 */ /* 0x000fea0003800000 */
.L_x_2144:
        /* <DEDUP_REMOVED lines=87> */
.L_x_2151:
[----:B------:R-:W-:Y:S05]  /*11ea0*/  BSYNC B0 ;  /* 0x0000000000007941 */ /* 0x000fea0003800000 */
.L_x_2150:
[----:B-----5:R1:W-:Y:S02]  /*11eb0*/  STS.128 [R246+0x2000], R36 ;  /* 0x00200024f6007388 */ /* 0x0203e40000000c00 */
.L_x_2149:
[----:B------:R-:W-:Y:S05]  /*11ec0*/  BSYNC B1 ;  /* 0x0000000000017941 */ /* 0x000fea0003800000 */
.L_x_2148:
        /* <DEDUP_REMOVED lines=87> */
.L_x_2155:
[----:B------:R-:W-:Y:S05]  /*12440*/  BSYNC B0 ;  /* 0x0000000000007941 */ /* 0x000fea0003800000 */
.L_x_2154:
[----:B-----5:R3:W-:Y:S02]  /*12450*/  STS.128 [R246+0x4000], R36 ;  /* 0x00400024f6007388 */ /* 0x0207e40000000c00 */
.L_x_2153:
[----:B------:R-:W-:Y:S05]  /*12460*/  BSYNC B1 ;  /* 0x0000000000017941 */ /* 0x000fea0003800000 */
.L_x_2152:
        /* <DEDUP_REMOVED lines=86> */
.L_x_2157:
[----:B------:R-:W-:Y:S05]  /*129d0*/  BSYNC B0 ;  /* 0x0000000000007941 */ /* 0x000fea0003800000 */
.L_x_2156:
[----:B-----5:R3:W-:Y:S02]  /*129e0*/  STS.128 [R246+0x6000], R36 ;  /* 0x00600024f6007388 */ /* 0x0207e40000000c00 */
.L_x_2143:
[----:B------:R-:W-:Y:S05]  /*129f0*/  BSYNC B2 ;  /* 0x0000000000027941 */ /* 0x000fea0003800000 */
.L_x_2142:
        /* <DEDUP_REMOVED lines=92> */
.L_x_2163:
[----:B------:R-:W-:Y:S05]  /*12fc0*/  BSYNC B0 ;  /* 0x0000000000007941 */ /* 0x000fea0003800000 */
.L_x_2162:
[----:B-----5:R3:W-:Y:S02]  /*12fd0*/  STS.128 [R246+0x800], R36 ;  /* 0x00080024f6007388 */ /* 0x0207e40000000c00 */
.L_x_2161:
[----:B------:R-:W-:Y:S05]  /*12fe0*/  BSYNC B1 ;  /* 0x0000000000017941 */ /* 0x000fea0003800000 */
.L_x_2160:
        /* <DEDUP_REMOVED lines=87> */
.L_x_2167:
[----:B------:R-:W-:Y:S05]  /*13560*/  BSYNC B0 ;  /* 0x0000000000007941 */ /* 0x000fea0003800000 */
.L_x_2166:
[----:B-----5:R3:W-:Y:S02]  /*13570*/  STS.128 [R246+0x2800], R36 ;  /* 0x00280024f6007388 */ /* 0x0207e40000000c00 */
.L_x_2165:
[----:B------:R-:W-:Y:S05]  /*13580*/  BSYNC B1 ;  /* 0x0000000000017941 */ /* 0x000fea0003800000 */
.L_x_2164:
        /* <DEDUP_REMOVED lines=87> */
.L_x_2171:
[----:B------:R-:W-:Y:S05]  /*13b00*/  BSYNC B0 ;  /* 0x0000000000007941 */ /* 0x000fea0003800000 */
.L_x_2170:
[----:B-----5:R3:W-:Y:S02]  /*13b10*/  STS.128 [R246+0x4800], R36 ;  /* 0x00480024f6007388 */ /* 0x0207e40000000c00 */
.L_x_2169:
[----:B------:R-:W-:Y:S05]  /*13b20*/  BSYNC B1 ;  /* 0x0000000000017941 */ /* 0x000fea0003800000 */
.L_x_2168:
        /* <DEDUP_REMOVED lines=86> */
.L_x_2173:
[----:B------:R-:W-:Y:S05]  /*14090*/  BSYNC B0 ;  /* 0x0000000000007941 */ /* 0x000fea0003800000 */
.L_x_2172:
[----:B-----5:R3:W-:Y:S02]  /*140a0*/  STS.128 [R246+0x6800], R36 ;  /* 0x00680024f6007388 */ /* 0x0207e40000000c00 */
.L_x_2159:
[----:B------:R-:W-:Y:S05]  /*140b0*/  BSYNC B2 ;  /* 0x0000000000027941 */ /* 0x000fea0003800000 */
.L_x_2158:
        /* <DEDUP_REMOVED lines=92> */
.L_x_2179:
[----:B------:R-:W-:Y:S05]  /*14680*/  BSYNC B0 ;  /* 0x0000000000007941 */ /* 0x000fea0003800000 */
.L_x_2178:
[----:B-----5:R3:W-:Y:S02]  /*14690*/  STS.128 [R246+0x1000], R36 ;  /* 0x00100024f6007388 */ /* 0x0207e40000000c00 */
.L_x_2177:
[----:B------:R-:W-:Y:S05]  /*146a0*/  BSYNC B1 ;  /* 0x0000000000017941 */ /* 0x000fea0003800000 */
.L_x_2176:
        /* <DEDUP_REMOVED lines=87> */
.L_x_2183:
[----:B------:R-:W-:Y:S05]  /*14c20*/  BSYNC B0 ;  /* 0x0000000000007941 */ /* 0x000fea0003800000 */
.L_x_2182:
[----:B-----5:R3:W-:Y:S02]  /*14c30*/  STS.128 [R246+0x3000], R36 ;  /* 0x00300024f6007388 */ /* 0x0207e40000000c00 */
.L_x_2181:
[----:B------:R-:W-:Y:S05]  /*14c40*/  BSYNC B1 ;  /* 0x0000000000017941 */ /* 0x000fea0003800000 */
.L_x_2180:
        /* <DEDUP_REMOVED lines=87> */
.L_x_2187:
[----:B------:R-:W-:Y:S05]  /*151c0*/  BSYNC B0 ;  /* 0x0000000000007941 */ /* 0x000fea0003800000 */
.L_x_2186:
[----:B-----5:R3:W-:Y:S02]  /*151d0*/  STS.128 [R246+0x5000], R36 ;  /* 0x00500024f6007388 */ /* 0x0207e40000000c00 */
.L_x_2185:
[----:B------:R-:W-:Y:S05]  /*151e0*/  BSYNC B1 ;  /* 0x0000000000017941 */ /* 0x000fea0003800000 */
.L_x_2184:
        /* <DEDUP_REMOVED lines=88> */
.L_x_2189:
[----:B------:R-:W-:Y:S05]  /*15770*/  BSYNC B0 ;  /* 0x0000000000007941 */ /* 0x000fea0003800000 */
.L_x_2188:
[----:B-----5:R1:W-:Y:S02]  /*15780*/  STS.128 [R246+0x7000], R24 ;  /* 0x00700018f6007388 */ /* 0x0203e40000000c00 */
.L_x_2175:
[----:B------:R-:W-:Y:S05]  /*15790*/  BSYNC B2 ;  /* 0x0000000000027941 */ /* 0x000fea0003800000 */
.L_x_2174:
        /* <DEDUP_REMOVED lines=91> */
.L_x_2193:
[----:B------:R-:W-:Y:S05]  /*15d50*/  BSYNC B0 ;  /* 0x0000000000007941 */ /* 0x000fea0003800000 */
.L_x_2192:
[----:B-----5:R1:W-:Y:S02]  /*15d60*/  STS.128 [R246+0x1800], R24 ;  /* 0x00180018f6007388 */ /* 0x0203e40000000c00 */
.L_x_2191:
[----:B------:R-:W-:Y:S05]  /*15d70*/  BSYNC B1 ;  /* 0x0000000000017941 */ /* 0x000fea0003800000 */
.L_x_2190:
        /* <DEDUP_REMOVED lines=88> */
.L_x_2197:
[----:B------:R-:W-:Y:S05]  /*16300*/  BSYNC B0 ;  /* 0x0000000000007941 */ /* 0x000fea0003800000 */
.L_x_2196:
[----:B-----5:R1:W-:Y:S02]  /*16310*/  STS.128 [R246+0x3800], R16 ;  /* 0x00380010f6007388 */ /* 0x0203e40000000c00 */
.L_x_2195:
[----:B------:R-:W-:Y:S05]  /*16320*/  BSYNC B1 ;  /* 0x0000000000017941 */ /* 0x000fea0003800000 */
.L_x_2194:
        /* <DEDUP_REMOVED lines=88> */
.L_x_2201:
[----:B------:R-:W-:Y:S05]  /*168b0*/  BSYNC B0 ;  /* 0x0000000000007941 */ /* 0x000fea0003800000 */
.L_x_2200:
[----:B-----5:R1:W-:Y:S02]  /*168c0*/  STS.128 [R246+0x5800], R16 ;  /* 0x00580010f6007388 */ /* 0x0203e40000000c00 */
.L_x_2199:
[----:B------:R-:W-:Y:S05]  /*168d0*/  BSYNC B1 ;  /* 0x0000000000017941 */ /* 0x000fea0003800000 */
.L_x_2198:
        /* <DEDUP_REMOVED lines=89> */
.L_x_2203:
[----:B------:R-:W-:Y:S05]  /*16e70*/  BSYNC B0 ;  /* 0x0000000000007941 */ /* 0x000fea0003800000 */
.L_x_2202:
[----:B-----5:R1:W-:Y:S01]  /*16e80*/  STS.128 [R246+0x7800], R16 ;  /* 0x00780010f6007388 */ /* 0x0203e20000000c00 */
[----:B------:R-:W-:Y:S05]  /*16e90*/  BRA `(.L_x_2127) ;  /* 0x0000095000007947 */ /* 0x000fea0003800000 */
.L_x_2077:
        /* <DEDUP_REMOVED lines=37> */
.L_x_2205:
[----:B------:R-:W-:Y:S05]  /*170f0*/  BSYNC B0 ;  /* 0x0000000000007941 */ /* 0x000fea0003800000 */
.L_x_2204:
        /* <DEDUP_REMOVED lines=36> */
.L_x_2207:
[----:B------:R-:W-:Y:S05]  /*17340*/  BSYNC B0 ;  /* 0x0000000000007941 */ /* 0x000fea0003800000 */
.L_x_2206:
        /* <DEDUP_REMOVED lines=36> */
.L_x_2209:
[----:B------:R-:W-:Y:S05]  /*17590*/  BSYNC B0 ;  /* 0x0000000000007941 */ /* 0x000fea0003800000 */
.L_x_2208:
        /* <DEDUP_REMOVED lines=37> */
.L_x_2127:
[----:B------:R-:W-:Y:S05]  /*177f0*/  BSYNC B3 ;  /* 0x0000000000037941 */ /* 0x000fea0003800000 */
.L_x_2076:
[----:B--2---:R-:W-:Y:S01]  /*17800*/  IADD3 R2, R166, -0x1, RZ ;  /* 0xffffffffa6027810 */ /* 0x004fe20007ffe0ff */
[----:B------:R-:W-:Y:S01]  /*17810*/  BSSY B0, `(.L_x_2210) ;  /* 0x0000021000007945 */ /* 0x000fe20003800000 */
[----:B------:R-:W-:-:S03]  /*17820*/  LOP3.LUT R250, R75, 0xff, RZ, 0xc0, !PT ;  /* 0x000000ff4bfa7812 */ /* 0x000fc600078ec0ff */
[----:B------:R-:W-:-:S04]  /*17830*/  IMAD.SHL.U32 R3, R2, 0x40, RZ ;  /* 0x0000004002037824 */ /* 0x000fc800078e00ff */
[----:B-1----:R-:W-:-:S05]  /*17840*/  IMAD.IADD R5, R70, 0x1, -R3 ;  /* 0x0000000146057824 */ /* 0x002fca00078e0a03 */
        /* <DEDUP_REMOVED lines=29> */
.L_x_2211:
[----:B------:R-:W-:Y:S05]  /*17a20*/  BSYNC B0 ;  /* 0x0000000000007941 */ /* 0x000fea0003800000 */
.L_x_2210:
        /* <DEDUP_REMOVED lines=9> */
[----:B------:R-:W-:Y:S01]  /*17ac0*/  IMAD.X R7, R238, 0x1, R175, P2 ;  /* 0x00000001ee077824 */ /* 0x000fe200010e06af */
[----:B------:R-:W-:Y:S02]  /*17ad0*/  @P4 LEA R14, P6, R9, R178, 0x1 ;  /* 0x000000b2090e4211 */ /* 0x000fe400078c08ff */
[----:B------:R-:W-:Y:S02]  /*17ae0*/  @!P5 LEA R16, P0, R237, R240, 0x1 ;  /* 0x000000f0ed10d211 */ /* 0x000fe400078008ff */
[-C--:B-1----:R-:W-:Y:S02]  /*17af0*/  @P3 LEA R12, P2, R9, R178.reuse, 0x1 ;  /* 0x000000b2090c3211 */ /* 0x082fe400078408ff */
        /* <DEDUP_REMOVED lines=25> */
.L_x_2213:
[----:B------:R-:W-:Y:S05]  /*17c90*/  BSYNC B0 ;  /* 0x0000000000007941 */ /* 0x000fea0003800000 */
.L_x_2212:
        /* <DEDUP_REMOVED lines=10> */
[----:B------:R-:W-:-:S04]  /*17d40*/  LEA R9, P0, R64, R176, 0x5 ;  /* 0x000000b040097211 */ /* 0x000fc800078028ff */
[----:B-1----:R-:W-:Y:S02]  /*17d50*/  @P4 LEA R16, P6, R9, R178, 0x1 ;  /* 0x000000b209104211 */ /* 0x002fe400078c08ff */
        /* <DEDUP_REMOVED lines=28> */
.L_x_2215:
[----:B------:R-:W-:Y:S05]  /*17f20*/  BSYNC B0 ;  /* 0x0000000000007941 */ /* 0x000fea0003800000 */
.L_x_2214:
        /* <DEDUP_REMOVED lines=42> */
.L_x_2218:
[----:B------:R2:W-:Y:S02]  /*181d0*/  STS.128 [R246+0xf800], RZ ;  /* 0x00f800fff6007388 */ /* 0x0005e40000000c00 */
.L_x_2217:
[----:B------:R-:W-:Y:S05]  /*181e0*/  BSYNC B0 ;  /* 0x0000000000007941 */ /* 0x000fea0003800000 */
.L_x_2216:
        /* <DEDUP_REMOVED lines=37> */
.L_x_2220:
[----:B------:R-:W-:Y:S05]  /*18440*/  BSYNC B0 ;  /* 0x0000000000007941 */ /* 0x000fea0003800000 */
.L_x_2219:
        /* <DEDUP_REMOVED lines=13> */
[----:B------:R-:W-:Y:S01]  /*18520*/  IMAD.X R7, R236, 0x1, R183, P2 ;  /* 0x00000001ec077824 */ /* 0x000fe200010e06b7 */
[----:B-1----:R-:W-:Y:S02]  /*18530*/  @P4 LEA R14, P6, R9, R186, 0x1 ;  /* 0x000000ba090e4211 */ /* 0x002fe400078c08ff */
        /* <DEDUP_REMOVED lines=27> */
.L_x_2222:
[----:B------:R-:W-:Y:S05]  /*186f0*/  BSYNC B0 ;  /* 0x0000000000007941 */ /* 0x000fea0003800000 */
.L_x_2221:
        /* <DEDUP_REMOVED lines=44> */
.L_x_2224:
[----:B------:R-:W-:Y:S05]  /*189c0*/  BSYNC B0 ;  /* 0x0000000000007941 */ /* 0x000fea0003800000 */
.L_x_2223:
        /* <DEDUP_REMOVED lines=17> */
[----:B-1----:R-:W-:-:S04]  /*18ae0*/  IMAD.IADD R7, R183, 0x1, R0 ;  /* 0x00000001b7077824 */ /* 0x002fc800078e0200 */
        /* <DEDUP_REMOVED lines=31> */
.L_x_2227:
[----:B------:R1:W-:Y:S02]  /*18ce0*/  STS.128 [R246+0x17800], RZ ;  /* 0x017800fff6007388 */ /* 0x0003e40000000c00 */
.L_x_2226:
[----:B------:R-:W-:Y:S05]  /*18cf0*/  BSYNC B0 ;  /* 0x0000000000007941 */ /* 0x000fea0003800000 */
.L_x_2225:
[C---:B------:R-:W-:Y:S01]  /*18d00*/  IMAD.SHL.U32 R0, R69.reuse, 0x40, RZ ;  /* 0x0000004045007824 */ /* 0x040fe200078e00ff */
[----:B------:R-:W-:Y:S01]  /*18d10*/  R2P PR, R69, 0x6 ;  /* 0x0000000645007804 */ /* 0x000fe20000000000 */
[----:B------:R-:W-:Y:S01]  /*18d20*/  IMAD.SHL.U32 R184, R184, 0x8, RZ ;  /* 0x00000008b8b87824 */ /* 0x000fe200078e00ff */
[----:B------:R-:W0:Y:S01]  /*18d30*/  LDGDEPBAR ;  /* 0x00000000000079af */ /* 0x000e220000000000 */
[----:B------:R-:W-:Y:S01]  /*18d40*/  IMAD R230, R5, 0x400, R56 ;  /* 0x0000040005e67824 */ /* 0x000fe200078e0238 */
[----:B-1----:R-:W-:-:S03]  /*18d50*/  LOP3.LUT R7, R0, 0x1c0, RZ, 0xc0, !PT ;  /* 0x000001c000077812 */ /* 0x002fc600078ec0ff */
        /* <DEDUP_REMOVED lines=13> */
[----:B------:R-:W1:Y:S01]  /*18e30*/  LDSM.16.M88.4 R12, [R229+0x8000] ;  /* 0x00800000e50c783b */ /* 0x000e620000000200 */
[----:B------:R-:W-:-:S02]  /*18e40*/  IADD3 R0, R229, 0x8000, RZ ;  /* 0x00008000e5007810 */ /* 0x000fc40007ffe0ff */
[C---:B------:R-:W-:Y:S01]  /*18e50*/  IADD3 R227, R229.reuse, 0x8020, RZ ;  /* 0x00008020e5e37810 */ /* 0x040fe20007ffe0ff */
[----:B---34-:R-:W3:Y:S01]  /*18e60*/  LDSM.16.M88.4 R44, [R229+0x8800] ;  /* 0x00880000e52c783b */ /* 0x018ee20000000200 */
[----:B------:R-:W-:Y:S01]  /*18e70*/  @P1 IADD3 R227, R0, -0x20, RZ ;  /* 0xffffffe000e31810 */ /* 0x000fe20007ffe0ff */
[----:B------:R-:W-:Y:S02]  /*18e80*/  IMAD.MOV.U32 R0, RZ, RZ, 0x40 ;  /* 0x00000040ff007424 */ /* 0x000fe400078e00ff */
[----:B------:R-:W4:Y:S03]  /*18e90*/  LDSM.16.M88.4 R72, [R229+0x9000] ;  /* 0x00900000e548783b */ /* 0x000f260000000200 */
[----:B------:R-:W-:Y:S01]  /*18ea0*/  SEL R0, R0, 0xffffffc0, !P2 ;  /* 0xffffffc000007807 */ /* 0x000fe20005000000 */
[----:B------:R-:W4:Y:S04]  /*18eb0*/  LDSM.16.M88.4 R4, [R229+0x9800] ;  /* 0x00980000e504783b */ /* 0x000f280000000200 */
[----:B------:R-:W4:Y:S01]  /*18ec0*/  LDSM.16.M88.4 R28, [R227] ;  /* 0x00000000e31c783b */ /* 0x000f220000000200 */
[----:B------:R-:W-:-:S02]  /*18ed0*/  IMAD.IADD R224, R229, 0x1, R0 ;  /* 0x00000001e5e07824 */ /* 0x000fc400078e0200 */
[----:B------:R-:W-:Y:S01]  /*18ee0*/  IMAD.IADD R220, R0, 0x1, R227 ;  /* 0x0000000100dc7824 */ /* 0x000fe200078e02e3 */
[----:B------:R-:W4:Y:S04]  /*18ef0*/  LDSM.16.M88.4 R24, [R227+0x800] ;  /* 0x00080000e318783b */ /* 0x000f280000000200 */
[----:B------:R-:W4:Y:S04]  /*18f00*/  LDSM.16.M88.4 R8, [R227+0x1000] ;  /* 0x00100000e308783b */ /* 0x000f280000000200 */
[----:B------:R-:W4:Y:S04]  /*18f10*/  LDSM.16.M88.4 R40, [R224+0x8000] ;  /* 0x00800000e028783b */ /* 0x000f280000000200 */
[----:B------:R-:W4:Y:S04]  /*18f20*/  LDSM.16.M88.4 R84, [R227+0x1800] ;  /* 0x00180000e354783b */ /* 0x000f280000000200 */
[----:B------:R-:W4:Y:S01]  /*18f30*/  LDSM.16.M88.4 R36, [R224+0x8800] ;  /* 0x00880000e024783b */ /* 0x000f220000000200 */
[C---:B-1---5:R-:W-:Y:S03]  /*18f40*/  HMMA.16816.F32.BF16 R16, R48.reuse, R12, RZ ;  /* 0x0000000c3010723c */ /* 0x062fe600000418ff */
[----:B------:R-:W-:Y:S04]  /*18f50*/  LDSM.16.M88.4 R92, [R224+0x9800] ;  /* 0x00980000e05c783b */ /* 0x000fe80000000200 */
[----:B------:R-:W2:Y:S01]  /*18f60*/  LD.E R0, [R20.64+0x18c] ;  /* 0x00018c0614007980 */ /* 0x000ea2000c101900 */
[C---:B------:R-:W-:Y:S03]  /*18f70*/  HMMA.16816.F32.BF16 R12, R48.reuse, R14, RZ ;  /* 0x0000000e300c723c */ /* 0x040fe600000418ff */
[----:B------:R-:W-:Y:S04]  /*18f80*/  LDSM.16.M88.4 R104, [R220+0x4800] ;  /* 0x00480000dc68783b */ /* 0x000fe80000000200 */
[----:B------:R-:W-:Y:S01]  /*18f90*/  LDSM.16.M88.4 R96, [R229+0xe800] ;  /* 0x00e80000e560783b */ /* 0x000fe20000000200 */
[C---:B---3--:R-:W-:Y:S03]  /*18fa0*/  HMMA.16816.F32.BF16 R32, R48.reuse, R44, RZ ;  /* 0x0000002c3020723c */ /* 0x048fe600000418ff */
[----:B------:R-:W-:Y:S05]  /*18fb0*/  LDSM.16.M88.4 R100, [R224+0xd800] ;  /* 0x00d80000e064783b */ /* 0x000fea0000000200 */
[C---:B------:R-:W-:Y:S08]  /*18fc0*/  HMMA.16816.F32.BF16 R44, R48.reuse, R46, RZ ;  /* 0x0000002e302c723c */ /* 0x040ff000000418ff */
[C---:B----4-:R-:W-:Y:S08]  /*18fd0*/  HMMA.16816.F32.BF16 R76, R48.reuse, R72, RZ ;  /* 0x00000048304c723c */ /* 0x050ff000000418ff */
[C---:B------:R-:W-:Y:S08]  /*18fe0*/  HMMA.16816.F32.BF16 R72, R48.reuse, R74, RZ ;  /* 0x0000004a3048723c */ /* 0x040ff000000418ff */
[C---:B------:R-:W-:Y:S08]  /*18ff0*/  HMMA.16816.F32.BF16 R64, R48.reuse, R4, RZ ;  /* 0x000000043040723c */ /* 0x040ff000000418ff */
[----:B------:R-:W-:Y:S01]  /*19000*/  HMMA.16816.F32.BF16 R48, R48, R6, RZ ;  /* 0x000000063030723c */ /* 0x000fe200000418ff */
[----:B------:R-:W1:Y:S07]  /*19010*/  LDSM.16.M88.4 R4, [R224+0x9000] ;  /* 0x00900000e004783b */ /* 0x000e6e0000000200 */
[C---:B------:R-:W-:Y:S08]  /*19020*/  HMMA.16816.F32.BF16 R16, R80.reuse, R28, R16 ;  /* 0x0000001c5010723c */ /* 0x040ff00000041810 */
[C---:B------:R-:W-:Y:S01]  /*19030*/  HMMA.16816.F32.BF16 R12, R80.reuse, R30, R12 ;  /* 0x0000001e500c723c */ /* 0x040fe2000004180c */
[----:B------:R-:W3:Y:S07]  /*19040*/  LDSM.16.M88.4 R28, [R220] ;  /* 0x00000000dc1c783b */ /* 0x000eee0000000200 */
[C---:B------:R-:W-:Y:S08]  /*19050*/  HMMA.16816.F32.BF16 R32, R80.reuse, R24, R32 ;  /* 0x000000185020723c */ /* 0x040ff00000041820 */
[C---:B------:R-:W-:Y:S01]  /*19060*/  HMMA.16816.F32.BF16 R44, R80.reuse, R26, R44 ;  /* 0x0000001a502c723c */ /* 0x040fe2000004182c */
[----:B------:R-:W4:Y:S07]  /*19070*/  LDSM.16.M88.4 R24, [R220+0x800] ;  /* 0x00080000dc18783b */ /* 0x000f2e0000000200 */
        /* <DEDUP_REMOVED lines=12> */
[----:B------:R-:W4:Y:S07]  /*19140*/  LDSM.16.M88.4 R36, [R229+0xa000] ;  /* 0x00a00000e524783b */ /* 0x000f2e0000000200 */
[C---:B-1----:R-:W-:Y:S08]  /*19150*/  HMMA.16816.F32.BF16 R76, R88.reuse, R4, R76 ;  /* 0x00000004584c723c */ /* 0x042ff0000004184c */
[----:B------:R-:W-:Y:S01]  /*19160*/  HMMA.16816.F32.BF16 R72, R88, R6, R72 ;  /* 0x000000065848723c */ /* 0x000fe20000041848 */
[----:B------:R-:W1:Y:S07]  /*19170*/  LDSM.16.M88.4 R4, [R229+0xa800] ;  /* 0x00a80000e504783b */ /* 0x000e6e0000000200 */
[C---:B---3--:R-:W-:Y:S08]  /*19180*/  HMMA.16816.F32.BF16 R16, R60.reuse, R28, R16 ;  /* 0x0000001c3c10723c */ /* 0x048ff00000041810 */
[----:B------:R-:W-:Y:S01]  /*19190*/  HMMA.16816.F32.BF16 R12, R60, R30, R12 ;  /* 0x0000001e3c0c723c */ /* 0x000fe2000004180c */
[----:B------:R-:W-:Y:S07]  /*191a0*/  LDSM.16.M88.4 R28, [R227+0x3000] ;  /* 0x00300000e31c783b */ /* 0x000fee0000000200 */
[C---:B------:R-:W-:Y:S08]  /*191b0*/  HMMA.16816.F32.BF16 R64, R88.reuse, R92, R64 ;  /* 0x0000005c5840723c */ /* 0x040ff00000041840 */
[----:B------:R-:W-:Y:S01]  /*191c0*/  HMMA.16816.F32.BF16 R88, R88, R94, R48 ;  /* 0x0000005e5858723c */ /* 0x000fe20000041830 */
[----:B------:R-:W-:Y:S04]  /*191d0*/  LDSM.16.M88.4 R48, [R228+0x2000] ;  /* 0x00200000e430783b */ /* 0x000fe80000000200 */
[----:B------:R-:W-:Y:S03]  /*191e0*/  LDSM.16.M88.4 R92, [R229+0xb800] ;  /* 0x00b80000e55c783b */ /* 0x000fe60000000200 */
[C---:B----4-:R-:W-:Y:S08]  /*191f0*/  HMMA.16816.F32.BF16 R32, R60.reuse, R24, R32 ;  /* 0x000000183c20723c */ /* 0x050ff00000041820 */
[C---:B------:R-:W-:Y:S01]  /*19200*/  HMMA.16816.F32.BF16 R44, R60.reuse, R26, R44 ;  /* 0x0000001a3c2c723c */ /* 0x040fe2000004182c */
[----:B------:R-:W3:Y:S07]  /*19210*/  LDSM.16.M88.4 R24, [R227+0x2000] ;  /* 0x00200000e318783b */ /* 0x000eee0000000200 */
[C---:B------:R-:W-:Y:S08]  /*19220*/  HMMA.16816.F32.BF16 R76, R60.reuse, R8, R76 ;  /* 0x000000083c4c723c */ /* 0x040ff0000004184c */
[----:B------:R-:W-:Y:S01]  /*19230*/  HMMA.16816.F32.BF16 R72, R60, R10, R72 ;  /* 0x0000000a3c48723c */ /* 0x000fe20000041848 */
[----:B------:R-:W4:Y:S07]  /*19240*/  LDSM.16.M88.4 R8, [R227+0x2800] ;  /* 0x00280000e308783b */ /* 0x000f2e0000000200 */
[C---:B------:R-:W-:Y:S08]  /*19250*/  HMMA.16816.F32.BF16 R16, R80.reuse, R36, R16 ;  /* 0x000000245010723c */ /* 0x040ff00000041810 */
[----:B------:R-:W-:Y:S01]  /*19260*/  HMMA.16816.F32.BF16 R12, R80, R38, R12 ;  /* 0x00000026500c723c */ /* 0x000fe2000004180c */
[----:B------:R-:W-:Y:S07]  /*19270*/  LDSM.16.M88.4 R36, [R224+0xa000] ;  /* 0x00a00000e024783b */ /* 0x000fee0000000200 */
[C---:B------:R-:W-:Y:S08]  /*19280*/  HMMA.16816.F32.BF16 R64, R60.reuse, R84, R64 ;  /* 0x000000543c40723c */ /* 0x040ff00000041840 */
[----:B------:R-:W-:Y:S01]  /*19290*/  HMMA.16816.F32.BF16 R88, R60, R86, R88 ;  /* 0x000000563c58723c */ /* 0x000fe20000041858 */
[----:B------:R-:W2:Y:S04]  /*192a0*/  LDSM.16.M88.4 R60, [R226+0x2000] ;  /* 0x00200000e23c783b */ /* 0x000ea80000000200 */
[----:B------:R-:W2:Y:S03]  /*192b0*/  LDSM.16.M88.4 R84, [R227+0x3800] ;  /* 0x00380000e354783b */ /* 0x000ea60000000200 */
[C---:B-1----:R-:W-:Y:S08]  /*192c0*/  HMMA.16816.F32.BF16 R32, R80.reuse, R4, R32 ;  /* 0x000000045020723c */ /* 0x042ff00000041820 */
[----:B------:R-:W-:Y:S01]  /*192d0*/  HMMA.16816.F32.BF16 R44, R80, R6, R44 ;  /* 0x00000006502c723c */ /* 0x000fe2000004182c */
[----:B------:R-:W1:Y:S07]  /*192e0*/  LDSM.16.M88.4 R4, [R224+0xa800] ;  /* 0x00a80000e004783b */ /* 0x000e6e0000000200 */
[C---:B---3--:R-:W-:Y:S08]  /*192f0*/  HMMA.16816.F32.BF16 R16, R48.reuse, R24, R16 ;  /* 0x000000183010723c */ /* 0x048ff00000041810 */
        /* <DEDUP_REMOVED lines=9> */
[C---:B----4-:R-:W-:Y:S08]  /*19390*/  HMMA.16816.F32.BF16 R32, R48.reuse, R8, R32 ;  /* 0x000000083020723c */ /* 0x050ff00000041820 */
[----:B------:R-:W-:Y:S01]  /*193a0*/  HMMA.16816.F32.BF16 R44, R48, R10, R44 ;  /* 0x0000000a302c723c */ /* 0x000fe2000004182c */
[----:B------:R-:W4:Y:S07]  /*193b0*/  LDSM.16.M88.4 R8, [R220+0x2800] ;  /* 0x00280000dc08783b */ /* 0x000f2e0000000200 */
        /* <DEDUP_REMOVED lines=18> */
[----:B------:R-:W-:Y:S07]  /*194e0*/  LDSM.16.M88.4 R40, [R229+0xd000] ;  /* 0x00d00000e528783b */ /* 0x000fee0000000200 */
[C---:B----4-:R-:W-:Y:S08]  /*194f0*/  HMMA.16816.F32.BF16 R32, R80.reuse, R8, R32 ;  /* 0x000000085020723c */ /* 0x050ff00000041820 */
[----:B------:R-:W-:Y:S01]  /*19500*/  HMMA.16816.F32.BF16 R44, R80, R10, R44 ;  /* 0x0000000a502c723c */ /* 0x000fe2000004182c */
[----:B------:R-:W3:Y:S07]  /*19510*/  LDSM.16.M88.4 R8, [R228+0x4000] ;  /* 0x00400000e408783b */ /* 0x000eee0000000200 */
[C---:B------:R-:W-:Y:S08]  /*19520*/  HMMA.16816.F32.BF16 R64, R60.reuse, R92, R64 ;  /* 0x0000005c3c40723c */ /* 0x040ff00000041840 */
[----:B------:R-:W-:Y:S01]  /*19530*/  HMMA.16816.F32.BF16 R88, R60, R94, R88 ;  /* 0x0000005e3c58723c */ /* 0x000fe20000041858 */
[----:B------:R-:W4:Y:S04]  /*19540*/  LDSM.16.M88.4 R60, [R229+0xd800] ;  /* 0x00d80000e53c783b */ /* 0x000f280000000200 */
[----:B------:R-:W-:Y:S03]  /*19550*/  LDSM.16.M88.4 R92, [R226+0x4000] ;  /* 0x00400000e25c783b */ /* 0x000fe60000000200 */
[C---:B--2---:R-:W-:Y:S08]  /*19560*/  HMMA.16816.F32.BF16 R16, R48.reuse, R36, R16 ;  /* 0x000000243010723c */ /* 0x044ff00000041810 */
[----:B------:R-:W-:Y:S01]  /*19570*/  HMMA.16816.F32.BF16 R12, R48, R38, R12 ;  /* 0x00000026300c723c */ /* 0x000fe2000004180c */
[----:B------:R-:W-:Y:S07]  /*19580*/  LDSM.16.M88.4 R36, [R224+0xc000] ;  /* 0x00c00000e024783b */ /* 0x000fee0000000200 */
[C---:B------:R-:W-:Y:S08]  /*19590*/  HMMA.16816.F32.BF16 R76, R80.reuse, R28, R76 ;  /* 0x0000001c504c723c */ /* 0x040ff0000004184c */
[----:B------:R-:W-:Y:S01]  /*195a0*/  HMMA.16816.F32.BF16 R72, R80, R30, R72 ;  /* 0x0000001e5048723c */ /* 0x000fe20000041848 */
[----:B------:R-:W2:Y:S07]  /*195b0*/  LDSM.16.M88.4 R28, [R227+0x4800] ;  /* 0x00480000e31c783b */ /* 0x000eae0000000200 */
[C---:B-1----:R-:W-:Y:S08]  /*195c0*/  HMMA.16816.F32.BF16 R32, R48.reuse, R4, R32 ;  /* 0x000000043020723c */ /* 0x042ff00000041820 */
[----:B------:R-:W-:Y:S01]  /*195d0*/  HMMA.16816.F32.BF16 R44, R48, R6, R44 ;  /* 0x00000006302c723c */ /* 0x000fe2000004182c */
[----:B------:R-:W1:Y:S07]  /*195e0*/  LDSM.16.M88.4 R4, [R227+0x5000] ;  /* 0x00500000e304783b */ /* 0x000e6e0000000200 */
[C---:B------:R-:W-:Y:S08]  /*195f0*/  HMMA.16816.F32.BF16 R64, R80.reuse, R84, R64 ;  /* 0x000000545040723c */ /* 0x040ff00000041840 */
[----:B------:R-:W-:Y:S01]  /*19600*/  HMMA.16816.F32.BF16 R88, R80, R86, R88 ;  /* 0x000000565058723c */ /* 0x000fe20000041858 */
[----:B------:R-:W-:Y:S04]  /*19610*/  LDSM.16.M88.4 R84, [R225+0x4000] ;  /* 0x00400000e154783b */ /* 0x000fe80000000200 */
[----:B------:R-:W-:Y:S03]  /*19620*/  LDSM.16.M88.4 R80, [R220+0x5000] ;  /* 0x00500000dc50783b */ /* 0x000fe60000000200 */
[C---:B---3--:R-:W-:Y:S08]  /*19630*/  HMMA.16816.F32.BF16 R16, R8.reuse, R24, R16 ;  /* 0x000000180810723c */ /* 0x048ff00000041810 */
[----:B------:R-:W-:Y:S01]  /*19640*/  HMMA.16816.F32.BF16 R12, R8, R26, R12 ;  /* 0x0000001a080c723c */ /* 0x000fe2000004180c */
        /* <DEDUP_REMOVED lines=8> */
[C---:B--2---:R-:W-:Y:S08]  /*196d0*/  HMMA.16816.F32.BF16 R32, R8.reuse, R28, R32 ;  /* 0x0000001c0820723c */ /* 0x044ff00000041820 */
[----:B------:R-:W-:Y:S01]  /*196e0*/  HMMA.16816.F32.BF16 R44, R8, R30, R44 ;  /* 0x0000001e082c723c */ /* 0x000fe2000004182c */
[----:B------:R-:W2:Y:S07]  /*196f0*/  LDSM.16.M88.4 R28, [R224+0xc800] ;  /* 0x00c80000e01c783b */ /* 0x000eae0000000200 */
[C---:B------:R-:W-:Y:S08]  /*19700*/  HMMA.16816.F32.BF16 R16, R92.reuse, R36, R16 ;  /* 0x000000245c10723c */ /* 0x040ff00000041810 */
[----:B------:R-:W-:Y:S01]  /*19710*/  HMMA.16816.F32.BF16 R12, R92, R38, R12 ;  /* 0x000000265c0c723c */ /* 0x000fe2000004180c */
[----:B------:R-:W-:Y:S07]  /*19720*/  LDSM.16.M88.4 R36, [R227+0x6800] ;  /* 0x00680000e324783b */ /* 0x000fee0000000200 */
[C---:B-1----:R-:W-:Y:S08]  /*19730*/  HMMA.16816.F32.BF16 R76, R8.reuse, R4, R76 ;  /* 0x00000004084c723c */ /* 0x042ff0000004184c */
[C---:B------:R-:W-:Y:S01]  /*19740*/  HMMA.16816.F32.BF16 R72, R8.reuse, R6, R72 ;  /* 0x000000060848723c */ /* 0x040fe20000041848 */
[----:B------:R-:W1:Y:S07]  /*19750*/  LDSM.16.M88.4 R4, [R229+0xe000] ;  /* 0x00e00000e504783b */ /* 0x000e6e0000000200 */
[C---:B---3--:R-:W-:Y:S08]  /*19760*/  HMMA.16816.F32.BF16 R64, R8.reuse, R40, R64 ;  /* 0x000000280840723c */ /* 0x048ff00000041840 */
[----:B------:R-:W-:Y:S01]  /*19770*/  HMMA.16816.F32.BF16 R88, R8, R42, R88 ;  /* 0x0000002a0858723c */ /* 0x000fe20000041858 */
[----:B------:R-:W3:Y:S04]  /*19780*/  LDSM.16.M88.4 R8, [R224+0xd000] ;  /* 0x00d00000e008783b */ /* 0x000ee80000000200 */
[----:B------:R-:W4:Y:S03]  /*19790*/  LDSM.16.M88.4 R40, [R228+0x6000] ;  /* 0x00600000e428783b */ /* 0x000f260000000200 */
[C---:B------:R-:W-:Y:S08]  /*197a0*/  HMMA.16816.F32.BF16 R16, R84.reuse, R24, R16 ;  /* 0x000000185410723c */ /* 0x040ff00000041810 */
[----:B------:R-:W-:Y:S01]  /*197b0*/  HMMA.16816.F32.BF16 R12, R84, R26, R12 ;  /* 0x0000001a540c723c */ /* 0x000fe2000004180c */
[----:B------:R-:W-:Y:S07]  /*197c0*/  LDSM.16.M88.4 R24, [R224+0xe000] ;  /* 0x00e00000e018783b */ /* 0x000fee0000000200 */
[C---:B--2---:R-:W-:Y:S08]  /*197d0*/  HMMA.16816.F32.BF16 R32, R92.reuse, R28, R32 ;  /* 0x0000001c5c20723c */ /* 0x044ff00000041820 */
[----:B------:R-:W-:Y:S01]  /*197e0*/  HMMA.16816.F32.BF16 R44, R92, R30, R44 ;  /* 0x0000001e5c2c723c */ /* 0x000fe2000004182c */
[----:B------:R-:W2:Y:S07]  /*197f0*/  LDSM.16.M88.4 R28, [R226+0x6000] ;  /* 0x00600000e21c783b */ /* 0x000eae0000000200 */
[C---:B-1----:R-:W-:Y:S08]  /*19800*/  HMMA.16816.F32.BF16 R16, R60.reuse, R4, R16 ;  /* 0x000000043c10723c */ /* 0x042ff00000041810 */
[----:B------:R-:W-:Y:S01]  /*19810*/  HMMA.16816.F32.BF16 R12, R60, R6, R12 ;  /* 0x000000063c0c723c */ /* 0x000fe2000004180c */
[----:B------:R-:W-:Y:S07]  /*19820*/  LDSM.16.M88.4 R4, [R220+0x6000] ;  /* 0x00600000dc04783b */ /* 0x000fee0000000200 */
[C---:B---3--:R-:W-:Y:S08]  /*19830*/  HMMA.16816.F32.BF16 R76, R92.reuse, R8, R76 ;  /* 0x000000085c4c723c */ /* 0x048ff0000004184c */
[----:B------:R-:W-:Y:S01]  /*19840*/  HMMA.16816.F32.BF16 R72, R92, R10, R72 ;  /* 0x0000000a5c48723c */ /* 0x000fe20000041848 */
[----:B------:R-:W-:Y:S07]  /*19850*/  LDSM.16.M88.4 R8, [R225+0x6000] ;  /* 0x00600000e108783b */ /* 0x000fee0000000200 */
[C---:B------:R-:W-:Y:S08]  /*19860*/  HMMA.16816.F32.BF16 R32, R84.reuse, R104, R32 ;  /* 0x000000685420723c */ /* 0x040ff00000041820 */
[----:B------:R-:W-:Y:S08]  /*19870*/  HMMA.16816.F32.BF16 R44, R84, R106, R44 ;  /* 0x0000006a542c723c */ /* 0x000ff0000004182c */
[C---:B----4-:R-:W-:Y:S08]  /*19880*/  HMMA.16816.F32.BF16 R16, R40.reuse, R48, R16 ;  /* 0x000000302810723c */ /* 0x050ff00000041810 */
[----:B------:R-:W-:Y:S01]  /*19890*/  HMMA.16816.F32.BF16 R12, R40, R50, R12 ;  /* 0x00000032280c723c */ /* 0x000fe2000004180c */
[----:B------:R-:W1:Y:S07]  /*198a0*/  LDSM.16.M88.4 R48, [R229+0xf000] ;  /* 0x00f00000e530783b */ /* 0x000e6e0000000200 */
[----:B------:R-:W-:Y:S08]  /*198b0*/  HMMA.16816.F32.BF16 R76, R84, R80, R76 ;  /* 0x00000050544c723c */ /* 0x000ff0000004184c */
[C---:B------:R-:W-:Y:S08]  /*198c0*/  HMMA.16816.F32.BF16 R32, R60.reuse, R96, R32 ;  /* 0x000000603c20723c */ /* 0x040ff00000041820 */
[----:B------:R-:W-:Y:S01]  /*198d0*/  HMMA.16816.F32.BF16 R44, R60, R98, R44 ;  /* 0x000000623c2c723c */ /* 0x000fe2000004182c */
[----:B------:R-:W3:Y:S07]  /*198e0*/  LDSM.16.M88.4 R96, [R220+0x5800] ;  /* 0x00580000dc60783b */ /* 0x000eee0000000200 */
[----:B------:R-:W-:Y:S01]  /*198f0*/  HMMA.16816.F32.BF16 R80, R84, R82, R72 ;  /* 0x000000525450723c */ /* 0x000fe20000041848 */
[----:B------:R-:W-:Y:S07]  /*19900*/  LDSM.16.M88.4 R72, [R220+0x6800] ;  /* 0x00680000dc48783b */ /* 0x000fee0000000200 */
[C---:B--2---:R-:W-:Y:S08]  /*19910*/  HMMA.16816.F32.BF16 R16, R28.reuse, R24, R16 ;  /* 0x000000181c10723c */ /* 0x044ff00000041810 */
[----:B------:R-:W-:Y:S01]  /*19920*/  HMMA.16816.F32.BF16 R12, R28, R26, R12 ;  /* 0x0000001a1c0c723c */ /* 0x000fe2000004180c */
[----:B------:R-:W2:Y:S07]  /*19930*/  LDSM.16.M88.4 R24, [R227+0x7000] ;  /* 0x00700000e318783b */ /* 0x000eae0000000200 */
        /* <DEDUP_REMOVED lines=8> */
[----:B---3--:R-:W-:Y:S08]  /*199c0*/  HMMA.16816.F32.BF16 R64, R84, R96, R64 ;  /* 0x000000605440723c */ /* 0x008ff00000041840 */
[----:B------:R-:W-:Y:S08]  /*199d0*/  HMMA.16816.F32.BF16 R12, R8, R6, R12 ;  /* 0x00000006080c723c */ /* 0x000ff0000004180c */
[C---:B--2---:R-:W-:Y:S08]  /*199e0*/  HMMA.16816.F32.BF16 R76, R40.reuse, R24, R76 ;  /* 0x00000018284c723c */ /* 0x044ff0000004184c */
[----:B------:R-:W-:Y:S01]  /*199f0*/  HMMA.16816.F32.BF16 R80, R40, R26, R80 ;  /* 0x0000001a2850723c */ /* 0x000fe20000041850 */
[----:B------:R-:W2:Y:S07]  /*19a00*/  LDSM.16.M88.4 R24, [R227+0x7800] ;  /* 0x00780000e318783b */ /* 0x000eae0000000200 */
[----:B------:R-:W-:Y:S01]  /*19a10*/  HMMA.16816.F32.BF16 R16, R8, R4, R16 ;  /* 0x000000040810723c */ /* 0x000fe20000041810 */
[----:B------:R-:W3:Y:S07]  /*19a20*/  LDSM.16.M88.4 R4, [R224+0xf000] ;  /* 0x00f00000e004783b */ /* 0x000eee0000000200 */
[----:B------:R-:W-:Y:S01]  /*19a30*/  HMMA.16816.F32.BF16 R92, R84, R98, R92 ;  /* 0x00000062545c723c */ /* 0x000fe2000004185c */
[----:B------:R-:W-:-:S02]  /*19a40*/  FMUL.FTZ R12, R12, R0 ;  /* 0x000000000c0c7220 */ /* 0x000fc40000410000 */
[-C--:B------:R-:W-:Y:S02]  /*19a50*/  FMUL.FTZ R13, R13, R0.reuse ;  /* 0x000000000d0d7220 */ /* 0x080fe40000410000 */
[----:B------:R-:W-:-:S03]  /*19a60*/  FMUL.FTZ R14, R14, R0 ;  /* 0x000000000e0e7220 */ /* 0x000fc60000410000 */
[----:B-1----:R-:W-:Y:S01]  /*19a70*/  HMMA.16816.F32.BF16 R64, R60, R36, R64 ;  /* 0x000000243c40723c */ /* 0x002fe20000041840 */
[----:B------:R-:W-:Y:S01]  /*19a80*/  MUFU.TANH R50, R12 ;  /* 0x0000000c00327308 */ /* 0x000fe20000002400 */
[----:B------:R-:W-:-:S07]  /*19a90*/  FMUL.FTZ R53, R15, R0 ;  /* 0x000000000f357220 */ /* 0x000fce0000410000 */
[----:B------:R-:W-:Y:S08]  /*19aa0*/  MUFU.TANH R51, R13 ;  /* 0x0000000d00337308 */ /* 0x000ff00000002400 */
[----:B------:R1:W-:Y:S01]  /*19ab0*/  MUFU.TANH R52, R14 ;  /* 0x0000000e00347308 */ /* 0x0003e20000002400 */
[----:B------:R-:W-:Y:S01]  /*19ac0*/  HMMA.16816.F32.BF16 R92, R60, R38, R92 ;  /* 0x000000263c5c723c */ /* 0x000fe2000004185c */
[----:B------:R-:W-:-:S02]  /*19ad0*/  FMUL.FTZ R16, R16, R0 ;  /* 0x0000000010107220 */ /* 0x000fc40000410000 */
[-C--:B------:R-:W-:Y:S01]  /*19ae0*/  FMUL.FTZ R17, R17, R0.reuse ;  /* 0x0000000011117220 */ /* 0x080fe20000410000 */
[----:B-1----:R-:W1:Y:S03]  /*19af0*/  LDSM.16.M88.4 R12, [R224+0xf800] ;  /* 0x00f80000e00c783b */ /* 0x002e660000000200 */
[----:B------:R-:W-:Y:S01]  /*19b00*/  MUFU.TANH R22, R16 ;  /* 0x0000001000167308 */ /* 0x000fe20000002400 */
[-C--:B------:R-:W-:Y:S01]  /*19b10*/  FMUL.FTZ R48, R18, R0.reuse ;  /* 0x0000000012307220 */ /* 0x080fe20000410000 */
[----:B--2---:R-:W-:Y:S01]  /*19b20*/  HMMA.16816.F32.BF16 R64, R40, R24, R64 ;  /* 0x000000182840723c */ /* 0x004fe20000041840 */
[----:B------:R-:W-:-:S05]  /*19b30*/  FMUL.FTZ R49, R19, R0 ;  /* 0x0000000013317220 */ /* 0x000fca0000410000 */
[----:B------:R2:W-:Y:S02]  /*19b40*/  MUFU.TANH R23, R17 ;  /* 0x0000001100177308 */ /* 0x0005e40000002400 */
[C---:B---3--:R-:W-:Y:S08]  /*19b50*/  HMMA.16816.F32.BF16 R76, R28.reuse, R4, R76 ;  /* 0x000000041c4c723c */ /* 0x048ff0000004184c */
[C---:B------:R-:W-:Y:S01]  /*19b60*/  HMMA.16816.F32.BF16 R80, R28.reuse, R6, R80 ;  /* 0x000000061c50723c */ /* 0x040fe20000041850 */
[----:B------:R-:W-:Y:S04]  /*19b70*/  LDSM.16.M88.4 R4, [R220+0x7800] ;  /* 0x00780000dc04783b */ /* 0x000fe80000000200 */
[----:B--2---:R-:W2:Y:S03]  /*19b80*/  LDSM.16.M88.4 R16, [R220+0x7000] ;  /* 0x00700000dc10783b */ /* 0x004ea60000000200 */
[----:B------:R-:W-:Y:S08]  /*19b90*/  HMMA.16816.F32.BF16 R32, R28, R88, R32 ;  /* 0x000000581c20723c */ /* 0x000ff00000041820 */
[----:B------:R-:W-:Y:S08]  /*19ba0*/  HMMA.16816.F32.BF16 R92, R40, R26, R92 ;  /* 0x0000001a285c723c */ /* 0x000ff0000004185c */
[C---:B------:R-:W-:Y:S08]  /*19bb0*/  HMMA.16816.F32.BF16 R44, R28.reuse, R90, R44 ;  /* 0x0000005a1c2c723c */ /* 0x040ff0000004182c */
[----:B-1----:R-:W-:Y:S01]  /*19bc0*/  HMMA.16816.F32.BF16 R64, R28, R12, R64 ;  /* 0x0000000c1c40723c */ /* 0x002fe20000041840 */
[----:B------:R-:W1:Y:S01]  /*19bd0*/  MUFU.TANH R48, R48 ;  /* 0x0000003000307308 */ /* 0x000e620000002400 */
[----:B------:R-:W-:Y:S01]  /*19be0*/  ISETP.GT.AND P5, PT, R2, R239, PT ;  /* 0x000000ef0200720c */ /* 0x000fe20003fa4270 */
[----:B------:R-:W-:-:S04]  /*19bf0*/  DEPBAR.LE SB0, 0x0 ;  /* 0x000080000000791a */ /* 0x000fc80000000000 */
[----:B------:R-:W-:Y:S01]  /*19c00*/  IMAD.SHL.U32 R12, R68, 0x2, RZ ;  /* 0x00000002440c7824 */ /* 0x000fe200078e00ff */
[----:B------:R-:W-:Y:S04]  /*19c10*/  HMMA.16816.F32.BF16 R32, R8, R72, R32 ;  /* 0x000000480820723c */ /* 0x000fe80000041820 */
[----:B------:R-:W-:-:S04]  /*19c20*/  LOP3.LUT R12, R12, 0x6, RZ, 0xc0, !PT ;  /* 0x000000060c0c7812 */ /* 0x000fc800078ec0ff */
[----:B--2---:R-:W-:Y:S01]  /*19c30*/  HMMA.16816.F32.BF16 R76, R8, R16, R76 ;  /* 0x00000010084c723c */ /* 0x004fe2000004184c */
[----:B------:R-:W-:-:S07]  /*19c40*/  IMAD.IADD R27, R3, 0x1, R12 ;  /* 0x00000001031b7824 */ /* 0x000fce00078e020c */
[----:B------:R-:W-:Y:S08]  /*19c50*/  HMMA.16816.F32.BF16 R80, R8, R18, R80 ;  /* 0x000000120850723c */ /* 0x000ff00000041850 */
[----:B------:R-:W-:Y:S08]  /*19c60*/  HMMA.16816.F32.BF16 R16, R28, R14, R92 ;  /* 0x0000000e1c10723c */ /* 0x000ff0000004185c */
[C---:B------:R-:W-:Y:S08]  /*19c70*/  HMMA.16816.F32.BF16 R44, R8.reuse, R74, R44 ;  /* 0x0000004a082c723c */ /* 0x040ff0000004182c */
[----:B------:R-:W-:Y:S07]  /*19c80*/  HMMA.16816.F32.BF16 R64, R8, R4, R64 ;  /* 0x000000040840723c */ /* 0x000fee0000041840 */
[----:B------:R-:W-:Y:S01]  /*19c90*/  IADD3 R5, R27, 0x8, RZ ;  /* 0x000000081b057810 */ /* 0x000fe20007ffe0ff */
[----:B------:R-:W2:Y:S03]  /*19ca0*/  MUFU.TANH R49, R49 ;  /* 0x0000003100317308 */ /* 0x000ea60000002400 */
[----:B------:R-:W-:-:S02]  /*19cb0*/  ISETP.GE.AND P1, PT, R5, R70, PT ;  /* 0x000000460500720c */ /* 0x000fc40003f26270 */
[----:B------:R-:W-:-:S04]  /*19cc0*/  IADD3 R5, R27, 0x9, RZ ;  /* 0x000000091b057810 */ /* 0x000fc80007ffe0ff */
[----:B------:R-:W-:Y:S02]  /*19cd0*/  ISETP.GE.AND P0, PT, R5, R70, PT ;  /* 0x000000460500720c */ /* 0x000fe40003f06270 */
[C---:B------:R-:W-:Y:S01]  /*19ce0*/  IADD3 R5, R27.reuse, 0x11, RZ ;  /* 0x000000111b057810 */ /* 0x040fe20007ffe0ff */
[----:B------:R-:W-:Y:S01]  /*19cf0*/  FMUL.FTZ R32, R32, R0 ;  /* 0x0000000020207220 */ /* 0x000fe20000410000 */
[----:B------:R-:W-:Y:S01]  /*19d00*/  ISETP.GE.AND P3, PT, R27, R70, PT ;  /* 0x000000461b00720c */ /* 0x000fe20003f66270 */
[----:B------:R-:W-:Y:S01]  /*19d10*/  FMUL.FTZ R34, R34, R0 ;  /* 0x0000000022227220 */ /* 0x000fe20000410000 */
[----:B------:R-:W-:Y:S02]  /*19d20*/  ISETP.GE.AND P4, PT, R5, R70, PT ;  /* 0x000000460500720c */ /* 0x000fe40003f86270 */
[C---:B------:R-:W-:Y:S02]  /*19d30*/  IADD3 R13, R27.reuse, 0x1, RZ ;  /* 0x000000011b0d7810 */ /* 0x040fe40007ffe0ff */
[----:B------:R-:W-:Y:S01]  /*19d40*/  IADD3 R5, R27, 0x18, RZ ;  /* 0x000000181b057810 */ /* 0x000fe20007ffe0ff */
[----:B------:R-:W3:Y:S01]  /*19d50*/  MUFU.TANH R53, R53 ;  /* 0x0000003500357308 */ /* 0x000ee20000002400 */
[----:B------:R-:W-:Y:S01]  /*19d60*/  HMMA.16816.F32.BF16 R16, R8, R6, R16 ;  /* 0x000000060810723c */ /* 0x000fe20000041810 */
[-C--:B------:R-:W-:Y:S01]  /*19d70*/  FMUL.FTZ R33, R33, R0.reuse ;  /* 0x0000000021217220 */ /* 0x080fe20000410000 */
[----:B-1----:R-:W-:Y:S01]  /*19d80*/  FSEL R48, R48, -INF , !P3 ;  /* 0xff80000030307808 */ /* 0x002fe20005800000 */
[----:B------:R-:W-:Y:S01]  /*19d90*/  FMUL.FTZ R35, R35, R0 ;  /* 0x0000000023237220 */ /* 0x000fe20000410000 */
[----:B------:R-:W-:-:S02]  /*19da0*/  FSEL R22, R22, -INF , !P3 ;  /* 0xff80000016167808 */ /* 0x000fc40005800000 */
[-C--:B------:R-:W-:Y:S01]  /*19db0*/  ISETP.GE.AND P2, PT, R13, R70.reuse, PT ;  /* 0x000000460d00720c */ /* 0x080fe20003f46270 */
[----:B------:R-:W-:Y:S01]  /*19dc0*/  MUFU.TANH R32, R32 ;  /* 0x0000002000207308 */ /* 0x000fe20000002400 */
[----:B------:R-:W-:Y:S02]  /*19dd0*/  ISETP.GE.AND P3, PT, R5, R70, PT ;  /* 0x000000460500720c */ /* 0x000fe40003f66270 */
[----:B------:R-:W-:Y:S01]  /*19de0*/  IADD3 R5, R27, 0x19, RZ ;  /* 0x000000191b057810 */ /* 0x000fe20007ffe0ff */
[----:B------:R-:W-:-:S04]  /*19df0*/  FMUL.FTZ R36, R44, R0 ;  /* 0x000000002c247220 */ /* 0x000fc80000410000 */
[----:B------:R-:W1:Y:S01]  /*19e00*/  MUFU.TANH R34, R34 ;  /* 0x0000002200227308 */ /* 0x000e620000002400 */
[----:B------:R-:W-:Y:S01]  /*19e10*/  FMUL.FTZ R25, R46, R0 ;  /* 0x000000002e197220 */ /* 0x000fe20000410000 */
[----:B--2---:R-:W-:Y:S02]  /*19e20*/  FSEL R49, R49, -INF , !P2 ;  /* 0xff80000031317808 */ /* 0x004fe40005000000 */
[----:B------:R-:W-:Y:S02]  /*19e30*/  FSEL R23, R23, -INF , !P2 ;  /* 0xff80000017177808 */ /* 0x000fe40005000000 */
[----:B------:R-:W-:Y:S02]  /*19e40*/  ISETP.GE.AND P2, PT, R5, R70, PT ;  /* 0x000000460500720c */ /* 0x000fe40003f46270 */
[----:B------:R-:W-:Y:S01]  /*19e50*/  MUFU.TANH R33, R33 ;  /* 0x0000002100217308 */ /* 0x000fe20000002400 */
[----:B------:R-:W-:Y:S01]  /*19e60*/  IADD3 R5, R27, 0x20, RZ ;  /* 0x000000201b057810 */ /* 0x000fe20007ffe0ff */
[-C--:B------:R-:W-:Y:S01]  /*19e70*/  FMUL.FTZ R24, R45, R0.reuse ;  /* 0x000000002d187220 */ /* 0x080fe20000410000 */
[----:B------:R-:W-:Y:S01]  /*19e80*/  IADD3 R13, R27, 0x10, RZ ;  /* 0x000000101b0d7810 */ /* 0x000fe20007ffe0ff */
[----:B------:R-:W-:-:S04]  /*19e90*/  FMUL.FTZ R37, R47, R0 ;  /* 0x000000002f257220 */ /* 0x000fc80000410000 */
[----:B------:R-:W2:Y:S01]  /*19ea0*/  MUFU.TANH R35, R35 ;  /* 0x0000002300237308 */ /* 0x000ea20000002400 */
[----:B------:R-:W-:Y:S02]  /*19eb0*/  FSEL R52, R52, -INF , !P1 ;  /* 0xff80000034347808 */ /* 0x000fe40004800000 */
[----:B------:R-:W-:Y:S02]  /*19ec0*/  FSEL R50, R50, -INF , !P1 ;  /* 0xff80000032327808 */ /* 0x000fe40004800000 */
[-C--:B------:R-:W-:Y:S02]  /*19ed0*/  ISETP.GE.AND P1, PT, R5, R70.reuse, PT ;  /* 0x000000460500720c */ /* 0x080fe40003f26270 */
[----:B------:R-:W-:Y:S01]  /*19ee0*/  IADD3 R5, R27, 0x21, RZ ;  /* 0x000000211b057810 */ /* 0x000fe20007ffe0ff */
[----:B------:R-:W-:Y:S01]  /*19ef0*/  MUFU.TANH R36, R36 ;  /* 0x0000002400247308 */ /* 0x000fe20000002400 */
[----:B------:R-:W-:Y:S02]  /*19f00*/  ISETP.GE.AND P6, PT, R13, R70, PT ;  /* 0x000000460d00720c */ /* 0x000fe40003fc6270 */
[----:B------:R-:W-:-:S05]  /*19f10*/  IADD3 R7, R27, 0x28, RZ ;  /* 0x000000281b077810 */ /* 0x000fca0007ffe0ff */
[----:B------:R-:W4:Y:S01]  /*19f20*/  MUFU.TANH R25, R25 ;  /* 0x0000001900197308 */ /* 0x000f220000002400 */
[----:B---3--:R-:W-:Y:S02]  /*19f30*/  FSEL R53, R53, -INF , !P0 ;  /* 0xff80000035357808 */ /* 0x008fe40004000000 */
[----:B------:R-:W-:Y:S02]  /*19f40*/  FSEL R51, R51, -INF , !P0 ;  /* 0xff80000033337808 */ /* 0x000fe40004000000 */
[----:B------:R-:W-:Y:S01]  /*19f50*/  ISETP.GE.AND P0, PT, R5, R70, PT ;  /* 0x000000460500720c */ /* 0x000fe20003f06270 */
[-C--:B------:R-:W-:Y:S01]  /*19f60*/  FMUL.FTZ R76, R76, R0.reuse ;  /* 0x000000004c4c7220 */ /* 0x080fe20000410000 */
[----:B-1----:R-:W-:Y:S01]  /*19f70*/  FSEL R8, R34, -INF , !P6 ;  /* 0xff80000022087808 */ /* 0x002fe20007000000 */
[----:B------:R-:W-:Y:S01]  /*19f80*/  MUFU.TANH R24, R24 ;  /* 0x0000001800187308 */ /* 0x000fe20000002400 */
[----:B------:R-:W-:Y:S01]  /*19f90*/  FSEL R5, R32, -INF , !P6 ;  /* 0xff80000020057808 */ /* 0x000fe20007000000 */
[----:B------:R-:W-:Y:S01]  /*19fa0*/  FMUL.FTZ R77, R77, R0 ;  /* 0x000000004d4d7220 */ /* 0x000fe20000410000 */
[----:B------:R-:W-:Y:S01]  /*19fb0*/  ISETP.GE.AND P6, PT, R7, R70, PT ;  /* 0x000000460700720c */ /* 0x000fe20003fc6270 */
[-C--:B------:R-:W-:Y:S01]  /*19fc0*/  FMUL.FTZ R78, R78, R0.reuse ;  /* 0x000000004e4e7220 */ /* 0x080fe20000410000 */
[----:B------:R-:W-:Y:S01]  /*19fd0*/  IADD3 R7, R27, 0x29, RZ ;  /* 0x000000291b077810 */ /* 0x000fe20007ffe0ff */
[----:B------:R-:W-:-:S02]  /*19fe0*/  FMUL.FTZ R79, R79, R0 ;  /* 0x000000004f4f7220 */ /* 0x000fc40000410000 */
[----:B------:R-:W1:Y:S01]  /*19ff0*/  MUFU.TANH R37, R37 ;  /* 0x0000002500257308 */ /* 0x000e620000002400 */
[-C--:B------:R-:W-:Y:S01]  /*1a000*/  FMUL.FTZ R34, R67, R0.reuse ;  /* 0x0000000043227220 */ /* 0x080fe20000410000 */
[----:B--2---:R-:W-:Y:S01]  /*1a010*/  FSEL R14, R35, -INF , !P4 ;  /* 0xff800000230e7808 */ /* 0x004fe20006000000 */
[-C--:B------:R-:W-:Y:S01]  /*1a020*/  FMUL.FTZ R80, R80, R0.reuse ;  /* 0x0000000050507220 */ /* 0x080fe20000410000 */
[----:B------:R-:W-:Y:S01]  /*1a030*/  FSEL R4, R33, -INF , !P4 ;  /* 0xff80000021047808 */ /* 0x000fe20006000000 */
[----:B------:R-:W-:Y:S01]  /*1a040*/  FMUL.FTZ R81, R81, R0 ;  /* 0x0000000051517220 */ /* 0x000fe20000410000 */
[----:B------:R-:W-:Y:S01]  /*1a050*/  ISETP.GE.AND P4, PT, R7, R70, PT ;  /* 0x000000460700720c */ /* 0x000fe20003f86270 */
[-C--:B------:R-:W-:Y:S01]  /*1a060*/  FMUL.FTZ R82, R82, R0.reuse ;  /* 0x0000000052527220 */ /* 0x080fe20000410000 */
[----:B------:R-:W-:Y:S01]  /*1a070*/  MUFU.TANH R180, R76 ;  /* 0x0000004c00b47308 */ /* 0x000fe20000002400 */
[-C--:B------:R-:W-:Y:S01]  /*1a080*/  FMUL.FTZ R83, R83, R0.reuse ;  /* 0x0000000053537220 */ /* 0x080fe20000410000 */
[----:B------:R-:W-:Y:S01]  /*1a090*/  IADD3 R7, R27, 0x30, RZ ;  /* 0x000000301b077810 */ /* 0x000fe20007ffe0ff */
[----:B------:R-:W-:-:S02]  /*1a0a0*/  FMUL.FTZ R64, R64, R0 ;  /* 0x0000000040407220 */ /* 0x000fc40000410000 */
[-C--:B------:R-:W-:Y:S02]  /*1a0b0*/  FMUL.FTZ R65, R65, R0.reuse ;  /* 0x0000000041417220 */ /* 0x080fe40000410000 */
[-C--:B------:R-:W-:Y:S01]  /*1a0c0*/  FMUL.FTZ R66, R66, R0.reuse ;  /* 0x0000000042427220 */ /* 0x080fe20000410000 */
[----:B------:R-:W-:Y:S01]  /*1a0d0*/  MUFU.TANH R181, R77 ;  /* 0x0000004d00b57308 */ /* 0x000fe20000002400 */
[-C--:B------:R-:W-:Y:S02]  /*1a0e0*/  FMUL.FTZ R16, R16, R0.reuse ;  /* 0x0000000010107220 */ /* 0x080fe40000410000 */
[-C--:B------:R-:W-:Y:S02]  /*1a0f0*/  FMUL.FTZ R17, R17, R0.reuse ;  /* 0x0000000011117220 */ /* 0x080fe40000410000 */
[-C--:B------:R-:W-:Y:S02]  /*1a100*/  FMUL.FTZ R18, R18, R0.reuse ;  /* 0x0000000012127220 */ /* 0x080fe40000410000 */
[----:B------:R-:W-:Y:S01]  /*1a110*/  FMUL.FTZ R19, R19, R0 ;  /* 0x0000000013137220 */ /* 0x000fe20000410000 */
[----:B------:R-:W2:Y:S01]  /*1a120*/  MUFU.TANH R184, R78 ;  /* 0x0000004e00b87308 */ /* 0x000ea20000002400 */
[----:B----4-:R-:W-:-:S02]  /*1a130*/  FSEL R13, R25, -INF , !P3 ;  /* 0xff800000190d7808 */ /* 0x010fc40005800000 */
[----:B------:R-:W-:-:S05]  /*1a140*/  FSEL R9, R36, -INF , !P3 ;  /* 0xff80000024097808 */ /* 0x000fca0005800000 */
[----:B------:R-:W3:Y:S01]  /*1a150*/  MUFU.TANH R185, R79 ;  /* 0x0000004f00b97308 */ /* 0x000ee20000002400 */
[----:B------:R-:W-:Y:S02]  /*1a160*/  ISETP.GE.AND P3, PT, R7, R70, PT ;  /* 0x000000460700720c */ /* 0x000fe40003f66270 */
[----:B------:R-:W-:-:S05]  /*1a170*/  IADD3 R7, R27, 0x31, RZ ;  /* 0x000000311b077810 */ /* 0x000fca0007ffe0ff */
[----:B------:R-:W-:Y:S01]  /*1a180*/  MUFU.TANH R182, R80 ;  /* 0x0000005000b67308 */ /* 0x000fe20000002400 */
[----:B-1----:R-:W-:Y:S02]  /*1a190*/  FSEL R12, R37, -INF , !P2 ;  /* 0xff800000250c7808 */ /* 0x002fe40005000000 */
[----:B------:R-:W-:-:S05]  /*1a1a0*/  FSEL R2, R24, -INF , !P2 ;  /* 0xff80000018027808 */ /* 0x000fca0005000000 */
[----:B------:R-:W-:Y:S01]  /*1a1b0*/  MUFU.TANH R183, R81 ;  /* 0x0000005100b77308 */ /* 0x000fe20000002400 */
[----:B------:R-:W-:-:S07]  /*1a1c0*/  ISETP.GE.AND P2, PT, R7, R70, PT ;  /* 0x000000460700720c */ /* 0x000fce0003f46270 */
[----:B------:R-:W1:Y:S01]  /*1a1d0*/  MUFU.TANH R187, R82 ;  /* 0x0000005200bb7308 */ /* 0x000e620000002400 */
[----:B------:R-:W-:-:S07]  /*1a1e0*/  IADD3 R7, R27, 0x38, RZ ;  /* 0x000000381b077810 */ /* 0x000fce0007ffe0ff */
[----:B------:R-:W4:Y:S08]  /*1a1f0*/  MUFU.TANH R192, R83 ;  /* 0x0000005300c07308 */ /* 0x000f300000002400 */
[----:B------:R-:W-:Y:S08]  /*1a200*/  MUFU.TANH R196, R64 ;  /* 0x0000004000c47308 */ /* 0x000ff00000002400 */
[----:B------:R-:W-:Y:S08]  /*1a210*/  MUFU.TANH R194, R65 ;  /* 0x0000004100c27308 */ /* 0x000ff00000002400 */
[----:B------:R-:W1:Y:S08]  /*1a220*/  MUFU.TANH R190, R66 ;  /* 0x0000004200be7308 */ /* 0x000e700000002400 */
[----:B------:R-:W1:Y:S08]  /*1a230*/  MUFU.TANH R34, R34 ;  /* 0x0000002200227308 */ /* 0x000e700000002400 */
[----:B------:R-:W-:Y:S08]  /*1a240*/  MUFU.TANH R193, R16 ;  /* 0x0000001000c17308 */ /* 0x000ff00000002400 */
[----:B------:R-:W1:Y:S08]  /*1a250*/  MUFU.TANH R33, R18 ;  /* 0x0000001200217308 */ /* 0x000e700000002400 */
[----:B------:R-:W1:Y:S08]  /*1a260*/  MUFU.TANH R32, R19 ;  /* 0x0000001300207308 */ /* 0x000e700000002400 */
[----:B------:R-:W1:Y:S01]  /*1a270*/  MUFU.TANH R191, R17 ;  /* 0x0000001100bf7308 */ /* 0x000e620000002400 */
[----:B------:R-:W-:-:S02]  /*1a280*/  IADD3 R27, R27, 0x39, RZ ;  /* 0x000000391b1b7810 */ /* 0x000fc40007ffe0ff */
[----:B--2---:R-:W-:Y:S02]  /*1a290*/  FSEL R184, R184, -INF , !P1 ;  /* 0xff800000b8b87808 */ /* 0x004fe40004800000 */
[----:B------:R-:W-:Y:S02]  /*1a2a0*/  FSEL R180, R180, -INF , !P1 ;  /* 0xff800000b4b47808 */ /* 0x000fe40004800000 */
[----:B---3--:R-:W-:Y:S02]  /*1a2b0*/  FSEL R185, R185, -INF , !P0 ;  /* 0xff800000b9b97808 */ /* 0x008fe40004000000 */
[----:B------:R-:W-:Y:S01]  /*1a2c0*/  FSEL R181, R181, -INF , !P0 ;  /* 0xff800000b5b57808 */ /* 0x000fe20004000000 */
[----:B------:R-:W-:Y:S01]  /*1a2d0*/  BSSY B1, `(.L_x_2228) ;  /* 0x00000e3000017945 */ /* 0x000fe20003800000 */
[-C--:B------:R-:W-:Y:S02]  /*1a2e0*/  ISETP.GE.AND P1, PT, R7, R70.reuse, PT ;  /* 0x000000460700720c */ /* 0x080fe40003f26270 */
[----:B------:R-:W-:-:S02]  /*1a2f0*/  ISETP.GE.AND P0, PT, R27, R70, PT ;  /* 0x000000461b00720c */ /* 0x000fc40003f06270 */
        /* <DEDUP_REMOVED lines=14> */
[----:B------:R-:W-:Y:S02]  /*1a3e0*/  IADD3 R208, R227, 0x7800, RZ ;  /* 0x00007800e3d07810 */ /* 0x000fe40007ffe0ff */
[----:B-1----:R-:W-:Y:S02]  /*1a3f0*/  FSEL R187, R187, -INF , !P6 ;  /* 0xff800000bbbb7808 */ /* 0x002fe40007000000 */
[----:B------:R-:W-:Y:S02]  /*1a400*/  FSEL R182, R182, -INF , !P6 ;  /* 0xff800000b6b67808 */ /* 0x000fe40007000000 */
[----:B----4-:R-:W-:-:S02]  /*1a410*/  FSEL R192, R192, -INF , !P4 ;  /* 0xff800000c0c07808 */ /* 0x010fc40006000000 */
        /* <DEDUP_REMOVED lines=75> */
.L_x_2231:
[----:B------:R-:W2:Y:S02]  /*1a8d0*/  LD.E R0, [R20.64+0x38] ;  /* 0x0000380614007980 */ /* 0x000ea4000c101900 */
[----:B--2---:R-:W-:-:S04]  /*1a8e0*/  LEA R0, -R0, RZ, 0x6 ;  /* 0x000000ff00007211 */ /* 0x004fc800078e31ff */
[----:B------:R-:W-:Y:S02]  /*1a8f0*/  SHF.R.S32.HI R3, RZ, 0x1f, R0 ;  /* 0x0000001fff037819 */ /* 0x000fe40000011400 */
.L_x_2232:
[----:B------:R-:W-:Y:S05]  /*1a900*/  BSYNC B0 ;  /* 0x0000000000007941 */ /* 0x000fea0003800000 */
.L_x_2230:
        /* <DEDUP_REMOVED lines=127> */
.L_x_2229:
[----:B------:R-:W-:Y:S05]  /*1b100*/  BSYNC B1 ;  /* 0x0000000000017941 */ /* 0x000fea0003800000 */
.L_x_2228:
[----:B------:R-:W2:Y:S01]  /*1b110*/  LD.E R186, [R20.64+0xdc] ;  /* 0x0000dc0614ba7980 */ /* 0x000ea2000c101900 */
[----:B------:R-:W-:-:S02]  /*1b120*/  FMNMX.FTZ R3, R22, R23, !PT ;  /* 0x0000001716037209 */ /* 0x000fc40007810000 */
[----:B-1----:R-:W-:Y:S02]  /*1b130*/  FMNMX.FTZ R7, R48, R49, !PT ;  /* 0x0000003130077209 */ /* 0x002fe40007810000 */
[----:B------:R-:W-:Y:S02]  /*1b140*/  FMNMX.FTZ R0, R50, R3, !PT ;  /* 0x0000000332007209 */ /* 0x000fe40007810000 */
[----:B------:R-:W-:Y:S02]  /*1b150*/  SHF.L.U32 R234, R56, 0x1, RZ ;  /* 0x0000000138ea7819 */ /* 0x000fe400000006ff */
[----:B------:R-:W-:Y:S02]  /*1b160*/  FMNMX.FTZ R0, R51, R0, !PT ;  /* 0x0000000033007209 */ /* 0x000fe40007810000 */
[----:B------:R-:W-:Y:S01]  /*1b170*/  LEA R233, R57, R234, 0x1 ;  /* 0x000000ea39e97211 */ /* 0x000fe200078e08ff */
[----:B------:R-:W-:Y:S01]  /*1b180*/  LDSM.16.MT88.4 R156, [R234+0x10000] ;  /* 0x01000000ea9c783b */ /* 0x000fe20000004200 */
[----:B------:R-:W-:-:S02]  /*1b190*/  FMNMX.FTZ R3, R5, R0, !PT ;  /* 0x0000000005037209 */ /* 0x000fc40007810000 */
[C---:B------:R-:W-:Y:S01]  /*1b1a0*/  LEA R232, R55.reuse, R234, 0x1 ;  /* 0x000000ea37e87211 */ /* 0x040fe200078e08ff */
[----:B------:R-:W-:Y:S01]  /*1b1b0*/  LDSM.16.MT88.4 R148, [R233+0x10000] ;  /* 0x01000000e994783b */ /* 0x000fe20000004200 */
[----:B------:R-:W-:Y:S02]  /*1b1c0*/  FMNMX.FTZ R0, R4, R3, !PT ;  /* 0x0000000304007209 */ /* 0x000fe40007810000 */
[----:B------:R-:W-:Y:S01]  /*1b1d0*/  LEA R231, R55, R233, 0x1 ;  /* 0x000000e937e77211 */ /* 0x000fe200078e08ff */
        /* <DEDUP_REMOVED lines=39> */
[----:B------:R-:W3:Y:S04]  /*1b450*/  SHFL.BFLY PT, R0, R11, 0x2, 0x1f ;  /* 0x0c401f000b007f89 */ /* 0x000ee800000e0000 */
[----:B------:R-:W-:Y:S01]  /*1b460*/  LDSM.16.MT88.4 R28, [R232+0x10800] ;  /* 0x01080000e81c783b */ /* 0x000fe20000004200 */
        /* <DEDUP_REMOVED lines=14> */
[-CC-:B------:R-:W-:Y:S01]  /*1b550*/  FFMA.FTZ R175, R50, R186.reuse, -R195.reuse ;  /* 0x000000ba32af7223 */ /* 0x180fe200000108c3 */
[----:B------:R-:W-:Y:S01]  /*1b560*/  LDSM.16.MT88.4 R20, [R231+0x12800] ;  /* 0x01280000e714783b */ /* 0x000fe20000004200 */
        /* <DEDUP_REMOVED lines=11> */
[-C--:B------:R-:W-:Y:S02]  /*1b620*/  FFMA.FTZ R169, R9, R186.reuse, -R195 ;  /* 0x000000ba09a97223 */ /* 0x080fe400000108c3 */
[----:B------:R-:W-:Y:S01]  /*1b630*/  MUFU.EX2 R175, R175 ;  /* 0x000000af00af7308 */ /* 0x000fe20000000800 */
[----:B------:R-:W-:-:S02]  /*1b640*/  FFMA.FTZ R172, R8, R186, -R35 ;  /* 0x000000ba08ac7223 */ /* 0x000fc40000010823 */
[----:B------:R-:W4:Y:S01]  /*1b650*/  LDSM.16.MT88.4 R8, [R234+0x10800] ;  /* 0x01080000ea08783b */ /* 0x000f220000004200 */
[-C--:B------:R-:W-:Y:S02]  /*1b660*/  FFMA.FTZ R2, R2, R186.reuse, -R195 ;  /* 0x000000ba02027223 */ /* 0x080fe400000108c3 */
        /* <DEDUP_REMOVED lines=271> */
.L_x_2242:
[----:B------:R-:W-:Y:S01]  /*1c760*/  ULDC.64 UR4, c[0x0][0x40] ;  /* 0x0000100000047ab9 */ /* 0x000fe20000000a00 */
[----:B------:R-:W-:Y:S04]  /*1c770*/  DEPBAR.LE SB0, 0x0 ;  /* 0x000080000000791a */ /* 0x000fe80000000000 */
[----:B------:R-:W-:Y:S01]  /*1c780*/  ISETP.NE.U32.AND P0, PT, R248, RZ, PT ;  /* 0x000000fff800720c */ /* 0x000fe20003f05070 */
[----:B------:R-:W-:Y:S03]  /*1c790*/  UIADD3 UR4, UP0, UR4, 0x160, URZ ;  /* 0x0000016004047890 */ /* 0x000fe6000ff1e03f */
[----:B------:R-:W-:Y:S01]  /*1c7a0*/  ISETP.NE.AND.EX P0, PT, R249, RZ, PT, P0 ;  /* 0x000000fff900720c */ /* 0x000fe20003f05300 */
[----:B------:R-:W-:Y:S02]  /*1c7b0*/  UIADD3.X UR5, URZ, UR5, URZ, UP0, !UPT ;  /* 0x000000053f057290 */ /* 0x000fe400087fe43f */
[----:B-1----:R-:W-:Y:S04]  /*1c7c0*/  IMAD.U32 R2, RZ, RZ, UR4 ;  /* 0x00000004ff027e24 */ /* 0x002fe8000f8e00ff */
        /* <DEDUP_REMOVED lines=69> */
.L_x_2235:
[----:B------:R-:W-:Y:S02]  /*1cc20*/  ULDC.64 UR4, c[0x0][0x118] ;  /* 0x0000460000047ab9 */ /* 0x000fe40000000a00 */
[----:B------:R-:W2:Y:S02]  /*1cc30*/  LD.E R8, [R2.64+0x40] ;  /* 0x0000400402087980 */ /* 0x000ea4000c101900 */
[----:B--2---:R-:W-:Y:S04]  /*1cc40*/  LEA R8, -R8, RZ, 0x6 ;  /* 0x000000ff08087211 */ /* 0x004fe800078e31ff */
[----:B------:R-:W-:Y:S02]  /*1cc50*/  SHF.R.S32.HI R4, RZ, 0x1f, R8 ;  /* 0x0000001fff047819 */ /* 0x000fe40000011408 */
.L_x_2236:
[----:B------:R-:W-:Y:S05]  /*1cc60*/  BSYNC B0 ;  /* 0x0000000000007941 */ /* 0x000fea0003800000 */
.L_x_2234:
        /* <DEDUP_REMOVED lines=45> */
[----:B------:R-:W-:Y:S03]  /*1cf40*/  ISETP.GT.AND P0, PT, R252, R239, PT ;  /* 0x000000effc00720c */ /* 0x000fe60003f04270 */
        /* <DEDUP_REMOVED lines=431> */
.L_x_2240:
[----:B------:R-:W-:Y:S02]  /*1ea40*/  ULDC.64 UR4, c[0x0][0x118] ;  /* 0x0000460000047ab9 */ /* 0x000fe40000000a00 */
[----:B------:R-:W2:Y:S02]  /*1ea50*/  LD.E R8, [R2.64+0x38] ;  /* 0x0000380402087980 */ /* 0x000ea4000c101900 */
[----:B--2---:R-:W-:Y:S04]  /*1ea60*/  LEA R8, -R8, RZ, 0x6 ;  /* 0x000000ff08087211 */ /* 0x004fe800078e31ff */
[----:B------:R-:W-:Y:S02]  /*1ea70*/  SHF.R.S32.HI R4, RZ, 0x1f, R8 ;  /* 0x0000001fff047819 */ /* 0x000fe40000011408 */
.L_x_2241:
[----:B------:R-:W-:Y:S05]  /*1ea80*/  BSYNC B0 ;  /* 0x0000000000007941 */ /* 0x000fea0003800000 */
.L_x_2239:
        /* <DEDUP_REMOVED lines=116> */
.L_x_2238:
[----:B--2-4-:R-:W-:Y:S05]  /*1f1d0*/  BSYNC B1 ;  /* 0x0000000000017941 */ /* 0x014fea0003800000 */
.L_x_2237:
        /* <DEDUP_REMOVED lines=58> */
[----:B------:R-:W-:Y:S01]  /*1f580*/  FFMA.FTZ R197, R197, R167, -R180 ;  /* 0x000000a7c5c57223 */ /* 0x000fe200000108b4 */
[----:B------:R-:W-:Y:S01]  /*1f590*/  ISETP.GT.AND P0, PT, R252, R239, PT ;  /* 0x000000effc00720c */ /* 0x000fe20003f04270 */
[-CC-:B------:R-:W-:Y:S02]  /*1f5a0*/  FFMA.FTZ R192, R201, R167.reuse, -R170.reuse ;  /* 0x000000a7c9c07223 */ /* 0x180fe400000108aa */
[-C--:B------:R-:W-:Y:S02]  /*1f5b0*/  FFMA.FTZ R191, R194, R167.reuse, -R170 ;  /* 0x000000a7c2bf7223 */ /* 0x080fe400000108aa */
[-CC-:B------:R-:W-:Y:S02]  /*1f5c0*/  FFMA.FTZ R194, R193, R167.reuse, -R180.reuse ;  /* 0x000000a7c1c27223 */ /* 0x180fe400000108b4 */
[-C--:B------:R-:W-:Y:S01]  /*1f5d0*/  FFMA.FTZ R193, R204, R167.reuse, -R180 ;  /* 0x000000a7ccc17223 */ /* 0x080fe200000108b4 */
[----:B------:R-:W2:Y:S01]  /*1f5e0*/  MUFU.EX2 R0, R0 ;  /* 0x0000000000007308 */ /* 0x000ea20000000800 */
[-CC-:B------:R-:W-:Y:S02]  /*1f5f0*/  FFMA.FTZ R190, R203, R167.reuse, -R170.reuse ;  /* 0x000000a7cbbe7223 */ /* 0x180fe400000108aa */
[-C--:B------:R-:W-:Y:S02]  /*1f600*/  FFMA.FTZ R165, R202, R167.reuse, -R170 ;  /* 0x000000a7caa57223 */ /* 0x080fe400000108aa */
[-CC-:B------:R-:W-:Y:S02]  /*1f610*/  FFMA.FTZ R202, R175, R167.reuse, -R180.reuse ;  /* 0x000000a7afca7223 */ /* 0x180fe400000108b4 */
[-C--:B------:R-:W-:Y:S02]  /*1f620*/  FFMA.FTZ R201, R174, R167.reuse, -R180 ;  /* 0x000000a7aec97223 */ /* 0x080fe400000108b4 */
[-CC-:B------:R-:W-:Y:S01]  /*1f630*/  FFMA.FTZ R203, R173, R167.reuse, -R170.reuse ;  /* 0x000000a7adcb7223 */ /* 0x180fe200000108aa */
[----:B------:R-:W-:Y:S01]  /*1f640*/  MUFU.EX2 R196, R196 ;  /* 0x000000c400c47308 */ /* 0x000fe20000000800 */
[-C--:B------:R-:W-:Y:S02]  /*1f650*/  FFMA.FTZ R204, R172, R167.reuse, -R170 ;  /* 0x000000a7accc7223 */ /* 0x080fe400000108aa */
[--C-:B------:R-:W-:Y:S01]  /*1f660*/  FFMA.FTZ R198, R198, R167, -R180.reuse ;  /* 0x000000a7c6c67223 */ /* 0x100fe200000108b4 */
[----:B------:R-:W-:Y:S01]  /*1f670*/  LDSM.16.MT88.4 R172, [R233+0x14800] ;  /* 0x01480000e9ac783b */ /* 0x000fe20000004200 */
        /* <DEDUP_REMOVED lines=19> */
[C---:B------:R-:W-:Y:S01]  /*1f7b0*/  FMUL.FTZ R26, R0.reuse, R142 ;  /* 0x0000008e001a7220 */ /* 0x040fe20000410000 */
        /* <DEDUP_REMOVED lines=42> */
[----:B------:R-:W-:Y:S02]  /*1fa60*/  FFMA.FTZ R178, R178, R167, -R180 ;  /* 0x000000a7b2b27223 */ /* 0x000fe400000108b4 */
        /* <DEDUP_REMOVED lines=9> */
[C---:B------:R-:W-:Y:S03]  /*1fb00*/  FMUL.FTZ R14, R0.reuse, R154 ;  /* 0x0000009a000e7220 */ /* 0x040fe60000410000 */
[----:B------:R-:W-:Y:S01]  /*1fb10*/  MUFU.EX2 R203, R203 ;  /* 0x000000cb00cb7308 */ /* 0x000fe20000000800 */
[C---:B------:R-:W-:Y:S02]  /*1fb20*/  FMUL.FTZ R15, R0.reuse, R155 ;  /* 0x0000009b000f7220 */ /* 0x040fe40000410000 */
[----:B------:R-:W2:Y:S01]  /*1fb30*/  LDSM.16.MT88.4 R152, [R231+0x10000] ;  /* 0x01000000e798783b */ /* 0x000ea20000004200 */
[----:B------:R-:W-:Y:S02]  /*1fb40*/  FMUL.FTZ R63, R0, R63 ;  /* 0x0000003f003f7220 */ /* 0x000fe40000410000 */
[C---:B------:R-:W-:Y:S02]  /*1fb50*/  FMUL.FTZ R64, R2.reuse, R64 ;  /* 0x0000004002407220 */ /* 0x040fe40000410000 */
[C---:B------:R-:W-:Y:S02]  /*1fb60*/  HMMA.16816.F32.BF16 R12, R160.reuse, R20, R12 ;  /* 0x00000014a00c723c */ /* 0x040fe4000004180c */
[----:B------:R-:W-:Y:S01]  /*1fb70*/  MUFU.EX2 R204, R204 ;  /* 0x000000cc00cc7308 */ /* 0x000fe20000000800 */
        /* <DEDUP_REMOVED lines=8> */
[----:B------:R-:W3:Y:S01]  /*1fc00*/  LDSM.16.MT88.4 R144, [R234+0x12000] ;  /* 0x01200000ea90783b */ /* 0x000ee20000004200 */
        /* <DEDUP_REMOVED lines=89> */
[-CC-:B------:R-:W-:Y:S02]  /*201a0*/  FFMA.FTZ R199, R199, R167.reuse, -R170.reuse ;  /* 0x000000a7c7c77223 */ /* 0x180fe400000108aa */
[----:B------:R-:W-:Y:S02]  /*201b0*/  FFMA.FTZ R200, R200, R167, -R170 ;  /* 0x000000a7c8c87223 */ /* 0x000fe400000108aa */
[C---:B----4-:R-:W-:Y:S02]  /*201c0*/  HMMA.16816.F32.BF16 R108, R160.reuse, R140, R108 ;  /* 0x0000008ca06c723c */ /* 0x050fe4000004186c */
[----:B------:R-:W-:Y:S02]  /*201d0*/  MUFU.EX2 R199, R199 ;  /* 0x000000c700c77308 */ /* 0x000fe40000000800 */
[C---:B------:R-:W-:Y:S02]  /*201e0*/  FMUL.FTZ R120, R2.reuse, R120 ;  /* 0x0000007802787220 */ /* 0x040fe40000410000 */
[----:B------:R-:W-:Y:S02]  /*201f0*/  FMUL.FTZ R121, R2, R121 ;  /* 0x0000007902797220 */ /* 0x000fe40000410000 */
[C---:B------:R-:W-:Y:S01]  /*20200*/  HMMA.16816.F32.BF16 R112, R160.reuse, R142, R112 ;  /* 0x0000008ea070723c */ /* 0x040fe20000041870 */
[----:B------:R-:W4:Y:S03]  /*20210*/  LDSM.16.MT88.4 R140, [R234+0x10800] ;  /* 0x01080000ea8c783b */ /* 0x000f260000004200 */
[C---:B------:R-:W-:Y:S01]  /*20220*/  FMUL.FTZ R122, R0.reuse, R122 ;  /* 0x0000007a007a7220 */ /* 0x040fe20000410000 */
[----:B------:R-:W5:Y:S01]  /*20230*/  MUFU.EX2 R200, R200 ;  /* 0x000000c800c87308 */ /* 0x000f620000000800 */
        /* <DEDUP_REMOVED lines=12> */
[----:B------:R-:W-:Y:S01]  /*20300*/  FMUL.FTZ R131, R0, R131 ;  /* 0x0000008300837220 */ /* 0x000fe20000410000 */
[----:B-1----:R-:W-:Y:S01]  /*20310*/  F2FP.BF16.PACK_AB R132, R198, R197 ;  /* 0x000000c5c684723e */ /* 0x002fe200000010ff */
[----:B------:R-:W-:Y:S01]  /*20320*/  FFMA.FTZ R183, R183, R167, -R180 ;  /* 0x000000a7b7b77223 */ /* 0x000fe200000108b4 */
[----:B-----5:R-:W-:Y:S03]  /*20330*/  F2FP.BF16.PACK_AB R133, R200, R199 ;  /* 0x000000c7c885723e */ /* 0x020fe600000010ff */
[-C--:B------:R-:W-:Y:S01]  /*20340*/  FFMA.FTZ R182, R182, R167.reuse, -R170 ;  /* 0x000000a7b6b67223 */ /* 0x080fe200000108aa */
[----:B------:R-:W-:Y:S01]  /*20350*/  HMMA.16816.F32.BF16 R128, R160, R134, R128 ;  /* 0x00000086a080723c */ /* 0x000fe20000041880 */
[----:B------:R-:W1:Y:S02]  /*20360*/  LDSM.16.MT88.4 R160, [R232+0x12800] ;  /* 0x01280000e8a0783b */ /* 0x000e640000004200 */
[-CC-:B------:R-:W-:Y:S02]  /*20370*/  FFMA.FTZ R205, R205, R167.reuse, -R180.reuse ;  /* 0x000000a7cdcd7223 */ /* 0x180fe400000108b4 */
[-C--:B------:R-:W-:Y:S02]  /*20380*/  FFMA.FTZ R206, R187, R167.reuse, -R180 ;  /* 0x000000a7bbce7223 */ /* 0x080fe400000108b4 */
[----:B------:R-:W-:Y:S01]  /*20390*/  F2FP.BF16.PACK_AB R134, R201, R202 ;  /* 0x000000cac986723e */ /* 0x000fe200000010ff */
[--C-:B------:R-:W-:Y:S01]  /*203a0*/  FFMA.FTZ R207, R186, R167, -R170.reuse ;  /* 0x000000a7bacf7223 */ /* 0x100fe200000108aa */
[----:B------:R-:W-:Y:S01]  /*203b0*/  F2FP.BF16.PACK_AB R135, R204, R203 ;  /* 0x000000cbcc87723e */ /* 0x000fe200000010ff */
[----:B------:R-:W-:Y:S02]  /*203c0*/  MUFU.EX2 R187, R182 ;  /* 0x000000b600bb7308 */ /* 0x000fe40000000800 */
[-CC-:B------:R-:W-:Y:S02]  /*203d0*/  FFMA.FTZ R185, R185, R167.reuse, -R170.reuse ;  /* 0x000000a7b9b97223 */ /* 0x180fe400000108aa */
[-C--:B------:R-:W-:Y:S02]  /*203e0*/  FFMA.FTZ R181, R181, R167.reuse, -R170 ;  /* 0x000000a7b5b57223 */ /* 0x080fe400000108aa */
[C---:B----4-:R-:W-:Y:S04]  /*203f0*/  HMMA.16816.F32.BF16 R4, R132.reuse, R140, R4 ;  /* 0x0000008c8404723c */ /* 0x050fe80000041804 */
[----:B------:R-:W-:Y:S01]  /*20400*/  MUFU.EX2 R181, R181 ;  /* 0x000000b500b57308 */ /* 0x000fe20000000800 */
[-CC-:B------:R-:W-:Y:S02]  /*20410*/  FFMA.FTZ R184, R184, R167.reuse, -R180.reuse ;  /* 0x000000a7b8b87223 */ /* 0x180fe400000108b4 */
[-CC-:B------:R-:W-:Y:S01]  /*20420*/  FFMA.FTZ R177, R177, R167.reuse, -R180.reuse ;  /* 0x000000a7b1b17223 */ /* 0x180fe200000108b4 */
[C---:B------:R-:W-:Y:S01]  /*20430*/  HMMA.16816.F32.BF16 R8, R132.reuse, R142, R8 ;  /* 0x0000008e8408723c */ /* 0x040fe20000041808 */
[----:B------:R-:W3:Y:S03]  /*20440*/  LDSM.16.MT88.4 R140, [R231+0x12800] ;  /* 0x01280000e78c783b */ /* 0x000ee60000004200 */
[-C--:B------:R-:W-:Y:S02]  /*20450*/  FFMA.FTZ R180, R176, R167.reuse, -R180 ;  /* 0x000000a7b0b47223 */ /* 0x080fe400000108b4 */
[----:B------:R-:W-:Y:S01]  /*20460*/  MUFU.EX2 R186, R184 ;  /* 0x000000b800ba7308 */ /* 0x000fe20000000800 */
[-CC-:B------:R-:W-:Y:S01]  /*20470*/  FFMA.FTZ R171, R171, R167.reuse, -R170.reuse ;  /* 0x000000a7abab7223 */ /* 0x180fe200000108aa */
[C---:B--2---:R-:W-:Y:S04]  /*20480*/  HMMA.16816.F32.BF16 R12, R132.reuse, R136, R12 ;  /* 0x00000088840c723c */ /* 0x044fe8000004180c */
[-CC-:B------:R-:W-:Y:S02]  /*20490*/  FFMA.FTZ R169, R169, R167.reuse, -R170.reuse ;  /* 0x000000a7a9a97223 */ /* 0x180fe400000108aa */
[-CC-:B------:R-:W-:Y:S02]  /*204a0*/  FFMA.FTZ R168, R168, R167.reuse, -R170.reuse ;  /* 0x000000a7a8a87223 */ /* 0x180fe400000108aa */
[C---:B------:R-:W-:Y:S01]  /*204b0*/  HMMA.16816.F32.BF16 R16, R132.reuse, R138, R16 ;  /* 0x0000008a8410723c */ /* 0x040fe20000041810 */
[----:B------:R-:W2:Y:S01]  /*204c0*/  LDSM.16.MT88.4 R136, [R234+0x14800] ;  /* 0x01480000ea88783b */ /* 0x000ea20000004200 */
[----:B------:R-:W-:Y:S02]  /*204d0*/  MUFU.EX2 R184, R178 ;  /* 0x000000b200b87308 */ /* 0x000fe40000000800 */
[----:B------:R-:W-:Y:S02]  /*204e0*/  FFMA.FTZ R170, R166, R167, -R170 ;  /* 0x000000a7a6aa7223 */ /* 0x000fe400000108aa */
[----:B------:R-:W-:Y:S02]  /*204f0*/  FFMA.FTZ R192, R0, R251, R192 ;  /* 0x000000fb00c07223 */ /* 0x000fe400000100c0 */
[C---:B------:R-:W-:Y:S04]  /*20500*/  HMMA.16816.F32.BF16 R20, R132.reuse, R144, R20 ;  /* 0x000000908414723c */ /* 0x040fe80000041814 */
[----:B------:R-:W-:Y:S01]  /*20510*/  MUFU.EX2 R185, R185 ;  /* 0x000000b900b97308 */ /* 0x000fe20000000800 */
[----:B------:R-:W-:Y:S03]  /*20520*/  FADD.FTZ R191, R191, R192 ;  /* 0x000000c0bfbf7221 */ /* 0x000fe60000010000 */
[C---:B------:R-:W-:Y:S01]  /*20530*/  HMMA.16816.F32.BF16 R24, R132.reuse, R146, R24 ;  /* 0x000000928418723c */ /* 0x040fe20000041818 */
[----:B------:R-:W4:Y:S03]  /*20540*/  LDSM.16.MT88.4 R144, [R232+0x14800] ;  /* 0x01480000e890783b */ /* 0x000f260000004200 */
[----:B------:R-:W-:Y:S02]  /*20550*/  FADD.FTZ R0, R190, R191 ;  /* 0x000000bfbe007221 */ /* 0x000fe40000010000 */
[----:B------:R-:W-:Y:S02]  /*20560*/  MUFU.EX2 R205, R205 ;  /* 0x000000cd00cd7308 */ /* 0x000fe40000000800 */
[C---:B------:R-:W-:Y:S04]  /*20570*/  HMMA.16816.F32.BF16 R28, R132.reuse, R148, R28 ;  /* 0x00000094841c723c */ /* 0x040fe8000004181c */
[----:B------:R-:W-:Y:S01]  /*20580*/  FADD.FTZ R0, R165, R0 ;  /* 0x00000000a5007221 */ /* 0x000fe20000010000 */
[----:B------:R-:W-:Y:S03]  /*20590*/  MOV R165, R164 ;  /* 0x000000a400a57202 */ /* 0x000fe60000000f00 */
[C---:B------:R-:W-:Y:S01]  /*205a0*/  HMMA.16816.F32.BF16 R32, R132.reuse, R150, R32 ;  /* 0x000000968420723c */ /* 0x040fe20000041820 */
[----:B------:R-:W5:Y:S01]  /*205b0*/  LDSM.16.MT88.4 R148, [R231+0x14800] ;  /* 0x01480000e794783b */ /* 0x000f620000004200 */
[----:B------:R-:W-:Y:S02]  /*205c0*/  MUFU.EX2 R206, R206 ;  /* 0x000000ce00ce7308 */ /* 0x000fe40000000800 */
[----:B------:R-:W-:Y:S04]  /*205d0*/  FADD.FTZ R199, R199, R0 ;  /* 0x00000000c7c77221 */ /* 0x000fe80000010000 */
[C---:B------:R-:W-:Y:S04]  /*205e0*/  HMMA.16816.F32.BF16 R36, R132.reuse, R152, R36 ;  /* 0x000000988424723c */ /* 0x040fe80000041824 */
[----:B------:R-:W1:Y:S01]  /*205f0*/  MUFU.EX2 R153, R183 ;  /* 0x000000b700997308 */ /* 0x000e620000000800 */
[----:B------:R-:W-:Y:S03]  /*20600*/  FADD.FTZ R200, R200, R199 ;  /* 0x000000c7c8c87221 */ /* 0x000fe60000010000 */
[C---:B------:R-:W-:Y:S04]  /*20610*/  HMMA.16816.F32.BF16 R40, R132.reuse, R154, R40 ;  /* 0x0000009a8428723c */ /* 0x040fe80000041828 */
[----:B------:R-:W-:Y:S02]  /*20620*/  FADD.FTZ R203, R203, R200 ;  /* 0x000000c8cbcb7221 */ /* 0x000fe40000010000 */
[----:B------:R-:W-:Y:S02]  /*20630*/  MUFU.EX2 R183, R168 ;  /* 0x000000a800b77308 */ /* 0x000fe40000000800 */
[C---:B------:R-:W-:Y:S04]  /*20640*/  HMMA.16816.F32.BF16 R44, R132.reuse, R156, R44 ;  /* 0x0000009c842c723c */ /* 0x040fe8000004182c */
[----:B------:R-:W-:Y:S04]  /*20650*/  FADD.FTZ R204, R204, R203 ;  /* 0x000000cbcccc7221 */ /* 0x000fe80000010000 */
[C---:B------:R-:W-:Y:S01]  /*20660*/  HMMA.16816.F32.BF16 R48, R132.reuse, R158, R48 ;  /* 0x0000009e8430723c */ /* 0x040fe20000041830 */
[----:B------:R-:W-:Y:S01]  /*20670*/  LDSM.16.MT88.4 R156, [R234+0x13000] ;  /* 0x01300000ea9c783b */ /* 0x000fe20000004200 */
[----:B------:R-:W2:Y:S02]  /*20680*/  MUFU.EX2 R207, R207 ;  /* 0x000000cf00cf7308 */ /* 0x000ea40000000800 */
[----:B-1----:R-:W-:Y:S04]  /*20690*/  MOV R182, R153 ;  /* 0x0000009900b67202 */ /* 0x002fe80000000f00 */
[C---:B------:R-:W-:Y:S01]  /*206a0*/  HMMA.16816.F32.BF16 R52, R132.reuse, R160, R52 ;  /* 0x000000a08434723c */ /* 0x040fe20000041834 */
[----:B------:R-:W-:Y:S03]  /*206b0*/  LDSM.16.MT88.4 R152, [R232+0x11000] ;  /* 0x01100000e898783b */ /* 0x000fe60000004200 */
[----:B------:R-:W-:Y:S04]  /*206c0*/  MUFU.EX2 R166, R170 ;  /* 0x000000aa00a67308 */ /* 0x000fe80000000800 */
[C---:B------:R-:W-:Y:S01]  /*206d0*/  HMMA.16816.F32.BF16 R56, R132.reuse, R162, R56 ;  /* 0x000000a28438723c */ /* 0x040fe20000041838 */
[----:B------:R-:W-:Y:S07]  /*206e0*/  LDSM.16.MT88.4 R160, [R232+0x13000] ;  /* 0x01300000e8a0783b */ /* 0x000fee0000004200 */
[C---:B---3--:R-:W-:Y:S04]  /*206f0*/  HMMA.16816.F32.BF16 R60, R132.reuse, R140, R60 ;  /* 0x0000008c843c723c */ /* 0x048fe8000004183c */
[----:B--2---:R-:W-:Y:S04]  /*20700*/  FADD.FTZ R0, R207, R204 ;  /* 0x000000cccf007221 */ /* 0x004fe80000010000 */
        /* <DEDUP_REMOVED lines=51> */
[----:B------:R-:W-:Y:S04]  /*20a40*/  MUFU.EX2 R160, R169 ;  /* 0x000000a900a07308 */ /* 0x000fe80000000800 */
[----:B------:R-:W-:Y:S01]  /*20a50*/  MOV R163, R185 ;  /* 0x000000b900a37202 */ /* 0x000fe20000000f00 */
[C---:B------:R-:W-:Y:S04]  /*20a60*/  HMMA.16816.F32.BF16 R60, R132.reuse, R172, R60 ;  /* 0x000000ac843c723c */ /* 0x040fe8000004183c */
[----:B------:R-:W-:Y:S01]  /*20a70*/  MOV R162, R187 ;  /* 0x000000bb00a27202 */ /* 0x000fe20000000f00 */
[----:B------:R-:W-:Y:S03]  /*20a80*/  MUFU.EX2 R185, R171 ;  /* 0x000000ab00b97308 */ /* 0x000fe60000000800 */
[C---:B------:R-:W-:Y:S01]  /*20a90*/  HMMA.16816.F32.BF16 R64, R132.reuse, R174, R64 ;  /* 0x000000ae8440723c */ /* 0x040fe20000041840 */
[----:B------:R-:W-:Y:S06]  /*20aa0*/  LDSM.16.MT88.4 R172, [R233+0x11800] ;  /* 0x01180000e9ac783b */ /* 0x000fec0000004200 */
[----:B------:R-:W-:Y:S01]  /*20ab0*/  MUFU.EX2 R187, R177 ;  /* 0x000000b100bb7308 */ /* 0x000fe20000000800 */
[C---:B-1----:R-:W-:Y:S08]  /*20ac0*/  HMMA.16816.F32.BF16 R68, R132.reuse, R136, R68 ;  /* 0x000000888444723c */ /* 0x042ff00000041844 */
[C---:B------:R-:W-:Y:S01]  /*20ad0*/  HMMA.16816.F32.BF16 R72, R132.reuse, R138, R72 ;  /* 0x0000008a8448723c */ /* 0x040fe20000041848 */
[----:B------:R-:W1:Y:S01]  /*20ae0*/  LDSM.16.MT88.4 R136, [R234+0x17000] ;  /* 0x01700000ea88783b */ /* 0x000e620000004200 */
[----:B------:R-:W5:Y:S06]  /*20af0*/  MUFU.EX2 R177, R180 ;  /* 0x000000b400b17308 */ /* 0x000f6c0000000800 */
[C---:B----4-:R-:W-:Y:S08]  /*20b00*/  HMMA.16816.F32.BF16 R76, R132.reuse, R140, R76 ;  /* 0x0000008c844c723c */ /* 0x050ff0000004184c */
[C---:B------:R-:W-:Y:S01]  /*20b10*/  HMMA.16816.F32.BF16 R80, R132.reuse, R142, R80 ;  /* 0x0000008e8450723c */ /* 0x040fe20000041850 */
[----:B------:R-:W4:Y:S07]  /*20b20*/  LDSM.16.MT88.4 R140, [R231+0x17000] ;  /* 0x01700000e78c783b */ /* 0x000f2e0000004200 */
[C---:B--2---:R-:W-:Y:S04]  /*20b30*/  HMMA.16816.F32.BF16 R84, R132.reuse, R144, R84 ;  /* 0x000000908454723c */ /* 0x044fe80000041854 */
[----:B-----5:R-:W-:Y:S02]  /*20b40*/  MOV R167, R177 ;  /* 0x000000b100a77202 */ /* 0x020fe40000000f00 */
[----:B------:R-:W-:Y:S02]  /*20b50*/  LDSM.16.MT88.4 R176, [R232+0x11800] ;  /* 0x01180000e8b0783b */ /* 0x000fe40000004200 */
[C---:B------:R-:W-:Y:S06]  /*20b60*/  HMMA.16816.F32.BF16 R88, R132.reuse, R146, R88 ;  /* 0x000000928458723c */ /* 0x040fec0000041858 */
[----:B------:R-:W2:Y:S02]  /*20b70*/  LDSM.16.MT88.4 R144, [R234+0x11800] ;  /* 0x01180000ea90783b */ /* 0x000ea40000004200 */
        /* <DEDUP_REMOVED lines=10> */
[----:B------:R-:W-:Y:S04]  /*20c20*/  MOV R139, R182 ;  /* 0x000000b6008b7202 */ /* 0x000fe80000000f00 */
[C---:B------:R-:W-:Y:S08]  /*20c30*/  HMMA.16816.F32.BF16 R112, R132.reuse, R154, R112 ;  /* 0x0000009a8470723c */ /* 0x040ff00000041870 */
[C---:B------:R-:W-:Y:S08]  /*20c40*/  HMMA.16816.F32.BF16 R116, R132.reuse, R156, R116 ;  /* 0x0000009c8474723c */ /* 0x040ff00000041874 */
[C---:B------:R-:W-:Y:S08]  /*20c50*/  HMMA.16816.F32.BF16 R120, R132.reuse, R158, R120 ;  /* 0x0000009e8478723c */ /* 0x040ff00000041878 */
[C---:B----4-:R-:W-:Y:S07]  /*20c60*/  HMMA.16816.F32.BF16 R124, R132.reuse, R140, R124 ;  /* 0x0000008c847c723c */ /* 0x050fee000004187c */
[----:B------:R-:W-:Y:S01]  /*20c70*/  MOV R140, R183 ;  /* 0x000000b7008c7202 */ /* 0x000fe20000000f00 */
[----:B------:R-:W-:Y:S01]  /*20c80*/  HMMA.16816.F32.BF16 R128, R132, R142, R128 ;  /* 0x0000008e8480723c */ /* 0x000fe20000041880 */
[----:B------:R-:W1:Y:S03]  /*20c90*/  LDSM.16.MT88.4 R180, [R231+0x11800] ;  /* 0x01180000e7b4783b */ /* 0x000e660000004200 */
[----:B------:R-:W-:Y:S02]  /*20ca0*/  MOV R141, R184 ;  /* 0x000000b8008d7202 */ /* 0x000fe40000000f00 */
[----:B------:R-:W-:Y:S02]  /*20cb0*/  F2FP.BF16.PACK_AB R171, R166, R140 ;  /* 0x0000008ca6ab723e */ /* 0x000fe400000010ff */
[----:B------:R-:W-:Y:S04]  /*20cc0*/  MOV R142, R185 ;  /* 0x000000b9008e7202 */ /* 0x000fe80000000f00 */
[----:B------:R-:W-:Y:S02]  /*20cd0*/  MOV R135, R187 ;  /* 0x000000bb00877202 */ /* 0x000fe40000000f00 */
[----:B------:R-:W-:Y:S02]  /*20ce0*/  F2FP.BF16.PACK_AB R169, R136, R142 ;  /* 0x0000008e88a9723e */ /* 0x000fe400000010ff */
[----:B------:R-:W-:Y:S02]  /*20cf0*/  F2FP.BF16.PACK_AB R168, R137, R135 ;  /* 0x0000008789a8723e */ /* 0x000fe400000010ff */
[----:B------:R-:W-:Y:S02]  /*20d00*/  F2FP.BF16.PACK_AB R170, R167, R141 ;  /* 0x0000008da7aa723e */ /* 0x000fe400000010ff */
[----:B------:R-:W-:Y:S02]  /*20d10*/  MOV R143, R186 ;  /* 0x000000ba008f7202 */ /* 0x000fe40000000f00 */
[----:B------:R-:W3:Y:S03]  /*20d20*/  LDSM.16.MT88.4 R184, [R234+0x13800] ;  /* 0x01380000eab8783b */ /* 0x000ee60000004200 */
[C---:B--2---:R-:W-:Y:S05]  /*20d30*/  HMMA.16816.F32.BF16 R160, R168.reuse, R144, R4 ;  /* 0x00000090a8a0723c */ /* 0x044fea0000041804 */
[----:B------:R-:W2:Y:S03]  /*20d40*/  LDSM.16.MT88.4 R4, [R233+0x13800] ;  /* 0x01380000e904783b */ /* 0x000ea60000004200 */
[C---:B------:R-:W-:Y:S05]  /*20d50*/  HMMA.16816.F32.BF16 R156, R168.reuse, R146, R8 ;  /* 0x00000092a89c723c */ /* 0x040fea0000041808 */
[----:B------:R-:W4:Y:S03]  /*20d60*/  LDSM.16.MT88.4 R8, [R232+0x13800] ;  /* 0x01380000e808783b */ /* 0x000f260000004200 */
[C---:B------:R-:W-:Y:S05]  /*20d70*/  HMMA.16816.F32.BF16 R152, R168.reuse, R172, R12 ;  /* 0x000000aca898723c */ /* 0x040fea000004180c */
[----:B------:R-:W5:Y:S02]  /*20d80*/  LDSM.16.MT88.4 R12, [R231+0x13800] ;  /* 0x01380000e70c783b */ /* 0x000f640000004200 */
[----:B------:R-:W-:Y:S02]  /*20d90*/  MOV R172, R148 ;  /* 0x0000009400ac7202 */ /* 0x000fe40000000f00 */
[----:B------:R-:W-:Y:S02]  /*20da0*/  MOV R173, R149 ;  /* 0x0000009500ad7202 */ /* 0x000fe40000000f00 */
[C---:B------:R-:W-:Y:S02]  /*20db0*/  HMMA.16816.F32.BF16 R148, R168.reuse, R174, R16 ;  /* 0x000000aea894723c */ /* 0x040fe40000041810 */
[----:B------:R-:W2:Y:S05]  /*20dc0*/  LDSM.16.MT88.4 R16, [R234+0x15800] ;  /* 0x01580000ea10783b */ /* 0x000eaa0000004200 */
[----:B------:R-:W-:Y:S01]  /*20dd0*/  MOV R174, R142 ;  /* 0x0000008e00ae7202 */ /* 0x000fe20000000f00 */
[C---:B------:R-:W-:Y:S02]  /*20de0*/  HMMA.16816.F32.BF16 R144, R168.reuse, R176, R20 ;  /* 0x000000b0a890723c */ /* 0x040fe40000041814 */
[----:B------:R-:W2:Y:S02]  /*20df0*/  LDSM.16.MT88.4 R20, [R233+0x15800] ;  /* 0x01580000e914783b */ /* 0x000ea40000004200 */
[----:B------:R-:W-:Y:S03]  /*20e00*/  MOV R175, R143 ;  /* 0x0000008f00af7202 */ /* 0x000fe60000000f00 */
[----:B------:R-:W-:Y:S02]  /*20e10*/  MOV R177, R140 ;  /* 0x0000008c00b17202 */ /* 0x000fe40000000f00 */
[----:B------:R-:W-:Y:S02]  /*20e20*/  MOV R176, R141 ;  /* 0x0000008d00b07202 */ /* 0x000fe40000000f00 */
[C---:B------:R-:W-:Y:S07]  /*20e30*/  HMMA.16816.F32.BF16 R140, R168.reuse, R178, R24 ;  /* 0x000000b2a88c723c */ /* 0x040fee0000041818 */
[----:B------:R-:W-:Y:S02]  /*20e40*/  MOV R24, R138 ;  /* 0x0000008a00187202 */ /* 0x000fe40000000f00 */
[----:B------:R-:W-:Y:S03]  /*20e50*/  MOV R25, R139 ;  /* 0x0000008b00197202 */ /* 0x000fe60000000f00 */
[----:B------:R-:W-:Y:S02]  /*20e60*/  MOV R26, R136 ;  /* 0x00000088001a7202 */ /* 0x000fe40000000f00 */
[----:B------:R-:W-:Y:S02]  /*20e70*/  MOV R27, R137 ;  /* 0x00000089001b7202 */ /* 0x000fe40000000f00 */
[C---:B-1----:R-:W-:Y:S01]  /*20e80*/  HMMA.16816.F32.BF16 R136, R168.reuse, R180, R28 ;  /* 0x000000b4a888723c */ /* 0x042fe2000004181c */
[----:B------:R-:W-:Y:S02]  /*20e90*/  LDSM.16.MT88.4 R28, [R231+0x15800] ;  /* 0x01580000e71c783b */ /* 0x000fe40000004200 */
[----:B------:R-:W-:Y:S02]  /*20ea0*/  MOV R179, R26 ;  /* 0x0000001a00b37202 */ /* 0x000fe40000000f00 */
[----:B------:R-:W-:Y:S02]  /*20eb0*/  MOV R178, R27 ;  /* 0x0000001b00b27202 */ /* 0x000fe40000000f00 */
[----:B------:R-:W-:Y:S02]  /*20ec0*/  MOV R180, R135 ;  /* 0x0000008700b47202 */ /* 0x000fe40000000f00 */
[C---:B------:R-:W-:Y:S01]  /*20ed0*/  HMMA.16816.F32.BF16 R132, R168.reuse, R182, R32 ;  /* 0x000000b6a884723c */ /* 0x040fe20000041820 */
[----:B------:R-:W-:Y:S02]  /*20ee0*/  LDSM.16.MT88.4 R32, [R234+0x17800] ;  /* 0x01780000ea20783b */ /* 0x000fe40000004200 */
[----:B------:R-:W-:Y:S04]  /*20ef0*/  MOV R181, R174 ;  /* 0x000000ae00b57202 */ /* 0x000fe80000000f00 */
[----:B------:R-:W-:Y:S01]  /*20f00*/  MOV R183, R24 ;  /* 0x0000001800b77202 */ /* 0x000fe20000000f00 */
[C---:B---3--:R-:W-:Y:S04]  /*20f10*/  HMMA.16816.F32.BF16 R36, R168.reuse, R184, R36 ;  /* 0x000000b8a824723c */ /* 0x048fe80000041824 */
[----:B------:R-:W-:Y:S02]  /*20f20*/  MOV R182, R25 ;  /* 0x0000001900b67202 */ /* 0x000fe40000000f00 */
[----:B------:R-:W1:Y:S01]  /*20f30*/  LDSM.16.MT88.4 R24, [R232+0x15800] ;  /* 0x01580000e818783b */ /* 0x000e620000004200 */
[----:B------:R-:W-:Y:S01]  /*20f40*/  MOV R184, R175 ;  /* 0x000000af00b87202 */ /* 0x000fe20000000f00 */
[C---:B------:R-:W-:Y:S04]  /*20f50*/  HMMA.16816.F32.BF16 R40, R168.reuse, R186, R40 ;  /* 0x000000baa828723c */ /* 0x040fe80000041828 */
[----:B------:R-:W-:Y:S02]  /*20f60*/  MOV R185, R172 ;  /* 0x000000ac00b97202 */ /* 0x000fe40000000f00 */
[----:B------:R-:W3:Y:S01]  /*20f70*/  LDL.LU R186, [R1] ;  /* 0x0000000001ba7983 */ /* 0x000ee20000300800 */
[----:B------:R-:W-:Y:S01]  /*20f80*/  MOV R187, R173 ;  /* 0x000000ad00bb7202 */ /* 0x000fe20000000f00 */
[C---:B--2---:R-:W-:Y:S02]  /*20f90*/  HMMA.16816.F32.BF16 R44, R168.reuse, R4, R44 ;  /* 0x00000004a82c723c */ /* 0x044fe4000004182c */
[----:B------:R-:W2:Y:S02]  /*20fa0*/  LDSM.16.MT88.4 R172, [R233+0x17800] ;  /* 0x01780000e9ac783b */ /* 0x000ea40000004200 */
[----:B------:R-:W-:Y:S04]  /*20fb0*/  FADD.FTZ R0, R187, R0 ;  /* 0x00000000bb007221 */ /* 0x000fe80000010000 */
[C---:B------:R-:W-:Y:S02]  /*20fc0*/  HMMA.16816.F32.BF16 R48, R168.reuse, R6, R48 ;  /* 0x00000006a830723c */ /* 0x040fe40000041830 */
[----:B------:R-:W1:Y:S02]  /*20fd0*/  LDSM.16.MT88.4 R4, [R232+0x17800] ;  /* 0x01780000e804783b */ /* 0x000e640000004200 */
[----:B------:R-:W-:Y:S04]  /*20fe0*/  FADD.FTZ R0, R185, R0 ;  /* 0x00000000b9007221 */ /* 0x000fe80000010000 */
[C---:B----4-:R-:W-:Y:S04]  /*20ff0*/  HMMA.16816.F32.BF16 R52, R168.reuse, R8, R52 ;  /* 0x00000008a834723c */ /* 0x050fe80000041834 */
[----:B------:R-:W-:Y:S04]  /*21000*/  FADD.FTZ R0, R183, R0 ;  /* 0x00000000b7007221 */ /* 0x000fe80000010000 */
[C---:B------:R-:W-:Y:S01]  /*21010*/  HMMA.16816.F32.BF16 R56, R168.reuse, R10, R56 ;  /* 0x0000000aa838723c */ /* 0x040fe20000041838 */
[----:B------:R-:W4:Y:S03]  /*21020*/  LDSM.16.MT88.4 R8, [R231+0x17800] ;  /* 0x01780000e708783b */ /* 0x000f260000004200 */
[----:B------:R-:W-:Y:S04]  /*21030*/  FADD.FTZ R0, R181, R0 ;  /* 0x00000000b5007221 */ /* 0x000fe80000010000 */
[C---:B-----5:R-:W-:Y:S04]  /*21040*/  HMMA.16816.F32.BF16 R60, R168.reuse, R12, R60 ;  /* 0x0000000ca83c723c */ /* 0x060fe8000004183c */
[----:B------:R-:W-:Y:S04]  /*21050*/  FADD.FTZ R0, R179, R0 ;  /* 0x00000000b3007221 */ /* 0x000fe80000010000 */
[C---:B------:R-:W-:Y:S04]  /*21060*/  HMMA.16816.F32.BF16 R64, R168.reuse, R14, R64 ;  /* 0x0000000ea840723c */ /* 0x040fe80000041840 */
[----:B------:R-:W-:Y:S01]  /*21070*/  FADD.FTZ R251, R177, R0 ;  /* 0x00000000b1fb7221 */ /* 0x000fe20000010000 */
[----:B------:R-:W-:Y:S03]  /*21080*/  IADD3 R0, R252, -0x1, RZ ;  /* 0xfffffffffc007810 */ /* 0x000fe60007ffe0ff */
[C---:B------:R-:W-:Y:S04]  /*21090*/  HMMA.16816.F32.BF16 R68, R168.reuse, R16, R68 ;  /* 0x00000010a844723c */ /* 0x040fe80000041844 */
[----:B------:R-:W-:Y:S01]  /*210a0*/  FADD.FTZ R251, R166, R251 ;  /* 0x000000fba6fb7221 */ /* 0x000fe20000010000 */
[----:B------:R-:W-:Y:S02]  /*210b0*/  MOV R252, R0 ;  /* 0x0000000000fc7202 */ /* 0x000fe40000000f00 */
[----:B------:R-:W-:Y:S01]  /*210c0*/  MOV R0, R3 ;  /* 0x0000000300007202 */ /* 0x000fe20000000f00 */
        /* <DEDUP_REMOVED lines=11> */
[C---:B------:R-:W-:Y:S08]  /*21180*/  HMMA.16816.F32.BF16 R116, R168.reuse, R4, R116 ;  /* 0x00000004a874723c */ /* 0x040ff00000041874 */
[C---:B------:R-:W-:Y:S08]  /*21190*/  HMMA.16816.F32.BF16 R120, R168.reuse, R6, R120 ;  /* 0x00000006a878723c */ /* 0x040ff00000041878 */
[C---:B----4-:R-:W-:Y:S08]  /*211a0*/  HMMA.16816.F32.BF16 R124, R168.reuse, R8, R124 ;  /* 0x00000008a87c723c */ /* 0x050ff0000004187c */
[----:B------:R-:W-:Y:S04]  /*211b0*/  HMMA.16816.F32.BF16 R128, R168, R10, R128 ;  /* 0x0000000aa880723c */ /* 0x000fe80000041880 */
[----:B---3--:R-:W-:Y:S04]  /*211c0*/  FFMA.FTZ R196, R2, R186, R196 ;  /* 0x000000ba02c47223 */ /* 0x008fe800000100c4 */
        /* <DEDUP_REMOVED lines=14> */
[----:B------:R-:W-:Y:S05]  /*212b0*/  FADD.FTZ R2, R167, R2 ;  /* 0x00000002a7027221 */ /* 0x000fea0000010000 */
[----:B------:R1:W-:Y:S01]  /*212c0*/  STL [R1], R2 ;  /* 0x0000000201007387 */ /* 0x0003e20000100800 */
[----:B------:R-:W-:-:S05]  /*212d0*/  @P0 BRA `(.L_x_2242) ;  /* 0xffffb48000000947 */ /* 0x000fca000383ffff */
.L_x_2233:
        /* <DEDUP_REMOVED lines=10> */
[----:B-1----:R-:W3:Y:S04]  /*21380*/  LDL R2, [R1] ;  /* 0x0000000001027983 */ /* 0x002ee80000100800 */
[----:B---3--:R1:W3:Y:S02]  /*21390*/  SHFL.BFLY PT, R10, R2, 0x2, 0x1f ;  /* 0x0c401f00020a7f89 */ /* 0x0082e400000e0000 */
.L_x_2261:
[----:B-1----:R-:W4:Y:S02]  /*213a0*/  LDL.LU R2, [R1] ;  /* 0x0000000001027983 */ /* 0x002f240000300800 */
[----:B---34-:R-:W-:Y:S01]  /*213b0*/  FADD.FTZ R11, R10, R2 ;  /* 0x000000020a0b7221 */ /* 0x018fe20000010000 */
[----:B------:R-:W-:Y:S05]  /*213c0*/  BRA.DIV ~URZ, `(.L_x_2244) ;  /* 0x00001e127f007947 */ /* 0x000fea000b800000 */
[----:B------:R-:W1:Y:S04]  /*213d0*/  SHFL.BFLY PT, R12, R251, 0x2, 0x1f ;  /* 0x0c401f00fb0c7f89 */ /* 0x000e6800000e0000 */
[----:B------:R-:W3:Y:S01]  /*213e0*/  SHFL.BFLY PT, R2, R11, 0x1, 0x1f ;  /* 0x0c201f000b027f89 */ /* 0x000ee200000e0000 */
[----:B-1----:R-:W-:-:S02]  /*213f0*/  FADD.FTZ R12, R12, R251 ;  /* 0x000000fb0c0c7221 */ /* 0x002fc40000010000 */
[----:B---3--:R-:W-:-:S03]  /*21400*/  FADD.FTZ R2, R11, R2 ;  /* 0x000000020b027221 */ /* 0x008fc60000010000 */
[----:B------:R1:W3:Y:S04]  /*21410*/  SHFL.BFLY PT, R10, R12, 0x1, 0x1f ;  /* 0x0c201f000c0a7f89 */ /* 0x0002e800000e0000 */
.L_x_2262:
[----:B------:R-:W4:Y:S01]  /*21420*/  S2R R9, SR_TID.X ;  /* 0x0000000000097919 */ /* 0x000f220000002100 */
[----:B---3--:R-:W-:-:S03]  /*21430*/  FADD.FTZ R6, R10, R12 ;  /* 0x0000000c0a067221 */ /* 0x008fc60000010000 */
[----:B------:R-:W-:Y:S01]  /*21440*/  BAR.SYNC.DEFER_BLOCKING 0x0 ;  /* 0x0000000000007b1d */ /* 0x000fe20000010000 */
[----:B------:R-:W-:Y:S02]  /*21450*/  FSETP.NE.FTZ.AND P4, PT, R2, RZ, PT ;  /* 0x000000ff0200720b */ /* 0x000fe40003f95000 */
[----:B------:R-:W-:Y:S02]  /*21460*/  FSETP.NE.FTZ.AND P3, PT, R6, RZ, PT ;  /* 0x000000ff0600720b */ /* 0x000fe40003f75000 */
[----:B------:R-:W-:Y:S01]  /*21470*/  MOV R8, 0x3f800000 ;  /* 0x3f80000000087802 */ /* 0x000fe20000000f00 */
[----:B------:R-:W-:Y:S01]  /*21480*/  ULDC.64 UR4, c[0x0][0x118] ;  /* 0x0000460000047ab9 */ /* 0x000fe20000000a00 */
[----:B------:R-:W-:-:S07]  /*21490*/  MOV R7, 0x3f800000 ;  /* 0x3f80000000077802 */ /* 0x000fce0000000f00 */
[----:B------:R-:W3:Y:S01]  /*214a0*/  @P4 MUFU.RCP R8, R2 ;  /* 0x0000000200084308 */ /* 0x000ee20000001000 */
[----:B----4-:R-:W-:-:S07]  /*214b0*/  SHF.R.S32.HI R10, RZ, 0x1f, R9 ;  /* 0x0000001fff0a7819 */ /* 0x010fce0000011409 */
[----:B------:R-:W4:Y:S01]  /*214c0*/  @P3 MUFU.RCP R7, R6 ;  /* 0x0000000600073308 */ /* 0x000f220000001000 */
[----:B------:R-:W-:-:S04]  /*214d0*/  LEA.HI R11, R10, R9, RZ, 0x2 ;  /* 0x000000090a0b7211 */ /* 0x000fc800078f10ff */
[--C-:B------:R-:W-:Y:S02]  /*214e0*/  SHF.R.S32.HI R13, RZ, 0x2, R11.reuse ;  /* 0x00000002ff0d7819 */ /* 0x100fe4000001140b */
[----:B-1----:R-:W-:Y:S01]  /*214f0*/  SHF.R.S32.HI R12, RZ, 0x1f, R11 ;  /* 0x0000001fff0c7819 */ /* 0x002fe2000001140b */
[C---:B---3--:R-:W-:Y:S01]  /*21500*/  FMUL.FTZ R160, R8.reuse, R160 ;  /* 0x000000a008a07220 */ /* 0x048fe20000410000 */
        /* <DEDUP_REMOVED lines=81> */
[----:B------:R-:W-:Y:S01]  /*21a20*/  FMUL.FTZ R129, R8, R129 ;  /* 0x0000008108817220 */ /* 0x000fe20000410000 */
[----:B------:R-:W-:Y:S01]  /*21a30*/  MOV R8, 0x40 ;  /* 0x0000004000087802 */ /* 0x000fe20000000f00 */
[C---:B----4-:R-:W-:Y:S02]  /*21a40*/  FMUL.FTZ R163, R7.reuse, R163 ;  /* 0x000000a307a37220 */ /* 0x050fe40000410000 */
[C---:B------:R-:W-:Y:S01]  /*21a50*/  FMUL.FTZ R162, R7.reuse, R162 ;  /* 0x000000a207a27220 */ /* 0x040fe20000410000 */
[----:B------:R-:W-:Y:S01]  /*21a60*/  SEL R8, R8, 0xffffffc0, !P1 ;  /* 0xffffffc008087807 */ /* 0x000fe20004800000 */
[C---:B------:R-:W-:Y:S02]  /*21a70*/  FMUL.FTZ R159, R7.reuse, R159 ;  /* 0x0000009f079f7220 */ /* 0x040fe40000410000 */
[----:B------:R-:W-:Y:S01]  /*21a80*/  FMUL.FTZ R158, R7, R158 ;  /* 0x0000009e079e7220 */ /* 0x000fe20000410000 */
[----:B------:R-:W-:Y:S01]  /*21a90*/  IADD3 R16, R13, R8, RZ ;  /* 0x000000080d107210 */ /* 0x000fe20007ffe0ff */
[C---:B------:R-:W-:Y:S01]  /*21aa0*/  FMUL.FTZ R155, R7.reuse, R155 ;  /* 0x0000009b079b7220 */ /* 0x040fe20000410000 */
[----:B------:R-:W-:Y:S01]  /*21ab0*/  STS.64 [R14.X4+0x800], R162 ;  /* 0x000800a20e007388 */ /* 0x000fe20000004a00 */
[----:B------:R-:W-:-:S02]  /*21ac0*/  FMUL.FTZ R154, R7, R154 ;  /* 0x0000009a079a7220 */ /* 0x000fc40000410000 */
[C---:B------:R-:W-:Y:S01]  /*21ad0*/  FMUL.FTZ R151, R7.reuse, R151 ;  /* 0x0000009707977220 */ /* 0x040fe20000410000 */
[----:B------:R-:W-:Y:S01]  /*21ae0*/  STS.64 [R15], R156 ;  /* 0x0000009c0f007388 */ /* 0x000fe20000000a00 */
[C---:B------:R-:W-:Y:S02]  /*21af0*/  FMUL.FTZ R150, R7.reuse, R150 ;  /* 0x0000009607967220 */ /* 0x040fe40000410000 */
[C---:B------:R-:W-:Y:S01]  /*21b00*/  FMUL.FTZ R147, R7.reuse, R147 ;  /* 0x0000009307937220 */ /* 0x040fe20000410000 */
[----:B------:R-:W-:Y:S01]  /*21b10*/  STS.64 [R15+0x800], R158 ;  /* 0x0008009e0f007388 */ /* 0x000fe20000000a00 */
[C---:B------:R-:W-:Y:S02]  /*21b20*/  FMUL.FTZ R146, R7.reuse, R146 ;  /* 0x0000009207927220 */ /* 0x040fe40000410000 */
[C---:B------:R-:W-:Y:S01]  /*21b30*/  FMUL.FTZ R143, R7.reuse, R143 ;  /* 0x0000008f078f7220 */ /* 0x040fe20000410000 */
[----:B------:R-:W-:Y:S01]  /*21b40*/  STS.64 [R16], R152 ;  /* 0x0000009810007388 */ /* 0x000fe20000000a00 */
[----:B------:R-:W-:-:S02]  /*21b50*/  FMUL.FTZ R142, R7, R142 ;  /* 0x0000008e078e7220 */ /* 0x000fc40000410000 */
[C---:B------:R-:W-:Y:S01]  /*21b60*/  FMUL.FTZ R139, R7.reuse, R139 ;  /* 0x0000008b078b7220 */ /* 0x040fe20000410000 */
[----:B------:R-:W-:Y:S01]  /*21b70*/  STS.64 [R16+0x800], R154 ;  /* 0x0008009a10007388 */ /* 0x000fe20000000a00 */
        /* <DEDUP_REMOVED lines=115> */
[----:B------:R4:W-:Y:S04]  /*222b0*/  STS.64 [R18+0xc800], R130 ;  /* 0x00c8008212007388 */ /* 0x0009e80000000a00 */
[----:B-1----:R-:W2:Y:S04]  /*222c0*/  LD.E.64 R14, [R4.64+0xb0] ;  /* 0x0000b004040e7980 */ /* 0x002ea8000c101b00 */
[----:B------:R-:W2:Y:S04]  /*222d0*/  LD.E R8, [R4.64+0x60] ;  /* 0x0000600404087980 */ /* 0x000ea8000c101900 */
[----:B---3--:R-:W1:Y:S01]  /*222e0*/  S2R R16, SR_TID.X ;  /* 0x0000000000107919 */ /* 0x008e620000002100 */
[----:B------:R-:W-:-:S03]  /*222f0*/  LEA.HI R10, R10, R9, RZ, 0x4 ;  /* 0x000000090a0a7211 */ /* 0x000fc600078f20ff */
[----:B----4-:R3:W5:Y:S04]  /*22300*/  LD.E R7, [R4.64+0xcc] ;  /* 0x0000cc0404077980 */ /* 0x010768000c101900 */
[----:B------:R3:W5:Y:S04]  /*22310*/  LD.E.64 R146, [R4.64+0x78] ;  /* 0x0000780404927980 */ /* 0x000768000c101b00 */
[----:B------:R3:W5:Y:S01]  /*22320*/  LD.E.64 R148, [R4.64+0xa8] ;  /* 0x0000a80404947980 */ /* 0x000762000c101b00 */
[----:B------:R-:W-:Y:S01]  /*22330*/  LOP3.LUT R144, R12, 0xffffffe0, RZ, 0xc0, !PT ;  /* 0xffffffe00c907812 */ /* 0x000fe200078ec0ff */
[----:B------:R-:W-:Y:S01]  /*22340*/  @P4 MUFU.LG2 R2, R2 ;  /* 0x0000000200024308 */ /* 0x000fe20000000c00 */
[----:B------:R-:W-:Y:S01]  /*22350*/  SHF.R.S32.HI R12, RZ, 0x1f, R11 ;  /* 0x0000001fff0c7819 */ /* 0x000fe2000001140b */
[----:B------:R-:W-:Y:S06]  /*22360*/  BSSY B0, `(.L_x_2245) ;  /* 0x0000054000007945 */ /* 0x000fec0003800000 */
[----:B------:R-:W4:Y:S01]  /*22370*/  @P3 MUFU.LG2 R6, R6 ;  /* 0x0000000600063308 */ /* 0x000f220000000c00 */
[----:B-1----:R-:W-:-:S04]  /*22380*/  SHF.R.S32.HI R13, RZ, 0x1f, R16 ;  /* 0x0000001fff0d7819 */ /* 0x002fc80000011410 */
[----:B------:R-:W-:Y:S02]  /*22390*/  LEA.HI R13, R13, R16, RZ, 0x4 ;  /* 0x000000100d0d7211 */ /* 0x000fe400078f20ff */
[----:B------:R-:W-:Y:S02]  /*223a0*/  LOP3.LUT R16, R10, 0xfffffff0, RZ, 0xc0, !PT ;  /* 0xfffffff00a107812 */ /* 0x000fe400078ec0ff */
[----:B------:R-:W-:Y:S02]  /*223b0*/  SHF.R.S32.HI R10, RZ, 0x4, R13 ;  /* 0x00000004ff0a7819 */ /* 0x000fe4000001140d */
[----:B------:R-:W-:Y:S02]  /*223c0*/  IADD3 R13, -R16, R9, RZ ;  /* 0x00000009100d7210 */ /* 0x000fe40007ffe1ff */
[----:B------:R-:W-:Y:S02]  /*223d0*/  SHF.L.U32 R16, R10, 0x6, RZ ;  /* 0x000000060a107819 */ /* 0x000fe400000006ff */
[----:B------:R-:W-:Y:S01]  /*223e0*/  LEA.HI R18, R13, R13, RZ, 0x1 ;  /* 0x0000000d0d127211 */ /* 0x000fe200078f08ff */
[----:B----4-:R-:W-:Y:S01]  /*223f0*/  @P3 FMUL.FTZ R6, R6, 0.69314718246459960938 ;  /* 0x3f31721806063820 */ /* 0x010fe20000410000 */
        /* <DEDUP_REMOVED lines=54> */
[----:B---3--:R-:W-:-:S04]  /*22760*/  SHF.R.S32.HI R145, RZ, 0x2, R12 ;  /* 0x00000002ff917819 */ /* 0x008fc8000001140c */
[----:B------:R-:W-:Y:S01]  /*22770*/  LEA R144, R144, R145, 0x4 ;  /* 0x0000009190907211 */ /* 0x000fe200078e20ff */
[----:B--2---:R-:W-:-:S04]  /*22780*/  IMAD R14, R14, UR8, R247 ;  /* 0x000000080e0e7c24 */ /* 0x004fc8000f8e02f7 */
[----:B------:R-:W-:Y:S01]  /*22790*/  IMAD R8, R14, R8, R245 ;  /* 0x000000080e087224 */ /* 0x000fe200078e02f5 */
[----:B------:R-:W-:Y:S01]  /*227a0*/  MOV R14, 0xff800000 ;  /* 0xff800000000e7802 */ /* 0x000fe20000000f00 */
[----:B------:R-:W-:Y:S02]  /*227b0*/  @P3 FFMA.FTZ R14, R3, R0, R6 ;  /* 0x00000000030e3223 */ /* 0x000fe40000010006 */
[----:B------:R-:W-:Y:S01]  /*227c0*/  IMAD R8, R15, R8, R9 ;  /* 0x000000080f087224 */ /* 0x000fe200078e0209 */
[----:B------:R-:W-:Y:S05]  /*227d0*/  @P0 BRA `(.L_x_2246) ;  /* 0x000000c000000947 */ /* 0x000fea0003800000 */
[----:B-1--4-:R-:W-:Y:S01]  /*227e0*/  IMAD R3, R243, -0x40, R244 ;  /* 0xffffffc0f3037824 */ /* 0x012fe200078e02f4 */
        /* <DEDUP_REMOVED lines=11> */
.L_x_2246:
[----:B-1--4-:R-:W-:Y:S05]  /*228a0*/  BSYNC B0 ;  /* 0x0000000000007941 */ /* 0x012fea0003800000 */
.L_x_2245:
        /* <DEDUP_REMOVED lines=25> */
.L_x_2248:
[----:B------:R-:W-:Y:S05]  /*22a40*/  BSYNC B0 ;  /* 0x0000000000007941 */ /* 0x000fea0003800000 */
.L_x_2247:
        /* <DEDUP_REMOVED lines=15> */
.L_x_2250:
[----:B------:R-:W-:Y:S05]  /*22b40*/  BSYNC B0 ;  /* 0x0000000000007941 */ /* 0x000fea0003800000 */
.L_x_2249:
        /* <DEDUP_REMOVED lines=15> */
.L_x_2252:
[----:B------:R-:W-:Y:S05]  /*22c40*/  BSYNC B0 ;  /* 0x0000000000007941 */ /* 0x000fea0003800000 */
.L_x_2251:
        /* <DEDUP_REMOVED lines=15> */
.L_x_2254:
[----:B------:R-:W-:Y:S05]  /*22d40*/  BSYNC B0 ;  /* 0x0000000000007941 */ /* 0x000fea0003800000 */
.L_x_2253:
        /* <DEDUP_REMOVED lines=15> */
.L_x_2256:
[----:B------:R-:W-:Y:S05]  /*22e40*/  BSYNC B0 ;  /* 0x0000000000007941 */ /* 0x000fea0003800000 */
.L_x_2255:
        /* <DEDUP_REMOVED lines=15> */
.L_x_2258:
[----:B------:R-:W-:Y:S05]  /*22f40*/  BSYNC B0 ;  /* 0x0000000000007941 */ /* 0x000fea0003800000 */
.L_x_2257:
        /* <DEDUP_REMOVED lines=15> */
.L_x_2260:
[----:B------:R-:W-:Y:S05]  /*23040*/  BSYNC B0 ;  /* 0x0000000000007941 */ /* 0x000fea0003800000 */
.L_x_2259:
[----:B------:R-:W-:-:S04]  /*23050*/  IADD3 R10, R10, 0x38, RZ ;  /* 0x000000380a0a7810 */ /* 0x000fc80007ffe0ff */
[----:B------:R-:W-:Y:S01]  /*23060*/  ISETP.GE.AND P0, PT, R10, R243, PT ;  /* 0x000000f30a00720c */ /* 0x000fe20003f06270 */
[----:B------:R-:W-:-:S12]  /*23070*/  IMAD.MOV.U32 R243, RZ, RZ, 0x0 ;  /* 0x00000000fff37424 */ /* 0x000fd800078e00ff */
[----:B------:R-:W-:Y:S05]  /*23080*/  @P0 RET.REL.NODEC R242 `(_ZN5flash24flash_fwd_splitkv_kernelI23Flash_fwd_kernel_traitsILi256ELi64ELi64ELi4ELb0ELb0EN7cutlass10bfloat16_tE19Flash_kernel_traitsILi256ELi64ELi64ELi4ES3_EELb0ELb0ELb0ELb0ELb0ELb1ELb1ELb1EEEvNS_16Flash_fwd_paramsE) ;  /* 0xfffdcf70f2000950 */ /* 0x000fea0003c3ffff */
        /* <DEDUP_REMOVED lines=11> */
[----:B------:R-:W-:Y:S05]  /*23140*/  @P0 RET.REL.NODEC R242 `(_ZN5flash24flash_fwd_splitkv_kernelI23Flash_fwd_kernel_traitsILi256ELi64ELi64ELi4ELb0ELb0EN7cutlass10bfloat16_tE19Flash_kernel_traitsILi256ELi64ELi64ELi4ES3_EELb0ELb0ELb0ELb0ELb0ELb1ELb1ELb1EEEvNS_16Flash_fwd_paramsE) ;  /* 0xfffdceb0f2000950 */ /* 0x000fea0003c3ffff */
[----:B------:R-:W-:Y:S01]  /*23150*/  MOV R243, 0x0 ;  /* 0x0000000000f37802 */ /* 0x000fe20000000f00 */
[----:B------:R-:W-:-:S02]  /*23160*/  ULDC.64 UR4, c[0x0][0x118] ;  /* 0x0000460000047ab9 */ /* 0x000fc40000000a00 */
[----:B------:R2:W-:Y:S01]  /*23170*/  ST.E.128 [R8.64+0xe300], R16 ;  /* 0x00e3001008007985 */ /* 0x0005e2000c101d04 */
[----:B------:R-:W-:Y:S05]  /*23180*/  RET.REL.NODEC R242 `(_ZN5flash24flash_fwd_splitkv_kernelI23Flash_fwd_kernel_traitsILi256ELi64ELi64ELi4ELb0ELb0EN7cutlass10bfloat16_tE19Flash_kernel_traitsILi256ELi64ELi64ELi4ES3_EELb0ELb0ELb0ELb0ELb0ELb1ELb1ELb1EEEvNS_16Flash_fwd_paramsE) ;  /* 0xfffdce70f2007950 */ /* 0x000fea0003c3ffff */
.L_x_2243:
[----:B------:R3:W5:Y:S01]  /*23190*/  LDL R12, [R1] ;  /* 0x00000000010c7983 */ /* 0x0007620000100800 */
[----:B------:R-:W-:Y:S02]  /*231a0*/  MOV R9, 0x2 ;  /* 0x0000000200097802 */ /* 0x000fe40000000f00 */
[----:B------:R-:W-:Y:S02]  /*231b0*/  MOV R8, 0x231d0 ;  /* 0x000231d000087802 */ /* 0x000fe40000000f00 */
[----:B-123-5:R-:W-:Y:S05]  /*231c0*/  CALL.REL.NOINC `($__internal_17_$__cuda_sm70_shflsync_bfly_p) ;  /* 0x000000f000007944 */ /* 0x02efea0003c00000 */
[----:B-12---:R-:W-:Y:S05]  /*231d0*/  BRA `(.L_x_2261) ;  /* 0xffffe1c000007947 */ /* 0x006fea000383ffff */
.L_x_2244:
[----:B------:R-:W-:Y:S01]  /*231e0*/  IMAD.MOV.U32 R12, RZ, RZ, R11 ;  /* 0x000000ffff0c7224 */ /* 0x000fe200078e000b */
[----:B------:R-:W-:Y:S02]  /*231f0*/  MOV R9, 0x1 ;  /* 0x0000000100097802 */ /* 0x000fe40000000f00 */
[----:B------:R-:W-:Y:S02]  /*23200*/  MOV R8, 0x23220 ;  /* 0x0002322000087802 */ /* 0x000fe40000000f00 */
[----:B--2--5:R-:W-:Y:S05]  /*23210*/  CALL.REL.NOINC `($__internal_17_$__cuda_sm70_shflsync_bfly_p) ;  /* 0x000000a000007944 */ /* 0x024fea0003c00000 */
[----:B--2---:R-:W-:Y:S01]  /*23220*/  FADD.FTZ R2, R11, R10 ;  /* 0x0000000a0b027221 */ /* 0x004fe20000010000 */
[----:B-1----:R-:W-:Y:S02]  /*23230*/  MOV R12, R251 ;  /* 0x000000fb000c7202 */ /* 0x002fe40000000f00 */
[----:B------:R-:W-:-:S02]  /*23240*/  MOV R9, 0x2 ;  /* 0x0000000200097802 */ /* 0x000fc40000000f00 */
[----:B------:R-:W-:Y:S02]  /*23250*/  MOV R8, 0x23270 ;  /* 0x0002327000087802 */ /* 0x000fe40000000f00 */
[----:B------:R-:W-:Y:S05]  /*23260*/  CALL.REL.NOINC `($__internal_17_$__cuda_sm70_shflsync_bfly_p) ;  /* 0x0000005000007944 */ /* 0x000fea0003c00000 */
[----:B-12---:R-:W-:Y:S01]  /*23270*/  FADD.FTZ R12, R251, R10 ;  /* 0x0000000afb0c7221 */ /* 0x006fe20000010000 */
[----:B------:R-:W-:Y:S02]  /*23280*/  MOV R9, 0x1 ;  /* 0x0000000100097802 */ /* 0x000fe40000000f00 */
[----:B------:R-:W-:Y:S02]  /*23290*/  MOV R8, 0x232b0 ;  /* 0x000232b000087802 */ /* 0x000fe40000000f00 */
[----:B------:R-:W-:Y:S05]  /*232a0*/  CALL.REL.NOINC `($__internal_17_$__cuda_sm70_shflsync_bfly_p) ;  /* 0x0000001000007944 */ /* 0x000fea0003c00000 */
[----:B-12---:R-:W-:Y:S05]  /*232b0*/  BRA `(.L_x_2262) ;  /* 0xffffe16000007947 */ /* 0x006fea000383ffff */
        .weak           $__internal_17_$__cuda_sm70_shflsync_bfly_p
        .type           $__internal_17_$__cuda_sm70_shflsync_bfly_p,@function
        .size           $__internal_17_$__cuda_sm70_shflsync_bfly_p,(.L_x_8879 - $__internal_17_$__cuda_sm70_shflsync_bfly_p)
$__internal_17_$__cuda_sm70_shflsync_bfly_p:
[----:B------:R-:W-:Y:S01]  /*232c0*/  MOV R14, R8 ;  /* 0x00000008000e7202 */ /* 0x000fe20000000f00 */
[----:B------:R-:W-:Y:S04]  /*232d0*/  WARPSYNC R6 ;  /* 0x0000000600007348 */ /* 0x000fe80003800000 */
[----:B------:R-:W-:Y:S01]  /*232e0*/  MOV R15, 0x0 ;  /* 0x00000000000f7802 */ /* 0x000fe20000000f00 */
[----:B------:R1:W2:Y:S03]  /*232f0*/  SHFL.BFLY PT, R10, R12, R9, R7 ;  /* 0x0c0000090c0a7389 */ /* 0x0002a600000e0007 */
[----:B------:R-:W-:Y:S05]  /*23300*/  RET.REL.NODEC R14 `(_ZN5flash24flash_fwd_splitkv_kernelI23Flash_fwd_kernel_traitsILi256ELi64ELi64ELi4ELb0ELb0EN7cutlass10bfloat16_tE19Flash_kernel_traitsILi256ELi64ELi64ELi4ES3_EELb0ELb0ELb0ELb0ELb0ELb1ELb1ELb1EEEvNS_16Flash_fwd_paramsE) ;  /* 0xfffdccf00e007950 */ /* 0x000fea0003c3ffff */
.L_x_2263:
        /* <DEDUP_REMOVED lines=15> */
.L_x_8879:


//--------------------- .text._ZN5flash24flash_fwd_splitkv_kernelI23Flash_fwd_kernel_traitsILi256ELi64ELi64ELi4ELb0ELb0EN7cutlass10bfloat16_tE19Flash_kernel_traitsILi256ELi64ELi64ELi4ES3_EELb0ELb1ELb0ELb0ELb0ELb0ELb0ELb0EEEvNS_16Flash_fwd_paramsE --------------------------
	.section	.text._ZN5flash24flash_fwd_splitkv_kernelI23Flash_fwd_kernel_traitsILi256ELi64ELi64ELi4ELb0ELb0EN7cutlass10bfloat16_tE19Flash_kernel_traitsILi256ELi64ELi64ELi4ES3_EELb0ELb1ELb0ELb0ELb0ELb0ELb0ELb0EEEvNS_16Flash_fwd_paramsE,"ax",@progbits
	.sectioninfo	@"SHI_REGISTERS=255"
	.align	128
        .global         _ZN5flash24flash_fwd_splitkv_kernelI23Flash_fwd_kernel_traitsILi256ELi64ELi64ELi4ELb0ELb0EN7cutlass10bfloat16_tE19Flash_kernel_traitsILi256ELi64ELi64ELi4ES3_EELb0ELb1ELb0ELb0ELb0ELb0ELb0ELb0EEEvNS_16Flash_fwd_paramsE
        .type           _ZN5flash24flash_fwd_splitkv_kernelI23Flash_fwd_kernel_traitsILi256ELi64ELi64ELi4ELb0ELb0EN7cutlass10bfloat16_tE19Flash_kernel_traitsILi256ELi64ELi64ELi4ES3_EELb0ELb1ELb0ELb0ELb0ELb0ELb0ELb0EEEvNS_16Flash_fwd_paramsE,@function
        .size           _ZN5flash24flash_fwd_splitkv_kernelI23Flash_fwd_kernel_traitsILi256ELi64ELi64ELi4ELb0ELb0EN7cutlass10bfloat16_tE19Flash_kernel_traitsILi256ELi64ELi64ELi4ES3_EELb0ELb1ELb0ELb0ELb0ELb0ELb0ELb0EEEvNS_16Flash_fwd_paramsE,(.L_x_8942 - _ZN5flash24flash_fwd_splitkv_kernelI23Flash_fwd_kernel_traitsILi256ELi64ELi64ELi4ELb0ELb0EN7cutlass10bfloat16_tE19Flash_kernel_traitsILi256ELi64ELi64ELi4ES3_EELb0ELb1ELb0ELb0ELb0ELb0ELb0ELb0EEEvNS_16Flash_fwd_paramsE)
        .other          _ZN5flash24flash_fwd_splitkv_kernelI23Flash_fwd_kernel_traitsILi256ELi64ELi64ELi4ELb0ELb0EN7cutlass10bfloat16_tE19Flash_kernel_traitsILi256ELi64ELi64ELi4ES3_EELb0ELb1ELb0ELb0ELb0ELb0ELb0ELb0EEEvNS_16Flash_fwd_paramsE,@"STO_CUDA_ENTRY STV_DEFAULT"
_ZN5flash24flash_fwd_splitkv_kernelI23Flash_fwd_kernel_traitsILi256ELi64ELi64ELi4ELb0ELb0EN7cutlass10bfloat16_tE19Flash_kernel_traitsILi256ELi64ELi64ELi4ES3_EELb0ELb1ELb0ELb0ELb0ELb0ELb0ELb0EEEvNS_16Flash_fwd_paramsE:
.text._ZN5flash24flash_fwd_splitkv_kernelI23Flash_fwd_kernel_traitsILi256ELi64ELi64ELi4ELb0ELb0EN7cutlass10bfloat16_tE19Flash_kernel_traitsILi256ELi64ELi64ELi4ES3_EELb0ELb1ELb0ELb0ELb0ELb0ELb0ELb0EEEvNS_16Flash_fwd_paramsE:
        /* <DEDUP_REMOVED lines=23> */
[----:B------:R1:W2:Y:S01]  /*0170*/  @P2 LDG.E R4, [R2.64] ;  /* 0x0000002202042981 */ /* 0x0002a2000c1e1900 */
[----:B------:R-:W-:-:S03]  /*0180*/  ULDC.64 UR6, c[0x0][0x248] ;  /* 0x0000920000067ab9 */ /* 0x000fc60000000a00 */
[----:B------:R1:W3:Y:S01]  /*0190*/  @P2 LDG.E R0, [R2.64+0x4] ;  /* 0x0000042202002981 */ /* 0x0002e2000c1e1900 */
[----:B------:R-:W-:Y:S01]  /*01a0*/  PLOP3.LUT P1, PT, PT, PT, UP1, 0x80, 0x0 ;  /* 0x000000000000781c */ /* 0x000fe20003f2f018 */
[----:B------:R-:W-:Y:S01]  /*01b0*/  UIMAD.WIDE UR6, UR15, UR26, UR6 ;  /* 0x0000001a0f0672a5 */ /* 0x000fe2000f8e0206 */
[----:B-1----:R-:W-:Y:S01]  /*01c0*/  IMAD.U32 R2, RZ, RZ, UR4 ;  /* 0x00000004ff027e24 */ /* 0x002fe2000f8e00ff */
[----:B------:R-:W-:-:S05]  /*01d0*/  MOV R3, UR5 ;  /* 0x0000000500037c02 */ /* 0x000fca0008000f00 */
[----:B------:R1:W4:Y:S01]  /*01e0*/  @P0 LDG.E R2, [R2.64] ;  /* 0x0000002202020981 */ /* 0x000322000c1e1900 */
[----:B------:R-:W-:Y:S01]  /*01f0*/  IMAD.U32 R6, RZ, RZ, UR6 ;  /* 0x00000006ff067e24 */ /* 0x000fe2000f8e00ff */
[----:B------:R-:W-:-:S05]  /*0200*/  MOV R7, UR7 ;  /* 0x0000000700077c02 */ /* 0x000fca0008000f00 */
[----:B-1----:R-:W5:Y:S01]  /*0210*/  @!P1 LDG.E R3, [R6.64] ;  /* 0x0000002206039981 */ /* 0x002f62000c1e1900 */
[----:B------:R-:W-:Y:S02]  /*0220*/  UMOV UR28, 0xffffffff ;  /* 0xffffffff001c7882 */ /* 0x000fe40000000000 */
[----:B------:R-:W-:Y:S02]  /*0230*/  UMOV UR7, URZ ;  /* 0x0000003f00077c82 */ /* 0x000fe40008000000 */
        /* <DEDUP_REMOVED lines=8> */
[----:B--2---:R-:W-:-:S07]  /*02c0*/  @UP2 UIADD3 UR30, UR30, -UR28, URZ ;  /* 0x8000001c1e1e2290 */ /* 0x004fce000fffe03f */
[----:B------:R-:W-:Y:S01]  /*02d0*/  @!UP2 ULDC UR30, c[0x0][0x214] ;  /* 0x00008500001eaab9 */ /* 0x000fe20000000800 */
[----:B-----5:R3:W2:Y:S04]  /*02e0*/  @!P1 R2UR UR18, R3 ;  /* 0x00000000031293c2 */ /* 0x0206a800000e0000 */
        /* <DEDUP_REMOVED lines=8> */
.L_x_2264:
[----:B------:R-:W-:Y:S02]  /*0370*/  ULDC UR6, c[0x0][0x218] ;  /* 0x0000860000067ab9 */ /* 0x000fe40000000800 */
.L_x_2265:
        /* <DEDUP_REMOVED lines=21> */
[----:B------:R-:W-:Y:S01]  /*04d0*/  ULDC UR14, c[0x0][0x218] ;  /* 0x00008600000e7ab9 */ /* 0x000fe20000000800 */
[----:B------:R-:W1:Y:S01]  /*04e0*/  S2R R7, SR_TID.X ;  /* 0x0000000000077919 */ /* 0x000e620000002100 */
[----:B------:R-:W-:Y:S02]  /*04f0*/  UIADD3 UR5, UR13, UR12, -UR30 ;  /* 0x0000000c0d057290 */ /* 0x000fe4000fffe81e */
[----:B------:R-:W-:Y:S02]  /*0500*/  UIADD3 UR6, UR13, 0x3f, URZ ;  /* 0x0000003f0d067890 */ /* 0x000fe4000fffe03f */
[----:B------:R-:W-:Y:S02]  /*0510*/  UIADD3 UR14, UR14, 0x3f, URZ ;  /* 0x0000003f0e0e7890 */ /* 0x000fe4000fffe03f */
[----:B------:R-:W-:Y:S02]  /*0520*/  ULDC UR10, c[0x0][0x2e4] ;  /* 0x0000b900000a7ab9 */ /* 0x000fe40000000800 */
[----:B------:R-:W-:-:S02]  /*0530*/  UIADD3 UR10, UR5, -UR10, URZ ;  /* 0x8000000a050a7290 */ /* 0x000fc4000fffe03f */
[----:B------:R-:W-:Y:S02]  /*0540*/  UIADD3 UR9, -UR30, 0x7f, UR12 ;  /* 0x0000007f1e097890 */ /* 0x000fe4000fffe10c */
[----:B------:R-:W-:Y:S02]  /*0550*/  USHF.R.S32.HI UR5, URZ, 0x1f, UR6 ;  /* 0x0000001f3f057899 */ /* 0x000fe40008011406 */
[----:B------:R-:W-:Y:S02]  /*0560*/  USHF.R.S32.HI UR11, URZ, 0x1f, UR14 ;  /* 0x0000001f3f0b7899 */ /* 0x000fe4000801140e */
[----:B------:R-:W-:Y:S02]  /*0570*/  ULDC UR4, c[0x0][0x2e8] ;  /* 0x0000ba0000047ab9 */ /* 0x000fe40000000800 */
[----:B------:R-:W-:Y:S02]  /*0580*/  UIADD3 UR4, UR9, UR4, UR13 ;  /* 0x0000000409047290 */ /* 0x000fe4000fffe00d */
[----:B------:R-:W-:-:S02]  /*0590*/  ULEA.HI UR5, UR5, UR6, URZ, 0x6 ;  /* 0x0000000605057291 */ /* 0x000fc4000f8f303f */
[----:B------:R-:W-:Y:S02]  /*05a0*/  ULEA.HI UR11, UR11, UR14, URZ, 0x6 ;  /* 0x0000000e0b0b7291 */ /* 0x000fe4000f8f303f */
[----:B------:R-:W-:Y:S02]  /*05b0*/  USHF.R.S32.HI UR9, URZ, 0x1f, UR10 ;  /* 0x0000001f3f097899 */ /* 0x000fe4000801140a */
[----:B------:R-:W-:Y:S02]  /*05c0*/  USHF.R.S32.HI UR6, URZ, 0x1f, UR4 ;  /* 0x0000001f3f067899 */ /* 0x000fe40008011404 */
[----:B------:R-:W-:Y:S02]  /*05d0*/  USHF.R.S32.HI UR5, URZ, 0x6, UR5 ;  /* 0x000000063f057899 */ /* 0x000fe40008011405 */
[----:B------:R-:W-:Y:S02]  /*05e0*/  USHF.R.S32.HI UR11, URZ, 0x6, UR11 ;  /* 0x000000063f0b7899 */ /* 0x000fe4000801140b */
[----:B------:R-:W-:-:S02]  /*05f0*/  ULEA.HI UR9, UR9, UR10, URZ, 0x6 ;  /* 0x0000000a09097291 */ /* 0x000fc4000f8f303f */
[----:B------:R-:W-:Y:S02]  /*0600*/  ULEA.HI UR4, UR6, UR4, URZ, 0x6 ;  /* 0x0000000406047291 */ /* 0x000fe4000f8f303f */
[----:B------:R-:W-:Y:S02]  /*0610*/  UISETP.LT.AND UP0, UPT, UR11, UR5, UPT ;  /* 0x000000050b00728c */ /* 0x000fe4000bf01270 */
[----:B------:R-:W-:Y:S02]  /*0620*/  USHF.R.S32.HI UR9, URZ, 0x6, UR9 ;  /* 0x000000063f097899 */ /* 0x000fe40008011409 */
[----:B------:R-:W-:Y:S02]  /*0630*/  USHF.R.S32.HI UR4, URZ, 0x6, UR4 ;  /* 0x000000063f047899 */ /* 0x000fe40008011404 */
[----:B------:R-:W-:Y:S02]  /*0640*/  USEL UR11, UR11, UR5, UP0 ;  /* 0x000000050b0b7287 */ /* 0x000fe40008000000 */
[----:B------:R-:W-:-:S02]  /*0650*/  UISETP.LT.AND UP1, UPT, URZ, UR9, UPT ;  /* 0x000000093f00728c */ /* 0x000fc4000bf21270 */
[----:B------:R-:W-:Y:S02]  /*0660*/  UISETP.LT.AND UP0, UPT, UR11, UR4, UPT ;  /* 0x000000040b00728c */ /* 0x000fe4000bf01270 */
[----:B------:R-:W-:Y:S02]  /*0670*/  USEL UR21, URZ, UR9, !UP1 ;  /* 0x000000093f157287 */ /* 0x000fe4000c800000 */
[----:B------:R-:W-:-:S04]  /*0680*/  USEL UR11, UR11, UR4, UP0 ;  /* 0x000000040b0b7287 */ /* 0x000fc80008000000 */
[----:B------:R-:W-:-:S06]  /*0690*/  UISETP.GE.AND UP0, UPT, UR21, UR11, UPT ;  /* 0x0000000b1500728c */ /* 0x000fcc000bf06270 */
[----:B------:R-:W-:-:S13]  /*06a0*/  PLOP3.LUT P0, PT, PT, PT, UP0, 0x80, 0x0 ;  /* 0x000000000000781c */ /* 0x000fda0003f0f008 */
[----:B------:R-:W-:Y:S05]  /*06b0*/  @!P0 BRA `(.L_x_2266) ;  /* 0x0000096000008947 */ /* 0x000fea0003800000 */
[----:B-1----:R-:W-:Y:S01]  /*06c0*/  SHF.R.S32.HI R10, RZ, 0x1f, R7 ;  /* 0x0000001fff0a7819 */ /* 0x002fe20000011407 */
[----:B------:R-:W-:Y:S01]  /*06d0*/  UISETP.NE.AND UP0, UPT, UR28, -0x1, UPT ;  /* 0xffffffff1c00788c */ /* 0x000fe2000bf05270 */
[----:B------:R-:W1:Y:S01]  /*06e0*/  S2R R12, SR_CTAID.Z ;  /* 0x00000000000c7919 */ /* 0x000e620000002700 */
[----:B------:R-:W-:Y:S01]  /*06f0*/  USHF.R.S32.HI UR9, URZ, 0x1f, UR12 ;  /* 0x0000001f3f097899 */ /* 0x000fe2000801140c */
[----:B------:R-:W-:Y:S01]  /*0700*/  LEA.HI R10, R10, R7, RZ, 0x3 ;  /* 0x000000070a0a7211 */ /* 0x000fe200078f18ff */
[----:B------:R-:W-:Y:S01]  /*0710*/  ULDC.64 UR4, c[0x0][0x1e8] ;  /* 0x00007a0000047ab9 */ /* 0x000fe20000000a00 */
[----:B------:R-:W-:Y:S01]  /*0720*/  IMAD.U32 R0, RZ, RZ, UR12 ;  /* 0x0000000cff007e24 */ /* 0x000fe2000f8e00ff */
[----:B------:R-:W-:Y:S01]  /*0730*/  UIMAD UR4, UR9, UR4, URZ ;  /* 0x00000004090472a4 */ /* 0x000fe2000f8e023f */
[----:B------:R-:W-:Y:S01]  /*0740*/  LOP3.LUT R11, R10, 0xfffffff8, RZ, 0xc0, !PT ;  /* 0xfffffff80a0b7812 */ /* 0x000fe200078ec0ff */
[----:B------:R-:W-:Y:S01]  /*0750*/  ULDC.64 UR6, c[0x0][0x1e8] ;  /* 0x00007a0000067ab9 */ /* 0x000fe20000000a00 */
[----:B------:R-:W-:Y:S01]  /*0760*/  SHF.R.S32.HI R10, RZ, 0x3, R10 ;  /* 0x00000003ff0a7819 */ /* 0x000fe2000001140a */
[----:B------:R-:W-:Y:S01]  /*0770*/  UIADD3 UR30, -UR12, UR30, URZ ;  /* 0x0000001e0c1e7290 */ /* 0x000fe2000fffe13f */
[----:B------:R-:W-:Y:S01]  /*0780*/  BSSY B0, `(.L_x_2267) ;  /* 0x0000031000007945 */ /* 0x000fe20003800000 */
[----:B------:R-:W-:Y:S01]  /*0790*/  IMAD.IADD R11, R7, 0x1, -R11 ;  /* 0x00000001070b7824 */ /* 0x000fe200078e0a0b */
[----:B------:R-:W-:-:S02]  /*07a0*/  @UP0 UIMAD.WIDE.U32 UR10, UR28, UR6, URZ ;  /* 0x000000061c0a02a5 */ /* 0x000fc4000f8e003f */
[----:B------:R-:W-:Y:S01]  /*07b0*/  @!UP0 USHF.R.S32.HI UR9, URZ, 0x1f, UR15 ;  /* 0x0000001f3f098899 */ /* 0x000fe2000801140f */
[----:B------:R-:W-:Y:S01]  /*07c0*/  IMAD.SHL.U32 R16, R11, 0x8, RZ ;  /* 0x000000080b107824 */ /* 0x000fe200078e00ff */
[----:B------:R-:W-:Y:S02]  /*07d0*/  UIMAD UR6, UR12, UR5, UR4 ;  /* 0x000000050c0672a4 */ /* 0x000fe4000f8e0204 */
[----:B------:R-:W-:Y:S02]  /*07e0*/  @UP0 UIMAD UR7, UR28, UR7, UR11 ;  /* 0x000000071c0702a4 */ /* 0x000fe4000f8e020b */
[----:B------:R-:W-:Y:S01]  /*07f0*/  ULDC.64 UR4, c[0x0][0x1e0] ;  /* 0x0000780000047ab9 */ /* 0x000fe20000000a00 */
[--C-:B------:R-:W-:Y:S01]  /*0800*/  SHF.R.S32.HI R17, RZ, 0x1f, R16.reuse ;  /* 0x0000001fff117819 */ /* 0x100fe20000011410 */
[----:B------:R-:W-:Y:S01]  /*0810*/  @!UP0 UIMAD UR9, UR9, UR4, URZ ;  /* 0x00000004090982a4 */ /* 0x000fe2000f8e023f */
[C---:B------:R-:W-:Y:S01]  /*0820*/  IADD3 R9, R16.reuse, 0x40, RZ ;  /* 0x0000004010097810 */ /* 0x040fe20007ffe0ff */
[----:B------:R-:W-:Y:S01]  /*0830*/  @!UP0 UIMAD.WIDE.U32 UR16, UR15, UR4, URZ ;  /* 0x000000040f1082a5 */ /* 0x000fe2000f8e003f */
[----:B------:R-:W-:Y:S01]  /*0840*/  IADD3 R8, R16, 0x80, RZ ;  /* 0x0000008010087810 */ /* 0x000fe20007ffe0ff */
[----:B------:R-:W-:Y:S01]  /*0850*/  @!UP0 UIMAD UR9, UR15, UR5, UR9 ;  /* 0x000000050f0982a4 */ /* 0x000fe2000f8e0209 */
[----:B------:R-:W-:Y:S01]  /*0860*/  IMAD.WIDE.U32 R2, R0, c[0x0][0x1e8], R16 ;  /* 0x00007a0000027a25 */ /* 0x000fe200078e0010 */
[----:B------:R-:W-:Y:S01]  /*0870*/  USHF.R.S32.HI UR11, URZ, 0x1f, UR8 ;  /* 0x0000001f3f0b7899 */ /* 0x000fe20008011408 */
[----:B------:R-:W-:Y:S01]  /*0880*/  IADD3 R7, R16, 0xc0, RZ ;  /* 0x000000c010077810 */ /* 0x000fe20007ffe0ff */
[----:B------:R-:W-:Y:S01]  /*0890*/  @!UP0 UIADD3 UR7, UR17, UR9, URZ ;  /* 0x0000000911078290 */ /* 0x000fe2000fffe03f */
[----:B------:R-:W-:Y:S01]  /*08a0*/  IMAD.U32 R0, RZ, RZ, UR6 ;  /* 0x00000006ff007e24 */ /* 0x000fe2000f8e00ff */
[----:B------:R-:W-:-:S02]  /*08b0*/  @!UP0 UMOV UR10, UR16 ;  /* 0x00000010000a8c82 */ /* 0x000fc40008000000 */
[----:B------:R-:W-:Y:S01]  /*08c0*/  IADD3 R2, P0, R2, UR10, RZ ;  /* 0x0000000a02027c10 */ /* 0x000fe2000ff1e0ff */
[----:B------:R-:W-:Y:S02]  /*08d0*/  ULDC.64 UR4, c[0x0][0x1f0] ;  /* 0x00007c0000047ab9 */ /* 0x000fe40000000a00 */
[----:B------:R-:W-:Y:S01]  /*08e0*/  UIMAD UR4, UR11, UR4, URZ ;  /* 0x000000040b0472a4 */ /* 0x000fe2000f8e023f */
        /* <DEDUP_REMOVED lines=26> */
.L_x_2268:
[----:B------:R-:W-:Y:S05]  /*0a90*/  BSYNC B0 ;  /* 0x0000000000007941 */ /* 0x000fea0003800000 */
.L_x_2267:
        /* <DEDUP_REMOVED lines=22> */
.L_x_2270:
[----:B------:R-:W-:Y:S05]  /*0c00*/  BSYNC B0 ;  /* 0x0000000000007941 */ /* 0x000fea0003800000 */
.L_x_2269:
        /* <DEDUP_REMOVED lines=22> */
.L_x_2272:
[----:B------:R-:W-:Y:S05]  /*0d70*/  BSYNC B0 ;  /* 0x0000000000007941 */ /* 0x000fea0003800000 */
.L_x_2271:
        /* <DEDUP_REMOVED lines=21> */
.L_x_2274:
[----:B------:R-:W-:Y:S05]  /*0ed0*/  BSYNC B0 ;  /* 0x0000000000007941 */ /* 0x000fea0003800000 */
.L_x_2273:
        /* <DEDUP_REMOVED lines=20> */
.L_x_2266:
[----:B-1----:R-:W-:Y:S02]  /*1020*/  ULDC.64 UR4, c[0x0][0x2b8] ;  /* 0x0000ae0000047ab9 */ /* 0x002fe40000000a00 */
        /* <DEDUP_REMOVED lines=30> */
[----:B-12---:R-:W-:Y:S05]  /*1210*/  @P0 BRA `(.L_x_2275) ;  /* 0x0000057000000947 */ /* 0x006fea0003800000 */
[----:B---3--:R-:W1:Y:S01]  /*1220*/  I2F.RP R0, UR10 ;  /* 0x0000000a00007d06 */ /* 0x008e620008209400 */
[----:B------:R-:W-:Y:S02]  /*1230*/  ULEA UR9, UR11, 0xffffffc0, 0x6 ;  /* 0xffffffc00b097891 */ /* 0x000fe4000f8e303f */
[----:B------:R-:W-:Y:S02]  /*1240*/  UMOV UR6, URZ ;  /* 0x0000003f00067c82 */ /* 0x000fe40008000000 */
[----:B------:R-:W-:-:S03]  /*1250*/  ULDC UR14, c[0x0][0x2d0] ;  /* 0x0000b400000e7ab9 */ /* 0x000fc60000000800 */
[----:B-1----:R-:W1:Y:S02]  /*1260*/  MUFU.RCP R0, R0 ;  /* 0x0000000000007308 */ /* 0x002e640000001000 */
[----:B-1----:R-:W-:-:S06]  /*1270*/  IADD3 R0, R0, 0xffffffe, RZ ;  /* 0x0ffffffe00007810 */ /* 0x002fcc0007ffe0ff */
[----:B------:R-:W1:Y:S02]  /*1280*/  F2I.FTZ.U32.TRUNC.NTZ R0, R0 ;  /* 0x0000000000007305 */ /* 0x000e64000021f000 */
[----:B-1----:R1:W2:Y:S02]  /*1290*/  R2UR UR7, R0 ;  /* 0x00000000000773c2 */ /* 0x0022a400000e0000 */
[----:B-1----:R-:W-:Y:S01]  /*12a0*/  IMAD.U32 R0, RZ, RZ, UR9 ;  /* 0x00000009ff007e24 */ /* 0x002fe2000f8e00ff */
[----:B--2---:R-:W-:-:S04]  /*12b0*/  UIADD3 UR4, URZ, -UR7, URZ ;  /* 0x800000073f047290 */ /* 0x004fc8000fffe03f */
[----:B------:R-:W-:Y:S01]  /*12c0*/  IABS R0, R0 ;  /* 0x0000000000007213 */ /* 0x000fe20000000000 */
[----:B------:R-:W-:-:S03]  /*12d0*/  UIMAD UR4, UR4, UR10, URZ ;  /* 0x0000000a040472a4 */ /* 0x000fc6000f8e023f */
[----:B------:R-:W1:Y:S01]  /*12e0*/  R2UR UR5, R0 ;  /* 0x00000000000573c2 */ /* 0x000e6200000e0000 */
[----:B------:R-:W-:-:S04]  /*12f0*/  UIMAD.WIDE.U32 UR6, UR7, UR4, UR6 ;  /* 0x00000004070672a5 */ /* 0x000fc8000f8e0006 */
[----:B-1----:R-:W-:-:S04]  /*1300*/  UIMAD.WIDE.U32 UR16, UR7, UR5, URZ ;  /* 0x00000005071072a5 */ /* 0x002fc8000f8e003f */
        /* <DEDUP_REMOVED lines=19> */
[----:B------:R2:W3:Y:S01]  /*1440*/  LDG.E R2, [R2.64] ;  /* 0x0000002202027981 */ /* 0x0004e2000c1e1900 */
[----:B------:R-:W4:Y:S01]  /*1450*/  I2F.RP R8, R4 ;  /* 0x0000000400087306 */ /* 0x000f220000209400 */
[----:B------:R-:W-:-:S02]  /*1460*/  ULOP3.LUT UR20, UR8, UR20, URZ, 0x3c, !UPT ;  /* 0x0000001408147292 */ /* 0x000fc4000f8e3c3f */
[----:B------:R-:W-:Y:S02]  /*1470*/  ULDC.64 UR4, c[0x0][0x180] ;  /* 0x0000600000047ab9 */ /* 0x000fe40000000a00 */
[----:B------:R-:W-:Y:S02]  /*1480*/  UIMAD UR14, UR17, UR14, UR9 ;  /* 0x0000000e110e72a4 */ /* 0x000fe4000f8e0209 */
[----:B------:R-:W-:Y:S02]  /*1490*/  ISETP.LE.AND P0, PT, RZ, UR20, PT ;  /* 0x00000014ff007c0c */ /* 0x000fe4000bf03270 */
[----:B------:R-:W-:Y:S01]  /*14a0*/  USHF.R.S32.HI UR9, URZ, 0x1f, UR14 ;  /* 0x0000001f3f097899 */ /* 0x000fe2000801140e */
[----:B----4-:R-:W4:Y:S01]  /*14b0*/  MUFU.RCP R8, R8 ;  /* 0x0000000800087308 */ /* 0x010f220000001000 */
[----:B-1----:R-:W-:Y:S02]  /*14c0*/  IABS R0, R0 ;  /* 0x0000000000007213 */ /* 0x002fe40000000000 */
[----:B----4-:R-:W-:-:S05]  /*14d0*/  IADD3 R8, R8, 0xffffffe, RZ ;  /* 0x0ffffffe08087810 */ /* 0x010fca0007ffe0ff */
[----:B------:R-:W2:Y:S02]  /*14e0*/  F2I.FTZ.U32.TRUNC.NTZ R9, R8 ;  /* 0x0000000800097305 */ /* 0x000ea4000021f000 */
[----:B--2---:R-:W-:Y:S02]  /*14f0*/  IMAD.MOV R3, RZ, RZ, -R9 ;  /* 0x000000ffff037224 */ /* 0x004fe400078e0a09 */
        /* <DEDUP_REMOVED lines=18> */
[----:B---3--:R-:W1:Y:S02]  /*1620*/  R2UR UR7, R2 ;  /* 0x00000000020773c2 */ /* 0x008e6400000e0000 */
[----:B-1----:R-:W-:Y:S02]  /*1630*/  USHF.R.S32.HI UR6, URZ, 0x1f, UR7 ;  /* 0x0000001f3f067899 */ /* 0x002fe40008011407 */
[----:B------:R-:W-:Y:S02]  /*1640*/  UIMAD.WIDE.U32 UR18, UR7, UR4, URZ ;  /* 0x00000004071272a5 */ /* 0x000fe4000f8e003f */
[----:B------:R-:W-:-:S04]  /*1650*/  UIMAD UR16, UR6, UR4, URZ ;  /* 0x00000004061072a4 */ /* 0x000fc8000f8e023f */
[----:B------:R-:W-:-:S03]  /*1660*/  UIMAD UR16, UR7, UR5, UR16 ;  /* 0x00000005071072a4 */ /* 0x000fc6000f8e0210 */
[----:B------:R-:W-:Y:S02]  /*1670*/  ULDC.64 UR4, c[0x0][0x198] ;  /* 0x0000660000047ab9 */ /* 0x000fe40000000a00 */
[----:B------:R-:W-:Y:S02]  /*1680*/  UIADD3 UR19, UR19, UR16, URZ ;  /* 0x0000001013137290 */ /* 0x000fe4000fffe03f */
[----:B------:R-:W-:Y:S02]  /*1690*/  UIMAD UR16, UR9, UR4, URZ ;  /* 0x00000004091072a4 */ /* 0x000fe4000f8e023f */
[----:B------:R-:W-:Y:S02]  /*16a0*/  UIMAD.WIDE.U32 UR18, UR14, UR4, UR18 ;  /* 0x000000040e1272a5 */ /* 0x000fe4000f8e0012 */
[----:B------:R-:W-:-:S04]  /*16b0*/  UIMAD UR5, UR14, UR5, UR16 ;  /* 0x000000050e0572a4 */ /* 0x000fc8000f8e0210 */
[----:B------:R-:W-:Y:S01]  /*16c0*/  UIADD3 UR16, UR19, UR5, URZ ;  /* 0x0000000513107290 */ /* 0x000fe2000fffe03f */
[----:B------:R-:W-:Y:S02]  /*16d0*/  IMAD.U32 R3, RZ, RZ, UR19 ;  /* 0x00000013ff037e24 */ /* 0x000fe4000f8e00ff */
[----:B------:R-:W-:Y:S01]  /*16e0*/  IMAD.U32 R2, RZ, RZ, UR18 ;  /* 0x00000012ff027e24 */ /* 0x000fe2000f8e00ff */
[----:B------:R-:W-:Y:S02]  /*16f0*/  ULDC.64 UR4, c[0x0][0x188] ;  /* 0x0000620000047ab9 */ /* 0x000fe40000000a00 */
[----:B------:R-:W-:Y:S01]  /*1700*/  MOV R3, UR16 ;  /* 0x0000001000037c02 */ /* 0x000fe20008000f00 */
[----:B------:R-:W-:Y:S02]  /*1710*/  UIMAD UR6, UR6, UR4, URZ ;  /* 0x00000004060672a4 */ /* 0x000fe4000f8e023f */
[----:B------:R-:W-:Y:S02]  /*1720*/  UIMAD.WIDE.U32 UR18, UR7, UR4, URZ ;  /* 0x00000004071272a5 */ /* 0x000fe4000f8e003f */
[----:B------:R-:W-:Y:S01]  /*1730*/  IMAD.WIDE.U32 R2, R12, c[0x0][0x1b0], R2 ;  /* 0x00006c000c027a25 */ /* 0x000fe200078e0002 */
[----:B------:R-:W-:-:S03]  /*1740*/  UIMAD UR5, UR7, UR5, UR6 ;  /* 0x00000005070572a4 */ /* 0x000fc6000f8e0206 */
[----:B------:R-:W-:Y:S01]  /*1750*/  IMAD.IADD R5, R3, 0x1, R5 ;  /* 0x0000000103057824 */ /* 0x000fe200078e0205 */
[----:B------:R-:W-:Y:S01]  /*1760*/  MOV R18, R2 ;  /* 0x0000000200127202 */ /* 0x000fe20000000f00 */
[----:B------:R-:W-:Y:S01]  /*1770*/  UIADD3 UR16, UR19, UR5, URZ ;  /* 0x0000000513107290 */ /* 0x000fe2000fffe03f */
[----:B------:R-:W-:Y:S05]  /*1780*/  BRA `(.L_x_2276) ;  /* 0x0000053000007947 */ /* 0x000fea0003800000 */
.L_x_2275:
[----:B---3--:R-:W-:Y:S02]  /*1790*/  UISETP.NE.AND UP0, UPT, UR18, -0x1, UPT ;  /* 0xffffffff1200788c */ /* 0x008fe4000bf05270 */
[----:B------:R-:W-:-:S04]  /*17a0*/  ULDC.64 UR4, c[0x0][0x198] ;  /* 0x0000660000047ab9 */ /* 0x000fc80000000a00 */
[----:B------:R-:W-:-:S05]  /*17b0*/  PLOP3.LUT P0, PT, PT, PT, UP0, 0x80, 0x0 ;  /* 0x000000000000781c */ /* 0x000fca0003f0f008 */
[----:B------:R-:W-:-:S04]  /*17c0*/  @UP0 UIADD3 UR17, UR7, UR18, URZ ;  /* 0x0000001207110290 */ /* 0x000fc8000fffe03f */
[----:B------:R-:W-:-:S04]  /*17d0*/  @UP0 UIMAD.WIDE.U32 UR22, UR17, UR4, URZ ;  /* 0x00000004111602a5 */ /* 0x000fc8000f8e003f */
[----:B------:R-:W-:-:S03]  /*17e0*/  @UP0 UIMAD UR17, UR17, UR5, UR23 ;  /* 0x00000005111102a4 */ /* 0x000fc6000f8e0217 */
[----:B------:R-:W-:Y:S01]  /*17f0*/  @UP0 UMOV UR20, UR22 ;  /* 0x0000001600140c82 */ /* 0x000fe20008000000 */
[----:B------:R-:W-:Y:S05]  /*1800*/  @P0 BRA `(.L_x_2277) ;  /* 0x000000d000000947 */ /* 0x000fea0003800000 */
[----:B------:R-:W-:Y:S02]  /*1810*/  USHF.R.S32.HI UR9, URZ, 0x1f, UR7 ;  /* 0x0000001f3f097899 */ /* 0x000fe40008011407 */
[----:B------:R-:W-:Y:S02]  /*1820*/  ULDC.64 UR4, c[0x0][0x198] ;  /* 0x0000660000047ab9 */ /* 0x000fe40000000a00 */
[----:B------:R-:W-:Y:S02]  /*1830*/  UIMAD UR9, UR9, UR4, URZ ;  /* 0x00000004090972a4 */ /* 0x000fe4000f8e023f */
[----:B------:R-:W-:Y:S02]  /*1840*/  UIMAD.WIDE.U32 UR16, UR7, UR4, URZ ;  /* 0x00000004071072a5 */ /* 0x000fe4000f8e003f */
[----:B------:R-:W-:Y:S02]  /*1850*/  UIMAD UR9, UR7, UR5, UR9 ;  /* 0x00000005070972a4 */ /* 0x000fe4000f8e0209 */
[----:B------:R-:W-:-:S02]  /*1860*/  USHF.R.S32.HI UR14, URZ, 0x1f, UR6 ;  /* 0x0000001f3f0e7899 */ /* 0x000fc40008011406 */
[----:B------:R-:W-:Y:S02]  /*1870*/  UIADD3 UR17, UR17, UR9, URZ ;  /* 0x0000000911117290 */ /* 0x000fe4000fffe03f */
[----:B------:R-:W-:Y:S02]  /*1880*/  ULDC.64 UR4, c[0x0][0x180] ;  /* 0x0000600000047ab9 */ /* 0x000fe40000000a00 */
[----:B------:R-:W-:Y:S02]  /*1890*/  UIMAD UR14, UR14, UR4, URZ ;  /* 0x000000040e0e72a4 */ /* 0x000fe4000f8e023f */
[----:B------:R-:W-:Y:S02]  /*18a0*/  UIMAD.WIDE.U32 UR16, UR6, UR4, UR16 ;  /* 0x00000004061072a5 */ /* 0x000fe4000f8e0010 */
[----:B------:R-:W-:-:S04]  /*18b0*/  UIMAD UR5, UR6, UR5, UR14 ;  /* 0x00000005060572a4 */ /* 0x000fc8000f8e020e */
[----:B------:R-:W-:Y:S02]  /*18c0*/  UIADD3 UR17, UR17, UR5, URZ ;  /* 0x0000000511117290 */ /* 0x000fe4000fffe03f */
[----:B------:R-:W-:Y:S02]  /*18d0*/  UMOV UR20, UR16 ;  /* 0x0000001000147c82 */ /* 0x000fe40008000000 */
.L_x_2277:
[----:B------:R-:W-:Y:S01]  /*18e0*/  IABS R3, c[0x0][0x1c8] ;  /* 0x0000720000037a13 */ /* 0x000fe20000000000 */
[----:B------:R-:W1:Y:S01]  /*18f0*/  S2R R0, SR_CTAID.Z ;  /* 0x0000000000007919 */ /* 0x000e620000002700 */
[----:B------:R-:W-:Y:S02]  /*1900*/  ULDC UR4, c[0x0][0x1c8] ;  /* 0x0000720000047ab9 */ /* 0x000fe40000000800 */
[----:B------:R-:W2:Y:S01]  /*1910*/  I2F.RP R4, R3 ;  /* 0x0000000300047306 */ /* 0x000ea20000209400 */
[----:B------:R-:W-:Y:S02]  /*1920*/  ULOP3.LUT UR4, UR8, UR4, URZ, 0x3c, !UPT ;  /* 0x0000000408047292 */ /* 0x000fe4000f8e3c3f */
[----:B------:R-:W-:Y:S02]  /*1930*/  ULEA UR14, UR11, 0xffffffc0, 0x6 ;  /* 0xffffffc00b0e7891 */ /* 0x000fe4000f8e303f */
[----:B------:R-:W-:-:S02]  /*1940*/  UMOV UR22, UR20 ;  /* 0x0000001400167c82 */ /* 0x000fc40008000000 */
[----:B------:R-:W-:Y:S01]  /*1950*/  ISETP.LE.AND P2, PT, RZ, UR4, PT ;  /* 0x00000004ff007c0c */ /* 0x000fe2000bf43270 */
[----:B------:R-:W-:Y:S02]  /*1960*/  USHF.R.S32.HI UR9, URZ, 0x1f, UR14 ;  /* 0x0000001f3f097899 */ /* 0x000fe4000801140e */
[----:B------:R-:W-:Y:S02]  /*1970*/  ULDC.64 UR4, c[0x0][0x198] ;  /* 0x0000660000047ab9 */ /* 0x000fe40000000a00 */
[----:B------:R-:W-:Y:S02]  /*1980*/  UIMAD UR16, UR9, UR4, URZ ;  /* 0x00000004091072a4 */ /* 0x000fe4000f8e023f */
[----:B------:R-:W-:Y:S01]  /*1990*/  UMOV UR23, UR17 ;  /* 0x0000001100177c82 */ /* 0x000fe20008000000 */
[----:B--2---:R-:W2:Y:S01]  /*19a0*/  MUFU.RCP R4, R4 ;  /* 0x0000000400047308 */ /* 0x004ea20000001000 */
[----:B------:R-:W-:Y:S02]  /*19b0*/  UIMAD.WIDE.U32 UR22, UR14, UR4, UR22 ;  /* 0x000000040e1672a5 */ /* 0x000fe4000f8e0016 */
[----:B------:R-:W-:Y:S01]  /*19c0*/  UIMAD UR4, UR14, UR5, UR16 ;  /* 0x000000050e0472a4 */ /* 0x000fe2000f8e0210 */
[----:B-1----:R-:W-:Y:S01]  /*19d0*/  IABS R0, R0 ;  /* 0x0000000000007213 */ /* 0x002fe20000000000 */
[----:B------:R-:W-:-:S02]  /*19e0*/  @UP0 UIADD3 UR16, UR7, UR18, URZ ;  /* 0x0000001207100290 */ /* 0x000fc4000fffe03f */
[----:B------:R-:W-:Y:S01]  /*19f0*/  UIADD3 UR4, UR23, UR4, URZ ;  /* 0x0000000417047290 */ /* 0x000fe2000fffe03f */
[----:B--2---:R-:W-:-:S04]  /*1a00*/  IADD3 R4, R4, 0xffffffe, RZ ;  /* 0x0ffffffe04047810 */ /* 0x004fc80007ffe0ff */
        /* <DEDUP_REMOVED lines=8> */
[----:B------:R-:W-:Y:S01]  /*1a90*/  IMAD R0, R3, R0, R2 ;  /* 0x0000000003007224 */ /* 0x000fe200078e0202 */
[----:B------:R-:W-:-:S04]  /*1aa0*/  MOV R2, UR22 ;  /* 0x0000001600027c02 */ /* 0x000fc80008000f00 */
[----:B------:R-:W-:-:S13]  /*1ab0*/  ISETP.GT.U32.AND P1, PT, R3, R0, PT ;  /* 0x000000000300720c */ /* 0x000fda0003f24070 */
[-C--:B------:R-:W-:Y:S02]  /*1ac0*/  @!P1 IADD3 R0, R0, -R3.reuse, RZ ;  /* 0x8000000300009210 */ /* 0x080fe40007ffe0ff */
[----:B------:R-:W-:Y:S02]  /*1ad0*/  @!P1 IADD3 R12, R12, 0x1, RZ ;  /* 0x000000010c0c9810 */ /* 0x000fe40007ffe0ff */
[----:B------:R-:W-:Y:S01]  /*1ae0*/  ISETP.GE.U32.AND P3, PT, R0, R3, PT ;  /* 0x000000030000720c */ /* 0x000fe20003f66070 */
[----:B------:R-:W-:Y:S01]  /*1af0*/  IMAD.U32 R3, RZ, RZ, UR23 ;  /* 0x00000017ff037e24 */ /* 0x000fe2000f8e00ff */
[----:B------:R-:W-:Y:S02]  /*1b00*/  ISETP.NE.AND P1, PT, RZ, c[0x0][0x1c8], PT ;  /* 0x00007200ff007a0c */ /* 0x000fe40003f25270 */
[----:B------:R-:W-:Y:S01]  /*1b10*/  MOV R3, UR4 ;  /* 0x0000000400037c02 */ /* 0x000fe20008000f00 */
[----:B------:R-:W-:Y:S02]  /*1b20*/  ULDC.64 UR4, c[0x0][0x1a0] ;  /* 0x0000680000047ab9 */ /* 0x000fe40000000a00 */
[----:B------:R-:W-:-:S04]  /*1b30*/  @UP0 UIMAD.WIDE.U32 UR18, UR16, UR4, URZ ;  /* 0x00000004101202a5 */ /* 0x000fc8000f8e003f */
[----:B------:R-:W-:Y:S02]  /*1b40*/  @UP0 UIMAD UR16, UR16, UR5, UR19 ;  /* 0x00000005101002a4 */ /* 0x000fe4000f8e0213 */
[----:B------:R-:W-:-:S05]  /*1b50*/  @P3 IADD3 R12, R12, 0x1, RZ ;  /* 0x000000010c0c3810 */ /* 0x000fca0007ffe0ff */
[----:B------:R-:W-:Y:S01]  /*1b60*/  @!P2 IMAD.MOV R12, RZ, RZ, -R12 ;  /* 0x000000ffff0ca224 */ /* 0x000fe200078e0a0c */
[----:B------:R-:W-:-:S04]  /*1b70*/  @!P1 LOP3.LUT R12, RZ, c[0x0][0x1c8], RZ, 0x33, !PT ;  /* 0x00007200ff0c9a12 */ /* 0x000fc800078e33ff */
[----:B------:R-:W-:Y:S01]  /*1b80*/  SHF.R.S32.HI R8, RZ, 0x1f, R12 ;  /* 0x0000001fff087819 */ /* 0x000fe2000001140c */
[----:B------:R-:W-:-:S04]  /*1b90*/  IMAD.WIDE.U32 R2, R12, c[0x0][0x1b0], R2 ;  /* 0x00006c000c027a25 */ /* 0x000fc800078e0002 */
[----:B------:R-:W-:Y:S02]  /*1ba0*/  IMAD R5, R8, c[0x0][0x1b0], RZ ;  /* 0x00006c0008057a24 */ /* 0x000fe400078e02ff */
[----:B------:R-:W-:Y:S02]  /*1bb0*/  IMAD.MOV.U32 R18, RZ, RZ, R2 ;  /* 0x000000ffff127224 */ /* 0x000fe400078e0002 */
        /* <DEDUP_REMOVED lines=12> */
[----:B------:R-:W-:Y:S02]  /*1c80*/  UMOV UR16, UR18 ;  /* 0x0000001200107c82 */ /* 0x000fe40008000000 */
[----:B------:R-:W-:Y:S02]  /*1c90*/  UIMAD UR5, UR6, UR5, UR7 ;  /* 0x00000005060572a4 */ /* 0x000fe4000f8e0207 */
[----:B------:R-:W-:-:S04]  /*1ca0*/  UIMAD.WIDE.U32 UR18, UR6, UR4, UR16 ;  /* 0x00000004061272a5 */ /* 0x000fc8000f8e0010 */
[----:B------:R-:W-:Y:S02]  /*1cb0*/  UIADD3 UR16, UR19, UR5, URZ ;  /* 0x0000000513107290 */ /* 0x000fe4000fffe03f */
.L_x_2276:
[----:B------:R-:W-:Y:S01]  /*1cc0*/  SHF.R.S32.HI R6, RZ, 0x1f, R7 ;  /* 0x0000001fff067819 */ /* 0x000fe20000011407 */
[----:B------:R-:W-:Y:S01]  /*1cd0*/  UISETP.NE.AND UP0, UPT, UR28, -0x1, UPT ;  /* 0xffffffff1c00788c */ /* 0x000fe2000bf05270 */
[----:B------:R-:W1:Y:S01]  /*1ce0*/  S2R R10, SR_CTAID.Z ;  /* 0x00000000000a7919 */ /* 0x000e620000002700 */
[----:B------:R-:W-:Y:S01]  /*1cf0*/  ULDC.64 UR6, c[0x0][0x190] ;  /* 0x0000640000067ab9 */ /* 0x000fe20000000a00 */
[CC--:B------:R-:W-:Y:S01]  /*1d00*/  LEA.HI R3, R6.reuse, R7.reuse, RZ, 0x3 ;  /* 0x0000000706037211 */ /* 0x0c0fe200078f18ff */
[----:B------:R-:W-:Y:S01]  /*1d10*/  ULDC.64 UR4, c[0x0][0x178] ;  /* 0x00005e0000047ab9 */ /* 0x000fe20000000a00 */
[-C--:B------:R-:W-:Y:S01]  /*1d20*/  LEA.HI R9, R6, R7.reuse, RZ, 0x4 ;  /* 0x0000000706097211 */ /* 0x080fe200078f20ff */
[----:B------:R-:W2:Y:S01]  /*1d30*/  S2R R20, SR_CTAID.X ;  /* 0x0000000000147919 */ /* 0x000ea20000002500 */
[----:B------:R-:W-:Y:S01]  /*1d40*/  SHF.R.S32.HI R16, RZ, 0x3, R3 ;  /* 0x00000003ff107819 */ /* 0x000fe20000011403 */
[----:B------:R-:W-:Y:S01]  /*1d50*/  UIADD3 UR20, -UR12, UR30, URZ ;  /* 0x0000001e0c147290 */ /* 0x000fe2000fffe13f */
[----:B------:R-:W-:Y:S01]  /*1d60*/  SHF.R.S32.HI R0, RZ, 0x4, R9 ;  /* 0x00000004ff007819 */ /* 0x000fe20000011409 */
[----:B------:R-:W-:Y:S01]  /*1d70*/  IMAD R8, R8, c[0x0][0x1b8], RZ ;  /* 0x00006e0008087a24 */ /* 0x000fe200078e02ff */
[----:B------:R-:W-:Y:S01]  /*1d80*/  LOP3.LUT R3, R3, 0xfffffff8, RZ, 0xc0, !PT ;  /* 0xfffffff803037812 */ /* 0x000fe200078ec0ff */
[----:B------:R-:W-:Y:S01]  /*1d90*/  IMAD.SHL.U32 R235, R16, 0x40, RZ ;  /* 0x0000004010eb7824 */ /* 0x000fe200078e00ff */
[C---:B------:R-:W-:Y:S01]  /*1da0*/  LEA.HI R229, R9.reuse, R0, RZ, 0x1 ;  /* 0x0000000009e57211 */ /* 0x040fe200078f08ff */
[----:B------:R-:W-:Y:S01]  /*1db0*/  @UP0 UIMAD.WIDE.U32 UR24, UR28, UR6, URZ ;  /* 0x000000061c1802a5 */ /* 0x000fe2000f8e003f */
[----:B------:R-:W-:Y:S01]  /*1dc0*/  LOP3.LUT R9, R9, 0xfffffff0, RZ, 0xc0, !PT ;  /* 0xfffffff009097812 */ /* 0x000fe200078ec0ff */
[----:B------:R-:W-:Y:S01]  /*1dd0*/  IMAD.IADD R3, R7, 0x1, -R3 ;  /* 0x0000000107037824 */ /* 0x000fe200078e0a03 */
[----:B------:R-:W-:Y:S01]  /*1de0*/  LOP3.LUT R229, R229, 0xfffffffe, RZ, 0xc0, !PT ;  /* 0xfffffffee5e57812 */ /* 0x000fe200078ec0ff */
[----:B------:R-:W-:Y:S01]  /*1df0*/  @!UP0 USHF.R.S32.HI UR6, URZ, 0x1f, UR15 ;  /* 0x0000001f3f068899 */ /* 0x000fe2000801140f */
[----:B------:R-:W-:Y:S01]  /*1e00*/  LOP3.LUT R235, R235, 0x1c0, RZ, 0xc0, !PT ;  /* 0x000001c0ebeb7812 */ /* 0x000fe200078ec0ff */
[----:B------:R-:W-:Y:S01]  /*1e10*/  IMAD.SHL.U32 R236, R3, 0x8, RZ ;  /* 0x0000000803ec7824 */ /* 0x000fe200078e00ff */
[----:B------:R-:W-:Y:S01]  /*1e20*/  LEA.HI R2, R6, R7, RZ, 0x6 ;  /* 0x0000000706027211 */ /* 0x000fe200078f30ff */
[----:B------:R-:W-:Y:S01]  /*1e30*/  IMAD.IADD R229, R0, 0x1, -R229 ;  /* 0x0000000100e57824 */ /* 0x000fe200078e0ae5 */
[----:B------:R-:W-:Y:S01]  /*1e40*/  @!UP0 UIMAD.WIDE.U32 UR22, UR15, UR4, URZ ;  /* 0x000000040f1682a5 */ /* 0x000fe2000f8e003f */
[----:B------:R-:W-:Y:S01]  /*1e50*/  IMAD.IADD R9, R7, 0x1, -R9 ;  /* 0x0000000107097824 */ /* 0x000fe200078e0a09 */
[----:B------:R-:W-:Y:S01]  /*1e60*/  LOP3.LUT R0, R235, 0x38, R236, 0xf8, !PT ;  /* 0x00000038eb007812 */ /* 0x000fe200078ef8ec */
[----:B------:R-:W-:Y:S01]  /*1e70*/  IMAD.SHL.U32 R2, R2, 0x8, RZ ;  /* 0x0000000802027824 */ /* 0x000fe200078e00ff */
[----:B------:R-:W-:Y:S01]  /*1e80*/  SHF.R.U32.HI R235, RZ, 0x3, R235 ;  /* 0x00000003ffeb7819 */ /* 0x000fe200000116eb */
[----:B------:R-:W-:Y:S01]  /*1e90*/  @!UP0 UIMAD UR6, UR6, UR4, URZ ;  /* 0x00000004060682a4 */ /* 0x000fe2000f8e023f */
[----:B------:R-:W-:Y:S01]  /*1ea0*/  IADD3 R18, P2, R236, R18, RZ ;  /* 0x00000012ec127210 */ /* 0x000fe20007f5e0ff */
[----:B------:R-:W-:Y:S01]  /*1eb0*/  @!UP0 UMOV UR24, UR22 ;  /* 0x0000001600188c82 */ /* 0x000fe20008000000 */
[----:B------:R-:W-:Y:S01]  /*1ec0*/  LOP3.LUT R235, R0, R235, RZ, 0x3c, !PT ;  /* 0x000000eb00eb7212 */ /* 0x000fe200078e3cff */
[----:B------:R-:W-:Y:S01]  /*1ed0*/  @!UP0 UIMAD UR5, UR15, UR5, UR6 ;  /* 0x000000050f0582a4 */ /* 0x000fe2000f8e0206 */
[----:B------:R-:W-:Y:S01]  /*1ee0*/  SHF.R.S32.HI R0, RZ, 0x1f, R9 ;  /* 0x0000001fff007819 */ /* 0x000fe20000011409 */
[----:B------:R-:W-:Y:S01]  /*1ef0*/  @UP0 UIMAD UR7, UR28, UR7, UR25 ;  /* 0x000000071c0702a4 */ /* 0x000fe2000f8e0219 */
[----:B------:R-:W-:Y:S01]  /*1f00*/  LOP3.LUT R235, R235, 0xfffffe00, R2, 0xf8, !PT ;  /* 0xfffffe00ebeb7812 */ /* 0x000fe200078ef802 */
[----:B------:R-:W-:Y:S01]  /*1f10*/  @!UP0 UIADD3 UR7, UR23, UR5, URZ ;  /* 0x0000000517078290 */ /* 0x000fe2000fffe03f */
[----:B------:R-:W-:Y:S01]  /*1f20*/  LEA.HI R0, R0, R9, RZ, 0x3 ;  /* 0x0000000900007211 */ /* 0x000fe200078f18ff */
[----:B------:R-:W-:Y:S01]  /*1f30*/  USHF.R.S32.HI UR6, URZ, 0x1f, UR8 ;  /* 0x0000001f3f067899 */ /* 0x000fe20008011408 */
[----:B------:R-:W-:Y:S01]  /*1f40*/  SHF.R.S32.HI R2, RZ, 0x1f, R236 ;  /* 0x0000001fff027819 */ /* 0x000fe200000114ec */
[----:B------:R-:W-:Y:S01]  /*1f50*/  ULDC.64 UR4, c[0x0][0x1a8] ;  /* 0x00006a0000047ab9 */ /* 0x000fe20000000a00 */
[----:B------:R-:W-:Y:S01]  /*1f60*/  LOP3.LUT R4, R0, 0xfffffff8, RZ, 0xc0, !PT ;  /* 0xfffffff800047812 */ /* 0x000fe200078ec0ff */
[----:B------:R-:W-:Y:S01]  /*1f70*/  IMAD R8, R12, c[0x0][0x1bc], R8 ;  /* 0x00006f000c087a24 */ /* 0x000fe200078e0208 */
[----:B------:R-:W-:Y:S01]  /*1f80*/  IADD3 R22, P1, R236, UR18, RZ ;  /* 0x00000012ec167c10 */ /* 0x000fe2000ff3e0ff */
[----:B------:R-:W-:Y:S01]  /*1f90*/  IMAD.X R19, R2, 0x1, R5, P2 ;  /* 0x0000000102137824 */ /* 0x000fe200010e0605 */
[----:B------:R-:W-:Y:S01]  /*1fa0*/  IADD3 R14, P0, R236, UR24, RZ ;  /* 0x00000018ec0e7c10 */ /* 0x000fe2000ff1e0ff */
[----:B------:R-:W-:Y:S01]  /*1fb0*/  IMAD.IADD R4, R9, 0x1, -R4 ;  /* 0x0000000109047824 */ /* 0x000fe200078e0a04 */
[C---:B------:R-:W-:Y:S01]  /*1fc0*/  IADD3.X R23, R2.reuse, UR16, RZ, P1, !PT ;  /* 0x0000001002177c10 */ /* 0x040fe20008ffe4ff */
[----:B------:R-:W-:Y:S01]  /*1fd0*/  UIMAD UR4, UR6, UR4, URZ ;  /* 0x00000004060472a4 */ /* 0x000fe2000f8e023f */
[----:B------:R-:W-:Y:S01]  /*1fe0*/  IADD3.X R15, R2, UR7, RZ, P0, !PT ;  /* 0x00000007020f7c10 */ /* 0x000fe200087fe4ff */
[----:B------:R-:W-:Y:S01]  /*1ff0*/  IMAD.SHL.U32 R2, R229, 0x8, RZ ;  /* 0x00000008e5027824 */ /* 0x000fe200078e00ff */
[C---:B------:R-:W-:Y:S01]  /*2000*/  R2P PR, R4.reuse, 0x6 ;  /* 0x0000000604007804 */ /* 0x040fe20000000000 */
[----:B------:R-:W-:Y:S01]  /*2010*/  IMAD.SHL.U32 R4, R4, 0x40, RZ ;  /* 0x0000004004047824 */ /* 0x000fe200078e00ff */
[----:B------:R-:W-:Y:S01]  /*2020*/  SHF.R.S32.HI R17, RZ, 0x1f, R16 ;  /* 0x0000001fff117819 */ /* 0x000fe20000011410 */
[----:B------:R-:W-:Y:S01]  /*2030*/  IMAD.WIDE.U32 R12, R12, c[0x0][0x1b8], R22 ;  /* 0x00006e000c0c7a25 */ /* 0x000fe200078e0016 */
[----:B------:R-:W-:Y:S01]  /*2040*/  IADD3 R170, P0, R16, UR14, RZ ;  /* 0x0000000e10aa7c10 */ /* 0x000fe2000ff1e0ff */
[----:B------:R-:W-:Y:S01]  /*2050*/  UIMAD UR4, UR8, UR5, UR4 ;  /* 0x00000005080472a4 */ /* 0x000fe2000f8e0204 */
[----:B------:R-:W-:Y:S01]  /*2060*/  LOP3.LUT R4, R4, 0x1c0, RZ, 0xc0, !PT ;  /* 0x000001c004047812 */ /* 0x000fe200078ec0ff */
[C---:B------:R-:W-:Y:S01]  /*2070*/  IMAD R165, R17.reuse, c[0x0][0x198], RZ ;  /* 0x0000660011a57a24 */ /* 0x040fe200078e02ff */
[----:B------:R-:W-:Y:S01]  /*2080*/  IADD3.X R168, R17, UR9, RZ, P0, !PT ;  /* 0x0000000911a87c10 */ /* 0x000fe200087fe4ff */
[----:B------:R-:W-:Y:S01]  /*2090*/  IMAD.SHL.U32 R0, R0, 0x40, RZ ;  /* 0x0000004000007824 */ /* 0x000fe200078e00ff */
[----:B------:R-:W-:Y:S01]  /*20a0*/  LOP3.LUT R2, R4, 0x8, R2, 0xf8, !PT ;  /* 0x0000000804027812 */ /* 0x000fe200078ef802 */
[----:B------:R-:W-:Y:S01]  /*20b0*/  IMAD.IADD R9, R13, 0x1, R8 ;  /* 0x000000010d097824 */ /* 0x000fe200078e0208 */
[----:B------:R-:W-:Y:S01]  /*20c0*/  ISETP.GE.AND P0, PT, R16, UR20, PT ;  /* 0x0000001410007c0c */ /* 0x000fe2000bf06270 */
[----:B------:R-:W-:Y:S01]  /*20d0*/  IMAD R168, R168, c[0x0][0x1a0], RZ ;  /* 0x00006800a8a87a24 */ /* 0x000fe200078e02ff */
[----:B------:R-:W-:Y:S01]  /*20e0*/  SHF.R.U32.HI R4, RZ, 0x3, R4 ;  /* 0x00000003ff047819 */ /* 0x000fe20000011604 */
[----:B------:R-:W-:Y:S01]  /*20f0*/  IMAD R165, R16, c[0x0][0x19c], R165 ;  /* 0x0000670010a57a24 */ /* 0x000fe200078e02a5 */
[----:B------:R-:W-:Y:S01]  /*2100*/  LEA.HI R6, R6, R7, RZ, 0x5 ;  /* 0x0000000706067211 */ /* 0x000fe200078f28ff */
[----:B------:R-:W-:Y:S01]  /*2110*/  IMAD.WIDE.U32 R18, R16, c[0x0][0x198], R18 ;  /* 0x0000660010127a25 */ /* 0x000fe200078e0012 */
[----:B------:R-:W-:Y:S01]  /*2120*/  LOP3.LUT R4, R2, R4, RZ, 0x3c, !PT ;  /* 0x0000000402047212 */ /* 0x000fe200078e3cff */
[----:B------:R-:W-:Y:S01]  /*2130*/  BSSY B0, `(.L_x_2278) ;  /* 0x000003d000007945 */ /* 0x000fe20003800000 */
[----:B------:R-:W-:Y:S01]  /*2140*/  IADD3 R233, R236, 0x40, RZ ;  /* 0x00000040ece97810 */ /* 0x000fe20007ffe0ff */
[----:B-1----:R-:W-:Y:S01]  /*2150*/  IMAD.WIDE.U32 R10, R10, c[0x0][0x1a8], R14 ;  /* 0x00006a000a0a7a25 */ /* 0x002fe200078e000e */
[----:B------:R-:W-:-:S02]  /*2160*/  LOP3.LUT R4, R4, 0xfffffe00, R0, 0xf8, !PT ;  /* 0xfffffe0004047812 */ /* 0x000fc400078ef800 */
[----:B------:R-:W-:Y:S01]  /*2170*/  LOP3.LUT R14, R6, 0xffffffe0, RZ, 0xc0, !PT ;  /* 0xffffffe0060e7812 */ /* 0x000fe200078ec0ff */
[----:B------:R-:W-:Y:S01]  /*2180*/  IMAD.MOV.U32 R8, RZ, RZ, R12 ;  /* 0x000000ffff087224 */ /* 0x000fe200078e000c */
[----:B------:R-:W-:Y:S01]  /*2190*/  SHF.R.S32.HI R6, RZ, 0x5, R6 ;  /* 0x00000005ff067819 */ /* 0x000fe20000011406 */
[----:B------:R-:W-:Y:S01]  /*21a0*/  IMAD R168, R170, c[0x0][0x1a4], R168 ;  /* 0x00006900aaa87a24 */ /* 0x000fe200078e02a8 */
[C---:B------:R-:W-:Y:S01]  /*21b0*/  IADD3 R232, R236.reuse, 0x80, RZ ;  /* 0x00000080ece87810 */ /* 0x040fe20007ffe0ff */
[----:B------:R-:W-:Y:S01]  /*21c0*/  IMAD.MOV.U32 R2, RZ, RZ, 0x10 ;  /* 0x00000010ff027424 */ /* 0x000fe200078e00ff */
[----:B------:R-:W-:Y:S01]  /*21d0*/  IADD3 R231, R236, 0xc0, RZ ;  /* 0x000000c0ece77810 */ /* 0x000fe20007ffe0ff */
[----:B------:R-:W-:Y:S02]  /*21e0*/  IMAD.MOV.U32 R0, RZ, RZ, 0x20 ;  /* 0x00000020ff007424 */ /* 0x000fe400078e00ff */
[----:B------:R-:W-:Y:S01]  /*21f0*/  IMAD.IADD R165, R19, 0x1, R165 ;  /* 0x0000000113a57824 */ /* 0x000fe200078e02a5 */
[----:B------:R-:W-:Y:S01]  /*2200*/  IADD3 R19, R11, UR4, RZ ;  /* 0x000000040b137c10 */ /* 0x000fe2000fffe0ff */
[----:B------:R-:W-:Y:S01]  /*2210*/  IMAD.WIDE.U32 R170, R170, c[0x0][0x1a0], R8 ;  /* 0x00006800aaaa7a25 */ /* 0x000fe200078e0008 */
[----:B------:R-:W-:-:S02]  /*2220*/  SEL R2, R2, 0xfffffff0, !P1 ;  /* 0xfffffff002027807 */ /* 0x000fc40004800000 */
[----:B------:R-:W-:Y:S01]  /*2230*/  SEL R0, R0, 0xffffffe0, !P2 ;  /* 0xffffffe000007807 */ /* 0x000fe20005000000 */
[----:B--2---:R-:W-:-:S04]  /*2240*/  IMAD.WIDE R20, R20, 0x40, R16 ;  /* 0x0000004014147825 */ /* 0x004fc800078e0210 */
[----:B------:R-:W-:Y:S02]  /*2250*/  IMAD.MOV.U32 R200, RZ, RZ, R18 ;  /* 0x000000ffffc87224 */ /* 0x000fe400078e0012 */
[----:B------:R-:W-:Y:S02]  /*2260*/  IMAD.IADD R14, R7, 0x1, -R14 ;  /* 0x00000001070e7824 */ /* 0x000fe400078e0a0e */
        /* <DEDUP_REMOVED lines=41> */
.L_x_2279:
[----:B------:R-:W-:Y:S05]  /*2500*/  BSYNC B0 ;  /* 0x0000000000007941 */ /* 0x000fea0003800000 */
.L_x_2278:
        /* <DEDUP_REMOVED lines=45> */
.L_x_2281:
[----:B------:R-:W-:Y:S05]  /*27e0*/  BSYNC B0 ;  /* 0x0000000000007941 */ /* 0x000fea0003800000 */
.L_x_2280:
        /* <DEDUP_REMOVED lines=45> */
.L_x_2283:
[----:B------:R-:W-:Y:S05]  /*2ac0*/  BSYNC B0 ;  /* 0x0000000000007941 */ /* 0x000fea0003800000 */
.L_x_2282:
        /* <DEDUP_REMOVED lines=44> */
.L_x_2285:
[----:B------:R-:W-:Y:S05]  /*2d90*/  BSYNC B0 ;  /* 0x0000000000007941 */ /* 0x000fea0003800000 */
.L_x_2284:
        /* <DEDUP_REMOVED lines=39> */
.L_x_2287:
[----:B------:R-:W-:Y:S05]  /*3010*/  BSYNC B0 ;  /* 0x0000000000007941 */ /* 0x000fea0003800000 */
.L_x_2286:
        /* <DEDUP_REMOVED lines=41> */
.L_x_2289:
[----:B------:R-:W-:Y:S05]  /*32b0*/  BSYNC B0 ;  /* 0x0000000000007941 */ /* 0x000fea0003800000 */
.L_x_2288:
[----:B------:R-:W-:Y:S01]  /*32c0*/  ISETP.GE.AND P0, PT, R13, UR4, PT ;  /* 0x000000040d007c0c */ /* 0x000fe2000bf06270 */
[----:B------:R-:W-:-:S12]  /*32d0*/  BSSY B0, `(.L_x_2290) ;  /* 0x0000028000007945 */ /* 0x000fd80003800000 */
[----:B------:R-:W-:Y:S05]  /*32e0*/  @P0 BRA `(.L_x_2291) ;  /* 0x0000026000000947 */ /* 0x000fea0003800000 */
[----:B------:R-:W-:Y:S01]  /*32f0*/  ISETP.GE.AND P5, PT, R236, c[0x0][0x220], PT ;  /* 0x00008800ec007a0c */ /* 0x000fe20003fa6270 */
[----:B--2---:R-:W-:Y:S01]  /*3300*/  IMAD.U32 R9, RZ, RZ, UR8 ;  /* 0x00000008ff097e24 */ /* 0x004fe2000f8e00ff */
[----:B------:R-:W-:Y:S01]  /*3310*/  ISETP.GE.AND P4, PT, R233, c[0x0][0x220], PT ;  /* 0x00008800e9007a0c */ /* 0x000fe20003f86270 */
[----:B------:R-:W-:Y:S01]  /*3320*/  IMAD.MOV.U32 R10, RZ, RZ, c[0x0][0x19c] ;  /* 0x00006700ff0a7624 */ /* 0x000fe200078e00ff */
[----:B------:R-:W-:Y:S01]  /*3330*/  ISETP.GE.AND P2, PT, R232, c[0x0][0x220], PT ;  /* 0x00008800e8007a0c */ /* 0x000fe20003f46270 */
[----:B------:R-:W-:Y:S01]  /*3340*/  IMAD.U32 R8, RZ, RZ, UR8 ;  /* 0x00000008ff087e24 */ /* 0x000fe2000f8e00ff */
        /* <DEDUP_REMOVED lines=32> */
.L_x_2291:
[----:B------:R-:W-:Y:S05]  /*3550*/  BSYNC B0 ;  /* 0x0000000000007941 */ /* 0x000fea0003800000 */
.L_x_2290:
[----:B------:R-:W-:Y:S01]  /*3560*/  ISETP.GE.AND P0, PT, R12, UR4, PT ;  /* 0x000000040c007c0c */ /* 0x000fe2000bf06270 */
[----:B------:R-:W-:-:S12]  /*3570*/  BSSY B0, `(.L_x_2292) ;  /* 0x000002a000007945 */ /* 0x000fd80003800000 */
[----:B------:R-:W-:Y:S05]  /*3580*/  @P0 BRA `(.L_x_2293) ;  /* 0x0000028000000947 */ /* 0x000fea0003800000 */
[----:B------:R-:W-:Y:S01]  /*3590*/  ISETP.GE.AND P5, PT, R236, c[0x0][0x220], PT ;  /* 0x00008800ec007a0c */ /* 0x000fe20003fa6270 */
[----:B--2---:R-:W-:Y:S01]  /*35a0*/  IMAD.U32 R20, RZ, RZ, UR8 ;  /* 0x00000008ff147e24 */ /* 0x004fe2000f8e00ff */
[----:B------:R-:W-:Y:S01]  /*35b0*/  ISETP.GE.AND P4, PT, R233, c[0x0][0x220], PT ;  /* 0x00008800e9007a0c */ /* 0x000fe20003f86270 */
[----:B------:R-:W-:Y:S01]  /*35c0*/  IMAD.MOV.U32 R8, RZ, RZ, R200 ;  /* 0x000000ffff087224 */ /* 0x000fe200078e00c8 */
[----:B------:R-:W-:Y:S01]  /*35d0*/  ISETP.GE.AND P2, PT, R232, c[0x0][0x220], PT ;  /* 0x00008800e8007a0c */ /* 0x000fe20003f46270 */
[----:B------:R-:W-:Y:S01]  /*35e0*/  IMAD.MOV.U32 R9, RZ, RZ, R165 ;  /* 0x000000ffff097224 */ /* 0x000fe200078e00a5 */
[----:B------:R-:W-:Y:S01]  /*35f0*/  ULDC UR5, c[0x0][0x19c] ;  /* 0x0000670000057ab9 */ /* 0x000fe20000000800 */
[----:B------:R-:W-:Y:S01]  /*3600*/  ISETP.GE.AND P0, PT, R231, c[0x0][0x220], PT ;  /* 0x00008800e7007a0c */ /* 0x000fe20003f06270 */
[----:B------:R-:W-:Y:S01]  /*3610*/  UIMAD UR5, UR5, 0x30, URZ ;  /* 0x00000030050578a4 */ /* 0x000fe2000f8e023f */
[----:B------:R-:W-:-:S04]  /*3620*/  IMAD.WIDE.U32 R20, R20, 0x30, R8 ;  /* 0x0000003014147825 */ /* 0x000fc800078e0008 */
[----:B------:R2:W-:Y:S01]  /*3630*/  @P5 STS.128 [R235+0x9800], RZ ;  /* 0x009800ffeb005388 */ /* 0x0005e20000000c00 */
[----:B------:R-:W-:Y:S02]  /*3640*/  IADD3 R8, R21, UR5, RZ ;  /* 0x0000000515087c10 */ /* 0x000fe4000fffe0ff */
        /* <DEDUP_REMOVED lines=28> */
.L_x_2293:
[----:B------:R-:W-:Y:S05]  /*3810*/  BSYNC B0 ;  /* 0x0000000000007941 */ /* 0x000fea0003800000 */
.L_x_2292:
[----:B------:R-:W0:Y:S01]  /*3820*/  LDGDEPBAR ;  /* 0x00000000000079af */ /* 0x000e220000000000 */
[----:B------:R-:W-:Y:S01]  /*3830*/  ISETP.GE.AND P1, PT, R16, UR4, PT ;  /* 0x0000000410007c0c */ /* 0x000fe2000bf26270 */
[----:B------:R-:W-:Y:S01]  /*3840*/  IMAD.SHL.U32 R234, R7, 0x2, RZ ;  /* 0x0000000207ea7824 */ /* 0x000fe200078e00ff */
[----:B------:R-:W-:Y:S01]  /*3850*/  LEA R167, P0, R170, c[0x0][0x170], 0x1 ;  /* 0x00005c00aaa77a11 */ /* 0x000fe200078008ff */
[----:B------:R-:W-:Y:S03]  /*3860*/  BSSY B0, `(.L_x_2294) ;  /* 0x000002b000007945 */ /* 0x000fe60003800000 */
[----:B------:R-:W-:Y:S02]  /*3870*/  LOP3.LUT R234, R234, 0x6, RZ, 0xc0, !PT ;  /* 0x00000006eaea7812 */ /* 0x000fe400078ec0ff */
        /* <DEDUP_REMOVED lines=12> */
[--C-:B--2---:R-:W-:Y:S01]  /*3940*/  @!P3 IMAD.MOV.U32 R8, RZ, RZ, R167.reuse ;  /* 0x000000ffff08b224 */ /* 0x104fe200078e00a7 */
        /* <DEDUP_REMOVED lines=14> */
[----:B----4-:R-:W-:Y:S01]  /*3a30*/  @!P1 IMAD.MOV.U32 R8, RZ, RZ, R167 ;  /* 0x000000ffff089224 */ /* 0x010fe200078e00a7 */
[----:B------:R-:W-:-:S05]  /*3a40*/  @!P1 MOV R9, R166 ;  /* 0x000000a600099202 */ /* 0x000fca0000000f00 */
[----:B------:R-:W-:Y:S01]  /*3a50*/  @!PT LDS RZ, [RZ] ;  /* 0x00000000fffff984 */ /* 0x000fe20000000800 */
[----:B------:R-:W-:Y:S01]  /*3a60*/  @!PT LDS RZ, [RZ] ;  /* 0x00000000fffff984 */ /* 0x000fe20000000800 */
[----:B------:R-:W-:Y:S01]  /*3a70*/  @!PT LDS RZ, [RZ] ;  /* 0x00000000fffff984 */ /* 0x000fe20000000800 */
[----:B------:R2:W-:Y:S04]  /*3a80*/  @!P1 LDGSTS.E.BYPASS.LTC128B.128 [R235+0x14000], [R8.64+0x100] ;  /* 0x1400010008eb9fae */ /* 0x0005e8000b901d62 */
[----:B------:R2:W-:Y:S01]  /*3a90*/  @P0 STS.128 [R235+0x16000], RZ ;  /* 0x016000ffeb000388 */ /* 0x0005e20000000c00 */
[----:B------:R-:W-:Y:S05]  /*3aa0*/  @P0 BRA `(.L_x_2295) ;  /* 0x0000006000000947 */ /* 0x000fea0003800000 */
[----:B--2---:R-:W-:Y:S02]  /*3ab0*/  MOV R8, R167 ;  /* 0x000000a700087202 */ /* 0x004fe40000000f00 */
[----:B------:R-:W-:-:S05]  /*3ac0*/  MOV R9, R166 ;  /* 0x000000a600097202 */ /* 0x000fca0000000f00 */
[----:B------:R-:W-:Y:S01]  /*3ad0*/  @!PT LDS RZ, [RZ] ;  /* 0x00000000fffff984 */ /* 0x000fe20000000800 */
[----:B------:R-:W-:Y:S01]  /*3ae0*/  @!PT LDS RZ, [RZ] ;  /* 0x00000000fffff984 */ /* 0x000fe20000000800 */
[----:B------:R-:W-:Y:S01]  /*3af0*/  @!PT LDS RZ, [RZ] ;  /* 0x00000000fffff984 */ /* 0x000fe20000000800 */
[----:B------:R2:W-:Y:S02]  /*3b00*/  LDGSTS.E.BYPASS.LTC128B.128 [R235+0x16000], [R8.64+0x180] ;  /* 0x1600018008eb7fae */ /* 0x0005e4000b901d62 */
.L_x_2295:
[----:B------:R-:W-:Y:S05]  /*3b10*/  BSYNC B0 ;  /* 0x0000000000007941 */ /* 0x000fea0003800000 */
.L_x_2294:
[----:B------:R-:W-:Y:S01]  /*3b20*/  ISETP.GE.AND P0, PT, R5, UR4, PT ;  /* 0x0000000405007c0c */ /* 0x000fe2000bf06270 */
[----:B------:R-:W-:Y:S01]  /*3b30*/  ULDC.64 UR6, c[0x0][0x1a0] ;  /* 0x0000680000067ab9 */ /* 0x000fe20000000a00 */
[----:B------:R-:W-:Y:S01]  /*3b40*/  BSSY B0, `(.L_x_2296) ;  /* 0x0000033000007945 */ /* 0x000fe20003800000 */
[----:B------:R-:W-:Y:S02]  /*3b50*/  USHF.L.U64.HI UR26, UR6, UR26, UR7 ;  /* 0x0000001a061a7299 */ /* 0x000fe40008010207 */
[----:B------:R-:W-:-:S08]  /*3b60*/  USHF.L.U32 UR27, UR6, 0x4, URZ ;  /* 0x00000004061b7899 */ /* 0x000fd0000800063f */
        /* <DEDUP_REMOVED lines=10> */
[----:B------:R-:W-:-:S02]  /*3c10*/  IMAD.U32 R5, RZ, RZ, UR26 ;  /* 0x0000001aff057e24 */ /* 0x000fc4000f8e00ff */
[----:B------:R-:W-:Y:S02]  /*3c20*/  IMAD.U32 R11, RZ, RZ, UR27 ;  /* 0x0000001bff0b7e24 */ /* 0x000fe4000f8e00ff */
[----:B------:R-:W-:Y:S02]  /*3c30*/  IMAD.U32 R8, RZ, RZ, UR27 ;  /* 0x0000001bff087e24 */ /* 0x000fe4000f8e00ff */
[----:B------:R-:W-:Y:S02]  /*3c40*/  IMAD.U32 R10, RZ, RZ, UR27 ;  /* 0x0000001bff0a7e24 */ /* 0x000fe4000f8e00ff */
[-C--:B------:R-:W-:Y:S01]  /*3c50*/  @!P5 LEA R18, P0, R18, R167.reuse, 0x1 ;  /* 0x000000a71212d211 */ /* 0x080fe200078008ff */
[----:B------:R-:W-:Y:S01]  /*3c60*/  IMAD.U32 R9, RZ, RZ, UR26 ;  /* 0x0000001aff097e24 */ /* 0x000fe2000f8e00ff */
[----:B------:R-:W-:Y:S01]  /*3c70*/  @!P4 LEA R20, P3, R11, R167, 0x1 ;  /* 0x000000a70b14c211 */ /* 0x000fe200078608ff */
[----:B------:R2:W-:Y:S01]  /*3c80*/  @P5 STS.128 [R235+0x10800], RZ ;  /* 0x010800ffeb005388 */ /* 0x0005e20000000c00 */
[----:B------:R-:W-:-:S02]  /*3c90*/  @!P5 LEA.HI.X R19, R7, R166, R5, 0x1, P0 ;  /* 0x000000a60713d211 */ /* 0x000fc400000f0c05 */
[----:B------:R-:W-:Y:S02]  /*3ca0*/  ISETP.GE.AND P0, PT, R231, c[0x0][0x220], PT ;  /* 0x00008800e7007a0c */ /* 0x000fe40003f06270 */
[----:B------:R-:W-:Y:S01]  /*3cb0*/  @!P2 LEA R8, P1, R8, R167, 0x1 ;  /* 0x000000a70808a211 */ /* 0x000fe200078208ff */
[----:B------:R-:W-:Y:S01]  /*3cc0*/  @!PT LDS RZ, [RZ] ;  /* 0x00000000fffff984 */ /* 0x000fe20000000800 */
[----:B------:R-:W-:Y:S01]  /*3cd0*/  @!PT LDS RZ, [RZ] ;  /* 0x00000000fffff984 */ /* 0x000fe20000000800 */
[----:B------:R-:W-:Y:S01]  /*3ce0*/  @!PT LDS RZ, [RZ] ;  /* 0x00000000fffff984 */ /* 0x000fe20000000800 */
[----:B------:R2:W-:Y:S01]  /*3cf0*/  @!P5 LDGSTS.E.BYPASS.LTC128B.128 [R235+0x10800], [R18.64] ;  /* 0x1080000012ebdfae */ /* 0x0005e2000b901d62 */
[-C--:B------:R-:W-:Y:S02]  /*3d00*/  @!P4 LEA.HI.X R21, R10, R166.reuse, R9, 0x1, P3 ;  /* 0x000000a60a15c211 */ /* 0x080fe400018f0c09 */
[----:B------:R-:W-:Y:S01]  /*3d10*/  @!P2 LEA.HI.X R9, R7, R166, R5, 0x1, P1 ;  /* 0x000000a60709a211 */ /* 0x000fe200008f0c05 */
        /* <DEDUP_REMOVED lines=12> */
[----:B--2---:R-:W-:Y:S01]  /*3de0*/  IMAD.U32 R8, RZ, RZ, UR27 ;  /* 0x0000001bff087e24 */ /* 0x004fe2000f8e00ff */
[----:B------:R-:W-:Y:S01]  /*3df0*/  MOV R7, UR27 ;  /* 0x0000001b00077c02 */ /* 0x000fe20008000f00 */
[----:B------:R-:W-:-:S03]  /*3e00*/  IMAD.U32 R5, RZ, RZ, UR26 ;  /* 0x0000001aff057e24 */ /* 0x000fc6000f8e00ff */
[----:B------:R-:W-:-:S04]  /*3e10*/  LEA R8, P0, R8, R167, 0x1 ;  /* 0x000000a708087211 */ /* 0x000fc800078008ff */
[----:B------:R-:W-:-:S05]  /*3e20*/  LEA.HI.X R9, R7, R166, R5, 0x1, P0 ;  /* 0x000000a607097211 */ /* 0x000fca00000f0c05 */
[----:B------:R-:W-:Y:S01]  /*3e30*/  @!PT LDS RZ, [RZ] ;  /* 0x00000000fffff984 */ /* 0x000fe20000000800 */
[----:B------:R-:W-:Y:S01]  /*3e40*/  @!PT LDS RZ, [RZ] ;  /* 0x00000000fffff984 */ /* 0x000fe20000000800 */
[----:B------:R-:W-:Y:S01]  /*3e50*/  @!PT LDS RZ, [RZ] ;  /* 0x00000000fffff984 */ /* 0x000fe20000000800 */
[----:B------:R2:W-:Y:S04]  /*3e60*/  LDGSTS.E.BYPASS.LTC128B.128 [R235+0x16800], [R8.64+0x180] ;  /* 0x1680018008eb7fae */ /* 0x0005e8000b901d62 */
.L_x_2297:
[----:B------:R-:W-:Y:S05]  /*3e70*/  BSYNC B0 ;  /* 0x0000000000007941 */ /* 0x000fea0003800000 */
.L_x_2296:
        /* <DEDUP_REMOVED lines=8> */
[----:B------:R-:W-:Y:S01]  /*3f00*/  IMAD.U32 R5, RZ, RZ, UR6 ;  /* 0x00000006ff057e24 */ /* 0x000fe2000f8e00ff */
[----:B------:R-:W-:Y:S01]  /*3f10*/  ISETP.GE.AND P4, PT, R233, c[0x0][0x220], PT ;  /* 0x00008800e9007a0c */ /* 0x000fe20003f86270 */
[----:B--2---:R-:W-:Y:S01]  /*3f20*/  IMAD.MOV.U32 R8, RZ, RZ, 0x5 ;  /* 0x00000005ff087424 */ /* 0x004fe200078e00ff */
[----:B------:R-:W-:Y:S01]  /*3f30*/  ISETP.GE.AND P2, PT, R232, c[0x0][0x220], PT ;  /* 0x00008800e8007a0c */ /* 0x000fe20003f46270 */
[----:B------:R-:W-:Y:S01]  /*3f40*/  IMAD.U32 R7, RZ, RZ, UR6 ;  /* 0x00000006ff077e24 */ /* 0x000fe2000f8e00ff */
[----:B------:R-:W-:Y:S01]  /*3f50*/  ISETP.GE.AND P0, PT, R231, c[0x0][0x220], PT ;  /* 0x00008800e7007a0c */ /* 0x000fe20003f06270 */
[----:B------:R-:W-:-:S03]  /*3f60*/  IMAD.SHL.U32 R5, R5, 0x20, RZ ;  /* 0x0000002005057824 */ /* 0x000fc600078e00ff */
[----:B------:R-:W-:-:S03]  /*3f70*/  SHF.L.U64.HI R7, R7, R8, c[0x0][0x1a4] ;  /* 0x0000690007077619 */ /* 0x000fc60000010208 */
[CC--:B------:R-:W-:Y:S01]  /*3f80*/  @!P5 LEA R18, P6, R5.reuse, R167.reuse, 0x1 ;  /* 0x000000a70512d211 */ /* 0x0c0fe200078c08ff */
[----:B------:R2:W-:Y:S01]  /*3f90*/  @P5 STS.128 [R235+0x11000], RZ ;  /* 0x011000ffeb005388 */ /* 0x0005e20000000c00 */
[CC--:B------:R-:W-:Y:S02]  /*3fa0*/  @!P4 LEA R10, P3, R5.reuse, R167.reuse, 0x1 ;  /* 0x000000a7050ac211 */ /* 0x0c0fe400078608ff */
[C---:B------:R-:W-:Y:S02]  /*3fb0*/  @!P2 LEA R8, P1, R5.reuse, R167, 0x1 ;  /* 0x000000a70508a211 */ /* 0x040fe400078208ff */
[CCC-:B------:R-:W-:Y:S02]  /*3fc0*/  @!P5 LEA.HI.X R19, R5.reuse, R166.reuse, R7.reuse, 0x1, P6 ;  /* 0x000000a60513d211 */ /* 0x1c0fe400030f0c07 */
[CCC-:B------:R-:W-:Y:S02]  /*3fd0*/  @!P4 LEA.HI.X R11, R5.reuse, R166.reuse, R7.reuse, 0x1, P3 ;  /* 0x000000a6050bc211 */ /* 0x1c0fe400018f0c07 */
[----:B------:R-:W-:Y:S01]  /*3fe0*/  @!P2 LEA.HI.X R9, R5, R166, R7, 0x1, P1 ;  /* 0x000000a60509a211 */ /* 0x000fe200008f0c07 */
        /* <DEDUP_REMOVED lines=16> */
[----:B--2---:R-:W-:-:S04]  /*40f0*/  LEA R8, P0, R5, R167, 0x1 ;  /* 0x000000a705087211 */ /* 0x004fc800078008ff */
[----:B------:R-:W-:-:S05]  /*4100*/  LEA.HI.X R9, R5, R166, R7, 0x1, P0 ;  /* 0x000000a605097211 */ /* 0x000fca00000f0c07 */
[----:B------:R-:W-:Y:S01]  /*4110*/  @!PT LDS RZ, [RZ] ;  /* 0x00000000fffff984 */ /* 0x000fe20000000800 */
[----:B------:R-:W-:Y:S01]  /*4120*/  @!PT LDS RZ, [RZ] ;  /* 0x00000000fffff984 */ /* 0x000fe20000000800 */
[----:B------:R-:W-:Y:S01]  /*4130*/  @!PT LDS RZ, [RZ] ;  /* 0x00000000fffff984 */ /* 0x000fe20000000800 */
[----:B------:R2:W-:Y:S04]  /*4140*/  LDGSTS.E.BYPASS.LTC128B.128 [R235+0x17000], [R8.64+0x180] ;  /* 0x1700018008eb7fae */ /* 0x0005e8000b901d62 */
.L_x_2299:
[----:B------:R-:W-:Y:S05]  /*4150*/  BSYNC B0 ;  /* 0x0000000000007941 */ /* 0x000fea0003800000 */
.L_x_2298:
[----:B------:R-:W-:Y:S01]  /*4160*/  ISETP.GE.AND P0, PT, R12, UR4, PT ;  /* 0x000000040c007c0c */ /* 0x000fe2000bf06270 */
        /* <DEDUP_REMOVED lines=9> */
[----:B------:R-:W-:Y:S01]  /*4200*/  ISETP.GE.AND P3, PT, R236, c[0x0][0x220], PT ;  /* 0x00008800ec007a0c */ /* 0x000fe20003f66270 */
[----:B------:R-:W-:Y:S01]  /*4210*/  IMAD.U32 R12, RZ, RZ, UR6 ;  /* 0x00000006ff0c7e24 */ /* 0x000fe2000f8e00ff */
[----:B------:R-:W-:-:S02]  /*4220*/  ISETP.GE.AND P2, PT, R233, c[0x0][0x220], PT ;  /* 0x00008800e9007a0c */ /* 0x000fc40003f46270 */
[----:B------:R-:W-:Y:S02]  /*4230*/  MOV R14, UR6 ;  /* 0x00000006000e7c02 */ /* 0x000fe40008000f00 */
[----:B------:R-:W-:Y:S02]  /*4240*/  ISETP.GE.AND P1, PT, R232, c[0x0][0x220], PT ;  /* 0x00008800e8007a0c */ /* 0x000fe40003f26270 */
[----:B------:R-:W-:Y:S02]  /*4250*/  MOV R7, UR6 ;  /* 0x0000000600077c02 */ /* 0x000fe40008000f00 */
[----:B------:R-:W-:-:S03]  /*4260*/  ISETP.GE.AND P0, PT, R231, c[0x0][0x220], PT ;  /* 0x00008800e7007a0c */ /* 0x000fc60003f06270 */
[-C--:B--2---:R-:W-:Y:S01]  /*4270*/  @!P3 MOV R8, R167.reuse ;  /* 0x000000a70008b202 */ /* 0x084fe20000000f00 */
[----:B------:R-:W-:Y:S01]  /*4280*/  @!P3 IMAD.MOV.U32 R9, RZ, RZ, R166 ;  /* 0x000000ffff09b224 */ /* 0x000fe200078e00a6 */
[----:B------:R2:W-:Y:S01]  /*4290*/  @P3 STS.128 [R235+0x11800], RZ ;  /* 0x011800ffeb003388 */ /* 0x0005e20000000c00 */
[----:B------:R-:W-:Y:S02]  /*42a0*/  @!P3 IMAD.MOV.U32 R10, RZ, RZ, c[0x0][0x1a4] ;  /* 0x00006900ff0ab624 */ /* 0x000fe400078e00ff */
[----:B------:R-:W-:Y:S01]  /*42b0*/  @!P3 IMAD.WIDE.U32 R14, R14, 0x60, R8 ;  /* 0x000000600e0eb825 */ /* 0x000fe200078e0008 */
[-C--:B------:R-:W-:Y:S02]  /*42c0*/  @!P2 MOV R8, R167.reuse ;  /* 0x000000a70008a202 */ /* 0x080fe40000000f00 */
[----:B------:R-:W-:Y:S01]  /*42d0*/  @!P1 MOV R18, R167 ;  /* 0x000000a700129202 */ /* 0x000fe20000000f00 */
[----:B------:R-:W-:Y:S02]  /*42e0*/  @!P2 IMAD.MOV.U32 R9, RZ, RZ, R166 ;  /* 0x000000ffff09a224 */ /* 0x000fe400078e00a6 */
[----:B------:R-:W-:-:S02]  /*42f0*/  @!P3 IMAD R10, R10, 0x60, RZ ;  /* 0x000000600a0ab824 */ /* 0x000fc400078e02ff */
[----:B------:R-:W-:Y:S01]  /*4300*/  @!P2 IMAD.WIDE.U32 R12, R12, 0x60, R8 ;  /* 0x000000600c0ca825 */ /* 0x000fe200078e0008 */
[----:B------:R-:W-:Y:S02]  /*4310*/  @!P2 MOV R9, c[0x0][0x1a4] ;  /* 0x000069000009aa02 */ /* 0x000fe40000000f00 */
[----:B------:R-:W-:Y:S01]  /*4320*/  @!P3 IADD3 R11, R15, R10, RZ ;  /* 0x0000000a0f0bb210 */ /* 0x000fe20007ffe0ff */
[----:B------:R-:W-:Y:S01]  /*4330*/  @!P1 IMAD.MOV.U32 R8, RZ, RZ, c[0x0][0x1a4] ;  /* 0x00006900ff089624 */ /* 0x000fe200078e00ff */
[----:B------:R-:W-:Y:S01]  /*4340*/  @!P3 MOV R10, R14 ;  /* 0x0000000e000ab202 */ /* 0x000fe20000000f00 */
[----:B------:R-:W-:Y:S02]  /*4350*/  @!P1 IMAD.MOV.U32 R19, RZ, RZ, R166 ;  /* 0x000000ffff139224 */ /* 0x000fe400078e00a6 */
[----:B------:R-:W-:Y:S02]  /*4360*/  @!P2 IMAD R9, R9, 0x60, RZ ;  /* 0x000000600909a824 */ /* 0x000fe400078e02ff */
[----:B------:R-:W-:Y:S01]  /*4370*/  @!P1 IMAD.WIDE.U32 R18, R7, 0x60, R18 ;  /* 0x0000006007129825 */ /* 0x000fe200078e0012 */
[----:B------:R-:W-:Y:S01]  /*4380*/  @!PT LDS RZ, [RZ] ;  /* 0x00000000fffff984 */ /* 0x000fe20000000800 */
[----:B------:R-:W-:Y:S01]  /*4390*/  @!PT LDS RZ, [RZ] ;  /* 0x00000000fffff984 */ /* 0x000fe20000000800 */
[----:B------:R-:W-:Y:S01]  /*43a0*/  @!PT LDS RZ, [RZ] ;  /* 0x00000000fffff984 */ /* 0x000fe20000000800 */
[----:B------:R2:W-:Y:S02]  /*43b0*/  @!P3 LDGSTS.E.BYPASS.LTC128B.128 [R235+0x11800], [R10.64] ;  /* 0x118000000aebbfae */ /* 0x0005e4000b901d62 */
[----:B------:R-:W-:Y:S01]  /*43c0*/  @!P2 IADD3 R13, R13, R9, RZ ;  /* 0x000000090d0da210 */ /* 0x000fe20007ffe0ff */
[----:B------:R-:W-:Y:S01]  /*43d0*/  @!P1 IMAD R8, R8, 0x60, RZ ;  /* 0x0000006008089824 */ /* 0x000fe200078e02ff */
[----:B------:R2:W-:Y:S03]  /*43e0*/  @P2 STS.128 [R235+0x13800], RZ ;  /* 0x013800ffeb002388 */ /* 0x0005e60000000c00 */
[----:B------:R-:W-:Y:S01]  /*43f0*/  @!P1 IMAD.IADD R9, R19, 0x1, R8 ;  /* 0x0000000113099824 */ /* 0x000fe200078e0208 */
[----:B------:R-:W-:Y:S01]  /*4400*/  @!P1 MOV R8, R18 ;  /* 0x0000001200089202 */ /* 0x000fe20000000f00 */
        /* <DEDUP_REMOVED lines=11> */
[----:B------:R-:W-:Y:S01]  /*44c0*/  MOV R7, UR6 ;  /* 0x0000000600077c02 */ /* 0x000fe20008000f00 */
[----:B------:R-:W-:Y:S01]  /*44d0*/  ULDC UR4, c[0x0][0x1a4] ;  /* 0x0000690000047ab9 */ /* 0x000fe20000000800 */
[----:B--2---:R-:W-:Y:S01]  /*44e0*/  MOV R8, R167 ;  /* 0x000000a700087202 */ /* 0x004fe20000000f00 */
[----:B------:R-:W-:Y:S01]  /*44f0*/  UIMAD UR4, UR4, 0x60, URZ ;  /* 0x00000060040478a4 */ /* 0x000fe2000f8e023f */
[----:B------:R-:W-:-:S05]  /*4500*/  MOV R9, R166 ;  /* 0x000000a600097202 */ /* 0x000fca0000000f00 */
[----:B------:R-:W-:-:S05]  /*4510*/  IMAD.WIDE.U32 R8, R7, 0x60, R8 ;  /* 0x0000006007087825 */ /* 0x000fca00078e0008 */
[----:B------:R-:W-:-:S05]  /*4520*/  IADD3 R9, R9, UR4, RZ ;  /* 0x0000000409097c10 */ /* 0x000fca000fffe0ff */
[----:B------:R-:W-:Y:S01]  /*4530*/  @!PT LDS RZ, [RZ] ;  /* 0x00000000fffff984 */ /* 0x000fe20000000800 */
[----:B------:R-:W-:Y:S01]  /*4540*/  @!PT LDS RZ, [RZ] ;  /* 0x00000000fffff984 */ /* 0x000fe20000000800 */
[----:B------:R-:W-:Y:S01]  /*4550*/  @!PT LDS RZ, [RZ] ;  /* 0x00000000fffff984 */ /* 0x000fe20000000800 */
[----:B------:R2:W-:Y:S02]  /*4560*/  LDGSTS.E.BYPASS.LTC128B.128 [R235+0x17800], [R8.64+0x180] ;  /* 0x1780018008eb7fae */ /* 0x0005e4000b901d62 */
.L_x_2301:
[----:B------:R-:W-:Y:S05]  /*4570*/  BSYNC B0 ;  /* 0x0000000000007941 */ /* 0x000fea0003800000 */
.L_x_2300:
[C---:B------:R-:W-:Y:S01]  /*4580*/  IMAD.SHL.U32 R7, R3.reuse, 0x40, RZ ;  /* 0x0000004003077824 */ /* 0x040fe200078e00ff */
[----:B------:R-:W-:Y:S01]  /*4590*/  R2P PR, R3, 0x6 ;  /* 0x0000000603007804 */ /* 0x000fe20000000000 */
[----:B------:R-:W-:Y:S01]  /*45a0*/  IMAD.SHL.U32 R16, R16, 0x8, RZ ;  /* 0x0000000810107824 */ /* 0x000fe200078e00ff */
[----:B------:R-:W0:Y:S01]  /*45b0*/  LDGDEPBAR ;  /* 0x00000000000079af */ /* 0x000e220000000000 */
[C---:B------:R-:W-:Y:S01]  /*45c0*/  IMAD R230, R6.reuse, 0x400, R4 ;  /* 0x0000040006e67824 */ /* 0x040fe200078e0204 */
[----:B------:R-:W-:Y:S01]  /*45d0*/  LOP3.LUT R7, R7, 0x1c0, RZ, 0xc0, !PT ;  /* 0x000001c007077812 */ /* 0x000fe200078ec0ff */
[----:B------:R-:W-:Y:S01]  /*45e0*/  UISETP.GT.AND UP0, UPT, UR29, UR21, UPT ;  /* 0x000000151d00728c */ /* 0x000fe2000bf04270 */
[----:B------:R-:W-:Y:S01]  /*45f0*/  LEA R6, R6, UR12, 0x4 ;  /* 0x0000000c06067c11 */ /* 0x000fe2000f8e20ff */
[----:B------:R-:W-:Y:S01]  /*4600*/  IMAD.SHL.U32 R230, R230, 0x2, RZ ;  /* 0x00000002e6e67824 */ /* 0x000fe200078e00ff */
[----:B------:R-:W-:Y:S01]  /*4610*/  LOP3.LUT R16, R7, 0x8, R16, 0xf8, !PT ;  /* 0x0000000807107812 */ /* 0x000fe200078ef810 */
[----:B------:R-:W-:Y:S01]  /*4620*/  UIADD3 UR7, UR13, 0x1, -UR30 ;  /* 0x000000010d077890 */ /* 0x000fe2000fffe81e */
[----:B------:R-:W-:Y:S01]  /*4630*/  SHF.R.U32.HI R7, RZ, 0x3, R7 ;  /* 0x00000003ff077819 */ /* 0x000fe20000011607 */
[--C-:B------:R-:W-:Y:S01]  /*4640*/  IMAD R228, R2, 0x2, R230.reuse ;  /* 0x0000000202e47824 */ /* 0x100fe200078e02e6 */
[----:B------:R-:W-:Y:S01]  /*4650*/  LDSM.16.M88.4 R56, [R230] ;  /* 0x00000000e638783b */ /* 0x000fe20000000200 */
[----:B------:R-:W-:Y:S01]  /*4660*/  IMAD R226, R0, 0x2, R230 ;  /* 0x0000000200e27824 */ /* 0x000fe200078e02e6 */
[----:B------:R-:W-:Y:S01]  /*4670*/  LOP3.LUT R7, R16, R7, RZ, 0x3c, !PT ;  /* 0x0000000710077212 */ /* 0x000fe200078e3cff */
[----:B------:R-:W-:Y:S01]  /*4680*/  IMAD R225, R0, 0x2, R228 ;  /* 0x0000000200e17824 */ /* 0x000fe200078e02e4 */
[----:B--2---:R-:W-:Y:S01]  /*4690*/  LDSM.16.M88.4 R16, [R228] ;  /* 0x00000000e410783b */ /* 0x004fe20000000200 */
[----:B------:R-:W-:Y:S01]  /*46a0*/  ULDC UR5, c[0x0][0x2e4] ;  /* 0x0000b90000057ab9 */ /* 0x000fe20000000800 */
[----:B------:R-:W-:Y:S01]  /*46b0*/  PLOP3.LUT P6, PT, PT, PT, UP0, 0x80, 0x0 ;  /* 0x000000000000781c */ /* 0x000fe20003fcf008 */
[----:B------:R-:W-:Y:S01]  /*46c0*/  IMAD R229, R229, 0x200, R7 ;  /* 0x00000200e5e57824 */ /* 0x000fe200078e0207 */
[----:B------:R-:W-:Y:S01]  /*46d0*/  LDSM.16.M88.4 R8, [R226] ;  /* 0x00000000e208783b */ /* 0x000fe20000000200 */
[----:B------:R-:W-:Y:S01]  /*46e0*/  ULDC UR4, c[0x0][0x2e8] ;  /* 0x0000ba0000047ab9 */ /* 0x000fe20000000800 */
[----:B------:R-:W-:Y:S01]  /*46f0*/  IMAD.IADD R5, R6, 0x1, R5 ;  /* 0x0000000106057824 */ /* 0x000fe200078e0205 */
[----:B------:R-:W-:Y:S01]  /*4700*/  UIADD3 UR5, UR13, -UR5, -UR30 ;  /* 0x800000050d057290 */ /* 0x000fe2000fffe81e */
[----:B------:R-:W-:Y:S01]  /*4710*/  IMAD.SHL.U32 R229, R229, 0x2, RZ ;  /* 0x00000002e5e57824 */ /* 0x000fe200078e00ff */
[----:B------:R-:W-:Y:S01]  /*4720*/  LDSM.16.M88.4 R80, [R228+0x2000] ;  /* 0x00200000e450783b */ /* 0x000fe20000000200 */
[----:B------:R-:W-:-:S03]  /*4730*/  UIADD3 UR4, UR7, UR4, URZ ;  /* 0x0000000407047290 */ /* 0x000fc6000fffe03f */
[----:B------:R-:W2:Y:S01]  /*4740*/  LDSM.16.M88.4 R20, [R229+0x8800] ;  /* 0x00880000e514783b */ /* 0x000ea20000000200 */
[C---:B------:R-:W-:Y:S02]  /*4750*/  IADD3 R3, R229.reuse, 0x8000, RZ ;  /* 0x00008000e5037810 */ /* 0x040fe40007ffe0ff */
[----:B------:R-:W-:Y:S01]  /*4760*/  IADD3 R227, R229, 0x8020, RZ ;  /* 0x00008020e5e37810 */ /* 0x000fe20007ffe0ff */
[----:B------:R-:W5:Y:S01]  /*4770*/  LDSM.16.M88.4 R64, [R229+0x9000] ;  /* 0x00900000e540783b */ /* 0x000f620000000200 */
[----:B------:R-:W-:Y:S01]  /*4780*/  @P1 IADD3 R227, R3, -0x20, RZ ;  /* 0xffffffe003e31810 */ /* 0x000fe20007ffe0ff */
[----:B------:R-:W-:Y:S01]  /*4790*/  IMAD.MOV.U32 R3, RZ, RZ, 0x40 ;  /* 0x00000040ff037424 */ /* 0x000fe200078e00ff */
[C---:B------:R-:W-:Y:S01]  /*47a0*/  IADD3 R241, R5.reuse, UR5, RZ ;  /* 0x0000000505f17c10 */ /* 0x040fe2000fffe0ff */
[----:B-1----:R-:W1:Y:S01]  /*47b0*/  LDSM.16.M88.4 R28, [R229+0x8000] ;  /* 0x00800000e51c783b */ /* 0x002e620000000200 */
[----:B------:R-:W-:Y:S02]  /*47c0*/  IADD3 R240, R5, UR4, RZ ;  /* 0x0000000405f07c10 */ /* 0x000fe4000fffe0ff */
[----:B------:R-:W-:Y:S01]  /*47d0*/  SEL R3, R3, 0xffffffc0, !P2 ;  /* 0xffffffc003037807 */ /* 0x000fe20005000000 */
[----:B------:R-:W3:Y:S01]  /*47e0*/  LDSM.16.M88.4 R52, [R229+0x9800] ;  /* 0x00980000e534783b */ /* 0x000ee20000000200 */
[----:B------:R-:W-:-:S02]  /*47f0*/  IADD3 R5, R5, 0x8, RZ ;  /* 0x0000000805057810 */ /* 0x000fc40007ffe0ff */
[----:B------:R-:W-:Y:S01]  /*4800*/  IMNMX R241, RZ, R241, !PT ;  /* 0x000000f1fff17217 */ /* 0x000fe20007800200 */
[----:B------:R-:W4:Y:S01]  /*4810*/  LDSM.16.M88.4 R40, [R227+0x800] ;  /* 0x00080000e328783b */ /* 0x000f220000000200 */
[----:B------:R-:W-:Y:S01]  /*4820*/  IMAD.IADD R223, R229, 0x1, R3 ;  /* 0x00000001e5df7824 */ /* 0x000fe200078e0203 */
[----:B------:R-:W-:Y:S01]  /*4830*/  IADD3 R239, R5, UR5, RZ ;  /* 0x0000000505ef7c10 */ /* 0x000fe2000fffe0ff */
[----:B------:R-:W-:Y:S01]  /*4840*/  IMAD.IADD R216, R3, 0x1, R227 ;  /* 0x0000000103d87824 */ /* 0x000fe200078e02e3 */
[----:B------:R-:W1:Y:S01]  /*4850*/  LDSM.16.M88.4 R36, [R227+0x1000] ;  /* 0x00100000e324783b */ /* 0x000e620000000200 */
[----:B------:R-:W-:Y:S02]  /*4860*/  IADD3 R238, R5, UR4, RZ ;  /* 0x0000000405ee7c10 */ /* 0x000fe4000fffe0ff */
[----:B------:R-:W-:Y:S01]  /*4870*/  IMNMX R240, R240, UR13, PT ;  /* 0x0000000df0f07c17 */ /* 0x000fe2000b800200 */
[----:B------:R-:W1:Y:S01]  /*4880*/  LDSM.16.M88.4 R48, [R227] ;  /* 0x00000000e330783b */ /* 0x000e620000000200 */
[----:B------:R-:W-:-:S02]  /*4890*/  IMNMX R239, RZ, R239, !PT ;  /* 0x000000efffef7217 */ /* 0x000fc40007800200 */
[----:B------:R-:W-:Y:S01]  /*48a0*/  IMNMX R238, R238, UR13, PT ;  /* 0x0000000deeee7c17 */ /* 0x000fe2000b800200 */
[----:B------:R-:W1:Y:S01]  /*48b0*/  LDSM.16.M88.4 R44, [R227+0x1800] ;  /* 0x00180000e32c783b */ /* 0x000e620000000200 */
[C---:B------:R-:W-:Y:S02]  /*48c0*/  IADD3 R219, R227.reuse, 0x800, RZ ;  /* 0x00000800e3db7810 */ /* 0x040fe40007ffe0ff */
[C---:B------:R-:W-:Y:S01]  /*48d0*/  IADD3 R218, R227.reuse, 0x1000, RZ ;  /* 0x00001000e3da7810 */ /* 0x040fe20007ffe0ff */
[----:B------:R-:W1:Y:S01]  /*48e0*/  LDSM.16.M88.4 R12, [R223+0x8000] ;  /* 0x00800000df0c783b */ /* 0x000e620000000200 */
[C---:B------:R-:W-:Y:S02]  /*48f0*/  IADD3 R217, R227.reuse, 0x1800, RZ ;  /* 0x00001800e3d97810 */ /* 0x040fe40007ffe0ff */
[C---:B------:R-:W-:Y:S01]  /*4900*/  IADD3 R215, R227.reuse, 0x2000, RZ ;  /* 0x00002000e3d77810 */ /* 0x040fe20007ffe0ff */
[----:B------:R-:W-:Y:S01]  /*4910*/  LDSM.16.M88.4 R76, [R227+0x3000] ;  /* 0x00300000e34c783b */ /* 0x000fe20000000200 */
[----:B------:R-:W-:-:S02]  /*4920*/  IADD3 R214, R227, 0x2800, RZ ;  /* 0x00002800e3d67810 */ /* 0x000fc40007ffe0ff */
[C---:B------:R-:W-:Y:S01]  /*4930*/  IADD3 R213, R227.reuse, 0x3000, RZ ;  /* 0x00003000e3d57810 */ /* 0x040fe20007ffe0ff */
[C---:B--2---:R-:W-:Y:S01]  /*4940*/  HMMA.16816.F32.BF16 R24, R56.reuse, R20, RZ ;  /* 0x000000143818723c */ /* 0x044fe200000418ff */
[----:B------:R-:W-:Y:S01]  /*4950*/  LDSM.16.M88.4 R72, [R227+0x3800] ;  /* 0x00380000e348783b */ /* 0x000fe20000000200 */
[C---:B------:R-:W-:Y:S02]  /*4960*/  IADD3 R212, R227.reuse, 0x3800, RZ ;  /* 0x00003800e3d47810 */ /* 0x040fe40007ffe0ff */
[C---:B------:R-:W-:Y:S02]  /*4970*/  IADD3 R211, R227.reuse, 0x4000, RZ ;  /* 0x00004000e3d37810 */ /* 0x040fe40007ffe0ff */
[C---:B------:R-:W-:Y:S02]  /*4980*/  IADD3 R210, R227.reuse, 0x4800, RZ ;  /* 0x00004800e3d27810 */ /* 0x040fe40007ffe0ff */
[----:B------:R-:W-:Y:S01]  /*4990*/  HMMA.16816.F32.BF16 R20, R56, R22, RZ ;  /* 0x000000163814723c */ /* 0x000fe200000418ff */
[----:B------:R-:W-:-:S02]  /*49a0*/  IADD3 R209, R227, 0x5000, RZ ;  /* 0x00005000e3d17810 */ /* 0x000fc40007ffe0ff */
[C---:B------:R-:W-:Y:S02]  /*49b0*/  IADD3 R208, R227.reuse, 0x5800, RZ ;  /* 0x00005800e3d07810 */ /* 0x040fe40007ffe0ff */
[C---:B------:R-:W-:Y:S02]  /*49c0*/  IADD3 R207, R227.reuse, 0x6000, RZ ;  /* 0x00006000e3cf7810 */ /* 0x040fe40007ffe0ff */
[C---:B------:R-:W-:Y:S01]  /*49d0*/  IADD3 R206, R227.reuse, 0x6800, RZ ;  /* 0x00006800e3ce7810 */ /* 0x040fe20007ffe0ff */
[----:B-----5:R-:W-:Y:S01]  /*49e0*/  HMMA.16816.F32.BF16 R68, R56, R64, RZ ;  /* 0x000000403844723c */ /* 0x020fe200000418ff */
[C---:B------:R-:W-:Y:S02]  /*49f0*/  IADD3 R205, R227.reuse, 0x7000, RZ ;  /* 0x00007000e3cd7810 */ /* 0x040fe40007ffe0ff */
[----:B------:R-:W-:-:S05]  /*4a00*/  IADD3 R204, R227, 0x7800, RZ ;  /* 0x00007800e3cc7810 */ /* 0x000fca0007ffe0ff */
[C---:B------:R-:W-:Y:S08]  /*4a10*/  HMMA.16816.F32.BF16 R64, R56.reuse, R66, RZ ;  /* 0x000000423840723c */ /* 0x040ff000000418ff */
[C---:B-1----:R-:W-:Y:S08]  /*4a20*/  HMMA.16816.F32.BF16 R32, R56.reuse, R28, RZ ;  /* 0x0000001c3820723c */ /* 0x042ff000000418ff */
[C---:B------:R-:W-:Y:S08]  /*4a30*/  HMMA.16816.F32.BF16 R28, R56.reuse, R30, RZ ;  /* 0x0000001e381c723c */ /* 0x040ff000000418ff */
[C---:B---3--:R-:W-:Y:S08]  /*4a40*/  HMMA.16816.F32.BF16 R60, R56.reuse, R52, RZ ;  /* 0x00000034383c723c */ /* 0x048ff000000418ff */
[----:B------:R-:W-:Y:S01]  /*4a50*/  HMMA.16816.F32.BF16 R56, R56, R54, RZ ;  /* 0x000000363838723c */ /* 0x000fe200000418ff */
[----:B------:R-:W-:Y:S07]  /*4a60*/  LDSM.16.M88.4 R52, [R226+0x2000] ;  /* 0x00200000e234783b */ /* 0x000fee0000000200 */
[C---:B----4-:R-:W-:Y:S08]  /*4a70*/  HMMA.16816.F32.BF16 R24, R16.reuse, R40, R24 ;  /* 0x000000281018723c */ /* 0x050ff00000041818 */
[C---:B------:R-:W-:Y:S01]  /*4a80*/  HMMA.16816.F32.BF16 R20, R16.reuse, R42, R20 ;  /* 0x0000002a1014723c */ /* 0x040fe20000041814 */
[----:B------:R-:W1:Y:S07]  /*4a90*/  LDSM.16.M88.4 R40, [R223+0x8800] ;  /* 0x00880000df28783b */ /* 0x000e6e0000000200 */
[C---:B------:R-:W-:Y:S08]  /*4aa0*/  HMMA.16816.F32.BF16 R68, R16.reuse, R36, R68 ;  /* 0x000000241044723c */ /* 0x040ff00000041844 */
[C---:B------:R-:W-:Y:S01]  /*4ab0*/  HMMA.16816.F32.BF16 R64, R16.reuse, R38, R64 ;  /* 0x000000261040723c */ /* 0x040fe20000041840 */
[----:B------:R-:W2:Y:S07]  /*4ac0*/  LDSM.16.M88.4 R36, [R223+0x9000] ;  /* 0x00900000df24783b */ /* 0x000eae0000000200 */
[C---:B------:R-:W-:Y:S08]  /*4ad0*/  HMMA.16816.F32.BF16 R32, R16.reuse, R48, R32 ;  /* 0x000000301020723c */ /* 0x040ff00000041820 */
[C---:B------:R-:W-:Y:S01]  /*4ae0*/  HMMA.16816.F32.BF16 R28, R16.reuse, R50, R28 ;  /* 0x00000032101c723c */ /* 0x040fe2000004181c */
[----:B------:R-:W-:Y:S07]  /*4af0*/  LDSM.16.M88.4 R48, [R216+0x1800] ;  /* 0x00180000d830783b */ /* 0x000fee0000000200 */
[C---:B------:R-:W-:Y:S08]  /*4b00*/  HMMA.16816.F32.BF16 R60, R16.reuse, R44, R60 ;  /* 0x0000002c103c723c */ /* 0x040ff0000004183c */
[----:B------:R-:W-:Y:S01]  /*4b10*/  HMMA.16816.F32.BF16 R56, R16, R46, R56 ;  /* 0x0000002e1038723c */ /* 0x000fe20000041838 */
[----:B------:R-:W3:Y:S04]  /*4b20*/  LDSM.16.M88.4 R16, [R223+0x9800] ;  /* 0x00980000df10783b */ /* 0x000ee80000000200 */
[----:B------:R-:W-:Y:S03]  /*4b30*/  LDSM.16.M88.4 R44, [R216] ;  /* 0x00000000d82c783b */ /* 0x000fe60000000200 */
[C---:B------:R-:W-:Y:S08]  /*4b40*/  HMMA.16816.F32.BF16 R32, R8.reuse, R12, R32 ;  /* 0x0000000c0820723c */ /* 0x040ff00000041820 */
[C---:B------:R-:W-:Y:S01]  /*4b50*/  HMMA.16816.F32.BF16 R28, R8.reuse, R14, R28 ;  /* 0x0000000e081c723c */ /* 0x040fe2000004181c */
[----:B------:R-:W4:Y:S07]  /*4b60*/  LDSM.16.M88.4 R12, [R225] ;  /* 0x00000000e10c783b */ /* 0x000f2e0000000200 */
[C---:B-1----:R-:W-:Y:S08]  /*4b70*/  HMMA.16816.F32.BF16 R24, R8.reuse, R40, R24 ;  /* 0x000000280818723c */ /* 0x042ff00000041818 */
[C---:B------:R-:W-:Y:S01]  /*4b80*/  HMMA.16816.F32.BF16 R20, R8.reuse, R42, R20 ;  /* 0x0000002a0814723c */ /* 0x040fe20000041814 */
[----:B------:R-:W1:Y:S07]  /*4b90*/  LDSM.16.M88.4 R40, [R216+0x800] ;  /* 0x00080000d828783b */ /* 0x000e6e0000000200 */
[C---:B--2---:R-:W-:Y:S08]  /*4ba0*/  HMMA.16816.F32.BF16 R68, R8.reuse, R36, R68 ;  /* 0x000000240844723c */ /* 0x044ff00000041844 */
[C---:B------:R-:W-:Y:S01]  /*4bb0*/  HMMA.16816.F32.BF16 R64, R8.reuse, R38, R64 ;  /* 0x000000260840723c */ /* 0x040fe20000041840 */
[----:B------:R-:W2:Y:S07]  /*4bc0*/  LDSM.16.M88.4 R36, [R216+0x1000] ;  /* 0x00100000d824783b */ /* 0x000eae0000000200 */
[C---:B---3--:R-:W-:Y:S08]  /*4bd0*/  HMMA.16816.F32.BF16 R60, R8.reuse, R16, R60 ;  /* 0x00000010083c723c */ /* 0x048ff0000004183c */
[----:B------:R-:W-:Y:S01]  /*4be0*/  HMMA.16816.F32.BF16 R56, R8, R18, R56 ;  /* 0x000000120838723c */ /* 0x000fe20000041838 */
[----:B------:R-:W-:Y:S04]  /*4bf0*/  LDSM.16.M88.4 R16, [R230+0x2000] ;  /* 0x00200000e610783b */ /* 0x000fe80000000200 */
[----:B------:R-:W3:Y:S03]  /*4c00*/  LDSM.16.M88.4 R8, [R229+0xa000] ;  /* 0x00a00000e508783b */ /* 0x000ee60000000200 */
[C---:B----4-:R-:W-:Y:S08]  /*4c10*/  HMMA.16816.F32.BF16 R32, R12.reuse, R44, R32 ;  /* 0x0000002c0c20723c */ /* 0x050ff00000041820 */
[C---:B------:R-:W-:Y:S01]  /*4c20*/  HMMA.16816.F32.BF16 R28, R12.reuse, R46, R28 ;  /* 0x0000002e0c1c723c */ /* 0x040fe2000004181c */
[----:B------:R-:W4:Y:S07]  /*4c30*/  LDSM.16.M88.4 R44, [R229+0xa800] ;  /* 0x00a80000e52c783b */ /* 0x000f2e0000000200 */
[C---:B-1----:R-:W-:Y:S08]  /*4c40*/  HMMA.16816.F32.BF16 R24, R12.reuse, R40, R24 ;  /* 0x000000280c18723c */ /* 0x042ff00000041818 */
[C---:B------:R-:W-:Y:S01]  /*4c50*/  HMMA.16816.F32.BF16 R20, R12.reuse, R42, R20 ;  /* 0x0000002a0c14723c */ /* 0x040fe20000041814 */
[----:B------:R-:W1:Y:S07]  /*4c60*/  LDSM.16.M88.4 R40, [R229+0xb000] ;  /* 0x00b00000e528783b */ /* 0x000e6e0000000200 */
[C---:B--2---:R-:W-:Y:S08]  /*4c70*/  HMMA.16816.F32.BF16 R68, R12.reuse, R36, R68 ;  /* 0x000000240c44723c */ /* 0x044ff00000041844 */
        /* <DEDUP_REMOVED lines=21> */
[----:B------:R-:W5:Y:S03]  /*4dd0*/  LDSM.16.M88.4 R36, [R223+0xb800] ;  /* 0x00b80000df24783b */ /* 0x000f660000000200 */
[C---:B---3--:R-:W-:Y:S08]  /*4de0*/  HMMA.16816.F32.BF16 R24, R80.reuse, R8, R24 ;  /* 0x000000085018723c */ /* 0x048ff00000041818 */
[C---:B------:R-:W-:Y:S01]  /*4df0*/  HMMA.16816.F32.BF16 R20, R80.reuse, R10, R20 ;  /* 0x0000000a5014723c */ /* 0x040fe20000041814 */
[----:B------:R-:W3:Y:S07]  /*4e00*/  LDSM.16.M88.4 R8, [R216+0x2800] ;  /* 0x00280000d808783b */ /* 0x000eee0000000200 */
[C---:B------:R-:W-:Y:S08]  /*4e10*/  HMMA.16816.F32.BF16 R68, R80.reuse, R76, R68 ;  /* 0x0000004c5044723c */ /* 0x040ff00000041844 */
[----:B------:R-:W-:Y:S01]  /*4e20*/  HMMA.16816.F32.BF16 R64, R80, R78, R64 ;  /* 0x0000004e5040723c */ /* 0x000fe20000041840 */
[----:B------:R-:W-:Y:S07]  /*4e30*/  LDSM.16.M88.4 R76, [R226+0x6000] ;  /* 0x00600000e24c783b */ /* 0x000fee0000000200 */
[C---:B------:R-:W-:Y:S08]  /*4e40*/  HMMA.16816.F32.BF16 R32, R52.reuse, R48, R32 ;  /* 0x000000303420723c */ /* 0x040ff00000041820 */
[----:B------:R-:W-:Y:S01]  /*4e50*/  HMMA.16816.F32.BF16 R28, R52, R50, R28 ;  /* 0x00000032341c723c */ /* 0x000fe2000004181c */
[----:B------:R-:W2:Y:S07]  /*4e60*/  LDSM.16.M88.4 R48, [R216+0x3000] ;  /* 0x00300000d830783b */ /* 0x000eae0000000200 */
[C---:B------:R-:W-:Y:S08]  /*4e70*/  HMMA.16816.F32.BF16 R60, R80.reuse, R72, R60 ;  /* 0x00000048503c723c */ /* 0x040ff0000004183c */
[----:B------:R-:W-:Y:S08]  /*4e80*/  HMMA.16816.F32.BF16 R56, R80, R74, R56 ;  /* 0x0000004a5038723c */ /* 0x000ff00000041838 */
[C---:B----4-:R-:W-:Y:S08]  /*4e90*/  HMMA.16816.F32.BF16 R24, R52.reuse, R44, R24 ;  /* 0x0000002c3418723c */ /* 0x050ff00000041818 */
[C---:B------:R-:W-:Y:S01]  /*4ea0*/  HMMA.16816.F32.BF16 R20, R52.reuse, R46, R20 ;  /* 0x0000002e3414723c */ /* 0x040fe20000041814 */
[----:B------:R-:W4:Y:S07]  /*4eb0*/  LDSM.16.M88.4 R44, [R216+0x3800] ;  /* 0x00380000d82c783b */ /* 0x000f2e0000000200 */
[C---:B-1----:R-:W-:Y:S08]  /*4ec0*/  HMMA.16816.F32.BF16 R68, R52.reuse, R40, R68 ;  /* 0x000000283444723c */ /* 0x042ff00000041844 */
[----:B------:R-:W-:Y:S01]  /*4ed0*/  HMMA.16816.F32.BF16 R64, R52, R42, R64 ;  /* 0x0000002a3440723c */ /* 0x000fe20000041840 */
[----:B------:R-:W-:Y:S07]  /*4ee0*/  LDSM.16.M88.4 R40, [R230+0x4000] ;  /* 0x00400000e628783b */ /* 0x000fee0000000200 */
[C---:B--2---:R-:W-:Y:S08]  /*4ef0*/  HMMA.16816.F32.BF16 R32, R16.reuse, R12, R32 ;  /* 0x0000000c1020723c */ /* 0x044ff00000041820 */
[----:B------:R-:W-:Y:S01]  /*4f00*/  HMMA.16816.F32.BF16 R28, R16, R14, R28 ;  /* 0x0000000e101c723c */ /* 0x000fe2000004181c */
[----:B------:R-:W1:Y:S07]  /*4f10*/  LDSM.16.M88.4 R12, [R229+0xc800] ;  /* 0x00c80000e50c783b */ /* 0x000e6e0000000200 */
[C---:B-----5:R-:W-:Y:S08]  /*4f20*/  HMMA.16816.F32.BF16 R60, R52.reuse, R36, R60 ;  /* 0x00000024343c723c */ /* 0x060ff0000004183c */
[----:B------:R-:W-:Y:S01]  /*4f30*/  HMMA.16816.F32.BF16 R56, R52, R38, R56 ;  /* 0x000000263438723c */ /* 0x000fe20000041838 */
[----:B------:R-:W2:Y:S04]  /*4f40*/  LDSM.16.M88.4 R36, [R229+0xc000] ;  /* 0x00c00000e524783b */ /* 0x000ea80000000200 */
[----:B------:R-:W-:Y:S03]  /*4f50*/  LDSM.16.M88.4 R52, [R227+0x4000] ;  /* 0x00400000e334783b */ /* 0x000fe60000000200 */
[C---:B---3--:R-:W-:Y:S08]  /*4f60*/  HMMA.16816.F32.BF16 R24, R16.reuse, R8, R24 ;  /* 0x000000081018723c */ /* 0x048ff00000041818 */
[C---:B------:R-:W-:Y:S01]  /*4f70*/  HMMA.16816.F32.BF16 R20, R16.reuse, R10, R20 ;  /* 0x0000000a1014723c */ /* 0x040fe20000041814 */
[----:B------:R-:W3:Y:S07]  /*4f80*/  LDSM.16.M88.4 R8, [R229+0xd000] ;  /* 0x00d00000e508783b */ /* 0x000eee0000000200 */
[C---:B------:R-:W-:Y:S08]  /*4f90*/  HMMA.16816.F32.BF16 R68, R16.reuse, R48, R68 ;  /* 0x000000301044723c */ /* 0x040ff00000041844 */
[C---:B------:R-:W-:Y:S01]  /*4fa0*/  HMMA.16816.F32.BF16 R64, R16.reuse, R50, R64 ;  /* 0x000000321040723c */ /* 0x040fe20000041840 */
[----:B------:R-:W5:Y:S07]  /*4fb0*/  LDSM.16.M88.4 R48, [R229+0xd800] ;  /* 0x00d80000e530783b */ /* 0x000f6e0000000200 */
[C---:B----4-:R-:W-:Y:S01]  /*4fc0*/  HMMA.16816.F32.BF16 R72, R16.reuse, R44, R60 ;  /* 0x0000002c1048723c */ /* 0x050fe2000004183c */
[----:B------:R-:W4:Y:S07]  /*4fd0*/  LDSM.16.M88.4 R60, [R228+0x4000] ;  /* 0x00400000e43c783b */ /* 0x000f2e0000000200 */
[----:B------:R-:W-:Y:S01]  /*4fe0*/  HMMA.16816.F32.BF16 R56, R16, R46, R56 ;  /* 0x0000002e1038723c */ /* 0x000fe20000041838 */
[----:B------:R-:W4:Y:S04]  /*4ff0*/  LDSM.16.M88.4 R16, [R227+0x4800] ;  /* 0x00480000e310783b */ /* 0x000f280000000200 */
[----:B------:R-:W-:Y:S03]  /*5000*/  LDSM.16.M88.4 R44, [R223+0xd000] ;  /* 0x00d00000df2c783b */ /* 0x000fe60000000200 */
[C---:B-1----:R-:W-:Y:S08]  /*5010*/  HMMA.16816.F32.BF16 R24, R40.reuse, R12, R24 ;  /* 0x0000000c2818723c */ /* 0x042ff00000041818 */
[C---:B------:R-:W-:Y:S01]  /*5020*/  HMMA.16816.F32.BF16 R20, R40.reuse, R14, R20 ;  /* 0x0000000e2814723c */ /* 0x040fe20000041814 */
[----:B------:R-:W1:Y:S07]  /*5030*/  LDSM.16.M88.4 R12, [R227+0x5000] ;  /* 0x00500000e30c783b */ /* 0x000e6e0000000200 */
[C---:B--2---:R-:W-:Y:S08]  /*5040*/  HMMA.16816.F32.BF16 R32, R40.reuse, R36, R32 ;  /* 0x000000242820723c */ /* 0x044ff00000041820 */
[C---:B------:R-:W-:Y:S01]  /*5050*/  HMMA.16816.F32.BF16 R28, R40.reuse, R38, R28 ;  /* 0x00000026281c723c */ /* 0x040fe2000004181c */
[----:B------:R-:W2:Y:S07]  /*5060*/  LDSM.16.M88.4 R36, [R227+0x5800] ;  /* 0x00580000e324783b */ /* 0x000eae0000000200 */
[C---:B---3--:R-:W-:Y:S08]  /*5070*/  HMMA.16816.F32.BF16 R68, R40.reuse, R8, R68 ;  /* 0x000000082844723c */ /* 0x048ff00000041844 */
[C---:B------:R-:W-:Y:S01]  /*5080*/  HMMA.16816.F32.BF16 R64, R40.reuse, R10, R64 ;  /* 0x0000000a2840723c */ /* 0x040fe20000041840 */
[----:B------:R-:W-:Y:S07]  /*5090*/  LDSM.16.M88.4 R8, [R223+0xc000] ;  /* 0x00c00000df08783b */ /* 0x000fee0000000200 */
[C---:B-----5:R-:W-:Y:S08]  /*50a0*/  HMMA.16816.F32.BF16 R72, R40.reuse, R48, R72 ;  /* 0x000000302848723c */ /* 0x060ff00000041848 */
[----:B------:R-:W-:Y:S01]  /*50b0*/  HMMA.16816.F32.BF16 R56, R40, R50, R56 ;  /* 0x000000322838723c */ /* 0x000fe20000041838 */
[----:B------:R-:W3:Y:S04]  /*50c0*/  LDSM.16.M88.4 R40, [R226+0x4000] ;  /* 0x00400000e228783b */ /* 0x000ee80000000200 */
[----:B------:R-:W5:Y:S03]  /*50d0*/  LDSM.16.M88.4 R48, [R223+0xc800] ;  /* 0x00c80000df30783b */ /* 0x000f660000000200 */
[C---:B----4-:R-:W-:Y:S08]  /*50e0*/  HMMA.16816.F32.BF16 R32, R60.reuse, R52, R32 ;  /* 0x000000343c20723c */ /* 0x050ff00000041820 */
[C---:B------:R-:W-:Y:S01]  /*50f0*/  HMMA.16816.F32.BF16 R28, R60.reuse, R54, R28 ;  /* 0x000000363c1c723c */ /* 0x040fe2000004181c */
[----:B------:R-:W4:Y:S07]  /*5100*/  LDSM.16.M88.4 R52, [R223+0xd800] ;  /* 0x00d80000df34783b */ /* 0x000f2e0000000200 */
[C---:B------:R-:W-:Y:S08]  /*5110*/  HMMA.16816.F32.BF16 R24, R60.reuse, R16, R24 ;  /* 0x000000103c18723c */ /* 0x040ff00000041818 */
[C---:B------:R-:W-:Y:S01]  /*5120*/  HMMA.16816.F32.BF16 R20, R60.reuse, R18, R20 ;  /* 0x000000123c14723c */ /* 0x040fe20000041814 */
[----:B------:R-:W-:Y:S07]  /*5130*/  LDSM.16.M88.4 R16, [R225+0x4000] ;  /* 0x00400000e110783b */ /* 0x000fee0000000200 */
[C---:B-1----:R-:W-:Y:S08]  /*5140*/  HMMA.16816.F32.BF16 R68, R60.reuse, R12, R68 ;  /* 0x0000000c3c44723c */ /* 0x042ff00000041844 */
[C---:B------:R-:W-:Y:S01]  /*5150*/  HMMA.16816.F32.BF16 R64, R60.reuse, R14, R64 ;  /* 0x0000000e3c40723c */ /* 0x040fe20000041840 */
[----:B------:R-:W1:Y:S07]  /*5160*/  LDSM.16.M88.4 R12, [R216+0x4000] ;  /* 0x00400000d80c783b */ /* 0x000e6e0000000200 */
[C---:B--2---:R-:W-:Y:S08]  /*5170*/  HMMA.16816.F32.BF16 R72, R60.reuse, R36, R72 ;  /* 0x000000243c48723c */ /* 0x044ff00000041848 */
[----:B------:R-:W-:Y:S01]  /*5180*/  HMMA.16816.F32.BF16 R56, R60, R38, R56 ;  /* 0x000000263c38723c */ /* 0x000fe20000041838 */
[----:B------:R-:W2:Y:S04]  /*5190*/  LDSM.16.M88.4 R36, [R216+0x4800] ;  /* 0x00480000d824783b */ /* 0x000ea80000000200 */
[----:B------:R-:W1:Y:S03]  /*51a0*/  LDSM.16.M88.4 R60, [R216+0x5000] ;  /* 0x00500000d83c783b */ /* 0x000e660000000200 */
[C---:B---3--:R-:W-:Y:S08]  /*51b0*/  HMMA.16816.F32.BF16 R32, R40.reuse, R8, R32 ;  /* 0x000000082820723c */ /* 0x048ff00000041820 */
[C---:B------:R-:W-:Y:S01]  /*51c0*/  HMMA.16816.F32.BF16 R28, R40.reuse, R10, R28 ;  /* 0x0000000a281c723c */ /* 0x040fe2000004181c */
[----:B------:R-:W3:Y:S07]  /*51d0*/  LDSM.16.M88.4 R8, [R216+0x5800] ;  /* 0x00580000d808783b */ /* 0x000eee0000000200 */
[C---:B-----5:R-:W-:Y:S08]  /*51e0*/  HMMA.16816.F32.BF16 R24, R40.reuse, R48, R24 ;  /* 0x000000302818723c */ /* 0x060ff00000041818 */
[C---:B------:R-:W-:Y:S01]  /*51f0*/  HMMA.16816.F32.BF16 R20, R40.reuse, R50, R20 ;  /* 0x000000322814723c */ /* 0x040fe20000041814 */
[----:B------:R-:W-:Y:S07]  /*5200*/  LDSM.16.M88.4 R48, [R230+0x6000] ;  /* 0x00600000e630783b */ /* 0x000fee0000000200 */
[C---:B------:R-:W-:Y:S08]  /*5210*/  HMMA.16816.F32.BF16 R68, R40.reuse, R44, R68 ;  /* 0x0000002c2844723c */ /* 0x040ff00000041844 */
[C---:B------:R-:W-:Y:S01]  /*5220*/  HMMA.16816.F32.BF16 R64, R40.reuse, R46, R64 ;  /* 0x0000002e2840723c */ /* 0x040fe20000041840 */
[----:B------:R-:W5:Y:S07]  /*5230*/  LDSM.16.M88.4 R44, [R229+0xe000] ;  /* 0x00e00000e52c783b */ /* 0x000f6e0000000200 */
[C---:B----4-:R-:W-:Y:S08]  /*5240*/  HMMA.16816.F32.BF16 R72, R40.reuse, R52, R72 ;  /* 0x000000342848723c */ /* 0x050ff00000041848 */
[----:B------:R-:W-:Y:S01]  /*5250*/  HMMA.16816.F32.BF16 R56, R40, R54, R56 ;  /* 0x000000362838723c */ /* 0x000fe20000041838 */
[----:B------:R-:W-:Y:S04]  /*5260*/  LDSM.16.M88.4 R40, [R229+0xf000] ;  /* 0x00f00000e528783b */ /* 0x000fe80000000200 */
[----:B------:R-:W-:Y:S03]  /*5270*/  LDSM.16.M88.4 R52, [R227+0x6800] ;  /* 0x00680000e334783b */ /* 0x000fe60000000200 */
[C---:B-1----:R-:W-:Y:S08]  /*5280*/  HMMA.16816.F32.BF16 R32, R16.reuse, R12, R32 ;  /* 0x0000000c1020723c */ /* 0x042ff00000041820 */
[C---:B------:R-:W-:Y:S01]  /*5290*/  HMMA.16816.F32.BF16 R28, R16.reuse, R14, R28 ;  /* 0x0000000e101c723c */ /* 0x040fe2000004181c */
[----:B------:R-:W1:Y:S07]  /*52a0*/  LDSM.16.M88.4 R12, [R229+0xe800] ;  /* 0x00e80000e50c783b */ /* 0x000e6e0000000200 */
[C---:B--2---:R-:W-:Y:S08]  /*52b0*/  HMMA.16816.F32.BF16 R24, R16.reuse, R36, R24 ;  /* 0x000000241018723c */ /* 0x044ff00000041818 */
[C---:B------:R-:W-:Y:S01]  /*52c0*/  HMMA.16816.F32.BF16 R20, R16.reuse, R38, R20 ;  /* 0x000000261014723c */ /* 0x040fe20000041814 */
[----:B------:R-:W2:Y:S07]  /*52d0*/  LDSM.16.M88.4 R36, [R229+0xf800] ;  /* 0x00f80000e524783b */ /* 0x000eae0000000200 */
[C---:B------:R-:W-:Y:S08]  /*52e0*/  HMMA.16816.F32.BF16 R68, R16.reuse, R60, R68 ;  /* 0x0000003c1044723c */ /* 0x040ff00000041844 */
[C---:B------:R-:W-:Y:S01]  /*52f0*/  HMMA.16816.F32.BF16 R64, R16.reuse, R62, R64 ;  /* 0x0000003e1040723c */ /* 0x040fe20000041840 */
[----:B------:R-:W-:Y:S07]  /*5300*/  LDSM.16.M88.4 R60, [R227+0x7000] ;  /* 0x00700000e33c783b */ /* 0x000fee0000000200 */
[C---:B---3--:R-:W-:Y:S08]  /*5310*/  HMMA.16816.F32.BF16 R72, R16.reuse, R8, R72 ;  /* 0x000000081048723c */ /* 0x048ff00000041848 */
[----:B------:R-:W-:Y:S01]  /*5320*/  HMMA.16816.F32.BF16 R56, R16, R10, R56 ;  /* 0x0000000a1038723c */ /* 0x000fe20000041838 */
[----:B------:R-:W-:Y:S04]  /*5330*/  LDSM.16.M88.4 R16, [R228+0x6000] ;  /* 0x00600000e410783b */ /* 0x000fe80000000200 */
[----:B------:R-:W3:Y:S03]  /*5340*/  LDSM.16.M88.4 R8, [R227+0x6000] ;  /* 0x00600000e308783b */ /* 0x000ee60000000200 */
[C---:B-----5:R-:W-:Y:S08]  /*5350*/  HMMA.16816.F32.BF16 R32, R48.reuse, R44, R32 ;  /* 0x0000002c3020723c */ /* 0x060ff00000041820 */
[C---:B------:R-:W-:Y:S01]  /*5360*/  HMMA.16816.F32.BF16 R28, R48.reuse, R46, R28 ;  /* 0x0000002e301c723c */ /* 0x040fe2000004181c */
[----:B------:R-:W4:Y:S07]  /*5370*/  LDSM.16.M88.4 R44, [R227+0x7800] ;  /* 0x00780000e32c783b */ /* 0x000f2e0000000200 */
[C---:B-1----:R-:W-:Y:S01]  /*5380*/  HMMA.16816.F32.BF16 R80, R48.reuse, R12, R24 ;  /* 0x0000000c3050723c */ /* 0x042fe20000041818 */
[----:B------:R-:W1:Y:S07]  /*5390*/  LDSM.16.M88.4 R24, [R223+0xe000] ;  /* 0x00e00000df18783b */ /* 0x000e6e0000000200 */
[C---:B------:R-:W-:Y:S01]  /*53a0*/  HMMA.16816.F32.BF16 R20, R48.reuse, R14, R20 ;  /* 0x0000000e3014723c */ /* 0x040fe20000041814 */
[----:B------:R-:W5:Y:S07]  /*53b0*/  LDSM.16.M88.4 R12, [R223+0xe800] ;  /* 0x00e80000df0c783b */ /* 0x000f6e0000000200 */
[C---:B------:R-:W-:Y:S08]  /*53c0*/  HMMA.16816.F32.BF16 R68, R48.reuse, R40, R68 ;  /* 0x000000283044723c */ /* 0x040ff00000041844 */
[C---:B------:R-:W-:Y:S01]  /*53d0*/  HMMA.16816.F32.BF16 R64, R48.reuse, R42, R64 ;  /* 0x0000002a3040723c */ /* 0x040fe20000041840 */
[----:B------:R-:W-:Y:S07]  /*53e0*/  LDSM.16.M88.4 R40, [R225+0x6000] ;  /* 0x00600000e128783b */ /* 0x000fee0000000200 */
[C---:B--2---:R-:W-:Y:S08]  /*53f0*/  HMMA.16816.F32.BF16 R72, R48.reuse, R36, R72 ;  /* 0x000000243048723c */ /* 0x044ff00000041848 */
[----:B------:R-:W-:Y:S01]  /*5400*/  HMMA.16816.F32.BF16 R56, R48, R38, R56 ;  /* 0x000000263038723c */ /* 0x000fe20000041838 */
[----:B------:R-:W-:Y:S04]  /*5410*/  LDSM.16.M88.4 R36, [R223+0xf800] ;  /* 0x00f80000df24783b */ /* 0x000fe80000000200 */
[----:B------:R-:W-:Y:S03]  /*5420*/  LDSM.16.M88.4 R48, [R216+0x6800] ;  /* 0x00680000d830783b */ /* 0x000fe60000000200 */
[C---:B---3--:R-:W-:Y:S08]  /*5430*/  HMMA.16816.F32.BF16 R32, R16.reuse, R8, R32 ;  /* 0x000000081020723c */ /* 0x048ff00000041820 */
[C---:B------:R-:W-:Y:S01]  /*5440*/  HMMA.16816.F32.BF16 R28, R16.reuse, R10, R28 ;  /* 0x0000000a101c723c */ /* 0x040fe2000004181c */
[----:B------:R-:W2:Y:S07]  /*5450*/  LDSM.16.M88.4 R8, [R223+0xf000] ;  /* 0x00f00000df08783b */ /* 0x000eae0000000200 */
[C---:B------:R-:W-:Y:S08]  /*5460*/  HMMA.16816.F32.BF16 R80, R16.reuse, R52, R80 ;  /* 0x000000341050723c */ /* 0x040ff00000041850 */
[C---:B------:R-:W-:Y:S08]  /*5470*/  HMMA.16816.F32.BF16 R20, R16.reuse, R54, R20 ;  /* 0x000000361014723c */ /* 0x040ff00000041814 */
[C---:B------:R-:W-:Y:S08]  /*5480*/  HMMA.16816.F32.BF16 R68, R16.reuse, R60, R68 ;  /* 0x0000003c1044723c */ /* 0x040ff00000041844 */
[C---:B------:R-:W-:Y:S08]  /*5490*/  HMMA.16816.F32.BF16 R64, R16.reuse, R62, R64 ;  /* 0x0000003e1040723c */ /* 0x040ff00000041840 */
[C---:B----4-:R-:W-:Y:S08]  /*54a0*/  HMMA.16816.F32.BF16 R72, R16.reuse, R44, R72 ;  /* 0x0000002c1048723c */ /* 0x050ff00000041848 */
[----:B------:R-:W-:Y:S01]  /*54b0*/  HMMA.16816.F32.BF16 R56, R16, R46, R56 ;  /* 0x0000002e1038723c */ /* 0x000fe20000041838 */
[----:B------:R-:W3:Y:S04]  /*54c0*/  LDSM.16.M88.4 R16, [R216+0x6000] ;  /* 0x00600000d810783b */ /* 0x000ee80000000200 */
[----:B------:R-:W4:Y:S03]  /*54d0*/  LDSM.16.M88.4 R44, [R216+0x7000] ;  /* 0x00700000d82c783b */ /* 0x000f260000000200 */
[C---:B-1----:R-:W-:Y:S08]  /*54e0*/  HMMA.16816.F32.BF16 R32, R76.reuse, R24, R32 ;  /* 0x000000184c20723c */ /* 0x042ff00000041820 */
[----:B------:R-:W-:Y:S01]  /*54f0*/  HMMA.16816.F32.BF16 R28, R76, R26, R28 ;  /* 0x0000001a4c1c723c */ /* 0x000fe2000004181c */
[----:B------:R-:W1:Y:S01]  /*5500*/  LDSM.16.M88.4 R24, [R216+0x7800] ;  /* 0x00780000d818783b */ /* 0x000e620000000200 */
[----:B------:R-:W-:-:S06]  /*5510*/  DEPBAR.LE SB0, 0x0 ;  /* 0x000080000000791a */ /* 0x000fcc0000000000 */
[C---:B-----5:R-:W-:Y:S08]  /*5520*/  HMMA.16816.F32.BF16 R80, R76.reuse, R12, R80 ;  /* 0x0000000c4c50723c */ /* 0x060ff00000041850 */
[C---:B------:R-:W-:Y:S08]  /*5530*/  HMMA.16816.F32.BF16 R20, R76.reuse, R14, R20 ;  /* 0x0000000e4c14723c */ /* 0x040ff00000041814 */
[C---:B--2---:R-:W-:Y:S08]  /*5540*/  HMMA.16816.F32.BF16 R68, R76.reuse, R8, R68 ;  /* 0x000000084c44723c */ /* 0x044ff00000041844 */
[C---:B------:R-:W-:Y:S08]  /*5550*/  HMMA.16816.F32.BF16 R64, R76.reuse, R10, R64 ;  /* 0x0000000a4c40723c */ /* 0x040ff00000041840 */
[C---:B------:R-:W-:Y:S08]  /*5560*/  HMMA.16816.F32.BF16 R72, R76.reuse, R36, R72 ;  /* 0x000000244c48723c */ /* 0x040ff00000041848 */
[----:B------:R-:W-:Y:S08]  /*5570*/  HMMA.16816.F32.BF16 R56, R76, R38, R56 ;  /* 0x000000264c38723c */ /* 0x000ff00000041838 */
[C---:B---3--:R-:W-:Y:S08]  /*5580*/  HMMA.16816.F32.BF16 R32, R40.reuse, R16, R32 ;  /* 0x000000102820723c */ /* 0x048ff00000041820 */
[C---:B------:R-:W-:Y:S08]  /*5590*/  HMMA.16816.F32.BF16 R28, R40.reuse, R18, R28 ;  /* 0x00000012281c723c */ /* 0x040ff0000004181c */
[C---:B------:R-:W-:Y:S08]  /*55a0*/  HMMA.16816.F32.BF16 R80, R40.reuse, R48, R80 ;  /* 0x000000302850723c */ /* 0x040ff00000041850 */
[C---:B------:R-:W-:Y:S08]  /*55b0*/  HMMA.16816.F32.BF16 R20, R40.reuse, R50, R20 ;  /* 0x000000322814723c */ /* 0x040ff00000041814 */
[C---:B----4-:R-:W-:Y:S08]  /*55c0*/  HMMA.16816.F32.BF16 R68, R40.reuse, R44, R68 ;  /* 0x0000002c2844723c */ /* 0x050ff00000041844 */
[C---:B------:R-:W-:Y:S08]  /*55d0*/  HMMA.16816.F32.BF16 R64, R40.reuse, R46, R64 ;  /* 0x0000002e2840723c */ /* 0x040ff00000041840 */
[C---:B-1----:R-:W-:Y:S08]  /*55e0*/  HMMA.16816.F32.BF16 R72, R40.reuse, R24, R72 ;  /* 0x000000182848723c */ /* 0x042ff00000041848 */
[----:B------:R-:W-:Y:S01]  /*55f0*/  HMMA.16816.F32.BF16 R56, R40, R26, R56 ;  /* 0x0000001a2838723c */ /* 0x000fe20000041838 */
[----:B------:R-:W-:Y:S06]  /*5600*/  BAR.SYNC.DEFER_BLOCKING 0x0 ;  /* 0x0000000000007b1d */ /* 0x000fec0000010000 */
[----:B------:R-:W-:Y:S05]  /*5610*/  @!P6 BRA `(.L_x_2302) ;  /* 0x00000ef00000e947 */ /* 0x000fea0003800000 */
[----:B------:R-:W-:-:S13]  /*5620*/  PLOP3.LUT P0, PT, PT, PT, UP6, 0x40, 0x0 ;  /* 0x000000000000781c */ /* 0x000fda0003f0e868 */
[----:B------:R-:W-:Y:S05]  /*5630*/  @P0 BRA `(.L_x_2303) ;  /* 0x0000049000000947 */ /* 0x000fea0003800000 */
[----:B------:R-:W1:Y:S01]  /*5640*/  I2F.RP R3, UR10 ;  /* 0x0000000a00037d06 */ /* 0x000e620008209400 */
[----:B------:R-:W-:Y:S01]  /*5650*/  UIADD3 UR12, UR14, -0x40, URZ ;  /* 0xffffffc00e0c7890 */ /* 0x000fe2000fffe03f */
[----:B------:R-:W-:Y:S01]  /*5660*/  IMAD.U32 R5, RZ, RZ, UR14 ;  /* 0x0000000eff057e24 */ /* 0x000fe2000f8e00ff */
[----:B------:R-:W-:-:S04]  /*5670*/  UMOV UR16, URZ ;  /* 0x0000003f00107c82 */ /* 0x000fc80008000000 */
[----:B------:R-:W-:-:S04]  /*5680*/  IABS R5, R5 ;  /* 0x0000000500057213 */ /* 0x000fc80000000000 */
[----:B------:R-:W2:Y:S01]  /*5690*/  R2UR UR9, R5 ;  /* 0x00000000050973c2 */ /* 0x000ea200000e0000 */
[----:B-1----:R-:W1:Y:S02]  /*56a0*/  MUFU.RCP R3, R3 ;  /* 0x0000000300037308 */ /* 0x002e640000001000 */
[----:B-1----:R-:W-:-:S06]  /*56b0*/  IADD3 R3, R3, 0xffffffe, RZ ;  /* 0x0ffffffe03037810 */ /* 0x002fcc0007ffe0ff */
[----:B------:R-:W1:Y:S02]  /*56c0*/  F2I.FTZ.U32.TRUNC.NTZ R3, R3 ;  /* 0x0000000300037305 */ /* 0x000e64000021f000 */
[----:B-1----:R1:W3:Y:S02]  /*56d0*/  R2UR UR17, R3 ;  /* 0x00000000031173c2 */ /* 0x0022e400000e0000 */
[----:B-1----:R-:W-:Y:S01]  /*56e0*/  IMAD.U32 R3, RZ, RZ, UR12 ;  /* 0x0000000cff037e24 */ /* 0x002fe2000f8e00ff */
[----:B---3--:R-:W-:-:S04]  /*56f0*/  UIADD3 UR4, URZ, -UR17, URZ ;  /* 0x800000113f047290 */ /* 0x008fc8000fffe03f */
[----:B------:R-:W-:Y:S01]  /*5700*/  IABS R3, R3 ;  /* 0x0000000300037213 */ /* 0x000fe20000000000 */
[----:B------:R-:W-:-:S03]  /*5710*/  UIMAD UR4, UR4, UR10, URZ ;  /* 0x0000000a040472a4 */ /* 0x000fc6000f8e023f */
[----:B------:R-:W1:Y:S01]  /*5720*/  R2UR UR5, R3 ;  /* 0x00000000030573c2 */ /* 0x000e6200000e0000 */
[----:B------:R-:W-:-:S04]  /*5730*/  UIMAD.WIDE.U32 UR16, UR17, UR4, UR16 ;  /* 0x00000004111072a5 */ /* 0x000fc8000f8e0010 */
[----:B--2---:R-:W-:-:S07]  /*5740*/  UIMAD.WIDE.U32 UR18, UR17, UR9, URZ ;  /* 0x00000009111272a5 */ /* 0x004fce000f8e003f */
[----:B------:R-:W-:Y:S02]  /*5750*/  UMOV UR15, UR19 ;  /* 0x00000013000f7c82 */ /* 0x000fe40008000000 */
[----:B------:R-:W-:-:S04]  /*5760*/  UIADD3 UR7, -UR15, URZ, URZ ;  /* 0x0000003f0f077290 */ /* 0x000fc8000fffe13f */
[----:B------:R-:W-:-:S04]  /*5770*/  UIMAD UR7, UR10, UR7, UR9 ;  /* 0x000000070a0772a4 */ /* 0x000fc8000f8e0209 */
[----:B------:R-:W-:Y:S02]  /*5780*/  UISETP.GT.U32.AND UP2, UPT, UR10, UR7, UPT ;  /* 0x000000070a00728c */ /* 0x000fe4000bf44070 */
[----:B-1----:R-:W-:-:S07]  /*5790*/  UIMAD.WIDE.U32 UR16, UR17, UR5, URZ ;  /* 0x00000005111072a5 */ /* 0x002fce000f8e003f */
[----:B------:R-:W-:Y:S02]  /*57a0*/  UMOV UR13, UR17 ;  /* 0x00000011000d7c82 */ /* 0x000fe40008000000 */
[----:B------:R-:W-:Y:S02]  /*57b0*/  UIADD3 UR4, -UR13, URZ, URZ ;  /* 0x0000003f0d047290 */ /* 0x000fe4000fffe13f */
[----:B------:R-:W-:Y:S02]  /*57c0*/  @!UP2 UIADD3 UR7, UR7, -UR10, URZ ;  /* 0x8000000a0707a290 */ /* 0x000fe4000fffe03f */
[----:B------:R-:W-:Y:S02]  /*57d0*/  UIMAD UR5, UR10, UR4, UR5 ;  /* 0x000000040a0572a4 */ /* 0x000fe4000f8e0205 */
[----:B------:R-:W-:Y:S02]  /*57e0*/  UISETP.GE.U32.AND UP4, UPT, UR7, UR10, UPT ;  /* 0x0000000a0700728c */ /* 0x000fe4000bf86070 */
[----:B------:R-:W-:-:S02]  /*57f0*/  UISETP.GT.U32.AND UP0, UPT, UR10, UR5, UPT ;  /* 0x000000050a00728c */ /* 0x000fc4000bf04070 */
[----:B------:R-:W-:Y:S02]  /*5800*/  ULDC UR4, c[0x0][0x2d0] ;  /* 0x0000b40000047ab9 */ /* 0x000fe40000000800 */
[----:B------:R-:W-:Y:S02]  /*5810*/  ULOP3.LUT UR12, UR12, UR4, URZ, 0x3c, !UPT ;  /* 0x000000040c0c7292 */ /* 0x000fe4000f8e3c3f */
[----:B------:R-:W-:Y:S02]  /*5820*/  @!UP2 UIADD3 UR15, UR15, 0x1, URZ ;  /* 0x000000010f0fa890 */ /* 0x000fe4000fffe03f */
[----:B------:R-:W-:Y:S02]  /*5830*/  UISETP.NE.AND UP2, UPT, URZ, UR4, UPT ;  /* 0x000000043f00728c */ /* 0x000fe4000bf45270 */
[----:B------:R-:W-:Y:S02]  /*5840*/  @UP4 UIADD3 UR15, UR15, 0x1, URZ ;  /* 0x000000010f0f4890 */ /* 0x000fe4000fffe03f */
[----:B------:R-:W-:-:S02]  /*5850*/  @!UP0 UIADD3 UR5, UR5, -UR10, URZ ;  /* 0x8000000a05058290 */ /* 0x000fc4000fffe03f */
[----:B------:R-:W-:Y:S02]  /*5860*/  @!UP0 UIADD3 UR13, UR13, 0x1, URZ ;  /* 0x000000010d0d8890 */ /* 0x000fe4000fffe03f */
[----:B------:R-:W-:Y:S02]  /*5870*/  UISETP.GE.U32.AND UP3, UPT, UR5, UR10, UPT ;  /* 0x0000000a0500728c */ /* 0x000fe4000bf66070 */
[----:B------:R-:W-:Y:S02]  /*5880*/  ULOP3.LUT UR5, UR14, UR4, URZ, 0x3c, !UPT ;  /* 0x000000040e057292 */ /* 0x000fe4000f8e3c3f */
[----:B------:R-:W-:Y:S02]  /*5890*/  UISETP.GE.AND UP0, UPT, UR12, URZ, UPT ;  /* 0x0000003f0c00728c */ /* 0x000fe4000bf06270 */
[----:B------:R-:W-:Y:S02]  /*58a0*/  UISETP.GE.AND UP1, UPT, UR5, URZ, UPT ;  /* 0x0000003f0500728c */ /* 0x000fe4000bf26270 */
[----:B------:R-:W-:-:S03]  /*58b0*/  ULOP3.LUT UR5, URZ, UR4, URZ, 0x33, !UPT ;  /* 0x000000043f057292 */ /* 0x000fc6000f8e333f */
[----:B------:R-:W-:-:S04]  /*58c0*/  @UP3 UIADD3 UR13, UR13, 0x1, URZ ;  /* 0x000000010d0d3890 */ /* 0x000fc8000fffe03f */
[----:B------:R-:W-:Y:S02]  /*58d0*/  @!UP0 UIADD3 UR13, -UR13, URZ, URZ ;  /* 0x0000003f0d0d8290 */ /* 0x000fe4000fffe13f */
[----:B------:R-:W-:-:S04]  /*58e0*/  @!UP1 UIADD3 UR15, -UR15, URZ, URZ ;  /* 0x0000003f0f0f9290 */ /* 0x000fc8000fffe13f */
        /* <DEDUP_REMOVED lines=19> */
[----:B-1----:R-:W-:Y:S01]  /*5a20*/  MOV R7, UR13 ;  /* 0x0000000d00077c02 */ /* 0x002fe20008000f00 */
[----:B------:R-:W-:-:S04]  /*5a30*/  IMAD.U32 R6, RZ, RZ, UR12 ;  /* 0x0000000cff067e24 */ /* 0x000fc8000f8e00ff */
[----:B------:R-:W-:Y:S01]  /*5a40*/  IMAD.U32 R7, RZ, RZ, UR5 ;  /* 0x00000005ff077e24 */ /* 0x000fe2000f8e00ff */
[----:B--2---:R-:W-:-:S04]  /*5a50*/  IADD3 R3, -R5, R3, RZ ;  /* 0x0000000305037210 */ /* 0x004fc80007ffe1ff */
[----:B------:R-:W-:Y:S01]  /*5a60*/  SHF.R.S32.HI R9, RZ, 0x1f, R3 ;  /* 0x0000001fff097819 */ /* 0x000fe20000011403 */
[----:B------:R-:W-:-:S04]  /*5a70*/  IMAD.WIDE.U32 R6, R3, c[0x0][0x180], R6 ;  /* 0x0000600003067a25 */ /* 0x000fc800078e0006 */
[----:B------:R-:W-:Y:S01]  /*5a80*/  IMAD R9, R9, c[0x0][0x180], RZ ;  /* 0x0000600009097a24 */ /* 0x000fe200078e02ff */
[----:B------:R-:W-:-:S03]  /*5a90*/  MOV R10, R6 ;  /* 0x00000006000a7202 */ /* 0x000fc60000000f00 */
[----:B------:R-:W-:-:S05]  /*5aa0*/  IMAD R9, R3, c[0x0][0x184], R9 ;  /* 0x0000610003097a24 */ /* 0x000fca00078e0209 */
[----:B------:R-:W-:Y:S01]  /*5ab0*/  IADD3 R9, R7, R9, RZ ;  /* 0x0000000907097210 */ /* 0x000fe20007ffe0ff */
[----:B------:R-:W-:Y:S05]  /*5ac0*/  BRA `(.L_x_2304) ;  /* 0x0000004000007947 */ /* 0x000fea0003800000 */
.L_x_2303:
[----:B------:R-:W-:-:S04]  /*5ad0*/  ULEA UR4, -UR8, URZ, 0x6 ;  /* 0x0000003f08047291 */ /* 0x000fc8000f8e313f */
[----:B------:R-:W-:Y:S02]  /*5ae0*/  USHF.R.S32.HI UR5, URZ, 0x1f, UR4 ;  /* 0x0000001f3f057899 */ /* 0x000fe40008011404 */
[----:B------:R-:W-:-:S04]  /*5af0*/  MOV R10, UR4 ;  /* 0x00000004000a7c02 */ /* 0x000fc80008000f00 */
[----:B------:R-:W-:Y:S02]  /*5b00*/  MOV R9, UR5 ;  /* 0x0000000500097c02 */ /* 0x000fe40008000f00 */
.L_x_2304:
        /* <DEDUP_REMOVED lines=11> */
[----:B------:R-:W-:Y:S01]  /*5bc0*/  @!P4 IMAD.X R3, R9, 0x1, R165, P0 ;  /* 0x000000010903c824 */ /* 0x000fe200000e06a5 */
[C---:B------:R-:W-:Y:S02]  /*5bd0*/  @!P4 LEA R36, P1, R5.reuse, c[0x0][0x168], 0x1 ;  /* 0x00005a000524ca11 */ /* 0x040fe400078208ff */
[-C--:B------:R-:W-:Y:S01]  /*5be0*/  @!P3 IADD3 R6, P0, R10, R200.reuse, RZ ;  /* 0x000000c80a06b210 */ /* 0x080fe20007f1e0ff */
[----:B------:R-:W-:Y:S01]  /*5bf0*/  @!PT LDS RZ, [RZ] ;  /* 0x00000000fffff984 */ /* 0x000fe20000000800 */
[----:B------:R-:W-:Y:S01]  /*5c00*/  @!PT LDS RZ, [RZ] ;  /* 0x00000000fffff984 */ /* 0x000fe20000000800 */
[----:B------:R-:W-:Y:S01]  /*5c10*/  @!PT LDS RZ, [RZ] ;  /* 0x00000000fffff984 */ /* 0x000fe20000000800 */
[----:B------:R1:W-:Y:S01]  /*5c20*/  @!P5 LDGSTS.E.BYPASS.LTC128B.128 [R235+0x8000], [R42.64] ;  /* 0x080000002aebdfae */ /* 0x0003e2000b901d62 */
[----:B------:R-:W-:Y:S02]  /*5c30*/  @!P4 LEA.HI.X R37, R5, c[0x0][0x16c], R3, 0x1, P1 ;  /* 0x00005b000525ca11 */ /* 0x000fe400008f0c03 */
[----:B------:R-:W-:Y:S01]  /*5c40*/  @!P3 LEA R26, P1, R6, c[0x0][0x168], 0x1 ;  /* 0x00005a00061aba11 */ /* 0x000fe200078208ff */
[C---:B------:R-:W-:Y:S01]  /*5c50*/  @!P3 IMAD.X R3, R9.reuse, 0x1, R165, P0 ;  /* 0x000000010903b824 */ /* 0x040fe200000e06a5 */
        /* <DEDUP_REMOVED lines=19> */
[C---:B------:R-:W-:Y:S01]  /*5d90*/  @!P5 IMAD.X R3, R7.reuse, 0x1, R165, P0 ;  /* 0x000000010703d824 */ /* 0x040fe200000e06a5 */
        /* <DEDUP_REMOVED lines=13> */
[C---:B------:R-:W-:Y:S01]  /*5e70*/  @!P3 IMAD.X R3, R7.reuse, 0x1, R165, P0 ;  /* 0x000000010703b824 */ /* 0x040fe200000e06a5 */
        /* <DEDUP_REMOVED lines=19> */
[C---:B------:R-:W-:Y:S01]  /*5fb0*/  @!P5 IMAD.X R3, R7.reuse, 0x1, R165, P0 ;  /* 0x000000010703d824 */ /* 0x040fe200000e06a5 */
[-C--:B------:R-:W-:Y:S01]  /*5fc0*/  @!P4 IADD3 R5, P0, R8, R200.reuse, RZ ;  /* 0x000000c80805c210 */ /* 0x080fe20007f1e0ff */
        /* <DEDUP_REMOVED lines=74> */
[----:B------:R-:W-:-:S04]  /*6470*/  LEA R6, P0, R8, c[0x0][0x168], 0x1 ;  /* 0x00005a0008067a11 */ /* 0x000fc800078008ff */
[----:B------:R-:W-:-:S05]  /*6480*/  LEA.HI.X R7, R8, c[0x0][0x16c], R7, 0x1, P0 ;  /* 0x00005b0008077a11 */ /* 0x000fca00000f0c07 */
[----:B------:R-:W-:Y:S01]  /*6490*/  @!PT LDS RZ, [RZ] ;  /* 0x00000000fffff984 */ /* 0x000fe20000000800 */
[----:B------:R-:W-:Y:S01]  /*64a0*/  @!PT LDS RZ, [RZ] ;  /* 0x00000000fffff984 */ /* 0x000fe20000000800 */
[----:B------:R-:W-:Y:S01]  /*64b0*/  @!PT LDS RZ, [RZ] ;  /* 0x00000000fffff984 */ /* 0x000fe20000000800 */
[----:B------:R2:W-:Y:S04]  /*64c0*/  LDGSTS.E.BYPASS.LTC128B.128 [R235+0xf800], [R6.64+0x180] ;  /* 0x0f80018006eb7fae */ /* 0x0005e8000b901d62 */
.L_x_2306:
[----:B------:R-:W-:Y:S05]  /*64d0*/  BSYNC B0 ;  /* 0x0000000000007941 */ /* 0x000fea0003800000 */
.L_x_2305:
[----:B------:R-:W0:Y:S01]  /*64e0*/  LDGDEPBAR ;  /* 0x00000000000079af */ /* 0x000e220000000000 */
[----:B------:R-:W-:-:S04]  /*64f0*/  IADD3 R200, P0, R10, R200, RZ ;  /* 0x000000c80ac87210 */ /* 0x000fc80007f1e0ff */
[----:B------:R-:W-:Y:S02]  /*6500*/  IADD3.X R165, R9, R165, RZ, P0, !PT ;  /* 0x000000a509a57210 */ /* 0x000fe400007fe4ff */
.L_x_2302:
[----:B-1----:R-:W-:Y:S01]  /*6510*/  IADD3 R12, R234, UR14, RZ ;  /* 0x0000000eea0c7c10 */ /* 0x002fe2000fffe0ff */
[----:B------:R-:W-:-:S03]  /*6520*/  IMAD.SHL.U32 R224, R4, 0x2, RZ ;  /* 0x0000000204e07824 */ /* 0x000fc600078e00ff */
[----:B------:R-:W-:Y:S01]  /*6530*/  IADD3 R5, R12, 0x1, RZ ;  /* 0x000000010c057810 */ /* 0x000fe20007ffe0ff */
[--C-:B------:R-:W-:Y:S01]  /*6540*/  IMAD R222, R2, 0x2, R224.reuse ;  /* 0x0000000202de7824 */ /* 0x100fe200078e02e0 */
[----:B------:R-:W-:Y:S01]  /*6550*/  IADD3 R3, R12, 0x8, RZ ;  /* 0x000000080c037810 */ /* 0x000fe20007ffe0ff */
[----:B------:R-:W-:Y:S01]  /*6560*/  LDSM.16.MT88.4 R156, [R224+0x10000] ;  /* 0x01000000e09c783b */ /* 0x000fe20000004200 */
[C---:B------:R-:W-:Y:S01]  /*6570*/  ISETP.GE.AND P3, PT, R5.reuse, R240, PT ;  /* 0x000000f00500720c */ /* 0x040fe20003f66270 */
[----:B------:R-:W-:Y:S01]  /*6580*/  IMAD R221, R0, 0x2, R224 ;  /* 0x0000000200dd7824 */ /* 0x000fe200078e02e0 */
[C---:B------:R-:W-:Y:S01]  /*6590*/  ISETP.GE.AND P0, PT, R5.reuse, R238, PT ;  /* 0x000000ee0500720c */ /* 0x040fe20003f06270 */
[----:B------:R-:W-:Y:S01]  /*65a0*/  LDSM.16.MT88.4 R148, [R222+0x10000] ;  /* 0x01000000de94783b */ /* 0x000fe20000004200 */
[----:B------:R-:W-:Y:S01]  /*65b0*/  ISETP.GE.AND P4, PT, R12, R240, PT ;  /* 0x000000f00c00720c */ /* 0x000fe20003f86270 */
[----:B------:R-:W-:Y:S01]  /*65c0*/  IMAD R220, R0, 0x2, R222 ;  /* 0x0000000200dc7824 */ /* 0x000fe200078e02de */
[----:B------:R-:W-:Y:S01]  /*65d0*/  ISETP.GE.AND P1, PT, R12, R238, PT ;  /* 0x000000ee0c00720c */ /* 0x000fe20003f26270 */
[----:B------:R-:W-:Y:S01]  /*65e0*/  LDSM.16.MT88.4 R140, [R221+0x10000] ;  /* 0x01000000dd8c783b */ /* 0x000fe20000004200 */
[----:B------:R-:W-:-:S02]  /*65f0*/  ISETP.LT.OR P3, PT, R5, R241, P3 ;  /* 0x000000f10500720c */ /* 0x000fc40001f61670 */
[----:B------:R-:W-:Y:S01]  /*6600*/  ISETP.LT.OR P0, PT, R5, R239, P0 ;  /* 0x000000ef0500720c */ /* 0x000fe20000701670 */
[----:B------:R-:W-:Y:S01]  /*6610*/  LDSM.16.MT88.4 R132, [R220+0x10000] ;  /* 0x01000000dc84783b */ /* 0x000fe20000004200 */
[C---:B--2---:R-:W-:Y:S02]  /*6620*/  IADD3 R6, R12.reuse, 0x9, RZ ;  /* 0x000000090c067810 */ /* 0x044fe40007ffe0ff */
[C---:B------:R-:W-:Y:S01]  /*6630*/  ISETP.GE.AND P5, PT, R3.reuse, R240, PT ;  /* 0x000000f00300720c */ /* 0x040fe20003fa6270 */
[----:B------:R-:W-:Y:S01]  /*6640*/  LDSM.16.MT88.4 R40, [R224+0x12000] ;  /* 0x01200000e028783b */ /* 0x000fe20000004200 */
[----:B------:R-:W-:Y:S02]  /*6650*/  ISETP.GE.AND P2, PT, R3, R238, PT ;  /* 0x000000ee0300720c */ /* 0x000fe40003f46270 */
[C---:B------:R-:W-:Y:S01]  /*6660*/  ISETP.LT.OR P4, PT, R12.reuse, R241, P4 ;  /* 0x000000f10c00720c */ /* 0x040fe20002781670 */
[----:B------:R-:W-:Y:S01]  /*6670*/  LDSM.16.MT88.4 R48, [R222+0x12000] ;  /* 0x01200000de30783b */ /* 0x000fe20000004200 */
[----:B------:R-:W-:-:S02]  /*6680*/  ISETP.LT.OR P1, PT, R12, R239, P1 ;  /* 0x000000ef0c00720c */ /* 0x000fc40000f21670 */
[----:B------:R-:W-:Y:S01]  /*6690*/  IADD3 R5, R12, 0x10, RZ ;  /* 0x000000100c057810 */ /* 0x000fe20007ffe0ff */
[----:B------:R-:W-:Y:S01]  /*66a0*/  LDSM.16.MT88.4 R88, [R221+0x14000] ;  /* 0x01400000dd58783b */ /* 0x000fe20000004200 */
[----:B------:R-:W-:Y:S02]  /*66b0*/  FSEL R11, R33, -INF , !P3 ;  /* 0xff800000210b7808 */ /* 0x000fe40005800000 */
[----:B------:R-:W-:Y:S01]  /*66c0*/  FSEL R7, R35, -INF , !P0 ;  /* 0xff80000023077808 */ /* 0x000fe20004000000 */
[----:B------:R-:W-:Y:S01]  /*66d0*/  LDSM.16.MT88.4 R96, [R220+0x14000] ;  /* 0x01400000dc60783b */ /* 0x000fe20000004200 */
[C---:B------:R-:W-:Y:S02]  /*66e0*/  ISETP.GE.AND P3, PT, R6.reuse, R240, PT ;  /* 0x000000f00600720c */ /* 0x040fe40003f66270 */
[----:B------:R-:W-:Y:S01]  /*66f0*/  ISETP.GE.AND P0, PT, R6, R238, PT ;  /* 0x000000ee0600720c */ /* 0x000fe20003f06270 */
[----:B------:R-:W-:Y:S01]  /*6700*/  LDSM.16.MT88.4 R104, [R224+0x16000] ;  /* 0x01600000e068783b */ /* 0x000fe20000004200 */
[----:B------:R-:W-:-:S02]  /*6710*/  ISETP.LT.OR P5, PT, R3, R241, P5 ;  /* 0x000000f10300720c */ /* 0x000fc40002fa1670 */
[----:B------:R-:W-:Y:S01]  /*6720*/  ISETP.LT.OR P2, PT, R3, R239, P2 ;  /* 0x000000ef0300720c */ /* 0x000fe20001741670 */
        /* <DEDUP_REMOVED lines=8> */
[----:B------:R-:W-:Y:S02]  /*67b0*/  ISETP.LT.OR P0, PT, R6, R239, P0 ;  /* 0x000000ef0600720c */ /* 0x000fe40000701670 */
[C---:B------:R-:W-:Y:S02]  /*67c0*/  IADD3 R6, R12.reuse, 0x11, RZ ;  /* 0x000000110c067810 */ /* 0x040fe40007ffe0ff */
[C---:B------:R-:W-:Y:S02]  /*67d0*/  ISETP.LT.OR P4, PT, R5.reuse, R241, P4 ;  /* 0x000000f10500720c */ /* 0x040fe40002781670 */
[----:B------:R-:W-:Y:S02]  /*67e0*/  ISETP.LT.OR P1, PT, R5, R239, P1 ;  /* 0x000000ef0500720c */ /* 0x000fe40000f21670 */
[----:B------:R-:W-:Y:S02]  /*67f0*/  IADD3 R5, R12, 0x18, RZ ;  /* 0x000000180c057810 */ /* 0x000fe40007ffe0ff */
[----:B------:R-:W-:-:S02]  /*6800*/  FSEL R29, R29, -INF , !P3 ;  /* 0xff8000001d1d7808 */ /* 0x000fc40005800000 */
[----:B------:R-:W-:Y:S02]  /*6810*/  FSEL R31, R31, -INF , !P0 ;  /* 0xff8000001f1f7808 */ /* 0x000fe40004000000 */
[C---:B------:R-:W-:Y:S02]  /*6820*/  ISETP.GE.AND P3, PT, R6.reuse, R240, PT ;  /* 0x000000f00600720c */ /* 0x040fe40003f66270 */
[----:B------:R-:W-:Y:S02]  /*6830*/  ISETP.GE.AND P0, PT, R6, R238, PT ;  /* 0x000000ee0600720c */ /* 0x000fe40003f06270 */
[----:B------:R-:W-:Y:S02]  /*6840*/  FSEL R28, R28, -INF , !P5 ;  /* 0xff8000001c1c7808 */ /* 0x000fe40006800000 */
[----:B------:R-:W-:Y:S02]  /*6850*/  FSEL R30, R30, -INF , !P2 ;  /* 0xff8000001e1e7808 */ /* 0x000fe40005000000 */
[----:B------:R-:W-:-:S02]  /*6860*/  ISETP.GE.AND P5, PT, R5, R240, PT ;  /* 0x000000f00500720c */ /* 0x000fc40003fa6270 */
[C---:B------:R-:W-:Y:S02]  /*6870*/  ISETP.GE.AND P2, PT, R5.reuse, R238, PT ;  /* 0x000000ee0500720c */ /* 0x040fe40003f46270 */
[C---:B------:R-:W-:Y:S02]  /*6880*/  ISETP.LT.OR P3, PT, R6.reuse, R241, P3 ;  /* 0x000000f10600720c */ /* 0x040fe40001f61670 */
[----:B------:R-:W-:Y:S02]  /*6890*/  ISETP.LT.OR P0, PT, R6, R239, P0 ;  /* 0x000000ef0600720c */ /* 0x000fe40000701670 */
[----:B------:R-:W-:Y:S02]  /*68a0*/  IADD3 R14, R12, 0x19, RZ ;  /* 0x000000190c0e7810 */ /* 0x000fe40007ffe0ff */
[C---:B------:R-:W-:Y:S02]  /*68b0*/  ISETP.LT.OR P5, PT, R5.reuse, R241, P5 ;  /* 0x000000f10500720c */ /* 0x040fe40002fa1670 */
[----:B------:R-:W-:-:S02]  /*68c0*/  ISETP.LT.OR P2, PT, R5, R239, P2 ;  /* 0x000000ef0500720c */ /* 0x000fc40001741670 */
[----:B------:R-:W-:Y:S02]  /*68d0*/  FSEL R5, R81, -INF , !P3 ;  /* 0xff80000051057808 */ /* 0x000fe40005800000 */
[----:B------:R-:W-:Y:S02]  /*68e0*/  FSEL R8, R83, -INF , !P0 ;  /* 0xff80000053087808 */ /* 0x000fe40004000000 */
[C---:B------:R-:W-:Y:S02]  /*68f0*/  ISETP.GE.AND P3, PT, R14.reuse, R240, PT ;  /* 0x000000f00e00720c */ /* 0x040fe40003f66270 */
[C---:B------:R-:W-:Y:S02]  /*6900*/  ISETP.GE.AND P0, PT, R14.reuse, R238, PT ;  /* 0x000000ee0e00720c */ /* 0x040fe40003f06270 */
[C---:B------:R-:W-:Y:S02]  /*6910*/  ISETP.LT.OR P3, PT, R14.reuse, R241, P3 ;  /* 0x000000f10e00720c */ /* 0x040fe40001f61670 */
[----:B------:R-:W-:-:S02]  /*6920*/  ISETP.LT.OR P0, PT, R14, R239, P0 ;  /* 0x000000ef0e00720c */ /* 0x000fc40000701670 */
[----:B------:R-:W-:Y:S02]  /*6930*/  IADD3 R14, R12, 0x21, RZ ;  /* 0x000000210c0e7810 */ /* 0x000fe40007ffe0ff */
[----:B------:R-:W-:Y:S02]  /*6940*/  FSEL R21, R21, -INF , !P3 ;  /* 0xff80000015157808 */ /* 0x000fe40005800000 */
[----:B------:R-:W-:Y:S02]  /*6950*/  FSEL R23, R23, -INF , !P0 ;  /* 0xff80000017177808 */ /* 0x000fe40004000000 */
[C---:B------:R-:W-:Y:S02]  /*6960*/  ISETP.GE.AND P3, PT, R14.reuse, R240, PT ;  /* 0x000000f00e00720c */ /* 0x040fe40003f66270 */
[C---:B------:R-:W-:Y:S02]  /*6970*/  ISETP.GE.AND P0, PT, R14.reuse, R238, PT ;  /* 0x000000ee0e00720c */ /* 0x040fe40003f06270 */
[----:B------:R-:W-:-:S02]  /*6980*/  ISETP.LT.OR P3, PT, R14, R241, P3 ;  /* 0x000000f10e00720c */ /* 0x000fc40001f61670 */
[----:B------:R-:W-:Y:S02]  /*6990*/  ISETP.LT.OR P0, PT, R14, R239, P0 ;  /* 0x000000ef0e00720c */ /* 0x000fe40000701670 */
[----:B------:R-:W-:Y:S02]  /*69a0*/  FMNMX.FTZ R14, R3, R11, !PT ;  /* 0x0000000b030e7209 */ /* 0x000fe40007810000 */
[----:B------:R-:W-:Y:S02]  /*69b0*/  IADD3 R13, R12, 0x20, RZ ;  /* 0x000000200c0d7810 */ /* 0x000fe40007ffe0ff */
[----:B------:R-:W-:Y:S02]  /*69c0*/  FMNMX.FTZ R14, R28, R14, !PT ;  /* 0x0000000e1c0e7209 */ /* 0x000fe40007810000 */
[----:B------:R-:W-:Y:S02]  /*69d0*/  FSEL R6, R80, -INF , !P4 ;  /* 0xff80000050067808 */ /* 0x000fe40006000000 */
[----:B------:R-:W-:-:S02]  /*69e0*/  IADD3 R15, R12, 0x30, RZ ;  /* 0x000000300c0f7810 */ /* 0x000fc40007ffe0ff */
[----:B------:R-:W-:Y:S02]  /*69f0*/  FMNMX.FTZ R14, R29, R14, !PT ;  /* 0x0000000e1d0e7209 */ /* 0x000fe40007810000 */
[----:B------:R-:W-:Y:S02]  /*6a00*/  FSEL R9, R82, -INF , !P1 ;  /* 0xff80000052097808 */ /* 0x000fe40004800000 */
[C---:B------:R-:W-:Y:S01]  /*6a10*/  ISETP.GE.AND P4, PT, R13.reuse, R240, PT ;  /* 0x000000f00d00720c */ /* 0x040fe20003f86270 */
[----:B------:R-:W-:Y:S01]  /*6a20*/  LDSM.16.MT88.4 R80, [R222+0x14000] ;  /* 0x01400000de50783b */ /* 0x000fe20000004200 */
[----:B------:R-:W-:Y:S02]  /*6a30*/  ISETP.GE.AND P1, PT, R13, R238, PT ;  /* 0x000000ee0d00720c */ /* 0x000fe40003f26270 */
[----:B------:R-:W-:Y:S02]  /*6a40*/  FSEL R186, R69, -INF , !P3 ;  /* 0xff80000045ba7808 */ /* 0x000fe40005800000 */
[----:B------:R-:W-:-:S02]  /*6a50*/  FSEL R194, R71, -INF , !P0 ;  /* 0xff80000047c27808 */ /* 0x000fc40004000000 */
[C---:B------:R-:W-:Y:S02]  /*6a60*/  ISETP.GE.AND P3, PT, R15.reuse, R240, PT ;  /* 0x000000f00f00720c */ /* 0x040fe40003f66270 */
[----:B------:R-:W-:Y:S02]  /*6a70*/  ISETP.GE.AND P0, PT, R15, R238, PT ;  /* 0x000000ee0f00720c */ /* 0x000fe40003f06270 */
[----:B------:R-:W-:Y:S02]  /*6a80*/  FMNMX.FTZ R16, R6, R14, !PT ;  /* 0x0000000e06107209 */ /* 0x000fe40007810000 */
[C---:B------:R-:W-:Y:S02]  /*6a90*/  ISETP.LT.OR P4, PT, R13.reuse, R241, P4 ;  /* 0x000000f10d00720c */ /* 0x040fe40002781670 */
[----:B------:R-:W-:Y:S02]  /*6aa0*/  ISETP.LT.OR P1, PT, R13, R239, P1 ;  /* 0x000000ef0d00720c */ /* 0x000fe40000f21670 */
[----:B------:R-:W-:-:S02]  /*6ab0*/  IADD3 R13, R12, 0x28, RZ ;  /* 0x000000280c0d7810 */ /* 0x000fc40007ffe0ff */
[----:B------:R-:W-:Y:S02]  /*6ac0*/  FSEL R20, R20, -INF , !P5 ;  /* 0xff80000014147808 */ /* 0x000fe40006800000 */
[----:B------:R-:W-:Y:S02]  /*6ad0*/  ISETP.LT.OR P3, PT, R15, R241, P3 ;  /* 0x000000f10f00720c */ /* 0x000fe40001f61670 */
[----:B------:R-:W-:Y:S02]  /*6ae0*/  FMNMX.FTZ R16, R5, R16, !PT ;  /* 0x0000001005107209 */ /* 0x000fe40007810000 */
[----:B------:R-:W-:Y:S02]  /*6af0*/  ISETP.LT.OR P0, PT, R15, R239, P0 ;  /* 0x000000ef0f00720c */ /* 0x000fe40000701670 */
[----:B------:R-:W-:Y:S02]  /*6b00*/  FMNMX.FTZ R15, R10, R7, !PT ;  /* 0x000000070a0f7209 */ /* 0x000fe40007810000 */
[----:B------:R-:W-:-:S02]  /*6b10*/  FSEL R22, R22, -INF , !P2 ;  /* 0xff80000016167808 */ /* 0x000fc40005000000 */
[C---:B------:R-:W-:Y:S02]  /*6b20*/  ISETP.GE.AND P5, PT, R13.reuse, R240, PT ;  /* 0x000000f00d00720c */ /* 0x040fe40003fa6270 */
[C---:B------:R-:W-:Y:S02]  /*6b30*/  ISETP.GE.AND P2, PT, R13.reuse, R238, PT ;  /* 0x000000ee0d00720c */ /* 0x040fe40003f46270 */
[----:B------:R-:W-:Y:S02]  /*6b40*/  FMNMX.FTZ R16, R20, R16, !PT ;  /* 0x0000001014107209 */ /* 0x000fe40007810000 */
[----:B------:R-:W-:Y:S02]  /*6b50*/  FMNMX.FTZ R15, R30, R15, !PT ;  /* 0x0000000f1e0f7209 */ /* 0x000fe40007810000 */
[C---:B------:R-:W-:Y:S02]  /*6b60*/  ISETP.LT.OR P5, PT, R13.reuse, R241, P5 ;  /* 0x000000f10d00720c */ /* 0x040fe40002fa1670 */
[----:B------:R-:W-:-:S02]  /*6b70*/  ISETP.LT.OR P2, PT, R13, R239, P2 ;  /* 0x000000ef0d00720c */ /* 0x000fc40001741670 */
[----:B------:R-:W-:Y:S02]  /*6b80*/  IADD3 R13, R12, 0x29, RZ ;  /* 0x000000290c0d7810 */ /* 0x000fe40007ffe0ff */
[----:B------:R-:W-:Y:S02]  /*6b90*/  FSEL R185, R68, -INF , !P4 ;  /* 0xff80000044b97808 */ /* 0x000fe40006000000 */
[----:B------:R-:W-:Y:S02]  /*6ba0*/  FMNMX.FTZ R16, R21, R16, !PT ;  /* 0x0000001015107209 */ /* 0x000fe40007810000 */
[----:B------:R-:W-:Y:S02]  /*6bb0*/  FMNMX.FTZ R15, R31, R15, !PT ;  /* 0x0000000f1f0f7209 */ /* 0x000fe40007810000 */
[----:B------:R-:W-:Y:S02]  /*6bc0*/  ISETP.GE.AND P4, PT, R13, R240, PT ;  /* 0x000000f00d00720c */ /* 0x000fe40003f86270 */
[----:B------:R-:W-:-:S02]  /*6bd0*/  FMNMX.FTZ R16, R185, R16, !PT ;  /* 0x00000010b9107209 */ /* 0x000fc40007810000 */
[----:B------:R-:W-:Y:S02]  /*6be0*/  FMNMX.FTZ R15, R9, R15, !PT ;  /* 0x0000000f090f7209 */ /* 0x000fe40007810000 */
[----:B------:R-:W-:Y:S02]  /*6bf0*/  FSEL R193, R70, -INF , !P1 ;  /* 0xff80000046c17808 */ /* 0x000fe40004800000 */
[C---:B------:R-:W-:Y:S02]  /*6c00*/  ISETP.GE.AND P1, PT, R13.reuse, R238, PT ;  /* 0x000000ee0d00720c */ /* 0x040fe40003f26270 */
[----:B------:R-:W-:Y:S02]  /*6c10*/  ISETP.LT.OR P4, PT, R13, R241, P4 ;  /* 0x000000f10d00720c */ /* 0x000fe40002781670 */
[----:B------:R-:W-:Y:S02]  /*6c20*/  IADD3 R14, R12, 0x31, RZ ;  /* 0x000000310c0e7810 */ /* 0x000fe40007ffe0ff */
[----:B------:R-:W-:-:S02]  /*6c30*/  FSEL R187, R64, -INF , !P5 ;  /* 0xff80000040bb7808 */ /* 0x000fc40006800000 */
[----:B------:R-:W-:Y:S02]  /*6c40*/  FMNMX.FTZ R16, R186, R16, !PT ;  /* 0x00000010ba107209 */ /* 0x000fe40007810000 */
[----:B------:R-:W-:Y:S02]  /*6c50*/  FMNMX.FTZ R15, R8, R15, !PT ;  /* 0x0000000f080f7209 */ /* 0x000fe40007810000 */
[----:B------:R-:W-:Y:S02]  /*6c60*/  ISETP.LT.OR P1, PT, R13, R239, P1 ;  /* 0x000000ef0d00720c */ /* 0x000fe40000f21670 */
[----:B------:R-:W-:Y:S02]  /*6c70*/  IADD3 R13, R12, 0x38, RZ ;  /* 0x000000380c0d7810 */ /* 0x000fe40007ffe0ff */
[----:B------:R-:W-:Y:S02]  /*6c80*/  ISETP.GE.AND P5, PT, R14, R240, PT ;  /* 0x000000f00e00720c */ /* 0x000fe40003fa6270 */
[----:B------:R-:W-:-:S02]  /*6c90*/  FSEL R188, R65, -INF , !P4 ;  /* 0xff80000041bc7808 */ /* 0x000fc40006000000 */
[----:B------:R-:W-:Y:S02]  /*6ca0*/  FMNMX.FTZ R16, R187, R16, !PT ;  /* 0x00000010bb107209 */ /* 0x000fe40007810000 */
[----:B------:R-:W-:Y:S02]  /*6cb0*/  FMNMX.FTZ R15, R22, R15, !PT ;  /* 0x0000000f160f7209 */ /* 0x000fe40007810000 */
[----:B------:R-:W-:Y:S02]  /*6cc0*/  ISETP.GE.AND P4, PT, R13, R240, PT ;  /* 0x000000f00d00720c */ /* 0x000fe40003f86270 */
[----:B------:R-:W-:Y:S02]  /*6cd0*/  FSEL R198, R72, -INF , !P3 ;  /* 0xff80000048c67808 */ /* 0x000fe40005800000 */
[----:B------:R-:W-:Y:S02]  /*6ce0*/  ISETP.LT.OR P5, PT, R14, R241, P5 ;  /* 0x000000f10e00720c */ /* 0x000fe40002fa1670 */
[----:B------:R-:W-:-:S02]  /*6cf0*/  FMNMX.FTZ R16, R188, R16, !PT ;  /* 0x00000010bc107209 */ /* 0x000fc40007810000 */
[----:B------:R-:W-:Y:S02]  /*6d00*/  IADD3 R12, R12, 0x39, RZ ;  /* 0x000000390c0c7810 */ /* 0x000fe40007ffe0ff */
[----:B------:R-:W-:Y:S02]  /*6d10*/  FMNMX.FTZ R15, R23, R15, !PT ;  /* 0x0000000f170f7209 */ /* 0x000fe40007810000 */
[----:B------:R-:W-:Y:S02]  /*6d20*/  ISETP.LT.OR P4, PT, R13, R241, P4 ;  /* 0x000000f10d00720c */ /* 0x000fe40002781670 */
[----:B------:R-:W-:Y:S02]  /*6d30*/  FSEL R197, R73, -INF , !P5 ;  /* 0xff80000049c57808 */ /* 0x000fe40006800000 */
[----:B------:R-:W-:Y:S02]  /*6d40*/  FMNMX.FTZ R16, R198, R16, !PT ;  /* 0x00000010c6107209 */ /* 0x000fe40007810000 */
[----:B------:R-:W-:-:S02]  /*6d50*/  ISETP.GE.AND P3, PT, R12, R240, PT ;  /* 0x000000f00c00720c */ /* 0x000fc40003f66270 */
[----:B------:R-:W-:Y:S02]  /*6d60*/  FMNMX.FTZ R15, R193, R15, !PT ;  /* 0x0000000fc10f7209 */ /* 0x000fe40007810000 */
[----:B------:R-:W-:Y:S02]  /*6d70*/  FSEL R35, R56, -INF , !P4 ;  /* 0xff80000038237808 */ /* 0x000fe40006000000 */
[----:B------:R-:W-:Y:S02]  /*6d80*/  FMNMX.FTZ R16, R197, R16, !PT ;  /* 0x00000010c5107209 */ /* 0x000fe40007810000 */
[----:B------:R-:W-:Y:S02]  /*6d90*/  ISETP.LT.OR P3, PT, R12, R241, P3 ;  /* 0x000000f10c00720c */ /* 0x000fe40001f61670 */
[----:B------:R-:W-:Y:S02]  /*6da0*/  FSEL R195, R66, -INF , !P2 ;  /* 0xff80000042c37808 */ /* 0x000fe40005000000 */
[----:B------:R-:W-:-:S02]  /*6db0*/  FMNMX.FTZ R15, R194, R15, !PT ;  /* 0x0000000fc20f7209 */ /* 0x000fc40007810000 */
[----:B------:R-:W-:Y:S02]  /*6dc0*/  FMNMX.FTZ R17, R35, R16, !PT ;  /* 0x0000001023117209 */ /* 0x000fe40007810000 */
[C---:B------:R-:W-:Y:S02]  /*6dd0*/  ISETP.GE.AND P2, PT, R14.reuse, R238, PT ;  /* 0x000000ee0e00720c */ /* 0x040fe40003f46270 */
[----:B------:R-:W-:Y:S02]  /*6de0*/  FSEL R196, R67, -INF , !P1 ;  /* 0xff80000043c47808 */ /* 0x000fe40004800000 */
[----:B------:R-:W-:Y:S01]  /*6df0*/  FSEL R34, R57, -INF , !P3 ;  /* 0xff80000039227808 */ /* 0x000fe20005800000 */
[----:B------:R-:W-:Y:S01]  /*6e00*/  LDSM.16.MT88.4 R64, [R220+0x12000] ;  /* 0x01200000dc40783b */ /* 0x000fe20000004200 */
[----:B------:R-:W-:Y:S02]  /*6e10*/  FMNMX.FTZ R16, R195, R15, !PT ;  /* 0x0000000fc3107209 */ /* 0x000fe40007810000 */
[----:B------:R-:W-:-:S02]  /*6e20*/  ISETP.LT.OR P2, PT, R14, R239, P2 ;  /* 0x000000ef0e00720c */ /* 0x000fc40001741670 */
[C---:B------:R-:W-:Y:S02]  /*6e30*/  ISETP.GE.AND P1, PT, R13.reuse, R238, PT ;  /* 0x000000ee0d00720c */ /* 0x040fe40003f26270 */
[----:B------:R-:W-:Y:S02]  /*6e40*/  FMNMX.FTZ R15, R34, R17, !PT ;  /* 0x00000011220f7209 */ /* 0x000fe40007810000 */
[----:B------:R-:W-:Y:S02]  /*6e50*/  FSEL R32, R74, -INF , !P0 ;  /* 0xff8000004a207808 */ /* 0x000fe40004000000 */
[----:B------:R-:W-:Y:S02]  /*6e60*/  FMNMX.FTZ R14, R196, R16, !PT ;  /* 0x00000010c40e7209 */ /* 0x000fe40007810000 */
[----:B------:R-:W-:Y:S01]  /*6e70*/  ISETP.LT.OR P1, PT, R13, R239, P1 ;  /* 0x000000ef0d00720c */ /* 0x000fe20000f21670 */
[----:B------:R-:W-:Y:S01]  /*6e80*/  LDSM.16.MT88.4 R16, [R220+0x10800] ;  /* 0x01080000dc10783b */ /* 0x000fe20000004200 */
[----:B------:R-:W-:-:S02]  /*6e90*/  ISETP.GE.AND P0, PT, R12, R238, PT ;  /* 0x000000ee0c00720c */ /* 0x000fc40003f06270 */
[----:B------:R-:W-:Y:S01]  /*6ea0*/  FSEL R192, R75, -INF , !P2 ;  /* 0xff8000004bc07808 */ /* 0x000fe20005000000 */
[----:B------:R-:W1:Y:S01]  /*6eb0*/  SHFL.BFLY PT, R13, R15, 0x2, 0x1f ;  /* 0x0c401f000f0d7f89 */ /* 0x000e6200000e0000 */
[----:B------:R-:W-:Y:S02]  /*6ec0*/  FMNMX.FTZ R14, R32, R14, !PT ;  /* 0x0000000e200e7209 */ /* 0x000fe40007810000 */
[----:B------:R-:W-:Y:S01]  /*6ed0*/  ISETP.LT.OR P0, PT, R12, R239, P0 ;  /* 0x000000ef0c00720c */ /* 0x000fe20000701670 */
[----:B------:R-:W-:Y:S01]  /*6ee0*/  LDSM.16.MT88.4 R72, [R224+0x14000] ;  /* 0x01400000e048783b */ /* 0x000fe20000004200 */
[----:B------:R-:W-:Y:S02]  /*6ef0*/  FSEL R191, R58, -INF , !P1 ;  /* 0xff8000003abf7808 */ /* 0x000fe40004800000 */
[----:B------:R-:W-:Y:S02]  /*6f00*/  FMNMX.FTZ R14, R192, R14, !PT ;  /* 0x0000000ec00e7209 */ /* 0x000fe40007810000 */
[----:B------:R-:W-:-:S02]  /*6f10*/  FSEL R190, R59, -INF , !P0 ;  /* 0xff8000003bbe7808 */ /* 0x000fc40004000000 */
[----:B------:R-:W-:Y:S01]  /*6f20*/  FMNMX.FTZ R14, R191, R14, !PT ;  /* 0x0000000ebf0e7209 */ /* 0x000fe20007810000 */
[----:B------:R-:W-:Y:S03]  /*6f30*/  LDSM.16.MT88.4 R56, [R221+0x12000] ;  /* 0x01200000dd38783b */ /* 0x000fe60000004200 */
[----:B------:R-:W-:-:S05]  /*6f40*/  FMNMX.FTZ R14, R190, R14, !PT ;  /* 0x0000000ebe0e7209 */ /* 0x000fca0007810000 */
[----:B------:R-:W2:Y:S01]  /*6f50*/  SHFL.BFLY PT, R12, R14, 0x2, 0x1f ;  /* 0x0c401f000e0c7f89 */ /* 0x000ea200000e0000 */
[----:B-1----:R-:W-:-:S05]  /*6f60*/  FMNMX.FTZ R15, R15, R13, !PT ;  /* 0x0000000d0f0f7209 */ /* 0x002fca0007810000 */
[----:B------:R-:W1:Y:S01]  /*6f70*/  SHFL.BFLY PT, R164, R15, 0x1, 0x1f ;  /* 0x0c201f000fa47f89 */ /* 0x000e6200000e0000 */
[----:B--2---:R-:W-:-:S05]  /*6f80*/  FMNMX.FTZ R13, R14, R12, !PT ;  /* 0x0000000c0e0d7209 */ /* 0x004fca0007810000 */
[----:B------:R-:W2:Y:S01]  /*6f90*/  SHFL.BFLY PT, R12, R13, 0x1, 0x1f ;  /* 0x0c201f000d0c7f89 */ /* 0x000ea200000e0000 */
[----:B-1----:R-:W-:-:S04]  /*6fa0*/  FMNMX.FTZ R164, R15, R164, !PT ;  /* 0x000000a40fa47209 */ /* 0x002fc80007810000 */
[C---:B------:R-:W-:Y:S01]  /*6fb0*/  FSETP.NEU.FTZ.AND P0, PT, R164.reuse, -INF , PT ;  /* 0xff800000a400780b */ /* 0x040fe20003f1d000 */
[----:B------:R-:W-:-:S05]  /*6fc0*/  FMUL.FTZ R33, R164, c[0x0][0x23c] ;  /* 0x00008f00a4217a20 */ /* 0x000fca0000410000 */
[----:B------:R-:W-:-:S05]  /*6fd0*/  FSEL R33, R33, RZ, P0 ;  /* 0x000000ff21217208 */ /* 0x000fca0000000000 */
[--C-:B------:R-:W-:Y:S02]  /*6fe0*/  FFMA.FTZ R184, R3, c[0x0][0x23c], -R33.reuse ;  /* 0x00008f0003b87a23 */ /* 0x100fe40000010821 */
[--C-:B------:R-:W-:Y:S02]  /*6ff0*/  FFMA.FTZ R183, R11, c[0x0][0x23c], -R33.reuse ;  /* 0x00008f000bb77a23 */ /* 0x100fe40000010821 */
[--C-:B------:R-:W-:Y:S01]  /*7000*/  FFMA.FTZ R179, R28, c[0x0][0x23c], -R33.reuse ;  /* 0x00008f001cb37a23 */ /* 0x100fe20000010821 */
[----:B--2---:R-:W-:Y:S01]  /*7010*/  FMNMX.FTZ R3, R13, R12, !PT ;  /* 0x0000000c0d037209 */ /* 0x004fe20007810000 */
[--C-:B------:R-:W-:Y:S01]  /*7020*/  FFMA.FTZ R178, R29, c[0x0][0x23c], -R33.reuse ;  /* 0x00008f001db27a23 */ /* 0x100fe20000010821 */
[----:B------:R-:W-:Y:S01]  /*7030*/  MUFU.EX2 R184, R184 ;  /* 0x000000b800b87308 */ /* 0x000fe20000000800 */
[--C-:B------:R-:W-:Y:S01]  /*7040*/  FFMA.FTZ R177, R6, c[0x0][0x23c], -R33.reuse ;  /* 0x00008f0006b17a23 */ /* 0x100fe20000010821 */
[C---:B------:R-:W-:Y:S01]  /*7050*/  FSETP.NEU.FTZ.AND P0, PT, R3.reuse, -INF , PT ;  /* 0xff8000000300780b */ /* 0x040fe20003f1d000 */
[----:B------:R-:W-:Y:S01]  /*7060*/  FMUL.FTZ R189, R3, c[0x0][0x23c] ;  /* 0x00008f0003bd7a20 */ /* 0x000fe20000410000 */
[----:B------:R-:W-:Y:S01]  /*7070*/  LDSM.16.MT88.4 R12, [R224+0x10800] ;  /* 0x01080000e00c783b */ /* 0x000fe20000004200 */
[----:B------:R-:W-:-:S02]  /*7080*/  FFMA.FTZ R176, R5, c[0x0][0x23c], -R33 ;  /* 0x00008f0005b07a23 */ /* 0x000fc40000010821 */
[--C-:B------:R-:W-:Y:S01]  /*7090*/  FFMA.FTZ R173, R20, c[0x0][0x23c], -R33.reuse ;  /* 0x00008f0014ad7a23 */ /* 0x100fe20000010821 */
[----:B------:R-:W-:Y:S01]  /*70a0*/  FSEL R189, R189, RZ, P0 ;  /* 0x000000ffbdbd7208 */ /* 0x000fe20000000000 */
[----:B------:R-:W1:Y:S01]  /*70b0*/  MUFU.EX2 R183, R183 ;  /* 0x000000b700b77308 */ /* 0x000e620000000800 */
[--C-:B------:R-:W-:Y:S01]  /*70c0*/  FFMA.FTZ R172, R21, c[0x0][0x23c], -R33.reuse ;  /* 0x00008f0015ac7a23 */ /* 0x100fe20000010821 */
[----:B------:R-:W-:Y:S01]  /*70d0*/  LEA R245, P0, R200, c[0x0][0x168], 0x1 ;  /* 0x00005a00c8f57a11 */ /* 0x000fe200078008ff */
[----:B------:R-:W-:Y:S02]  /*70e0*/  FFMA.FTZ R185, R185, c[0x0][0x23c], -R33 ;  /* 0x00008f00b9b97a23 */ /* 0x000fe40000010821 */
[----:B------:R-:W-:Y:S01]  /*70f0*/  FFMA.FTZ R180, R10, c[0x0][0x23c], -R189 ;  /* 0x00008f000ab47a23 */ /* 0x000fe200000108bd */
[----:B------:R-:W-:Y:S01]  /*7100*/  LEA.HI.X R244, R200, c[0x0][0x16c], R165, 0x1, P0 ;  /* 0x00005b00c8f47a11 */ /* 0x000fe200000f0ca5 */
[--C-:B------:R-:W-:Y:S01]  /*7110*/  FFMA.FTZ R182, R7, c[0x0][0x23c], -R189.reuse ;  /* 0x00008f0007b67a23 */ /* 0x100fe200000108bd */
[----:B------:R-:W-:Y:S01]  /*7120*/  MUFU.EX2 R179, R179 ;  /* 0x000000b300b37308 */ /* 0x000fe20000000800 */
[--C-:B------:R-:W-:Y:S01]  /*7130*/  FFMA.FTZ R181, R30, c[0x0][0x23c], -R189.reuse ;  /* 0x00008f001eb57a23 */ /* 0x100fe200000108bd */
[----:B------:R-:W2:Y:S01]  /*7140*/  LDSM.16.MT88.4 R4, [R220+0x16000] ;  /* 0x01600000dc04783b */ /* 0x000ea20000004200 */
[----:B------:R-:W-:-:S02]  /*7150*/  FFMA.FTZ R174, R31, c[0x0][0x23c], -R189 ;  /* 0x00008f001fae7a23 */ /* 0x000fc400000108bd */
[--C-:B------:R-:W-:Y:S01]  /*7160*/  FFMA.FTZ R175, R9, c[0x0][0x23c], -R189.reuse ;  /* 0x00008f0009af7a23 */ /* 0x100fe200000108bd */
[----:B------:R-:W-:Y:S01]  /*7170*/  LDSM.16.MT88.4 R28, [R220+0x12800] ;  /* 0x01280000dc1c783b */ /* 0x000fe20000004200 */
[--C-:B------:R-:W-:Y:S01]  /*7180*/  FFMA.FTZ R169, R8, c[0x0][0x23c], -R189.reuse ;  /* 0x00008f0008a97a23 */ /* 0x100fe200000108bd */
[----:B------:R-:W3:Y:S01]  /*7190*/  MUFU.EX2 R178, R178 ;  /* 0x000000b200b27308 */ /* 0x000ee20000000800 */
[----:B-1----:R-:W-:Y:S01]  /*71a0*/  F2FP.BF16.PACK_AB R128, R183, R184 ;  /* 0x000000b8b780723e */ /* 0x002fe200000010ff */
[----:B------:R-:W1:Y:S01]  /*71b0*/  LDSM.16.MT88.4 R8, [R222+0x10800] ;  /* 0x01080000de08783b */ /* 0x000e620000004200 */
[--C-:B------:R-:W-:Y:S02]  /*71c0*/  FFMA.FTZ R2, R22, c[0x0][0x23c], -R189.reuse ;  /* 0x00008f0016027a23 */ /* 0x100fe400000108bd */
[----:B------:R-:W-:Y:S02]  /*71d0*/  FFMA.FTZ R0, R23, c[0x0][0x23c], -R189 ;  /* 0x00008f0017007a23 */ /* 0x000fe400000108bd */
[----:B------:R-:W-:Y:S01]  /*71e0*/  LDSM.16.MT88.4 R20, [R224+0x12800] ;  /* 0x01280000e014783b */ /* 0x000fe20000004200 */
[----:B------:R-:W-:Y:S01]  /*71f0*/  MUFU.EX2 R180, R180 ;  /* 0x000000b400b47308 */ /* 0x000fe20000000800 */
[----:B------:R-:W-:-:S02]  /*7200*/  FFMA.FTZ R186, R186, c[0x0][0x23c], -R33 ;  /* 0x00008f00baba7a23 */ /* 0x000fc40000010821 */
[--C-:B------:R-:W-:Y:S02]  /*7210*/  FFMA.FTZ R187, R187, c[0x0][0x23c], -R33.reuse ;  /* 0x00008f00bbbb7a23 */ /* 0x100fe40000010821 */
[----:B------:R-:W-:Y:S02]  /*7220*/  FFMA.FTZ R188, R188, c[0x0][0x23c], -R33 ;  /* 0x00008f00bcbc7a23 */ /* 0x000fe40000010821 */
[--C-:B------:R-:W-:Y:S01]  /*7230*/  FFMA.FTZ R193, R193, c[0x0][0x23c], -R189.reuse ;  /* 0x00008f00c1c17a23 */ /* 0x100fe200000108bd */
[----:B------:R-:W4:Y:S01]  /*7240*/  MUFU.EX2 R182, R182 ;  /* 0x000000b600b67308 */ /* 0x000f220000000800 */
[----:B---3--:R-:W-:Y:S01]  /*7250*/  F2FP.BF16.PACK_AB R130, R178, R179 ;  /* 0x000000b3b282723e */ /* 0x008fe200000010ff */
[--C-:B------:R-:W-:Y:S02]  /*7260*/  FFMA.FTZ R194, R194, c[0x0][0x23c], -R189.reuse ;  /* 0x00008f00c2c27a23 */ /* 0x100fe400000108bd */
[--C-:B------:R-:W-:Y:S02]  /*7270*/  FFMA.FTZ R195, R195, c[0x0][0x23c], -R189.reuse ;  /* 0x00008f00c3c37a23 */ /* 0x100fe400000108bd */
[----:B------:R-:W-:-:S02]  /*7280*/  FFMA.FTZ R196, R196, c[0x0][0x23c], -R189 ;  /* 0x00008f00c4c47a23 */ /* 0x000fc400000108bd */
[----:B------:R-:W-:Y:S01]  /*7290*/  MUFU.EX2 R181, R181 ;  /* 0x000000b500b57308 */ /* 0x000fe20000000800 */
[--C-:B------:R-:W-:Y:S02]  /*72a0*/  FFMA.FTZ R198, R198, c[0x0][0x23c], -R33.reuse ;  /* 0x00008f00c6c67a23 */ /* 0x100fe40000010821 */
[--C-:B------:R-:W-:Y:S02]  /*72b0*/  FFMA.FTZ R197, R197, c[0x0][0x23c], -R33.reuse ;  /* 0x00008f00c5c57a23 */ /* 0x100fe40000010821 */
[--C-:B------:R-:W-:Y:S02]  /*72c0*/  FFMA.FTZ R199, R35, c[0x0][0x23c], -R33.reuse ;  /* 0x00008f0023c77a23 */ /* 0x100fe40000010821 */
[----:B------:R-:W-:Y:S01]  /*72d0*/  FFMA.FTZ R247, R34, c[0x0][0x23c], -R33 ;  /* 0x00008f0022f77a23 */ /* 0x000fe20000010821 */
[----:B------:R-:W3:Y:S01]  /*72e0*/  MUFU.EX2 R174, R174 ;  /* 0x000000ae00ae7308 */ /* 0x000ee20000000800 */
[----:B----4-:R-:W-:Y:S01]  /*72f0*/  F2FP.BF16.PACK_AB R129, R182, R180 ;  /* 0x000000b4b681723e */ /* 0x010fe200000010ff */
[----:B------:R-:W-:-:S02]  /*7300*/  FFMA.FTZ R201, R32, c[0x0][0x23c], -R189 ;  /* 0x00008f0020c97a23 */ /* 0x000fc400000108bd */
[--C-:B------:R-:W-:Y:S01]  /*7310*/  FFMA.FTZ R192, R192, c[0x0][0x23c], -R189.reuse ;  /* 0x00008f00c0c07a23 */ /* 0x100fe200000108bd */
[----:B------:R-:W-:Y:S01]  /*7320*/  LDSM.16.MT88.4 R32, [R224+0x11800] ;  /* 0x01180000e020783b */ /* 0x000fe20000004200 */
[--C-:B------:R-:W-:Y:S02]  /*7330*/  FFMA.FTZ R191, R191, c[0x0][0x23c], -R189.reuse ;  /* 0x00008f00bfbf7a23 */ /* 0x100fe400000108bd */
[----:B------:R-:W4:Y:S01]  /*7340*/  MUFU.EX2 R177, R177 ;  /* 0x000000b100b17308 */ /* 0x000f220000000800 */
[----:B------:R-:W-:Y:S02]  /*7350*/  FFMA.FTZ R246, R190, c[0x0][0x23c], -R189 ;  /* 0x00008f00bef67a23 */ /* 0x000fe400000108bd */
[----:B------:R-:W-:Y:S02]  /*7360*/  FADD.FTZ R183, R184, R183 ;  /* 0x000000b7b8b77221 */ /* 0x000fe40000010000 */
[----:B------:R-:W-:Y:S02]  /*7370*/  FADD.FTZ R180, R180, R182 ;  /* 0x000000b6b4b47221 */ /* 0x000fe40000010000 */
[----:B------:R-:W-:Y:S01]  /*7380*/  FADD.FTZ R183, R179, R183 ;  /* 0x000000b7b3b77221 */ /* 0x000fe20000010000 */
[----:B---3--:R-:W-:Y:S01]  /*7390*/  F2FP.BF16.PACK_AB R131, R174, R181 ;  /* 0x000000b5ae83723e */ /* 0x008fe200000010ff */
[----:B------:R-:W3:Y:S01]  /*73a0*/  MUFU.EX2 R176, R176 ;  /* 0x000000b000b07308 */ /* 0x000ee20000000800 */
[----:B------:R-:W-:-:S02]  /*73b0*/  FADD.FTZ R181, R181, R180 ;  /* 0x000000b4b5b57221 */ /* 0x000fc40000010000 */
[----:B------:R-:W-:Y:S02]  /*73c0*/  FADD.FTZ R178, R178, R183 ;  /* 0x000000b7b2b27221 */ /* 0x000fe40000010000 */
[----:B------:R-:W-:Y:S01]  /*73d0*/  FADD.FTZ R181, R174, R181 ;  /* 0x000000b5aeb57221 */ /* 0x000fe20000010000 */
[C---:B------:R-:W-:Y:S01]  /*73e0*/  HMMA.16816.F32.BF16 R160, R128.reuse, R156, RZ ;  /* 0x0000009c80a0723c */ /* 0x040fe200000418ff */
[----:B----4-:R-:W-:Y:S01]  /*73f0*/  FADD.FTZ R178, R177, R178 ;  /* 0x000000b2b1b27221 */ /* 0x010fe20000010000 */
[----:B------:R-:W-:Y:S06]  /*7400*/  MUFU.EX2 R173, R173 ;  /* 0x000000ad00ad7308 */ /* 0x000fec0000000800 */
[C---:B------:R-:W-:Y:S02]  /*7410*/  HMMA.16816.F32.BF16 R152, R128.reuse, R148, RZ ;  /* 0x000000948098723c */ /* 0x040fe400000418ff */
[----:B------:R-:W-:Y:S06]  /*7420*/  MUFU.EX2 R172, R172 ;  /* 0x000000ac00ac7308 */ /* 0x000fec0000000800 */
[C---:B------:R-:W-:Y:S02]  /*7430*/  HMMA.16816.F32.BF16 R156, R128.reuse, R158, RZ ;  /* 0x0000009e809c723c */ /* 0x040fe400000418ff */
[----:B------:R-:W-:Y:S06]  /*7440*/  MUFU.EX2 R175, R175 ;  /* 0x000000af00af7308 */ /* 0x000fec0000000800 */
[C---:B------:R-:W-:Y:S02]  /*7450*/  HMMA.16816.F32.BF16 R148, R128.reuse, R150, RZ ;  /* 0x000000968094723c */ /* 0x040fe400000418ff */
[----:B------:R-:W4:Y:S06]  /*7460*/  MUFU.EX2 R169, R169 ;  /* 0x000000a900a97308 */ /* 0x000f2c0000000800 */
[C---:B------:R-:W-:Y:S02]  /*7470*/  HMMA.16816.F32.BF16 R144, R128.reuse, R140, RZ ;  /* 0x0000008c8090723c */ /* 0x040fe400000418ff */
[----:B------:R-:W-:Y:S06]  /*7480*/  MUFU.EX2 R2, R2 ;  /* 0x0000000200027308 */ /* 0x000fec0000000800 */
[C---:B------:R-:W-:Y:S02]  /*7490*/  HMMA.16816.F32.BF16 R136, R128.reuse, R132, RZ ;  /* 0x000000848088723c */ /* 0x040fe400000418ff */
[----:B------:R-:W5:Y:S06]  /*74a0*/  MUFU.EX2 R0, R0 ;  /* 0x0000000000007308 */ /* 0x000f6c0000000800 */
[C---:B------:R-:W-:Y:S02]  /*74b0*/  HMMA.16816.F32.BF16 R36, R128.reuse, R40, RZ ;  /* 0x000000288024723c */ /* 0x040fe400000418ff */
[----:B------:R-:W1:Y:S06]  /*74c0*/  MUFU.EX2 R185, R185 ;  /* 0x000000b900b97308 */ /* 0x000e6c0000000800 */
        /* <DEDUP_REMOVED lines=15> */
[----:B------:R-:W1:Y:S06]  /*75c0*/  MUFU.EX2 R198, R198 ;  /* 0x000000c600c67308 */ /* 0x000e6c0000000800 */
[C---:B------:R-:W-:Y:S02]  /*75d0*/  HMMA.16816.F32.BF16 R108, R128.reuse, R112, RZ ;  /* 0x00000070806c723c */ /* 0x040fe400000418ff */
[----:B------:R-:W1:Y:S06]  /*75e0*/  MUFU.EX2 R197, R197 ;  /* 0x000000c500c57308 */ /* 0x000e6c0000000800 */
[C---:B------:R-:W-:Y:S02]  /*75f0*/  HMMA.16816.F32.BF16 R116, R128.reuse, R120, RZ ;  /* 0x000000788074723c */ /* 0x040fe400000418ff */
[----:B------:R-:W-:Y:S06]  /*7600*/  MUFU.EX2 R199, R199 ;  /* 0x000000c700c77308 */ /* 0x000fec0000000800 */
        /* <DEDUP_REMOVED lines=18> */
[C---:B--2---:R-:W-:Y:S07]  /*7730*/  HMMA.16816.F32.BF16 R124, R128.reuse, R4, RZ ;  /* 0x00000004807c723c */ /* 0x044fee00000418ff */
[----:B---3--:R-:W-:Y:S01]  /*7740*/  F2FP.BF16.PACK_AB R4, R176, R177 ;  /* 0x000000b1b004723e */ /* 0x008fe200000010ff */
[----:B------:R-:W-:Y:S01]  /*7750*/  HMMA.16816.F32.BF16 R128, R128, R6, RZ ;  /* 0x000000068080723c */ /* 0x000fe200000418ff */
[----:B----4-:R-:W-:Y:S01]  /*7760*/  F2FP.BF16.PACK_AB R5, R169, R175 ;  /* 0x000000afa905723e */ /* 0x010fe200000010ff */
        /* <DEDUP_REMOVED lines=10> */
[----:B-1----:R-:W-:-:S07]  /*7810*/  FADD.FTZ R172, R185, R172 ;  /* 0x000000acb9ac7221 */ /* 0x002fce0000010000 */
[C---:B------:R-:W-:Y:S01]  /*7820*/  HMMA.16816.F32.BF16 R156, R4.reuse, R14, R156 ;  /* 0x0000000e049c723c */ /* 0x040fe2000004189c */
[----:B------:R-:W1:Y:S07]  /*7830*/  LDSM.16.MT88.4 R12, [R222+0x12800] ;  /* 0x01280000de0c783b */ /* 0x000e6e0000004200 */
[C---:B------:R-:W-:Y:S08]  /*7840*/  HMMA.16816.F32.BF16 R152, R4.reuse, R8, R152 ;  /* 0x000000080498723c */ /* 0x040ff00000041898 */
[C---:B------:R-:W-:Y:S01]  /*7850*/  HMMA.16816.F32.BF16 R148, R4.reuse, R10, R148 ;  /* 0x0000000a0494723c */ /* 0x040fe20000041894 */
[----:B------:R-:W2:Y:S07]  /*7860*/  LDSM.16.MT88.4 R8, [R221+0x12800] ;  /* 0x01280000dd08783b */ /* 0x000eae0000004200 */
[C---:B------:R-:W-:Y:S08]  /*7870*/  HMMA.16816.F32.BF16 R136, R4.reuse, R16, R136 ;  /* 0x000000100488723c */ /* 0x040ff00000041888 */
[C---:B------:R-:W-:Y:S01]  /*7880*/  HMMA.16816.F32.BF16 R132, R4.reuse, R18, R132 ;  /* 0x000000120484723c */ /* 0x040fe20000041884 */
[----:B------:R-:W-:Y:S07]  /*7890*/  LDSM.16.MT88.4 R16, [R224+0x14800] ;  /* 0x01480000e010783b */ /* 0x000fee0000004200 */
        /* <DEDUP_REMOVED lines=8> */
[----:B------:R-:W-:Y:S07]  /*7920*/  LDSM.16.MT88.4 R24, [R222+0x14800] ;  /* 0x01480000de18783b */ /* 0x000fee0000004200 */
        /* <DEDUP_REMOVED lines=24> */
[C---:B------:R-:W-:Y:S08]  /*7ab0*/  HMMA.16816.F32.BF16 R100, R4.reuse, R20, R100 ;  /* 0x000000140464723c */ /* 0x040ff00000041864 */
[C---:B------:R-:W-:Y:S01]  /*7ac0*/  HMMA.16816.F32.BF16 R104, R4.reuse, R22, R104 ;  /* 0x000000160468723c */ /* 0x040fe20000041868 */
[----:B------:R-:W4:Y:S07]  /*7ad0*/  LDSM.16.MT88.4 R20, [R222+0x11000] ;  /* 0x01100000de14783b */ /* 0x000f2e0000004200 */
[C---:B---3--:R-:W-:Y:S08]  /*7ae0*/  HMMA.16816.F32.BF16 R108, R4.reuse, R16, R108 ;  /* 0x00000010046c723c */ /* 0x048ff0000004186c */
[----:B------:R-:W-:Y:S01]  /*7af0*/  HMMA.16816.F32.BF16 R112, R4, R18, R112 ;  /* 0x000000120470723c */ /* 0x000fe20000041870 */
[----:B------:R-:W3:Y:S06]  /*7b00*/  LDSM.16.MT88.4 R16, [R220+0x11000] ;  /* 0x01100000dc10783b */ /* 0x000eec0000004200 */
[C---:B------:R-:W-:Y:S01]  /*7b10*/  F2FP.BF16.PACK_AB R4, R186.reuse, R185 ;  /* 0x000000b9ba04723e */ /* 0x040fe200000010ff */
[----:B------:R-:W-:Y:S01]  /*7b20*/  FADD.FTZ R186, R186, R172 ;  /* 0x000000acbaba7221 */ /* 0x000fe20000010000 */
[----:B------:R-:W-:-:S02]  /*7b30*/  F2FP.BF16.PACK_AB R6, R188, R187 ;  /* 0x000000bbbc06723e */ /* 0x000fc400000010ff */
[----:B------:R-:W-:Y:S01]  /*7b40*/  F2FP.BF16.PACK_AB R5, R194, R193 ;  /* 0x000000c1c205723e */ /* 0x000fe200000010ff */
[----:B------:R-:W-:Y:S01]  /*7b50*/  FADD.FTZ R193, R193, R2 ;  /* 0x00000002c1c17221 */ /* 0x000fe20000010000 */
[----:B------:R-:W-:Y:S01]  /*7b60*/  F2FP.BF16.PACK_AB R7, R196, R195 ;  /* 0x000000c3c407723e */ /* 0x000fe200000010ff */
[----:B------:R-:W-:Y:S02]  /*7b70*/  FADD.FTZ R186, R187, R186 ;  /* 0x000000babbba7221 */ /* 0x000fe40000010000 */
[----:B------:R-:W-:Y:S02]  /*7b80*/  FADD.FTZ R193, R194, R193 ;  /* 0x000000c1c2c17221 */ /* 0x000fe40000010000 */
[----:B------:R-:W-:Y:S02]  /*7b90*/  FADD.FTZ R188, R188, R186 ;  /* 0x000000babcbc7221 */ /* 0x000fe40000010000 */
[----:B-1----:R-:W-:Y:S01]  /*7ba0*/  HMMA.16816.F32.BF16 R36, R4, R12, R36 ;  /* 0x0000000c0424723c */ /* 0x002fe20000041824 */
[----:B------:R-:W-:-:S02]  /*7bb0*/  FADD.FTZ R195, R195, R193 ;  /* 0x000000c1c3c37221 */ /* 0x000fc40000010000 */
[----:B------:R-:W-:Y:S02]  /*7bc0*/  FADD.FTZ R188, R198, R188 ;  /* 0x000000bcc6bc7221 */ /* 0x000fe40000010000 */
[----:B------:R-:W-:Y:S02]  /*7bd0*/  FADD.FTZ R195, R196, R195 ;  /* 0x000000c3c4c37221 */ /* 0x000fe40000010000 */
[----:B------:R-:W-:Y:S01]  /*7be0*/  FADD.FTZ R188, R197, R188 ;  /* 0x000000bcc5bc7221 */ /* 0x000fe20000010000 */
[----:B------:R-:W-:Y:S01]  /*7bf0*/  HMMA.16816.F32.BF16 R40, R4, R14, R40 ;  /* 0x0000000e0428723c */ /* 0x000fe20000041828 */
[----:B------:R-:W1:Y:S01]  /*7c00*/  LDSM.16.MT88.4 R12, [R221+0x15000] ;  /* 0x01500000dd0c783b */ /* 0x000e620000004200 */
[----:B------:R-:W-:Y:S02]  /*7c10*/  FADD.FTZ R195, R201, R195 ;  /* 0x000000c3c9c37221 */ /* 0x000fe40000010000 */
[----:B------:R-:W-:Y:S02]  /*7c20*/  FADD.FTZ R188, R199, R188 ;  /* 0x000000bcc7bc7221 */ /* 0x000fe40000010000 */
[----:B------:R-:W-:-:S02]  /*7c30*/  FADD.FTZ R195, R192, R195 ;  /* 0x000000c3c0c37221 */ /* 0x000fc40000010000 */
[----:B--2---:R-:W-:Y:S02]  /*7c40*/  HMMA.16816.F32.BF16 R44, R4, R8, R44 ;  /* 0x00000008042c723c */ /* 0x004fe4000004182c */
[----:B------:R-:W-:-:S06]  /*7c50*/  FADD.FTZ R195, R191, R195 ;  /* 0x000000c3bfc37221 */ /* 0x000fcc0000010000 */
[C---:B------:R-:W-:Y:S01]  /*7c60*/  HMMA.16816.F32.BF16 R48, R4.reuse, R10, R48 ;  /* 0x0000000a0430723c */ /* 0x040fe20000041830 */
[----:B------:R-:W2:Y:S07]  /*7c70*/  LDSM.16.MT88.4 R8, [R220+0x15000] ;  /* 0x01500000dc08783b */ /* 0x000eae0000004200 */
        /* <DEDUP_REMOVED lines=14> */
[----:B------:R-:W5:Y:S07]  /*7d60*/  LDSM.16.MT88.4 R28, [R220+0x13000] ;  /* 0x01300000dc1c783b */ /* 0x000f6e0000004200 */
[C---:B------:R-:W-:Y:S08]  /*7d70*/  HMMA.16816.F32.BF16 R144, R4.reuse, R24, R144 ;  /* 0x000000180490723c */ /* 0x040ff00000041890 */
        /* <DEDUP_REMOVED lines=17> */
[C---:B------:R-:W-:Y:S08]  /*7e90*/  HMMA.16816.F32.BF16 R76, R4.reuse, R24, R76 ;  /* 0x00000018044c723c */ /* 0x040ff0000004184c */
[C---:B------:R-:W-:Y:S01]  /*7ea0*/  HMMA.16816.F32.BF16 R80, R4.reuse, R26, R80 ;  /* 0x0000001a0450723c */ /* 0x040fe20000041850 */
[----:B------:R-:W1:Y:S07]  /*7eb0*/  LDSM.16.MT88.4 R24, [R221+0x11800] ;  /* 0x01180000dd18783b */ /* 0x000e6e0000004200 */
[C---:B----4-:R-:W-:Y:S08]  /*7ec0*/  HMMA.16816.F32.BF16 R100, R4.reuse, R20, R100 ;  /* 0x000000140464723c */ /* 0x050ff00000041864 */
[C---:B------:R-:W-:Y:S01]  /*7ed0*/  HMMA.16816.F32.BF16 R104, R4.reuse, R22, R104 ;  /* 0x000000160468723c */ /* 0x040fe20000041868 */
[----:B------:R-:W4:Y:S07]  /*7ee0*/  LDSM.16.MT88.4 R20, [R220+0x11800] ;  /* 0x01180000dc14783b */ /* 0x000f2e0000004200 */
[C---:B---3--:R-:W-:Y:S08]  /*7ef0*/  HMMA.16816.F32.BF16 R108, R4.reuse, R16, R108 ;  /* 0x00000010046c723c */ /* 0x048ff0000004186c */
[----:B------:R-:W-:Y:S01]  /*7f00*/  HMMA.16816.F32.BF16 R112, R4, R18, R112 ;  /* 0x000000120470723c */ /* 0x000fe20000041870 */
[----:B------:R-:W3:Y:S06]  /*7f10*/  LDSM.16.MT88.4 R16, [R222+0x13800] ;  /* 0x01380000de10783b */ /* 0x000eec0000004200 */
[----:B------:R-:W-:-:S02]  /*7f20*/  F2FP.BF16.PACK_AB R4, R197, R198 ;  /* 0x000000c6c504723e */ /* 0x000fc400000010ff */
[C---:B------:R-:W-:Y:S01]  /*7f30*/  F2FP.BF16.PACK_AB R6, R247.reuse, R199 ;  /* 0x000000c7f706723e */ /* 0x040fe200000010ff */
[----:B------:R-:W-:Y:S01]  /*7f40*/  FADD.FTZ R247, R247, R188 ;  /* 0x000000bcf7f77221 */ /* 0x000fe20000010000 */
[----:B------:R-:W-:Y:S02]  /*7f50*/  F2FP.BF16.PACK_AB R5, R192, R201 ;  /* 0x000000c9c005723e */ /* 0x000fe400000010ff */
[C---:B------:R-:W-:Y:S01]  /*7f60*/  F2FP.BF16.PACK_AB R7, R246.reuse, R191 ;  /* 0x000000bff607723e */ /* 0x040fe200000010ff */
[----:B------:R-:W-:-:S06]  /*7f70*/  FADD.FTZ R246, R246, R195 ;  /* 0x000000c3f6f67221 */ /* 0x000fcc0000010000 */
        /* <DEDUP_REMOVED lines=8> */
[----:B------:R-:W1:Y:S07]  /*8000*/  LDSM.16.MT88.4 R32, [R220+0x13800] ;  /* 0x01380000dc20783b */ /* 0x000e6e0000004200 */
[C---:B-----5:R-:W-:Y:S08]  /*8010*/  HMMA.16816.F32.BF16 R152, R4.reuse, R28, R152 ;  /* 0x0000001c0498723c */ /* 0x060ff00000041898 */
        /* <DEDUP_REMOVED lines=19> */
[C---:B-----5:R-:W-:Y:S08]  /*8150*/  HMMA.16816.F32.BF16 R76, R4.reuse, R28, R76 ;  /* 0x0000001c044c723c */ /* 0x060ff0000004184c */
[C---:B------:R-:W-:Y:S08]  /*8160*/  HMMA.16816.F32.BF16 R80, R4.reuse, R30, R80 ;  /* 0x0000001e0450723c */ /* 0x040ff00000041850 */
[C---:B------:R-:W-:Y:S08]  /*8170*/  HMMA.16816.F32.BF16 R84, R4.reuse, R24, R84 ;  /* 0x000000180454723c */ /* 0x040ff00000041854 */
        /* <DEDUP_REMOVED lines=9> */
[----:B------:R-:W-:Y:S07]  /*8210*/  @!UPT UIADD3 URZ, URZ, URZ, URZ ;  /* 0x0000003f3f3ff290 */ /* 0x000fee000fffe03f */
[----:B------:R-:W-:Y:S11]  /*8220*/  @!P6 BRA `(.L_x_2307) ;  /* 0x000050200000e947 */ /* 0x000ff60003800000 */
[----:B------:R-:W-:Y:S01]  /*8230*/  PLOP3.LUT P0, PT, PT, PT, UP6, 0x40, 0x0 ;  /* 0x000000000000781c */ /* 0x000fe20003f0e868 */
[----:B------:R-:W-:-:S04]  /*8240*/  DEPBAR.LE SB0, 0x0 ;  /* 0x000080000000791a */ /* 0x000fc80000000000 */
[----:B------:R-:W-:Y:S01]  /*8250*/  UIADD3 UR29, UR11, -0x2, URZ ;  /* 0xfffffffe0b1d7890 */ /* 0x000fe2000fffe03f */
[----:B------:R-:W-:Y:S07]  /*8260*/  BAR.SYNC.DEFER_BLOCKING 0x0 ;  /* 0x0000000000007b1d */ /* 0x000fee0000010000 */
[----:B------:R-:W-:Y:S05]  /*8270*/  @P0 BRA `(.L_x_2308) ;  /* 0x0000049000000947 */ /* 0x000fea0003800000 */
[----:B------:R-:W1:Y:S01]  /*8280*/  I2F.RP R0, UR10 ;  /* 0x0000000a00007d06 */ /* 0x000e620008209400 */
[----:B------:R-:W-:Y:S02]  /*8290*/  USHF.L.U32 UR4, UR29, 0x6, URZ ;  /* 0x000000061d047899 */ /* 0x000fe4000800063f */
[----:B------:R-:W-:-:S02]  /*82a0*/  UMOV UR14, URZ ;  /* 0x0000003f000e7c82 */ /* 0x000fc40008000000 */
[----:B------:R-:W-:-:S06]  /*82b0*/  UIADD3 UR12, UR4, 0x40, URZ ;  /* 0x00000040040c7890 */ /* 0x000fcc000fffe03f */
[----:B------:R-:W-:Y:S01]  /*82c0*/  IMAD.U32 R2, RZ, RZ, UR12 ;  /* 0x0000000cff027e24 */ /* 0x000fe2000f8e00ff */
[----:B-1----:R-:W1:Y:S04]  /*82d0*/  MUFU.RCP R0, R0 ;  /* 0x0000000000007308 */ /* 0x002e680000001000 */
[----:B------:R-:W-:-:S04]  /*82e0*/  IABS R2, R2 ;  /* 0x0000000200027213 */ /* 0x000fc80000000000 */
[----:B------:R-:W2:Y:S01]  /*82f0*/  R2UR UR11, R2 ;  /* 0x00000000020b73c2 */ /* 0x000ea200000e0000 */
        /* <DEDUP_REMOVED lines=9> */
[----:B--2---:R-:W-:-:S04]  /*8390*/  UIMAD.WIDE.U32 UR14, UR17, UR11, URZ ;  /* 0x0000000b110e72a5 */ /* 0x004fc8000f8e003f */
[----:B------:R-:W-:-:S04]  /*83a0*/  UIADD3 UR9, -UR15, URZ, URZ ;  /* 0x0000003f0f097290 */ /* 0x000fc8000fffe13f */
[----:B------:R-:W-:-:S04]  /*83b0*/  UIMAD UR9, UR10, UR9, UR11 ;  /* 0x000000090a0972a4 */ /* 0x000fc8000f8e020b */
[----:B------:R-:W-:Y:S02]  /*83c0*/  UISETP.GT.U32.AND UP2, UPT, UR10, UR9, UPT ;  /* 0x000000090a00728c */ /* 0x000fe4000bf44070 */
[----:B-1----:R-:W-:-:S09]  /*83d0*/  UIMAD.WIDE.U32 UR16, UR17, UR7, URZ ;  /* 0x00000007111072a5 */ /* 0x002fd2000f8e003f */
[----:B------:R-:W-:Y:S02]  /*83e0*/  @!UP2 UIADD3 UR9, UR9, -UR10, URZ ;  /* 0x8000000a0909a290 */ /* 0x000fe4000fffe03f */
[----:B------:R-:W-:Y:S02]  /*83f0*/  @!UP2 UIADD3 UR15, UR15, 0x1, URZ ;  /* 0x000000010f0fa890 */ /* 0x000fe4000fffe03f */
[----:B------:R-:W-:Y:S02]  /*8400*/  UMOV UR13, UR17 ;  /* 0x00000011000d7c82 */ /* 0x000fe40008000000 */
[----:B------:R-:W-:Y:S02]  /*8410*/  UIADD3 UR5, -UR13, URZ, URZ ;  /* 0x0000003f0d057290 */ /* 0x000fe4000fffe13f */
[----:B------:R-:W-:Y:S02]  /*8420*/  UISETP.GE.U32.AND UP4, UPT, UR9, UR10, UPT ;  /* 0x0000000a0900728c */ /* 0x000fe4000bf86070 */
[----:B------:R-:W-:-:S03]  /*8430*/  UIMAD UR7, UR10, UR5, UR7 ;  /* 0x000000050a0772a4 */ /* 0x000fc6000f8e0207 */
[----:B------:R-:W-:Y:S02]  /*8440*/  ULDC UR5, c[0x0][0x2d0] ;  /* 0x0000b40000057ab9 */ /* 0x000fe40000000800 */
[----:B------:R-:W-:Y:S02]  /*8450*/  UISETP.GT.U32.AND UP1, UPT, UR10, UR7, UPT ;  /* 0x000000070a00728c */ /* 0x000fe4000bf24070 */
[----:B------:R-:W-:Y:S02]  /*8460*/  ULOP3.LUT UR12, UR12, UR5, URZ, 0x3c, !UPT ;  /* 0x000000050c0c7292 */ /* 0x000fe4000f8e3c3f */
[----:B------:R-:W-:Y:S02]  /*8470*/  ULOP3.LUT UR4, UR4, UR5, URZ, 0x3c, !UPT ;  /* 0x0000000504047292 */ /* 0x000fe4000f8e3c3f */
[----:B------:R-:W-:Y:S02]  /*8480*/  @UP4 UIADD3 UR15, UR15, 0x1, URZ ;  /* 0x000000010f0f4890 */ /* 0x000fe4000fffe03f */
[----:B------:R-:W-:-:S02]  /*8490*/  UISETP.GE.AND UP0, UPT, UR4, URZ, UPT ;  /* 0x0000003f0400728c */ /* 0x000fc4000bf06270 */
[----:B------:R-:W-:Y:S02]  /*84a0*/  UISETP.NE.AND UP2, UPT, URZ, UR5, UPT ;  /* 0x000000053f00728c */ /* 0x000fe4000bf45270 */
[----:B------:R-:W-:Y:S02]  /*84b0*/  @!UP1 UIADD3 UR7, UR7, -UR10, URZ ;  /* 0x8000000a07079290 */ /* 0x000fe4000fffe03f */
[----:B------:R-:W-:Y:S02]  /*84c0*/  @!UP1 UIADD3 UR13, UR13, 0x1, URZ ;  /* 0x000000010d0d9890 */ /* 0x000fe4000fffe03f */
[----:B------:R-:W-:Y:S02]  /*84d0*/  UISETP.GE.U32.AND UP3, UPT, UR7, UR10, UPT ;  /* 0x0000000a0700728c */ /* 0x000fe4000bf66070 */
[----:B------:R-:W-:Y:S02]  /*84e0*/  UISETP.GE.AND UP1, UPT, UR12, URZ, UPT ;  /* 0x0000003f0c00728c */ /* 0x000fe4000bf26270 */
[----:B------:R-:W-:-:S07]  /*84f0*/  ULOP3.LUT UR4, URZ, UR5, URZ, 0x33, !UPT ;  /* 0x000000053f047292 */ /* 0x000fce000f8e333f */
[----:B------:R-:W-:Y:S02]  /*8500*/  @UP3 UIADD3 UR13, UR13, 0x1, URZ ;  /* 0x000000010d0d3890 */ /* 0x000fe4000fffe03f */
[----:B------:R-:W-:Y:S02]  /*8510*/  @!UP1 UIADD3 UR15, -UR15, URZ, URZ ;  /* 0x0000003f0f0f9290 */ /* 0x000fe4000fffe13f */
[----:B------:R-:W-:Y:S02]  /*8520*/  @!UP0 UIADD3 UR13, -UR13, URZ, URZ ;  /* 0x0000003f0d0d8290 */ /* 0x000fe4000fffe13f */
[----:B------:R-:W-:Y:S02]  /*8530*/  USEL UR15, UR4, UR15, !UP2 ;  /* 0x0000000f040f7287 */ /* 0x000fe4000d000000 */
[----:B------:R-:W-:Y:S02]  /*8540*/  USEL UR4, UR4, UR13, !UP2 ;  /* 0x0000000d04047287 */ /* 0x000fe4000d000000 */
[----:B------:R-:W-:-:S02]  /*8550*/  UIMAD.WIDE UR12, UR15, 0x4, UR32 ;  /* 0x000000040f0c78a5 */ /* 0x000fc4000f8e0220 */
        /* <DEDUP_REMOVED lines=22> */
[----:B------:R-:W-:-:S04]  /*86c0*/  IMAD R0, R0, c[0x0][0x188], RZ ;  /* 0x0000620000007a24 */ /* 0x000fc800078e02ff */
[----:B------:R-:W-:Y:S01]  /*86d0*/  IMAD R0, R2, c[0x0][0x18c], R0 ;  /* 0x0000630002007a24 */ /* 0x000fe200078e0200 */
[----:B------:R-:W-:-:S04]  /*86e0*/  MOV R2, R4 ;  /* 0x0000000400027202 */ /* 0x000fc80000000f00 */
[----:B------:R-:W-:Y:S01]  /*86f0*/  IADD3 R0, R5, R0, RZ ;  /* 0x0000000005007210 */ /* 0x000fe20007ffe0ff */
[----:B------:R-:W-:Y:S05]  /*8700*/  BRA `(.L_x_2309) ;  /* 0x0000004000007947 */ /* 0x000fea0003800000 */
.L_x_2308:
[----:B------:R-:W-:-:S04]  /*8710*/  ULEA UR4, -UR6, URZ, 0x6 ;  /* 0x0000003f06047291 */ /* 0x000fc8000f8e313f */
[----:B------:R-:W-:Y:S02]  /*8720*/  USHF.R.S32.HI UR5, URZ, 0x1f, UR4 ;  /* 0x0000001f3f057899 */ /* 0x000fe40008011404 */
[----:B------:R-:W-:-:S04]  /*8730*/  MOV R2, UR4 ;  /* 0x0000000400027c02 */ /* 0x000fc80008000f00 */
[----:B------:R-:W-:Y:S02]  /*8740*/  MOV R0, UR5 ;  /* 0x0000000500007c02 */ /* 0x000fe40008000f00 */
.L_x_2309:
[----:B------:R-:W-:Y:S01]  /*8750*/  ISETP.GE.AND P4, PT, R233, c[0x0][0x220], PT ;  /* 0x00008800e9007a0c */ /* 0x000fe20003f86270 */
[----:B------:R-:W-:Y:S01]  /*8760*/  UISETP.GT.AND UP0, UPT, UR29, UR21, UPT ;  /* 0x000000151d00728c */ /* 0x000fe2000bf04270 */
[----:B------:R-:W-:Y:S02]  /*8770*/  ISETP.GE.AND P3, PT, R232, c[0x0][0x220], PT ;  /* 0x00008800e8007a0c */ /* 0x000fe40003f66270 */
[----:B------:R-:W-:Y:S02]  /*8780*/  ISETP.GE.AND P2, PT, R231, c[0x0][0x220], PT ;  /* 0x00008800e7007a0c */ /* 0x000fe40003f46270 */
[----:B------:R-:W-:-:S04]  /*8790*/  LEA R202, P1, R2, R167, 0x1 ;  /* 0x000000a702ca7211 */ /* 0x000fc800078208ff */
[----:B------:R-:W-:-:S03]  /*87a0*/  LEA.HI.X R203, R2, R166, R0, 0x1, P1 ;  /* 0x000000a602cb7211 */ /* 0x000fc600008f0c00 */
[----:B------:R-:W-:-:S04]  /*87b0*/  @!P4 IADD3 R6, P0, R2, R170, RZ ;  /* 0x000000aa0206c210 */ /* 0x000fc80007f1e0ff */
[----:B------:R-:W-:Y:S01]  /*87c0*/  @!P4 LEA R26, P5, R6, c[0x0][0x170], 0x1 ;  /* 0x00005c00061aca11 */ /* 0x000fe200078a08ff */
[----:B------:R-:W-:Y:S01]  /*87d0*/  @!P4 IMAD.X R4, R0, 0x1, R168, P0 ;  /* 0x000000010004c824 */ /* 0x000fe200000e06a8 */
[----:B------:R-:W-:-:S04]  /*87e0*/  @!P3 IADD3 R5, P0, R2, R170, RZ ;  /* 0x000000aa0205b210 */ /* 0x000fc80007f1e0ff */
[----:B------:R-:W-:Y:S01]  /*87f0*/  @!P4 LEA.HI.X R27, R6, c[0x0][0x174], R4, 0x1, P5 ;  /* 0x00005d00061bca11 */ /* 0x000fe200028f0c04 */
[----:B------:R-:W-:Y:S01]  /*8800*/  @!P3 IMAD.X R4, R0, 0x1, R168, P0 ;  /* 0x000000010004b824 */ /* 0x000fe200000e06a8 */
[C---:B------:R-:W-:Y:S02]  /*8810*/  @!P3 LEA R16, P1, R5.reuse, c[0x0][0x170], 0x1 ;  /* 0x00005c000510ba11 */ /* 0x040fe400078208ff */
[C---:B------:R-:W-:Y:S02]  /*8820*/  IADD3 R6, P6, R2.reuse, UR27, RZ ;  /* 0x0000001b02067c10 */ /* 0x040fe4000ffde0ff */
[----:B------:R-:W-:Y:S02]  /*8830*/  @!P2 IADD3 R2, P0, R2, R170, RZ ;  /* 0x000000aa0202a210 */ /* 0x000fe40007f1e0ff */
[----:B------:R-:W-:Y:S02]  /*8840*/  ISETP.GE.AND P5, PT, R236, c[0x0][0x220], PT ;  /* 0x00008800ec007a0c */ /* 0x000fe40003fa6270 */
[----:B------:R-:W-:-:S02]  /*8850*/  @!P3 LEA.HI.X R17, R5, c[0x0][0x174], R4, 0x1, P1 ;  /* 0x00005d000511ba11 */ /* 0x000fc400008f0c04 */
[C---:B------:R-:W-:Y:S01]  /*8860*/  IADD3.X R5, R0.reuse, UR26, RZ, P6, !PT ;  /* 0x0000001a00057c10 */ /* 0x040fe2000b7fe4ff */
[----:B------:R-:W-:Y:S01]  /*8870*/  @!P2 IMAD.X R0, R0, 0x1, R168, P0 ;  /* 0x000000010000a824 */ /* 0x000fe200000e06a8 */
[----:B------:R-:W-:Y:S02]  /*8880*/  @!P2 LEA R14, P0, R2, c[0x0][0x170], 0x1 ;  /* 0x00005c00020eaa11 */ /* 0x000fe400078008ff */
[-C--:B------:R-:W-:Y:S02]  /*8890*/  @!P4 IADD3 R4, P1, R6, R170.reuse, RZ ;  /* 0x000000aa0604c210 */ /* 0x080fe40007f3e0ff */
[----:B------:R-:W-:Y:S02]  /*88a0*/  @!P2 LEA.HI.X R15, R2, c[0x0][0x174], R0, 0x1, P0 ;  /* 0x00005d00020faa11 */ /* 0x000fe400000f0c00 */
[----:B------:R-:W-:Y:S01]  /*88b0*/  @!P3 IADD3 R2, P0, R6, R170, RZ ;  /* 0x000000aa0602b210 */ /* 0x000fe20007f1e0ff */
[----:B------:R-:W-:Y:S01]  /*88c0*/  @!P4 IMAD.X R0, R5, 0x1, R168, P1 ;  /* 0x000000010500c824 */ /* 0x000fe200008e06a8 */
[----:B------:R-:W-:Y:S01]  /*88d0*/  @!P4 LEA R22, P1, R4, c[0x0][0x170], 0x1 ;  /* 0x00005c000416ca11 */ /* 0x000fe200078208ff */
[----:B------:R-:W-:Y:S01]  /*88e0*/  @P5 STS.128 [R235+0x10000], RZ ;  /* 0x010000ffeb005388 */ /* 0x000fe20000000c00 */
[----:B------:R-:W-:-:S02]  /*88f0*/  @!P5 LEA R24, P6, R6, R167, 0x1 ;  /* 0x000000a70618d211 */ /* 0x000fc400078c08ff */
[----:B------:R-:W-:Y:S01]  /*8900*/  @!P4 LEA.HI.X R23, R4, c[0x0][0x174], R0, 0x1, P1 ;  /* 0x00005d000417ca11 */ /* 0x000fe200008f0c00 */
[C---:B------:R-:W-:Y:S01]  /*8910*/  @!P3 IMAD.X R0, R5.reuse, 0x1, R168, P0 ;  /* 0x000000010500b824 */ /* 0x040fe200000e06a8 */
[----:B------:R-:W-:Y:S01]  /*8920*/  @!P3 LEA R12, P1, R2, c[0x0][0x170], 0x1 ;  /* 0x00005c00020cba11 */ /* 0x000fe200078208ff */
[----:B------:R-:W-:Y:S01]  /*8930*/  @!PT LDS RZ, [RZ] ;  /* 0x00000000fffff984 */ /* 0x000fe20000000800 */
[----:B------:R-:W-:Y:S01]  /*8940*/  @!PT LDS RZ, [RZ] ;  /* 0x00000000fffff984 */ /* 0x000fe20000000800 */
[----:B------:R-:W-:Y:S01]  /*8950*/  @!PT LDS RZ, [RZ] ;  /* 0x00000000fffff984 */ /* 0x000fe20000000800 */
[----:B------:R1:W-:Y:S01]  /*8960*/  @!P5 LDGSTS.E.BYPASS.LTC128B.128 [R235+0x10000], [R202.64] ;  /* 0x10000000caebdfae */ /* 0x0003e2000b901d62 */
[C---:B------:R-:W-:Y:S02]  /*8970*/  @!P2 IADD3 R4, P0, R6.reuse, R170, RZ ;  /* 0x000000aa0604a210 */ /* 0x040fe40007f1e0ff */
[C---:B------:R-:W-:Y:S01]  /*8980*/  @!P5 LEA.HI.X R25, R6.reuse, R166, R5, 0x1, P6 ;  /* 0x000000a60619d211 */ /* 0x040fe200030f0c05 */
[----:B------:R-:W-:Y:S01]  /*8990*/  @P4 STS.128 [R235+0x12000], RZ ;  /* 0x012000ffeb004388 */ /* 0x000fe20000000c00 */
[----:B------:R-:W-:Y:S02]  /*89a0*/  IADD3 R6, P6, R6, UR27, RZ ;  /* 0x0000001b06067c10 */ /* 0x000fe4000ffde0ff */
[----:B------:R-:W-:Y:S01]  /*89b0*/  @!P3 LEA.HI.X R13, R2, c[0x0][0x174], R0, 0x1, P1 ;  /* 0x00005d00020dba11 */ /* 0x000fe200008f0c00 */
[C---:B------:R-:W-:Y:S01]  /*89c0*/  @!P2 IMAD.X R0, R5.reuse, 0x1, R168, P0 ;  /* 0x000000010500a824 */ /* 0x040fe200000e06a8 */
[----:B------:R-:W-:Y:S01]  /*89d0*/  IADD3.X R5, R5, UR26, RZ, P6, !PT ;  /* 0x0000001a05057c10 */ /* 0x000fe2000b7fe4ff */
[----:B------:R-:W-:Y:S01]  /*89e0*/  @!PT LDS RZ, [RZ] ;  /* 0x00000000fffff984 */ /* 0x000fe20000000800 */
[----:B------:R-:W-:Y:S01]  /*89f0*/  @!PT LDS RZ, [RZ] ;  /* 0x00000000fffff984 */ /* 0x000fe20000000800 */
[----:B------:R-:W-:Y:S01]  /*8a00*/  @!PT LDS RZ, [RZ] ;  /* 0x00000000fffff984 */ /* 0x000fe20000000800 */
[----:B------:R2:W-:Y:S01]  /*8a10*/  @!P4 LDGSTS.E.BYPASS.LTC128B.128 [R235+0x12000], [R26.64+0x80] ;  /* 0x120000801aebcfae */ /* 0x0005e2000b901d62 */
[----:B------:R-:W-:-:S02]  /*8a20*/  @!P2 LEA R10, P0, R4, c[0x0][0x170], 0x1 ;  /* 0x00005c00040aaa11 */ /* 0x000fc400078008ff */
[-C--:B------:R-:W-:Y:S01]  /*8a30*/  @!P4 IADD3 R2, P1, R6, R170.reuse, RZ ;  /* 0x000000aa0602c210 */ /* 0x080fe20007f3e0ff */
[----:B------:R-:W-:Y:S01]  /*8a40*/  @P3 STS.128 [R235+0x14000], RZ ;  /* 0x014000ffeb003388 */ /* 0x000fe20000000c00 */
[----:B------:R-:W-:Y:S02]  /*8a50*/  @!P2 LEA.HI.X R11, R4, c[0x0][0x174], R0, 0x1, P0 ;  /* 0x00005d00040baa11 */ /* 0x000fe400000f0c00 */
[-C--:B------:R-:W-:Y:S01]  /*8a60*/  @!P3 IADD3 R4, P0, R6, R170.reuse, RZ ;  /* 0x000000aa0604b210 */ /* 0x080fe20007f1e0ff */
[C---:B------:R-:W-:Y:S01]  /*8a70*/  @!P4 IMAD.X R0, R5.reuse, 0x1, R168, P1 ;  /* 0x000000010500c824 */ /* 0x040fe200008e06a8 */
[----:B------:R-:W-:Y:S01]  /*8a80*/  @!P4 LEA R18, P1, R2, c[0x0][0x170], 0x1 ;  /* 0x00005c000212ca11 */ /* 0x000fe200078208ff */
[----:B------:R-:W-:Y:S01]  /*8a90*/  @!PT LDS RZ, [RZ] ;  /* 0x00000000fffff984 */ /* 0x000fe20000000800 */
[----:B------:R-:W-:Y:S01]  /*8aa0*/  @!PT LDS RZ, [RZ] ;  /* 0x00000000fffff984 */ /* 0x000fe20000000800 */
[----:B------:R-:W-:Y:S01]  /*8ab0*/  @!PT LDS RZ, [RZ] ;  /* 0x00000000fffff984 */ /* 0x000fe20000000800 */
[----:B------:R3:W-:Y:S01]  /*8ac0*/  @!P3 LDGSTS.E.BYPASS.LTC128B.128 [R235+0x14000], [R16.64+0x100] ;  /* 0x1400010010ebbfae */ /* 0x0007e2000b901d62 */
[----:B------:R-:W-:Y:S02]  /*8ad0*/  @!P5 LEA R20, P6, R6, R167, 0x1 ;  /* 0x000000a70614d211 */ /* 0x000fe400078c08ff */
[----:B------:R-:W-:Y:S01]  /*8ae0*/  @!P4 LEA.HI.X R19, R2, c[0x0][0x174], R0, 0x1, P1 ;  /* 0x00005d000213ca11 */ /* 0x000fe200008f0c00 */
[----:B------:R-:W-:Y:S01]  /*8af0*/  @!P3 IMAD.X R2, R5, 0x1, R168, P0 ;  /* 0x000000010502b824 */ /* 0x000fe200000e06a8 */
[----:B------:R-:W-:Y:S01]  /*8b00*/  @!P3 LEA R8, P0, R4, c[0x0][0x170], 0x1 ;  /* 0x00005c000408ba11 */ /* 0x000fe200078008ff */
[----:B------:R-:W-:Y:S01]  /*8b10*/  @P2 STS.128 [R235+0x16000], RZ ;  /* 0x016000ffeb002388 */ /* 0x000fe20000000c00 */
[----:B------:R-:W-:-:S02]  /*8b20*/  @!P2 IADD3 R0, P1, R6, R170, RZ ;  /* 0x000000aa0600a210 */ /* 0x000fc40007f3e0ff */
[----:B------:R-:W-:Y:S01]  /*8b30*/  @!P3 LEA.HI.X R9, R4, c[0x0][0x174], R2, 0x1, P0 ;  /* 0x00005d000409ba11 */ /* 0x000fe200000f0c02 */
[----:B------:R-:W-:Y:S01]  /*8b40*/  @!PT LDS RZ, [RZ] ;  /* 0x00000000fffff984 */ /* 0x000fe20000000800 */
[----:B------:R-:W-:Y:S01]  /*8b50*/  @!PT LDS RZ, [RZ] ;  /* 0x00000000fffff984 */ /* 0x000fe20000000800 */
[----:B------:R-:W-:Y:S01]  /*8b60*/  @!PT LDS RZ, [RZ] ;  /* 0x00000000fffff984 */ /* 0x000fe20000000800 */
[----:B------:R4:W-:Y:S01]  /*8b70*/  @!P2 LDGSTS.E.BYPASS.LTC128B.128 [R235+0x16000], [R14.64+0x180] ;  /* 0x160001800eebafae */ /* 0x0009e2000b901d62 */
[C---:B------:R-:W-:Y:S01]  /*8b80*/  @!P5 LEA.HI.X R21, R6.reuse, R166, R5, 0x1, P6 ;  /* 0x000000a60615d211 */ /* 0x040fe200030f0c05 */
[C---:B------:R-:W-:Y:S01]  /*8b90*/  @!P2 IMAD.X R2, R5.reuse, 0x1, R168, P1 ;  /* 0x000000010502a824 */ /* 0x040fe200008e06a8 */
[----:B------:R-:W-:Y:S01]  /*8ba0*/  IADD3 R6, P0, R6, UR27, RZ ;  /* 0x0000001b06067c10 */ /* 0x000fe2000ff1e0ff */
[----:B------:R-:W-:Y:S01]  /*8bb0*/  @P5 STS.128 [R235+0x10800], RZ ;  /* 0x010800ffeb005388 */ /* 0x000fe20000000c00 */
[----:B------:R-:W-:Y:S02]  /*8bc0*/  @!P2 LEA R28, P1, R0, c[0x0][0x170], 0x1 ;  /* 0x00005c00001caa11 */ /* 0x000fe400078208ff */
[----:B------:R-:W-:Y:S01]  /*8bd0*/  IADD3.X R5, R5, UR26, RZ, P0, !PT ;  /* 0x0000001a05057c10 */ /* 0x000fe200087fe4ff */
[----:B------:R-:W-:Y:S01]  /*8be0*/  @!PT LDS RZ, [RZ] ;  /* 0x00000000fffff984 */ /* 0x000fe20000000800 */
[----:B------:R-:W-:Y:S01]  /*8bf0*/  @!PT LDS RZ, [RZ] ;  /* 0x00000000fffff984 */ /* 0x000fe20000000800 */
[----:B------:R-:W-:Y:S01]  /*8c00*/  @!PT LDS RZ, [RZ] ;  /* 0x00000000fffff984 */ /* 0x000fe20000000800 */
[----:B------:R2:W-:Y:S01]  /*8c10*/  @!P5 LDGSTS.E.BYPASS.LTC128B.128 [R235+0x10800], [R24.64] ;  /* 0x1080000018ebdfae */ /* 0x0005e2000b901d62 */
[----:B------:R-:W-:-:S02]  /*8c20*/  @!P5 LEA R30, P0, R6, R167, 0x1 ;  /* 0x000000a7061ed211 */ /* 0x000fc400078008ff */
[----:B------:R-:W-:Y:S01]  /*8c30*/  @!P2 LEA.HI.X R29, R0, c[0x0][0x174], R2, 0x1, P1 ;  /* 0x00005d00001daa11 */ /* 0x000fe200008f0c02 */
[----:B------:R-:W-:Y:S01]  /*8c40*/  @P4 STS.128 [R235+0x12800], RZ ;  /* 0x012800ffeb004388 */ /* 0x000fe20000000c00 */
[CC--:B------:R-:W-:Y:S02]  /*8c50*/  @!P4 IADD3 R2, P6, R6.reuse, R170.reuse, RZ ;  /* 0x000000aa0602c210 */ /* 0x0c0fe40007fde0ff */
[C---:B------:R-:W-:Y:S01]  /*8c60*/  @!P3 IADD3 R0, P1, R6.reuse, R170, RZ ;  /* 0x000000aa0600b210 */ /* 0x040fe20007f3e0ff */
[----:B------:R-:W-:Y:S01]  /*8c70*/  @!PT LDS RZ, [RZ] ;  /* 0x00000000fffff984 */ /* 0x000fe20000000800 */
[----:B------:R-:W-:Y:S01]  /*8c80*/  @!PT LDS RZ, [RZ] ;  /* 0x00000000fffff984 */ /* 0x000fe20000000800 */
[----:B------:R-:W-:Y:S01]  /*8c90*/  @!PT LDS RZ, [RZ] ;  /* 0x00000000fffff984 */ /* 0x000fe20000000800 */
[----:B------:R5:W-:Y:S01]  /*8ca0*/  @!P4 LDGSTS.E.BYPASS.LTC128B.128 [R235+0x12800], [R22.64+0x80] ;  /* 0x1280008016ebcfae */ /* 0x000be2000b901d62 */
[C---:B------:R-:W-:Y:S01]  /*8cb0*/  @!P5 LEA.HI.X R31, R6.reuse, R166, R5, 0x1, P0 ;  /* 0x000000a6061fd211 */ /* 0x040fe200000f0c05 */
[C-C-:B------:R-:W-:Y:S01]  /*8cc0*/  @!P4 IMAD.X R7, R5.reuse, 0x1, R168.reuse, P6 ;  /* 0x000000010507c824 */ /* 0x140fe200030e06a8 */
[----:B------:R-:W-:Y:S01]  /*8cd0*/  @!P2 IADD3 R6, P0, R6, R170, RZ ;  /* 0x000000aa0606a210 */ /* 0x000fe20007f1e0ff */
[----:B------:R-:W-:Y:S01]  /*8ce0*/  @P3 STS.128 [R235+0x14800], RZ ;  /* 0x014800ffeb003388 */ /* 0x000fe20000000c00 */
[----:B------:R-:W-:Y:S01]  /*8cf0*/  @!P4 LEA R166, P6, R2, c[0x0][0x170], 0x1 ;  /* 0x00005c0002a6ca11 */ /* 0x000fe200078c08ff */
[C-C-:B------:R-:W-:Y:S01]  /*8d00*/  @!P3 IMAD.X R4, R5.reuse, 0x1, R168.reuse, P1 ;  /* 0x000000010504b824 */ /* 0x140fe200008e06a8 */
[----:B------:R-:W-:Y:S01]  /*8d10*/  @!P3 LEA R34, P1, R0, c[0x0][0x170], 0x1 ;  /* 0x00005c000022ba11 */ /* 0x000fe200078208ff */
[----:B------:R-:W-:Y:S01]  /*8d20*/  @!PT LDS RZ, [RZ] ;  /* 0x00000000fffff984 */ /* 0x000fe20000000800 */
[----:B------:R-:W-:Y:S01]  /*8d30*/  @!PT LDS RZ, [RZ] ;  /* 0x00000000fffff984 */ /* 0x000fe20000000800 */
[----:B------:R-:W-:Y:S01]  /*8d40*/  @!PT LDS RZ, [RZ] ;  /* 0x00000000fffff984 */ /* 0x000fe20000000800 */
[----:B------:R4:W-:Y:S01]  /*8d50*/  @!P3 LDGSTS.E.BYPASS.LTC128B.128 [R235+0x14800], [R12.64+0x100] ;  /* 0x148001000cebbfae */ /* 0x0009e2000b901d62 */
[----:B------:R-:W-:Y:S01]  /*8d60*/  @!P2 IMAD.X R5, R5, 0x1, R168, P0 ;  /* 0x000000010505a824 */ /* 0x000fe200000e06a8 */
[----:B------:R-:W-:-:S02]  /*8d70*/  @!P2 LEA R32, P0, R6, c[0x0][0x170], 0x1 ;  /* 0x00005c000620aa11 */ /* 0x000fc400078008ff */
[----:B------:R-:W-:Y:S01]  /*8d80*/  @P2 STS.128 [R235+0x16800], RZ ;  /* 0x016800ffeb002388 */ /* 0x000fe20000000c00 */
[----:B------:R-:W-:Y:S02]  /*8d90*/  @!P4 LEA.HI.X R167, R2, c[0x0][0x174], R7, 0x1, P6 ;  /* 0x00005d0002a7ca11 */ /* 0x000fe400030f0c07 */
[----:B------:R-:W-:Y:S01]  /*8da0*/  @!P3 LEA.HI.X R35, R0, c[0x0][0x174], R4, 0x1, P1 ;  /* 0x00005d000023ba11 */ /* 0x000fe200008f0c04 */
[----:B------:R-:W-:Y:S01]  /*8db0*/  @!PT LDS RZ, [RZ] ;  /* 0x00000000fffff984 */ /* 0x000fe20000000800 */
[----:B------:R-:W-:Y:S01]  /*8dc0*/  @!PT LDS RZ, [RZ] ;  /* 0x00000000fffff984 */ /* 0x000fe20000000800 */
[----:B------:R-:W-:Y:S01]  /*8dd0*/  @!PT LDS RZ, [RZ] ;  /* 0x00000000fffff984 */ /* 0x000fe20000000800 */
[----:B------:R1:W-:Y:S01]  /*8de0*/  @!P2 LDGSTS.E.BYPASS.LTC128B.128 [R235+0x16800], [R10.64+0x180] ;  /* 0x168001800aebafae */ /* 0x0003e2000b901d62 */
[----:B------:R-:W-:Y:S01]  /*8df0*/  @!P2 LEA.HI.X R33, R6, c[0x0][0x174], R5, 0x1, P0 ;  /* 0x00005d000621aa11 */ /* 0x000fe200000f0c05 */
[----:B------:R-:W-:Y:S02]  /*8e00*/  IMAD.U32 R0, RZ, RZ, UR29 ;  /* 0x0000001dff007e24 */ /* 0x000fe4000f8e00ff */
[----:B------:R-:W-:Y:S02]  /*8e10*/  @P5 STS.128 [R235+0x11000], RZ ;  /* 0x011000ffeb005388 */ /* 0x000fe40000000c00 */
[----:B------:R-:W-:-:S02]  /*8e20*/  IMAD R0, R0, 0x40, R234 ;  /* 0x0000004000007824 */ /* 0x000fc400078e02ea */
[----:B------:R-:W-:Y:S01]  /*8e30*/  @!PT LDS RZ, [RZ] ;  /* 0x00000000fffff984 */ /* 0x000fe20000000800 */
[----:B------:R-:W-:Y:S01]  /*8e40*/  @!PT LDS RZ, [RZ] ;  /* 0x00000000fffff984 */ /* 0x000fe20000000800 */
[----:B------:R-:W-:Y:S01]  /*8e50*/  @!PT LDS RZ, [RZ] ;  /* 0x00000000fffff984 */ /* 0x000fe20000000800 */
[----:B------:R5:W-:Y:S03]  /*8e60*/  @!P5 LDGSTS.E.BYPASS.LTC128B.128 [R235+0x11000], [R20.64] ;  /* 0x1100000014ebdfae */ /* 0x000be6000b901d62 */
[C---:B------:R-:W-:Y:S01]  /*8e70*/  ISETP.GE.AND P6, PT, R0.reuse, R240, PT ;  /* 0x000000f00000720c */ /* 0x040fe20003fc6270 */
[----:B------:R-:W-:Y:S03]  /*8e80*/  @P4 STS.128 [R235+0x13000], RZ ;  /* 0x013000ffeb004388 */ /* 0x000fe60000000c00 */
[C---:B------:R-:W-:Y:S01]  /*8e90*/  ISETP.LT.OR P6, PT, R0.reuse, R241, P6 ;  /* 0x000000f10000720c */ /* 0x040fe200037c1670 */
        /* <DEDUP_REMOVED lines=35> */
[----:B--2---:R-:W2:Y:S01]  /*90d0*/  LDSM.16.M88.4 R24, [R229+0x8800] ;  /* 0x00880000e518783b */ /* 0x004ea20000000200 */
[----:B-1----:R-:W-:-:S03]  /*90e0*/  IADD3 R166, R0, 0x1, RZ ;  /* 0x0000000100a67810 */ /* 0x002fc60007ffe0ff */
[----:B---3--:R-:W5:Y:S01]  /*90f0*/  LDSM.16.M88.4 R16, [R229+0x9000] ;  /* 0x00900000e510783b */ /* 0x008f620000000200 */
[----:B------:R-:W-:Y:S02]  /*9100*/  IADD3 R167, R0, 0x8, RZ ;  /* 0x0000000800a77810 */ /* 0x000fe40007ffe0ff */
[C---:B------:R-:W-:Y:S01]  /*9110*/  ISETP.GE.AND P1, PT, R166.reuse, R240, PT ;  /* 0x000000f0a600720c */ /* 0x040fe20003f26270 */
[----:B------:R-:W-:Y:S01]  /*9120*/  LDSM.16.M88.4 R196, [R229+0x9800] ;  /* 0x00980000e5c4783b */ /* 0x000fe20000000200 */
[CC--:B------:R-:W-:Y:S02]  /*9130*/  ISETP.GE.AND P0, PT, R166.reuse, R238.reuse, PT ;  /* 0x000000eea600720c */ /* 0x0c0fe40003f06270 */
[C---:B------:R-:W-:Y:S01]  /*9140*/  ISETP.LT.OR P1, PT, R166.reuse, R241, P1 ;  /* 0x000000f1a600720c */ /* 0x040fe20000f21670 */
[----:B------:R-:W-:Y:S01]  /*9150*/  LDSM.16.M88.4 R4, [R228] ;  /* 0x00000000e404783b */ /* 0x000fe20000000200 */
[----:B------:R-:W-:Y:S02]  /*9160*/  ISETP.LT.OR P0, PT, R166, R239, P0 ;  /* 0x000000efa600720c */ /* 0x000fe40000701670 */
[----:B------:R-:W-:Y:S01]  /*9170*/  IADD3 R166, R0, 0x9, RZ ;  /* 0x0000000900a67810 */ /* 0x000fe20007ffe0ff */
[----:B------:R-:W-:Y:S04]  /*9180*/  LDSM.16.M88.4 R192, [R227] ;  /* 0x00000000e3c0783b */ /* 0x000fe80000000200 */
[----:B----4-:R-:W1:Y:S04]  /*9190*/  LDSM.16.M88.4 R32, [R229+0x8000] ;  /* 0x00800000e520783b */ /* 0x010e680000000200 */
[----:B------:R-:W3:Y:S04]  /*91a0*/  LDSM.16.M88.4 R184, [R219] ;  /* 0x00000000dbb8783b */ /* 0x000ee80000000200 */
[----:B------:R-:W4:Y:S04]  /*91b0*/  LDSM.16.M88.4 R180, [R218] ;  /* 0x00000000dab4783b */ /* 0x000f280000000200 */
[----:B------:R-:W3:Y:S04]  /*91c0*/  LDSM.16.M88.4 R176, [R217] ;  /* 0x00000000d9b0783b */ /* 0x000ee80000000200 */
[----:B------:R-:W-:Y:S01]  /*91d0*/  LDSM.16.M88.4 R8, [R226] ;  /* 0x00000000e208783b */ /* 0x000fe20000000200 */
[C---:B--2---:R-:W-:Y:S03]  /*91e0*/  HMMA.16816.F32.BF16 R28, R188.reuse, R24, RZ ;  /* 0x00000018bc1c723c */ /* 0x044fe600000418ff */
[----:B------:R-:W2:Y:S04]  /*91f0*/  LDSM.16.M88.4 R172, [R223+0x8000] ;  /* 0x00800000dfac783b */ /* 0x000ea80000000200 */
[----:B------:R-:W0:Y:S01]  /*9200*/  LDGDEPBAR ;  /* 0x00000000000079af */ /* 0x000e220000000000 */
[C---:B------:R-:W-:Y:S08]  /*9210*/  HMMA.16816.F32.BF16 R24, R188.reuse, R26, RZ ;  /* 0x0000001abc18723c */ /* 0x040ff000000418ff */
[C---:B-----5:R-:W-:Y:S08]  /*9220*/  HMMA.16816.F32.BF16 R20, R188.reuse, R16, RZ ;  /* 0x00000010bc14723c */ /* 0x060ff000000418ff */
[C---:B-1----:R-:W-:Y:S08]  /*9230*/  HMMA.16816.F32.BF16 R168, R188.reuse, R32, RZ ;  /* 0x00000020bca8723c */ /* 0x042ff000000418ff */
[C---:B------:R-:W-:Y:S08]  /*9240*/  HMMA.16816.F32.BF16 R32, R188.reuse, R34, RZ ;  /* 0x00000022bc20723c */ /* 0x040ff000000418ff */
[C---:B------:R-:W-:Y:S08]  /*9250*/  HMMA.16816.F32.BF16 R16, R188.reuse, R18, RZ ;  /* 0x00000012bc10723c */ /* 0x040ff000000418ff */
[C---:B------:R-:W-:Y:S08]  /*9260*/  HMMA.16816.F32.BF16 R12, R188.reuse, R196, RZ ;  /* 0x000000c4bc0c723c */ /* 0x040ff000000418ff */
[----:B------:R-:W-:Y:S01]  /*9270*/  HMMA.16816.F32.BF16 R188, R188, R198, RZ ;  /* 0x000000c6bcbc723c */ /* 0x000fe200000418ff */
[----:B------:R-:W-:Y:S07]  /*9280*/  LDSM.16.M88.4 R196, [R223+0x8800] ;  /* 0x00880000dfc4783b */ /* 0x000fee0000000200 */
[C---:B------:R-:W-:Y:S08]  /*9290*/  HMMA.16816.F32.BF16 R168, R4.reuse, R192, R168 ;  /* 0x000000c004a8723c */ /* 0x040ff000000418a8 */
[C---:B------:R-:W-:Y:S01]  /*92a0*/  HMMA.16816.F32.BF16 R32, R4.reuse, R194, R32 ;  /* 0x000000c20420723c */ /* 0x040fe20000041820 */
[----:B------:R-:W-:Y:S07]  /*92b0*/  LDSM.16.M88.4 R192, [R216+0x800] ;  /* 0x00080000d8c0783b */ /* 0x000fee0000000200 */
[C---:B---3--:R-:W-:Y:S08]  /*92c0*/  HMMA.16816.F32.BF16 R28, R4.reuse, R184, R28 ;  /* 0x000000b8041c723c */ /* 0x048ff0000004181c */
[C---:B------:R-:W-:Y:S01]  /*92d0*/  HMMA.16816.F32.BF16 R24, R4.reuse, R186, R24 ;  /* 0x000000ba0418723c */ /* 0x040fe20000041818 */
[----:B------:R-:W1:Y:S07]  /*92e0*/  LDSM.16.M88.4 R184, [R223+0x9000] ;  /* 0x00900000dfb8783b */ /* 0x000e6e0000000200 */
[C---:B----4-:R-:W-:Y:S08]  /*92f0*/  HMMA.16816.F32.BF16 R20, R4.reuse, R180, R20 ;  /* 0x000000b40414723c */ /* 0x050ff00000041814 */
[C---:B------:R-:W-:Y:S01]  /*9300*/  HMMA.16816.F32.BF16 R16, R4.reuse, R182, R16 ;  /* 0x000000b60410723c */ /* 0x040fe20000041810 */
[----:B------:R-:W-:Y:S07]  /*9310*/  LDSM.16.M88.4 R180, [R225] ;  /* 0x00000000e1b4783b */ /* 0x000fee0000000200 */
[C---:B------:R-:W-:Y:S08]  /*9320*/  HMMA.16816.F32.BF16 R12, R4.reuse, R176, R12 ;  /* 0x000000b0040c723c */ /* 0x040ff0000004180c */
[----:B------:R-:W-:Y:S01]  /*9330*/  HMMA.16816.F32.BF16 R188, R4, R178, R188 ;  /* 0x000000b204bc723c */ /* 0x000fe200000418bc */
[----:B------:R-:W3:Y:S04]  /*9340*/  LDSM.16.M88.4 R176, [R223+0x9800] ;  /* 0x00980000dfb0783b */ /* 0x000ee80000000200 */
[----:B------:R-:W4:Y:S03]  /*9350*/  LDSM.16.M88.4 R4, [R216] ;  /* 0x00000000d804783b */ /* 0x000f260000000200 */
        /* <DEDUP_REMOVED lines=12> */
[----:B------:R-:W-:Y:S03]  /*9420*/  LDSM.16.M88.4 R176, [R229+0xa800] ;  /* 0x00a80000e5b0783b */ /* 0x000fe60000000200 */
[C---:B----4-:R-:W-:Y:S08]  /*9430*/  HMMA.16816.F32.BF16 R168, R180.reuse, R4, R168 ;  /* 0x00000004b4a8723c */ /* 0x050ff000000418a8 */
[C---:B------:R-:W-:Y:S01]  /*9440*/  HMMA.16816.F32.BF16 R32, R180.reuse, R6, R32 ;  /* 0x00000006b420723c */ /* 0x040fe20000041820 */
[----:B------:R-:W3:Y:S07]  /*9450*/  LDSM.16.M88.4 R4, [R229+0xa000] ;  /* 0x00a00000e504783b */ /* 0x000eee0000000200 */
[C---:B--2---:R-:W-:Y:S08]  /*9460*/  HMMA.16816.F32.BF16 R20, R180.reuse, R172, R20 ;  /* 0x000000acb414723c */ /* 0x044ff00000041814 */
[C---:B------:R-:W-:Y:S01]  /*9470*/  HMMA.16816.F32.BF16 R16, R180.reuse, R174, R16 ;  /* 0x000000aeb410723c */ /* 0x040fe20000041810 */
[----:B------:R-:W2:Y:S07]  /*9480*/  LDSM.16.M88.4 R172, [R229+0xb800] ;  /* 0x00b80000e5ac783b */ /* 0x000eae0000000200 */
[C---:B------:R-:W-:Y:S08]  /*9490*/  HMMA.16816.F32.BF16 R28, R180.reuse, R192, R28 ;  /* 0x000000c0b41c723c */ /* 0x040ff0000004181c */
[C---:B------:R-:W-:Y:S01]  /*94a0*/  HMMA.16816.F32.BF16 R24, R180.reuse, R194, R24 ;  /* 0x000000c2b418723c */ /* 0x040fe20000041818 */
[----:B------:R-:W4:Y:S07]  /*94b0*/  LDSM.16.M88.4 R192, [R229+0xb000] ;  /* 0x00b00000e5c0783b */ /* 0x000f2e0000000200 */
[C---:B-1----:R-:W-:Y:S08]  /*94c0*/  HMMA.16816.F32.BF16 R12, R180.reuse, R184, R12 ;  /* 0x000000b8b40c723c */ /* 0x042ff0000004180c */
[----:B------:R-:W-:Y:S01]  /*94d0*/  HMMA.16816.F32.BF16 R188, R180, R186, R188 ;  /* 0x000000bab4bc723c */ /* 0x000fe200000418bc */
[----:B------:R-:W-:Y:S04]  /*94e0*/  LDSM.16.M88.4 R184, [R215] ;  /* 0x00000000d7b8783b */ /* 0x000fe80000000200 */
[----:B------:R-:W-:Y:S03]  /*94f0*/  LDSM.16.M88.4 R180, [R214] ;  /* 0x00000000d6b4783b */ /* 0x000fe60000000200 */
[C---:B---3--:R-:W-:Y:S08]  /*9500*/  HMMA.16816.F32.BF16 R168, R8.reuse, R4, R168 ;  /* 0x0000000408a8723c */ /* 0x048ff000000418a8 */
[C---:B------:R-:W-:Y:S01]  /*9510*/  HMMA.16816.F32.BF16 R32, R8.reuse, R6, R32 ;  /* 0x000000060820723c */ /* 0x040fe20000041820 */
[----:B------:R-:W1:Y:S07]  /*9520*/  LDSM.16.M88.4 R4, [R228+0x2000] ;  /* 0x00200000e404783b */ /* 0x000e6e0000000200 */
[C---:B------:R-:W-:Y:S08]  /*9530*/  HMMA.16816.F32.BF16 R28, R8.reuse, R176, R28 ;  /* 0x000000b0081c723c */ /* 0x040ff0000004181c */
[C---:B------:R-:W-:Y:S01]  /*9540*/  HMMA.16816.F32.BF16 R24, R8.reuse, R178, R24 ;  /* 0x000000b20818723c */ /* 0x040fe20000041818 */
[----:B------:R-:W3:Y:S07]  /*9550*/  LDSM.16.M88.4 R176, [R213] ;  /* 0x00000000d5b0783b */ /* 0x000eee0000000200 */
[C---:B--2---:R-:W-:Y:S08]  /*9560*/  HMMA.16816.F32.BF16 R12, R8.reuse, R172, R12 ;  /* 0x000000ac080c723c */ /* 0x044ff0000004180c */
[C---:B------:R-:W-:Y:S01]  /*9570*/  HMMA.16816.F32.BF16 R188, R8.reuse, R174, R188 ;  /* 0x000000ae08bc723c */ /* 0x040fe200000418bc */
[----:B------:R-:W2:Y:S07]  /*9580*/  LDSM.16.M88.4 R172, [R212] ;  /* 0x00000000d4ac783b */ /* 0x000eae0000000200 */
[C---:B----4-:R-:W-:Y:S08]  /*9590*/  HMMA.16816.F32.BF16 R20, R8.reuse, R192, R20 ;  /* 0x000000c00814723c */ /* 0x050ff00000041814 */
[----:B------:R-:W-:Y:S01]  /*95a0*/  HMMA.16816.F32.BF16 R16, R8, R194, R16 ;  /* 0x000000c20810723c */ /* 0x000fe20000041810 */
[----:B------:R-:W-:Y:S04]  /*95b0*/  LDSM.16.M88.4 R8, [R226+0x2000] ;  /* 0x00200000e208783b */ /* 0x000fe80000000200 */
[----:B------:R-:W4:Y:S03]  /*95c0*/  LDSM.16.M88.4 R192, [R223+0xa000] ;  /* 0x00a00000dfc0783b */ /* 0x000f260000000200 */
[C---:B-1----:R-:W-:Y:S08]  /*95d0*/  HMMA.16816.F32.BF16 R168, R4.reuse, R184, R168 ;  /* 0x000000b804a8723c */ /* 0x042ff000000418a8 */
[C---:B------:R-:W-:Y:S01]  /*95e0*/  HMMA.16816.F32.BF16 R32, R4.reuse, R186, R32 ;  /* 0x000000ba0420723c */ /* 0x040fe20000041820 */
[----:B------:R-:W1:Y:S07]  /*95f0*/  LDSM.16.M88.4 R184, [R223+0xa800] ;  /* 0x00a80000dfb8783b */ /* 0x000e6e0000000200 */
[C---:B------:R-:W-:Y:S08]  /*9600*/  HMMA.16816.F32.BF16 R28, R4.reuse, R180, R28 ;  /* 0x000000b4041c723c */ /* 0x040ff0000004181c */
[C---:B------:R-:W-:Y:S01]  /*9610*/  HMMA.16816.F32.BF16 R24, R4.reuse, R182, R24 ;  /* 0x000000b60418723c */ /* 0x040fe20000041818 */
[----:B------:R-:W5:Y:S07]  /*9620*/  LDSM.16.M88.4 R180, [R223+0xb000] ;  /* 0x00b00000dfb4783b */ /* 0x000f6e0000000200 */
[C---:B---3--:R-:W-:Y:S08]  /*9630*/  HMMA.16816.F32.BF16 R20, R4.reuse, R176, R20 ;  /* 0x000000b00414723c */ /* 0x048ff00000041814 */
[C---:B------:R-:W-:Y:S01]  /*9640*/  HMMA.16816.F32.BF16 R16, R4.reuse, R178, R16 ;  /* 0x000000b20410723c */ /* 0x040fe20000041810 */
[----:B------:R-:W-:Y:S07]  /*9650*/  LDSM.16.M88.4 R176, [R225+0x2000] ;  /* 0x00200000e1b0783b */ /* 0x000fee0000000200 */
[C---:B--2---:R-:W-:Y:S08]  /*9660*/  HMMA.16816.F32.BF16 R12, R4.reuse, R172, R12 ;  /* 0x000000ac040c723c */ /* 0x044ff0000004180c */
[----:B------:R-:W-:Y:S01]  /*9670*/  HMMA.16816.F32.BF16 R188, R4, R174, R188 ;  /* 0x000000ae04bc723c */ /* 0x000fe200000418bc */
[----:B------:R-:W2:Y:S04]  /*9680*/  LDSM.16.M88.4 R172, [R223+0xb800] ;  /* 0x00b80000dfac783b */ /* 0x000ea80000000200 */
[----:B------:R-:W3:Y:S03]  /*9690*/  LDSM.16.M88.4 R4, [R216+0x2000] ;  /* 0x00200000d804783b */ /* 0x000ee60000000200 */
[C---:B----4-:R-:W-:Y:S08]  /*96a0*/  HMMA.16816.F32.BF16 R168, R8.reuse, R192, R168 ;  /* 0x000000c008a8723c */ /* 0x050ff000000418a8 */
[C---:B------:R-:W-:Y:S01]  /*96b0*/  HMMA.16816.F32.BF16 R32, R8.reuse, R194, R32 ;  /* 0x000000c20820723c */ /* 0x040fe20000041820 */
[----:B------:R-:W4:Y:S07]  /*96c0*/  LDSM.16.M88.4 R192, [R216+0x2800] ;  /* 0x00280000d8c0783b */ /* 0x000f2e0000000200 */
[C---:B-1----:R-:W-:Y:S08]  /*96d0*/  HMMA.16816.F32.BF16 R28, R8.reuse, R184, R28 ;  /* 0x000000b8081c723c */ /* 0x042ff0000004181c */
[C---:B------:R-:W-:Y:S01]  /*96e0*/  HMMA.16816.F32.BF16 R24, R8.reuse, R186, R24 ;  /* 0x000000ba0818723c */ /* 0x040fe20000041818 */
[----:B------:R-:W-:Y:S07]  /*96f0*/  LDSM.16.M88.4 R184, [R216+0x3000] ;  /* 0x00300000d8b8783b */ /* 0x000fee0000000200 */
[C---:B-----5:R-:W-:Y:S08]  /*9700*/  HMMA.16816.F32.BF16 R20, R8.reuse, R180, R20 ;  /* 0x000000b40814723c */ /* 0x060ff00000041814 */
[C---:B------:R-:W-:Y:S01]  /*9710*/  HMMA.16816.F32.BF16 R16, R8.reuse, R182, R16 ;  /* 0x000000b60810723c */ /* 0x040fe20000041810 */
[----:B------:R-:W1:Y:S07]  /*9720*/  LDSM.16.M88.4 R180, [R216+0x3800] ;  /* 0x00380000d8b4783b */ /* 0x000e6e0000000200 */
[C---:B--2---:R-:W-:Y:S08]  /*9730*/  HMMA.16816.F32.BF16 R12, R8.reuse, R172, R12 ;  /* 0x000000ac080c723c */ /* 0x044ff0000004180c */
[----:B------:R-:W-:Y:S01]  /*9740*/  HMMA.16816.F32.BF16 R188, R8, R174, R188 ;  /* 0x000000ae08bc723c */ /* 0x000fe200000418bc */
[----:B------:R-:W-:Y:S04]  /*9750*/  LDSM.16.M88.4 R8, [R230+0x4000] ;  /* 0x00400000e608783b */ /* 0x000fe80000000200 */
[----:B------:R-:W-:Y:S03]  /*9760*/  LDSM.16.M88.4 R172, [R229+0xc000] ;  /* 0x00c00000e5ac783b */ /* 0x000fe60000000200 */
[C---:B---3--:R-:W-:Y:S08]  /*9770*/  HMMA.16816.F32.BF16 R168, R176.reuse, R4, R168 ;  /* 0x00000004b0a8723c */ /* 0x048ff000000418a8 */
[C---:B------:R-:W-:Y:S01]  /*9780*/  HMMA.16816.F32.BF16 R32, R176.reuse, R6, R32 ;  /* 0x00000006b020723c */ /* 0x040fe20000041820 */
[----:B------:R-:W2:Y:S07]  /*9790*/  LDSM.16.M88.4 R4, [R229+0xc800] ;  /* 0x00c80000e504783b */ /* 0x000eae0000000200 */
[C---:B----4-:R-:W-:Y:S08]  /*97a0*/  HMMA.16816.F32.BF16 R28, R176.reuse, R192, R28 ;  /* 0x000000c0b01c723c */ /* 0x050ff0000004181c */
[C---:B------:R-:W-:Y:S01]  /*97b0*/  HMMA.16816.F32.BF16 R24, R176.reuse, R194, R24 ;  /* 0x000000c2b018723c */ /* 0x040fe20000041818 */
[----:B------:R-:W3:Y:S07]  /*97c0*/  LDSM.16.M88.4 R192, [R229+0xd800] ;  /* 0x00d80000e5c0783b */ /* 0x000eee0000000200 */
[C---:B-1----:R-:W-:Y:S08]  /*97d0*/  HMMA.16816.F32.BF16 R12, R176.reuse, R180, R12 ;  /* 0x000000b4b00c723c */ /* 0x042ff0000004180c */
[C---:B------:R-:W-:Y:S01]  /*97e0*/  HMMA.16816.F32.BF16 R188, R176.reuse, R182, R188 ;  /* 0x000000b6b0bc723c */ /* 0x040fe200000418bc */
[----:B------:R-:W-:Y:S07]  /*97f0*/  LDSM.16.M88.4 R180, [R210] ;  /* 0x00000000d2b4783b */ /* 0x000fee0000000200 */
[----:B------:R-:W-:Y:S08]  /*9800*/  HMMA.16816.F32.BF16 R20, R176, R184, R20 ;  /* 0x000000b8b014723c */ /* 0x000ff00000041814 */
[C---:B--2---:R-:W-:Y:S08]  /*9810*/  HMMA.16816.F32.BF16 R28, R8.reuse, R4, R28 ;  /* 0x00000004081c723c */ /* 0x044ff0000004181c */
[----:B------:R-:W-:Y:S01]  /*9820*/  HMMA.16816.F32.BF16 R24, R8, R6, R24 ;  /* 0x000000060818723c */ /* 0x000fe20000041818 */
[----:B------:R-:W1:Y:S07]  /*9830*/  LDSM.16.M88.4 R4, [R228+0x4000] ;  /* 0x00400000e404783b */ /* 0x000e6e0000000200 */
[----:B------:R-:W-:Y:S01]  /*9840*/  HMMA.16816.F32.BF16 R16, R176, R186, R16 ;  /* 0x000000bab010723c */ /* 0x000fe20000041810 */
[----:B------:R-:W2:Y:S04]  /*9850*/  LDSM.16.M88.4 R184, [R211] ;  /* 0x00000000d3b8783b */ /* 0x000ea80000000200 */
[----:B------:R-:W4:Y:S03]  /*9860*/  LDSM.16.M88.4 R176, [R209] ;  /* 0x00000000d1b0783b */ /* 0x000f260000000200 */
[C---:B------:R-:W-:Y:S08]  /*9870*/  HMMA.16816.F32.BF16 R168, R8.reuse, R172, R168 ;  /* 0x000000ac08a8723c */ /* 0x040ff000000418a8 */
[C---:B------:R-:W-:Y:S01]  /*9880*/  HMMA.16816.F32.BF16 R32, R8.reuse, R174, R32 ;  /* 0x000000ae0820723c */ /* 0x040fe20000041820 */
[----:B------:R-:W5:Y:S07]  /*9890*/  LDSM.16.M88.4 R172, [R208] ;  /* 0x00000000d0ac783b */ /* 0x000f6e0000000200 */
[C---:B------:R-:W-:Y:S08]  /*98a0*/  HMMA.16816.F32.BF16 R20, R8.reuse, R196, R20 ;  /* 0x000000c40814723c */ /* 0x040ff00000041814 */
[C---:B------:R-:W-:Y:S01]  /*98b0*/  HMMA.16816.F32.BF16 R16, R8.reuse, R198, R16 ;  /* 0x000000c60810723c */ /* 0x040fe20000041810 */
[----:B------:R-:W-:Y:S07]  /*98c0*/  LDSM.16.M88.4 R196, [R216+0x4800] ;  /* 0x00480000d8c4783b */ /* 0x000fee0000000200 */
[C---:B---3--:R-:W-:Y:S08]  /*98d0*/  HMMA.16816.F32.BF16 R12, R8.reuse, R192, R12 ;  /* 0x000000c0080c723c */ /* 0x048ff0000004180c */
[----:B------:R-:W-:Y:S01]  /*98e0*/  HMMA.16816.F32.BF16 R188, R8, R194, R188 ;  /* 0x000000c208bc723c */ /* 0x000fe200000418bc */
[----:B------:R-:W-:Y:S04]  /*98f0*/  LDSM.16.M88.4 R8, [R226+0x4000] ;  /* 0x00400000e208783b */ /* 0x000fe80000000200 */
[----:B------:R-:W3:Y:S03]  /*9900*/  LDSM.16.M88.4 R192, [R223+0xc000] ;  /* 0x00c00000dfc0783b */ /* 0x000ee60000000200 */
[C---:B-1----:R-:W-:Y:S08]  /*9910*/  HMMA.16816.F32.BF16 R28, R4.reuse, R180, R28 ;  /* 0x000000b4041c723c */ /* 0x042ff0000004181c */
[C---:B------:R-:W-:Y:S01]  /*9920*/  HMMA.16816.F32.BF16 R24, R4.reuse, R182, R24 ;  /* 0x000000b60418723c */ /* 0x040fe20000041818 */
[----:B------:R-:W1:Y:S07]  /*9930*/  LDSM.16.M88.4 R180, [R223+0xd000] ;  /* 0x00d00000dfb4783b */ /* 0x000e6e0000000200 */
[C---:B--2---:R-:W-:Y:S08]  /*9940*/  HMMA.16816.F32.BF16 R168, R4.reuse, R184, R168 ;  /* 0x000000b804a8723c */ /* 0x044ff000000418a8 */
[C---:B------:R-:W-:Y:S01]  /*9950*/  HMMA.16816.F32.BF16 R32, R4.reuse, R186, R32 ;  /* 0x000000ba0420723c */ /* 0x040fe20000041820 */
[----:B------:R-:W2:Y:S07]  /*9960*/  LDSM.16.M88.4 R184, [R223+0xc800] ;  /* 0x00c80000dfb8783b */ /* 0x000eae0000000200 */
[C---:B----4-:R-:W-:Y:S08]  /*9970*/  HMMA.16816.F32.BF16 R20, R4.reuse, R176, R20 ;  /* 0x000000b00414723c */ /* 0x050ff00000041814 */
[C---:B------:R-:W-:Y:S01]  /*9980*/  HMMA.16816.F32.BF16 R16, R4.reuse, R178, R16 ;  /* 0x000000b20410723c */ /* 0x040fe20000041810 */
[----:B------:R-:W4:Y:S07]  /*9990*/  LDSM.16.M88.4 R176, [R223+0xd800] ;  /* 0x00d80000dfb0783b */ /* 0x000f2e0000000200 */
[C---:B-----5:R-:W-:Y:S08]  /*99a0*/  HMMA.16816.F32.BF16 R12, R4.reuse, R172, R12 ;  /* 0x000000ac040c723c */ /* 0x060ff0000004180c */
[----:B------:R-:W-:Y:S01]  /*99b0*/  HMMA.16816.F32.BF16 R188, R4, R174, R188 ;  /* 0x000000ae04bc723c */ /* 0x000fe200000418bc */
[----:B------:R-:W-:Y:S04]  /*99c0*/  LDSM.16.M88.4 R172, [R225+0x4000] ;  /* 0x00400000e1ac783b */ /* 0x000fe80000000200 */
[----:B------:R-:W5:Y:S03]  /*99d0*/  LDSM.16.M88.4 R4, [R216+0x4000] ;  /* 0x00400000d804783b */ /* 0x000f660000000200 */
[C---:B---3--:R-:W-:Y:S08]  /*99e0*/  HMMA.16816.F32.BF16 R168, R8.reuse, R192, R168 ;  /* 0x000000c008a8723c */ /* 0x048ff000000418a8 */
[C---:B------:R-:W-:Y:S01]  /*99f0*/  HMMA.16816.F32.BF16 R32, R8.reuse, R194, R32 ;  /* 0x000000c20820723c */ /* 0x040fe20000041820 */
[----:B------:R-:W-:Y:S07]  /*9a00*/  LDSM.16.M88.4 R192, [R216+0x5000] ;  /* 0x00500000d8c0783b */ /* 0x000fee0000000200 */
[C---:B-1----:R-:W-:Y:S08]  /*9a10*/  HMMA.16816.F32.BF16 R20, R8.reuse, R180, R20 ;  /* 0x000000b40814723c */ /* 0x042ff00000041814 */
[C---:B------:R-:W-:Y:S01]  /*9a20*/  HMMA.16816.F32.BF16 R16, R8.reuse, R182, R16 ;  /* 0x000000b60810723c */ /* 0x040fe20000041810 */
[----:B------:R-:W1:Y:S07]  /*9a30*/  LDSM.16.M88.4 R180, [R216+0x5800] ;  /* 0x00580000d8b4783b */ /* 0x000e6e0000000200 */
[C---:B--2---:R-:W-:Y:S08]  /*9a40*/  HMMA.16816.F32.BF16 R28, R8.reuse, R184, R28 ;  /* 0x000000b8081c723c */ /* 0x044ff0000004181c */
[C---:B------:R-:W-:Y:S01]  /*9a50*/  HMMA.16816.F32.BF16 R24, R8.reuse, R186, R24 ;  /* 0x000000ba0818723c */ /* 0x040fe20000041818 */
[----:B------:R-:W-:Y:S07]  /*9a60*/  LDSM.16.M88.4 R184, [R229+0xf000] ;  /* 0x00f00000e5b8783b */ /* 0x000fee0000000200 */
[C---:B----4-:R-:W-:Y:S08]  /*9a70*/  HMMA.16816.F32.BF16 R12, R8.reuse, R176, R12 ;  /* 0x000000b0080c723c */ /* 0x050ff0000004180c */
[----:B------:R-:W-:Y:S01]  /*9a80*/  HMMA.16816.F32.BF16 R188, R8, R178, R188 ;  /* 0x000000b208bc723c */ /* 0x000fe200000418bc */
[----:B------:R-:W-:Y:S04]  /*9a90*/  LDSM.16.M88.4 R176, [R230+0x6000] ;  /* 0x00600000e6b0783b */ /* 0x000fe80000000200 */
[----:B------:R-:W2:Y:S03]  /*9aa0*/  LDSM.16.M88.4 R8, [R229+0xe000] ;  /* 0x00e00000e508783b */ /* 0x000ea60000000200 */
[C---:B-----5:R-:W-:Y:S08]  /*9ab0*/  HMMA.16816.F32.BF16 R168, R172.reuse, R4, R168 ;  /* 0x00000004aca8723c */ /* 0x060ff000000418a8 */
[C---:B------:R-:W-:Y:S01]  /*9ac0*/  HMMA.16816.F32.BF16 R32, R172.reuse, R6, R32 ;  /* 0x00000006ac20723c */ /* 0x040fe20000041820 */
[----:B------:R-:W3:Y:S07]  /*9ad0*/  LDSM.16.M88.4 R4, [R229+0xe800] ;  /* 0x00e80000e504783b */ /* 0x000eee0000000200 */
[C---:B------:R-:W-:Y:S08]  /*9ae0*/  HMMA.16816.F32.BF16 R28, R172.reuse, R196, R28 ;  /* 0x000000c4ac1c723c */ /* 0x040ff0000004181c */
[C---:B------:R-:W-:Y:S01]  /*9af0*/  HMMA.16816.F32.BF16 R24, R172.reuse, R198, R24 ;  /* 0x000000c6ac18723c */ /* 0x040fe20000041818 */
[----:B------:R-:W-:Y:S07]  /*9b00*/  LDSM.16.M88.4 R196, [R204] ;  /* 0x00000000ccc4783b */ /* 0x000fee0000000200 */
[C---:B-1----:R-:W-:Y:S08]  /*9b10*/  HMMA.16816.F32.BF16 R12, R172.reuse, R180, R12 ;  /* 0x000000b4ac0c723c */ /* 0x042ff0000004180c */
[C---:B------:R-:W-:Y:S01]  /*9b20*/  HMMA.16816.F32.BF16 R188, R172.reuse, R182, R188 ;  /* 0x000000b6acbc723c */ /* 0x040fe200000418bc */
[----:B------:R-:W1:Y:S07]  /*9b30*/  LDSM.16.M88.4 R180, [R229+0xf800] ;  /* 0x00f80000e5b4783b */ /* 0x000e6e0000000200 */
[C---:B------:R-:W-:Y:S08]  /*9b40*/  HMMA.16816.F32.BF16 R20, R172.reuse, R192, R20 ;  /* 0x000000c0ac14723c */ /* 0x040ff00000041814 */
[----:B------:R-:W-:Y:S01]  /*9b50*/  HMMA.16816.F32.BF16 R16, R172, R194, R16 ;  /* 0x000000c2ac10723c */ /* 0x000fe20000041810 */
[----:B------:R-:W-:Y:S04]  /*9b60*/  LDSM.16.M88.4 R192, [R228+0x6000] ;  /* 0x00600000e4c0783b */ /* 0x000fe80000000200 */
[----:B------:R-:W4:Y:S03]  /*9b70*/  LDSM.16.M88.4 R172, [R207] ;  /* 0x00000000cfac783b */ /* 0x000f260000000200 */
[C---:B--2---:R-:W-:Y:S08]  /*9b80*/  HMMA.16816.F32.BF16 R168, R176.reuse, R8, R168 ;  /* 0x00000008b0a8723c */ /* 0x044ff000000418a8 */
[C---:B------:R-:W-:Y:S01]  /*9b90*/  HMMA.16816.F32.BF16 R32, R176.reuse, R10, R32 ;  /* 0x0000000ab020723c */ /* 0x040fe20000041820 */
[----:B------:R-:W2:Y:S07]  /*9ba0*/  LDSM.16.M88.4 R8, [R206] ;  /* 0x00000000ce08783b */ /* 0x000eae0000000200 */
[C---:B---3--:R-:W-:Y:S08]  /*9bb0*/  HMMA.16816.F32.BF16 R28, R176.reuse, R4, R28 ;  /* 0x00000004b01c723c */ /* 0x048ff0000004181c */
[C---:B------:R-:W-:Y:S01]  /*9bc0*/  HMMA.16816.F32.BF16 R24, R176.reuse, R6, R24 ;  /* 0x00000006b018723c */ /* 0x040fe20000041818 */
[----:B------:R-:W3:Y:S07]  /*9bd0*/  LDSM.16.M88.4 R4, [R205] ;  /* 0x00000000cd04783b */ /* 0x000eee0000000200 */
[C---:B------:R-:W-:Y:S08]  /*9be0*/  HMMA.16816.F32.BF16 R20, R176.reuse, R184, R20 ;  /* 0x000000b8b014723c */ /* 0x040ff00000041814 */
[C---:B------:R-:W-:Y:S01]  /*9bf0*/  HMMA.16816.F32.BF16 R16, R176.reuse, R186, R16 ;  /* 0x000000bab010723c */ /* 0x040fe20000041810 */
[----:B------:R-:W-:Y:S07]  /*9c00*/  LDSM.16.M88.4 R184, [R226+0x6000] ;  /* 0x00600000e2b8783b */ /* 0x000fee0000000200 */
[C---:B-1----:R-:W-:Y:S08]  /*9c10*/  HMMA.16816.F32.BF16 R12, R176.reuse, R180, R12 ;  /* 0x000000b4b00c723c */ /* 0x042ff0000004180c */
[----:B------:R-:W-:Y:S01]  /*9c20*/  HMMA.16816.F32.BF16 R188, R176, R182, R188 ;  /* 0x000000b6b0bc723c */ /* 0x000fe200000418bc */
[----:B------:R-:W1:Y:S04]  /*9c30*/  LDSM.16.M88.4 R180, [R223+0xe000] ;  /* 0x00e00000dfb4783b */ /* 0x000e680000000200 */
[----:B------:R-:W5:Y:S03]  /*9c40*/  LDSM.16.M88.4 R176, [R223+0xe800] ;  /* 0x00e80000dfb0783b */ /* 0x000f660000000200 */
[C---:B----4-:R-:W-:Y:S08]  /*9c50*/  HMMA.16816.F32.BF16 R168, R192.reuse, R172, R168 ;  /* 0x000000acc0a8723c */ /* 0x050ff000000418a8 */
[C---:B--2---:R-:W-:Y:S08]  /*9c60*/  HMMA.16816.F32.BF16 R28, R192.reuse, R8, R28 ;  /* 0x00000008c01c723c */ /* 0x044ff0000004181c */
[C---:B------:R-:W-:Y:S01]  /*9c70*/  HMMA.16816.F32.BF16 R24, R192.reuse, R10, R24 ;  /* 0x0000000ac018723c */ /* 0x040fe20000041818 */
[----:B------:R-:W-:Y:S07]  /*9c80*/  LDSM.16.M88.4 R8, [R225+0x6000] ;  /* 0x00600000e108783b */ /* 0x000fee0000000200 */
[C---:B---3--:R-:W-:Y:S08]  /*9c90*/  HMMA.16816.F32.BF16 R20, R192.reuse, R4, R20 ;  /* 0x00000004c014723c */ /* 0x048ff00000041814 */
[C---:B------:R-:W-:Y:S01]  /*9ca0*/  HMMA.16816.F32.BF16 R16, R192.reuse, R6, R16 ;  /* 0x00000006c010723c */ /* 0x040fe20000041810 */
[----:B------:R-:W2:Y:S07]  /*9cb0*/  LDSM.16.M88.4 R4, [R216+0x6000] ;  /* 0x00600000d804783b */ /* 0x000eae0000000200 */
[----:B------:R-:W-:Y:S01]  /*9cc0*/  HMMA.16816.F32.BF16 R32, R192, R174, R32 ;  /* 0x000000aec020723c */ /* 0x000fe20000041820 */
[----:B------:R-:W-:Y:S07]  /*9cd0*/  LDSM.16.M88.4 R172, [R223+0xf000] ;  /* 0x00f00000dfac783b */ /* 0x000fee0000000200 */
[C---:B-1----:R-:W-:Y:S08]  /*9ce0*/  HMMA.16816.F32.BF16 R168, R184.reuse, R180, R168 ;  /* 0x000000b4b8a8723c */ /* 0x042ff000000418a8 */
[C---:B-----5:R-:W-:Y:S08]  /*9cf0*/  HMMA.16816.F32.BF16 R28, R184.reuse, R176, R28 ;  /* 0x000000b0b81c723c */ /* 0x060ff0000004181c */
[C---:B------:R-:W-:Y:S01]  /*9d00*/  HMMA.16816.F32.BF16 R24, R184.reuse, R178, R24 ;  /* 0x000000b2b818723c */ /* 0x040fe20000041818 */
[----:B------:R-:W1:Y:S07]  /*9d10*/  LDSM.16.M88.4 R176, [R216+0x6800] ;  /* 0x00680000d8b0783b */ /* 0x000e6e0000000200 */
[----:B------:R-:W-:Y:S01]  /*9d20*/  HMMA.16816.F32.BF16 R32, R184, R182, R32 ;  /* 0x000000b6b820723c */ /* 0x000fe20000041820 */
[----:B------:R-:W3:Y:S07]  /*9d30*/  LDSM.16.M88.4 R180, [R223+0xf800] ;  /* 0x00f80000dfb4783b */ /* 0x000eee0000000200 */
[----:B--2---:R-:W-:Y:S08]  /*9d40*/  HMMA.16816.F32.BF16 R168, R8, R4, R168 ;  /* 0x0000000408a8723c */ /* 0x004ff000000418a8 */
[----:B------:R-:W-:Y:S08]  /*9d50*/  HMMA.16816.F32.BF16 R188, R192, R198, R188 ;  /* 0x000000c6c0bc723c */ /* 0x000ff000000418bc */
[C---:B------:R-:W-:Y:S01]  /*9d60*/  HMMA.16816.F32.BF16 R32, R8.reuse, R6, R32 ;  /* 0x000000060820723c */ /* 0x040fe20000041820 */
[----:B------:R-:W2:Y:S07]  /*9d70*/  LDSM.16.M88.4 R4, [R216+0x7000] ;  /* 0x00700000d804783b */ /* 0x000eae0000000200 */
[----:B------:R-:W-:Y:S01]  /*9d80*/  FSEL R2, R168, -INF , !P6 ;  /* 0xff800000a8027808 */ /* 0x000fe20007000000 */
[----:B-1----:R-:W-:Y:S01]  /*9d90*/  HMMA.16816.F32.BF16 R28, R8, R176, R28 ;  /* 0x000000b0081c723c */ /* 0x002fe2000004181c */
[----:B------:R-:W-:-:S02]  /*9da0*/  ISETP.GE.AND P6, PT, R0, R238, PT ;  /* 0x000000ee0000720c */ /* 0x000fc40003fc6270 */
[----:B------:R-:W-:Y:S02]  /*9db0*/  FSEL R201, R169, -INF , !P1 ;  /* 0xff800000a9c97808 */ /* 0x000fe40004800000 */
[-C--:B------:R-:W-:Y:S02]  /*9dc0*/  ISETP.LT.OR P6, PT, R0, R239.reuse, P6 ;  /* 0x000000ef0000720c */ /* 0x080fe400037c1670 */
[----:B------:R-:W-:Y:S01]  /*9dd0*/  ISETP.GE.AND P1, PT, R167, R238, PT ;  /* 0x000000eea700720c */ /* 0x000fe20003f26270 */
[----:B------:R-:W-:Y:S01]  /*9de0*/  HMMA.16816.F32.BF16 R20, R184, R172, R20 ;  /* 0x000000acb814723c */ /* 0x000fe20000041814 */
[----:B------:R-:W-:Y:S02]  /*9df0*/  FSEL R199, R171, -INF , !P0 ;  /* 0xff800000abc77808 */ /* 0x000fe40004000000 */
[----:B------:R-:W-:Y:S02]  /*9e00*/  ISETP.LT.OR P1, PT, R167, R239, P1 ;  /* 0x000000efa700720c */ /* 0x000fe40000f21670 */
[----:B------:R-:W-:-:S02]  /*9e10*/  ISETP.GE.AND P0, PT, R166, R240, PT ;  /* 0x000000f0a600720c */ /* 0x000fc40003f06270 */
[----:B------:R-:W-:Y:S01]  /*9e20*/  FSEL R242, R34, -INF , !P1 ;  /* 0xff80000022f27808 */ /* 0x000fe20004800000 */
[----:B------:R-:W-:Y:S01]  /*9e30*/  HMMA.16816.F32.BF16 R16, R184, R174, R16 ;  /* 0x000000aeb810723c */ /* 0x000fe20000041810 */
[----:B------:R-:W-:-:S04]  /*9e40*/  ISETP.LT.OR P0, PT, R166, R241, P0 ;  /* 0x000000f1a600720c */ /* 0x000fc80000701670 */
[----:B------:R-:W-:Y:S02]  /*9e50*/  FSEL R243, R33, -INF , !P0 ;  /* 0xff80000021f37808 */ /* 0x000fe40004000000 */
[----:B------:R-:W-:Y:S01]  /*9e60*/  FSEL R174, R170, -INF , !P6 ;  /* 0xff800000aaae7808 */ /* 0x000fe20007000000 */
[----:B------:R-:W-:Y:S01]  /*9e70*/  HMMA.16816.F32.BF16 R12, R192, R196, R12 ;  /* 0x000000c4c00c723c */ /* 0x000fe2000004180c */
[----:B------:R-:W-:Y:S01]  /*9e80*/  ISETP.GE.AND P6, PT, R167, R240, PT ;  /* 0x000000f0a700720c */ /* 0x000fe20003fc6270 */
[----:B------:R-:W1:Y:S01]  /*9e90*/  LDSM.16.M88.4 R168, [R216+0x7800] ;  /* 0x00780000d8a8783b */ /* 0x000e620000000200 */
[----:B------:R-:W-:Y:S01]  /*9ea0*/  IADD3 R33, R0, 0x18, RZ ;  /* 0x0000001800217810 */ /* 0x000fe20007ffe0ff */
[----:B------:R-:W-:-:S04]  /*9eb0*/  DEPBAR.LE SB0, 0x0 ;  /* 0x000080000000791a */ /* 0x000fc80000000000 */
[----:B------:R-:W-:Y:S01]  /*9ec0*/  BAR.SYNC.DEFER_BLOCKING 0x0 ;  /* 0x0000000000007b1d */ /* 0x000fe20000010000 */
[----:B------:R-:W-:Y:S01]  /*9ed0*/  ISETP.LT.OR P6, PT, R167, R241, P6 ;  /* 0x000000f1a700720c */ /* 0x000fe200037c1670 */
[----:B------:R-:W-:Y:S01]  /*9ee0*/  HMMA.16816.F32.BF16 R24, R8, R178, R24 ;  /* 0x000000b20818723c */ /* 0x000fe20000041818 */
[----:B------:R-:W-:-:S04]  /*9ef0*/  IADD3 R167, R0, 0x10, RZ ;  /* 0x0000001000a77810 */ /* 0x000fc80007ffe0ff */
[C---:B------:R-:W-:Y:S02]  /*9f00*/  ISETP.GE.AND P1, PT, R167.reuse, R240, PT ;  /* 0x000000f0a700720c */ /* 0x040fe40003f26270 */
[----:B------:R-:W-:Y:S01]  /*9f10*/  FSEL R178, R32, -INF , !P6 ;  /* 0xff80000020b27808 */ /* 0x000fe20007000000 */
[----:B---3--:R-:W-:Y:S01]  /*9f20*/  HMMA.16816.F32.BF16 R188, R184, R182, R188 ;  /* 0x000000b6b8bc723c */ /* 0x008fe200000418bc */
[C---:B------:R-:W-:Y:S02]  /*9f30*/  ISETP.GE.AND P6, PT, R166.reuse, R238, PT ;  /* 0x000000eea600720c */ /* 0x040fe40003fc6270 */
[----:B------:R-:W-:Y:S02]  /*9f40*/  ISETP.LT.OR P1, PT, R167, R241, P1 ;  /* 0x000000f1a700720c */ /* 0x000fe40000f21670 */
[----:B------:R-:W-:Y:S01]  /*9f50*/  ISETP.LT.OR P6, PT, R166, R239, P6 ;  /* 0x000000efa600720c */ /* 0x000fe200037c1670 */
[----:B------:R-:W-:Y:S01]  /*9f60*/  IMAD.MOV.U32 R166, RZ, RZ, R203 ;  /* 0x000000ffffa67224 */ /* 0x000fe200078e00cb */
[----:B------:R-:W-:Y:S01]  /*9f70*/  IADD3 R32, R0, 0x11, RZ ;  /* 0x0000001100207810 */ /* 0x000fe20007ffe0ff */
[----:B--2---:R-:W-:Y:S01]  /*9f80*/  HMMA.16816.F32.BF16 R20, R8, R4, R20 ;  /* 0x000000040814723c */ /* 0x004fe20000041814 */
[----:B------:R-:W-:-:S02]  /*9f90*/  FSEL R182, R35, -INF , !P6 ;  /* 0xff80000023b67808 */ /* 0x000fc40007000000 */
[----:B------:R-:W-:Y:S02]  /*9fa0*/  FSEL R28, R28, -INF , !P1 ;  /* 0xff8000001c1c7808 */ /* 0x000fe40004800000 */
[C---:B------:R-:W-:Y:S02]  /*9fb0*/  ISETP.GE.AND P0, PT, R167.reuse, R238, PT ;  /* 0x000000eea700720c */ /* 0x040fe40003f06270 */
[C---:B------:R-:W-:Y:S01]  /*9fc0*/  ISETP.GE.AND P6, PT, R32.reuse, R240, PT ;  /* 0x000000f02000720c */ /* 0x040fe20003fc6270 */
[----:B------:R-:W-:Y:S01]  /*9fd0*/  HMMA.16816.F32.BF16 R12, R184, R180, R12 ;  /* 0x000000b4b80c723c */ /* 0x000fe2000004180c */
[C---:B------:R-:W-:Y:S02]  /*9fe0*/  ISETP.GE.AND P1, PT, R32.reuse, R238, PT ;  /* 0x000000ee2000720c */ /* 0x040fe40003f26270 */
[----:B------:R-:W-:Y:S01]  /*9ff0*/  ISETP.LT.OR P0, PT, R167, R239, P0 ;  /* 0x000000efa700720c */ /* 0x000fe20000701670 */
[----:B------:R-:W-:Y:S01]  /*a000*/  IMAD.MOV.U32 R167, RZ, RZ, R202 ;  /* 0x000000ffffa77224 */ /* 0x000fe200078e00ca */
[----:B------:R-:W-:-:S02]  /*a010*/  ISETP.LT.OR P6, PT, R32, R241, P6 ;  /* 0x000000f12000720c */ /* 0x000fc400037c1670 */
[----:B------:R-:W-:Y:S01]  /*a020*/  ISETP.LT.OR P1, PT, R32, R239, P1 ;  /* 0x000000ef2000720c */ /* 0x000fe20000f21670 */
[C---:B------:R-:W-:Y:S01]  /*a030*/  HMMA.16816.F32.BF16 R16, R8.reuse, R6, R16 ;  /* 0x000000060810723c */ /* 0x040fe20000041810 */
[----:B------:R-:W-:Y:S02]  /*a040*/  IADD3 R4, R0, 0x19, RZ ;  /* 0x0000001900047810 */ /* 0x000fe40007ffe0ff */
[----:B------:R-:W-:Y:S02]  /*a050*/  FSEL R30, R30, -INF , !P0 ;  /* 0xff8000001e1e7808 */ /* 0x000fe40004000000 */
[----:B------:R-:W-:Y:S02]  /*a060*/  FSEL R29, R29, -INF , !P6 ;  /* 0xff8000001d1d7808 */ /* 0x000fe40007000000 */
[----:B------:R-:W-:Y:S01]  /*a070*/  FSEL R31, R31, -INF , !P1 ;  /* 0xff8000001f1f7808 */ /* 0x000fe20004800000 */
[----:B-1----:R-:W-:Y:S01]  /*a080*/  HMMA.16816.F32.BF16 R188, R8, R170, R188 ;  /* 0x000000aa08bc723c */ /* 0x002fe200000418bc */
[----:B------:R-:W-:-:S02]  /*a090*/  ISETP.GE.AND P0, PT, R33, R240, PT ;  /* 0x000000f02100720c */ /* 0x000fc40003f06270 */
[C---:B------:R-:W-:Y:S02]  /*a0a0*/  ISETP.GE.AND P6, PT, R33.reuse, R238, PT ;  /* 0x000000ee2100720c */ /* 0x040fe40003fc6270 */
[C---:B------:R-:W-:Y:S02]  /*a0b0*/  ISETP.GE.AND P1, PT, R4.reuse, R240, PT ;  /* 0x000000f00400720c */ /* 0x040fe40003f26270 */
[C---:B------:R-:W-:Y:S01]  /*a0c0*/  ISETP.LT.OR P0, PT, R33.reuse, R241, P0 ;  /* 0x000000f12100720c */ /* 0x040fe20000701670 */
[----:B------:R-:W-:Y:S01]  /*a0d0*/  HMMA.16816.F32.BF16 R12, R8, R168, R12 ;  /* 0x000000a8080c723c */ /* 0x000fe2000004180c */
[----:B------:R-:W-:Y:S02]  /*a0e0*/  ISETP.LT.OR P6, PT, R33, R239, P6 ;  /* 0x000000ef2100720c */ /* 0x000fe400037c1670 */
[----:B------:R-:W-:Y:S02]  /*a0f0*/  ISETP.LT.OR P1, PT, R4, R241, P1 ;  /* 0x000000f10400720c */ /* 0x000fe40000f21670 */
[----:B------:R-:W-:-:S02]  /*a100*/  IADD3 R5, R0, 0x20, RZ ;  /* 0x0000002000057810 */ /* 0x000fc40007ffe0ff */
[----:B------:R-:W-:Y:S02]  /*a110*/  FSEL R24, R24, -INF , !P0 ;  /* 0xff80000018187808 */ /* 0x000fe40004000000 */
[----:B------:R-:W-:Y:S02]  /*a120*/  FSEL R26, R26, -INF , !P6 ;  /* 0xff8000001a1a7808 */ /* 0x000fe40007000000 */
[----:B------:R-:W-:Y:S02]  /*a130*/  FSEL R25, R25, -INF , !P1 ;  /* 0xff80000019197808 */ /* 0x000fe40004800000 */
[----:B------:R-:W-:Y:S02]  /*a140*/  ISETP.GE.AND P0, PT, R4, R238, PT ;  /* 0x000000ee0400720c */ /* 0x000fe40003f06270 */
[C---:B------:R-:W-:Y:S02]  /*a150*/  ISETP.GE.AND P6, PT, R5.reuse, R240, PT ;  /* 0x000000f00500720c */ /* 0x040fe40003fc6270 */
[----:B------:R-:W-:-:S02]  /*a160*/  ISETP.GE.AND P1, PT, R5, R238, PT ;  /* 0x000000ee0500720c */ /* 0x000fc40003f26270 */
[----:B------:R-:W-:Y:S02]  /*a170*/  ISETP.LT.OR P0, PT, R4, R239, P0 ;  /* 0x000000ef0400720c */ /* 0x000fe40000701670 */
[C---:B------:R-:W-:Y:S02]  /*a180*/  ISETP.LT.OR P6, PT, R5.reuse, R241, P6 ;  /* 0x000000f10500720c */ /* 0x040fe400037c1670 */
[----:B------:R-:W-:Y:S02]  /*a190*/  ISETP.LT.OR P1, PT, R5, R239, P1 ;  /* 0x000000ef0500720c */ /* 0x000fe40000f21670 */
[C---:B------:R-:W-:Y:S02]  /*a1a0*/  IADD3 R4, R0.reuse, 0x21, RZ ;  /* 0x0000002100047810 */ /* 0x040fe40007ffe0ff */
[----:B------:R-:W-:Y:S02]  /*a1b0*/  IADD3 R6, R0, 0x28, RZ ;  /* 0x0000002800067810 */ /* 0x000fe40007ffe0ff */
[----:B------:R-:W-:-:S02]  /*a1c0*/  FSEL R27, R27, -INF , !P0 ;  /* 0xff8000001b1b7808 */ /* 0x000fc40004000000 */
[----:B------:R-:W-:Y:S02]  /*a1d0*/  FSEL R198, R20, -INF , !P6 ;  /* 0xff80000014c67808 */ /* 0x000fe40007000000 */
[----:B------:R-:W-:Y:S02]  /*a1e0*/  FSEL R194, R22, -INF , !P1 ;  /* 0xff80000016c27808 */ /* 0x000fe40004800000 */
[C---:B------:R-:W-:Y:S02]  /*a1f0*/  ISETP.GE.AND P0, PT, R4.reuse, R240, PT ;  /* 0x000000f00400720c */ /* 0x040fe40003f06270 */
[----:B------:R-:W-:Y:S02]  /*a200*/  ISETP.GE.AND P6, PT, R4, R238, PT ;  /* 0x000000ee0400720c */ /* 0x000fe40003fc6270 */
[----:B------:R-:W-:Y:S02]  /*a210*/  ISETP.GE.AND P1, PT, R6, R240, PT ;  /* 0x000000f00600720c */ /* 0x000fe40003f26270 */
[----:B------:R-:W-:-:S02]  /*a220*/  ISETP.LT.OR P0, PT, R4, R241, P0 ;  /* 0x000000f10400720c */ /* 0x000fc40000701670 */
[----:B------:R-:W-:Y:S02]  /*a230*/  ISETP.LT.OR P6, PT, R4, R239, P6 ;  /* 0x000000ef0400720c */ /* 0x000fe400037c1670 */
[----:B------:R-:W-:Y:S02]  /*a240*/  ISETP.LT.OR P1, PT, R6, R241, P1 ;  /* 0x000000f10600720c */ /* 0x000fe40000f21670 */
[----:B------:R-:W-:Y:S02]  /*a250*/  IADD3 R5, R0, 0x29, RZ ;  /* 0x0000002900057810 */ /* 0x000fe40007ffe0ff */
[----:B------:R-:W-:Y:S02]  /*a260*/  FSEL R196, R21, -INF , !P0 ;  /* 0xff80000015c47808 */ /* 0x000fe40004000000 */
[----:B------:R-:W-:Y:S02]  /*a270*/  FSEL R35, R23, -INF , !P6 ;  /* 0xff80000017237808 */ /* 0x000fe40007000000 */
[----:B------:R-:W-:-:S02]  /*a280*/  FSEL R195, R16, -INF , !P1 ;  /* 0xff80000010c37808 */ /* 0x000fc40004800000 */
[C---:B------:R-:W-:Y:S02]  /*a290*/  ISETP.GE.AND P0, PT, R6.reuse, R238, PT ;  /* 0x000000ee0600720c */ /* 0x040fe40003f06270 */
[C---:B------:R-:W-:Y:S02]  /*a2a0*/  ISETP.GE.AND P6, PT, R5.reuse, R240, PT ;  /* 0x000000f00500720c */ /* 0x040fe40003fc6270 */
[C---:B------:R-:W-:Y:S02]  /*a2b0*/  ISETP.GE.AND P1, PT, R5.reuse, R238, PT ;  /* 0x000000ee0500720c */ /* 0x040fe40003f26270 */
[----:B------:R-:W-:Y:S02]  /*a2c0*/  ISETP.LT.OR P0, PT, R6, R239, P0 ;  /* 0x000000ef0600720c */ /* 0x000fe40000701670 */
[C---:B------:R-:W-:Y:S02]  /*a2d0*/  ISETP.LT.OR P6, PT, R5.reuse, R241, P6 ;  /* 0x000000f10500720c */ /* 0x040fe400037c1670 */
[----:B------:R-:W-:-:S02]  /*a2e0*/  ISETP.LT.OR P1, PT, R5, R239, P1 ;  /* 0x000000ef0500720c */ /* 0x000fc40000f21670 */
[C---:B------:R-:W-:Y:S02]  /*a2f0*/  IADD3 R4, R0.reuse, 0x30, RZ ;  /* 0x0000003000047810 */ /* 0x040fe40007ffe0ff */
[----:B------:R-:W-:Y:S02]  /*a300*/  IADD3 R5, R0, 0x31, RZ ;  /* 0x0000003100057810 */ /* 0x000fe40007ffe0ff */
[----:B------:R-:W-:Y:S02]  /*a310*/  FSEL R193, R18, -INF , !P0 ;  /* 0xff80000012c17808 */ /* 0x000fe40004000000 */
[----:B------:R-:W-:Y:S02]  /*a320*/  FSEL R197, R17, -INF , !P6 ;  /* 0xff80000011c57808 */ /* 0x000fe40007000000 */
[----:B------:R-:W-:Y:S02]  /*a330*/  FSEL R192, R19, -INF , !P1 ;  /* 0xff80000013c07808 */ /* 0x000fe40004800000 */
[----:B------:R-:W-:-:S02]  /*a340*/  ISETP.GE.AND P0, PT, R4, R240, PT ;  /* 0x000000f00400720c */ /* 0x000fc40003f06270 */
[C---:B------:R-:W-:Y:S02]  /*a350*/  ISETP.GE.AND P1, PT, R4.reuse, R238, PT ;  /* 0x000000ee0400720c */ /* 0x040fe40003f26270 */
[C---:B------:R-:W-:Y:S02]  /*a360*/  ISETP.GE.AND P6, PT, R5.reuse, R240, PT ;  /* 0x000000f00500720c */ /* 0x040fe40003fc6270 */
[C---:B------:R-:W-:Y:S02]  /*a370*/  ISETP.LT.OR P0, PT, R4.reuse, R241, P0 ;  /* 0x000000f10400720c */ /* 0x040fe40000701670 */
[----:B------:R-:W-:Y:S02]  /*a380*/  ISETP.LT.OR P1, PT, R4, R239, P1 ;  /* 0x000000ef0400720c */ /* 0x000fe40000f21670 */
[----:B------:R-:W-:Y:S02]  /*a390*/  ISETP.LT.OR P6, PT, R5, R241, P6 ;  /* 0x000000f10500720c */ /* 0x000fe400037c1670 */
[----:B------:R-:W-:-:S02]  /*a3a0*/  IADD3 R4, R0, 0x38, RZ ;  /* 0x0000003800047810 */ /* 0x000fc40007ffe0ff */
[----:B------:R-:W-:Y:S02]  /*a3b0*/  FSEL R33, R13, -INF , !P6 ;  /* 0xff8000000d217808 */ /* 0x000fe40007000000 */
[-C--:B------:R-:W-:Y:S02]  /*a3c0*/  ISETP.GE.AND P6, PT, R4, R238.reuse, PT ;  /* 0x000000ee0400720c */ /* 0x080fe40003fc6270 */
[----:B------:R-:W-:Y:S02]  /*a3d0*/  FSEL R34, R12, -INF , !P0 ;  /* 0xff8000000c227808 */ /* 0x000fe40004000000 */
[C---:B------:R-:W-:Y:S02]  /*a3e0*/  ISETP.GE.AND P0, PT, R5.reuse, R238, PT ;  /* 0x000000ee0500720c */ /* 0x040fe40003f06270 */
[-C--:B------:R-:W-:Y:S02]  /*a3f0*/  ISETP.LT.OR P6, PT, R4, R239.reuse, P6 ;  /* 0x000000ef0400720c */ /* 0x080fe400037c1670 */
[----:B------:R-:W-:-:S02]  /*a400*/  ISETP.LT.OR P0, PT, R5, R239, P0 ;  /* 0x000000ef0500720c */ /* 0x000fc40000701670 */
[----:B------:R-:W-:Y:S02]  /*a410*/  FSEL R179, R14, -INF , !P1 ;  /* 0xff8000000eb37808 */ /* 0x000fe40004800000 */
[----:B------:R-:W-:Y:S02]  /*a420*/  ISETP.GE.AND P1, PT, R4, R240, PT ;  /* 0x000000f00400720c */ /* 0x000fe40003f26270 */
[----:B------:R-:W-:Y:S02]  /*a430*/  FSEL R176, R190, -INF , !P6 ;  /* 0xff800000beb07808 */ /* 0x000fe40007000000 */
[----:B------:R-:W-:Y:S02]  /*a440*/  PLOP3.LUT P6, PT, PT, PT, UP0, 0x80, 0x0 ;  /* 0x000000000000781c */ /* 0x000fe40003fcf008 */
[----:B------:R-:W-:Y:S02]  /*a450*/  FSEL R177, R15, -INF , !P0 ;  /* 0xff8000000fb17808 */ /* 0x000fe40004000000 */
[----:B------:R-:W-:-:S02]  /*a460*/  ISETP.LT.OR P0, PT, R4, R241, P1 ;  /* 0x000000f10400720c */ /* 0x000fc40000f01670 */
[----:B------:R-:W-:Y:S02]  /*a470*/  IADD3 R0, R0, 0x39, RZ ;  /* 0x0000003900007810 */ /* 0x000fe40007ffe0ff */
[----:B------:R-:W-:Y:S02]  /*a480*/  FSEL R32, R188, -INF , !P0 ;  /* 0xff800000bc207808 */ /* 0x000fe40004000000 */
[C---:B------:R-:W-:Y:S02]  /*a490*/  ISETP.GE.AND P1, PT, R0.reuse, R240, PT ;  /* 0x000000f00000720c */ /* 0x040fe40003f26270 */
[C---:B------:R-:W-:Y:S02]  /*a4a0*/  ISETP.GE.AND P0, PT, R0.reuse, R238, PT ;  /* 0x000000ee0000720c */ /* 0x040fe40003f06270 */
[C---:B------:R-:W-:Y:S02]  /*a4b0*/  ISETP.LT.OR P1, PT, R0.reuse, R241, P1 ;  /* 0x000000f10000720c */ /* 0x040fe40000f21670 */
[----:B------:R-:W-:-:S02]  /*a4c0*/  ISETP.LT.OR P0, PT, R0, R239, P0 ;  /* 0x000000ef0000720c */ /* 0x000fc40000701670 */
[----:B------:R-:W-:Y:S02]  /*a4d0*/  FSEL R180, R189, -INF , !P1 ;  /* 0xff800000bdb47808 */ /* 0x000fe40004800000 */
[----:B------:R-:W-:Y:S01]  /*a4e0*/  FSEL R175, R191, -INF , !P0 ;  /* 0xff800000bfaf7808 */ /* 0x000fe20004000000 */
[----:B------:R-:W-:Y:S05]  /*a4f0*/  @!P6 BRA `(.L_x_2310) ;  /* 0x00000ec00000e947 */ /* 0x000fea0003800000 */
[----:B------:R-:W-:-:S13]  /*a500*/  PLOP3.LUT P0, PT, PT, PT, UP6, 0x40, 0x0 ;  /* 0x000000000000781c */ /* 0x000fda0003f0e868 */
[----:B------:R-:W-:Y:S05]  /*a510*/  @P0 BRA `(.L_x_2311) ;  /* 0x0000048000000947 */ /* 0x000fea0003800000 */
[----:B------:R-:W1:Y:S01]  /*a520*/  I2F.RP R0, UR10 ;  /* 0x0000000a00007d06 */ /* 0x000e620008209400 */
[----:B------:R-:W-:Y:S02]  /*a530*/  USHF.L.U32 UR4, UR29, 0x6, URZ ;  /* 0x000000061d047899 */ /* 0x000fe4000800063f */
[----:B------:R-:W-:Y:S02]  /*a540*/  UMOV UR14, URZ ;  /* 0x0000003f000e7c82 */ /* 0x000fe40008000000 */
[----:B------:R-:W-:Y:S02]  /*a550*/  UIADD3 UR12, UR4, -0x40, URZ ;  /* 0xffffffc0040c7890 */ /* 0x000fe4000fffe03f */
[----:B------:R-:W-:-:S05]  /*a560*/  IMAD.U32 R4, RZ, RZ, UR4 ;  /* 0x00000004ff047e24 */ /* 0x000fca000f8e00ff */
[----:B------:R-:W-:Y:S01]  /*a570*/  IABS R4, R4 ;  /* 0x0000000400047213 */ /* 0x000fe20000000000 */
[----:B-1----:R-:W1:Y:S03]  /*a580*/  MUFU.RCP R0, R0 ;  /* 0x0000000000007308 */ /* 0x002e660000001000 */
        /* <DEDUP_REMOVED lines=25> */
[----:B------:R-:W-:Y:S02]  /*a720*/  UISETP.GE.AND UP1, UPT, UR4, URZ, UPT ;  /* 0x0000003f0400728c */ /* 0x000fe4000bf26270 */
[----:B------:R-:W-:-:S02]  /*a730*/  @UP4 UIADD3 UR15, UR15, 0x1, URZ ;  /* 0x000000010f0f4890 */ /* 0x000fc4000fffe03f */
[----:B------:R-:W-:Y:S02]  /*a740*/  UISETP.NE.AND UP2, UPT, URZ, UR5, UPT ;  /* 0x000000053f00728c */ /* 0x000fe4000bf45270 */
[----:B------:R-:W-:Y:S02]  /*a750*/  @!UP0 UIADD3 UR7, UR7, -UR10, URZ ;  /* 0x8000000a07078290 */ /* 0x000fe4000fffe03f */
[----:B------:R-:W-:Y:S02]  /*a760*/  @!UP0 UIADD3 UR13, UR13, 0x1, URZ ;  /* 0x000000010d0d8890 */ /* 0x000fe4000fffe03f */
[----:B------:R-:W-:Y:S02]  /*a770*/  UISETP.GE.U32.AND UP3, UPT, UR7, UR10, UPT ;  /* 0x0000000a0700728c */ /* 0x000fe4000bf66070 */
[----:B------:R-:W-:Y:S02]  /*a780*/  UISETP.GE.AND UP0, UPT, UR12, URZ, UPT ;  /* 0x0000003f0c00728c */ /* 0x000fe4000bf06270 */
[----:B------:R-:W-:-:S02]  /*a790*/  ULOP3.LUT UR4, URZ, UR5, URZ, 0x33, !UPT ;  /* 0x000000053f047292 */ /* 0x000fc4000f8e333f */
[----:B------:R-:W-:-:S04]  /*a7a0*/  @!UP1 UIADD3 UR15, -UR15, URZ, URZ ;  /* 0x0000003f0f0f9290 */ /* 0x000fc8000fffe13f */
[----:B------:R-:W-:Y:S02]  /*a7b0*/  USEL UR10, UR4, UR15, !UP2 ;  /* 0x0000000f040a7287 */ /* 0x000fe4000d000000 */
[----:B------:R-:W-:-:S04]  /*a7c0*/  @UP3 UIADD3 UR13, UR13, 0x1, URZ ;  /* 0x000000010d0d3890 */ /* 0x000fc8000fffe03f */
[----:B------:R-:W-:-:S04]  /*a7d0*/  @!UP0 UIADD3 UR13, -UR13, URZ, URZ ;  /* 0x0000003f0d0d8290 */ /* 0x000fc8000fffe13f */
        /* <DEDUP_REMOVED lines=8> */
[----:B------:R-:W3:Y:S01]  /*a860*/  LDG.E R0, [R6.64] ;  /* 0x0000002206007981 */ /* 0x000ee2000c1e1900 */
        /* <DEDUP_REMOVED lines=8> */
[----:B------:R-:W-:-:S03]  /*a8f0*/  UIADD3 UR13, UR13, UR5, URZ ;  /* 0x000000050d0d7290 */ /* 0x000fc6000fffe03f */
[----:B------:R-:W-:Y:S01]  /*a900*/  ULDC.64 UR4, c[0x0][0x180] ;  /* 0x0000600000047ab9 */ /* 0x000fe20000000a00 */
[----:B--2---:R-:W1:Y:S08]  /*a910*/  R2UR UR9, R4 ;  /* 0x00000000040973c2 */ /* 0x004e7000000e0000 */
[----:B---3--:R-:W1:Y:S02]  /*a920*/  R2UR UR7, R0 ;  /* 0x00000000000773c2 */ /* 0x008e6400000e0000 */
[----:B-1----:R-:W-:-:S04]  /*a930*/  UIADD3 UR9, -UR9, UR7, URZ ;  /* 0x0000000709097290 */ /* 0x002fc8000fffe13f */
[----:B------:R-:W-:Y:S02]  /*a940*/  USHF.R.S32.HI UR7, URZ, 0x1f, UR9 ;  /* 0x0000001f3f077899 */ /* 0x000fe40008011409 */
[----:B------:R-:W-:Y:S02]  /*a950*/  UIMAD.WIDE.U32 UR10, UR9, UR4, UR12 ;  /* 0x00000004090a72a5 */ /* 0x000fe4000f8e000c */
[----:B------:R-:W-:-:S04]  /*a960*/  UIMAD UR7, UR7, UR4, URZ ;  /* 0x00000004070772a4 */ /* 0x000fc8000f8e023f */
[----:B------:R-:W-:-:S04]  /*a970*/  UIMAD UR7, UR9, UR5, UR7 ;  /* 0x00000005090772a4 */ /* 0x000fc8000f8e0207 */
[----:B------:R-:W-:Y:S01]  /*a980*/  UIADD3 UR7, UR11, UR7, URZ ;  /* 0x000000070b077290 */ /* 0x000fe2000fffe03f */
[----:B------:R-:W-:Y:S05]  /*a990*/  BRA `(.L_x_2312) ;  /* 0x0000002000007947 */ /* 0x000fea0003800000 */
.L_x_2311:
[----:B------:R-:W-:-:S04]  /*a9a0*/  ULEA UR10, -UR8, URZ, 0x6 ;  /* 0x0000003f080a7291 */ /* 0x000fc8000f8e313f */
[----:B------:R-:W-:Y:S02]  /*a9b0*/  USHF.R.S32.HI UR7, URZ, 0x1f, UR10 ;  /* 0x0000001f3f077899 */ /* 0x000fe4000801140a */
.L_x_2312:
[C---:B------:R-:W-:Y:S01]  /*a9c0*/  @!P4 IADD3 R6, P1, R200.reuse, UR10, RZ ;  /* 0x0000000ac806cc10 */ /* 0x040fe2000ff3e0ff */
[----:B------:R-:W-:Y:S01]  /*a9d0*/  UIADD3 UR5, UP1, UP0, UR25, UR10, UR25 ;  /* 0x0000000a19057290 */ /* 0x000fe2000f83e019 */
[----:B------:R-:W-:Y:S01]  /*a9e0*/  @!P3 IADD3 R4, P0, R200, UR10, RZ ;  /* 0x0000000ac804bc10 */ /* 0x000fe2000ff1e0ff */
[----:B------:R1:W-:Y:S01]  /*a9f0*/  @P5 STS.128 [R235+0x8000], RZ ;  /* 0x008000ffeb005388 */ /* 0x0003e20000000c00 */
[C---:B------:R-:W-:Y:S01]  /*aa00*/  @!P4 IADD3.X R5, R165.reuse, UR7, RZ, P1, !PT ;  /* 0x00000007a505cc10 */ /* 0x040fe20008ffe4ff */
[----:B------:R-:W-:Y:S01]  /*aa10*/  UIADD3.X UR4, UR24, UR7, UR24, UP1, UP0 ;  /* 0x0000000718047290 */ /* 0x000fe20008fe0418 */
[C---:B------:R-:W-:Y:S01]  /*aa20*/  @!P4 LEA R170, P1, R6.reuse, c[0x0][0x168], 0x1 ;  /* 0x00005a0006aaca11 */ /* 0x040fe200078208ff */
[----:B------:R-:W-:Y:S01]  /*aa30*/  BSSY B0, `(.L_x_2313) ;  /* 0x0000093000007945 */ /* 0x000fe20003800000 */
[----:B------:R-:W-:Y:S01]  /*aa40*/  @!P3 IADD3.X R0, R165, UR7, RZ, P0, !PT ;  /* 0x00000007a500bc10 */ /* 0x000fe200087fe4ff */
[----:B------:R-:W-:Y:S01]  /*aa50*/  VOTEU.ALL UP0, P5 ;  /* 0x00000000003f7886 */ /* 0x000fe20002800000 */
[----:B------:R-:W-:Y:S01]  /*aa60*/  @!P4 LEA.HI.X R171, R6, c[0x0][0x16c], R5, 0x1, P1 ;  /* 0x00005b0006abca11 */ /* 0x000fe200008f0c05 */
[----:B------:R-:W-:Y:S01]  /*aa70*/  IMAD.U32 R5, RZ, RZ, UR10 ;  /* 0x0000000aff057e24 */ /* 0x000fe2000f8e00ff */
[----:B------:R-:W-:-:S02]  /*aa80*/  @!P3 LEA R16, P0, R4, c[0x0][0x168], 0x1 ;  /* 0x00005a000410ba11 */ /* 0x000fc400078008ff */
[----:B------:R-:W-:Y:S02]  /*aa90*/  @!UP0 UIADD3 UR11, UP1, UR25, UR10, URZ ;  /* 0x0000000a190b8290 */ /* 0x000fe4000ff3e03f */
[----:B------:R-:W-:Y:S01]  /*aaa0*/  @!P3 LEA.HI.X R17, R4, c[0x0][0x16c], R0, 0x1, P0 ;  /* 0x00005b000411ba11 */ /* 0x000fe200000f0c00 */
[----:B------:R-:W-:Y:S01]  /*aab0*/  IMAD.U32 R4, RZ, RZ, UR7 ;  /* 0x00000007ff047e24 */ /* 0x000fe2000f8e00ff */
[----:B------:R-:W-:Y:S01]  /*aac0*/  @!P2 IADD3 R10, P0, R200, UR10, RZ ;  /* 0x0000000ac80aac10 */ /* 0x000fe2000ff1e0ff */
[----:B------:R-:W-:Y:S01]  /*aad0*/  IMAD.U32 R0, RZ, RZ, UR7 ;  /* 0x00000007ff007e24 */ /* 0x000fe2000f8e00ff */
[----:B------:R-:W-:Y:S01]  /*aae0*/  @!P5 LEA R172, P1, R5, R245, 0x1 ;  /* 0x000000f505acd211 */ /* 0x000fe200078208ff */
[----:B------:R-:W-:Y:S01]  /*aaf0*/  @!UP0 UIADD3.X UR9, UR24, UR7, URZ, UP1, !UPT ;  /* 0x0000000718098290 */ /* 0x000fe20008ffe43f */
[----:B------:R-:W-:Y:S02]  /*ab00*/  @!P2 IADD3.X R6, R165, UR7, RZ, P0, !PT ;  /* 0x00000007a506ac10 */ /* 0x000fe400087fe4ff */
[----:B------:R-:W-:-:S02]  /*ab10*/  @!P5 LEA.HI.X R173, R5, R244, R4, 0x1, P1 ;  /* 0x000000f405add211 */ /* 0x000fc400008f0c04 */
[----:B------:R-:W-:-:S03]  /*ab20*/  @!P4 IADD3 R9, P1, P0, R200, UR25, R5 ;  /* 0x00000019c809cc10 */ /* 0x000fc6000f83e005 */
[----:B------:R-:W-:Y:S01]  /*ab30*/  @!PT LDS RZ, [RZ] ;  /* 0x00000000fffff984 */ /* 0x000fe20000000800 */
[----:B------:R-:W-:Y:S01]  /*ab40*/  @!PT LDS RZ, [RZ] ;  /* 0x00000000fffff984 */ /* 0x000fe20000000800 */
[----:B------:R-:W-:Y:S01]  /*ab50*/  @!PT LDS RZ, [RZ] ;  /* 0x00000000fffff984 */ /* 0x000fe20000000800 */
[----:B------:R2:W-:Y:S01]  /*ab60*/  @!P5 LDGSTS.E.BYPASS.LTC128B.128 [R235+0x8000], [R172.64] ;  /* 0x08000000acebdfae */ /* 0x0005e2000b901d62 */
[C-C-:B------:R-:W-:Y:S02]  /*ab70*/  @!P4 IADD3.X R4, R165.reuse, UR24, R0.reuse, P1, P0 ;  /* 0x00000018a504cc10 */ /* 0x140fe40008fe0400 */
[C-C-:B------:R-:W-:Y:S01]  /*ab80*/  @!P3 IADD3 R8, P1, P0, R200.reuse, UR25, R5.reuse ;  /* 0x00000019c808bc10 */ /* 0x140fe2000f83e005 */
[----:B------:R1:W-:Y:S03]  /*ab90*/  @P4 STS.128 [R235+0xa000], RZ ;  /* 0x00a000ffeb004388 */ /* 0x0003e60000000c00 */
[----:B------:R-:W-:Y:S01]  /*aba0*/  @!P3 IADD3.X R7, R165, UR24, R0, P1, P0 ;  /* 0x00000018a507bc10 */ /* 0x000fe20008fe0400 */
[----:B------:R-:W-:Y:S01]  /*abb0*/  @!PT LDS RZ, [RZ] ;  /* 0x00000000fffff984 */ /* 0x000fe20000000800 */
[----:B------:R-:W-:Y:S01]  /*abc0*/  @!PT LDS RZ, [RZ] ;  /* 0x00000000fffff984 */ /* 0x000fe20000000800 */
[----:B------:R-:W-:Y:S01]  /*abd0*/  @!PT LDS RZ, [RZ] ;  /* 0x00000000fffff984 */ /* 0x000fe20000000800 */
[----:B------:R3:W-:Y:S01]  /*abe0*/  @!P4 LDGSTS.E.BYPASS.LTC128B.128 [R235+0xa000], [R170.64+0x80] ;  /* 0x0a000080aaebcfae */ /* 0x0007e2000b901d62 */
[----:B------:R-:W-:-:S03]  /*abf0*/  @!P2 IADD3 R5, P1, P0, R200, UR25, R5 ;  /* 0x00000019c805ac10 */ /* 0x000fc6000f83e005 */
[----:B------:R1:W-:Y:S01]  /*ac00*/  @P3 STS.128 [R235+0xc000], RZ ;  /* 0x00c000ffeb003388 */ /* 0x0003e20000000c00 */
[----:B------:R-:W-:Y:S02]  /*ac10*/  @!P2 IADD3.X R0, R165, UR24, R0, P1, P0 ;  /* 0x00000018a500ac10 */ /* 0x000fe40008fe0400 */
[C---:B------:R-:W-:Y:S01]  /*ac20*/  @!P2 LEA R14, P0, R10.reuse, c[0x0][0x168], 0x1 ;  /* 0x00005a000a0eaa11 */ /* 0x040fe200078008ff */
[----:B------:R-:W-:Y:S01]  /*ac30*/  @!PT LDS RZ, [RZ] ;  /* 0x00000000fffff984 */ /* 0x000fe20000000800 */
[----:B------:R-:W-:Y:S01]  /*ac40*/  @!PT LDS RZ, [RZ] ;  /* 0x00000000fffff984 */ /* 0x000fe20000000800 */
[----:B------:R-:W-:Y:S01]  /*ac50*/  @!PT LDS RZ, [RZ] ;  /* 0x00000000fffff984 */ /* 0x000fe20000000800 */
[----:B------:R1:W-:Y:S01]  /*ac60*/  @!P3 LDGSTS.E.BYPASS.LTC128B.128 [R235+0xc000], [R16.64+0x100] ;  /* 0x0c00010010ebbfae */ /* 0x0003e2000b901d62 */
[C---:B------:R-:W-:Y:S02]  /*ac70*/  @!P4 LEA R22, P1, R9.reuse, c[0x0][0x168], 0x1 ;  /* 0x00005a000916ca11 */ /* 0x040fe400078208ff */
[----:B------:R-:W-:Y:S01]  /*ac80*/  @!P2 LEA.HI.X R15, R10, c[0x0][0x16c], R6, 0x1, P0 ;  /* 0x00005b000a0faa11 */ /* 0x000fe200000f0c06 */
[----:B------:R-:W-:Y:S01]  /*ac90*/  IMAD.U32 R6, RZ, RZ, UR5 ;  /* 0x00000005ff067e24 */ /* 0x000fe2000f8e00ff */
[----:B------:R-:W-:Y:S01]  /*aca0*/  @!P4 LEA.HI.X R23, R9, c[0x0][0x16c], R4, 0x1, P1 ;  /* 0x00005b000917ca11 */ /* 0x000fe200008f0c04 */
[----:B------:R-:W-:Y:S01]  /*acb0*/  IMAD.U32 R4, RZ, RZ, UR4 ;  /* 0x00000004ff047e24 */ /* 0x000fe2000f8e00ff */
[----:B------:R-:W-:Y:S01]  /*acc0*/  @!P3 LEA R12, P0, R8, c[0x0][0x168], 0x1 ;  /* 0x00005a00080cba11 */ /* 0x000fe200078008ff */
[----:B------:R1:W-:Y:S01]  /*acd0*/  @P2 STS.128 [R235+0xe000], RZ ;  /* 0x00e000ffeb002388 */ /* 0x0003e20000000c00 */
[----:B------:R-:W-:-:S02]  /*ace0*/  @!P5 LEA R20, P1, R6, R245, 0x1 ;  /* 0x000000f50614d211 */ /* 0x000fc400078208ff */
[----:B------:R-:W-:Y:S01]  /*acf0*/  @!P3 LEA.HI.X R13, R8, c[0x0][0x16c], R7, 0x1, P0 ;  /* 0x00005b00080dba11 */ /* 0x000fe200000f0c07 */
[----:B------:R-:W-:Y:S01]  /*ad00*/  @!PT LDS RZ, [RZ] ;  /* 0x00000000fffff984 */ /* 0x000fe20000000800 */
[----:B------:R-:W-:Y:S01]  /*ad10*/  @!PT LDS RZ, [RZ] ;  /* 0x00000000fffff984 */ /* 0x000fe20000000800 */
[----:B------:R-:W-:Y:S01]  /*ad20*/  @!PT LDS RZ, [RZ] ;  /* 0x00000000fffff984 */ /* 0x000fe20000000800 */
[----:B------:R1:W-:Y:S01]  /*ad30*/  @!P2 LDGSTS.E.BYPASS.LTC128B.128 [R235+0xe000], [R14.64+0x180] ;  /* 0x0e0001800eebafae */ /* 0x0003e2000b901d62 */
[C---:B------:R-:W-:Y:S02]  /*ad40*/  @!P2 LEA R10, P0, R5.reuse, c[0x0][0x168], 0x1 ;  /* 0x00005a00050aaa11 */ /* 0x040fe400078008ff */
[----:B------:R-:W-:Y:S01]  /*ad50*/  @!P5 LEA.HI.X R21, R6, R244, R4, 0x1, P1 ;  /* 0x000000f40615d211 */ /* 0x000fe200008f0c04 */
[----:B------:R1:W-:Y:S01]  /*ad60*/  @P5 STS.128 [R235+0x8800], RZ ;  /* 0x008800ffeb005388 */ /* 0x0003e20000000c00 */
[----:B------:R-:W-:Y:S02]  /*ad70*/  @!P4 IADD3 R4, P1, R200, UR5, RZ ;  /* 0x00000005c804cc10 */ /* 0x000fe4000ff3e0ff */
[----:B------:R-:W-:Y:S02]  /*ad80*/  @!P2 LEA.HI.X R11, R5, c[0x0][0x16c], R0, 0x1, P0 ;  /* 0x00005b00050baa11 */ /* 0x000fe400000f0c00 */
[----:B------:R-:W-:-:S02]  /*ad90*/  @!P4 IADD3.X R0, R165, UR4, RZ, P1, !PT ;  /* 0x00000004a500cc10 */ /* 0x000fc40008ffe4ff */
[----:B------:R-:W-:Y:S02]  /*ada0*/  @!P4 LEA R18, P1, R4, c[0x0][0x168], 0x1 ;  /* 0x00005a000412ca11 */ /* 0x000fe400078208ff */
[----:B------:R-:W-:Y:S02]  /*adb0*/  @!P3 IADD3 R6, P0, R200, UR5, RZ ;  /* 0x00000005c806bc10 */ /* 0x000fe4000ff1e0ff */
[----:B------:R-:W-:Y:S01]  /*adc0*/  @!P4 LEA.HI.X R19, R4, c[0x0][0x16c], R0, 0x1, P1 ;  /* 0x00005b000413ca11 */ /* 0x000fe200008f0c00 */
[----:B------:R-:W-:Y:S01]  /*add0*/  IMAD.U32 R4, RZ, RZ, UR11 ;  /* 0x0000000bff047e24 */ /* 0x000fe2000f8e00ff */
[----:B------:R-:W-:Y:S01]  /*ade0*/  @!P3 IADD3.X R5, R165, UR4, RZ, P0, !PT ;  /* 0x00000004a505bc10 */ /* 0x000fe200087fe4ff */
[----:B------:R-:W-:Y:S01]  /*adf0*/  IMAD.U32 R0, RZ, RZ, UR9 ;  /* 0x00000009ff007e24 */ /* 0x000fe2000f8e00ff */
[----:B------:R-:W-:Y:S01]  /*ae00*/  @!P3 LEA R8, P0, R6, c[0x0][0x168], 0x1 ;  /* 0x00005a000608ba11 */ /* 0x000fe200078008ff */
[----:B------:R-:W-:Y:S01]  /*ae10*/  UIADD3 UR9, UP0, UR25, UR5, URZ ;  /* 0x0000000519097290 */ /* 0x000fe2000ff1e03f */
[----:B------:R-:W-:-:S02]  /*ae20*/  @!P5 LEA R168, P1, R4, R245, 0x1 ;  /* 0x000000f504a8d211 */ /* 0x000fc400078208ff */
[----:B------:R-:W-:Y:S02]  /*ae30*/  @!P3 LEA.HI.X R9, R6, c[0x0][0x16c], R5, 0x1, P0 ;  /* 0x00005b000609ba11 */ /* 0x000fe400000f0c05 */
[----:B------:R-:W-:Y:S01]  /*ae40*/  @!P2 IADD3 R6, P0, R200, UR5, RZ ;  /* 0x00000005c806ac10 */ /* 0x000fe2000ff1e0ff */
[----:B------:R-:W-:Y:S01]  /*ae50*/  UIADD3.X UR5, UR24, UR4, URZ, UP0, !UPT ;  /* 0x0000000418057290 */ /* 0x000fe200087fe43f */
[----:B------:R-:W-:Y:S01]  /*ae60*/  @!P5 LEA.HI.X R169, R4, R244, R0, 0x1, P1 ;  /* 0x000000f404a9d211 */ /* 0x000fe200008f0c00 */
[----:B------:R-:W-:Y:S01]  /*ae70*/  IMAD.U32 R4, RZ, RZ, UR9 ;  /* 0x00000009ff047e24 */ /* 0x000fe2000f8e00ff */
[----:B------:R-:W-:Y:S02]  /*ae80*/  @!P2 IADD3.X R5, R165, UR4, RZ, P0, !PT ;  /* 0x00000004a505ac10 */ /* 0x000fe400087fe4ff */
[----:B--2---:R-:W-:Y:S01]  /*ae90*/  @!P2 LEA R172, P0, R6, c[0x0][0x168], 0x1 ;  /* 0x00005a0006acaa11 */ /* 0x004fe200078008ff */
[----:B------:R-:W-:Y:S01]  /*aea0*/  IMAD.U32 R0, RZ, RZ, UR5 ;  /* 0x00000005ff007e24 */ /* 0x000fe2000f8e00ff */
[----:B------:R-:W-:Y:S01]  /*aeb0*/  @!P5 LEA R184, P1, R4, R245, 0x1 ;  /* 0x000000f504b8d211 */ /* 0x000fe200078208ff */
[----:B------:R-:W-:Y:S01]  /*aec0*/  @!PT LDS RZ, [RZ] ;  /* 0x00000000fffff984 */ /* 0x000fe20000000800 */
[----:B------:R-:W-:Y:S01]  /*aed0*/  @!PT LDS RZ, [RZ] ;  /* 0x00000000fffff984 */ /* 0x000fe20000000800 */
[----:B------:R-:W-:Y:S01]  /*aee0*/  @!PT LDS RZ, [RZ] ;  /* 0x00000000fffff984 */ /* 0x000fe20000000800 */
[----:B------:R1:W-:Y:S01]  /*aef0*/  @!P5 LDGSTS.E.BYPASS.LTC128B.128 [R235+0x8800], [R168.64] ;  /* 0x08800000a8ebdfae */ /* 0x0003e2000b901d62 */
[----:B------:R-:W-:-:S02]  /*af00*/  @!P2 LEA.HI.X R173, R6, c[0x0][0x16c], R5, 0x1, P0 ;  /* 0x00005b0006adaa11 */ /* 0x000fc400000f0c05 */
[----:B------:R-:W-:Y:S01]  /*af10*/  @!P4 IADD3 R5, P0, R200, UR9, RZ ;  /* 0x00000009c805cc10 */ /* 0x000fe2000ff1e0ff */
[----:B------:R1:W-:Y:S01]  /*af20*/  @P4 STS.128 [R235+0xa800], RZ ;  /* 0x00a800ffeb004388 */ /* 0x0003e20000000c00 */
[----:B------:R-:W-:Y:S02]  /*af30*/  @!P5 LEA.HI.X R185, R4, R244, R0, 0x1, P1 ;  /* 0x000000f404b9d211 */ /* 0x000fe400008f0c00 */
[----:B------:R-:W-:Y:S01]  /*af40*/  @!P4 IADD3.X R4, R165, UR5, RZ, P0, !PT ;  /* 0x00000005a504cc10 */ /* 0x000fe200087fe4ff */
[----:B------:R-:W-:Y:S01]  /*af50*/  @!PT LDS RZ, [RZ] ;  /* 0x00000000fffff984 */ /* 0x000fe20000000800 */
[----:B------:R-:W-:Y:S01]  /*af60*/  @!PT LDS RZ, [RZ] ;  /* 0x00000000fffff984 */ /* 0x000fe20000000800 */
[----:B------:R-:W-:Y:S01]  /*af70*/  @!PT LDS RZ, [RZ] ;  /* 0x00000000fffff984 */ /* 0x000fe20000000800 */
[----:B------:R1:W-:Y:S01]  /*af80*/  @!P4 LDGSTS.E.BYPASS.LTC128B.128 [R235+0xa800], [R22.64+0x80] ;  /* 0x0a80008016ebcfae */ /* 0x0003e2000b901d62 */
[C---:B------:R-:W-:Y:S02]  /*af90*/  @!P4 LEA R6, P1, R5.reuse, c[0x0][0x168], 0x1 ;  /* 0x00005a000506ca11 */ /* 0x040fe400078208ff */
[----:B------:R-:W-:Y:S01]  /*afa0*/  @!P3 IADD3 R0, P0, R200, UR9, RZ ;  /* 0x00000009c800bc10 */ /* 0x000fe2000ff1e0ff */
[----:B------:R1:W-:Y:S01]  /*afb0*/  @P3 STS.128 [R235+0xc800], RZ ;  /* 0x00c800ffeb003388 */ /* 0x0003e20000000c00 */
[----:B------:R-:W-:-:S02]  /*afc0*/  @!P4 LEA.HI.X R7, R5, c[0x0][0x16c], R4, 0x1, P1 ;  /* 0x00005b000507ca11 */ /* 0x000fc400008f0c04 */
[----:B------:R-:W-:Y:S01]  /*afd0*/  @!P3 IADD3.X R4, R165, UR5, RZ, P0, !PT ;  /* 0x00000005a504bc10 */ /* 0x000fe200087fe4ff */
[----:B------:R-:W-:Y:S01]  /*afe0*/  @!PT LDS RZ, [RZ] ;  /* 0x00000000fffff984 */ /* 0x000fe20000000800 */
[----:B------:R-:W-:Y:S01]  /*aff0*/  @!PT LDS RZ, [RZ] ;  /* 0x00000000fffff984 */ /* 0x000fe20000000800 */
[----:B------:R-:W-:Y:S01]  /*b000*/  @!PT LDS RZ, [RZ] ;  /* 0x00000000fffff984 */ /* 0x000fe20000000800 */
[----:B------:R1:W-:Y:S01]  /*b010*/  @!P3 LDGSTS.E.BYPASS.LTC128B.128 [R235+0xc800], [R12.64+0x100] ;  /* 0x0c8001000cebbfae */ /* 0x0003e2000b901d62 */
[----:B---3--:R-:W-:-:S03]  /*b020*/  @!P3 LEA R170, P0, R0, c[0x0][0x168], 0x1 ;  /* 0x00005a0000aaba11 */ /* 0x008fc600078008ff */
        /* <DEDUP_REMOVED lines=43> */
[----:B------:R-:W-:-:S04]  /*b2e0*/  IADD3 R200, P0, R200, UR9, RZ ;  /* 0x00000009c8c87c10 */ /* 0x000fc8000ff1e0ff */
[----:B------:R-:W-:Y:S02]  /*b2f0*/  IADD3.X R165, R165, UR5, RZ, P0, !PT ;  /* 0x00000005a5a57c10 */ /* 0x000fe400087fe4ff */
[----:B------:R-:W-:-:S04]  /*b300*/  LEA R4, P0, R200, c[0x0][0x168], 0x1 ;  /* 0x00005a00c8047a11 */ /* 0x000fc800078008ff */
[----:B------:R-:W-:-:S05]  /*b310*/  LEA.HI.X R5, R200, c[0x0][0x16c], R165, 0x1, P0 ;  /* 0x00005b00c8057a11 */ /* 0x000fca00000f0ca5 */
[----:B------:R-:W-:Y:S01]  /*b320*/  @!PT LDS RZ, [RZ] ;  /* 0x00000000fffff984 */ /* 0x000fe20000000800 */
[----:B------:R-:W-:Y:S01]  /*b330*/  @!PT LDS RZ, [RZ] ;  /* 0x00000000fffff984 */ /* 0x000fe20000000800 */
[----:B------:R-:W-:Y:S01]  /*b340*/  @!PT LDS RZ, [RZ] ;  /* 0x00000000fffff984 */ /* 0x000fe20000000800 */
[----:B------:R2:W-:Y:S04]  /*b350*/  LDGSTS.E.BYPASS.LTC128B.128 [R235+0xf800], [R4.64+0x180] ;  /* 0x0f80018004eb7fae */ /* 0x0005e8000b901d62 */
.L_x_2314:
[----:B------:R-:W-:Y:S05]  /*b360*/  BSYNC B0 ;  /* 0x0000000000007941 */ /* 0x000fea0003800000 */
.L_x_2313:
[----:B------:R-:W0:Y:S01]  /*b370*/  LDGDEPBAR ;  /* 0x00000000000079af */ /* 0x000e220000000000 */
[----:B--2---:R-:W-:Y:S02]  /*b380*/  IMAD.U32 R4, RZ, RZ, UR10 ;  /* 0x0000000aff047e24 */ /* 0x004fe4000f8e00ff */
[----:B------:R-:W-:-:S03]  /*b390*/  IMAD.U32 R0, RZ, RZ, UR7 ;  /* 0x00000007ff007e24 */ /* 0x000fc6000f8e00ff */
[----:B------:R-:W-:-:S04]  /*b3a0*/  LEA R245, P0, R4, R245, 0x1 ;  /* 0x000000f504f57211 */ /* 0x000fc800078008ff */
[----:B------:R-:W-:Y:S02]  /*b3b0*/  LEA.HI.X R244, R4, R244, R0, 0x1, P0 ;  /* 0x000000f404f47211 */ /* 0x000fe400000f0c00 */
.L_x_2310:
[----:B-1----:R-:W-:Y:S01]  /*b3c0*/  FMNMX.FTZ R6, R164, R2, !PT ;  /* 0x00000002a4067209 */ /* 0x002fe20007810000 */
        /* <DEDUP_REMOVED lines=34> */
[----:B------:R-:W-:-:S03]  /*b5f0*/  FMNMX.FTZ R5, R175, R5, !PT ;  /* 0x00000005af057209 */ /* 0x000fc60007810000 */
[----:B------:R-:W1:Y:S04]  /*b600*/  SHFL.BFLY PT, R4, R6, 0x2, 0x1f ;  /* 0x0c401f0006047f89 */ /* 0x000e6800000e0000 */
[----:B------:R-:W2:Y:S01]  /*b610*/  SHFL.BFLY PT, R0, R5, 0x2, 0x1f ;  /* 0x0c401f0005007f89 */ /* 0x000ea200000e0000 */
[----:B-1----:R-:W-:Y:S02]  /*b620*/  FMNMX.FTZ R4, R6, R4, !PT ;  /* 0x0000000406047209 */ /* 0x002fe40007810000 */
[----:B--2---:R-:W-:-:S03]  /*b630*/  FMNMX.FTZ R0, R5, R0, !PT ;  /* 0x0000000005007209 */ /* 0x004fc60007810000 */
[----:B------:R-:W1:Y:S04]  /*b640*/  SHFL.BFLY PT, R173, R4, 0x1, 0x1f ;  /* 0x0c201f0004ad7f89 */ /* 0x000e6800000e0000 */
[----:B------:R-:W2:Y:S01]  /*b650*/  SHFL.BFLY PT, R172, R0, 0x1, 0x1f ;  /* 0x0c201f0000ac7f89 */ /* 0x000ea200000e0000 */
[----:B-1----:R-:W-:Y:S02]  /*b660*/  FMNMX.FTZ R173, R4, R173, !PT ;  /* 0x000000ad04ad7209 */ /* 0x002fe40007810000 */
[----:B--2---:R-:W-:-:S03]  /*b670*/  FMNMX.FTZ R172, R0, R172, !PT ;  /* 0x000000ac00ac7209 */ /* 0x004fc60007810000 */
[C---:B------:R-:W-:Y:S01]  /*b680*/  FMUL.FTZ R181, R173.reuse, c[0x0][0x23c] ;  /* 0x00008f00adb57a20 */ /* 0x040fe20000410000 */
[----:B------:R-:W-:Y:S02]  /*b690*/  FSETP.NEU.FTZ.AND P1, PT, R173, -INF , PT ;  /* 0xff800000ad00780b */ /* 0x000fe40003f3d000 */
[C---:B------:R-:W-:Y:S01]  /*b6a0*/  FSETP.NEU.FTZ.AND P0, PT, R172.reuse, -INF , PT ;  /* 0xff800000ac00780b */ /* 0x040fe20003f1d000 */
[C---:B------:R-:W-:Y:S01]  /*b6b0*/  FMUL.FTZ R0, R172.reuse, c[0x0][0x23c] ;  /* 0x00008f00ac007a20 */ /* 0x040fe20000410000 */
[----:B------:R-:W-:Y:S02]  /*b6c0*/  FSEL R181, R181, RZ, P1 ;  /* 0x000000ffb5b57208 */ /* 0x000fe40000800000 */
[----:B------:R-:W-:Y:S02]  /*b6d0*/  FSEL R5, R172, RZ, P0 ;  /* 0x000000ffac057208 */ /* 0x000fe40000000000 */
[----:B------:R-:W-:Y:S01]  /*b6e0*/  FSEL R4, R173, RZ, P1 ;  /* 0x000000ffad047208 */ /* 0x000fe20000800000 */
[----:B------:R-:W-:Y:S01]  /*b6f0*/  FFMA.FTZ R169, R178, c[0x0][0x23c], -R181 ;  /* 0x00008f00b2a97a23 */ /* 0x000fe200000108b5 */
[----:B------:R-:W-:Y:S01]  /*b700*/  FSEL R178, R0, RZ, P0 ;  /* 0x000000ff00b27208 */ /* 0x000fe20000000000 */
[----:B------:R-:W-:-:S02]  /*b710*/  FADD.FTZ R5, R3, -R5 ;  /* 0x8000000503057221 */ /* 0x000fc40000010000 */
[----:B------:R-:W-:Y:S02]  /*b720*/  FADD.FTZ R4, R164, -R4 ;  /* 0x80000004a4047221 */ /* 0x000fe40000010000 */
[--C-:B------:R-:W-:Y:S01]  /*b730*/  FFMA.FTZ R171, R2, c[0x0][0x23c], -R181.reuse ;  /* 0x00008f0002ab7a23 */ /* 0x100fe200000108b5 */
[----:B------:R-:W-:Y:S01]  /*b740*/  MUFU.EX2 R169, R169 ;  /* 0x000000a900a97308 */ /* 0x000fe20000000800 */
[--C-:B------:R-:W-:Y:S02]  /*b750*/  FFMA.FTZ R170, R201, c[0x0][0x23c], -R181.reuse ;  /* 0x00008f00c9aa7a23 */ /* 0x100fe400000108b5 */
[----:B------:R-:W-:Y:S02]  /*b760*/  FFMA.FTZ R168, R243, c[0x0][0x23c], -R181 ;  /* 0x00008f00f3a87a23 */ /* 0x000fe400000108b5 */
[--C-:B------:R-:W-:Y:S02]  /*b770*/  FFMA.FTZ R165, R174, c[0x0][0x23c], -R178.reuse ;  /* 0x00008f00aea57a23 */ /* 0x100fe400000108b2 */
[--C-:B------:R-:W-:Y:S01]  /*b780*/  FFMA.FTZ R2, R199, c[0x0][0x23c], -R178.reuse ;  /* 0x00008f00c7027a23 */ /* 0x100fe200000108b2 */
[----:B------:R-:W-:Y:S01]  /*b790*/  MUFU.EX2 R171, R171 ;  /* 0x000000ab00ab7308 */ /* 0x000fe20000000800 */
[----:B------:R-:W-:-:S02]  /*b7a0*/  FFMA.FTZ R0, R242, c[0x0][0x23c], -R178 ;  /* 0x00008f00f2007a23 */ /* 0x000fc400000108b2 */
[----:B------:R-:W-:Y:S02]  /*b7b0*/  FFMA.FTZ R164, R182, c[0x0][0x23c], -R178 ;  /* 0x00008f00b6a47a23 */ /* 0x000fe400000108b2 */
[----:B------:R-:W-:Y:S02]  /*b7c0*/  FMUL.FTZ R3, R5, c[0x0][0x23c] ;  /* 0x00008f0005037a20 */ /* 0x000fe40000410000 */
[----:B------:R-:W-:Y:S01]  /*b7d0*/  FMUL.FTZ R4, R4, c[0x0][0x23c] ;  /* 0x00008f0004047a20 */ /* 0x000fe20000410000 */
[----:B------:R-:W-:Y:S01]  /*b7e0*/  MUFU.EX2 R170, R170 ;  /* 0x000000aa00aa7308 */ /* 0x000fe20000000800 */
[--C-:B------:R-:W-:Y:S02]  /*b7f0*/  FFMA.FTZ R183, R28, c[0x0][0x23c], -R181.reuse ;  /* 0x00008f001cb77a23 */ /* 0x100fe400000108b5 */
[--C-:B------:R-:W-:Y:S02]  /*b800*/  FFMA.FTZ R182, R29, c[0x0][0x23c], -R181.reuse ;  /* 0x00008f001db67a23 */ /* 0x100fe400000108b5 */
[----:B------:R-:W-:-:S02]  /*b810*/  FFMA.FTZ R184, R24, c[0x0][0x23c], -R181 ;  /* 0x00008f0018b87a23 */ /* 0x000fc400000108b5 */
[--C-:B------:R-:W-:Y:S01]  /*b820*/  FFMA.FTZ R185, R25, c[0x0][0x23c], -R181.reuse ;  /* 0x00008f0019b97a23 */ /* 0x100fe200000108b5 */
[----:B------:R-:W1:Y:S01]  /*b830*/  MUFU.EX2 R168, R168 ;  /* 0x000000a800a87308 */ /* 0x000e620000000800 */
[--C-:B------:R-:W-:Y:S02]  /*b840*/  FFMA.FTZ R186, R30, c[0x0][0x23c], -R178.reuse ;  /* 0x00008f001eba7a23 */ /* 0x100fe400000108b2 */
[--C-:B------:R-:W-:Y:S02]  /*b850*/  FFMA.FTZ R188, R31, c[0x0][0x23c], -R178.reuse ;  /* 0x00008f001fbc7a23 */ /* 0x100fe400000108b2 */
[--C-:B------:R-:W-:Y:S01]  /*b860*/  FFMA.FTZ R187, R26, c[0x0][0x23c], -R178.reuse ;  /* 0x00008f001abb7a23 */ /* 0x100fe200000108b2 */
[----:B------:R-:W-:Y:S01]  /*b870*/  LDSM.16.MT88.4 R28, [R222+0x10800] ;  /* 0x01080000de1c783b */ /* 0x000fe20000004200 */
[----:B------:R-:W-:Y:S01]  /*b880*/  FFMA.FTZ R189, R27, c[0x0][0x23c], -R178 ;  /* 0x00008f001bbd7a23 */ /* 0x000fe200000108b2 */
[----:B------:R-:W-:Y:S01]  /*b890*/  MUFU.EX2 R165, R165 ;  /* 0x000000a500a57308 */ /* 0x000fe20000000800 */
[--C-:B------:R-:W-:Y:S01]  /*b8a0*/  FFMA.FTZ R191, R196, c[0x0][0x23c], -R181.reuse ;  /* 0x00008f00c4bf7a23 */ /* 0x100fe200000108b5 */
[----:B------:R-:W-:Y:S01]  /*b8b0*/  LDSM.16.MT88.4 R24, [R224+0x12800] ;  /* 0x01280000e018783b */ /* 0x000fe20000004200 */
[----:B------:R-:W-:-:S02]  /*b8c0*/  FFMA.FTZ R196, R197, c[0x0][0x23c], -R181 ;  /* 0x00008f00c5c47a23 */ /* 0x000fc400000108b5 */
[--C-:B------:R-:W-:Y:S02]  /*b8d0*/  FFMA.FTZ R190, R198, c[0x0][0x23c], -R181.reuse ;  /* 0x00008f00c6be7a23 */ /* 0x100fe400000108b5 */
[----:B------:R-:W-:Y:S01]  /*b8e0*/  FFMA.FTZ R195, R195, c[0x0][0x23c], -R181 ;  /* 0x00008f00c3c37a23 */ /* 0x000fe200000108b5 */
[----:B------:R-:W2:Y:S01]  /*b8f0*/  MUFU.EX2 R2, R2 ;  /* 0x0000000200027308 */ /* 0x000ea20000000800 */
[----:B-1----:R-:W-:Y:S01]  /*b900*/  F2FP.BF16.PACK_AB R6, R168, R169 ;  /* 0x000000a9a806723e */ /* 0x002fe200000010ff */
[--C-:B------:R-:W-:Y:S02]  /*b910*/  FFMA.FTZ R194, R194, c[0x0][0x23c], -R178.reuse ;  /* 0x00008f00c2c27a23 */ /* 0x100fe400000108b2 */
[--C-:B------:R-:W-:Y:S02]  /*b920*/  FFMA.FTZ R197, R35, c[0x0][0x23c], -R178.reuse ;  /* 0x00008f0023c57a23 */ /* 0x100fe400000108b2 */
[--C-:B------:R-:W-:Y:S02]  /*b930*/  FFMA.FTZ R193, R193, c[0x0][0x23c], -R178.reuse ;  /* 0x00008f00c1c17a23 */ /* 0x100fe400000108b2 */
[----:B------:R-:W-:Y:S01]  /*b940*/  MUFU.EX2 R0, R0 ;  /* 0x0000000000007308 */ /* 0x000fe20000000800 */
[----:B------:R-:W-:-:S02]  /*b950*/  FFMA.FTZ R192, R192, c[0x0][0x23c], -R178 ;  /* 0x00008f00c0c07a23 */ /* 0x000fc400000108b2 */
[--C-:B------:R-:W-:Y:S02]  /*b960*/  FFMA.FTZ R198, R34, c[0x0][0x23c], -R181.reuse ;  /* 0x00008f0022c67a23 */ /* 0x100fe400000108b5 */
[--C-:B------:R-:W-:Y:S02]  /*b970*/  FFMA.FTZ R199, R33, c[0x0][0x23c], -R181.reuse ;  /* 0x00008f0021c77a23 */ /* 0x100fe400000108b5 */
[--C-:B------:R-:W-:Y:S01]  /*b980*/  FFMA.FTZ R200, R32, c[0x0][0x23c], -R181.reuse ;  /* 0x00008f0020c87a23 */ /* 0x100fe200000108b5 */
[----:B------:R-:W1:Y:S01]  /*b990*/  MUFU.EX2 R164, R164 ;  /* 0x000000a400a47308 */ /* 0x000e620000000800 */
[----:B--2---:R-:W-:Y:S01]  /*b9a0*/  F2FP.BF16.PACK_AB R5, R2, R165 ;  /* 0x000000a50205723e */ /* 0x004fe200000010ff */
[----:B------:R-:W-:Y:S01]  /*b9b0*/  LDSM.16.MT88.4 R32, [R221+0x17000] ;  /* 0x01700000dd20783b */ /* 0x000fe20000004200 */
[----:B------:R-:W-:Y:S02]  /*b9c0*/  FFMA.FTZ R180, R180, c[0x0][0x23c], -R181 ;  /* 0x00008f00b4b47a23 */ /* 0x000fe400000108b5 */
[----:B------:R-:W-:-:S02]  /*b9d0*/  FFMA.FTZ R179, R179, c[0x0][0x23c], -R178 ;  /* 0x00008f00b3b37a23 */ /* 0x000fc400000108b2 */
[--C-:B------:R-:W-:Y:S01]  /*b9e0*/  FFMA.FTZ R177, R177, c[0x0][0x23c], -R178.reuse ;  /* 0x00008f00b1b17a23 */ /* 0x100fe200000108b2 */
[----:B------:R2:W3:Y:S01]  /*b9f0*/  MUFU.EX2 R174, R4 ;  /* 0x0000000400ae7308 */ /* 0x0004e20000000800 */
[--C-:B------:R-:W-:Y:S02]  /*ba00*/  FFMA.FTZ R176, R176, c[0x0][0x23c], -R178.reuse ;  /* 0x00008f00b0b07a23 */ /* 0x100fe400000108b2 */
[----:B------:R-:W-:-:S05]  /*ba10*/  FFMA.FTZ R175, R175, c[0x0][0x23c], -R178 ;  /* 0x00008f00afaf7a23 */ /* 0x000fca00000108b2 */
[----:B------:R-:W4:Y:S01]  /*ba20*/  MUFU.EX2 R3, R3 ;  /* 0x0000000300037308 */ /* 0x000f220000000800 */
[----:B-1----:R-:W-:Y:S02]  /*ba30*/  F2FP.BF16.PACK_AB R7, R164, R0 ;  /* 0x00000000a407723e */ /* 0x002fe400000010ff */
[----:B--2---:R-:W-:Y:S01]  /*ba40*/  F2FP.BF16.PACK_AB R4, R170, R171 ;  /* 0x000000abaa04723e */ /* 0x004fe200000010ff */
[----:B---3--:R-:W-:-:S04]  /*ba50*/  FMUL.FTZ R160, R160, R174 ;  /* 0x000000aea0a07220 */ /* 0x008fc80000410000 */
[----:B------:R-:W1:Y:S01]  /*ba60*/  MUFU.EX2 R183, R183 ;  /* 0x000000b700b77308 */ /* 0x000e620000000800 */
[-C--:B------:R-:W-:Y:S02]  /*ba70*/  FMUL.FTZ R161, R161, R174.reuse ;  /* 0x000000aea1a17220 */ /* 0x080fe40000410000 */
[-C--:B------:R-:W-:Y:S02]  /*ba80*/  FMUL.FTZ R156, R156, R174.reuse ;  /* 0x000000ae9c9c7220 */ /* 0x080fe40000410000 */
[----:B------:R-:W-:Y:S02]  /*ba90*/  FMUL.FTZ R157, R157, R174 ;  /* 0x000000ae9d9d7220 */ /* 0x000fe40000410000 */
[-C--:B----4-:R-:W-:Y:S01]  /*baa0*/  FMUL.FTZ R162, R162, R3.reuse ;  /* 0x00000003a2a27220 */ /* 0x090fe20000410000 */
[----:B------:R-:W2:Y:S01]  /*bab0*/  MUFU.EX2 R182, R182 ;  /* 0x000000b600b67308 */ /* 0x000ea20000000800 */
[-C--:B------:R-:W-:Y:S02]  /*bac0*/  FMUL.FTZ R163, R163, R3.reuse ;  /* 0x00000003a3a37220 */ /* 0x080fe40000410000 */
[----:B------:R-:W-:-:S02]  /*bad0*/  FMUL.FTZ R158, R158, R3 ;  /* 0x000000039e9e7220 */ /* 0x000fc40000410000 */
[-C--:B------:R-:W-:Y:S02]  /*bae0*/  FMUL.FTZ R159, R159, R3.reuse ;  /* 0x000000039f9f7220 */ /* 0x080fe40000410000 */
[-C--:B------:R-:W-:Y:S01]  /*baf0*/  FMUL.FTZ R152, R152, R174.reuse ;  /* 0x000000ae98987220 */ /* 0x080fe20000410000 */
[C---:B------:R-:W-:Y:S01]  /*bb00*/  HMMA.16816.F32.BF16 R160, R4.reuse, R16, R160 ;  /* 0x0000001004a0723c */ /* 0x040fe200000418a0 */
[-C--:B------:R-:W-:Y:S01]  /*bb10*/  FMUL.FTZ R153, R153, R174.reuse ;  /* 0x000000ae99997220 */ /* 0x080fe20000410000 */
[----:B------:R-:W-:Y:S01]  /*bb20*/  MUFU.EX2 R184, R184 ;  /* 0x000000b800b87308 */ /* 0x000fe20000000800 */
[-C--:B------:R-:W-:Y:S02]  /*bb30*/  FMUL.FTZ R154, R154, R3.reuse ;  /* 0x000000039a9a7220 */ /* 0x080fe40000410000 */
[-C--:B------:R-:W-:Y:S02]  /*bb40*/  FMUL.FTZ R155, R155, R3.reuse ;  /* 0x000000039b9b7220 */ /* 0x080fe40000410000 */
[-C--:B------:R-:W-:Y:S01]  /*bb50*/  FMUL.FTZ R148, R148, R174.reuse ;  /* 0x000000ae94947220 */ /* 0x080fe20000410000 */
[----:B------:R-:W-:Y:S01]  /*bb60*/  HMMA.16816.F32.BF16 R156, R4, R18, R156 ;  /* 0x00000012049c723c */ /* 0x000fe2000004189c */
[----:B------:R-:W3:Y:S01]  /*bb70*/  LDSM.16.MT88.4 R16, [R220+0x10000] ;  /* 0x01000000dc10783b */ /* 0x000ee20000004200 */
[----:B------:R-:W-:Y:S01]  /*bb80*/  FMUL.FTZ R149, R149, R174 ;  /* 0x000000ae95957220 */ /* 0x000fe20000410000 */
[----:B------:R-:W-:Y:S01]  /*bb90*/  MUFU.EX2 R185, R185 ;  /* 0x000000b900b97308 */ /* 0x000fe20000000800 */
[----:B------:R-:W-:-:S02]  /*bba0*/  FMUL.FTZ R150, R150, R3 ;  /* 0x0000000396967220 */ /* 0x000fc40000410000 */
[-C--:B------:R-:W-:Y:S02]  /*bbb0*/  FMUL.FTZ R151, R151, R3.reuse ;  /* 0x0000000397977220 */ /* 0x080fe40000410000 */
[-C--:B------:R-:W-:Y:S01]  /*bbc0*/  FMUL.FTZ R136, R136, R174.reuse ;  /* 0x000000ae88887220 */ /* 0x080fe20000410000 */
[C---:B------:R-:W-:Y:S01]  /*bbd0*/  HMMA.16816.F32.BF16 R152, R4.reuse, R12, R152 ;  /* 0x0000000c0498723c */ /* 0x040fe20000041898 */
[-C--:B------:R-:W-:Y:S01]  /*bbe0*/  FMUL.FTZ R137, R137, R174.reuse ;  /* 0x000000ae89897220 */ /* 0x080fe20000410000 */
[----:B------:R-:W4:Y:S01]  /*bbf0*/  MUFU.EX2 R186, R186 ;  /* 0x000000ba00ba7308 */ /* 0x000f220000000800 */
[-C--:B------:R-:W-:Y:S02]  /*bc00*/  FMUL.FTZ R138, R138, R3.reuse ;  /* 0x000000038a8a7220 */ /* 0x080fe40000410000 */
[-C--:B------:R-:W-:Y:S02]  /*bc10*/  FMUL.FTZ R139, R139, R3.reuse ;  /* 0x000000038b8b7220 */ /* 0x080fe40000410000 */
[-C--:B------:R-:W-:Y:S01]  /*bc20*/  FMUL.FTZ R132, R132, R174.reuse ;  /* 0x000000ae84847220 */ /* 0x080fe20000410000 */
[----:B------:R-:W-:Y:S01]  /*bc30*/  HMMA.16816.F32.BF16 R148, R4, R14, R148 ;  /* 0x0000000e0494723c */ /* 0x000fe20000041894 */
[----:B------:R-:W-:Y:S01]  /*bc40*/  FMUL.FTZ R133, R133, R174 ;  /* 0x000000ae85857220 */ /* 0x000fe20000410000 */
[----:B------:R-:W5:Y:S01]  /*bc50*/  LDSM.16.MT88.4 R12, [R224+0x12000] ;  /* 0x01200000e00c783b */ /* 0x000f620000004200 */
[-C--:B------:R-:W-:Y:S01]  /*bc60*/  FMUL.FTZ R134, R134, R3.reuse ;  /* 0x0000000386867220 */ /* 0x080fe20000410000 */
[----:B------:R-:W1:Y:S01]  /*bc70*/  MUFU.EX2 R188, R188 ;  /* 0x000000bc00bc7308 */ /* 0x000e620000000800 */
[----:B------:R-:W-:-:S02]  /*bc80*/  FMUL.FTZ R135, R135, R3 ;  /* 0x0000000387877220 */ /* 0x000fc40000410000 */
[-C--:B------:R-:W-:Y:S02]  /*bc90*/  FMUL.FTZ R144, R144, R174.reuse ;  /* 0x000000ae90907220 */ /* 0x080fe40000410000 */
[-C--:B------:R-:W-:Y:S02]  /*bca0*/  FMUL.FTZ R145, R145, R174.reuse ;  /* 0x000000ae91917220 */ /* 0x080fe40000410000 */
[-C--:B------:R-:W-:Y:S01]  /*bcb0*/  FMUL.FTZ R146, R146, R3.reuse ;  /* 0x0000000392927220 */ /* 0x080fe20000410000 */
[----:B------:R-:W-:Y:S01]  /*bcc0*/  MUFU.EX2 R187, R187 ;  /* 0x000000bb00bb7308 */ /* 0x000fe20000000800 */
[----:B------:R-:W-:Y:S02]  /*bcd0*/  FMUL.FTZ R147, R147, R3 ;  /* 0x0000000393937220 */ /* 0x000fe40000410000 */
[-C--:B------:R-:W-:Y:S02]  /*bce0*/  FMUL.FTZ R140, R140, R174.reuse ;  /* 0x000000ae8c8c7220 */ /* 0x080fe40000410000 */
[----:B------:R-:W-:-:S02]  /*bcf0*/  FMUL.FTZ R141, R141, R174 ;  /* 0x000000ae8d8d7220 */ /* 0x000fc40000410000 */
[-C--:B------:R-:W-:Y:S01]  /*bd00*/  FMUL.FTZ R142, R142, R3.reuse ;  /* 0x000000038e8e7220 */ /* 0x080fe20000410000 */
[C---:B------:R-:W-:Y:S01]  /*bd10*/  HMMA.16816.F32.BF16 R144, R4.reuse, R8, R144 ;  /* 0x000000080490723c */ /* 0x040fe20000041890 */
[-C--:B------:R-:W-:Y:S01]  /*bd20*/  FMUL.FTZ R143, R143, R3.reuse ;  /* 0x000000038f8f7220 */ /* 0x080fe20000410000 */
[----:B------:R-:W1:Y:S01]  /*bd30*/  MUFU.EX2 R189, R189 ;  /* 0x000000bd00bd7308 */ /* 0x000e620000000800 */
[-C--:B------:R-:W-:Y:S02]  /*bd40*/  FMUL.FTZ R36, R36, R174.reuse ;  /* 0x000000ae24247220 */ /* 0x080fe40000410000 */
[-C--:B------:R-:W-:Y:S02]  /*bd50*/  FMUL.FTZ R37, R37, R174.reuse ;  /* 0x000000ae25257220 */ /* 0x080fe40000410000 */
[-C--:B------:R-:W-:Y:S01]  /*bd60*/  FMUL.FTZ R38, R38, R3.reuse ;  /* 0x0000000326267220 */ /* 0x080fe20000410000 */
[----:B---3--:R-:W-:Y:S01]  /*bd70*/  HMMA.16816.F32.BF16 R136, R4, R16, R136 ;  /* 0x000000100488723c */ /* 0x008fe20000041888 */
[----:B------:R-:W-:Y:S01]  /*bd80*/  FMUL.FTZ R39, R39, R3 ;  /* 0x0000000327277220 */ /* 0x000fe20000410000 */
[----:B------:R-:W3:Y:S01]  /*bd90*/  MUFU.EX2 R190, R190 ;  /* 0x000000be00be7308 */ /* 0x000ee20000000800 */
[----:B------:R-:W-:-:S02]  /*bda0*/  FMUL.FTZ R40, R40, R174 ;  /* 0x000000ae28287220 */ /* 0x000fc40000410000 */
[-C--:B------:R-:W-:Y:S02]  /*bdb0*/  FMUL.FTZ R41, R41, R174.reuse ;  /* 0x000000ae29297220 */ /* 0x080fe40000410000 */
[-C--:B------:R-:W-:Y:S01]  /*bdc0*/  FMUL.FTZ R42, R42, R3.reuse ;  /* 0x000000032a2a7220 */ /* 0x080fe20000410000 */
[C---:B------:R-:W-:Y:S01]  /*bdd0*/  HMMA.16816.F32.BF16 R132, R4.reuse, R18, R132 ;  /* 0x000000120484723c */ /* 0x040fe20000041884 */
[----:B------:R-:W1:Y:S01]  /*bde0*/  LDSM.16.MT88.4 R16, [R221+0x12000] ;  /* 0x01200000dd10783b */ /* 0x000e620000004200 */
[-C--:B------:R-:W-:Y:S01]  /*bdf0*/  FMUL.FTZ R43, R43, R3.reuse ;  /* 0x000000032b2b7220 */ /* 0x080fe20000410000 */
[----:B------:R-:W-:Y:S01]  /*be00*/  MUFU.EX2 R191, R191 ;  /* 0x000000bf00bf7308 */ /* 0x000fe20000000800 */
[-C--:B------:R-:W-:Y:S02]  /*be10*/  FMUL.FTZ R52, R52, R174.reuse ;  /* 0x000000ae34347220 */ /* 0x080fe40000410000 */
[----:B------:R-:W-:Y:S02]  /*be20*/  FMUL.FTZ R53, R53, R174 ;  /* 0x000000ae35357220 */ /* 0x000fe40000410000 */
[----:B------:R-:W-:Y:S01]  /*be30*/  HMMA.16816.F32.BF16 R140, R4, R10, R140 ;  /* 0x0000000a048c723c */ /* 0x000fe2000004188c */
[----:B------:R-:W2:Y:S01]  /*be40*/  LDSM.16.MT88.4 R8, [R222+0x12000] ;  /* 0x01200000de08783b */ /* 0x000ea20000004200 */
[-C--:B------:R-:W-:Y:S01]  /*be50*/  FMUL.FTZ R54, R54, R3.reuse ;  /* 0x0000000336367220 */ /* 0x080fe20000410000 */
[----:B------:R-:W-:Y:S01]  /*be60*/  MUFU.EX2 R195, R195 ;  /* 0x000000c300c37308 */ /* 0x000fe20000000800 */
[----:B------:R-:W-:-:S02]  /*be70*/  FMUL.FTZ R55, R55, R3 ;  /* 0x0000000337377220 */ /* 0x000fc40000410000 */
[-C--:B------:R-:W-:Y:S02]  /*be80*/  FMUL.FTZ R56, R56, R174.reuse ;  /* 0x000000ae38387220 */ /* 0x080fe40000410000 */
[-C--:B------:R-:W-:Y:S01]  /*be90*/  FMUL.FTZ R57, R57, R174.reuse ;  /* 0x000000ae39397220 */ /* 0x080fe20000410000 */
[C---:B-----5:R-:W-:Y:S01]  /*bea0*/  HMMA.16816.F32.BF16 R36, R4.reuse, R12, R36 ;  /* 0x0000000c0424723c */ /* 0x060fe20000041824 */
[-C--:B------:R-:W-:Y:S01]  /*beb0*/  FMUL.FTZ R58, R58, R3.reuse ;  /* 0x000000033a3a7220 */ /* 0x080fe20000410000 */
[----:B------:R-:W-:Y:S01]  /*bec0*/  MUFU.EX2 R196, R196 ;  /* 0x000000c400c47308 */ /* 0x000fe20000000800 */
[-C--:B------:R-:W-:Y:S02]  /*bed0*/  FMUL.FTZ R59, R59, R3.reuse ;  /* 0x000000033b3b7220 */ /* 0x080fe40000410000 */
[-C--:B------:R-:W-:Y:S02]  /*bee0*/  FMUL.FTZ R44, R44, R174.reuse ;  /* 0x000000ae2c2c7220 */ /* 0x080fe40000410000 */
[----:B------:R-:W-:Y:S01]  /*bef0*/  FMUL.FTZ R45, R45, R174 ;  /* 0x000000ae2d2d7220 */ /* 0x000fe20000410000 */
[----:B------:R-:W-:Y:S01]  /*bf00*/  HMMA.16816.F32.BF16 R40, R4, R14, R40 ;  /* 0x0000000e0428723c */ /* 0x000fe20000041828 */
[----:B------:R-:W5:Y:S01]  /*bf10*/  LDSM.16.MT88.4 R12, [R220+0x12000] ;  /* 0x01200000dc0c783b */ /* 0x000f620000004200 */
[-C--:B------:R-:W-:Y:S01]  /*bf20*/  FMUL.FTZ R46, R46, R3.reuse ;  /* 0x000000032e2e7220 */ /* 0x080fe20000410000 */
[----:B------:R-:W2:Y:S01]  /*bf30*/  MUFU.EX2 R194, R194 ;  /* 0x000000c200c27308 */ /* 0x000ea20000000800 */
[----:B------:R-:W-:-:S02]  /*bf40*/  FMUL.FTZ R47, R47, R3 ;  /* 0x000000032f2f7220 */ /* 0x000fc40000410000 */
[-C--:B------:R-:W-:Y:S02]  /*bf50*/  FMUL.FTZ R48, R48, R174.reuse ;  /* 0x000000ae30307220 */ /* 0x080fe40000410000 */
[-C--:B------:R-:W-:Y:S02]  /*bf60*/  FMUL.FTZ R49, R49, R174.reuse ;  /* 0x000000ae31317220 */ /* 0x080fe40000410000 */
[-C--:B------:R-:W-:Y:S01]  /*bf70*/  FMUL.FTZ R50, R50, R3.reuse ;  /* 0x0000000332327220 */ /* 0x080fe20000410000 */
[----:B------:R-:W2:Y:S01]  /*bf80*/  MUFU.EX2 R197, R197 ;  /* 0x000000c500c57308 */ /* 0x000ea20000000800 */
[----:B------:R-:W-:Y:S02]  /*bf90*/  FMUL.FTZ R51, R51, R3 ;  /* 0x0000000333337220 */ /* 0x000fe40000410000 */
[-C--:B------:R-:W-:Y:S01]  /*bfa0*/  FMUL.FTZ R60, R60, R174.reuse ;  /* 0x000000ae3c3c7220 */ /* 0x080fe20000410000 */
[----:B-1----:R-:W-:Y:S01]  /*bfb0*/  HMMA.16816.F32.BF16 R52, R4, R16, R52 ;  /* 0x000000100434723c */ /* 0x002fe20000041834 */
[----:B------:R-:W-:-:S02]  /*bfc0*/  FMUL.FTZ R61, R61, R174 ;  /* 0x000000ae3d3d7220 */ /* 0x000fc40000410000 */
[-C--:B------:R-:W-:Y:S01]  /*bfd0*/  FMUL.FTZ R62, R62, R3.reuse ;  /* 0x000000033e3e7220 */ /* 0x080fe20000410000 */
[----:B------:R-:W-:Y:S01]  /*bfe0*/  MUFU.EX2 R193, R193 ;  /* 0x000000c100c17308 */ /* 0x000fe20000000800 */
[-C--:B------:R-:W-:Y:S02]  /*bff0*/  FMUL.FTZ R63, R63, R3.reuse ;  /* 0x000000033f3f7220 */ /* 0x080fe40000410000 */
[-C--:B------:R-:W-:Y:S01]  /*c000*/  FMUL.FTZ R64, R64, R174.reuse ;  /* 0x000000ae40407220 */ /* 0x080fe20000410000 */
[----:B------:R-:W-:Y:S01]  /*c010*/  HMMA.16816.F32.BF16 R56, R4, R18, R56 ;  /* 0x000000120438723c */ /* 0x000fe20000041838 */
[----:B------:R-:W1:Y:S01]  /*c020*/  LDSM.16.MT88.4 R16, [R222+0x14000] ;  /* 0x01400000de10783b */ /* 0x000e620000004200 */
[----:B------:R-:W-:Y:S02]  /*c030*/  FMUL.FTZ R65, R65, R174 ;  /* 0x000000ae41417220 */ /* 0x000fe40000410000 */
[-C--:B------:R-:W-:Y:S01]  /*c040*/  FMUL.FTZ R66, R66, R3.reuse ;  /* 0x0000000342427220 */ /* 0x080fe20000410000 */
[----:B------:R-:W1:Y:S01]  /*c050*/  MUFU.EX2 R192, R192 ;  /* 0x000000c000c07308 */ /* 0x000e620000000800 */
[----:B------:R-:W-:-:S02]  /*c060*/  FMUL.FTZ R67, R67, R3 ;  /* 0x0000000343437220 */ /* 0x000fc40000410000 */
[C---:B--2---:R-:W-:Y:S01]  /*c070*/  HMMA.16816.F32.BF16 R44, R4.reuse, R8, R44 ;  /* 0x00000008042c723c */ /* 0x044fe2000004182c */
[-C--:B------:R-:W-:Y:S02]  /*c080*/  FMUL.FTZ R76, R76, R174.reuse ;  /* 0x000000ae4c4c7220 */ /* 0x080fe40000410000 */
[-C--:B------:R-:W-:Y:S02]  /*c090*/  FMUL.FTZ R77, R77, R174.reuse ;  /* 0x000000ae4d4d7220 */ /* 0x080fe40000410000 */
[-C--:B------:R-:W-:Y:S01]  /*c0a0*/  FMUL.FTZ R78, R78, R3.reuse ;  /* 0x000000034e4e7220 */ /* 0x080fe20000410000 */
[----:B------:R-:W2:Y:S01]  /*c0b0*/  MUFU.EX2 R198, R198 ;  /* 0x000000c600c67308 */ /* 0x000ea20000000800 */
[----:B------:R-:W-:Y:S01]  /*c0c0*/  FMUL.FTZ R79, R79, R3 ;  /* 0x000000034f4f7220 */ /* 0x000fe20000410000 */
[----:B------:R-:W-:Y:S01]  /*c0d0*/  HMMA.16816.F32.BF16 R48, R4, R10, R48 ;  /* 0x0000000a0430723c */ /* 0x000fe20000041830 */
[----:B------:R-:W2:Y:S01]  /*c0e0*/  LDSM.16.MT88.4 R8, [R224+0x14000] ;  /* 0x01400000e008783b */ /* 0x000ea20000004200 */
[----:B------:R-:W-:-:S02]  /*c0f0*/  FMUL.FTZ R80, R80, R174 ;  /* 0x000000ae50507220 */ /* 0x000fc40000410000 */
[-C--:B------:R-:W-:Y:S02]  /*c100*/  FMUL.FTZ R81, R81, R174.reuse ;  /* 0x000000ae51517220 */ /* 0x080fe40000410000 */
[-C--:B------:R-:W-:Y:S01]  /*c110*/  FMUL.FTZ R82, R82, R3.reuse ;  /* 0x0000000352527220 */ /* 0x080fe20000410000 */
[----:B------:R-:W-:Y:S01]  /*c120*/  MUFU.EX2 R199, R199 ;  /* 0x000000c700c77308 */ /* 0x000fe20000000800 */
[-C--:B------:R-:W-:Y:S01]  /*c130*/  FMUL.FTZ R83, R83, R3.reuse ;  /* 0x0000000353537220 */ /* 0x080fe20000410000 */
[C---:B-----5:R-:W-:Y:S01]  /*c140*/  HMMA.16816.F32.BF16 R60, R4.reuse, R12, R60 ;  /* 0x0000000c043c723c */ /* 0x060fe2000004183c */
[-C--:B------:R-:W-:Y:S02]  /*c150*/  FMUL.FTZ R68, R68, R174.reuse ;  /* 0x000000ae44447220 */ /* 0x080fe40000410000 */
[-C--:B------:R-:W-:Y:S02]  /*c160*/  FMUL.FTZ R69, R69, R174.reuse ;  /* 0x000000ae45457220 */ /* 0x080fe40000410000 */
[-C--:B------:R-:W-:Y:S01]  /*c170*/  FMUL.FTZ R70, R70, R3.reuse ;  /* 0x0000000346467220 */ /* 0x080fe20000410000 */
[----:B------:R-:W-:Y:S01]  /*c180*/  MUFU.EX2 R200, R200 ;  /* 0x000000c800c87308 */ /* 0x000fe20000000800 */
[----:B------:R-:W-:Y:S01]  /*c190*/  FMUL.FTZ R71, R71, R3 ;  /* 0x0000000347477220 */ /* 0x000fe20000410000 */
[----:B------:R-:W-:Y:S01]  /*c1a0*/  HMMA.16816.F32.BF16 R64, R4, R14, R64 ;  /* 0x0000000e0440723c */ /* 0x000fe20000041840 */
[----:B------:R-:W5:Y:S01]  /*c1b0*/  LDSM.16.MT88.4 R12, [R221+0x14000] ;  /* 0x01400000dd0c783b */ /* 0x000f620000004200 */
[----:B------:R-:W-:-:S02]  /*c1c0*/  FMUL.FTZ R72, R72, R174 ;  /* 0x000000ae48487220 */ /* 0x000fc40000410000 */
[-C--:B------:R-:W-:Y:S02]  /*c1d0*/  FMUL.FTZ R73, R73, R174.reuse ;  /* 0x000000ae49497220 */ /* 0x080fe40000410000 */
[-C--:B------:R-:W-:Y:S01]  /*c1e0*/  FMUL.FTZ R74, R74, R3.reuse ;  /* 0x000000034a4a7220 */ /* 0x080fe20000410000 */
[----:B------:R-:W-:Y:S01]  /*c1f0*/  MUFU.EX2 R180, R180 ;  /* 0x000000b400b47308 */ /* 0x000fe20000000800 */
[C---:B-1----:R-:W-:Y:S01]  /*c200*/  HMMA.16816.F32.BF16 R76, R4.reuse, R16, R76 ;  /* 0x00000010044c723c */ /* 0x042fe2000004184c */
[-C--:B------:R-:W-:Y:S02]  /*c210*/  FMUL.FTZ R75, R75, R3.reuse ;  /* 0x000000034b4b7220 */ /* 0x080fe40000410000 */
[-C--:B------:R-:W-:Y:S02]  /*c220*/  FMUL.FTZ R84, R84, R174.reuse ;  /* 0x000000ae54547220 */ /* 0x080fe40000410000 */
[-C--:B------:R-:W-:Y:S02]  /*c230*/  FMUL.FTZ R85, R85, R174.reuse ;  /* 0x000000ae55557220 */ /* 0x080fe40000410000 */
[-C--:B------:R-:W-:Y:S01]  /*c240*/  FMUL.FTZ R86, R86, R3.reuse ;  /* 0x0000000356567220 */ /* 0x080fe20000410000 */
[----:B------:R-:W-:Y:S01]  /*c250*/  HMMA.16816.F32.BF16 R80, R4, R18, R80 ;  /* 0x000000120450723c */ /* 0x000fe20000041850 */
[----:B------:R-:W1:Y:S01]  /*c260*/  LDSM.16.MT88.4 R16, [R224+0x16000] ;  /* 0x01600000e010783b */ /* 0x000e620000004200 */
[----:B------:R-:W-:Y:S01]  /*c270*/  FMUL.FTZ R87, R87, R3 ;  /* 0x0000000357577220 */ /* 0x000fe20000410000 */
[----:B------:R-:W1:Y:S01]  /*c280*/  MUFU.EX2 R179, R179 ;  /* 0x000000b300b37308 */ /* 0x000e620000000800 */
[----:B------:R-:W-:-:S02]  /*c290*/  FMUL.FTZ R88, R88, R174 ;  /* 0x000000ae58587220 */ /* 0x000fc40000410000 */
[-C--:B------:R-:W-:Y:S02]  /*c2a0*/  FMUL.FTZ R89, R89, R174.reuse ;  /* 0x000000ae59597220 */ /* 0x080fe40000410000 */
[C---:B--2---:R-:W-:Y:S01]  /*c2b0*/  HMMA.16816.F32.BF16 R68, R4.reuse, R8, R68 ;  /* 0x000000080444723c */ /* 0x044fe20000041844 */
[-C--:B------:R-:W-:Y:S02]  /*c2c0*/  FMUL.FTZ R90, R90, R3.reuse ;  /* 0x000000035a5a7220 */ /* 0x080fe40000410000 */
[-C--:B------:R-:W-:Y:S01]  /*c2d0*/  FMUL.FTZ R91, R91, R3.reuse ;  /* 0x000000035b5b7220 */ /* 0x080fe20000410000 */
[----:B------:R-:W2:Y:S01]  /*c2e0*/  MUFU.EX2 R177, R177 ;  /* 0x000000b100b17308 */ /* 0x000ea20000000800 */
[-C--:B------:R-:W-:Y:S02]  /*c2f0*/  FMUL.FTZ R100, R100, R174.reuse ;  /* 0x000000ae64647220 */ /* 0x080fe40000410000 */
[----:B------:R-:W-:Y:S01]  /*c300*/  FMUL.FTZ R101, R101, R174 ;  /* 0x000000ae65657220 */ /* 0x000fe20000410000 */
[----:B------:R-:W-:Y:S01]  /*c310*/  HMMA.16816.F32.BF16 R72, R4, R10, R72 ;  /* 0x0000000a0448723c */ /* 0x000fe20000041848 */
[----:B------:R-:W2:Y:S01]  /*c320*/  LDSM.16.MT88.4 R8, [R220+0x14000] ;  /* 0x01400000dc08783b */ /* 0x000ea20000004200 */
[----:B------:R-:W-:-:S02]  /*c330*/  FMUL.FTZ R102, R102, R3 ;  /* 0x0000000366667220 */ /* 0x000fc40000410000 */
[-C--:B------:R-:W-:Y:S01]  /*c340*/  FMUL.FTZ R103, R103, R3.reuse ;  /* 0x0000000367677220 */ /* 0x080fe20000410000 */
[----:B------:R-:W1:Y:S01]  /*c350*/  MUFU.EX2 R176, R176 ;  /* 0x000000b000b07308 */ /* 0x000e620000000800 */
[-C--:B------:R-:W-:Y:S02]  /*c360*/  FMUL.FTZ R104, R104, R174.reuse ;  /* 0x000000ae68687220 */ /* 0x080fe40000410000 */
[-C--:B------:R-:W-:Y:S01]  /*c370*/  FMUL.FTZ R105, R105, R174.reuse ;  /* 0x000000ae69697220 */ /* 0x080fe20000410000 */
[----:B-----5:R-:W-:Y:S01]  /*c380*/  HMMA.16816.F32.BF16 R84, R4, R12, R84 ;  /* 0x0000000c0454723c */ /* 0x020fe20000041854 */
[-C--:B------:R-:W-:Y:S02]  /*c390*/  FMUL.FTZ R106, R106, R3.reuse ;  /* 0x000000036a6a7220 */ /* 0x080fe40000410000 */
[----:B------:R-:W-:Y:S01]  /*c3a0*/  FMUL.FTZ R107, R107, R3 ;  /* 0x000000036b6b7220 */ /* 0x000fe20000410000 */
[----:B------:R-:W5:Y:S01]  /*c3b0*/  MUFU.EX2 R175, R175 ;  /* 0x000000af00af7308 */ /* 0x000f620000000800 */
[----:B------:R-:W-:-:S02]  /*c3c0*/  FMUL.FTZ R92, R92, R174 ;  /* 0x000000ae5c5c7220 */ /* 0x000fc40000410000 */
[-C--:B------:R-:W-:Y:S01]  /*c3d0*/  FMUL.FTZ R93, R93, R174.reuse ;  /* 0x000000ae5d5d7220 */ /* 0x080fe20000410000 */
[C---:B------:R-:W-:Y:S01]  /*c3e0*/  HMMA.16816.F32.BF16 R88, R4.reuse, R14, R88 ;  /* 0x0000000e0458723c */ /* 0x040fe20000041858 */
[----:B------:R-:W3:Y:S01]  /*c3f0*/  LDSM.16.MT88.4 R12, [R222+0x16000] ;  /* 0x01600000de0c783b */ /* 0x000ee20000004200 */
[-C--:B------:R-:W-:Y:S02]  /*c400*/  FMUL.FTZ R94, R94, R3.reuse ;  /* 0x000000035e5e7220 */ /* 0x080fe40000410000 */
[----:B------:R-:W-:Y:S02]  /*c410*/  FMUL.FTZ R95, R95, R3 ;  /* 0x000000035f5f7220 */ /* 0x000fe40000410000 */
[-C--:B------:R-:W-:Y:S02]  /*c420*/  FMUL.FTZ R96, R96, R174.reuse ;  /* 0x000000ae60607220 */ /* 0x080fe40000410000 */
[----:B-1----:R-:W-:Y:S01]  /*c430*/  HMMA.16816.F32.BF16 R100, R4, R16, R100 ;  /* 0x000000100464723c */ /* 0x002fe20000041864 */
[----:B------:R-:W-:-:S02]  /*c440*/  FMUL.FTZ R97, R97, R174 ;  /* 0x000000ae61617220 */ /* 0x000fc40000410000 */
[-C--:B------:R-:W-:Y:S02]  /*c450*/  FMUL.FTZ R98, R98, R3.reuse ;  /* 0x0000000362627220 */ /* 0x080fe40000410000 */
[-C--:B------:R-:W-:Y:S02]  /*c460*/  FMUL.FTZ R99, R99, R3.reuse ;  /* 0x0000000363637220 */ /* 0x080fe40000410000 */
[-C--:B------:R-:W-:Y:S01]  /*c470*/  FMUL.FTZ R108, R108, R174.reuse ;  /* 0x000000ae6c6c7220 */ /* 0x080fe20000410000 */
[----:B------:R-:W-:Y:S01]  /*c480*/  HMMA.16816.F32.BF16 R104, R4, R18, R104 ;  /* 0x000000120468723c */ /* 0x000fe20000041868 */
[----:B------:R-:W1:Y:S01]  /*c490*/  LDSM.16.MT88.4 R16, [R220+0x16000] ;  /* 0x01600000dc10783b */ /* 0x000e620000004200 */
[----:B------:R-:W-:Y:S02]  /*c4a0*/  FMUL.FTZ R109, R109, R174 ;  /* 0x000000ae6d6d7220 */ /* 0x000fe40000410000 */
[-C--:B------:R-:W-:Y:S02]  /*c4b0*/  FMUL.FTZ R110, R110, R3.reuse ;  /* 0x000000036e6e7220 */ /* 0x080fe40000410000 */
[----:B------:R-:W-:-:S02]  /*c4c0*/  FMUL.FTZ R111, R111, R3 ;  /* 0x000000036f6f7220 */ /* 0x000fc40000410000 */
[C---:B--2---:R-:W-:Y:S01]  /*c4d0*/  HMMA.16816.F32.BF16 R92, R4.reuse, R8, R92 ;  /* 0x00000008045c723c */ /* 0x044fe2000004185c */
[-C--:B------:R-:W-:Y:S02]  /*c4e0*/  FMUL.FTZ R112, R112, R174.reuse ;  /* 0x000000ae70707220 */ /* 0x080fe40000410000 */
[-C--:B------:R-:W-:Y:S02]  /*c4f0*/  FMUL.FTZ R113, R113, R174.reuse ;  /* 0x000000ae71717220 */ /* 0x080fe40000410000 */
[-C--:B------:R-:W-:Y:S02]  /*c500*/  FMUL.FTZ R114, R114, R3.reuse ;  /* 0x0000000372727220 */ /* 0x080fe40000410000 */
[----:B------:R-:W-:Y:S01]  /*c510*/  FMUL.FTZ R115, R115, R3 ;  /* 0x0000000373737220 */ /* 0x000fe20000410000 */
[----:B------:R-:W-:Y:S01]  /*c520*/  HMMA.16816.F32.BF16 R96, R4, R10, R96 ;  /* 0x0000000a0460723c */ /* 0x000fe20000041860 */
[----:B------:R-:W2:Y:S01]  /*c530*/  LDSM.16.MT88.4 R8, [R221+0x16000] ;  /* 0x01600000dd08783b */ /* 0x000ea20000004200 */
[----:B------:R-:W-:-:S02]  /*c540*/  FMUL.FTZ R124, R124, R174 ;  /* 0x000000ae7c7c7220 */ /* 0x000fc40000410000 */
[-C--:B------:R-:W-:Y:S02]  /*c550*/  FMUL.FTZ R125, R125, R174.reuse ;  /* 0x000000ae7d7d7220 */ /* 0x080fe40000410000 */
[-C--:B------:R-:W-:Y:S02]  /*c560*/  FMUL.FTZ R126, R126, R3.reuse ;  /* 0x000000037e7e7220 */ /* 0x080fe40000410000 */
[-C--:B------:R-:W-:Y:S01]  /*c570*/  FMUL.FTZ R127, R127, R3.reuse ;  /* 0x000000037f7f7220 */ /* 0x080fe20000410000 */
[----:B---3--:R-:W-:Y:S01]  /*c580*/  HMMA.16816.F32.BF16 R108, R4, R12, R108 ;  /* 0x0000000c046c723c */ /* 0x008fe2000004186c */
[-C--:B------:R-:W-:Y:S02]  /*c590*/  FMUL.FTZ R128, R128, R174.reuse ;  /* 0x000000ae80807220 */ /* 0x080fe40000410000 */
[----:B------:R-:W-:Y:S02]  /*c5a0*/  FMUL.FTZ R129, R129, R174 ;  /* 0x000000ae81817220 */ /* 0x000fe40000410000 */
        /* <DEDUP_REMOVED lines=14> */
[-C--:B------:R-:W-:Y:S02]  /*c690*/  FMUL.FTZ R123, R123, R3.reuse ;  /* 0x000000037b7b7220 */ /* 0x080fe40000410000 */
[----:B------:R-:W-:Y:S02]  /*c6a0*/  FFMA.FTZ R171, R247, R174, R171 ;  /* 0x000000aef7ab7223 */ /* 0x000fe400000100ab */
[----:B------:R-:W-:-:S02]  /*c6b0*/  FFMA.FTZ R3, R246, R3, R165 ;  /* 0x00000003f6037223 */ /* 0x000fc400000100a5 */
[C---:B--2---:R-:W-:Y:S01]  /*c6c0*/  HMMA.16816.F32.BF16 R116, R4.reuse, R8, R116 ;  /* 0x000000080474723c */ /* 0x044fe20000041874 */
[----:B------:R-:W-:Y:S02]  /*c6d0*/  FADD.FTZ R170, R170, R171 ;  /* 0x000000abaaaa7221 */ /* 0x000fe40000010000 */
[----:B------:R-:W-:Y:S01]  /*c6e0*/  FADD.FTZ R2, R2, R3 ;  /* 0x0000000302027221 */ /* 0x000fe20000010000 */
[----:B------:R-:W-:Y:S01]  /*c6f0*/  MOV R3, R172 ;  /* 0x000000ac00037202 */ /* 0x000fe20000000f00 */
[----:B------:R-:W-:Y:S02]  /*c700*/  FADD.FTZ R170, R169, R170 ;  /* 0x000000aaa9aa7221 */ /* 0x000fe40000010000 */
[----:B------:R-:W-:Y:S01]  /*c710*/  FADD.FTZ R2, R0, R2 ;  /* 0x0000000200027221 */ /* 0x000fe20000010000 */
[----:B------:R-:W-:Y:S01]  /*c720*/  HMMA.16816.F32.BF16 R120, R4, R10, R120 ;  /* 0x0000000a0478723c */ /* 0x000fe20000041878 */
[----:B------:R-:W2:Y:S01]  /*c730*/  LDSM.16.MT88.4 R8, [R224+0x10800] ;  /* 0x01080000e008783b */ /* 0x000ea20000004200 */
[----:B------:R-:W-:-:S02]  /*c740*/  FADD.FTZ R168, R168, R170 ;  /* 0x000000aaa8a87221 */ /* 0x000fc40000010000 */
[----:B------:R-:W-:Y:S02]  /*c750*/  FADD.FTZ R164, R164, R2 ;  /* 0x00000002a4a47221 */ /* 0x000fe40000010000 */
[----:B------:R-:W-:Y:S01]  /*c760*/  FADD.FTZ R168, R183, R168 ;  /* 0x000000a8b7a87221 */ /* 0x000fe20000010000 */
[----:B------:R-:W-:Y:S01]  /*c770*/  F2FP.BF16.PACK_AB R4, R182, R183 ;  /* 0x000000b7b604723e */ /* 0x000fe200000010ff */
[----:B----4-:R-:W-:Y:S01]  /*c780*/  FADD.FTZ R164, R186, R164 ;  /* 0x000000a4baa47221 */ /* 0x010fe20000010000 */
[----:B------:R-:W-:Y:S01]  /*c790*/  F2FP.BF16.PACK_AB R5, R188, R186 ;  /* 0x000000babc05723e */ /* 0x000fe200000010ff */
[----:B------:R-:W-:Y:S01]  /*c7a0*/  FADD.FTZ R182, R182, R168 ;  /* 0x000000a8b6b67221 */ /* 0x000fe20000010000 */
[----:B------:R-:W-:Y:S01]  /*c7b0*/  F2FP.BF16.PACK_AB R6, R185, R184 ;  /* 0x000000b8b906723e */ /* 0x000fe200000010ff */
[----:B------:R-:W-:Y:S01]  /*c7c0*/  FADD.FTZ R188, R188, R164 ;  /* 0x000000a4bcbc7221 */ /* 0x000fe20000010000 */
[----:B------:R-:W-:Y:S01]  /*c7d0*/  F2FP.BF16.PACK_AB R7, R189, R187 ;  /* 0x000000bbbd07723e */ /* 0x000fe200000010ff */
[----:B------:R-:W-:Y:S01]  /*c7e0*/  FADD.FTZ R182, R184, R182 ;  /* 0x000000b6b8b67221 */ /* 0x000fe20000010000 */
[----:B------:R-:W-:Y:S01]  /*c7f0*/  MOV R164, R173 ;  /* 0x000000ad00a47202 */ /* 0x000fe20000000f00 */
[----:B------:R-:W-:-:S02]  /*c800*/  FADD.FTZ R188, R187, R188 ;  /* 0x000000bcbbbc7221 */ /* 0x000fc40000010000 */
[----:B------:R-:W-:Y:S02]  /*c810*/  FADD.FTZ R185, R185, R182 ;  /* 0x000000b6b9b97221 */ /* 0x000fe40000010000 */
[----:B---3--:R-:W-:Y:S01]  /*c820*/  HMMA.16816.F32.BF16 R144, R4, R12, R144 ;  /* 0x0000000c0490723c */ /* 0x008fe20000041890 */
[----:B------:R-:W-:Y:S02]  /*c830*/  FADD.FTZ R189, R189, R188 ;  /* 0x000000bcbdbd7221 */ /* 0x000fe40000010000 */
[----:B------:R-:W-:Y:S02]  /*c840*/  FADD.FTZ R185, R190, R185 ;  /* 0x000000b9beb97221 */ /* 0x000fe40000010000 */
[----:B------:R-:W-:-:S03]  /*c850*/  FADD.FTZ R189, R194, R189 ;  /* 0x000000bdc2bd7221 */ /* 0x000fc60000010000 */
        /* <DEDUP_REMOVED lines=23> */
[C---:B--2---:R-:W-:Y:S08]  /*c9d0*/  HMMA.16816.F32.BF16 R52, R4.reuse, R8, R52 ;  /* 0x000000080434723c */ /* 0x044ff00000041834 */
[C---:B------:R-:W-:Y:S01]  /*c9e0*/  HMMA.16816.F32.BF16 R56, R4.reuse, R10, R56 ;  /* 0x0000000a0438723c */ /* 0x040fe20000041838 */
[----:B------:R-:W2:Y:S07]  /*c9f0*/  LDSM.16.MT88.4 R8, [R220+0x14800] ;  /* 0x01480000dc08783b */ /* 0x000eae0000004200 */
[C---:B----4-:R-:W-:Y:S08]  /*ca00*/  HMMA.16816.F32.BF16 R84, R4.reuse, R20, R84 ;  /* 0x000000140454723c */ /* 0x050ff00000041854 */
[C---:B------:R-:W-:Y:S01]  /*ca10*/  HMMA.16816.F32.BF16 R88, R4.reuse, R22, R88 ;  /* 0x000000160458723c */ /* 0x040fe20000041858 */
[----:B------:R-:W4:Y:S07]  /*ca20*/  LDSM.16.MT88.4 R20, [R220+0x16800] ;  /* 0x01680000dc14783b */ /* 0x000f2e0000004200 */
[C---:B---3--:R-:W-:Y:S08]  /*ca30*/  HMMA.16816.F32.BF16 R100, R4.reuse, R12, R100 ;  /* 0x0000000c0464723c */ /* 0x048ff00000041864 */
[C---:B------:R-:W-:Y:S01]  /*ca40*/  HMMA.16816.F32.BF16 R104, R4.reuse, R14, R104 ;  /* 0x0000000e0468723c */ /* 0x040fe20000041868 */
[----:B------:R-:W-:Y:S07]  /*ca50*/  LDSM.16.MT88.4 R12, [R221+0x11000] ;  /* 0x01100000dd0c783b */ /* 0x000fee0000004200 */
[C---:B-1----:R-:W-:Y:S08]  /*ca60*/  HMMA.16816.F32.BF16 R108, R4.reuse, R16, R108 ;  /* 0x00000010046c723c */ /* 0x042ff0000004186c */
        /* <DEDUP_REMOVED lines=9> */
[C---:B------:R-:W-:Y:S01]  /*cb00*/  HMMA.16816.F32.BF16 R120, R4.reuse, R30, R120 ;  /* 0x0000001e0478723c */ /* 0x040fe20000041878 */
[----:B------:R-:W-:Y:S07]  /*cb10*/  LDSM.16.MT88.4 R28, [R220+0x13000] ;  /* 0x01300000dc1c783b */ /* 0x000fee0000004200 */
[C---:B----4-:R-:W-:Y:S08]  /*cb20*/  HMMA.16816.F32.BF16 R124, R4.reuse, R20, R124 ;  /* 0x00000014047c723c */ /* 0x050ff0000004187c */
[----:B------:R-:W-:Y:S01]  /*cb30*/  HMMA.16816.F32.BF16 R128, R4, R22, R128 ;  /* 0x000000160480723c */ /* 0x000fe20000041880 */
[----:B------:R-:W-:Y:S06]  /*cb40*/  LDSM.16.MT88.4 R20, [R224+0x13000] ;  /* 0x01300000e014783b */ /* 0x000fec0000004200 */
[C---:B------:R-:W-:Y:S01]  /*cb50*/  F2FP.BF16.PACK_AB R4, R191.reuse, R190 ;  /* 0x000000bebf04723e */ /* 0x040fe200000010ff */
[----:B------:R-:W-:Y:S01]  /*cb60*/  FADD.FTZ R191, R191, R185 ;  /* 0x000000b9bfbf7221 */ /* 0x000fe20000010000 */
[C---:B------:R-:W-:Y:S01]  /*cb70*/  F2FP.BF16.PACK_AB R5, R197.reuse, R194 ;  /* 0x000000c2c505723e */ /* 0x040fe200000010ff */
[----:B------:R-:W-:Y:S01]  /*cb80*/  FADD.FTZ R197, R197, R189 ;  /* 0x000000bdc5c57221 */ /* 0x000fe20000010000 */
[----:B------:R-:W-:Y:S01]  /*cb90*/  F2FP.BF16.PACK_AB R6, R196, R195 ;  /* 0x000000c3c406723e */ /* 0x000fe200000010ff */
[----:B------:R-:W-:Y:S01]  /*cba0*/  FADD.FTZ R191, R195, R191 ;  /* 0x000000bfc3bf7221 */ /* 0x000fe20000010000 */
[----:B------:R-:W-:Y:S01]  /*cbb0*/  F2FP.BF16.PACK_AB R7, R192, R193 ;  /* 0x000000c1c007723e */ /* 0x000fe200000010ff */
[----:B------:R-:W-:-:S02]  /*cbc0*/  FADD.FTZ R197, R193, R197 ;  /* 0x000000c5c1c57221 */ /* 0x000fc40000010000 */
[----:B------:R-:W-:Y:S02]  /*cbd0*/  FADD.FTZ R196, R196, R191 ;  /* 0x000000bfc4c47221 */ /* 0x000fe40000010000 */
[----:B------:R-:W-:Y:S02]  /*cbe0*/  FADD.FTZ R192, R192, R197 ;  /* 0x000000c5c0c07221 */ /* 0x000fe40000010000 */
[C---:B-1----:R-:W-:Y:S01]  /*cbf0*/  HMMA.16816.F32.BF16 R160, R4.reuse, R16, R160 ;  /* 0x0000001004a0723c */ /* 0x042fe200000418a0 */
[----:B------:R-:W-:Y:S02]  /*cc00*/  FADD.FTZ R196, R198, R196 ;  /* 0x000000c4c6c47221 */ /* 0x000fe40000010000 */
[----:B------:R-:W-:Y:S02]  /*cc10*/  FADD.FTZ R192, R179, R192 ;  /* 0x000000c0b3c07221 */ /* 0x000fe40000010000 */
[----:B------:R-:W-:Y:S02]  /*cc20*/  FADD.FTZ R196, R199, R196 ;  /* 0x000000c4c7c47221 */ /* 0x000fe40000010000 */
[----:B------:R-:W-:Y:S01]  /*cc30*/  FADD.FTZ R192, R177, R192 ;  /* 0x000000c0b1c07221 */ /* 0x000fe20000010000 */
[----:B------:R-:W-:Y:S01]  /*cc40*/  HMMA.16816.F32.BF16 R156, R4, R18, R156 ;  /* 0x00000012049c723c */ /* 0x000fe2000004189c */
[----:B------:R-:W1:Y:S01]  /*cc50*/  LDSM.16.MT88.4 R16, [R222+0x13000] ;  /* 0x01300000de10783b */ /* 0x000e620000004200 */
[----:B------:R-:W-:-:S02]  /*cc60*/  FADD.FTZ R196, R200, R196 ;  /* 0x000000c4c8c47221 */ /* 0x000fc40000010000 */
[----:B------:R-:W-:Y:S02]  /*cc70*/  FADD.FTZ R192, R176, R192 ;  /* 0x000000c0b0c07221 */ /* 0x000fe40000010000 */
[----:B------:R-:W-:Y:S02]  /*cc80*/  FADD.FTZ R247, R180, R196 ;  /* 0x000000c4b4f77221 */ /* 0x000fe40000010000 */
[----:B------:R-:W-:Y:S01]  /*cc90*/  HMMA.16816.F32.BF16 R144, R4, R12, R144 ;  /* 0x0000000c0490723c */ /* 0x000fe20000041890 */
[----:B-----5:R-:W-:-:S07]  /*cca0*/  FADD.FTZ R246, R175, R192 ;  /* 0x000000c0aff67221 */ /* 0x020fce0000010000 */
        /* <DEDUP_REMOVED lines=16> */
[----:B------:R-:W5:Y:S07]  /*cdb0*/  LDSM.16.MT88.4 R20, [R220+0x15000] ;  /* 0x01500000dc14783b */ /* 0x000f6e0000004200 */
[C---:B---3--:R-:W-:Y:S08]  /*cdc0*/  HMMA.16816.F32.BF16 R52, R4.reuse, R24, R52 ;  /* 0x000000180434723c */ /* 0x048ff00000041834 */
[C---:B------:R-:W-:Y:S01]  /*cdd0*/  HMMA.16816.F32.BF16 R56, R4.reuse, R26, R56 ;  /* 0x0000001a0438723c */ /* 0x040fe20000041838 */
[----:B------:R-:W-:Y:S07]  /*cde0*/  LDSM.16.MT88.4 R24, [R222+0x17000] ;  /* 0x01700000de18783b */ /* 0x000fee0000004200 */
[C---:B------:R-:W-:Y:S08]  /*cdf0*/  HMMA.16816.F32.BF16 R60, R4.reuse, R28, R60 ;  /* 0x0000001c043c723c */ /* 0x040ff0000004183c */
        /* <DEDUP_REMOVED lines=13> */
[----:B------:R-:W-:Y:S07]  /*ced0*/  LDSM.16.MT88.4 R20, [R222+0x13800] ;  /* 0x01380000de14783b */ /* 0x000fee0000004200 */
[C---:B---3--:R-:W-:Y:S08]  /*cee0*/  HMMA.16816.F32.BF16 R100, R4.reuse, R28, R100 ;  /* 0x0000001c0464723c */ /* 0x048ff00000041864 */
[C---:B------:R-:W-:Y:S01]  /*cef0*/  HMMA.16816.F32.BF16 R104, R4.reuse, R30, R104 ;  /* 0x0000001e0468723c */ /* 0x040fe20000041868 */
[----:B------:R-:W3:Y:S07]  /*cf00*/  LDSM.16.MT88.4 R28, [R220+0x11800] ;  /* 0x01180000dc1c783b */ /* 0x000eee0000004200 */
[C---:B------:R-:W-:Y:S08]  /*cf10*/  HMMA.16816.F32.BF16 R108, R4.reuse, R24, R108 ;  /* 0x00000018046c723c */ /* 0x040ff0000004186c */
[C---:B------:R-:W-:Y:S01]  /*cf20*/  HMMA.16816.F32.BF16 R112, R4.reuse, R26, R112 ;  /* 0x0000001a0470723c */ /* 0x040fe20000041870 */
[----:B------:R-:W5:Y:S07]  /*cf30*/  LDSM.16.MT88.4 R24, [R224+0x13800] ;  /* 0x01380000e018783b */ /* 0x000f6e0000004200 */
[C---:B------:R-:W-:Y:S08]  /*cf40*/  HMMA.16816.F32.BF16 R116, R4.reuse, R32, R116 ;  /* 0x000000200474723c */ /* 0x040ff00000041874 */
[----:B------:R-:W-:Y:S01]  /*cf50*/  HMMA.16816.F32.BF16 R120, R4, R34, R120 ;  /* 0x000000220478723c */ /* 0x000fe20000041878 */
[----:B------:R-:W-:Y:S06]  /*cf60*/  LDSM.16.MT88.4 R32, [R221+0x11800] ;  /* 0x01180000dd20783b */ /* 0x000fec0000004200 */
[----:B------:R-:W-:-:S02]  /*cf70*/  F2FP.BF16.PACK_AB R4, R199, R198 ;  /* 0x000000c6c704723e */ /* 0x000fc400000010ff */
[----:B------:R-:W-:Y:S02]  /*cf80*/  F2FP.BF16.PACK_AB R5, R177, R179 ;  /* 0x000000b3b105723e */ /* 0x000fe400000010ff */
[----:B------:R-:W-:Y:S02]  /*cf90*/  F2FP.BF16.PACK_AB R6, R180, R200 ;  /* 0x000000c8b406723e */ /* 0x000fe400000010ff */
[----:B------:R-:W-:-:S07]  /*cfa0*/  F2FP.BF16.PACK_AB R7, R175, R176 ;  /* 0x000000b0af07723e */ /* 0x000fce00000010ff */
        /* <DEDUP_REMOVED lines=9> */
[C---:B---3--:R-:W-:Y:S08]  /*d040*/  HMMA.16816.F32.BF16 R136, R4.reuse, R28, R136 ;  /* 0x0000001c0488723c */ /* 0x048ff00000041888 */
[C---:B------:R-:W-:Y:S01]  /*d050*/  HMMA.16816.F32.BF16 R132, R4.reuse, R30, R132 ;  /* 0x0000001e0484723c */ /* 0x040fe20000041884 */
[----:B------:R-:W-:Y:S07]  /*d060*/  LDSM.16.MT88.4 R28, [R221+0x15800] ;  /* 0x01580000dd1c783b */ /* 0x000fee0000004200 */
[C---:B-----5:R-:W-:Y:S08]  /*d070*/  HMMA.16816.F32.BF16 R36, R4.reuse, R24, R36 ;  /* 0x000000180424723c */ /* 0x060ff00000041824 */
[C---:B------:R-:W-:Y:S01]  /*d080*/  HMMA.16816.F32.BF16 R40, R4.reuse, R26, R40 ;  /* 0x0000001a0428723c */ /* 0x040fe20000041828 */
[----:B------:R-:W3:Y:S07]  /*d090*/  LDSM.16.MT88.4 R24, [R222+0x15800] ;  /* 0x01580000de18783b */ /* 0x000eee0000004200 */
        /* <DEDUP_REMOVED lines=13> */
[C---:B------:R-:W-:Y:S08]  /*d170*/  HMMA.16816.F32.BF16 R140, R4.reuse, R34, R140 ;  /* 0x00000022048c723c */ /* 0x040ff0000004188c */
[C---:B---3--:R-:W-:Y:S08]  /*d180*/  HMMA.16816.F32.BF16 R76, R4.reuse, R24, R76 ;  /* 0x00000018044c723c */ /* 0x048ff0000004184c */
[C---:B------:R-:W-:Y:S08]  /*d190*/  HMMA.16816.F32.BF16 R80, R4.reuse, R26, R80 ;  /* 0x0000001a0450723c */ /* 0x040ff00000041850 */
[C---:B------:R-:W-:Y:S08]  /*d1a0*/  HMMA.16816.F32.BF16 R84, R4.reuse, R28, R84 ;  /* 0x0000001c0454723c */ /* 0x040ff00000041854 */
[C---:B------:R-:W-:Y:S08]  /*d1b0*/  HMMA.16816.F32.BF16 R88, R4.reuse, R30, R88 ;  /* 0x0000001e0458723c */ /* 0x040ff00000041858 */
[C---:B-----5:R-:W-:Y:S08]  /*d1c0*/  HMMA.16816.F32.BF16 R92, R4.reuse, R20, R92 ;  /* 0x00000014045c723c */ /* 0x060ff0000004185c */
[C---:B------:R-:W-:Y:S08]  /*d1d0*/  HMMA.16816.F32.BF16 R96, R4.reuse, R22, R96 ;  /* 0x000000160460723c */ /* 0x040ff00000041860 */
[C---:B--2---:R-:W-:Y:S08]  /*d1e0*/  HMMA.16816.F32.BF16 R108, R4.reuse, R8, R108 ;  /* 0x00000008046c723c */ /* 0x044ff0000004186c */
[C---:B------:R-:W-:Y:S08]  /*d1f0*/  HMMA.16816.F32.BF16 R112, R4.reuse, R10, R112 ;  /* 0x0000000a0470723c */ /* 0x040ff00000041870 */
[C---:B-1----:R-:W-:Y:S08]  /*d200*/  HMMA.16816.F32.BF16 R116, R4.reuse, R16, R116 ;  /* 0x000000100474723c */ /* 0x042ff00000041874 */
[C---:B------:R-:W-:Y:S08]  /*d210*/  HMMA.16816.F32.BF16 R120, R4.reuse, R18, R120 ;  /* 0x000000120478723c */ /* 0x040ff00000041878 */
[C---:B----4-:R-:W-:Y:S08]  /*d220*/  HMMA.16816.F32.BF16 R124, R4.reuse, R12, R124 ;  /* 0x0000000c047c723c */ /* 0x050ff0000004187c */
[----:B------:R-:W-:Y:S11]  /*d230*/  HMMA.16816.F32.BF16 R128, R4, R14, R128 ;  /* 0x0000000e0480723c */ /* 0x000ff60000041880 */
[----:B------:R-:W-:Y:S08]  /*d240*/  @!UPT UIADD3 URZ, URZ, URZ, URZ ;  /* 0x0000003f3f3ff290 */ /* 0x000ff0000fffe03f */
.L_x_2307:
[----:B------:R-:W-:Y:S05]  /*d250*/  @!P6 BRA `(.L_x_2315) ;  /* 0x00004e600000e947 */ /* 0x000fea0003800000 */
[----:B------:R-:W-:Y:S01]  /*d260*/  IABS R2, c[0x0][0x2d0] ;  /* 0x0000b40000027a13 */ /* 0x000fe20000000000 */
[----:B------:R-:W-:Y:S01]  /*d270*/  ULEA UR4, -UR6, URZ, 0x6 ;  /* 0x0000003f06047291 */ /* 0x000fe2000f8e313f */
[----:B------:R-:W-:Y:S01]  /*d280*/  IABS R0, c[0x0][0x2d0] ;  /* 0x0000b40000007a13 */ /* 0x000fe20000000000 */
[----:B------:R-:W-:Y:S01]  /*d290*/  ULEA UR19, -UR8, URZ, 0x6 ;  /* 0x0000003f08137291 */ /* 0x000fe2000f8e313f */
        /* <DEDUP_REMOVED lines=8> */
[----:B------:R-:W-:Y:S01]  /*d320*/  IMAD.U32 R242, RZ, RZ, UR5 ;  /* 0x00000005fff27e24 */ /* 0x000fe2000f8e00ff */
[----:B------:R-:W-:Y:S02]  /*d330*/  UISETP.NE.AND UP1, UPT, URZ, UR11, UPT ;  /* 0x0000000b3f00728c */ /* 0x000fe4000bf25270 */
[----:B------:R-:W-:-:S02]  /*d340*/  ULOP3.LUT UR16, URZ, UR11, URZ, 0x33, !UPT ;  /* 0x0000000b3f107292 */ /* 0x000fc4000f8e333f */
[----:B------:R-:W-:Y:S02]  /*d350*/  USHF.R.S32.HI UR12, URZ, 0x1f, UR19 ;  /* 0x0000001f3f0c7899 */ /* 0x000fe40008011413 */
        /* <DEDUP_REMOVED lines=11> */
[----:B-1----:R1:W3:Y:S08]  /*d410*/  R2UR UR9, R2 ;  /* 0x00000000020973c2 */ /* 0x0022f000000e0000 */
[----:B--2---:R2:W4:Y:S01]  /*d420*/  R2UR UR7, R0 ;  /* 0x00000000000773c2 */ /* 0x00452200000e0000 */
[----:B-1----:R-:W-:Y:S01]  /*d430*/  IMAD.MOV.U32 R2, RZ, RZ, R164 ;  /* 0x000000ffff027224 */ /* 0x002fe200078e00a4 */
[----:B---3--:R-:W-:-:S04]  /*d440*/  UIADD3 UR36, URZ, -UR9, URZ ;  /* 0x800000093f247290 */ /* 0x008fc8000fffe03f */
[----:B------:R-:W-:Y:S01]  /*d450*/  UIMAD UR36, UR36, UR18, URZ ;  /* 0x00000012242472a4 */ /* 0x000fe2000f8e023f */
[----:B--2---:R-:W-:Y:S01]  /*d460*/  IMAD.MOV.U32 R0, RZ, RZ, R3 ;  /* 0x000000ffff007224 */ /* 0x004fe200078e0003 */
[----:B----4-:R-:W-:Y:S02]  /*d470*/  UIADD3 UR22, URZ, -UR7, URZ ;  /* 0x800000073f167290 */ /* 0x010fe4000fffe03f */
[----:B------:R-:W-:Y:S02]  /*d480*/  UIMAD.WIDE.U32 UR36, UR9, UR36, UR8 ;  /* 0x00000024092472a5 */ /* 0x000fe4000f8e0008 */
[----:B------:R-:W-:Y:S02]  /*d490*/  UIMAD UR22, UR22, UR14, URZ ;  /* 0x0000000e161672a4 */ /* 0x000fe4000f8e023f */
[----:B------:R-:W-:Y:S02]  /*d4a0*/  ULDC.64 UR8, c[0x0][0x1a0] ;  /* 0x0000680000087ab9 */ /* 0x000fe40000000a00 */
[----:B------:R-:W-:-:S02]  /*d4b0*/  UIMAD.WIDE.U32 UR22, UR7, UR22, UR6 ;  /* 0x00000016071672a5 */ /* 0x000fc4000f8e0006 */
[----:B------:R-:W-:Y:S02]  /*d4c0*/  UMOV UR17, UR37 ;  /* 0x0000002500117c82 */ /* 0x000fe40008000000 */
[----:B------:R-:W-:-:S03]  /*d4d0*/  ULDC.64 UR6, c[0x0][0x198] ;  /* 0x0000660000067ab9 */ /* 0x000fc60000000a00 */
[----:B------:R-:W-:Y:S02]  /*d4e0*/  UMOV UR15, UR23 ;  /* 0x00000017000f7c82 */ /* 0x000fe40008000000 */
.L_x_2319:
[----:B------:R-:W-:Y:S01]  /*d4f0*/  UIADD3 UR29, UR29, -0x1, URZ ;  /* 0xffffffff1d1d7890 */ /* 0x000fe2000fffe03f */
[----:B------:R-:W-:Y:S04]  /*d500*/  DEPBAR.LE SB0, 0x0 ;  /* 0x000080000000791a */ /* 0x000fe80000000000 */
[----:B------:R-:W-:Y:S01]  /*d510*/  BAR.SYNC.DEFER_BLOCKING 0x0 ;  /* 0x0000000000007b1d */ /* 0x000fe20000010000 */
[----:B------:R-:W-:Y:S01]  /*d520*/  PLOP3.LUT P0, PT, PT, PT, UP6, 0x40, 0x0 ;  /* 0x000000000000781c */ /* 0x000fe20003f0e868 */
[----:B------:R-:W-:Y:S01]  /*d530*/  IMAD.MOV.U32 R7, RZ, RZ, R243 ;  /* 0x000000ffff077224 */ /* 0x000fe200078e00f3 */
[----:B------:R-:W-:Y:S03]  /*d540*/  MOV R3, R242 ;  /* 0x000000f200037202 */ /* 0x000fe60000000f00 */
[----:B------:R-:W-:Y:S02]  /*d550*/  UMOV UR23, UR4 ;  /* 0x0000000400177c82 */ /* 0x000fe40008000000 */
[----:B------:R-:W-:Y:S06]  /*d560*/  UMOV UR22, UR5 ;  /* 0x0000000500167c82 */ /* 0x000fec0008000000 */
[----:B------:R-:W-:-:S05]  /*d570*/  @P0 BRA `(.L_x_2316) ;  /* 0x0000046000000947 */ /* 0x000fca0003800000 */
        /* <DEDUP_REMOVED lines=13> */
[----:B------:R-:W-:Y:S02]  /*d650*/  UIADD3 UR23, -UR39, URZ, URZ ;  /* 0x0000003f27177290 */ /* 0x000fe4000fffe13f */
[----:B------:R-:W-:Y:S02]  /*d660*/  UIADD3 UR36, -UR41, URZ, URZ ;  /* 0x0000003f29247290 */ /* 0x000fe4000fffe13f */
[----:B------:R-:W-:Y:S02]  /*d670*/  UIMAD UR31, UR18, UR23, UR31 ;  /* 0x00000017121f72a4 */ /* 0x000fe4000f8e021f */
[----:B------:R-:W-:Y:S02]  /*d680*/  UIMAD UR37, UR18, UR36, UR37 ;  /* 0x00000024122572a4 */ /* 0x000fe4000f8e0225 */
[----:B------:R-:W-:Y:S02]  /*d690*/  UISETP.GT.U32.AND UP2, UPT, UR18, UR31, UPT ;  /* 0x0000001f1200728c */ /* 0x000fe4000bf44070 */
[----:B------:R-:W-:Y:S09]  /*d6a0*/  UISETP.GT.U32.AND UP3, UPT, UR18, UR37, UPT ;  /* 0x000000251200728c */ /* 0x000ff2000bf64070 */
[----:B------:R-:W-:Y:S02]  /*d6b0*/  @!UP2 UIADD3 UR31, UR31, -UR18, URZ ;  /* 0x800000121f1fa290 */ /* 0x000fe4000fffe03f */
[----:B------:R-:W-:Y:S02]  /*d6c0*/  @!UP3 UIADD3 UR37, UR37, -UR18, URZ ;  /* 0x800000122525b290 */ /* 0x000fe4000fffe03f */
[----:B------:R-:W-:Y:S02]  /*d6d0*/  UISETP.GE.U32.AND UP4, UPT, UR31, UR18, UPT ;  /* 0x000000121f00728c */ /* 0x000fe4000bf86070 */
[----:B------:R-:W-:Y:S02]  /*d6e0*/  UISETP.GE.U32.AND UP5, UPT, UR37, UR18, UPT ;  /* 0x000000122500728c */ /* 0x000fe4000bfa6070 */
[----:B------:R-:W-:Y:S02]  /*d6f0*/  @!UP3 UIADD3 UR41, UR41, 0x1, URZ ;  /* 0x000000012929b890 */ /* 0x000fe4000fffe03f */
[----:B------:R-:W-:Y:S02]  /*d700*/  UISETP.GE.AND UP3, UPT, UR38, URZ, UPT ;  /* 0x0000003f2600728c */ /* 0x000fe4000bf66270 */
[----:B------:R-:W-:Y:S02]  /*d710*/  @!UP2 UIADD3 UR39, UR39, 0x1, URZ ;  /* 0x000000012727a890 */ /* 0x000fe4000fffe03f */
[----:B------:R-:W-:Y:S02]  /*d720*/  UISETP.GE.AND UP2, UPT, UR22, URZ, UPT ;  /* 0x0000003f1600728c */ /* 0x000fe4000bf46270 */
[----:B------:R-:W-:Y:S02]  /*d730*/  @UP4 UIADD3 UR39, UR39, 0x1, URZ ;  /* 0x0000000127274890 */ /* 0x000fe4000fffe03f */
[----:B------:R-:W-:Y:S04]  /*d740*/  @UP5 UIADD3 UR41, UR41, 0x1, URZ ;  /* 0x0000000129295890 */ /* 0x000fe8000fffe03f */
[----:B------:R-:W-:Y:S03]  /*d750*/  @!UP3 UIADD3 UR41, -UR41, URZ, URZ ;  /* 0x0000003f2929b290 */ /* 0x000fe6000fffe13f */
[----:B------:R-:W-:Y:S02]  /*d760*/  @!UP2 UIADD3 UR39, -UR39, URZ, URZ ;  /* 0x0000003f2727a290 */ /* 0x000fe4000fffe13f */
[----:B------:R-:W-:Y:S02]  /*d770*/  USEL UR41, UR16, UR41, !UP1 ;  /* 0x0000002910297287 */ /* 0x000fe4000c800000 */
[----:B------:R-:W-:Y:S04]  /*d780*/  USEL UR39, UR16, UR39, !UP1 ;  /* 0x0000002710277287 */ /* 0x000fe8000c800000 */
[----:B------:R-:W-:Y:S01]  /*d790*/  IMAD.U32 R4, RZ, RZ, UR41 ;  /* 0x00000029ff047e24 */ /* 0x000fe2000f8e00ff */
[----:B------:R-:W-:Y:S01]  /*d7a0*/  MOV R3, UR41 ;  /* 0x0000002900037c02 */ /* 0x000fe20008000f00 */
[----:B------:R-:W-:Y:S01]  /*d7b0*/  IMAD.U32 R5, RZ, RZ, UR39 ;  /* 0x00000027ff057e24 */ /* 0x000fe2000f8e00ff */
[----:B------:R-:W-:Y:S02]  /*d7c0*/  MOV R6, UR39 ;  /* 0x0000002700067c02 */ /* 0x000fe40008000f00 */
[----:B------:R-:W-:Y:S02]  /*d7d0*/  LEA R4, P0, R4, UR32, 0x2 ;  /* 0x0000002004047c11 */ /* 0x000fe4000f8010ff */
[----:B------:R-:W-:Y:S02]  /*d7e0*/  LEA R6, P1, R6, UR32, 0x2 ;  /* 0x0000002006067c11 */ /* 0x000fe4000f8210ff */
[----:B------:R-:W1:Y:S02]  /*d7f0*/  R2UR UR22, R4 ;  /* 0x00000000041673c2 */ /* 0x000e6400000e0000 */
[----:B------:R-:W-:Y:S02]  /*d800*/  LEA.HI.X.SX32 R7, R5, UR33, 0x2, P1 ;  /* 0x0000002105077c11 */ /* 0x000fe400088f16ff */
[----:B------:R-:W-:Y:S04]  /*d810*/  LEA.HI.X.SX32 R5, R3, UR33, 0x2, P0 ;  /* 0x0000002103057c11 */ /* 0x000fe800080f16ff */
        /* <DEDUP_REMOVED lines=13> */
[----:B------:R1:W2:Y:S01]  /*d8f0*/  LDG.E R3, [R4.64] ;  /* 0x0000002204037981 */ /* 0x0002a2000c1e1900 */
[----:B------:R-:W-:Y:S03]  /*d900*/  UIMAD UR22, UR23, UR8, UR22 ;  /* 0x00000008171672a4 */ /* 0x000fe6000f8e0216 */
[----:B------:R-:W-:Y:S02]  /*d910*/  UMOV UR23, UR8 ;  /* 0x0000000800177c82 */ /* 0x000fe40008000000 */
[----:B------:R-:W-:Y:S01]  /*d920*/  UIADD3 UR22, UR37, UR22, URZ ;  /* 0x0000001625167290 */ /* 0x000fe2000fffe03f */
[----:B-1----:R-:W-:Y:S01]  /*d930*/  IMAD.U32 R5, RZ, RZ, UR37 ;  /* 0x00000025ff057e24 */ /* 0x002fe2000f8e00ff */
[----:B------:R-:W-:Y:S04]  /*d940*/  MOV R4, UR36 ;  /* 0x0000002400047c02 */ /* 0x000fe80008000f00 */
        /* <DEDUP_REMOVED lines=9> */
.L_x_2316:
[----:B------:R-:W-:Y:S01]  /*d9e0*/  ISETP.GE.AND P6, PT, R236, c[0x0][0x220], PT ;  /* 0x00008800ec007a0c */ /* 0x000fe20003fc6270 */
[----:B------:R-:W-:Y:S01]  /*d9f0*/  UISETP.GT.AND UP2, UPT, UR29, UR21, UPT ;  /* 0x000000151d00728c */ /* 0x000fe2000bf44270 */
[----:B------:R-:W-:Y:S02]  /*da00*/  ISETP.GE.AND P5, PT, R233, c[0x0][0x220], PT ;  /* 0x00008800e9007a0c */ /* 0x000fe40003fa6270 */
[CC--:B------:R-:W-:Y:S02]  /*da10*/  LEA R248, P0, R7.reuse, R167.reuse, 0x1 ;  /* 0x000000a707f87211 */ /* 0x0c0fe400078008ff */
[----:B------:R-:W-:Y:S02]  /*da20*/  ISETP.GE.AND P4, PT, R232, c[0x0][0x220], PT ;  /* 0x00008800e8007a0c */ /* 0x000fe40003f86270 */
[-C--:B------:R-:W-:Y:S02]  /*da30*/  LEA.HI.X R249, R7, R166.reuse, R3, 0x1, P0 ;  /* 0x000000a607f97211 */ /* 0x080fe400000f0c03 */
[----:B------:R-:W-:Y:S02]  /*da40*/  ISETP.GE.AND P3, PT, R231, c[0x0][0x220], PT ;  /* 0x00008800e7007a0c */ /* 0x000fe40003f66270 */
[----:B------:R-:W-:Y:S01]  /*da50*/  IADD3 R6, P1, R7, UR27, RZ ;  /* 0x0000001b07067c10 */ /* 0x000fe2000ff3e0ff */
[----:B------:R-:W-:Y:S03]  /*da60*/  @P6 STS.128 [R235+0x10000], RZ ;  /* 0x010000ffeb006388 */ /* 0x000fe60000000c00 */
[----:B------:R-:W-:Y:S01]  /*da70*/  IADD3.X R5, R3, UR26, RZ, P1, !PT ;  /* 0x0000001a03057c10 */ /* 0x000fe20008ffe4ff */
[----:B------:R-:W-:Y:S01]  /*da80*/  @!PT LDS RZ, [RZ] ;  /* 0x00000000fffff984 */ /* 0x000fe20000000800 */
[----:B------:R-:W-:Y:S01]  /*da90*/  @!PT LDS RZ, [RZ] ;  /* 0x00000000fffff984 */ /* 0x000fe20000000800 */
[----:B------:R-:W-:Y:S01]  /*daa0*/  @!PT LDS RZ, [RZ] ;  /* 0x00000000fffff984 */ /* 0x000fe20000000800 */
[----:B------:R1:W-:Y:S01]  /*dab0*/  @!P6 LDGSTS.E.BYPASS.LTC128B.128 [R235+0x10000], [R248.64] ;  /* 0x10000000f8ebefae */ /* 0x0003e2000b901d62 */
[CC--:B------:R-:W-:Y:S02]  /*dac0*/  @!P6 LEA R16, P1, R6.reuse, R167.reuse, 0x1 ;  /* 0x000000a70610e211 */ /* 0x0c0fe400078208ff */
[CC--:B------:R-:W-:Y:S01]  /*dad0*/  @!P5 LEA R12, P0, R6.reuse, R167.reuse, 0x1 ;  /* 0x000000a7060cd211 */ /* 0x0c0fe200078008ff */
[----:B------:R-:W-:Y:S01]  /*dae0*/  @P5 STS.128 [R235+0x12000], RZ ;  /* 0x012000ffeb005388 */ /* 0x000fe20000000c00 */
[CCC-:B------:R-:W-:Y:S02]  /*daf0*/  @!P6 LEA.HI.X R17, R6.reuse, R166.reuse, R5.reuse, 0x1, P1 ;  /* 0x000000a60611e211 */ /* 0x1c0fe400008f0c05 */
[CCC-:B------:R-:W-:Y:S01]  /*db00*/  @!P5 LEA.HI.X R13, R6.reuse, R166.reuse, R5.reuse, 0x1, P0 ;  /* 0x000000a6060dd211 */ /* 0x1c0fe200000f0c05 */
[----:B------:R-:W-:Y:S01]  /*db10*/  @!PT LDS RZ, [RZ] ;  /* 0x00000000fffff984 */ /* 0x000fe20000000800 */
[----:B------:R-:W-:Y:S01]  /*db20*/  @!PT LDS RZ, [RZ] ;  /* 0x00000000fffff984 */ /* 0x000fe20000000800 */
[----:B------:R-:W-:Y:S01]  /*db30*/  @!PT LDS RZ, [RZ] ;  /* 0x00000000fffff984 */ /* 0x000fe20000000800 */
[----:B------:R1:W-:Y:S01]  /*db40*/  @!P5 LDGSTS.E.BYPASS.LTC128B.128 [R235+0x12000], [R248.64+0x80] ;  /* 0x12000080f8ebdfae */ /* 0x0003e2000b901d62 */
[C---:B------:R-:W-:Y:S02]  /*db50*/  IADD3 R4, P2, R6.reuse, UR27, RZ ;  /* 0x0000001b06047c10 */ /* 0x040fe4000ff5e0ff */
[CC--:B------:R-:W-:Y:S01]  /*db60*/  @!P3 LEA R8, P1, R6.reuse, R167.reuse, 0x1 ;  /* 0x000000a70608b211 */ /* 0x0c0fe200078208ff */
        /* <DEDUP_REMOVED lines=8> */
[-C--:B------:R-:W-:Y:S01]  /*dbf0*/  @!P4 LEA.HI.X R11, R6, R166.reuse, R5, 0x1, P2 ;  /* 0x000000a6060bc211 */ /* 0x080fe200010f0c05 */
        /* <DEDUP_REMOVED lines=11> */
[CC--:B------:R-:W-:Y:S01]  /*dcb0*/  @!P3 LEA R6, P0, R4.reuse, R167.reuse, 0x1 ;  /* 0x000000a70406b211 */ /* 0x0c0fe200078008ff */
[----:B------:R-:W-:Y:S01]  /*dcc0*/  @!PT LDS RZ, [RZ] ;  /* 0x00000000fffff984 */ /* 0x000fe20000000800 */
[----:B------:R-:W-:Y:S01]  /*dcd0*/  @!PT LDS RZ, [RZ] ;  /* 0x00000000fffff984 */ /* 0x000fe20000000800 */
[----:B------:R-:W-:Y:S01]  /*dce0*/  @!PT LDS RZ, [RZ] ;  /* 0x00000000fffff984 */ /* 0x000fe20000000800 */
[----:B------:R2:W-:Y:S01]  /*dcf0*/  @!P6 LDGSTS.E.BYPASS.LTC128B.128 [R235+0x10800], [R16.64] ;  /* 0x1080000010ebefae */ /* 0x0005e2000b901d62 */
[CCC-:B------:R-:W-:Y:S02]  /*dd00*/  @!P4 LEA.HI.X R19, R4.reuse, R166.reuse, R3.reuse, 0x1, P1 ;  /* 0x000000a60413c211 */ /* 0x1c0fe400008f0c03 */
[CC--:B------:R-:W-:Y:S01]  /*dd10*/  @!P3 LEA.HI.X R7, R4.reuse, R166.reuse, R3, 0x1, P0 ;  /* 0x000000a60407b211 */ /* 0x0c0fe200000f0c03 */
[----:B------:R-:W-:Y:S01]  /*dd20*/  @P5 STS.128 [R235+0x12800], RZ ;  /* 0x012800ffeb005388 */ /* 0x000fe20000000c00 */
[----:B------:R-:W-:Y:S03]  /*dd30*/  IADD3 R5, P2, R4, UR27, RZ ;  /* 0x0000001b04057c10 */ /* 0x000fe6000ff5e0ff */
[----:B------:R-:W-:Y:S01]  /*dd40*/  @!PT LDS RZ, [RZ] ;  /* 0x00000000fffff984 */ /* 0x000fe20000000800 */
[----:B------:R-:W-:Y:S01]  /*dd50*/  @!PT LDS RZ, [RZ] ;  /* 0x00000000fffff984 */ /* 0x000fe20000000800 */
[----:B------:R-:W-:Y:S01]  /*dd60*/  @!PT LDS RZ, [RZ] ;  /* 0x00000000fffff984 */ /* 0x000fe20000000800 */
[----:B------:R3:W-:Y:S01]  /*dd70*/  @!P5 LDGSTS.E.BYPASS.LTC128B.128 [R235+0x12800], [R12.64+0x80] ;  /* 0x128000800cebdfae */ /* 0x0007e2000b901d62 */
[-C--:B------:R-:W-:Y:S02]  /*dd80*/  @!P6 LEA R26, P0, R5, R167.reuse, 0x1 ;  /* 0x000000a7051ae211 */ /* 0x080fe400078008ff */
[----:B------:R-:W-:Y:S01]  /*dd90*/  IADD3.X R3, R3, UR26, RZ, P2, !PT ;  /* 0x0000001a03037c10 */ /* 0x000fe200097fe4ff */
[----:B------:R-:W-:Y:S01]  /*dda0*/  @P4 STS.128 [R235+0x14800], RZ ;  /* 0x014800ffeb004388 */ /* 0x000fe20000000c00 */
[CC--:B------:R-:W-:Y:S02]  /*ddb0*/  @!P5 LEA R24, P2, R5.reuse, R167.reuse, 0x1 ;  /* 0x000000a70518d211 */ /* 0x0c0fe400078408ff */
[CCC-:B------:R-:W-:Y:S01]  /*ddc0*/  @!P6 LEA.HI.X R27, R5.reuse, R166.reuse, R3.reuse, 0x1, P0 ;  /* 0x000000a6051be211 */ /* 0x1c0fe200000f0c03 */
[----:B------:R-:W-:Y:S01]  /*ddd0*/  @!PT LDS RZ, [RZ] ;  /* 0x00000000fffff984 */ /* 0x000fe20000000800 */
[----:B------:R-:W-:Y:S01]  /*dde0*/  @!PT LDS RZ, [RZ] ;  /* 0x00000000fffff984 */ /* 0x000fe20000000800 */
[----:B------:R-:W-:Y:S01]  /*ddf0*/  @!PT LDS RZ, [RZ] ;  /* 0x00000000fffff984 */ /* 0x000fe20000000800 */
[----:B------:R4:W-:Y:S01]  /*de00*/  @!P4 LDGSTS.E.BYPASS.LTC128B.128 [R235+0x14800], [R10.64+0x100] ;  /* 0x148001000aebcfae */ /* 0x0009e2000b901d62 */
[CCC-:B------:R-:W-:Y:S02]  /*de10*/  @!P5 LEA.HI.X R25, R5.reuse, R166.reuse, R3.reuse, 0x1, P2 ;  /* 0x000000a60519d211 */ /* 0x1c0fe400010f0c03 */
[CC--:B------:R-:W-:Y:S01]  /*de20*/  @!P4 LEA R22, P1, R5.reuse, R167.reuse, 0x1 ;  /* 0x000000a70516c211 */ /* 0x0c0fe200078208ff */
[----:B------:R-:W-:Y:S01]  /*de30*/  @P3 STS.128 [R235+0x16800], RZ ;  /* 0x016800ffeb003388 */ /* 0x000fe20000000c00 */
[C---:B------:R-:W-:Y:S02]  /*de40*/  @!P3 LEA R4, P0, R5.reuse, R167, 0x1 ;  /* 0x000000a70504b211 */ /* 0x040fe400078008ff */
[CCC-:B------:R-:W-:Y:S01]  /*de50*/  @!P4 LEA.HI.X R23, R5.reuse, R166.reuse, R3.reuse, 0x1, P1 ;  /* 0x000000a60517c211 */ /* 0x1c0fe200008f0c03 */
[----:B------:R-:W-:Y:S01]  /*de60*/  @!PT LDS RZ, [RZ] ;  /* 0x00000000fffff984 */ /* 0x000fe20000000800 */
[----:B------:R-:W-:Y:S01]  /*de70*/  @!PT LDS RZ, [RZ] ;  /* 0x00000000fffff984 */ /* 0x000fe20000000800 */
[----:B------:R-:W-:Y:S01]  /*de80*/  @!PT LDS RZ, [RZ] ;  /* 0x00000000fffff984 */ /* 0x000fe20000000800 */
[----:B------:R4:W-:Y:S01]  /*de90*/  @!P3 LDGSTS.E.BYPASS.LTC128B.128 [R235+0x16800], [R8.64+0x180] ;  /* 0x1680018008ebbfae */ /* 0x0009e2000b901d62 */
[----:B------:R-:W-:Y:S02]  /*dea0*/  @!P3 LEA.HI.X R5, R5, R166, R3, 0x1, P0 ;  /* 0x000000a60505b211 */ /* 0x000fe400000f0c03 */
[----:B------:R-:W-:Y:S01]  /*deb0*/  PLOP3.LUT P0, PT, PT, PT, UP2, 0x80, 0x0 ;  /* 0x000000000000781c */ /* 0x000fe20003f0f028 */
        /* <DEDUP_REMOVED lines=41> */
[----:B----4-:R-:W3:Y:S04]  /*e150*/  LDSM.16.M88.4 R8, [R229+0x8000] ;  /* 0x00800000e508783b */ /* 0x010ee80000000200 */
[----:B--2---:R-:W2:Y:S04]  /*e160*/  LDSM.16.M88.4 R16, [R229+0x8800] ;  /* 0x00880000e510783b */ /* 0x004ea80000000200 */
[----:B-1----:R-:W5:Y:S04]  /*e170*/  LDSM.16.M88.4 R24, [R229+0x9000] ;  /* 0x00900000e518783b */ /* 0x002f680000000200 */
[----:B------:R-:W0:Y:S04]  /*e180*/  LDGDEPBAR ;  /* 0x00000000000079af */ /* 0x000e280000000000 */
[----:B------:R-:W1:Y:S04]  /*e190*/  LDSM.16.M88.4 R164, [R229+0x9800] ;  /* 0x00980000e5a4783b */ /* 0x000e680000000200 */
[----:B------:R-:W-:Y:S04]  /*e1a0*/  LDSM.16.M88.4 R168, [R228] ;  /* 0x00000000e4a8783b */ /* 0x000fe80000000200 */
[----:B------:R-:W4:Y:S04]  /*e1b0*/  LDSM.16.M88.4 R172, [R227] ;  /* 0x00000000e3ac783b */ /* 0x000f280000000200 */
[----:B------:R-:W1:Y:S04]  /*e1c0*/  LDSM.16.M88.4 R176, [R219] ;  /* 0x00000000dbb0783b */ /* 0x000e680000000200 */
[----:B------:R-:W1:Y:S04]  /*e1d0*/  LDSM.16.M88.4 R180, [R218] ;  /* 0x00000000dab4783b */ /* 0x000e680000000200 */
[----:B------:R-:W1:Y:S01]  /*e1e0*/  LDSM.16.M88.4 R184, [R217] ;  /* 0x00000000d9b8783b */ /* 0x000e620000000200 */
[C---:B---3--:R-:W-:Y:S03]  /*e1f0*/  HMMA.16816.F32.BF16 R4, R32.reuse, R8, RZ ;  /* 0x000000082004723c */ /* 0x048fe600000418ff */
[----:B------:R-:W-:Y:S04]  /*e200*/  LDSM.16.M88.4 R188, [R226] ;  /* 0x00000000e2bc783b */ /* 0x000fe80000000200 */
[----:B------:R-:W3:Y:S01]  /*e210*/  LDSM.16.M88.4 R192, [R223+0x8000] ;  /* 0x00800000dfc0783b */ /* 0x000ee20000000200 */
[C---:B------:R-:W-:Y:S03]  /*e220*/  HMMA.16816.F32.BF16 R8, R32.reuse, R10, RZ ;  /* 0x0000000a2008723c */ /* 0x040fe600000418ff */
[----:B------:R-:W3:Y:S04]  /*e230*/  LDSM.16.M88.4 R196, [R223+0x8800] ;  /* 0x00880000dfc4783b */ /* 0x000ee80000000200 */
[----:B------:R-:W-:Y:S01]  /*e240*/  LDSM.16.M88.4 R200, [R223+0x9800] ;  /* 0x00980000dfc8783b */ /* 0x000fe20000000200 */
[C---:B--2---:R-:W-:Y:S08]  /*e250*/  HMMA.16816.F32.BF16 R12, R32.reuse, R16, RZ ;  /* 0x00000010200c723c */ /* 0x044ff000000418ff */
[C---:B------:R-:W-:Y:S08]  /*e260*/  HMMA.16816.F32.BF16 R16, R32.reuse, R18, RZ ;  /* 0x000000122010723c */ /* 0x040ff000000418ff */
[C---:B-----5:R-:W-:Y:S08]  /*e270*/  HMMA.16816.F32.BF16 R20, R32.reuse, R24, RZ ;  /* 0x000000182014723c */ /* 0x060ff000000418ff */
[C---:B------:R-:W-:Y:S08]  /*e280*/  HMMA.16816.F32.BF16 R24, R32.reuse, R26, RZ ;  /* 0x0000001a2018723c */ /* 0x040ff000000418ff */
[C---:B-1----:R-:W-:Y:S08]  /*e290*/  HMMA.16816.F32.BF16 R28, R32.reuse, R164, RZ ;  /* 0x000000a4201c723c */ /* 0x042ff000000418ff */
[----:B------:R-:W-:Y:S01]  /*e2a0*/  HMMA.16816.F32.BF16 R32, R32, R166, RZ ;  /* 0x000000a62020723c */ /* 0x000fe200000418ff */
[----:B------:R-:W1:Y:S07]  /*e2b0*/  LDSM.16.M88.4 R164, [R223+0x9000] ;  /* 0x00900000dfa4783b */ /* 0x000e6e0000000200 */
[C---:B----4-:R-:W-:Y:S08]  /*e2c0*/  HMMA.16816.F32.BF16 R4, R168.reuse, R172, R4 ;  /* 0x000000aca804723c */ /* 0x050ff00000041804 */
[C---:B------:R-:W-:Y:S01]  /*e2d0*/  HMMA.16816.F32.BF16 R8, R168.reuse, R174, R8 ;  /* 0x000000aea808723c */ /* 0x040fe20000041808 */
[----:B------:R-:W-:Y:S07]  /*e2e0*/  LDSM.16.M88.4 R172, [R225] ;  /* 0x00000000e1ac783b */ /* 0x000fee0000000200 */
[C---:B------:R-:W-:Y:S08]  /*e2f0*/  HMMA.16816.F32.BF16 R12, R168.reuse, R176, R12 ;  /* 0x000000b0a80c723c */ /* 0x040ff0000004180c */
[C---:B------:R-:W-:Y:S01]  /*e300*/  HMMA.16816.F32.BF16 R16, R168.reuse, R178, R16 ;  /* 0x000000b2a810723c */ /* 0x040fe20000041810 */
[----:B------:R-:W2:Y:S07]  /*e310*/  LDSM.16.M88.4 R176, [R216] ;  /* 0x00000000d8b0783b */ /* 0x000eae0000000200 */
[C---:B------:R-:W-:Y:S08]  /*e320*/  HMMA.16816.F32.BF16 R20, R168.reuse, R180, R20 ;  /* 0x000000b4a814723c */ /* 0x040ff00000041814 */
[C---:B------:R-:W-:Y:S01]  /*e330*/  HMMA.16816.F32.BF16 R24, R168.reuse, R182, R24 ;  /* 0x000000b6a818723c */ /* 0x040fe20000041818 */
[----:B------:R-:W4:Y:S07]  /*e340*/  LDSM.16.M88.4 R180, [R216+0x800] ;  /* 0x00080000d8b4783b */ /* 0x000f2e0000000200 */
[C---:B------:R-:W-:Y:S08]  /*e350*/  HMMA.16816.F32.BF16 R28, R168.reuse, R184, R28 ;  /* 0x000000b8a81c723c */ /* 0x040ff0000004181c */
[----:B------:R-:W-:Y:S01]  /*e360*/  HMMA.16816.F32.BF16 R32, R168, R186, R32 ;  /* 0x000000baa820723c */ /* 0x000fe20000041820 */
[----:B------:R-:W5:Y:S04]  /*e370*/  LDSM.16.M88.4 R168, [R216+0x1000] ;  /* 0x00100000d8a8783b */ /* 0x000f680000000200 */
[----:B------:R-:W2:Y:S03]  /*e380*/  LDSM.16.M88.4 R184, [R216+0x1800] ;  /* 0x00180000d8b8783b */ /* 0x000ea60000000200 */
[C---:B---3--:R-:W-:Y:S08]  /*e390*/  HMMA.16816.F32.BF16 R4, R188.reuse, R192, R4 ;  /* 0x000000c0bc04723c */ /* 0x048ff00000041804 */
[C---:B------:R-:W-:Y:S01]  /*e3a0*/  HMMA.16816.F32.BF16 R8, R188.reuse, R194, R8 ;  /* 0x000000c2bc08723c */ /* 0x040fe20000041808 */
[----:B------:R-:W-:Y:S07]  /*e3b0*/  LDSM.16.M88.4 R192, [R229+0xa000] ;  /* 0x00a00000e5c0783b */ /* 0x000fee0000000200 */
[C---:B------:R-:W-:Y:S08]  /*e3c0*/  HMMA.16816.F32.BF16 R12, R188.reuse, R196, R12 ;  /* 0x000000c4bc0c723c */ /* 0x040ff0000004180c */
[C---:B------:R-:W-:Y:S01]  /*e3d0*/  HMMA.16816.F32.BF16 R16, R188.reuse, R198, R16 ;  /* 0x000000c6bc10723c */ /* 0x040fe20000041810 */
[----:B------:R-:W-:Y:S07]  /*e3e0*/  LDSM.16.M88.4 R196, [R229+0xa800] ;  /* 0x00a80000e5c4783b */ /* 0x000fee0000000200 */
[C---:B-1----:R-:W-:Y:S08]  /*e3f0*/  HMMA.16816.F32.BF16 R20, R188.reuse, R164, R20 ;  /* 0x000000a4bc14723c */ /* 0x042ff00000041814 */
        /* <DEDUP_REMOVED lines=9> */
[C---:B----4-:R-:W-:Y:S08]  /*e490*/  HMMA.16816.F32.BF16 R12, R172.reuse, R180, R12 ;  /* 0x000000b4ac0c723c */ /* 0x050ff0000004180c */
[C---:B------:R-:W-:Y:S01]  /*e4a0*/  HMMA.16816.F32.BF16 R16, R172.reuse, R182, R16 ;  /* 0x000000b6ac10723c */ /* 0x040fe20000041810 */
[----:B------:R-:W-:Y:S07]  /*e4b0*/  LDSM.16.M88.4 R180, [R214] ;  /* 0x00000000d6b4783b */ /* 0x000fee0000000200 */
[C---:B-----5:R-:W-:Y:S08]  /*e4c0*/  HMMA.16816.F32.BF16 R20, R172.reuse, R168, R20 ;  /* 0x000000a8ac14723c */ /* 0x060ff00000041814 */
[C---:B------:R-:W-:Y:S01]  /*e4d0*/  HMMA.16816.F32.BF16 R24, R172.reuse, R170, R24 ;  /* 0x000000aaac18723c */ /* 0x040fe20000041818 */
[----:B------:R-:W2:Y:S07]  /*e4e0*/  LDSM.16.M88.4 R168, [R228+0x2000] ;  /* 0x00200000e4a8783b */ /* 0x000eae0000000200 */
[C---:B------:R-:W-:Y:S08]  /*e4f0*/  HMMA.16816.F32.BF16 R28, R172.reuse, R184, R28 ;  /* 0x000000b8ac1c723c */ /* 0x040ff0000004181c */
[----:B------:R-:W-:Y:S01]  /*e500*/  HMMA.16816.F32.BF16 R32, R172, R186, R32 ;  /* 0x000000baac20723c */ /* 0x000fe20000041820 */
[----:B------:R-:W4:Y:S04]  /*e510*/  LDSM.16.M88.4 R172, [R213] ;  /* 0x00000000d5ac783b */ /* 0x000f280000000200 */
[----:B------:R-:W5:Y:S03]  /*e520*/  LDSM.16.M88.4 R184, [R212] ;  /* 0x00000000d4b8783b */ /* 0x000f660000000200 */
        /* <DEDUP_REMOVED lines=22> */
[C---:B-----5:R-:W-:Y:S08]  /*e690*/  HMMA.16816.F32.BF16 R28, R168.reuse, R184, R28 ;  /* 0x000000b8a81c723c */ /* 0x060ff0000004181c */
[----:B------:R-:W-:Y:S01]  /*e6a0*/  HMMA.16816.F32.BF16 R32, R168, R186, R32 ;  /* 0x000000baa820723c */ /* 0x000fe20000041820 */
[----:B------:R-:W4:Y:S04]  /*e6b0*/  LDSM.16.M88.4 R168, [R216+0x3000] ;  /* 0x00300000d8a8783b */ /* 0x000f280000000200 */
[----:B------:R-:W5:Y:S03]  /*e6c0*/  LDSM.16.M88.4 R184, [R216+0x3800] ;  /* 0x00380000d8b8783b */ /* 0x000f660000000200 */
        /* <DEDUP_REMOVED lines=22> */
[C---:B-----5:R-:W-:Y:S08]  /*e830*/  HMMA.16816.F32.BF16 R28, R172.reuse, R184, R28 ;  /* 0x000000b8ac1c723c */ /* 0x060ff0000004181c */
        /* <DEDUP_REMOVED lines=81> */
[C---:B-1----:R-:W-:Y:S01]  /*ed50*/  HMMA.16816.F32.BF16 R4, R188.reuse, R192, R4 ;  /* 0x000000c0bc04723c */ /* 0x042fe20000041804 */
[----:B------:R-:W-:Y:S04]  /*ed60*/  DEPBAR.LE SB0, 0x0 ;  /* 0x000080000000791a */ /* 0x000fe80000000000 */
[----:B------:R-:W-:Y:S03]  /*ed70*/  BAR.SYNC.DEFER_BLOCKING 0x0 ;  /* 0x0000000000007b1d */ /* 0x000fe60000010000 */
[C---:B------:R-:W-:Y:S08]  /*ed80*/  HMMA.16816.F32.BF16 R8, R188.reuse, R194, R8 ;  /* 0x000000c2bc08723c */ /* 0x040ff00000041808 */
[C---:B------:R-:W-:Y:S08]  /*ed90*/  HMMA.16816.F32.BF16 R12, R188.reuse, R196, R12 ;  /* 0x000000c4bc0c723c */ /* 0x040ff0000004180c */
[C---:B------:R-:W-:Y:S08]  /*eda0*/  HMMA.16816.F32.BF16 R16, R188.reuse, R198, R16 ;  /* 0x000000c6bc10723c */ /* 0x040ff00000041810 */
[C---:B---3--:R-:W-:Y:S08]  /*edb0*/  HMMA.16816.F32.BF16 R20, R188.reuse, R164, R20 ;  /* 0x000000a4bc14723c */ /* 0x048ff00000041814 */
[C---:B------:R-:W-:Y:S07]  /*edc0*/  HMMA.16816.F32.BF16 R24, R188.reuse, R166, R24 ;  /* 0x000000a6bc18723c */ /* 0x040fee0000041818 */
[----:B------:R-:W-:Y:S01]  /*edd0*/  IMAD.MOV.U32 R167, RZ, RZ, R248 ;  /* 0x000000ffffa77224 */ /* 0x000fe200078e00f8 */
[C---:B------:R-:W-:Y:S04]  /*ede0*/  HMMA.16816.F32.BF16 R28, R188.reuse, R200, R28 ;  /* 0x000000c8bc1c723c */ /* 0x040fe8000004181c */
[----:B------:R-:W-:Y:S04]  /*edf0*/  IMAD.MOV.U32 R166, RZ, RZ, R249 ;  /* 0x000000ffffa67224 */ /* 0x000fe800078e00f9 */
[----:B------:R-:W-:Y:S08]  /*ee00*/  HMMA.16816.F32.BF16 R32, R188, R202, R32 ;  /* 0x000000cabc20723c */ /* 0x000ff00000041820 */
[C---:B--2---:R-:W-:Y:S08]  /*ee10*/  HMMA.16816.F32.BF16 R4, R172.reuse, R176, R4 ;  /* 0x000000b0ac04723c */ /* 0x044ff00000041804 */
[C---:B------:R-:W-:Y:S08]  /*ee20*/  HMMA.16816.F32.BF16 R8, R172.reuse, R178, R8 ;  /* 0x000000b2ac08723c */ /* 0x040ff00000041808 */
[C---:B------:R-:W-:Y:S08]  /*ee30*/  HMMA.16816.F32.BF16 R12, R172.reuse, R180, R12 ;  /* 0x000000b4ac0c723c */ /* 0x040ff0000004180c */
[C---:B------:R-:W-:Y:S08]  /*ee40*/  HMMA.16816.F32.BF16 R16, R172.reuse, R182, R16 ;  /* 0x000000b6ac10723c */ /* 0x040ff00000041810 */
[C---:B----4-:R-:W-:Y:S08]  /*ee50*/  HMMA.16816.F32.BF16 R20, R172.reuse, R168, R20 ;  /* 0x000000a8ac14723c */ /* 0x050ff00000041814 */
[C---:B------:R-:W-:Y:S08]  /*ee60*/  HMMA.16816.F32.BF16 R24, R172.reuse, R170, R24 ;  /* 0x000000aaac18723c */ /* 0x040ff00000041818 */
[C---:B-----5:R-:W-:Y:S08]  /*ee70*/  HMMA.16816.F32.BF16 R28, R172.reuse, R184, R28 ;  /* 0x000000b8ac1c723c */ /* 0x060ff0000004181c */
[----:B------:R-:W-:Y:S01]  /*ee80*/  HMMA.16816.F32.BF16 R32, R172, R186, R32 ;  /* 0x000000baac20723c */ /* 0x000fe20000041820 */
[----:B------:R-:W-:-:S07]  /*ee90*/  @!P0 BRA `(.L_x_2317) ;  /* 0x00000c0000008947 */ /* 0x000fce0003800000 */
[----:B------:R-:W-:Y:S01]  /*eea0*/  ULDC.64 UR8, c[0x0][0x198] ;  /* 0x0000660000087ab9 */ /* 0x000fe20000000a00 */
[----:B------:R-:W-:Y:S01]  /*eeb0*/  PLOP3.LUT P0, PT, PT, PT, UP6, 0x40, 0x0 ;  /* 0x000000000000781c */ /* 0x000fe20003f0e868 */
[----:B------:R-:W-:Y:S01]  /*eec0*/  IMAD.U32 R169, RZ, RZ, UR19 ;  /* 0x00000013ffa97e24 */ /* 0x000fe2000f8e00ff */
[----:B------:R-:W-:Y:S11]  /*eed0*/  MOV R3, UR12 ;  /* 0x0000000c00037c02 */ /* 0x000ff60008000f00 */
[----:B------:R-:W-:-:S05]  /*eee0*/  @P0 BRA `(.L_x_2318) ;  /* 0x0000046000000947 */ /* 0x000fca0003800000 */
        /* <DEDUP_REMOVED lines=10> */
[----:B-1----:R-:W-:Y:S04]  /*ef90*/  UIMAD.WIDE.U32 UR40, UR15, UR37, URZ ;  /* 0x000000250f2872a5 */ /* 0x002fe8000f8e003f */
[----:B------:R-:W-:Y:S02]  /*efa0*/  UIADD3 UR36, -UR41, URZ, URZ ;  /* 0x0000003f29247290 */ /* 0x000fe4000fffe13f */
[----:B--2---:R-:W-:Y:S02]  /*efb0*/  UIMAD.WIDE.U32 UR42, UR15, UR31, URZ ;  /* 0x0000001f0f2a72a5 */ /* 0x004fe4000f8e003f */
[----:B------:R-:W-:Y:S04]  /*efc0*/  UIMAD UR37, UR14, UR36, UR37 ;  /* 0x000000240e2572a4 */ /* 0x000fe8000f8e0225 */
[----:B------:R-:W-:Y:S02]  /*efd0*/  UISETP.GT.U32.AND UP3, UPT, UR14, UR37, UPT ;  /* 0x000000250e00728c */ /* 0x000fe4000bf64070 */
[----:B------:R-:W-:Y:S02]  /*efe0*/  UMOV UR39, UR43 ;  /* 0x0000002b00277c82 */ /* 0x000fe40008000000 */
[----:B------:R-:W-:Y:S04]  /*eff0*/  UIADD3 UR9, -UR39, URZ, URZ ;  /* 0x0000003f27097290 */ /* 0x000fe8000fffe13f */
[----:B------:R-:W-:Y:S03]  /*f000*/  UIMAD UR31, UR14, UR9, UR31 ;  /* 0x000000090e1f72a4 */ /* 0x000fe6000f8e021f */
[----:B------:R-:W-:Y:S02]  /*f010*/  @!UP3 UIADD3 UR37, UR37, -UR14, URZ ;  /* 0x8000000e2525b290 */ /* 0x000fe4000fffe03f */
[----:B------:R-:W-:Y:S02]  /*f020*/  UISETP.GT.U32.AND UP2, UPT, UR14, UR31, UPT ;  /* 0x0000001f0e00728c */ /* 0x000fe4000bf44070 */
[----:B------:R-:W-:Y:S02]  /*f030*/  UISETP.GE.U32.AND UP5, UPT, UR37, UR14, UPT ;  /* 0x0000000e2500728c */ /* 0x000fe4000bfa6070 */
[----:B------:R-:W-:Y:S02]  /*f040*/  @!UP3 UIADD3 UR41, UR41, 0x1, URZ ;  /* 0x000000012929b890 */ /* 0x000fe4000fffe03f */
[----:B------:R-:W-:Y:S05]  /*f050*/  UISETP.GE.AND UP3, UPT, UR8, URZ, UPT ;  /* 0x0000003f0800728c */ /* 0x000fea000bf66270 */
[----:B------:R-:W-:Y:S02]  /*f060*/  @!UP2 UIADD3 UR31, UR31, -UR14, URZ ;  /* 0x8000000e1f1fa290 */ /* 0x000fe4000fffe03f */
[----:B------:R-:W-:Y:S02]  /*f070*/  @!UP2 UIADD3 UR39, UR39, 0x1, URZ ;  /* 0x000000012727a890 */ /* 0x000fe4000fffe03f */
[----:B------:R-:W-:Y:S02]  /*f080*/  UISETP.GE.U32.AND UP4, UPT, UR31, UR14, UPT ;  /* 0x0000000e1f00728c */ /* 0x000fe4000bf86070 */
[----:B------:R-:W-:Y:S02]  /*f090*/  UISETP.GE.AND UP2, UPT, UR38, URZ, UPT ;  /* 0x0000003f2600728c */ /* 0x000fe4000bf46270 */
[----:B------:R-:W-:Y:S04]  /*f0a0*/  @UP5 UIADD3 UR41, UR41, 0x1, URZ ;  /* 0x0000000129295890 */ /* 0x000fe8000fffe03f */
[----:B------:R-:W-:Y:S03]  /*f0b0*/  @!UP3 UIADD3 UR41, -UR41, URZ, URZ ;  /* 0x0000003f2929b290 */ /* 0x000fe6000fffe13f */
[----:B------:R-:W-:Y:S02]  /*f0c0*/  @UP4 UIADD3 UR39, UR39, 0x1, URZ ;  /* 0x0000000127274890 */ /* 0x000fe4000fffe03f */
[----:B------:R-:W-:Y:S02]  /*f0d0*/  USEL UR41, UR13, UR41, !UP0 ;  /* 0x000000290d297287 */ /* 0x000fe4000c000000 */
[----:B------:R-:W-:Y:S04]  /*f0e0*/  @!UP2 UIADD3 UR39, -UR39, URZ, URZ ;  /* 0x0000003f2727a290 */ /* 0x000fe8000fffe13f */
[----:B------:R-:W-:Y:S01]  /*f0f0*/  USEL UR39, UR13, UR39, !UP0 ;  /* 0x000000270d277287 */ /* 0x000fe2000c000000 */
[----:B------:R-:W-:Y:S01]  /*f100*/  MOV R168, UR41 ;  /* 0x0000002900a87c02 */ /* 0x000fe20008000f00 */
[----:B------:R-:W-:Y:S03]  /*f110*/  IMAD.U32 R3, RZ, RZ, UR41 ;  /* 0x00000029ff037e24 */ /* 0x000fe6000f8e00ff */
[----:B------:R-:W-:Y:S01]  /*f120*/  LEA R168, P0, R168, UR32, 0x2 ;  /* 0x00000020a8a87c11 */ /* 0x000fe2000f8010ff */
[----:B------:R-:W-:Y:S01]  /*f130*/  IMAD.U32 R165, RZ, RZ, UR39 ;  /* 0x00000027ffa57e24 */ /* 0x000fe2000f8e00ff */
[----:B------:R-:W-:Y:S02]  /*f140*/  MOV R164, UR39 ;  /* 0x0000002700a47c02 */ /* 0x000fe40008000f00 */
[----:B------:R-:W1:Y:S01]  /*f150*/  R2UR UR8, R168 ;  /* 0x00000000a80873c2 */ /* 0x000e6200000e0000 */
[----:B------:R-:W-:Y:S02]  /*f160*/  LEA.HI.X.SX32 R169, R3, UR33, 0x2, P0 ;  /* 0x0000002103a97c11 */ /* 0x000fe400080f16ff */
[----:B------:R-:W-:Y:S04]  /*f170*/  LEA R170, P1, R165, UR32, 0x2 ;  /* 0x00000020a5aa7c11 */ /* 0x000fe8000f8210ff */
[----:B------:R-:W-:Y:S01]  /*f180*/  LEA.HI.X.SX32 R171, R164, UR33, 0x2, P1 ;  /* 0x00000021a4ab7c11 */ /* 0x000fe200088f16ff */
        /* <DEDUP_REMOVED lines=8> */
[----:B------:R-:W-:Y:S02]  /*f210*/  USHF.R.S32.HI UR9, URZ, 0x1f, UR36 ;  /* 0x0000001f3f097899 */ /* 0x000fe40008011424 */
[----:B------:R-:W-:Y:S01]  /*f220*/  UIMAD UR8, UR7, UR36, URZ ;  /* 0x00000024070872a4 */ /* 0x000fe2000f8e023f */
[----:B------:R1:W2:Y:S03]  /*f230*/  LDG.E R3, [R164.64] ;  /* 0x00000022a4037981 */ /* 0x0002a6000c1e1900 */
[----:B------:R-:W-:Y:S01]  /*f240*/  UIMAD UR8, UR9, UR6, UR8 ;  /* 0x00000006090872a4 */ /* 0x000fe2000f8e0208 */
[----:B----4-:R-:W-:Y:S01]  /*f250*/  MOV R169, UR37 ;  /* 0x0000002500a97c02 */ /* 0x010fe20008000f00 */
[----:B------:R-:W-:Y:S02]  /*f260*/  UIMAD.WIDE.U32 UR36, UR6, UR36, URZ ;  /* 0x00000024062472a5 */ /* 0x000fe4000f8e003f */
[----:B------:R-:W-:Y:S02]  /*f270*/  UMOV UR9, UR7 ;  /* 0x0000000700097c82 */ /* 0x000fe40008000000 */
[----:B------:R-:W2:Y:S01]  /*f280*/  LDG.E R168, [R168.64] ;  /* 0x00000022a8a87981 */ /* 0x000ea2000c1e1900 */
        /* <DEDUP_REMOVED lines=12> */
.L_x_2318:
        /* <DEDUP_REMOVED lines=66> */
[CCC-:B------:R-:W-:Y:S02]  /*f770*/  @!P4 LEA.HI.X R187, R165.reuse, R244.reuse, R3.reuse, 0x1, P1 ;  /* 0x000000f4a5bbc211 */ /* 0x1c0fe400008f0c03 */
        /* <DEDUP_REMOVED lines=50> */
.L_x_2317:
[----:B------:R-:W-:Y:S01]  /*faa0*/  MOV R3, UR29 ;  /* 0x0000001d00037c02 */ /* 0x000fe20008000f00 */
[----:B------:R-:W-:Y:S02]  /*fab0*/  UISETP.GT.AND UP2, UPT, UR29, UR21, UPT ;  /* 0x000000151d00728c */ /* 0x000fe4000bf44270 */
[----:B------:R-:W-:Y:S01]  /*fac0*/  UMOV UR8, UR23 ;  /* 0x0000001700087c82 */ /* 0x000fe20008000000 */
[----:B------:R-:W-:Y:S01]  /*fad0*/  LEA R3, R3, R234, 0x6 ;  /* 0x000000ea03037211 */ /* 0x000fe200078e30ff */
[----:B------:R-:W-:Y:S03]  /*fae0*/  UMOV UR9, UR22 ;  /* 0x0000001600097c82 */ /* 0x000fe60008000000 */
[C---:B-1----:R-:W-:Y:S02]  /*faf0*/  IADD3 R164, R3.reuse, 0x1, RZ ;  /* 0x0000000103a47810 */ /* 0x042fe40007ffe0ff */
[CC--:B------:R-:W-:Y:S02]  /*fb00*/  ISETP.GE.AND P2, PT, R3.reuse, R241.reuse, PT ;  /* 0x000000f10300720c */ /* 0x0c0fe40003f46270 */
[C---:B------:R-:W-:Y:S02]  /*fb10*/  ISETP.GE.AND P6, PT, R164.reuse, R241, PT ;  /* 0x000000f1a400720c */ /* 0x040fe40003fc6270 */
[C---:B------:R-:W-:Y:S02]  /*fb20*/  ISETP.GE.AND P1, PT, R164.reuse, R239, PT ;  /* 0x000000efa400720c */ /* 0x040fe40003f26270 */
[C---:B------:R-:W-:Y:S02]  /*fb30*/  ISETP.GE.OR P6, PT, R164.reuse, R240, !P6 ;  /* 0x000000f0a400720c */ /* 0x040fe400077c6670 */
[----:B------:R-:W-:Y:S02]  /*fb40*/  ISETP.GE.OR P1, PT, R164, R238, !P1 ;  /* 0x000000eea400720c */ /* 0x000fe40004f26670 */
[C---:B------:R-:W-:Y:S02]  /*fb50*/  IADD3 R164, R3.reuse, 0x9, RZ ;  /* 0x0000000903a47810 */ /* 0x040fe40007ffe0ff */
[CC--:B------:R-:W-:Y:S02]  /*fb60*/  ISETP.GE.OR P2, PT, R3.reuse, R240.reuse, !P2 ;  /* 0x000000f00300720c */ /* 0x0c0fe40005746670 */
[C---:B------:R-:W-:Y:S02]  /*fb70*/  IADD3 R165, R3.reuse, 0x8, RZ ;  /* 0x0000000803a57810 */ /* 0x040fe40007ffe0ff */
[----:B------:R-:W-:Y:S02]  /*fb80*/  FSEL R168, R4, -INF , !P2 ;  /* 0xff80000004a87808 */ /* 0x000fe40005000000 */
[C---:B------:R-:W-:Y:S02]  /*fb90*/  ISETP.GE.AND P4, PT, R164.reuse, R241, PT ;  /* 0x000000f1a400720c */ /* 0x040fe40003f86270 */
[CC--:B------:R-:W-:Y:S02]  /*fba0*/  ISETP.GE.AND P2, PT, R164.reuse, R239.reuse, PT ;  /* 0x000000efa400720c */ /* 0x0c0fe40003f46270 */
[----:B------:R-:W-:Y:S02]  /*fbb0*/  ISETP.GE.AND P5, PT, R3, R239, PT ;  /* 0x000000ef0300720c */ /* 0x000fe40003fa6270 */
[-C--:B------:R-:W-:Y:S02]  /*fbc0*/  ISETP.GE.AND P0, PT, R165, R241.reuse, PT ;  /* 0x000000f1a500720c */ /* 0x080fe40003f06270 */
[C---:B------:R-:W-:Y:S02]  /*fbd0*/  ISETP.GE.OR P4, PT, R164.reuse, R240, !P4 ;  /* 0x000000f0a400720c */ /* 0x040fe40006786670 */
[----:B------:R-:W-:Y:S02]  /*fbe0*/  ISETP.GE.OR P2, PT, R164, R238, !P2 ;  /* 0x000000eea400720c */ /* 0x000fe40005746670 */
[----:B------:R-:W-:Y:S02]  /*fbf0*/  IADD3 R164, R3, 0x10, RZ ;  /* 0x0000001003a47810 */ /* 0x000fe40007ffe0ff */
[----:B------:R-:W-:Y:S02]  /*fc00*/  FSEL R7, R7, -INF , !P1 ;  /* 0xff80000007077808 */ /* 0x000fe40004800000 */
[----:B------:R-:W-:Y:S02]  /*fc10*/  ISETP.GE.OR P0, PT, R165, R240, !P0 ;  /* 0x000000f0a500720c */ /* 0x000fe40004706670 */
[C---:B------:R-:W-:Y:S02]  /*fc20*/  ISETP.GE.OR P5, PT, R3.reuse, R238, !P5 ;  /* 0x000000ee0300720c */ /* 0x040fe40006fa6670 */
[C---:B------:R-:W-:Y:S02]  /*fc30*/  IADD3 R4, R3.reuse, 0x11, RZ ;  /* 0x0000001103047810 */ /* 0x040fe40007ffe0ff */
[----:B------:R-:W-:Y:S02]  /*fc40*/  ISETP.GE.AND P1, PT, R164, R241, PT ;  /* 0x000000f1a400720c */ /* 0x000fe40003f26270 */
[----:B------:R-:W-:Y:S02]  /*fc50*/  FSEL R6, R6, -INF , !P5 ;  /* 0xff80000006067808 */ /* 0x000fe40006800000 */
[----:B------:R-:W-:Y:S02]  /*fc60*/  FSEL R8, R8, -INF , !P0 ;  /* 0xff80000008087808 */ /* 0x000fe40004000000 */
[-C--:B------:R-:W-:Y:S02]  /*fc70*/  ISETP.GE.AND P5, PT, R164, R239.reuse, PT ;  /* 0x000000efa400720c */ /* 0x080fe40003fa6270 */
[----:B------:R-:W-:Y:S02]  /*fc80*/  ISETP.GE.AND P0, PT, R4, R239, PT ;  /* 0x000000ef0400720c */ /* 0x000fe40003f06270 */
[C---:B------:R-:W-:Y:S02]  /*fc90*/  ISETP.GE.OR P1, PT, R164.reuse, R240, !P1 ;  /* 0x000000f0a400720c */ /* 0x040fe40004f26670 */
[-C--:B------:R-:W-:Y:S02]  /*fca0*/  ISETP.GE.OR P5, PT, R164, R238.reuse, !P5 ;  /* 0x000000eea400720c */ /* 0x080fe40006fa6670 */
[----:B------:R-:W-:Y:S02]  /*fcb0*/  ISETP.GE.OR P0, PT, R4, R238, !P0 ;  /* 0x000000ee0400720c */ /* 0x000fe40004706670 */
[----:B------:R-:W-:Y:S02]  /*fcc0*/  FSEL R193, R12, -INF , !P1 ;  /* 0xff8000000cc17808 */ /* 0x000fe40004800000 */
[----:B------:R-:W-:Y:S02]  /*fcd0*/  IADD3 R12, R3, 0x20, RZ ;  /* 0x00000020030c7810 */ /* 0x000fe40007ffe0ff */
[----:B------:R-:W-:Y:S02]  /*fce0*/  FSEL R175, R14, -INF , !P5 ;  /* 0xff8000000eaf7808 */ /* 0x000fe40006800000 */
[----:B------:R-:W-:Y:S02]  /*fcf0*/  FSEL R174, R15, -INF , !P0 ;  /* 0xff8000000fae7808 */ /* 0x000fe40004000000 */
[C---:B------:R-:W-:Y:S02]  /*fd00*/  ISETP.GE.AND P0, PT, R12.reuse, R241, PT ;  /* 0x000000f10c00720c */ /* 0x040fe40003f06270 */
[CC--:B------:R-:W-:Y:S02]  /*fd10*/  ISETP.GE.AND P5, PT, R12.reuse, R239.reuse, PT ;  /* 0x000000ef0c00720c */ /* 0x0c0fe40003fa6270 */
[----:B------:R-:W-:Y:S02]  /*fd20*/  FSEL R5, R5, -INF , !P6 ;  /* 0xff80000005057808 */ /* 0x000fe40007000000 */
[C---:B------:R-:W-:Y:S02]  /*fd30*/  ISETP.GE.OR P0, PT, R12.reuse, R240, !P0 ;  /* 0x000000f00c00720c */ /* 0x040fe40004706670 */
[----:B------:R-:W-:Y:S02]  /*fd40*/  ISETP.GE.OR P5, PT, R12, R238, !P5 ;  /* 0x000000ee0c00720c */ /* 0x000fe40006fa6670 */
[----:B------:R-:W-:Y:S02]  /*fd50*/  FMNMX.FTZ R12, R168, R2, !PT ;  /* 0x00000002a80c7209 */ /* 0x000fe40007810000 */
[----:B------:R-:W-:Y:S02]  /*fd60*/  ISETP.GE.AND P3, PT, R165, R239, PT ;  /* 0x000000efa500720c */ /* 0x000fe40003f66270 */
[----:B------:R-:W-:Y:S02]  /*fd70*/  FMNMX.FTZ R12, R5, R12, !PT ;  /* 0x0000000c050c7209 */ /* 0x000fe40007810000 */
[-C--:B------:R-:W-:Y:S02]  /*fd80*/  ISETP.GE.AND P6, PT, R4, R241.reuse, PT ;  /* 0x000000f10400720c */ /* 0x080fe40003fc6270 */
[----:B------:R-:W-:Y:S02]  /*fd90*/  IADD3 R164, R3, 0x18, RZ ;  /* 0x0000001803a47810 */ /* 0x000fe40007ffe0ff */
[----:B------:R-:W-:Y:S02]  /*fda0*/  FSEL R9, R9, -INF , !P4 ;  /* 0xff80000009097808 */ /* 0x000fe40006000000 */
[----:B------:R-:W-:Y:S02]  /*fdb0*/  FMNMX.FTZ R12, R8, R12, !PT ;  /* 0x0000000c080c7209 */ /* 0x000fe40007810000 */
[----:B------:R-:W-:Y:S02]  /*fdc0*/  ISETP.GE.OR P3, PT, R165, R238, !P3 ;  /* 0x000000eea500720c */ /* 0x000fe40005f66670 */
[----:B------:R-:W-:Y:S02]  /*fdd0*/  ISETP.GE.OR P6, PT, R4, R240, !P6 ;  /* 0x000000f00400720c */ /* 0x000fe400077c6670 */
[----:B------:R-:W-:Y:S02]  /*fde0*/  IADD3 R4, R3, 0x19, RZ ;  /* 0x0000001903047810 */ /* 0x000fe40007ffe0ff */
[----:B------:R-:W-:Y:S02]  /*fdf0*/  FSEL R10, R10, -INF , !P3 ;  /* 0xff8000000a0a7808 */ /* 0x000fe40005800000 */
[----:B------:R-:W-:Y:S02]  /*fe00*/  ISETP.GE.AND P4, PT, R164, R241, PT ;  /* 0x000000f1a400720c */ /* 0x000fe40003f86270 */
[----:B------:R-:W-:Y:S02]  /*fe10*/  FMNMX.FTZ R12, R9, R12, !PT ;  /* 0x0000000c090c7209 */ /* 0x000fe40007810000 */
[C---:B------:R-:W-:Y:S02]  /*fe20*/  ISETP.GE.AND P1, PT, R4.reuse, R239, PT ;  /* 0x000000ef0400720c */ /* 0x040fe40003f26270 */
[----:B------:R-:W-:Y:S02]  /*fe30*/  ISETP.GE.AND P3, PT, R4, R241, PT ;  /* 0x000000f10400720c */ /* 0x000fe40003f66270 */
[----:B------:R-:W-:Y:S02]  /*fe40*/  ISETP.GE.OR P4, PT, R164, R240, !P4 ;  /* 0x000000f0a400720c */ /* 0x000fe40006786670 */
[C---:B------:R-:W-:Y:S02]  /*fe50*/  ISETP.GE.OR P1, PT, R4.reuse, R238, !P1 ;  /* 0x000000ee0400720c */ /* 0x040fe40004f26670 */
[----:B------:R-:W-:Y:S02]  /*fe60*/  FMNMX.FTZ R14, R193, R12, !PT ;  /* 0x0000000cc10e7209 */ /* 0x000fe40007810000 */
[----:B------:R-:W-:Y:S02]  /*fe70*/  ISETP.GE.OR P3, PT, R4, R240, !P3 ;  /* 0x000000f00400720c */ /* 0x000fe40005f66670 */
[----:B------:R-:W-:Y:S02]  /*fe80*/  IADD3 R4, R3, 0x21, RZ ;  /* 0x0000002103047810 */ /* 0x000fe40007ffe0ff */
[----:B------:R-:W-:Y:S02]  /*fe90*/  FSEL R194, R13, -INF , !P6 ;  /* 0xff8000000dc27808 */ /* 0x000fe40007000000 */
[----:B------:R-:W-:Y:S02]  /*fea0*/  FSEL R11, R11, -INF , !P2 ;  /* 0xff8000000b0b7808 */ /* 0x000fe40005000000 */
[----:B------:R-:W-:Y:S02]  /*feb0*/  ISETP.GE.AND P2, PT, R164, R239, PT ;  /* 0x000000efa400720c */ /* 0x000fe40003f46270 */
[----:B------:R-:W-:Y:S02]  /*fec0*/  FMNMX.FTZ R15, R6, R0, !PT ;  /* 0x00000000060f7209 */ /* 0x000fe40007810000 */
[----:B------:R-:W-:Y:S02]  /*fed0*/  ISETP.GE.AND P6, PT, R4, R241, PT ;  /* 0x000000f10400720c */ /* 0x000fe40003fc6270 */
[----:B------:R-:W-:Y:S02]  /*fee0*/  FSEL R195, R16, -INF , !P4 ;  /* 0xff80000010c37808 */ /* 0x000fe40006000000 */
[----:B------:R-:W-:Y:S02]  /*fef0*/  ISETP.GE.AND P4, PT, R4, R239, PT ;  /* 0x000000ef0400720c */ /* 0x000fe40003f86270 */
[----:B------:R-:W-:Y:S02]  /*ff00*/  FMNMX.FTZ R14, R194, R14, !PT ;  /* 0x0000000ec20e7209 */ /* 0x000fe40007810000 */
[----:B------:R-:W-:Y:S02]  /*ff10*/  ISETP.GE.OR P2, PT, R164, R238, !P2 ;  /* 0x000000eea400720c */ /* 0x000fe40005746670 */
[C---:B------:R-:W-:Y:S02]  /*ff20*/  ISETP.GE.OR P6, PT, R4.reuse, R240, !P6 ;  /* 0x000000f00400720c */ /* 0x040fe400077c6670 */
[----:B------:R-:W-:Y:S02]  /*ff30*/  ISETP.GE.OR P4, PT, R4, R238, !P4 ;  /* 0x000000ee0400720c */ /* 0x000fe40006786670 */
[----:B------:R-:W-:Y:S02]  /*ff40*/  FSEL R196, R17, -INF , !P3 ;  /* 0xff80000011c47808 */ /* 0x000fe40005800000 */
[----:B------:R-:W-:Y:S02]  /*ff50*/  FMNMX.FTZ R15, R7, R15, !PT ;  /* 0x0000000f070f7209 */ /* 0x000fe40007810000 */
[C---:B------:R-:W-:Y:S02]  /*ff60*/  IADD3 R4, R3.reuse, 0x28, RZ ;  /* 0x0000002803047810 */ /* 0x040fe40007ffe0ff */
[----:B------:R-:W-:Y:S02]  /*ff70*/  IADD3 R13, R3, 0x29, RZ ;  /* 0x00000029030d7810 */ /* 0x000fe40007ffe0ff */
[----:B------:R-:W-:Y:S02]  /*ff80*/  FMNMX.FTZ R14, R195, R14, !PT ;  /* 0x0000000ec30e7209 */ /* 0x000fe40007810000 */
[----:B------:R-:W-:Y:S02]  /*ff90*/  FSEL R173, R18, -INF , !P2 ;  /* 0xff80000012ad7808 */ /* 0x000fe40005000000 */
[----:B------:R-:W-:Y:S02]  /*ffa0*/  FSEL R252, R20, -INF , !P0 ;  /* 0xff80000014fc7808 */ /* 0x000fe40004000000 */
[-C--:B------:R-:W-:Y:S02]  /*ffb0*/  ISETP.GE.AND P3, PT, R4, R241.reuse, PT ;  /* 0x000000f10400720c */ /* 0x080fe40003f66270 */
[C---:B------:R-:W-:Y:S02]  /*ffc0*/  ISETP.GE.AND P2, PT, R13.reuse, R241, PT ;  /* 0x000000f10d00720c */ /* 0x040fe40003f46270 */
[----:B------:R-:W-:Y:S02]  /*ffd0*/  ISETP.GE.AND P0, PT, R13, R239, PT ;  /* 0x000000ef0d00720c */ /* 0x000fe40003f06270 */
[----:B------:R-:W-:Y:S02]  /*ffe0*/  FMNMX.FTZ R16, R196, R14, !PT ;  /* 0x0000000ec4107209 */ /* 0x000fe40007810000 */
[----:B------:R-:W-:Y:S02]  /*fff0*/  FMNMX.FTZ R14, R10, R15, !PT ;  /* 0x0000000f0a0e7209 */ /* 0x000fe40007810000 */
[----:B------:R-:W-:Y:S02]  /*10000*/  FSEL R251, R21, -INF , !P6 ;  /* 0xff80000015fb7808 */ /* 0x000fe40007000000 */
[----:B------:R-:W-:Y:S02]  /*10010*/  ISETP.GE.OR P3, PT, R4, R240, !P3 ;  /* 0x000000f00400720c */ /* 0x000fe40005f66670 */
[----:B------:R-:W-:Y:S02]  /*10020*/  FMNMX.FTZ R14, R11, R14, !PT ;  /* 0x0000000e0b0e7209 */ /* 0x000fe40007810000 */
[C---:B------:R-:W-:Y:S02]  /*10030*/  ISETP.GE.OR P2, PT, R13.reuse, R240, !P2 ;  /* 0x000000f00d00720c */ /* 0x040fe40005746670 */
[----:B------:R-:W-:Y:S02]  /*10040*/  ISETP.GE.OR P0, PT, R13, R238, !P0 ;  /* 0x000000ee0d00720c */ /* 0x000fe40004706670 */
[----:B------:R-:W-:Y:S02]  /*10050*/  IADD3 R13, R3, 0x30, RZ ;  /* 0x00000030030d7810 */ /* 0x000fe40007ffe0ff */
[----:B------:R-:W-:Y:S02]  /*10060*/  FMNMX.FTZ R15, R252, R16, !PT ;  /* 0x00000010fc0f7209 */ /* 0x000fe40007810000 */
[----:B------:R-:W-:Y:S02]  /*10070*/  FSEL R172, R19, -INF , !P1 ;  /* 0xff80000013ac7808 */ /* 0x000fe40004800000 */
[----:B------:R-:W-:Y:S02]  /*10080*/  IADD3 R12, R3, 0x31, RZ ;  /* 0x00000031030c7810 */ /* 0x000fe40007ffe0ff */
[----:B------:R-:W-:Y:S02]  /*10090*/  FMNMX.FTZ R14, R175, R14, !PT ;  /* 0x0000000eaf0e7209 */ /* 0x000fe40007810000 */
[----:B------:R-:W-:Y:S02]  /*100a0*/  ISETP.GE.AND P6, PT, R13, R241, PT ;  /* 0x000000f10d00720c */ /* 0x000fe40003fc6270 */
[----:B------:R-:W-:Y:S02]  /*100b0*/  FSEL R250, R24, -INF , !P3 ;  /* 0xff80000018fa7808 */ /* 0x000fe40005800000 */
[----:B------:R-:W-:Y:S02]  /*100c0*/  ISETP.GE.AND P1, PT, R4, R239, PT ;  /* 0x000000ef0400720c */ /* 0x000fe40003f26270 */
[----:B------:R-:W-:Y:S02]  /*100d0*/  FMNMX.FTZ R15, R251, R15, !PT ;  /* 0x0000000ffb0f7209 */ /* 0x000fe40007810000 */
[----:B------:R-:W-:Y:S02]  /*100e0*/  ISETP.GE.AND P3, PT, R12, R241, PT ;  /* 0x000000f10c00720c */ /* 0x000fe40003f66270 */
[----:B------:R-:W-:Y:S02]  /*100f0*/  FMNMX.FTZ R14, R174, R14, !PT ;  /* 0x0000000eae0e7209 */ /* 0x000fe40007810000 */
[----:B------:R-:W-:Y:S02]  /*10100*/  ISETP.GE.OR P6, PT, R13, R240, !P6 ;  /* 0x000000f00d00720c */ /* 0x000fe400077c6670 */
[----:B------:R-:W-:Y:S02]  /*10110*/  FSEL R249, R25, -INF , !P2 ;  /* 0xff80000019f97808 */ /* 0x000fe40005000000 */
[----:B------:R-:W-:Y:S02]  /*10120*/  ISETP.GE.OR P1, PT, R4, R238, !P1 ;  /* 0x000000ee0400720c */ /* 0x000fe40004f26670 */
[----:B------:R-:W-:Y:S02]  /*10130*/  IADD3 R4, R3, 0x38, RZ ;  /* 0x0000003803047810 */ /* 0x000fe40007ffe0ff */
[----:B------:R-:W-:Y:S02]  /*10140*/  FMNMX.FTZ R15, R250, R15, !PT ;  /* 0x0000000ffa0f7209 */ /* 0x000fe40007810000 */
[----:B------:R-:W-:Y:S02]  /*10150*/  FSEL R192, R28, -INF , !P6 ;  /* 0xff8000001cc07808 */ /* 0x000fe40007000000 */
[----:B------:R-:W-:Y:S02]  /*10160*/  ISETP.GE.OR P3, PT, R12, R240, !P3 ;  /* 0x000000f00c00720c */ /* 0x000fe40005f66670 */
[----:B------:R-:W-:Y:S02]  /*10170*/  FMNMX.FTZ R14, R173, R14, !PT ;  /* 0x0000000ead0e7209 */ /* 0x000fe40007810000 */
[----:B------:R-:W-:Y:S02]  /*10180*/  ISETP.GE.AND P2, PT, R4, R241, PT ;  /* 0x000000f10400720c */ /* 0x000fe40003f46270 */
[----:B------:R-:W-:Y:S02]  /*10190*/  FMNMX.FTZ R15, R249, R15, !PT ;  /* 0x0000000ff90f7209 */ /* 0x000fe40007810000 */
[----:B------:R-:W-:Y:S02]  /*101a0*/  FSEL R190, R29, -INF , !P3 ;  /* 0xff8000001dbe7808 */ /* 0x000fe40005800000 */
[----:B------:R-:W-:Y:S02]  /*101b0*/  FSEL R248, R22, -INF , !P5 ;  /* 0xff80000016f87808 */ /* 0x000fe40006800000 */
[----:B------:R-:W-:Y:S02]  /*101c0*/  FMNMX.FTZ R14, R172, R14, !PT ;  /* 0x0000000eac0e7209 */ /* 0x000fe40007810000 */
[----:B------:R-:W-:Y:S02]  /*101d0*/  ISETP.GE.OR P2, PT, R4, R240, !P2 ;  /* 0x000000f00400720c */ /* 0x000fe40005746670 */
[----:B------:R-:W-:Y:S02]  /*101e0*/  FMNMX.FTZ R15, R192, R15, !PT ;  /* 0x0000000fc00f7209 */ /* 0x000fe40007810000 */
[----:B------:R-:W-:Y:S02]  /*101f0*/  FSEL R203, R23, -INF , !P4 ;  /* 0xff80000017cb7808 */ /* 0x000fe40006000000 */
[----:B------:R-:W-:Y:S01]  /*10200*/  FSEL R189, R32, -INF , !P2 ;  /* 0xff80000020bd7808 */ /* 0x000fe20005000000 */
[----:B------:R-:W-:Y:S01]  /*10210*/  LDSM.16.MT88.4 R20, [R222+0x10000] ;  /* 0x01000000de14783b */ /* 0x000fe20000004200 */
[----:B------:R-:W-:Y:S02]  /*10220*/  FMNMX.FTZ R14, R248, R14, !PT ;  /* 0x0000000ef80e7209 */ /* 0x000fe40007810000 */
[----:B------:R-:W-:Y:S02]  /*10230*/  FMNMX.FTZ R15, R190, R15, !PT ;  /* 0x0000000fbe0f7209 */ /* 0x000fe40007810000 */
[----:B------:R-:W-:Y:S02]  /*10240*/  ISETP.GE.AND P2, PT, R13, R239, PT ;  /* 0x000000ef0d00720c */ /* 0x000fe40003f46270 */
[----:B------:R-:W-:Y:S02]  /*10250*/  FMNMX.FTZ R16, R189, R15, !PT ;  /* 0x0000000fbd107209 */ /* 0x000fe40007810000 */
[----:B------:R-:W-:Y:S02]  /*10260*/  FSEL R202, R26, -INF , !P1 ;  /* 0xff8000001aca7808 */ /* 0x000fe40004800000 */
[----:B------:R-:W-:Y:S02]  /*10270*/  FMNMX.FTZ R15, R203, R14, !PT ;  /* 0x0000000ecb0f7209 */ /* 0x000fe40007810000 */
[----:B------:R-:W-:Y:S02]  /*10280*/  IADD3 R3, R3, 0x39, RZ ;  /* 0x0000003903037810 */ /* 0x000fe40007ffe0ff */
[-C--:B------:R-:W-:Y:S02]  /*10290*/  ISETP.GE.OR P1, PT, R13, R238.reuse, !P2 ;  /* 0x000000ee0d00720c */ /* 0x080fe40005726670 */
[----:B------:R-:W-:Y:S02]  /*102a0*/  ISETP.GE.AND P2, PT, R12, R239, PT ;  /* 0x000000ef0c00720c */ /* 0x000fe40003f46270 */
[----:B------:R-:W-:Y:S02]  /*102b0*/  FSEL R201, R27, -INF , !P0 ;  /* 0xff8000001bc97808 */ /* 0x000fe40004000000 */
[----:B------:R-:W-:Y:S02]  /*102c0*/  FMNMX.FTZ R15, R202, R15, !PT ;  /* 0x0000000fca0f7209 */ /* 0x000fe40007810000 */
[----:B------:R-:W-:Y:S02]  /*102d0*/  ISETP.GE.AND P6, PT, R3, R241, PT ;  /* 0x000000f10300720c */ /* 0x000fe40003fc6270 */
[----:B------:R-:W-:Y:S02]  /*102e0*/  ISETP.GE.OR P2, PT, R12, R238, !P2 ;  /* 0x000000ee0c00720c */ /* 0x000fe40005746670 */
[----:B------:R-:W-:Y:S02]  /*102f0*/  FSEL R179, R30, -INF , !P1 ;  /* 0xff8000001eb37808 */ /* 0x000fe40004800000 */
[----:B------:R-:W-:Y:S02]  /*10300*/  FMNMX.FTZ R15, R201, R15, !PT ;  /* 0x0000000fc90f7209 */ /* 0x000fe40007810000 */
[C---:B------:R-:W-:Y:S02]  /*10310*/  ISETP.GE.AND P0, PT, R4.reuse, R239, PT ;  /* 0x000000ef0400720c */ /* 0x040fe40003f06270 */
[----:B------:R-:W-:Y:S02]  /*10320*/  ISETP.GE.OR P6, PT, R3, R240, !P6 ;  /* 0x000000f00300720c */ /* 0x000fe400077c6670 */
[----:B------:R-:W-:Y:S02]  /*10330*/  FSEL R178, R31, -INF , !P2 ;  /* 0xff8000001fb27808 */ /* 0x000fe40005000000 */
[----:B------:R-:W-:Y:S01]  /*10340*/  FMNMX.FTZ R15, R179, R15, !PT ;  /* 0x0000000fb30f7209 */ /* 0x000fe20007810000 */
[----:B------:R-:W-:Y:S01]  /*10350*/  LDSM.16.MT88.4 R28, [R221+0x10000] ;  /* 0x01000000dd1c783b */ /* 0x000fe20000004200 */
[-C--:B------:R-:W-:Y:S02]  /*10360*/  ISETP.GE.OR P1, PT, R4, R238.reuse, !P0 ;  /* 0x000000ee0400720c */ /* 0x080fe40004726670 */
[----:B------:R-:W-:Y:S02]  /*10370*/  ISETP.GE.AND P0, PT, R3, R239, PT ;  /* 0x000000ef0300720c */ /* 0x000fe40003f06270 */
[----:B------:R-:W-:Y:S02]  /*10380*/  FSEL R188, R33, -INF , !P6 ;  /* 0xff80000021bc7808 */ /* 0x000fe40007000000 */
[----:B------:R-:W-:Y:S02]  /*10390*/  ISETP.GE.OR P0, PT, R3, R238, !P0 ;  /* 0x000000ee0300720c */ /* 0x000fe40004706670 */
[----:B------:R-:W-:Y:S02]  /*103a0*/  FMNMX.FTZ R3, R178, R15, !PT ;  /* 0x0000000fb2037209 */ /* 0x000fe40007810000 */
[----:B------:R-:W-:Y:S02]  /*103b0*/  FSEL R177, R34, -INF , !P1 ;  /* 0xff80000022b17808 */ /* 0x000fe40004800000 */
[----:B------:R-:W-:Y:S02]  /*103c0*/  FMNMX.FTZ R14, R188, R16, !PT ;  /* 0x00000010bc0e7209 */ /* 0x000fe40007810000 */
[----:B------:R-:W-:Y:S02]  /*103d0*/  FSEL R165, R35, -INF , !P0 ;  /* 0xff80000023a57808 */ /* 0x000fe40004000000 */
[----:B------:R-:W-:Y:S01]  /*103e0*/  FMNMX.FTZ R3, R177, R3, !PT ;  /* 0x00000003b1037209 */ /* 0x000fe20007810000 */
[----:B------:R-:W-:Y:S03]  /*103f0*/  SHFL.BFLY PT, R13, R14, 0x2, 0x1f ;  /* 0x0c401f000e0d7f89 */ /* 0x000fe600000e0000 */
[----:B------:R-:W-:Y:S05]  /*10400*/  FMNMX.FTZ R3, R165, R3, !PT ;  /* 0x00000003a5037209 */ /* 0x000fea0007810000 */
[----:B------:R-:W1:Y:S02]  /*10410*/  SHFL.BFLY PT, R4, R3, 0x2, 0x1f ;  /* 0x0c401f0003047f89 */ /* 0x000e6400000e0000 */
[----:B-1----:R-:W-:Y:S02]  /*10420*/  FMNMX.FTZ R4, R3, R4, !PT ;  /* 0x0000000403047209 */ /* 0x002fe40007810000 */
[----:B------:R-:W-:Y:S04]  /*10430*/  FMNMX.FTZ R13, R14, R13, !PT ;  /* 0x0000000d0e0d7209 */ /* 0x000fe80007810000 */
[----:B------:R-:W1:Y:S08]  /*10440*/  SHFL.BFLY PT, R3, R4, 0x1, 0x1f ;  /* 0x0c201f0004037f89 */ /* 0x000e7000000e0000 */
[----:B------:R-:W2:Y:S01]  /*10450*/  SHFL.BFLY PT, R164, R13, 0x1, 0x1f ;  /* 0x0c201f000da47f89 */ /* 0x000ea200000e0000 */
[----:B-1----:R-:W-:Y:S04]  /*10460*/  FMNMX.FTZ R3, R4, R3, !PT ;  /* 0x0000000304037209 */ /* 0x002fe80007810000 */
[C---:B------:R-:W-:Y:S01]  /*10470*/  FSETP.NEU.FTZ.AND P0, PT, R3.reuse, -INF , PT ;  /* 0xff8000000300780b */ /* 0x040fe20003f1d000 */
[----:B------:R-:W-:Y:S01]  /*10480*/  FMUL.FTZ R176, R3, c[0x0][0x23c] ;  /* 0x00008f0003b07a20 */ /* 0x000fe20000410000 */
[----:B--2---:R-:W-:Y:S04]  /*10490*/  FMNMX.FTZ R164, R13, R164, !PT ;  /* 0x000000a40da47209 */ /* 0x004fe80007810000 */
[----:B------:R-:W-:Y:S01]  /*104a0*/  FSEL R176, R176, RZ, P0 ;  /* 0x000000ffb0b07208 */ /* 0x000fe20000000000 */
[----:B------:R-:W1:Y:S01]  /*104b0*/  LDSM.16.MT88.4 R12, [R224+0x10000] ;  /* 0x01000000e00c783b */ /* 0x000e620000004200 */
[C---:B------:R-:W-:Y:S01]  /*104c0*/  FSETP.NEU.FTZ.AND P1, PT, R164.reuse, -INF , PT ;  /* 0xff800000a400780b */ /* 0x040fe20003f3d000 */
[----:B------:R-:W-:Y:S02]  /*104d0*/  FMUL.FTZ R191, R164, c[0x0][0x23c] ;  /* 0x00008f00a4bf7a20 */ /* 0x000fe40000410000 */
[--C-:B------:R-:W-:Y:S01]  /*104e0*/  FFMA.FTZ R187, R6, c[0x0][0x23c], -R176.reuse ;  /* 0x00008f0006bb7a23 */ /* 0x100fe200000108b0 */
[----:B------:R-:W-:Y:S01]  /*104f0*/  FSEL R4, R164, RZ, P1 ;  /* 0x000000ffa4047208 */ /* 0x000fe20000800000 */
[--C-:B------:R-:W-:Y:S01]  /*10500*/  FFMA.FTZ R183, R7, c[0x0][0x23c], -R176.reuse ;  /* 0x00008f0007b77a23 */ /* 0x100fe200000108b0 */
[----:B------:R-:W-:Y:S01]  /*10510*/  FSEL R191, R191, RZ, P1 ;  /* 0x000000ffbfbf7208 */ /* 0x000fe20000800000 */
[----:B------:R-:W-:Y:S02]  /*10520*/  FFMA.FTZ R182, R10, c[0x0][0x23c], -R176 ;  /* 0x00008f000ab67a23 */ /* 0x000fe400000108b0 */
[----:B------:R-:W-:Y:S01]  /*10530*/  FADD.FTZ R2, -R4, R2 ;  /* 0x0000000204027221 */ /* 0x000fe20000010100 */
[----:B------:R-:W-:Y:S01]  /*10540*/  FSEL R4, R3, RZ, P0 ;  /* 0x000000ff03047208 */ /* 0x000fe20000000000 */
[--C-:B------:R-:W-:Y:S01]  /*10550*/  FFMA.FTZ R186, R168, c[0x0][0x23c], -R191.reuse ;  /* 0x00008f00a8ba7a23 */ /* 0x100fe200000108bf */
[----:B------:R-:W-:Y:S01]  /*10560*/  MUFU.EX2 R187, R187 ;  /* 0x000000bb00bb7308 */ /* 0x000fe20000000800 */
[--C-:B------:R-:W-:Y:S01]  /*10570*/  FFMA.FTZ R180, R5, c[0x0][0x23c], -R191.reuse ;  /* 0x00008f0005b47a23 */ /* 0x100fe200000108bf */
[----:B------:R-:W-:Y:S01]  /*10580*/  PLOP3.LUT P0, PT, PT, PT, UP2, 0x80, 0x0 ;  /* 0x000000000000781c */ /* 0x000fe20003f0f028 */
[----:B------:R-:W-:Y:S02]  /*10590*/  FADD.FTZ R0, -R4, R0 ;  /* 0x0000000004007221 */ /* 0x000fe40000010100 */
[--C-:B------:R-:W-:Y:S02]  /*105a0*/  FFMA.FTZ R185, R8, c[0x0][0x23c], -R191.reuse ;  /* 0x00008f0008b97a23 */ /* 0x100fe400000108bf */
[--C-:B------:R-:W-:Y:S02]  /*105b0*/  FFMA.FTZ R184, R9, c[0x0][0x23c], -R191.reuse ;  /* 0x00008f0009b87a23 */ /* 0x100fe400000108bf */
[--C-:B------:R-:W-:Y:S01]  /*105c0*/  FFMA.FTZ R181, R11, c[0x0][0x23c], -R176.reuse ;  /* 0x00008f000bb57a23 */ /* 0x100fe200000108b0 */
[----:B------:R-:W-:Y:S01]  /*105d0*/  MUFU.EX2 R186, R186 ;  /* 0x000000ba00ba7308 */ /* 0x000fe20000000800 */
[----:B------:R-:W-:Y:S02]  /*105e0*/  FMUL.FTZ R2, R2, c[0x0][0x23c] ;  /* 0x00008f0002027a20 */ /* 0x000fe40000410000 */
[----:B------:R-:W-:Y:S02]  /*105f0*/  FMUL.FTZ R0, R0, c[0x0][0x23c] ;  /* 0x00008f0000007a20 */ /* 0x000fe40000410000 */
[--C-:B------:R-:W-:Y:S02]  /*10600*/  FFMA.FTZ R197, R175, c[0x0][0x23c], -R176.reuse ;  /* 0x00008f00afc57a23 */ /* 0x100fe400000108b0 */
[--C-:B------:R-:W-:Y:S02]  /*10610*/  FFMA.FTZ R198, R174, c[0x0][0x23c], -R176.reuse ;  /* 0x00008f00aec67a23 */ /* 0x100fe400000108b0 */
[--C-:B------:R-:W-:Y:S01]  /*10620*/  FFMA.FTZ R200, R173, c[0x0][0x23c], -R176.reuse ;  /* 0x00008f00adc87a23 */ /* 0x100fe200000108b0 */
[----:B------:R-:W2:Y:S01]  /*10630*/  MUFU.EX2 R180, R180 ;  /* 0x000000b400b47308 */ /* 0x000ea20000000800 */
[--C-:B------:R-:W-:Y:S02]  /*10640*/  FFMA.FTZ R199, R172, c[0x0][0x23c], -R176.reuse ;  /* 0x00008f00acc77a23 */ /* 0x100fe400000108b0 */
[----:B------:R-:W-:Y:S01]  /*10650*/  LDSM.16.MT88.4 R172, [R222+0x14800] ;  /* 0x01480000deac783b */ /* 0x000fe20000004200 */
[--C-:B------:R-:W-:Y:S02]  /*10660*/  FFMA.FTZ R178, R178, c[0x0][0x23c], -R176.reuse ;  /* 0x00008f00b2b27a23 */ /* 0x100fe400000108b0 */
[--C-:B------:R-:W-:Y:S02]  /*10670*/  FFMA.FTZ R177, R177, c[0x0][0x23c], -R176.reuse ;  /* 0x00008f00b1b17a23 */ /* 0x100fe400000108b0 */
[--C-:B------:R-:W-:Y:S02]  /*10680*/  FFMA.FTZ R248, R248, c[0x0][0x23c], -R176.reuse ;  /* 0x00008f00f8f87a23 */ /* 0x100fe400000108b0 */
        /* <DEDUP_REMOVED lines=9> */
[----:B--2---:R-:W-:Y:S01]  /*10720*/  F2FP.BF16.PACK_AB R168, R180, R186 ;  /* 0x000000bab4a8723e */ /* 0x004fe200000010ff */
[--C-:B------:R-:W-:Y:S02]  /*10730*/  FFMA.FTZ R252, R252, c[0x0][0x23c], -R191.reuse ;  /* 0x00008f00fcfc7a23 */ /* 0x100fe400000108bf */
[--C-:B------:R-:W-:Y:S02]  /*10740*/  FFMA.FTZ R251, R251, c[0x0][0x23c], -R191.reuse ;  /* 0x00008f00fbfb7a23 */ /* 0x100fe400000108bf */
[--C-:B------:R-:W-:Y:S01]  /*10750*/  FFMA.FTZ R250, R250, c[0x0][0x23c], -R191.reuse ;  /* 0x00008f00fafa7a23 */ /* 0x100fe200000108bf */
[----:B------:R-:W2:Y:S01]  /*10760*/  MUFU.EX2 R183, R183 ;  /* 0x000000b700b77308 */ /* 0x000ea20000000800 */
[--C-:B------:R-:W-:Y:S02]  /*10770*/  FFMA.FTZ R249, R249, c[0x0][0x23c], -R191.reuse ;  /* 0x00008f00f9f97a23 */ /* 0x100fe400000108bf */
[--C-:B------:R-:W-:Y:S02]  /*10780*/  FFMA.FTZ R192, R192, c[0x0][0x23c], -R191.reuse ;  /* 0x00008f00c0c07a23 */ /* 0x100fe400000108bf */
[--C-:B------:R-:W-:Y:S02]  /*10790*/  FFMA.FTZ R190, R190, c[0x0][0x23c], -R191.reuse ;  /* 0x00008f00bebe7a23 */ /* 0x100fe400000108bf */
[--C-:B------:R-:W-:Y:S02]  /*107a0*/  FFMA.FTZ R189, R189, c[0x0][0x23c], -R191.reuse ;  /* 0x00008f00bdbd7a23 */ /* 0x100fe400000108bf */
[----:B------:R-:W-:Y:S01]  /*107b0*/  FFMA.FTZ R191, R188, c[0x0][0x23c], -R191 ;  /* 0x00008f00bcbf7a23 */ /* 0x000fe200000108bf */
[----:B------:R-:W-:Y:S01]  /*107c0*/  MUFU.EX2 R182, R182 ;  /* 0x000000b600b67308 */ /* 0x000fe20000000800 */
[--C-:B------:R-:W-:Y:S02]  /*107d0*/  FFMA.FTZ R188, R179, c[0x0][0x23c], -R176.reuse ;  /* 0x00008f00b3bc7a23 */ /* 0x100fe400000108b0 */
[----:B------:R-:W-:Y:S01]  /*107e0*/  FFMA.FTZ R176, R165, c[0x0][0x23c], -R176 ;  /* 0x00008f00a5b07a23 */ /* 0x000fe200000108b0 */
[----:B---3--:R-:W-:Y:S06]  /*107f0*/  F2FP.BF16.PACK_AB R170, R184, R185 ;  /* 0x000000b9b8aa723e */ /* 0x008fec00000010ff */
[----:B------:R-:W3:Y:S01]  /*10800*/  MUFU.EX2 R181, R181 ;  /* 0x000000b500b57308 */ /* 0x000ee20000000800 */
[----:B--2---:R-:W-:Y:S09]  /*10810*/  F2FP.BF16.PACK_AB R169, R183, R187 ;  /* 0x000000bbb7a9723e */ /* 0x004ff200000010ff */
[----:B------:R-:W2:Y:S10]  /*10820*/  MUFU.EX2 R2, R2 ;  /* 0x0000000200027308 */ /* 0x000eb40000000800 */
[----:B------:R-:W4:Y:S01]  /*10830*/  MUFU.EX2 R0, R0 ;  /* 0x0000000000007308 */ /* 0x000f220000000800 */
[----:B---3--:R-:W-:Y:S09]  /*10840*/  F2FP.BF16.PACK_AB R171, R181, R182 ;  /* 0x000000b6b5ab723e */ /* 0x008ff200000010ff */
[----:B------:R-:W-:Y:S01]  /*10850*/  MUFU.EX2 R165, R176 ;  /* 0x000000b000a57308 */ /* 0x000fe20000000800 */
[C---:B--2---:R-:W-:Y:S02]  /*10860*/  FMUL.FTZ R4, R2.reuse, R160 ;  /* 0x000000a002047220 */ /* 0x044fe40000410000 */
[C---:B------:R-:W-:Y:S02]  /*10870*/  FMUL.FTZ R5, R2.reuse, R161 ;  /* 0x000000a102057220 */ /* 0x040fe40000410000 */
[C---:B------:R-:W-:Y:S02]  /*10880*/  FMUL.FTZ R8, R2.reuse, R156 ;  /* 0x0000009c02087220 */ /* 0x040fe40000410000 */
[C---:B------:R-:W-:Y:S03]  /*10890*/  FMUL.FTZ R9, R2.reuse, R157 ;  /* 0x0000009d02097220 */ /* 0x040fe60000410000 */
[----:B------:R-:W-:Y:S01]  /*108a0*/  MUFU.EX2 R193, R193 ;  /* 0x000000c100c17308 */ /* 0x000fe20000000800 */
[----:B------:R-:W-:Y:S02]  /*108b0*/  FMUL.FTZ R16, R2, R148 ;  /* 0x0000009402107220 */ /* 0x000fe40000410000 */
[C---:B----4-:R-:W-:Y:S02]  /*108c0*/  FMUL.FTZ R6, R0.reuse, R162 ;  /* 0x000000a200067220 */ /* 0x050fe40000410000 */
[C---:B------:R-:W-:Y:S02]  /*108d0*/  FMUL.FTZ R7, R0.reuse, R163 ;  /* 0x000000a300077220 */ /* 0x040fe40000410000 */
[----:B------:R-:W-:Y:S01]  /*108e0*/  LDSM.16.MT88.4 R160, [R221+0x12800] ;  /* 0x01280000dda0783b */ /* 0x000fe20000004200 */
[C---:B------:R-:W-:Y:S02]  /*108f0*/  FMUL.FTZ R10, R0.reuse, R158 ;  /* 0x0000009e000a7220 */ /* 0x040fe40000410000 */
[----:B------:R-:W-:Y:S01]  /*10900*/  FMUL.FTZ R11, R0, R159 ;  /* 0x0000009f000b7220 */ /* 0x000fe20000410000 */
[----:B------:R-:W2:Y:S01]  /*10910*/  MUFU.EX2 R194, R194 ;  /* 0x000000c200c27308 */ /* 0x000ea20000000800 */
[C---:B-1----:R-:W-:Y:S03]  /*10920*/  HMMA.16816.F32.BF16 R4, R168.reuse, R12, R4 ;  /* 0x0000000ca804723c */ /* 0x042fe60000041804 */
[----:B------:R-:W-:Y:S02]  /*10930*/  LDSM.16.MT88.4 R156, [R222+0x12800] ;  /* 0x01280000de9c783b */ /* 0x000fe40000004200 */
        /* <DEDUP_REMOVED lines=9> */
[----:B------:R-:W1:Y:S01]  /*109d0*/  LDSM.16.MT88.4 R152, [R220+0x10000] ;  /* 0x01000000dc98783b */ /* 0x000e620000004200 */
[----:B------:R-:W-:Y:S02]  /*109e0*/  FMUL.FTZ R19, R0, R151 ;  /* 0x0000009700137220 */ /* 0x000fe40000410000 */
[C---:B------:R-:W-:Y:S02]  /*109f0*/  FMUL.FTZ R24, R2.reuse, R140 ;  /* 0x0000008c02187220 */ /* 0x040fe40000410000 */
[C---:B------:R-:W-:Y:S02]  /*10a00*/  HMMA.16816.F32.BF16 R12, R168.reuse, R20, R12 ;  /* 0x00000014a80c723c */ /* 0x040fe4000004180c */
[----:B------:R-:W-:Y:S01]  /*10a10*/  MUFU.EX2 R197, R197 ;  /* 0x000000c500c57308 */ /* 0x000fe20000000800 */
[----:B------:R-:W-:Y:S01]  /*10a20*/  LDSM.16.MT88.4 R148, [R220+0x10800] ;  /* 0x01080000dc94783b */ /* 0x000fe20000004200 */
[----:B------:R-:W-:Y:S02]  /*10a30*/  FMUL.FTZ R25, R2, R141 ;  /* 0x0000008d02197220 */ /* 0x000fe40000410000 */
[----:B------:R-:W-:Y:S02]  /*10a40*/  FMUL.FTZ R26, R0, R142 ;  /* 0x0000008e001a7220 */ /* 0x000fe40000410000 */
[C---:B------:R-:W-:Y:S04]  /*10a50*/  HMMA.16816.F32.BF16 R16, R168.reuse, R22, R16 ;  /* 0x00000016a810723c */ /* 0x040fe80000041810 */
[C---:B------:R-:W-:Y:S01]  /*10a60*/  FMUL.FTZ R20, R2.reuse, R144 ;  /* 0x0000009002147220 */ /* 0x040fe20000410000 */
[----:B------:R-:W3:Y:S01]  /*10a70*/  MUFU.EX2 R198, R198 ;  /* 0x000000c600c67308 */ /* 0x000ee20000000800 */
[----:B------:R-:W-:Y:S02]  /*10a80*/  FMUL.FTZ R21, R2, R145 ;  /* 0x0000009102157220 */ /* 0x000fe40000410000 */
[C---:B------:R-:W-:Y:S04]  /*10a90*/  FMUL.FTZ R22, R0.reuse, R146 ;  /* 0x0000009200167220 */ /* 0x040fe80000410000 */
[C---:B------:R-:W-:Y:S02]  /*10aa0*/  FMUL.FTZ R23, R0.reuse, R147 ;  /* 0x0000009300177220 */ /* 0x040fe40000410000 */
[----:B------:R-:W4:Y:S01]  /*10ab0*/  LDSM.16.MT88.4 R144, [R224+0x12000] ;  /* 0x01200000e090783b */ /* 0x000f220000004200 */
[----:B------:R-:W-:Y:S01]  /*10ac0*/  FMUL.FTZ R27, R0, R143 ;  /* 0x0000008f001b7220 */ /* 0x000fe20000410000 */
[----:B------:R-:W-:Y:S01]  /*10ad0*/  MUFU.EX2 R200, R200 ;  /* 0x000000c800c87308 */ /* 0x000fe20000000800 */
[C---:B------:R-:W-:Y:S02]  /*10ae0*/  FMUL.FTZ R32, R2.reuse, R132 ;  /* 0x0000008402207220 */ /* 0x040fe40000410000 */
[C---:B------:R-:W-:Y:S03]  /*10af0*/  HMMA.16816.F32.BF16 R20, R168.reuse, R28, R20 ;  /* 0x0000001ca814723c */ /* 0x040fe60000041814 */
[----:B------:R-:W-:Y:S01]  /*10b00*/  LDSM.16.MT88.4 R140, [R220+0x12000] ;  /* 0x01200000dc8c783b */ /* 0x000fe20000004200 */
[----:B------:R-:W-:Y:S02]  /*10b10*/  FMUL.FTZ R33, R2, R133 ;  /* 0x0000008502217220 */ /* 0x000fe40000410000 */
[----:B------:R-:W-:Y:S01]  /*10b20*/  FMUL.FTZ R34, R0, R134 ;  /* 0x0000008600227220 */ /* 0x000fe20000410000 */
[----:B------:R-:W5:Y:S01]  /*10b30*/  MUFU.EX2 R199, R199 ;  /* 0x000000c700c77308 */ /* 0x000f620000000800 */
[C---:B------:R-:W-:Y:S04]  /*10b40*/  HMMA.16816.F32.BF16 R24, R168.reuse, R30, R24 ;  /* 0x0000001ea818723c */ /* 0x040fe80000041818 */
[C---:B------:R-:W-:Y:S02]  /*10b50*/  FMUL.FTZ R28, R2.reuse, R136 ;  /* 0x00000088021c7220 */ /* 0x040fe40000410000 */
[----:B------:R-:W-:Y:S02]  /*10b60*/  FMUL.FTZ R29, R2, R137 ;  /* 0x00000089021d7220 */ /* 0x000fe40000410000 */
[C---:B------:R-:W-:Y:S01]  /*10b70*/  FMUL.FTZ R30, R0.reuse, R138 ;  /* 0x0000008a001e7220 */ /* 0x040fe20000410000 */
[----:B------:R-:W-:Y:S03]  /*10b80*/  MUFU.EX2 R252, R252 ;  /* 0x000000fc00fc7308 */ /* 0x000fe60000000800 */
[C---:B------:R-:W-:Y:S02]  /*10b90*/  FMUL.FTZ R31, R0.reuse, R139 ;  /* 0x0000008b001f7220 */ /* 0x040fe40000410000 */
[----:B------:R-:W2:Y:S01]  /*10ba0*/  LDSM.16.MT88.4 R136, [R222+0x12000] ;  /* 0x01200000de88783b */ /* 0x000ea20000004200 */
[----:B------:R-:W-:Y:S02]  /*10bb0*/  FMUL.FTZ R35, R0, R135 ;  /* 0x0000008700237220 */ /* 0x000fe40000410000 */
[C---:B------:R-:W-:Y:S02]  /*10bc0*/  FMUL.FTZ R36, R2.reuse, R36 ;  /* 0x0000002402247220 */ /* 0x040fe40000410000 */
[C---:B-1----:R-:W-:Y:S01]  /*10bd0*/  HMMA.16816.F32.BF16 R28, R168.reuse, R152, R28 ;  /* 0x00000098a81c723c */ /* 0x042fe2000004181c */
[----:B------:R-:W-:Y:S02]  /*10be0*/  MUFU.EX2 R251, R251 ;  /* 0x000000fb00fb7308 */ /* 0x000fe40000000800 */
[----:B------:R-:W1:Y:S01]  /*10bf0*/  LDSM.16.MT88.4 R132, [R221+0x12000] ;  /* 0x01200000dd84783b */ /* 0x000e620000004200 */
[----:B------:R-:W-:Y:S02]  /*10c00*/  FMUL.FTZ R37, R2, R37 ;  /* 0x0000002502257220 */ /* 0x000fe40000410000 */
[C---:B------:R-:W-:Y:S02]  /*10c10*/  FMUL.FTZ R38, R0.reuse, R38 ;  /* 0x0000002600267220 */ /* 0x040fe40000410000 */
[C---:B------:R-:W-:Y:S03]  /*10c20*/  HMMA.16816.F32.BF16 R32, R168.reuse, R154, R32 ;  /* 0x0000009aa820723c */ /* 0x040fe60000041820 */
[----:B------:R-:W-:Y:S01]  /*10c30*/  LDSM.16.MT88.4 R152, [R224+0x12800] ;  /* 0x01280000e098783b */ /* 0x000fe20000004200 */
[----:B------:R-:W-:Y:S01]  /*10c40*/  FMUL.FTZ R39, R0, R39 ;  /* 0x0000002700277220 */ /* 0x000fe20000410000 */
[----:B------:R-:W-:Y:S01]  /*10c50*/  MUFU.EX2 R250, R250 ;  /* 0x000000fa00fa7308 */ /* 0x000fe20000000800 */
[C---:B------:R-:W-:Y:S02]  /*10c60*/  FMUL.FTZ R40, R2.reuse, R40 ;  /* 0x0000002802287220 */ /* 0x040fe40000410000 */
[----:B------:R-:W-:Y:S03]  /*10c70*/  FMUL.FTZ R41, R2, R41 ;  /* 0x0000002902297220 */ /* 0x000fe60000410000 */
[C---:B----4-:R-:W-:Y:S03]  /*10c80*/  HMMA.16816.F32.BF16 R36, R168.reuse, R144, R36 ;  /* 0x00000090a824723c */ /* 0x050fe60000041824 */
[C---:B------:R-:W-:Y:S01]  /*10c90*/  FMUL.FTZ R42, R0.reuse, R42 ;  /* 0x0000002a002a7220 */ /* 0x040fe20000410000 */
[----:B------:R-:W-:Y:S01]  /*10ca0*/  MUFU.EX2 R249, R249 ;  /* 0x000000f900f97308 */ /* 0x000fe20000000800 */
[----:B------:R-:W-:Y:S02]  /*10cb0*/  FMUL.FTZ R43, R0, R43 ;  /* 0x0000002b002b7220 */ /* 0x000fe40000410000 */
[C---:B------:R-:W-:Y:S02]  /*10cc0*/  FMUL.FTZ R44, R2.reuse, R44 ;  /* 0x0000002c022c7220 */ /* 0x040fe40000410000 */
[----:B------:R-:W-:Y:S03]  /*10cd0*/  FMUL.FTZ R45, R2, R45 ;  /* 0x0000002d022d7220 */ /* 0x000fe60000410000 */
[C---:B------:R-:W-:Y:S01]  /*10ce0*/  HMMA.16816.F32.BF16 R40, R168.reuse, R146, R40 ;  /* 0x00000092a828723c */ /* 0x040fe20000041828 */
[----:B------:R-:W-:Y:S01]  /*10cf0*/  LDSM.16.MT88.4 R144, [R221+0x10800] ;  /* 0x01080000dd90783b */ /* 0x000fe20000004200 */
[----:B------:R-:W-:Y:S01]  /*10d00*/  MUFU.EX2 R248, R248 ;  /* 0x000000f800f87308 */ /* 0x000fe20000000800 */
[C---:B------:R-:W-:Y:S02]  /*10d10*/  FMUL.FTZ R46, R0.reuse, R46 ;  /* 0x0000002e002e7220 */ /* 0x040fe40000410000 */
[----:B------:R-:W-:Y:S02]  /*10d20*/  FMUL.FTZ R47, R0, R47 ;  /* 0x0000002f002f7220 */ /* 0x000fe40000410000 */
[C---:B------:R-:W-:Y:S02]  /*10d30*/  FMUL.FTZ R48, R2.reuse, R48 ;  /* 0x0000003002307220 */ /* 0x040fe40000410000 */
[----:B------:R-:W-:Y:S03]  /*10d40*/  FMUL.FTZ R49, R2, R49 ;  /* 0x0000003102317220 */ /* 0x000fe60000410000 */
[C---:B--2---:R-:W-:Y:S01]  /*10d50*/  HMMA.16816.F32.BF16 R44, R168.reuse, R136, R44 ;  /* 0x00000088a82c723c */ /* 0x044fe2000004182c */
[----:B------:R-:W-:Y:S02]  /*10d60*/  MUFU.EX2 R203, R203 ;  /* 0x000000cb00cb7308 */ /* 0x000fe40000000800 */
[C---:B------:R-:W-:Y:S02]  /*10d70*/  FMUL.FTZ R50, R0.reuse, R50 ;  /* 0x0000003200327220 */ /* 0x040fe40000410000 */
[----:B------:R-:W-:Y:S02]  /*10d80*/  FMUL.FTZ R51, R0, R51 ;  /* 0x0000003300337220 */ /* 0x000fe40000410000 */
[C---:B------:R-:W-:Y:S02]  /*10d90*/  FMUL.FTZ R52, R2.reuse, R52 ;  /* 0x0000003402347220 */ /* 0x040fe40000410000 */
[----:B------:R-:W-:Y:S02]  /*10da0*/  FMUL.FTZ R53, R2, R53 ;  /* 0x0000003502357220 */ /* 0x000fe40000410000 */
[----:B------:R-:W-:Y:S01]  /*10db0*/  MUFU.EX2 R202, R202 ;  /* 0x000000ca00ca7308 */ /* 0x000fe20000000800 */
[C---:B------:R-:W-:Y:S01]  /*10dc0*/  HMMA.16816.F32.BF16 R48, R168.reuse, R138, R48 ;  /* 0x0000008aa830723c */ /* 0x040fe20000041830 */
[----:B------:R-:W2:Y:S02]  /*10dd0*/  LDSM.16.MT88.4 R136, [R224+0x14000] ;  /* 0x01400000e088783b */ /* 0x000ea40000004200 */
[C---:B------:R-:W-:Y:S02]  /*10de0*/  FMUL.FTZ R54, R0.reuse, R54 ;  /* 0x0000003600367220 */ /* 0x040fe40000410000 */
[----:B------:R-:W-:Y:S02]  /*10df0*/  FMUL.FTZ R55, R0, R55 ;  /* 0x0000003700377220 */ /* 0x000fe40000410000 */
[C---:B------:R-:W-:Y:S02]  /*10e00*/  FMUL.FTZ R56, R2.reuse, R56 ;  /* 0x0000003802387220 */ /* 0x040fe40000410000 */
[----:B------:R-:W-:Y:S01]  /*10e10*/  FMUL.FTZ R57, R2, R57 ;  /* 0x0000003902397220 */ /* 0x000fe20000410000 */
[----:B------:R-:W-:Y:S02]  /*10e20*/  MUFU.EX2 R201, R201 ;  /* 0x000000c900c97308 */ /* 0x000fe40000000800 */
[C---:B-1----:R-:W-:Y:S03]  /*10e30*/  HMMA.16816.F32.BF16 R52, R168.reuse, R132, R52 ;  /* 0x00000084a834723c */ /* 0x042fe60000041834 */
[C---:B------:R-:W-:Y:S02]  /*10e40*/  FMUL.FTZ R58, R0.reuse, R58 ;  /* 0x0000003a003a7220 */ /* 0x040fe40000410000 */
[----:B------:R-:W-:Y:S02]  /*10e50*/  FMUL.FTZ R59, R0, R59 ;  /* 0x0000003b003b7220 */ /* 0x000fe40000410000 */
[C---:B------:R-:W-:Y:S01]  /*10e60*/  FMUL.FTZ R60, R2.reuse, R60 ;  /* 0x0000003c023c7220 */ /* 0x040fe20000410000 */
[----:B------:R-:W-:Y:S01]  /*10e70*/  MUFU.EX2 R192, R192 ;  /* 0x000000c000c07308 */ /* 0x000fe20000000800 */
[----:B------:R-:W-:Y:S03]  /*10e80*/  FMUL.FTZ R61, R2, R61 ;  /* 0x0000003d023d7220 */ /* 0x000fe60000410000 */
[C---:B------:R-:W-:Y:S01]  /*10e90*/  HMMA.16816.F32.BF16 R56, R168.reuse, R134, R56 ;  /* 0x00000086a838723c */ /* 0x040fe20000041838 */
[----:B------:R-:W1:Y:S02]  /*10ea0*/  LDSM.16.MT88.4 R132, [R222+0x14000] ;  /* 0x01400000de84783b */ /* 0x000e640000004200 */
[C---:B------:R-:W-:Y:S02]  /*10eb0*/  FMUL.FTZ R62, R0.reuse, R62 ;  /* 0x0000003e003e7220 */ /* 0x040fe40000410000 */
[----:B------:R-:W-:Y:S01]  /*10ec0*/  FMUL.FTZ R63, R0, R63 ;  /* 0x0000003f003f7220 */ /* 0x000fe20000410000 */
[----:B------:R-:W-:Y:S01]  /*10ed0*/  MUFU.EX2 R190, R190 ;  /* 0x000000be00be7308 */ /* 0x000fe20000000800 */
[C---:B------:R-:W-:Y:S02]  /*10ee0*/  FMUL.FTZ R64, R2.reuse, R64 ;  /* 0x0000004002407220 */ /* 0x040fe40000410000 */
[----:B------:R-:W-:Y:S03]  /*10ef0*/  FMUL.FTZ R65, R2, R65 ;  /* 0x0000004102417220 */ /* 0x000fe60000410000 */
[C---:B------:R-:W-:Y:S03]  /*10f00*/  HMMA.16816.F32.BF16 R60, R168.reuse, R140, R60 ;  /* 0x0000008ca83c723c */ /* 0x040fe6000004183c */
[C---:B------:R-:W-:Y:S01]  /*10f10*/  FMUL.FTZ R66, R0.reuse, R66 ;  /* 0x0000004200427220 */ /* 0x040fe20000410000 */
[----:B------:R-:W-:Y:S01]  /*10f20*/  MUFU.EX2 R189, R189 ;  /* 0x000000bd00bd7308 */ /* 0x000fe20000000800 */
[----:B------:R-:W-:Y:S02]  /*10f30*/  FMUL.FTZ R67, R0, R67 ;  /* 0x0000004300437220 */ /* 0x000fe40000410000 */
[C---:B------:R-:W-:Y:S02]  /*10f40*/  FMUL.FTZ R68, R2.reuse, R68 ;  /* 0x0000004402447220 */ /* 0x040fe40000410000 */
[----:B------:R-:W-:Y:S03]  /*10f50*/  FMUL.FTZ R69, R2, R69 ;  /* 0x0000004502457220 */ /* 0x000fe60000410000 */
[C---:B------:R-:W-:Y:S01]  /*10f60*/  HMMA.16816.F32.BF16 R64, R168.reuse, R142, R64 ;  /* 0x0000008ea840723c */ /* 0x040fe20000041840 */
[----:B------:R-:W4:Y:S01]  /*10f70*/  LDSM.16.MT88.4 R140, [R221+0x14000] ;  /* 0x01400000dd8c783b */ /* 0x000f220000004200 */
[----:B------:R-:W1:Y:S01]  /*10f80*/  MUFU.EX2 R191, R191 ;  /* 0x000000bf00bf7308 */ /* 0x000e620000000800 */
        /* <DEDUP_REMOVED lines=16> */
[C---:B-1----:R-:W-:Y:S03]  /*11090*/  HMMA.16816.F32.BF16 R76, R168.reuse, R132, R76 ;  /* 0x00000084a84c723c */ /* 0x042fe6000004184c */
[C---:B------:R-:W-:Y:S02]  /*110a0*/  FMUL.FTZ R82, R0.reuse, R82 ;  /* 0x0000005200527220 */ /* 0x040fe40000410000 */
[----:B------:R-:W-:Y:S02]  /*110b0*/  FMUL.FTZ R83, R0, R83 ;  /* 0x0000005300537220 */ /* 0x000fe40000410000 */
[C---:B------:R-:W-:Y:S02]  /*110c0*/  FMUL.FTZ R84, R2.reuse, R84 ;  /* 0x0000005402547220 */ /* 0x040fe40000410000 */
[----:B------:R-:W-:Y:S03]  /*110d0*/  FMUL.FTZ R85, R2, R85 ;  /* 0x0000005502557220 */ /* 0x000fe60000410000 */
[C---:B------:R-:W-:Y:S01]  /*110e0*/  HMMA.16816.F32.BF16 R80, R168.reuse, R134, R80 ;  /* 0x00000086a850723c */ /* 0x040fe20000041850 */
[----:B------:R-:W1:Y:S02]  /*110f0*/  LDSM.16.MT88.4 R132, [R224+0x16000] ;  /* 0x01600000e084783b */ /* 0x000e640000004200 */
        /* <DEDUP_REMOVED lines=43> */
[----:B------:R-:W-:Y:S02]  /*113b0*/  LDSM.16.MT88.4 R140, [R222+0x10800] ;  /* 0x01080000de8c783b */ /* 0x000fe40000004200 */
        /* <DEDUP_REMOVED lines=18> */
[----:B------:R-:W-:Y:S01]  /*114e0*/  F2FP.BF16.PACK_AB R132, R194, R193 ;  /* 0x000000c1c284723e */ /* 0x000fe200000010ff */
[----:B------:R-:W-:Y:S01]  /*114f0*/  FFMA.FTZ R186, R2, R247, R186 ;  /* 0x000000f702ba7223 */ /* 0x000fe200000100ba */
[----:B---3--:R-:W-:Y:S03]  /*11500*/  F2FP.BF16.PACK_AB R133, R198, R197 ;  /* 0x000000c5c685723e */ /* 0x008fe600000010ff */
[----:B------:R-:W-:Y:S01]  /*11510*/  HMMA.16816.F32.BF16 R128, R168, R134, R128 ;  /* 0x00000086a880723c */ /* 0x000fe20000041880 */
[----:B------:R-:W-:Y:S02]  /*11520*/  LDSM.16.MT88.4 R168, [R224+0x14800] ;  /* 0x01480000e0a8783b */ /* 0x000fe40000004200 */
[----:B------:R-:W-:Y:S01]  /*11530*/  MOV R2, R164 ;  /* 0x000000a400027202 */ /* 0x000fe20000000f00 */
[----:B------:R-:W-:Y:S01]  /*11540*/  FFMA.FTZ R187, R0, R246, R187 ;  /* 0x000000f600bb7223 */ /* 0x000fe200000100bb */
[----:B------:R-:W-:Y:S01]  /*11550*/  MOV R0, R3 ;  /* 0x0000000300007202 */ /* 0x000fe20000000f00 */
[----:B------:R-:W-:Y:S01]  /*11560*/  FADD.FTZ R186, R180, R186 ;  /* 0x000000bab4ba7221 */ /* 0x000fe20000010000 */
[----:B------:R-:W-:Y:S01]  /*11570*/  F2FP.BF16.PACK_AB R134, R196, R195 ;  /* 0x000000c3c486723e */ /* 0x000fe200000010ff */
[----:B------:R-:W-:Y:S01]  /*11580*/  FADD.FTZ R187, R183, R187 ;  /* 0x000000bbb7bb7221 */ /* 0x000fe20000010000 */
[----:B-----5:R-:W-:Y:S03]  /*11590*/  F2FP.BF16.PACK_AB R135, R199, R200 ;  /* 0x000000c8c787723e */ /* 0x020fe600000010ff */
[----:B------:R-:W-:Y:S02]  /*115a0*/  FADD.FTZ R185, R185, R186 ;  /* 0x000000bab9b97221 */ /* 0x000fe40000010000 */
[----:B------:R-:W-:Y:S02]  /*115b0*/  FADD.FTZ R182, R182, R187 ;  /* 0x000000bbb6b67221 */ /* 0x000fe40000010000 */
[----:B------:R-:W-:Y:S01]  /*115c0*/  FADD.FTZ R185, R184, R185 ;  /* 0x000000b9b8b97221 */ /* 0x000fe20000010000 */
[C---:B--2---:R-:W-:Y:S05]  /*115d0*/  HMMA.16816.F32.BF16 R4, R132.reuse, R136, R4 ;  /* 0x000000888404723c */ /* 0x044fea0000041804 */
[----:B------:R-:W-:Y:S02]  /*115e0*/  FADD.FTZ R182, R181, R182 ;  /* 0x000000b6b5b67221 */ /* 0x000fe40000010000 */
[----:B------:R-:W-:Y:S01]  /*115f0*/  FADD.FTZ R193, R193, R185 ;  /* 0x000000b9c1c17221 */ /* 0x000fe20000010000 */
[C---:B------:R-:W-:Y:S01]  /*11600*/  HMMA.16816.F32.BF16 R8, R132.reuse, R138, R8 ;  /* 0x0000008a8408723c */ /* 0x040fe20000041808 */
[----:B------:R-:W1:Y:S03]  /*11610*/  LDSM.16.MT88.4 R136, [R220+0x12800] ;  /* 0x01280000dc88783b */ /* 0x000e660000004200 */
[----:B------:R-:W-:Y:S02]  /*11620*/  FADD.FTZ R197, R197, R182 ;  /* 0x000000b6c5c57221 */ /* 0x000fe40000010000 */
[----:B------:R-:W-:Y:S02]  /*11630*/  FADD.FTZ R193, R194, R193 ;  /* 0x000000c1c2c17221 */ /* 0x000fe40000010000 */
[C---:B------:R-:W-:Y:S04]  /*11640*/  HMMA.16816.F32.BF16 R12, R132.reuse, R140, R12 ;  /* 0x0000008c840c723c */ /* 0x040fe8000004180c */
[----:B------:R-:W-:Y:S02]  /*11650*/  FADD.FTZ R197, R198, R197 ;  /* 0x000000c5c6c57221 */ /* 0x000fe40000010000 */
[----:B------:R-:W-:Y:S02]  /*11660*/  FADD.FTZ R195, R195, R193 ;  /* 0x000000c1c3c37221 */ /* 0x000fe40000010000 */
[C---:B------:R-:W-:Y:S01]  /*11670*/  HMMA.16816.F32.BF16 R16, R132.reuse, R142, R16 ;  /* 0x0000008e8410723c */ /* 0x040fe20000041810 */
[----:B------:R-:W2:Y:S03]  /*11680*/  LDSM.16.MT88.4 R140, [R221+0x14800] ;  /* 0x01480000dd8c783b */ /* 0x000ea60000004200 */
[----:B------:R-:W-:Y:S02]  /*11690*/  FADD.FTZ R200, R200, R197 ;  /* 0x000000c5c8c87221 */ /* 0x000fe40000010000 */
[----:B------:R-:W-:Y:S02]  /*116a0*/  FADD.FTZ R195, R196, R195 ;  /* 0x000000c3c4c37221 */ /* 0x000fe40000010000 */
[C---:B------:R-:W-:Y:S04]  /*116b0*/  HMMA.16816.F32.BF16 R20, R132.reuse, R144, R20 ;  /* 0x000000908414723c */ /* 0x040fe80000041814 */
[----:B------:R-:W-:Y:S04]  /*116c0*/  FADD.FTZ R200, R199, R200 ;  /* 0x000000c8c7c87221 */ /* 0x000fe80000010000 */
        /* <DEDUP_REMOVED lines=17> */
[C---:B------:R-:W-:Y:S01]  /*117e0*/  HMMA.16816.F32.BF16 R68, R132.reuse, R168, R68 ;  /* 0x000000a88444723c */ /* 0x040fe20000041844 */
[----:B------:R-:W-:Y:S07]  /*117f0*/  MUFU.EX2 R169, R178 ;  /* 0x000000b200a97308 */ /* 0x000fee0000000800 */
[C---:B------:R-:W-:Y:S03]  /*11800*/  HMMA.16816.F32.BF16 R72, R132.reuse, R170, R72 ;  /* 0x000000aa8448723c */ /* 0x040fe60000041848 */
[----:B------:R4:W5:Y:S04]  /*11810*/  MUFU.EX2 R168, R177 ;  /* 0x000000b100a87308 */ /* 0x0009680000000800 */
[----:B------:R-:W-:Y:S01]  /*11820*/  F2FP.BF16.PACK_AB R170, R191, R189 ;  /* 0x000000bdbfaa723e */ /* 0x000fe200000010ff */
[C---:B------:R-:W-:Y:S08]  /*11830*/  HMMA.16816.F32.BF16 R76, R132.reuse, R172, R76 ;  /* 0x000000ac844c723c */ /* 0x040ff0000004184c */
[C---:B------:R-:W-:Y:S01]  /*11840*/  HMMA.16816.F32.BF16 R80, R132.reuse, R174, R80 ;  /* 0x000000ae8450723c */ /* 0x040fe20000041850 */
[----:B------:R-:W-:Y:S07]  /*11850*/  LDSM.16.MT88.4 R172, [R220+0x11800] ;  /* 0x01180000dcac783b */ /* 0x000fee0000004200 */
[C---:B--2---:R-:W-:Y:S01]  /*11860*/  HMMA.16816.F32.BF16 R84, R132.reuse, R140, R84 ;  /* 0x0000008c8454723c */ /* 0x044fe20000041854 */
[----:B----4-:R-:W-:Y:S07]  /*11870*/  LDSM.16.MT88.4 R176, [R224+0x15800] ;  /* 0x01580000e0b0783b */ /* 0x010fee0000004200 */
        /* <DEDUP_REMOVED lines=17> */
[----:B------:R-:W-:Y:S01]  /*11990*/  F2FP.BF16.PACK_AB R132, R251, R252 ;  /* 0x000000fcfb84723e */ /* 0x000fe200000010ff */
        /* <DEDUP_REMOVED lines=13> */
[----:B------:R-:W1:Y:S07]  /*11a70*/  LDSM.16.MT88.4 R136, [R221+0x13000] ;  /* 0x01300000dd88783b */ /* 0x000e6e0000004200 */
[C---:B----4-:R-:W-:Y:S08]  /*11a80*/  HMMA.16816.F32.BF16 R12, R132.reuse, R148, R12 ;  /* 0x00000094840c723c */ /* 0x050ff0000004180c */
[C---:B------:R-:W-:Y:S01]  /*11a90*/  HMMA.16816.F32.BF16 R16, R132.reuse, R150, R16 ;  /* 0x000000968410723c */ /* 0x040fe20000041810 */
[----:B------:R-:W4:Y:S07]  /*11aa0*/  LDSM.16.MT88.4 R148, [R220+0x13000] ;  /* 0x01300000dc94783b */ /* 0x000f2e0000004200 */
        /* <DEDUP_REMOVED lines=9> */
[C---:B------:R-:W-:Y:S01]  /*11b40*/  HMMA.16816.F32.BF16 R48, R132.reuse, R158, R48 ;  /* 0x0000009e8430723c */ /* 0x040fe20000041830 */
[----:B------:R-:W-:Y:S07]  /*11b50*/  LDSM.16.MT88.4 R156, [R224+0x11800] ;  /* 0x01180000e09c783b */ /* 0x000fee0000004200 */
[C---:B-1----:R-:W-:Y:S08]  /*11b60*/  HMMA.16816.F32.BF16 R52, R132.reuse, R136, R52 ;  /* 0x000000888434723c */ /* 0x042ff00000041834 */
[C---:B------:R-:W-:Y:S01]  /*11b70*/  HMMA.16816.F32.BF16 R56, R132.reuse, R138, R56 ;  /* 0x0000008a8438723c */ /* 0x040fe20000041838 */
[----:B------:R-:W1:Y:S07]  /*11b80*/  LDSM.16.MT88.4 R136, [R220+0x15000] ;  /* 0x01500000dc88783b */ /* 0x000e6e0000004200 */
[C---:B----4-:R-:W-:Y:S08]  /*11b90*/  HMMA.16816.F32.BF16 R60, R132.reuse, R148, R60 ;  /* 0x00000094843c723c */ /* 0x050ff0000004183c */
[C---:B------:R-:W-:Y:S01]  /*11ba0*/  HMMA.16816.F32.BF16 R64, R132.reuse, R150, R64 ;  /* 0x000000968440723c */ /* 0x040fe20000041840 */
[----:B------:R-:W-:Y:S07]  /*11bb0*/  LDSM.16.MT88.4 R148, [R222+0x17000] ;  /* 0x01700000de94783b */ /* 0x000fee0000004200 */
[C---:B--2---:R-:W-:Y:S08]  /*11bc0*/  HMMA.16816.F32.BF16 R68, R132.reuse, R140, R68 ;  /* 0x0000008c8444723c */ /* 0x044ff00000041844 */
[C---:B------:R-:W-:Y:S01]  /*11bd0*/  HMMA.16816.F32.BF16 R72, R132.reuse, R142, R72 ;  /* 0x0000008e8448723c */ /* 0x040fe20000041848 */
[----:B------:R-:W2:Y:S07]  /*11be0*/  LDSM.16.MT88.4 R140, [R224+0x17000] ;  /* 0x01700000e08c783b */ /* 0x000eae0000004200 */
[C---:B------:R-:W-:Y:S08]  /*11bf0*/  HMMA.16816.F32.BF16 R76, R132.reuse, R160, R76 ;  /* 0x000000a0844c723c */ /* 0x040ff0000004184c */
[C---:B------:R-:W-:Y:S08]  /*11c00*/  HMMA.16816.F32.BF16 R80, R132.reuse, R162, R80 ;  /* 0x000000a28450723c */ /* 0x040ff00000041850 */
        /* <DEDUP_REMOVED lines=12> */
[C---:B---3--:R-:W-:Y:S08]  /*11cd0*/  HMMA.16816.F32.BF16 R116, R132.reuse, R144, R116 ;  /* 0x000000908474723c */ /* 0x048ff00000041874 */
[C---:B------:R-:W-:Y:S08]  /*11ce0*/  HMMA.16816.F32.BF16 R120, R132.reuse, R146, R120 ;  /* 0x000000928478723c */ /* 0x040ff00000041878 */
[C---:B-1----:R-:W-:Y:S08]  /*11cf0*/  HMMA.16816.F32.BF16 R124, R132.reuse, R136, R124 ;  /* 0x00000088847c723c */ /* 0x042ff0000004187c */
[----:B------:R-:W-:Y:S07]  /*11d00*/  HMMA.16816.F32.BF16 R128, R132, R138, R128 ;  /* 0x0000008a8480723c */ /* 0x000fee0000041880 */
[----:B-----5:R-:W-:Y:S02]  /*11d10*/  MOV R134, R168 ;  /* 0x000000a800867202 */ /* 0x020fe40000000f00 */
[----:B------:R-:W-:Y:S03]  /*11d20*/  MOV R135, R169 ;  /* 0x000000a900877202 */ /* 0x000fe60000000f00 */
[----:B------:R-:W-:Y:S01]  /*11d30*/  F2FP.BF16.PACK_AB R168, R190, R192 ;  /* 0x000000c0bea8723e */ /* 0x000fe200000010ff */
[----:B------:R-:W-:Y:S01]  /*11d40*/  FADD.FTZ R192, R192, R250 ;  /* 0x000000fac0c07221 */ /* 0x000fe20000010000 */
[----:B------:R-:W-:Y:S01]  /*11d50*/  F2FP.BF16.PACK_AB R169, R135, R188 ;  /* 0x000000bc87a9723e */ /* 0x000fe200000010ff */
[----:B------:R-:W-:Y:S01]  /*11d60*/  FADD.FTZ R188, R188, R202 ;  /* 0x000000cabcbc7221 */ /* 0x000fe20000010000 */
[-C--:B------:R-:W-:Y:S01]  /*11d70*/  F2FP.BF16.PACK_AB R171, R165, R134.reuse ;  /* 0x00000086a5ab723e */ /* 0x080fe200000010ff */
[----:B------:R-:W-:Y:S04]  /*11d80*/  FADD.FTZ R192, R190, R192 ;  /* 0x000000c0bec07221 */ /* 0x000fe80000010000 */
[----:B------:R-:W-:Y:S02]  /*11d90*/  FADD.FTZ R192, R189, R192 ;  /* 0x000000c0bdc07221 */ /* 0x000fe40000010000 */
[C---:B------:R-:W-:Y:S01]  /*11da0*/  HMMA.16816.F32.BF16 R160, R168.reuse, R156, R4 ;  /* 0x0000009ca8a0723c */ /* 0x040fe20000041804 */
[----:B------:R-:W1:Y:S04]  /*11db0*/  LDSM.16.MT88.4 R4, [R224+0x13800] ;  /* 0x01380000e004783b */ /* 0x000e680000004200 */
[----:B------:R-:W-:Y:S03]  /*11dc0*/  FADD.FTZ R247, R191, R192 ;  /* 0x000000c0bff77221 */ /* 0x000fe60000010000 */
[C---:B------:R-:W-:Y:S01]  /*11dd0*/  HMMA.16816.F32.BF16 R156, R168.reuse, R158, R8 ;  /* 0x0000009ea89c723c */ /* 0x040fe20000041808 */
[----:B------:R-:W3:Y:S07]  /*11de0*/  LDSM.16.MT88.4 R8, [R222+0x13800] ;  /* 0x01380000de08783b */ /* 0x000eee0000004200 */
[C---:B--2---:R-:W-:Y:S01]  /*11df0*/  HMMA.16816.F32.BF16 R152, R168.reuse, R148, R12 ;  /* 0x00000094a898723c */ /* 0x044fe2000004180c */
[----:B------:R-:W2:Y:S07]  /*11e00*/  LDSM.16.MT88.4 R12, [R221+0x13800] ;  /* 0x01380000dd0c783b */ /* 0x000eae0000004200 */
[C---:B------:R-:W-:Y:S01]  /*11e10*/  HMMA.16816.F32.BF16 R148, R168.reuse, R150, R16 ;  /* 0x00000096a894723c */ /* 0x040fe20000041810 */
[----:B------:R-:W4:Y:S07]  /*11e20*/  LDSM.16.MT88.4 R16, [R220+0x13800] ;  /* 0x01380000dc10783b */ /* 0x000f2e0000004200 */
[C---:B------:R-:W-:Y:S01]  /*11e30*/  HMMA.16816.F32.BF16 R144, R168.reuse, R140, R20 ;  /* 0x0000008ca890723c */ /* 0x040fe20000041814 */
[----:B------:R-:W5:Y:S07]  /*11e40*/  LDSM.16.MT88.4 R20, [R222+0x15800] ;  /* 0x01580000de14783b */ /* 0x000f6e0000004200 */
[C---:B------:R-:W-:Y:S01]  /*11e50*/  HMMA.16816.F32.BF16 R140, R168.reuse, R142, R24 ;  /* 0x0000008ea88c723c */ /* 0x040fe20000041818 */
[----:B------:R-:W2:Y:S07]  /*11e60*/  LDSM.16.MT88.4 R24, [R221+0x15800] ;  /* 0x01580000dd18783b */ /* 0x000eae0000004200 */
[C---:B------:R-:W-:Y:S01]  /*11e70*/  HMMA.16816.F32.BF16 R136, R168.reuse, R172, R28 ;  /* 0x000000aca888723c */ /* 0x040fe2000004181c */
[----:B------:R-:W2:Y:S06]  /*11e80*/  LDSM.16.MT88.4 R28, [R220+0x15800] ;  /* 0x01580000dc1c783b */ /* 0x000eac0000004200 */
[----:B------:R-:W-:Y:S02]  /*11e90*/  MOV R173, R134 ;  /* 0x0000008600ad7202 */ /* 0x000fe40000000f00 */
[----:B------:R-:W-:Y:S02]  /*11ea0*/  MOV R172, R135 ;  /* 0x0000008700ac7202 */ /* 0x000fe40000000f00 */
[C---:B------:R-:W-:Y:S01]  /*11eb0*/  HMMA.16816.F32.BF16 R132, R168.reuse, R174, R32 ;  /* 0x000000aea884723c */ /* 0x040fe20000041820 */
[----:B------:R-:W4:Y:S02]  /*11ec0*/  LDSM.16.MT88.4 R32, [R224+0x17800] ;  /* 0x01780000e020783b */ /* 0x000f240000004200 */
[----:B------:R-:W-:Y:S04]  /*11ed0*/  FADD.FTZ R188, R172, R188 ;  /* 0x000000bcacbc7221 */ /* 0x000fe80000010000 */
[----:B------:R-:W-:Y:S01]  /*11ee0*/  FADD.FTZ R188, R173, R188 ;  /* 0x000000bcadbc7221 */ /* 0x000fe20000010000 */
[C---:B-1----:R-:W-:Y:S04]  /*11ef0*/  HMMA.16816.F32.BF16 R36, R168.reuse, R4, R36 ;  /* 0x00000004a824723c */ /* 0x042fe80000041824 */
[----:B------:R-:W-:Y:S04]  /*11f00*/  FADD.FTZ R246, R165, R188 ;  /* 0x000000bca5f67221 */ /* 0x000fe80000010000 */
        /* <DEDUP_REMOVED lines=8> */
[C---:B----4-:R-:W-:Y:S08]  /*11f90*/  HMMA.16816.F32.BF16 R60, R168.reuse, R16, R60 ;  /* 0x00000010a83c723c */ /* 0x050ff0000004183c */
[C---:B------:R-:W-:Y:S08]  /*11fa0*/  HMMA.16816.F32.BF16 R64, R168.reuse, R18, R64 ;  /* 0x00000012a840723c */ /* 0x040ff00000041840 */
[C---:B------:R-:W-:Y:S08]  /*11fb0*/  HMMA.16816.F32.BF16 R68, R168.reuse, R176, R68 ;  /* 0x000000b0a844723c */ /* 0x040ff00000041844 */
[C---:B------:R-:W-:Y:S08]  /*11fc0*/  HMMA.16816.F32.BF16 R72, R168.reuse, R178, R72 ;  /* 0x000000b2a848723c */ /* 0x040ff00000041848 */
        /* <DEDUP_REMOVED lines=12> */
[C---:B--2---:R-:W-:Y:S08]  /*12090*/  HMMA.16816.F32.BF16 R124, R168.reuse, R12, R124 ;  /* 0x0000000ca87c723c */ /* 0x044ff0000004187c */
[----:B------:R-:W-:Y:S01]  /*120a0*/  HMMA.16816.F32.BF16 R128, R168, R14, R128 ;  /* 0x0000000ea880723c */ /* 0x000fe20000041880 */
[----:B------:R-:W-:-:S07]  /*120b0*/  @P0 BRA `(.L_x_2319) ;  /* 0xffffb43000000947 */ /* 0x000fce000383ffff */
.L_x_2315:
[----:B------:R-:W1:Y:S01]  /*120c0*/  SHFL.BFLY PT, R2, R247, 0x2, 0x1f ;  /* 0x0c401f00f7027f89 */ /* 0x000e6200000e0000 */
[----:B------:R-:W-:Y:S01]  /*120d0*/  MOV R4, 0x3f800000 ;  /* 0x3f80000000047802 */ /* 0x000fe20000000f00 */
[----:B------:R-:W2:Y:S01]  /*120e0*/  S2UR UR6, SR_CTAID.Y ;  /* 0x00000000000679c3 */ /* 0x000ea20000002600 */
[----:B------:R-:W-:Y:S01]  /*120f0*/  MOV R5, 0x3f800000 ;  /* 0x3f80000000057802 */ /* 0x000fe20000000f00 */
[----:B------:R-:W3:Y:S01]  /*12100*/  SHFL.BFLY PT, R0, R246, 0x2, 0x1f ;  /* 0x0c401f00f6007f89 */ /* 0x000ee200000e0000 */
[----:B------:R-:W-:Y:S01]  /*12110*/  UISETP.NE.AND UP1, UPT, UR28, -0x1, UPT ;  /* 0xffffffff1c00788c */ /* 0x000fe2000bf25270 */
[----:B------:R-:W-:Y:S01]  /*12120*/  BSSY B0, `(.L_x_2320) ;  /* 0x0000179000007945 */ /* 0x000fe20003800000 */
[----:B------:R-:W-:Y:S01]  /*12130*/  ULDC.64 UR4, c[0x0][0x1e8] ;  /* 0x00007a0000047ab9 */ /* 0x000fe20000000a00 */
[----:B------:R-:W4:Y:S02]  /*12140*/  S2R R6, SR_TID.X ;  /* 0x0000000000067919 */ /* 0x000f240000002100 */
[----:B------:R-:W5:Y:S06]  /*12150*/  S2UR UR7, SR_CTAID.Z ;  /* 0x00000000000779c3 */ /* 0x000f6c0000002700 */
[----:B------:R-:W-:-:S04]  /*12160*/  @UP1 UIMAD.WIDE.U32 UR10, UR28, UR4, URZ ;  /* 0x000000041c0a12a5 */ /* 0x000fc8000f8e003f */
[----:B------:R-:W-:-:S03]  /*12170*/  @UP1 UIMAD UR8, UR28, UR5, UR11 ;  /* 0x000000051c0812a4 */ /* 0x000fc6000f8e020b */
[----:B------:R-:W-:Y:S01]  /*12180*/  ULDC.U8 UR11, c[0x0][0x328] ;  /* 0x0000ca00000b7ab9 */ /* 0x000fe20000000000 */
[----:B-1----:R-:W-:Y:S01]  /*12190*/  FADD.FTZ R247, R2, R247 ;  /* 0x000000f702f77221 */ /* 0x002fe20000010000 */
[----:B------:R-:W-:Y:S02]  /*121a0*/  UISETP.NE.AND UP2, UPT, UR11, URZ, UPT ;  /* 0x0000003f0b00728c */ /* 0x000fe4000bf45270 */
[----:B--2---:R-:W-:Y:S01]  /*121b0*/  @!UP1 USHF.R.S32.HI UR9, URZ, 0x1f, UR6 ;  /* 0x0000001f3f099899 */ /* 0x004fe20008011406 */
[----:B---3--:R-:W-:Y:S01]  /*121c0*/  FADD.FTZ R246, R0, R246 ;  /* 0x000000f600f67221 */ /* 0x008fe20000010000 */
[----:B------:R-:W1:Y:S01]  /*121d0*/  SHFL.BFLY PT, R2, R247, 0x1, 0x1f ;  /* 0x0c201f00f7027f89 */ /* 0x000e6200000e0000 */
[----:B------:R-:W-:Y:S01]  /*121e0*/  ULDC.64 UR4, c[0x0][0x1e0] ;  /* 0x0000780000047ab9 */ /* 0x000fe20000000a00 */
[----:B----4-:R-:W-:Y:S02]  /*121f0*/  SHF.R.S32.HI R7, RZ, 0x1f, R6 ;  /* 0x0000001fff077819 */ /* 0x010fe40000011406 */
[----:B------:R-:W2:Y:S01]  /*12200*/  SHFL.BFLY PT, R0, R246, 0x1, 0x1f ;  /* 0x0c201f00f6007f89 */ /* 0x000ea200000e0000 */
[----:B------:R-:W-:Y:S01]  /*12210*/  UISETP.NE.OR UP0, UPT, UR28, -0x1, !UP2 ;  /* 0xffffffff1c00788c */ /* 0x000fe2000d705670 */
[----:B------:R-:W-:Y:S01]  /*12220*/  LEA.HI R8, R7, R6, RZ, 0x2 ;  /* 0x0000000607087211 */ /* 0x000fe200078f10ff */
[----:B------:R-:W-:-:S02]  /*12230*/  @!UP1 UIMAD UR9, UR9, UR4, URZ ;  /* 0x00000004090992a4 */ /* 0x000fc4000f8e023f */
[----:B-----5:R-:W-:Y:S01]  /*12240*/  @UP2 UMOV UR11, UR7 ;  /* 0x00000007000b2c82 */ /* 0x020fe20008000000 */
[--C-:B------:R-:W-:Y:S01]  /*12250*/  SHF.R.S32.HI R10, RZ, 0x2, R8.reuse ;  /* 0x00000002ff0a7819 */ /* 0x100fe20000011408 */
[----:B------:R-:W-:Y:S01]  /*12260*/  @!UP1 UIMAD UR12, UR6, UR5, UR9 ;  /* 0x00000005060c92a4 */ /* 0x000fe2000f8e0209 */
[----:B------:R-:W-:Y:S01]  /*12270*/  SHF.R.S32.HI R9, RZ, 0x1f, R8 ;  /* 0x0000001fff097819 */ /* 0x000fe20000011408 */
[----:B------:R-:W-:Y:S01]  /*12280*/  @!UP1 UIMAD.WIDE.U32 UR14, UR6, UR4, URZ ;  /* 0x00000004060e92a5 */ /* 0x000fe2000f8e003f */
[----:B------:R-:W-:Y:S01]  /*12290*/  LOP3.LUT R8, R8, 0x3ffffffc, RZ, 0xc0, !PT ;  /* 0x3ffffffc08087812 */ /* 0x000fe200078ec0ff */
[----:B------:R-:W-:Y:S01]  /*122a0*/  ULDC UR9, c[0x0][0x214] ;  /* 0x0000850000097ab9 */ /* 0x000fe20000000800 */
[----:B------:R-:W-:Y:S01]  /*122b0*/  LEA.HI R9, R9, R10, RZ, 0x3 ;  /* 0x0000000a09097211 */ /* 0x000fe200078f18ff */
[----:B------:R-:W-:Y:S01]  /*122c0*/  @!UP0 UIMAD UR28, UR6, UR9, URZ ;  /* 0x00000009061c82a4 */ /* 0x000fe2000f8e023f */
[----:B------:R-:W-:Y:S01]  /*122d0*/  IADD3 R8, -R8, R6, RZ ;  /* 0x0000000608087210 */ /* 0x000fe20007ffe1ff */
[----:B------:R-:W-:Y:S01]  /*122e0*/  ULDC UR5, c[0x0][0x234] ;  /* 0x00008d0000057ab9 */ /* 0x000fe20000000800 */
[----:B------:R-:W-:Y:S01]  /*122f0*/  LOP3.LUT R9, R9, 0xfffffff8, RZ, 0xc0, !PT ;  /* 0xfffffff809097812 */ /* 0x000fe200078ec0ff */
[----:B------:R-:W-:Y:S01]  /*12300*/  @UP2 UIMAD UR5, UR11, UR5, UR28 ;  /* 0x000000050b0522a4 */ /* 0x000fe2000f8e021c */
[----:B-1----:R-:W-:-:S02]  /*12310*/  FADD.FTZ R2, R247, R2 ;  /* 0x00000002f7027221 */ /* 0x002fc40000010000 */
[----:B------:R-:W-:Y:S01]  /*12320*/  IADD3 R9, R10, -R9, RZ ;  /* 0x800000090a097210 */ /* 0x000fe20007ffe0ff */
[----:B------:R-:W-:Y:S01]  /*12330*/  ULDC UR4, c[0x0][0x1c0] ;  /* 0x0000700000047ab9 */ /* 0x000fe20000000800 */
[----:B------:R-:W-:Y:S01]  /*12340*/  LEA.HI R10, R7, R6, RZ, 0x5 ;  /* 0x00000006070a7211 */ /* 0x000fe200078f28ff */
[----:B--2---:R-:W-:Y:S01]  /*12350*/  FADD.FTZ R0, R246, R0 ;  /* 0x00000000f6007221 */ /* 0x004fe20000010000 */
[----:B------:R-:W-:Y:S01]  /*12360*/  FSETP.NE.FTZ.AND P4, PT, R2, RZ, PT ;  /* 0x000000ff0200720b */ /* 0x000fe20003f95000 */
[----:B------:R-:W-:Y:S01]  /*12370*/  @!UP2 UMOV UR11, UR7 ;  /* 0x00000007000bac82 */ /* 0x000fe20008000000 */
[----:B------:R-:W-:Y:S01]  /*12380*/  SHF.L.U32 R12, R9, 0x6, RZ ;  /* 0x00000006090c7819 */ /* 0x000fe200000006ff */
[----:B------:R-:W-:Y:S01]  /*12390*/  @!UP2 UIMAD UR4, UR6, UR4, UR11 ;  /* 0x000000040604a2a4 */ /* 0x000fe2000f8e020b */
[----:B------:R-:W-:Y:S01]  /*123a0*/  FSETP.NE.FTZ.AND P3, PT, R0, RZ, PT ;  /* 0x000000ff0000720b */ /* 0x000fe20003f75000 */
[----:B------:R-:W-:Y:S01]  /*123b0*/  @!UP1 UIADD3 UR8, UR15, UR12, URZ ;  /* 0x0000000c0f089290 */ /* 0x000fe2000fffe03f */
[----:B------:R-:W-:Y:S01]  /*123c0*/  SHF.R.S32.HI R11, RZ, 0x5, R10 ;  /* 0x00000005ff0b7819 */ /* 0x000fe2000001140a */
[----:B------:R-:W-:Y:S01]  /*123d0*/  @!UP2 UIMAD UR5, UR4, UR9, URZ ;  /* 0x000000090405a2a4 */ /* 0x000fe2000f8e023f */
[----:B------:R-:W-:Y:S01]  /*123e0*/  LOP3.LUT R12, R12, 0x1c0, RZ, 0xc0, !PT ;  /* 0x000001c00c0c7812 */ /* 0x000fe200078ec0ff */
[----:B------:R-:W-:Y:S01]  /*123f0*/  @!UP1 UMOV UR10, UR14 ;  /* 0x0000000e000a9c82 */ /* 0x000fe20008000000 */
[----:B------:R-:W-:-:S02]  /*12400*/  LOP3.LUT R13, R9, 0x1, RZ, 0xc0, !PT ;  /* 0x00000001090d7812 */ /* 0x000fc400078ec0ff */
[----:B------:R-:W-:Y:S01]  /*12410*/  LEA R8, R11, R8, 0x9 ;  /* 0x000000080b087211 */ /* 0x000fe200078e48ff */
[----:B------:R-:W1:Y:S01]  /*12420*/  @P4 MUFU.RCP R4, R2 ;  /* 0x0000000200044308 */ /* 0x000e620000001000 */
[----:B------:R-:W-:Y:S02]  /*12430*/  LEA.HI R12, R12, R12, RZ, 0x1d ;  /* 0x0000000c0c0c7211 */ /* 0x000fe400078fe8ff */
[----:B------:R-:W-:Y:S02]  /*12440*/  ISETP.NE.U32.AND P0, PT, R13, 0x1, PT ;  /* 0x000000010d00780c */ /* 0x000fe40003f05070 */
[----:B------:R-:W-:Y:S02]  /*12450*/  LEA R8, R8, R12, 0x1 ;  /* 0x0000000c08087211 */ /* 0x000fe400078e08ff */
[----:B------:R-:W-:Y:S01]  /*12460*/  R2P PR, R9, 0x6 ;  /* 0x0000000609007804 */ /* 0x000fe20000000000 */
[----:B------:R-:W2:Y:S01]  /*12470*/  @P3 MUFU.RCP R5, R0 ;  /* 0x0000000000053308 */ /* 0x000ea20000001000 */
[----:B------:R-:W-:-:S02]  /*12480*/  SHF.L.U32 R8, R8, 0x1, RZ ;  /* 0x0000000108087819 */ /* 0x000fc400000006ff */
[----:B------:R-:W-:Y:S02]  /*12490*/  MOV R9, 0x20 ;  /* 0x0000002000097802 */ /* 0x000fe40000000f00 */
[----:B------:R-:W-:Y:S02]  /*124a0*/  IADD3 R12, R8, -0x10, RZ ;  /* 0xfffffff0080c7810 */ /* 0x000fe40007ffe0ff */
[----:B------:R-:W-:Y:S01]  /*124b0*/  SEL R9, R9, 0xffffffe0, !P1 ;  /* 0xffffffe009097807 */ /* 0x000fe20004800000 */
[----:B-1----:R-:W-:Y:S01]  /*124c0*/  FMUL.FTZ R160, R4, R160 ;  /* 0x000000a004a07220 */ /* 0x002fe20000410000 */
[----:B------:R-:W-:Y:S01]  /*124d0*/  @P0 IADD3 R12, R8, 0x10, RZ ;  /* 0x00000010080c0810 */ /* 0x000fe20007ffe0ff */
[----:B------:R-:W-:Y:S01]  /*124e0*/  FMUL.FTZ R161, R4, R161 ;  /* 0x000000a104a17220 */ /* 0x000fe20000410000 */
[----:B------:R-:W-:Y:S01]  /*124f0*/  IADD3 R13, R8, R9, RZ ;  /* 0x00000009080d7210 */ /* 0x000fe20007ffe0ff */
[C---:B------:R-:W-:Y:S01]  /*12500*/  FMUL.FTZ R156, R4.reuse, R156 ;  /* 0x0000009c049c7220 */ /* 0x040fe20000410000 */
[----:B------:R-:W-:Y:S01]  /*12510*/  IADD3 R9, R9, R12, RZ ;  /* 0x0000000c09097210 */ /* 0x000fe20007ffe0ff */
[C---:B------:R-:W-:Y:S01]  /*12520*/  FMUL.FTZ R157, R4.reuse, R157 ;  /* 0x0000009d049d7220 */ /* 0x040fe20000410000 */
[----:B------:R-:W-:Y:S01]  /*12530*/  F2FP.BF16.PACK_AB R160, R161, R160 ;  /* 0x000000a0a1a0723e */ /* 0x000fe200000010ff */
[C---:B------:R-:W-:Y:S01]  /*12540*/  FMUL.FTZ R152, R4.reuse, R152 ;  /* 0x0000009804987220 */ /* 0x040fe20000410000 */
[----:B------:R-:W1:Y:S01]  /*12550*/  @P4 MUFU.LG2 R2, R2 ;  /* 0x0000000200024308 */ /* 0x000e620000000c00 */
[C---:B------:R-:W-:Y:S01]  /*12560*/  FMUL.FTZ R153, R4.reuse, R153 ;  /* 0x0000009904997220 */ /* 0x040fe20000410000 */
[----:B------:R-:W-:Y:S01]  /*12570*/  F2FP.BF16.PACK_AB R156, R157, R156 ;  /* 0x0000009c9d9c723e */ /* 0x000fe200000010ff */
[C---:B------:R-:W-:Y:S01]  /*12580*/  FMUL.FTZ R148, R4.reuse, R148 ;  /* 0x0000009404947220 */ /* 0x040fe20000410000 */
[----:B------:R-:W-:Y:S01]  /*12590*/  STS [R8], R160 ;  /* 0x000000a008007388 */ /* 0x000fe20000000800 */
        /* <DEDUP_REMOVED lines=84> */
[----:B------:R-:W-:Y:S01]  /*12ae0*/  FMUL.FTZ R4, R4, R129 ;  /* 0x0000008104047220 */ /* 0x000fe20000410000 */
[----:B------:R-:W-:Y:S01]  /*12af0*/  F2FP.BF16.PACK_AB R124, R125, R124 ;  /* 0x0000007c7d7c723e */ /* 0x000fe200000010ff */
[C---:B--2---:R-:W-:Y:S02]  /*12b00*/  FMUL.FTZ R163, R5.reuse, R163 ;  /* 0x000000a305a37220 */ /* 0x044fe40000410000 */
[C---:B------:R-:W-:Y:S01]  /*12b10*/  FMUL.FTZ R162, R5.reuse, R162 ;  /* 0x000000a205a27220 */ /* 0x040fe20000410000 */
[----:B------:R-:W-:Y:S01]  /*12b20*/  F2FP.BF16.PACK_AB R128, R4, R128 ;  /* 0x000000800480723e */ /* 0x000fe200000010ff */
        /* <DEDUP_REMOVED lines=8> */
[C---:B------:R-:W-:Y:S01]  /*12bb0*/  FMUL.FTZ R151, R5.reuse, R151 ;  /* 0x0000009705977220 */ /* 0x040fe20000410000 */
[----:B------:R-:W-:Y:S01]  /*12bc0*/  IADD3 R14, R8, R4, RZ ;  /* 0x00000004080e7210 */ /* 0x000fe20007ffe0ff */
[----:B------:R-:W-:Y:S01]  /*12bd0*/  FMUL.FTZ R150, R5, R150 ;  /* 0x0000009605967220 */ /* 0x000fe20000410000 */
[----:B------:R-:W-:Y:S01]  /*12be0*/  F2FP.BF16.PACK_AB R154, R155, R154 ;  /* 0x0000009a9b9a723e */ /* 0x000fe200000010ff */
[C---:B------:R-:W-:Y:S01]  /*12bf0*/  FMUL.FTZ R147, R5.reuse, R147 ;  /* 0x0000009305937220 */ /* 0x040fe20000410000 */
[----:B------:R-:W-:Y:S01]  /*12c00*/  STS [R8+0x400], R162 ;  /* 0x000400a208007388 */ /* 0x000fe20000000800 */
[----:B------:R-:W-:Y:S01]  /*12c10*/  FMUL.FTZ R146, R5, R146 ;  /* 0x0000009205927220 */ /* 0x000fe20000410000 */
[----:B------:R-:W-:Y:S01]  /*12c20*/  F2FP.BF16.PACK_AB R150, R151, R150 ;  /* 0x000000969796723e */ /* 0x000fe200000010ff */
[C---:B------:R-:W-:Y:S01]  /*12c30*/  FMUL.FTZ R143, R5.reuse, R143 ;  /* 0x0000008f058f7220 */ /* 0x040fe20000410000 */
[----:B------:R-:W-:Y:S01]  /*12c40*/  IADD3 R15, R4, R12, RZ ;  /* 0x0000000c040f7210 */ /* 0x000fe20007ffe0ff */
[----:B------:R-:W-:Y:S01]  /*12c50*/  FMUL.FTZ R142, R5, R142 ;  /* 0x0000008e058e7220 */ /* 0x000fe20000410000 */
[----:B------:R-:W-:Y:S01]  /*12c60*/  F2FP.BF16.PACK_AB R146, R147, R146 ;  /* 0x000000929392723e */ /* 0x000fe200000010ff */
[C---:B------:R-:W-:Y:S01]  /*12c70*/  FMUL.FTZ R139, R5.reuse, R139 ;  /* 0x0000008b058b7220 */ /* 0x040fe20000410000 */
[----:B------:R-:W-:Y:S01]  /*12c80*/  STS [R12], R156 ;  /* 0x0000009c0c007388 */ /* 0x000fe20000000800 */
[----:B------:R-:W-:Y:S01]  /*12c90*/  FMUL.FTZ R138, R5, R138 ;  /* 0x0000008a058a7220 */ /* 0x000fe20000410000 */
[----:B------:R-:W-:Y:S01]  /*12ca0*/  F2FP.BF16.PACK_AB R142, R143, R142 ;  /* 0x0000008e8f8e723e */ /* 0x000fe200000010ff */
[C---:B------:R-:W-:Y:S01]  /*12cb0*/  FMUL.FTZ R135, R5.reuse, R135 ;  /* 0x0000008705877220 */ /* 0x040fe20000410000 */
[----:B------:R-:W-:Y:S01]  /*12cc0*/  STS [R12+0x400], R158 ;  /* 0x0004009e0c007388 */ /* 0x000fe20000000800 */
[----:B------:R-:W-:Y:S01]  /*12cd0*/  FMUL.FTZ R134, R5, R134 ;  /* 0x0000008605867220 */ /* 0x000fe20000410000 */
[----:B------:R-:W-:Y:S01]  /*12ce0*/  F2FP.BF16.PACK_AB R138, R139, R138 ;  /* 0x0000008a8b8a723e */ /* 0x000fe200000010ff */
[----:B------:R-:W-:Y:S01]  /*12cf0*/  FMUL.FTZ R39, R5, R39 ;  /* 0x0000002705277220 */ /* 0x000fe20000410000 */
[----:B------:R-:W-:Y:S01]  /*12d00*/  IADD3 R16, R13, R4, RZ ;  /* 0x000000040d107210 */ /* 0x000fe20007ffe0ff */
[----:B------:R-:W-:Y:S01]  /*12d10*/  FMUL.FTZ R38, R5, R38 ;  /* 0x0000002605267220 */ /* 0x000fe20000410000 */
[----:B------:R-:W-:Y:S01]  /*12d20*/  F2FP.BF16.PACK_AB R134, R135, R134 ;  /* 0x000000868786723e */ /* 0x000fe200000010ff */
[C---:B------:R-:W-:Y:S01]  /*12d30*/  FMUL.FTZ R43, R5.reuse, R43 ;  /* 0x0000002b052b7220 */ /* 0x040fe20000410000 */
[----:B------:R-:W-:Y:S01]  /*12d40*/  STS [R13], R152 ;  /* 0x000000980d007388 */ /* 0x000fe20000000800 */
[----:B------:R-:W-:Y:S01]  /*12d50*/  FMUL.FTZ R42, R5, R42 ;  /* 0x0000002a052a7220 */ /* 0x000fe20000410000 */
[----:B------:R-:W-:Y:S01]  /*12d60*/  IADD3 R17, R9, R4, RZ ;  /* 0x0000000409117210 */ /* 0x000fe20007ffe0ff */
[C---:B------:R-:W-:Y:S01]  /*12d70*/  FMUL.FTZ R47, R5.reuse, R47 ;  /* 0x0000002f052f7220 */ /* 0x040fe20000410000 */
[----:B------:R-:W-:Y:S01]  /*12d80*/  STS [R13+0x400], R154 ;  /* 0x0004009a0d007388 */ /* 0x000fe20000000800 */
        /* <DEDUP_REMOVED lines=86> */
[----:B-1----:R-:W-:Y:S01]  /*132f0*/  @P4 FMUL.FTZ R2, R2, 0.69314718246459960938 ;  /* 0x3f31721802024820 */ /* 0x002fe20000410000 */
[----:B------:R-:W-:Y:S01]  /*13300*/  STS [R15+0x2400], R58 ;  /* 0x0024003a0f007388 */ /* 0x000fe20000000800 */
[----:B------:R-:W-:-:S02]  /*13310*/  F2FP.BF16.PACK_AB R126, R127, R126 ;  /* 0x0000007e7f7e723e */ /* 0x000fc400000010ff */
[----:B------:R-:W-:Y:S01]  /*13320*/  F2FP.BF16.PACK_AB R5, R131, R5 ;  /* 0x000000058305723e */ /* 0x000fe200000010ff */
        /* <DEDUP_REMOVED lines=27> */
[----:B------:R-:W-:Y:S01]  /*134e0*/  STS [R9+0x6400], R114 ;  /* 0x0064007209007388 */ /* 0x000fe20000000800 */
[----:B-1----:R-:W-:-:S02]  /*134f0*/  LOP3.LUT R8, R10, 0xffffffe0, RZ, 0xc0, !PT ;  /* 0xffffffe00a087812 */ /* 0x002fc400078ec0ff */
[----:B------:R-:W-:Y:S01]  /*13500*/  SHF.R.S32.HI R10, RZ, 0x1f, R11 ;  /* 0x0000001fff0a7819 */ /* 0x000fe2000001140b */
[----:B------:R-:W-:Y:S01]  /*13510*/  STS [R14+0x6000], R116 ;  /* 0x006000740e007388 */ /* 0x000fe20000000800 */
[----:B------:R-:W-:Y:S02]  /*13520*/  IADD3 R8, -R8, R6, RZ ;  /* 0x0000000608087210 */ /* 0x000fe40007ffe1ff */
[----:B------:R-:W-:Y:S01]  /*13530*/  LEA.HI R10, R10, R11, RZ, 0x2 ;  /* 0x0000000b0a0a7211 */ /* 0x000fe200078f10ff */
[----:B------:R-:W-:Y:S01]  /*13540*/  STS [R14+0x6400], R118 ;  /* 0x006400760e007388 */ /* 0x000fe20000000800 */
[----:B------:R-:W-:Y:S02]  /*13550*/  LOP3.LUT P0, RZ, R8, 0x3, RZ, 0xc0, !PT ;  /* 0x0000000308ff7812 */ /* 0x000fe4000780c0ff */
[----:B------:R-:W1:Y:S01]  /*13560*/  @P3 MUFU.LG2 R8, R0 ;  /* 0x0000000000083308 */ /* 0x000e620000000c00 */
[----:B------:R-:W-:Y:S01]  /*13570*/  STS [R15+0x6000], R120 ;  /* 0x006000780f007388 */ /* 0x000fe20000000800 */
[----:B------:R-:W-:-:S03]  /*13580*/  LOP3.LUT R10, R10, 0xffffffc, RZ, 0xc0, !PT ;  /* 0x0ffffffc0a0a7812 */ /* 0x000fc600078ec0ff */
[----:B------:R-:W-:Y:S01]  /*13590*/  STS [R15+0x6400], R122 ;  /* 0x0064007a0f007388 */ /* 0x000fe20000000800 */
[----:B------:R-:W-:Y:S02]  /*135a0*/  IADD3 R11, R11, -R10, RZ ;  /* 0x8000000a0b0b7210 */ /* 0x000fe40007ffe0ff */
[----:B------:R-:W-:Y:S01]  /*135b0*/  MOV R10, 0x7f800000 ;  /* 0x7f800000000a7802 */ /* 0x000fe20000000f00 */
[----:B------:R-:W-:Y:S04]  /*135c0*/  STS [R16+0x6000], R124 ;  /* 0x0060007c10007388 */ /* 0x000fe80000000800 */
[----:B------:R-:W-:Y:S01]  /*135d0*/  STS [R16+0x6400], R126 ;  /* 0x0064007e10007388 */ /* 0x000fe20000000800 */
[----:B-1----:R-:W-:-:S03]  /*135e0*/  @P3 FMUL.FTZ R8, R8, 0.69314718246459960938 ;  /* 0x3f31721808083820 */ /* 0x002fc60000410000 */
[----:B------:R-:W-:Y:S01]  /*135f0*/  STS [R17+0x6000], R128 ;  /* 0x0060008011007388 */ /* 0x000fe20000000800 */
[----:B------:R-:W-:-:S03]  /*13600*/  @P3 FFMA.FTZ R10, R3, c[0x0][0x238], R8 ;  /* 0x00008e00030a3a23 */ /* 0x000fc60000010008 */
[----:B------:R1:W-:Y:S04]  /*13610*/  STS [R17+0x6400], R5 ;  /* 0x0064000511007388 */ /* 0x0003e80000000800 */
[----:B------:R-:W-:Y:S06]  /*13620*/  BAR.SYNC.DEFER_BLOCKING 0x0 ;  /* 0x0000000000007b1d */ /* 0x000fec0000010000 */
[----:B------:R-:W1:Y:S04]  /*13630*/  S2R R4, SR_TID.X ;  /* 0x0000000000047919 */ /* 0x000e680000002100 */
[----:B------:R2:W3:Y:S04]  /*13640*/  LDS.128 R68, [R235] ;  /* 0x00000000eb447984 */ /* 0x0004e80000000c00 */
[----:B------:R2:W4:Y:S01]  /*13650*/  LDS.128 R64, [R235+0x800] ;  /* 0x00080000eb407984 */ /* 0x0005220000000c00 */
[----:B-1----:R-:W-:-:S03]  /*13660*/  SHF.R.S32.HI R5, RZ, 0x1f, R4 ;  /* 0x0000001fff057819 */ /* 0x002fc60000011404 */
[----:B------:R2:W1:Y:S01]  /*13670*/  LDS.128 R60, [R235+0x1000] ;  /* 0x00100000eb3c7984 */ /* 0x0004620000000c00 */
[----:B------:R-:W-:-:S03]  /*13680*/  LEA.HI R9, R5, R4, RZ, 0x5 ;  /* 0x0000000405097211 */ /* 0x000fc600078f28ff */
[----:B------:R2:W1:Y:S01]  /*13690*/  LDS.128 R56, [R235+0x1800] ;  /* 0x00180000eb387984 */ /* 0x0004620000000c00 */
[----:B------:R-:W-:-:S03]  /*136a0*/  LOP3.LUT R9, R9, 0xffffffe0, RZ, 0xc0, !PT ;  /* 0xffffffe009097812 */ /* 0x000fc600078ec0ff */
[----:B------:R2:W1:Y:S01]  /*136b0*/  LDS.128 R52, [R235+0x2000] ;  /* 0x00200000eb347984 */ /* 0x0004620000000c00 */
[----:B------:R-:W-:-:S03]  /*136c0*/  IADD3 R9, -R9, R4, RZ ;  /* 0x0000000409097210 */ /* 0x000fc60007ffe1ff */
[----:B------:R2:W1:Y:S01]  /*136d0*/  LDS.128 R48, [R235+0x2800] ;  /* 0x00280000eb307984 */ /* 0x0004620000000c00 */
[----:B------:R-:W-:-:S03]  /*136e0*/  SHF.R.S32.HI R0, RZ, 0x1f, R9 ;  /* 0x0000001fff007819 */ /* 0x000fc60000011409 */
[----:B------:R2:W1:Y:S01]  /*136f0*/  LDS.128 R44, [R235+0x3000] ;  /* 0x00300000eb2c7984 */ /* 0x0004620000000c00 */
[----:B------:R-:W-:-:S03]  /*13700*/  LEA.HI R0, R0, R9, RZ, 0x2 ;  /* 0x0000000900007211 */ /* 0x000fc600078f10ff */
[----:B------:R2:W1:Y:S01]  /*13710*/  LDS.128 R40, [R235+0x3800] ;  /* 0x00380000eb287984 */ /* 0x0004620000000c00 */
[----:B------:R-:W-:Y:S01]  /*13720*/  MOV R9, 0x7f800000 ;  /* 0x7f80000000097802 */ /* 0x000fe20000000f00 */
[----:B------:R-:W-:Y:S01]  /*13730*/  @P4 FFMA.FTZ R9, R164, c[0x0][0x238], R2 ;  /* 0x00008e00a4094a23 */ /* 0x000fe20000010002 */
[----:B------:R-:W-:Y:S01]  /*13740*/  SHF.R.S32.HI R0, RZ, 0x2, R0 ;  /* 0x00000002ff007819 */ /* 0x000fe20000011400 */
[----:B------:R2:W1:Y:S03]  /*13750*/  LDS.128 R36, [R235+0x4000] ;  /* 0x00400000eb247984 */ /* 0x0004660000000c00 */
[----:B------:R-:W-:Y:S01]  /*13760*/  LEA R11, R11, R0, 0x4 ;  /* 0x000000000b0b7211 */ /* 0x000fe200078e20ff */
        /* <DEDUP_REMOVED lines=20> */
.L_x_2321:
[----:B---34-:R-:W-:Y:S05]  /*138b0*/  BSYNC B0 ;  /* 0x0000000000007941 */ /* 0x018fea0003800000 */
.L_x_2320:
[----:B------:R-:W3:Y:S01]  /*138c0*/  S2R R2, SR_CTAID.X ;  /* 0x0000000000027919 */ /* 0x000ee20000002500 */
[----:B------:R-:W-:Y:S01]  /*138d0*/  SHF.R.S32.HI R237, RZ, 0x1f, R236 ;  /* 0x0000001fffed7819 */ /* 0x000fe200000114ec */
[----:B------:R-:W-:Y:S01]  /*138e0*/  USHF.R.S32.HI UR6, URZ, 0x1f, UR11 ;  /* 0x0000001f3f067899 */ /* 0x000fe2000801140b */
[----:B------:R-:W-:Y:S01]  /*138f0*/  LEA.HI R6, R7, R6, RZ, 0x3 ;  /* 0x0000000607067211 */ /* 0x000fe200078f18ff */
[----:B------:R-:W-:Y:S01]  /*13900*/  ULDC.64 UR4, c[0x0][0x1f0] ;  /* 0x00007c0000047ab9 */ /* 0x000fe20000000a00 */
[----:B------:R-:W-:Y:S01]  /*13910*/  LEA.HI R4, R5, R4, RZ, 0x3 ;  /* 0x0000000405047211 */ /* 0x000fe200078f18ff */
[----:B------:R-:W-:Y:S01]  /*13920*/  UIMAD UR4, UR6, UR4, URZ ;  /* 0x00000004060472a4 */ /* 0x000fe2000f8e023f */
[----:B------:R-:W-:Y:S01]  /*13930*/  SHF.R.S32.HI R6, RZ, 0x3, R6 ;  /* 0x00000003ff067819 */ /* 0x000fe20000011406 */
[----:B------:R-:W-:Y:S02]  /*13940*/  BSSY B0, `(.L_x_2322) ;  /* 0x0000020000007945 */ /* 0x000fe40003800000 */
[----:B------:R-:W-:Y:S01]  /*13950*/  UIMAD UR4, UR11, UR5, UR4 ;  /* 0x000000050b0472a4 */ /* 0x000fe2000f8e0204 */
[----:B---3--:R-:W-:-:S04]  /*13960*/  IMAD.SHL.U32 R2, R2, 0x40, RZ ;  /* 0x0000004002027824 */ /* 0x008fc800078e00ff */
[----:B------:R-:W-:Y:S01]  /*13970*/  IMAD.WIDE.U32 R8, R2, c[0x0][0x1e8], R236 ;  /* 0x00007a0002087a25 */ /* 0x000fe200078e00ec */
[----:B------:R-:W-:-:S04]  /*13980*/  SHF.R.S32.HI R0, RZ, 0x1f, R2 ;  /* 0x0000001fff007819 */ /* 0x000fc80000011402 */
[----:B------:R-:W-:Y:S01]  /*13990*/  IADD3 R8, P0, R8, UR10, RZ ;  /* 0x0000000a08087c10 */ /* 0x000fe2000ff1e0ff */
[----:B------:R-:W-:-:S04]  /*139a0*/  IMAD R0, R0, c[0x0][0x1e8], RZ ;  /* 0x00007a0000007a24 */ /* 0x000fc800078e02ff */
[C---:B------:R-:W-:Y:S01]  /*139b0*/  IMAD R0, R2.reuse, c[0x0][0x1ec], R0 ;  /* 0x00007b0002007a24 */ /* 0x040fe200078e0200 */
[----:B------:R-:W-:-:S04]  /*139c0*/  IADD3 R2, -R2, UR30, RZ ;  /* 0x0000001e02027c10 */ /* 0x000fc8000fffe1ff */
[----:B------:R-:W-:Y:S01]  /*139d0*/  IADD3.X R9, R9, UR8, R0, P0, !PT ;  /* 0x0000000809097c10 */ /* 0x000fe200087fe400 */
[----:B------:R-:W-:Y:S01]  /*139e0*/  IMAD.U32 R0, RZ, RZ, UR11 ;  /* 0x0000000bff007e24 */ /* 0x000fe2000f8e00ff */
[----:B------:R-:W-:-:S03]  /*139f0*/  ISETP.GE.AND P0, PT, R6, R2, PT ;  /* 0x000000020600720c */ /* 0x000fc60003f06270 */
[----:B------:R-:W-:Y:S01]  /*13a00*/  IMAD.WIDE.U32 R8, R0, c[0x0][0x1f0], R8 ;  /* 0x00007c0000087a25 */ /* 0x000fe200078e0008 */
[----:B------:R-:W-:-:S04]  /*13a10*/  SHF.R.S32.HI R0, RZ, 0x3, R4 ;  /* 0x00000003ff007819 */ /* 0x000fc80000011404 */
[----:B------:R-:W-:Y:S02]  /*13a20*/  IADD3 R5, R9, UR4, RZ ;  /* 0x0000000409057c10 */ /* 0x000fe4000fffe0ff */
[----:B------:R-:W-:-:S03]  /*13a30*/  SHF.R.S32.HI R0, RZ, 0x1f, R0 ;  /* 0x0000001fff007819 */ /* 0x000fc60000011400 */
        /* <DEDUP_REMOVED lines=12> */
[----:B------:R3:W-:Y:S04]  /*13b00*/  @!P3 STG.E.128 [R76.64], R68 ;  /* 0x000000444c00b986 */ /* 0x0007e8000c101d22 */
[----:B-1----:R3:W-:Y:S04]  /*13b10*/  @!P2 STG.E.128 [R76.64+0x80], R52 ;  /* 0x000080344c00a986 */ /* 0x0027e8000c101d22 */
[----:B------:R3:W-:Y:S04]  /*13b20*/  @!P1 STG.E.128 [R76.64+0x100], R36 ;  /* 0x000100244c009986 */ /* 0x0007e8000c101d22 */
[----:B------:R3:W-:Y:S02]  /*13b30*/  @!P0 STG.E.128 [R76.64+0x180], R20 ;  /* 0x000180144c008986 */ /* 0x0007e4000c101d22 */
.L_x_2323:
[----:B------:R-:W-:Y:S05]  /*13b40*/  BSYNC B0 ;  /* 0x0000000000007941 */ /* 0x000fea0003800000 */
.L_x_2322:
        /* <DEDUP_REMOVED lines=14> */
[----:B-1-3--:R-:W-:-:S03]  /*13c30*/  LEA R20, P4, R10, c[0x0][0x1d0], 0x1 ;  /* 0x000074000a147a11 */ /* 0x00afc600078808ff */
[----:B------:R-:W-:-:S04]  /*13c40*/  IMAD R2, R3, c[0x0][0x1ec], R2 ;  /* 0x00007b0003027a24 */ /* 0x000fc800078e0202 */
[----:B------:R-:W-:-:S05]  /*13c50*/  IMAD.IADD R2, R2, 0x1, R11 ;  /* 0x0000000102027824 */ /* 0x000fca00078e020b */
[----:B------:R-:W-:-:S05]  /*13c60*/  LEA.HI.X R21, R10, c[0x0][0x1d4], R2, 0x1, P4 ;  /* 0x000075000a157a11 */ /* 0x000fca00020f0c02 */
[----:B------:R1:W-:Y:S04]  /*13c70*/  @!P3 STG.E.128 [R20.64], R64 ;  /* 0x000000401400b986 */ /* 0x0003e8000c101d22 */
[----:B------:R1:W-:Y:S04]  /*13c80*/  @!P2 STG.E.128 [R20.64+0x80], R48 ;  /* 0x000080301400a986 */ /* 0x0003e8000c101d22 */
[----:B------:R1:W-:Y:S04]  /*13c90*/  @!P1 STG.E.128 [R20.64+0x100], R32 ;  /* 0x0001002014009986 */ /* 0x0003e8000c101d22 */
[----:B------:R1:W-:Y:S02]  /*13ca0*/  @!P0 STG.E.128 [R20.64+0x180], R16 ;  /* 0x0001801014008986 */ /* 0x0003e4000c101d22 */
.L_x_2325:
[----:B------:R-:W-:Y:S05]  /*13cb0*/  BSYNC B0 ;  /* 0x0000000000007941 */ /* 0x000fea0003800000 */
.L_x_2324:
        /* <DEDUP_REMOVED lines=18> */
[----:B------:R1:W-:Y:S04]  /*13de0*/  @!P3 STG.E.128 [R16.64], R60 ;  /* 0x0000003c1000b986 */ /* 0x0003e8000c101d22 */
[----:B------:R1:W-:Y:S04]  /*13df0*/  @!P2 STG.E.128 [R16.64+0x80], R44 ;  /* 0x0000802c1000a986 */ /* 0x0003e8000c101d22 */
[----:B------:R1:W-:Y:S04]  /*13e00*/  @!P1 STG.E.128 [R16.64+0x100], R28 ;  /* 0x0001001c10009986 */ /* 0x0003e8000c101d22 */
[----:B------:R1:W-:Y:S02]  /*13e10*/  @!P0 STG.E.128 [R16.64+0x180], R12 ;  /* 0x0001800c10008986 */ /* 0x0003e4000c101d22 */
.L_x_2327:
[----:B------:R-:W-:Y:S05]  /*13e20*/  BSYNC B0 ;  /* 0x0000000000007941 */ /* 0x000fea0003800000 */
.L_x_2326:
[----:B------:R-:W-:-:S04]  /*13e30*/  IADD3 R2, R6, 0x30, RZ ;  /* 0x0000003006027810 */ /* 0x000fc80007ffe0ff */
[----:B------:R-:W-:-:S13]  /*13e40*/  ISETP.GE.AND P0, PT, R2, UR20, PT ;  /* 0x0000001402007c0c */ /* 0x000fda000bf06270 */
[----:B------:R-:W-:Y:S05]  /*13e50*/  @P0 EXIT ;  /* 0x000000000000094d */ /* 0x000fea0003800000 */
[----:B------:R-:W-:Y:S01]  /*13e60*/  IADD3 R6, P0, R6, 0x30, RZ ;  /* 0x0000003006067810 */ /* 0x000fe20007f1e0ff */
[----:B------:R-:W-:Y:S01]  /*13e70*/  IMAD.MOV.U32 R2, RZ, RZ, R8 ;  /* 0x000000ffff027224 */ /* 0x000fe200078e0008 */
[----:B------:R-:W-:Y:S01]  /*13e80*/  ISETP.GE.AND P2, PT, R236, c[0x0][0x220], PT ;  /* 0x00008800ec007a0c */ /* 0x000fe20003f46270 */
[----:B------:R-:W-:Y:S01]  /*13e90*/  IMAD.MOV.U32 R3, RZ, RZ, R5 ;  /* 0x000000ffff037224 */ /* 0x000fe200078e0005 */
        /* <DEDUP_REMOVED lines=16> */
.L_x_2328:
        /* <DEDUP_REMOVED lines=14> */
.L_x_8942:


//--------------------- .text._ZN5flash24flash_fwd_splitkv_kernelI23Flash_fwd_kernel_traitsILi256ELi64ELi64ELi4ELb0ELb0EN7cutlass10bfloat16_tE19Flash_kernel_traitsILi256ELi64ELi64ELi4ES3_EELb0ELb1ELb0ELb0ELb0ELb1ELb0ELb0EEEvNS_16Flash_fwd_paramsE --------------------------
	.section	.text._ZN5flash24flash_fwd_splitkv_kernelI23Flash_fwd_kernel_traitsILi256ELi64ELi64ELi4ELb0ELb0EN7cutlass10bfloat16_tE19Flash_kernel_traitsILi256ELi64ELi64ELi4ES3_EELb0ELb1ELb0ELb0ELb0ELb1ELb0ELb0EEEvNS_16Flash_fwd_paramsE,"ax",@progbits
	.sectioninfo	@"SHI_REGISTERS=255"
	.align	128
        .global         _ZN5flash24flash_fwd_splitkv_kernelI23Flash_fwd_kernel_traitsILi256ELi64ELi64ELi4ELb0ELb0EN7cutlass10bfloat16_tE19Flash_kernel_traitsILi256ELi64ELi64ELi4ES3_EELb0ELb1ELb0ELb0ELb0ELb1ELb0ELb0EEEvNS_16Flash_fwd_paramsE
        .type           _ZN5flash24flash_fwd_splitkv_kernelI23Flash_fwd_kernel_traitsILi256ELi64ELi64ELi4ELb0ELb0EN7cutlass10bfloat16_tE19Flash_kernel_traitsILi256ELi64ELi64ELi4ES3_EELb0ELb1ELb0ELb0ELb0ELb1ELb0ELb0EEEvNS_16Flash_fwd_paramsE,@function
        .size           _ZN5flash24flash_fwd_splitkv_kernelI23Flash_fwd_kernel_traitsILi256ELi64ELi64ELi4ELb0ELb0EN7cutlass10bfloat16_tE19Flash_kernel_traitsILi256ELi64ELi64ELi4ES3_EELb0ELb1ELb0ELb0ELb0ELb1ELb0ELb0EEEvNS_16Flash_fwd_paramsE,(.L_x_8943 - _ZN5flash24flash_fwd_splitkv_kernelI23Flash_fwd_kernel_traitsILi256ELi64ELi64ELi4ELb0ELb0EN7cutlass10bfloat16_tE19Flash_kernel_traitsILi256ELi64ELi64ELi4ES3_EELb0ELb1ELb0ELb0ELb0ELb1ELb0ELb0EEEvNS_16Flash_fwd_paramsE)
        .other          _ZN5flash24flash_fwd_splitkv_kernelI23Flash_fwd_kernel_traitsILi256ELi64ELi64ELi4ELb0ELb0EN7cutlass10bfloat16_tE19Flash_kernel_traitsILi256ELi64ELi64ELi4ES3_EELb0ELb1ELb0ELb0ELb0ELb1ELb0ELb0EEEvNS_16Flash_fwd_paramsE,@"STO_CUDA_ENTRY STV_DEFAULT"
_ZN5flash24flash_fwd_splitkv_kernelI23Flash_fwd_kernel_traitsILi256ELi64ELi64ELi4ELb0ELb0EN7cutlass10bfloat16_tE19Flash_kernel_traitsILi256ELi64ELi64ELi4ES3_EELb0ELb1ELb0ELb0ELb0ELb1ELb0ELb0EEEvNS_16Flash_fwd_paramsE:
.text._ZN5flash24flash_fwd_splitkv_kernelI23Flash_fwd_kernel_traitsILi256ELi64ELi64ELi4ELb0ELb0EN7cutlass10bfloat16_tE19Flash_kernel_traitsILi256ELi64ELi64ELi4ES3_EELb0ELb1ELb0ELb0ELb0ELb1ELb0ELb0EEEvNS_16Flash_fwd_paramsE:
        /* <DEDUP_REMOVED lines=55> */
.L_x_2329:
[----:B------:R-:W-:Y:S02]  /*0370*/  ULDC UR6, c[0x0][0x218] ;  /* 0x0000860000067ab9 */ /* 0x000fe40000000800 */
.L_x_2330:
        /* <DEDUP_REMOVED lines=113> */
.L_x_2333:
[----:B------:R-:W-:Y:S05]  /*0a90*/  BSYNC B0 ;  /* 0x0000000000007941 */ /* 0x000fea0003800000 */
.L_x_2332:
        /* <DEDUP_REMOVED lines=22> */
.L_x_2335:
[----:B------:R-:W-:Y:S05]  /*0c00*/  BSYNC B0 ;  /* 0x0000000000007941 */ /* 0x000fea0003800000 */
.L_x_2334:
        /* <DEDUP_REMOVED lines=22> */
.L_x_2337:
[----:B------:R-:W-:Y:S05]  /*0d70*/  BSYNC B0 ;  /* 0x0000000000007941 */ /* 0x000fea0003800000 */
.L_x_2336:
        /* <DEDUP_REMOVED lines=21> */
.L_x_2339:
[----:B------:R-:W-:Y:S05]  /*0ed0*/  BSYNC B0 ;  /* 0x0000000000007941 */ /* 0x000fea0003800000 */
.L_x_2338:
        /* <DEDUP_REMOVED lines=20> */
.L_x_2331:
        /* <DEDUP_REMOVED lines=119> */
.L_x_2340:
        /* <DEDUP_REMOVED lines=21> */
.L_x_2342:
        /* <DEDUP_REMOVED lines=62> */
.L_x_2341:
        /* <DEDUP_REMOVED lines=132> */
.L_x_2344:
[----:B------:R-:W-:Y:S05]  /*2500*/  BSYNC B0 ;  /* 0x0000000000007941 */ /* 0x000fea0003800000 */
.L_x_2343:
        /* <DEDUP_REMOVED lines=45> */
.L_x_2346:
[----:B------:R-:W-:Y:S05]  /*27e0*/  BSYNC B0 ;  /* 0x0000000000007941 */ /* 0x000fea0003800000 */
.L_x_2345:
        /* <DEDUP_REMOVED lines=45> */
.L_x_2348:
[----:B------:R-:W-:Y:S05]  /*2ac0*/  BSYNC B0 ;  /* 0x0000000000007941 */ /* 0x000fea0003800000 */
.L_x_2347:
        /* <DEDUP_REMOVED lines=44> */
.L_x_2350:
[----:B------:R-:W-:Y:S05]  /*2d90*/  BSYNC B0 ;  /* 0x0000000000007941 */ /* 0x000fea0003800000 */
.L_x_2349:
        /* <DEDUP_REMOVED lines=39> */
.L_x_2352:
[----:B------:R-:W-:Y:S05]  /*3010*/  BSYNC B0 ;  /* 0x0000000000007941 */ /* 0x000fea0003800000 */
.L_x_2351:
        /* <DEDUP_REMOVED lines=41> */
.L_x_2354:
[----:B------:R-:W-:Y:S05]  /*32b0*/  BSYNC B0 ;  /* 0x0000000000007941 */ /* 0x000fea0003800000 */
.L_x_2353:
        /* <DEDUP_REMOVED lines=41> */
.L_x_2356:
[----:B------:R-:W-:Y:S05]  /*3550*/  BSYNC B0 ;  /* 0x0000000000007941 */ /* 0x000fea0003800000 */
.L_x_2355:
        /* <DEDUP_REMOVED lines=43> */
.L_x_2358:
[----:B------:R-:W-:Y:S05]  /*3810*/  BSYNC B0 ;  /* 0x0000000000007941 */ /* 0x000fea0003800000 */
.L_x_2357:
        /* <DEDUP_REMOVED lines=47> */
.L_x_2360:
[----:B------:R-:W-:Y:S05]  /*3b10*/  BSYNC B0 ;  /* 0x0000000000007941 */ /* 0x000fea0003800000 */
.L_x_2359:
        /* <DEDUP_REMOVED lines=53> */
.L_x_2362:
[----:B------:R-:W-:Y:S05]  /*3e70*/  BSYNC B0 ;  /* 0x0000000000007941 */ /* 0x000fea0003800000 */
.L_x_2361:
        /* <DEDUP_REMOVED lines=45> */
.L_x_2364:
[----:B------:R-:W-:Y:S05]  /*4150*/  BSYNC B0 ;  /* 0x0000000000007941 */ /* 0x000fea0003800000 */
.L_x_2363:
        /* <DEDUP_REMOVED lines=65> */
.L_x_2366:
[----:B------:R-:W-:Y:S05]  /*4570*/  BSYNC B0 ;  /* 0x0000000000007941 */ /* 0x000fea0003800000 */
.L_x_2365:
[C---:B------:R-:W-:Y:S01]  /*4580*/  IMAD.SHL.U32 R7, R3.reuse, 0x40, RZ ;  /* 0x0000004003077824 */ /* 0x040fe200078e00ff */
[----:B------:R-:W-:Y:S01]  /*4590*/  LEA R234, R6, R4, 0xa ;  /* 0x0000000406ea7211 */ /* 0x000fe200078e50ff */
[----:B------:R-:W-:Y:S01]  /*45a0*/  IMAD.SHL.U32 R16, R16, 0x8, RZ ;  /* 0x0000000810107824 */ /* 0x000fe200078e00ff */
[----:B------:R-:W-:Y:S01]  /*45b0*/  R2P PR, R3, 0x6 ;  /* 0x0000000603007804 */ /* 0x000fe20000000000 */
[----:B------:R-:W0:Y:S01]  /*45c0*/  LDGDEPBAR ;  /* 0x00000000000079af */ /* 0x000e220000000000 */
[----:B------:R-:W-:Y:S01]  /*45d0*/  LOP3.LUT R7, R7, 0x1c0, RZ, 0xc0, !PT ;  /* 0x000001c007077812 */ /* 0x000fe200078ec0ff */
[----:B------:R-:W-:Y:S01]  /*45e0*/  UISETP.GT.AND UP0, UPT, UR29, UR21, UPT ;  /* 0x000000151d00728c */ /* 0x000fe2000bf04270 */
[----:B------:R-:W-:Y:S01]  /*45f0*/  SHF.L.U32 R234, R234, 0x1, RZ ;  /* 0x00000001eaea7819 */ /* 0x000fe200000006ff */
[----:B------:R-:W-:Y:S01]  /*4600*/  UIADD3 UR7, UR13, 0x1, -UR30 ;  /* 0x000000010d077890 */ /* 0x000fe2000fffe81e */
[----:B------:R-:W-:Y:S01]  /*4610*/  LOP3.LUT R16, R7, 0x8, R16, 0xf8, !PT ;  /* 0x0000000807107812 */ /* 0x000fe200078ef810 */
[----:B------:R-:W-:Y:S01]  /*4620*/  ULDC UR5, c[0x0][0x2e4] ;  /* 0x0000b90000057ab9 */ /* 0x000fe20000000800 */
[----:B------:R-:W-:Y:S01]  /*4630*/  SHF.R.U32.HI R7, RZ, 0x3, R7 ;  /* 0x00000003ff077819 */ /* 0x000fe20000011607 */
[----:B------:R-:W-:Y:S01]  /*4640*/  LDSM.16.M88.4 R64, [R234] ;  /* 0x00000000ea40783b */ /* 0x000fe20000000200 */
[-C--:B------:R-:W-:Y:S01]  /*4650*/  LEA R232, R2, R234.reuse, 0x1 ;  /* 0x000000ea02e87211 */ /* 0x080fe200078e08ff */
[----:B------:R-:W-:Y:S01]  /*4660*/  ULDC UR4, c[0x0][0x2e8] ;  /* 0x0000ba0000047ab9 */ /* 0x000fe20000000800 */
[----:B------:R-:W-:Y:S01]  /*4670*/  LOP3.LUT R7, R16, R7, RZ, 0x3c, !PT ;  /* 0x0000000710077212 */ /* 0x000fe200078e3cff */
[----:B------:R-:W-:Y:S01]  /*4680*/  UIADD3 UR5, UR13, -UR5, -UR30 ;  /* 0x800000050d057290 */ /* 0x000fe2000fffe81e */
[C---:B------:R-:W-:Y:S01]  /*4690*/  LEA R230, R0.reuse, R234, 0x1 ;  /* 0x000000ea00e67211 */ /* 0x040fe200078e08ff */
[----:B-1----:R-:W-:Y:S01]  /*46a0*/  LDSM.16.M88.4 R28, [R232] ;  /* 0x00000000e81c783b */ /* 0x002fe20000000200 */
[----:B------:R-:W-:Y:S01]  /*46b0*/  LEA R229, R0, R232, 0x1 ;  /* 0x000000e800e57211 */ /* 0x000fe200078e08ff */
[----:B------:R-:W-:Y:S01]  /*46c0*/  IMAD R233, R233, 0x200, R7 ;  /* 0x00000200e9e97824 */ /* 0x000fe200078e0207 */
[----:B------:R-:W-:Y:S01]  /*46d0*/  LEA R6, R6, UR12, 0x4 ;  /* 0x0000000c06067c11 */ /* 0x000fe2000f8e20ff */
[----:B--2---:R-:W-:Y:S01]  /*46e0*/  LDSM.16.M88.4 R20, [R230] ;  /* 0x00000000e614783b */ /* 0x004fe20000000200 */
[----:B------:R-:W-:Y:S01]  /*46f0*/  PLOP3.LUT P6, PT, PT, PT, UP0, 0x80, 0x0 ;  /* 0x000000000000781c */ /* 0x000fe20003fcf008 */
[----:B------:R-:W-:Y:S01]  /*4700*/  IMAD.SHL.U32 R233, R233, 0x2, RZ ;  /* 0x00000002e9e97824 */ /* 0x000fe200078e00ff */
[----:B------:R-:W-:Y:S01]  /*4710*/  IADD3 R5, R6, R5, RZ ;  /* 0x0000000506057210 */ /* 0x000fe20007ffe0ff */
[----:B------:R-:W-:-:S03]  /*4720*/  UIADD3 UR4, UR7, UR4, URZ ;  /* 0x0000000407047290 */ /* 0x000fc6000fffe03f */
[----:B------:R-:W1:Y:S01]  /*4730*/  LDSM.16.M88.4 R36, [R233+0x8000] ;  /* 0x00800000e924783b */ /* 0x000e620000000200 */
[C---:B------:R-:W-:Y:S02]  /*4740*/  IADD3 R3, R233.reuse, 0x8000, RZ ;  /* 0x00008000e9037810 */ /* 0x040fe40007ffe0ff */
[----:B------:R-:W-:Y:S01]  /*4750*/  IADD3 R231, R233, 0x8020, RZ ;  /* 0x00008020e9e77810 */ /* 0x000fe20007ffe0ff */
[----:B------:R-:W2:Y:S01]  /*4760*/  LDSM.16.M88.4 R8, [R233+0x9000] ;  /* 0x00900000e908783b */ /* 0x000ea20000000200 */
[----:B------:R-:W-:Y:S01]  /*4770*/  @P1 IADD3 R231, R3, -0x20, RZ ;  /* 0xffffffe003e71810 */ /* 0x000fe20007ffe0ff */
[----:B------:R-:W-:Y:S01]  /*4780*/  IMAD.MOV.U32 R3, RZ, RZ, 0x40 ;  /* 0x00000040ff037424 */ /* 0x000fe200078e00ff */
[C---:B------:R-:W-:Y:S01]  /*4790*/  IADD3 R242, R5.reuse, 0x8, RZ ;  /* 0x0000000805f27810 */ /* 0x040fe20007ffe0ff */
[----:B------:R-:W5:Y:S01]  /*47a0*/  LDSM.16.M88.4 R16, [R233+0x8800] ;  /* 0x00880000e910783b */ /* 0x000f620000000200 */
[----:B------:R-:W-:Y:S02]  /*47b0*/  IADD3 R245, R5, UR5, RZ ;  /* 0x0000000505f57c10 */ /* 0x000fe4000fffe0ff */
[----:B------:R-:W-:Y:S01]  /*47c0*/  SEL R3, R3, 0xffffffc0, !P2 ;  /* 0xffffffc003037807 */ /* 0x000fe20005000000 */
[----:B------:R-:W3:Y:S01]  /*47d0*/  LDSM.16.M88.4 R60, [R233+0x9800] ;  /* 0x00980000e93c783b */ /* 0x000ee20000000200 */
[----:B------:R-:W-:-:S02]  /*47e0*/  IADD3 R243, R242, UR5, RZ ;  /* 0x00000005f2f37c10 */ /* 0x000fc4000fffe0ff */
[----:B------:R-:W-:Y:S01]  /*47f0*/  IADD3 R244, R5, UR4, RZ ;  /* 0x0000000405f47c10 */ /* 0x000fe2000fffe0ff */
[----:B------:R-:W4:Y:S01]  /*4800*/  LDSM.16.M88.4 R56, [R231] ;  /* 0x00000000e738783b */ /* 0x000f220000000200 */
[----:B------:R-:W-:Y:S01]  /*4810*/  IMAD.IADD R227, R233, 0x1, R3 ;  /* 0x00000001e9e37824 */ /* 0x000fe200078e0203 */
[----:B------:R-:W-:Y:S01]  /*4820*/  IADD3 R242, R242, UR4, RZ ;  /* 0x00000004f2f27c10 */ /* 0x000fe2000fffe0ff */
[----:B------:R-:W-:Y:S01]  /*4830*/  IMAD.IADD R220, R3, 0x1, R231 ;  /* 0x0000000103dc7824 */ /* 0x000fe200078e02e7 */
[----:B------:R-:W3:Y:S01]  /*4840*/  LDSM.16.M88.4 R48, [R231+0x1000] ;  /* 0x00100000e730783b */ /* 0x000ee20000000200 */
[----:B------:R-:W-:Y:S02]  /*4850*/  IMNMX R245, RZ, R245, !PT ;  /* 0x000000f5fff57217 */ /* 0x000fe40007800200 */
[----:B------:R-:W-:Y:S01]  /*4860*/  IMNMX R244, R244, UR13, PT ;  /* 0x0000000df4f47c17 */ /* 0x000fe2000b800200 */
[----:B------:R-:W3:Y:S01]  /*4870*/  LDSM.16.M88.4 R52, [R231+0x800] ;  /* 0x00080000e734783b */ /* 0x000ee20000000200 */
[----:B------:R-:W-:-:S02]  /*4880*/  IMNMX R243, RZ, R243, !PT ;  /* 0x000000f3fff37217 */ /* 0x000fc40007800200 */
[----:B------:R-:W-:Y:S01]  /*4890*/  IMNMX R242, R242, UR13, PT ;  /* 0x0000000df2f27c17 */ /* 0x000fe2000b800200 */
[----:B------:R-:W3:Y:S01]  /*48a0*/  LDSM.16.M88.4 R44, [R231+0x1800] ;  /* 0x00180000e72c783b */ /* 0x000ee20000000200 */
[C---:B------:R-:W-:Y:S02]  /*48b0*/  IADD3 R223, R231.reuse, 0x800, RZ ;  /* 0x00000800e7df7810 */ /* 0x040fe40007ffe0ff */
[C---:B------:R-:W-:Y:S01]  /*48c0*/  IADD3 R222, R231.reuse, 0x1000, RZ ;  /* 0x00001000e7de7810 */ /* 0x040fe20007ffe0ff */
[----:B------:R-:W3:Y:S01]  /*48d0*/  LDSM.16.M88.4 R24, [R227+0x8000] ;  /* 0x00800000e318783b */ /* 0x000ee20000000200 */
[C---:B------:R-:W-:Y:S02]  /*48e0*/  IADD3 R221, R231.reuse, 0x1800, RZ ;  /* 0x00001800e7dd7810 */ /* 0x040fe40007ffe0ff */
[C---:B------:R-:W-:Y:S01]  /*48f0*/  IADD3 R219, R231.reuse, 0x2000, RZ ;  /* 0x00002000e7db7810 */ /* 0x040fe20007ffe0ff */
[----:B------:R-:W3:Y:S01]  /*4900*/  LDSM.16.M88.4 R76, [R227+0x9000] ;  /* 0x00900000e34c783b */ /* 0x000ee20000000200 */
[----:B------:R-:W-:-:S02]  /*4910*/  IADD3 R218, R231, 0x2800, RZ ;  /* 0x00002800e7da7810 */ /* 0x000fc40007ffe0ff */
[C---:B------:R-:W-:Y:S01]  /*4920*/  IADD3 R217, R231.reuse, 0x3000, RZ ;  /* 0x00003000e7d97810 */ /* 0x040fe20007ffe0ff */
[C---:B-1----:R-:W-:Y:S01]  /*4930*/  HMMA.16816.F32.BF16 R40, R64.reuse, R36, RZ ;  /* 0x000000244028723c */ /* 0x042fe200000418ff */
[----:B------:R-:W1:Y:S01]  /*4940*/  LDSM.16.M88.4 R80, [R227+0x8800] ;  /* 0x00880000e350783b */ /* 0x000e620000000200 */
[C---:B------:R-:W-:Y:S02]  /*4950*/  IADD3 R216, R231.reuse, 0x3800, RZ ;  /* 0x00003800e7d87810 */ /* 0x040fe40007ffe0ff */
[C---:B------:R-:W-:Y:S01]  /*4960*/  IADD3 R215, R231.reuse, 0x4000, RZ ;  /* 0x00004000e7d77810 */ /* 0x040fe20007ffe0ff */
[----:B------:R-:W1:Y:S01]  /*4970*/  LDSM.16.M88.4 R72, [R227+0x9800] ;  /* 0x00980000e348783b */ /* 0x000e620000000200 */
[C---:B------:R-:W-:Y:S02]  /*4980*/  IADD3 R214, R231.reuse, 0x4800, RZ ;  /* 0x00004800e7d67810 */ /* 0x040fe40007ffe0ff */
[----:B------:R-:W-:Y:S01]  /*4990*/  HMMA.16816.F32.BF16 R36, R64, R38, RZ ;  /* 0x000000264024723c */ /* 0x000fe200000418ff */
[----:B------:R-:W-:-:S02]  /*49a0*/  IADD3 R213, R231, 0x5000, RZ ;  /* 0x00005000e7d57810 */ /* 0x000fc40007ffe0ff */
[C---:B------:R-:W-:Y:S02]  /*49b0*/  IADD3 R212, R231.reuse, 0x5800, RZ ;  /* 0x00005800e7d47810 */ /* 0x040fe40007ffe0ff */
[C---:B------:R-:W-:Y:S02]  /*49c0*/  IADD3 R211, R231.reuse, 0x6000, RZ ;  /* 0x00006000e7d37810 */ /* 0x040fe40007ffe0ff */
[C---:B------:R-:W-:Y:S01]  /*49d0*/  IADD3 R210, R231.reuse, 0x6800, RZ ;  /* 0x00006800e7d27810 */ /* 0x040fe20007ffe0ff */
[----:B--2---:R-:W-:Y:S01]  /*49e0*/  HMMA.16816.F32.BF16 R12, R64, R8, RZ ;  /* 0x00000008400c723c */ /* 0x004fe200000418ff */
[C---:B------:R-:W-:Y:S02]  /*49f0*/  IADD3 R209, R231.reuse, 0x7000, RZ ;  /* 0x00007000e7d17810 */ /* 0x040fe40007ffe0ff */
[----:B------:R-:W-:-:S05]  /*4a00*/  IADD3 R208, R231, 0x7800, RZ ;  /* 0x00007800e7d07810 */ /* 0x000fca0007ffe0ff */
[C---:B------:R-:W-:Y:S08]  /*4a10*/  HMMA.16816.F32.BF16 R8, R64.reuse, R10, RZ ;  /* 0x0000000a4008723c */ /* 0x040ff000000418ff */
[C---:B-----5:R-:W-:Y:S08]  /*4a20*/  HMMA.16816.F32.BF16 R32, R64.reuse, R16, RZ ;  /* 0x000000104020723c */ /* 0x060ff000000418ff */
[C---:B------:R-:W-:Y:S08]  /*4a30*/  HMMA.16816.F32.BF16 R16, R64.reuse, R18, RZ ;  /* 0x000000124010723c */ /* 0x040ff000000418ff */
[C---:B---3--:R-:W-:Y:S08]  /*4a40*/  HMMA.16816.F32.BF16 R68, R64.reuse, R60, RZ ;  /* 0x0000003c4044723c */ /* 0x048ff000000418ff */
[----:B------:R-:W-:Y:S01]  /*4a50*/  HMMA.16816.F32.BF16 R64, R64, R62, RZ ;  /* 0x0000003e4040723c */ /* 0x000fe200000418ff */
[----:B------:R-:W-:Y:S07]  /*4a60*/  LDSM.16.M88.4 R60, [R229] ;  /* 0x00000000e53c783b */ /* 0x000fee0000000200 */
[C---:B----4-:R-:W-:Y:S08]  /*4a70*/  HMMA.16816.F32.BF16 R40, R28.reuse, R56, R40 ;  /* 0x000000381c28723c */ /* 0x050ff00000041828 */
[C---:B------:R-:W-:Y:S01]  /*4a80*/  HMMA.16816.F32.BF16 R36, R28.reuse, R58, R36 ;  /* 0x0000003a1c24723c */ /* 0x040fe20000041824 */
[----:B------:R-:W2:Y:S07]  /*4a90*/  LDSM.16.M88.4 R56, [R220] ;  /* 0x00000000dc38783b */ /* 0x000eae0000000200 */
[C---:B------:R-:W-:Y:S08]  /*4aa0*/  HMMA.16816.F32.BF16 R12, R28.reuse, R48, R12 ;  /* 0x000000301c0c723c */ /* 0x040ff0000004180c */
[C---:B------:R-:W-:Y:S01]  /*4ab0*/  HMMA.16816.F32.BF16 R8, R28.reuse, R50, R8 ;  /* 0x000000321c08723c */ /* 0x040fe20000041808 */
[----:B------:R-:W3:Y:S07]  /*4ac0*/  LDSM.16.M88.4 R48, [R220+0x1000] ;  /* 0x00100000dc30783b */ /* 0x000eee0000000200 */
[C---:B------:R-:W-:Y:S08]  /*4ad0*/  HMMA.16816.F32.BF16 R32, R28.reuse, R52, R32 ;  /* 0x000000341c20723c */ /* 0x040ff00000041820 */
[C---:B------:R-:W-:Y:S01]  /*4ae0*/  HMMA.16816.F32.BF16 R16, R28.reuse, R54, R16 ;  /* 0x000000361c10723c */ /* 0x040fe20000041810 */
[----:B------:R-:W4:Y:S07]  /*4af0*/  LDSM.16.M88.4 R52, [R220+0x800] ;  /* 0x00080000dc34783b */ /* 0x000f2e0000000200 */
[C---:B------:R-:W-:Y:S08]  /*4b00*/  HMMA.16816.F32.BF16 R68, R28.reuse, R44, R68 ;  /* 0x0000002c1c44723c */ /* 0x040ff00000041844 */
[----:B------:R-:W-:Y:S01]  /*4b10*/  HMMA.16816.F32.BF16 R64, R28, R46, R64 ;  /* 0x0000002e1c40723c */ /* 0x000fe20000041840 */
[----:B------:R-:W5:Y:S04]  /*4b20*/  LDSM.16.M88.4 R44, [R220+0x1800] ;  /* 0x00180000dc2c783b */ /* 0x000f680000000200 */
[----:B------:R-:W-:Y:S03]  /*4b30*/  LDSM.16.M88.4 R28, [R234+0x2000] ;  /* 0x00200000ea1c783b */ /* 0x000fe60000000200 */
[C---:B------:R-:W-:Y:S08]  /*4b40*/  HMMA.16816.F32.BF16 R40, R20.reuse, R24, R40 ;  /* 0x000000181428723c */ /* 0x040ff00000041828 */
[C---:B------:R-:W-:Y:S01]  /*4b50*/  HMMA.16816.F32.BF16 R36, R20.reuse, R26, R36 ;  /* 0x0000001a1424723c */ /* 0x040fe20000041824 */
[----:B------:R-:W2:Y:S07]  /*4b60*/  LDSM.16.M88.4 R24, [R233+0xa000] ;  /* 0x00a00000e918783b */ /* 0x000eae0000000200 */
[C---:B------:R-:W-:Y:S08]  /*4b70*/  HMMA.16816.F32.BF16 R12, R20.reuse, R76, R12 ;  /* 0x0000004c140c723c */ /* 0x040ff0000004180c */
[C---:B------:R-:W-:Y:S08]  /*4b80*/  HMMA.16816.F32.BF16 R8, R20.reuse, R78, R8 ;  /* 0x0000004e1408723c */ /* 0x040ff00000041808 */
[C---:B-1----:R-:W-:Y:S08]  /*4b90*/  HMMA.16816.F32.BF16 R32, R20.reuse, R80, R32 ;  /* 0x000000501420723c */ /* 0x042ff00000041820 */
[C---:B------:R-:W-:Y:S08]  /*4ba0*/  HMMA.16816.F32.BF16 R16, R20.reuse, R82, R16 ;  /* 0x000000521410723c */ /* 0x040ff00000041810 */
[C---:B------:R-:W-:Y:S08]  /*4bb0*/  HMMA.16816.F32.BF16 R68, R20.reuse, R72, R68 ;  /* 0x000000481444723c */ /* 0x040ff00000041844 */
        /* <DEDUP_REMOVED lines=8> */
[----:B------:R-:W-:Y:S07]  /*4c40*/  LDSM.16.M88.4 R48, [R231+0x2000] ;  /* 0x00200000e730783b */ /* 0x000fee0000000200 */
[C---:B----4-:R-:W-:Y:S08]  /*4c50*/  HMMA.16816.F32.BF16 R32, R60.reuse, R52, R32 ;  /* 0x000000343c20723c */ /* 0x050ff00000041820 */
[C---:B------:R-:W-:Y:S01]  /*4c60*/  HMMA.16816.F32.BF16 R16, R60.reuse, R54, R16 ;  /* 0x000000363c10723c */ /* 0x040fe20000041810 */
[----:B------:R-:W3:Y:S07]  /*4c70*/  LDSM.16.M88.4 R52, [R232+0x2000] ;  /* 0x00200000e834783b */ /* 0x000eee0000000200 */
[C---:B-----5:R-:W-:Y:S08]  /*4c80*/  HMMA.16816.F32.BF16 R68, R60.reuse, R44, R68 ;  /* 0x0000002c3c44723c */ /* 0x060ff00000041844 */
[----:B------:R-:W-:Y:S01]  /*4c90*/  HMMA.16816.F32.BF16 R64, R60, R46, R64 ;  /* 0x0000002e3c40723c */ /* 0x000fe20000041840 */
[----:B------:R-:W4:Y:S04]  /*4ca0*/  LDSM.16.M88.4 R44, [R231+0x2800] ;  /* 0x00280000e72c783b */ /* 0x000f280000000200 */
[----:B------:R-:W-:Y:S03]  /*4cb0*/  LDSM.16.M88.4 R60, [R227+0xa000] ;  /* 0x00a00000e33c783b */ /* 0x000fe60000000200 */
[C---:B------:R-:W-:Y:S08]  /*4cc0*/  HMMA.16816.F32.BF16 R40, R28.reuse, R24, R40 ;  /* 0x000000181c28723c */ /* 0x040ff00000041828 */
[C---:B------:R-:W-:Y:S01]  /*4cd0*/  HMMA.16816.F32.BF16 R36, R28.reuse, R26, R36 ;  /* 0x0000001a1c24723c */ /* 0x040fe20000041824 */
[----:B------:R-:W5:Y:S07]  /*4ce0*/  LDSM.16.M88.4 R24, [R231+0x3000] ;  /* 0x00300000e718783b */ /* 0x000f6e0000000200 */
[C---:B-1----:R-:W-:Y:S08]  /*4cf0*/  HMMA.16816.F32.BF16 R12, R28.reuse, R20, R12 ;  /* 0x000000141c0c723c */ /* 0x042ff0000004180c */
[C---:B------:R-:W-:Y:S01]  /*4d00*/  HMMA.16816.F32.BF16 R8, R28.reuse, R22, R8 ;  /* 0x000000161c08723c */ /* 0x040fe20000041808 */
[----:B------:R-:W1:Y:S07]  /*4d10*/  LDSM.16.M88.4 R20, [R231+0x3800] ;  /* 0x00380000e714783b */ /* 0x000e6e0000000200 */
[C---:B--2---:R-:W-:Y:S08]  /*4d20*/  HMMA.16816.F32.BF16 R32, R28.reuse, R56, R32 ;  /* 0x000000381c20723c */ /* 0x044ff00000041820 */
[C---:B------:R-:W-:Y:S01]  /*4d30*/  HMMA.16816.F32.BF16 R16, R28.reuse, R58, R16 ;  /* 0x0000003a1c10723c */ /* 0x040fe20000041810 */
[----:B------:R-:W-:Y:S07]  /*4d40*/  LDSM.16.M88.4 R56, [R227+0xa800] ;  /* 0x00a80000e338783b */ /* 0x000fee0000000200 */
[C---:B------:R-:W-:Y:S01]  /*4d50*/  HMMA.16816.F32.BF16 R76, R28.reuse, R72, R68 ;  /* 0x000000481c4c723c */ /* 0x040fe20000041844 */
[----:B------:R-:W2:Y:S07]  /*4d60*/  LDSM.16.M88.4 R68, [R230+0x2000] ;  /* 0x00200000e644783b */ /* 0x000eae0000000200 */
[----:B------:R-:W-:Y:S01]  /*4d70*/  HMMA.16816.F32.BF16 R64, R28, R74, R64 ;  /* 0x0000004a1c40723c */ /* 0x000fe20000041840 */
[----:B------:R-:W1:Y:S04]  /*4d80*/  LDSM.16.M88.4 R28, [R227+0xb000] ;  /* 0x00b00000e31c783b */ /* 0x000e680000000200 */
[----:B------:R-:W1:Y:S03]  /*4d90*/  LDSM.16.M88.4 R72, [R227+0xb800] ;  /* 0x00b80000e348783b */ /* 0x000e660000000200 */
[C---:B---3--:R-:W-:Y:S08]  /*4da0*/  HMMA.16816.F32.BF16 R40, R52.reuse, R48, R40 ;  /* 0x000000303428723c */ /* 0x048ff00000041828 */
[C---:B------:R-:W-:Y:S08]  /*4db0*/  HMMA.16816.F32.BF16 R36, R52.reuse, R50, R36 ;  /* 0x000000323424723c */ /* 0x040ff00000041824 */
[C---:B----4-:R-:W-:Y:S08]  /*4dc0*/  HMMA.16816.F32.BF16 R32, R52.reuse, R44, R32 ;  /* 0x0000002c3420723c */ /* 0x050ff00000041820 */
[C---:B------:R-:W-:Y:S01]  /*4dd0*/  HMMA.16816.F32.BF16 R16, R52.reuse, R46, R16 ;  /* 0x0000002e3410723c */ /* 0x040fe20000041810 */
[----:B------:R-:W-:Y:S07]  /*4de0*/  LDSM.16.M88.4 R44, [R229+0x2000] ;  /* 0x00200000e52c783b */ /* 0x000fee0000000200 */
[C---:B-----5:R-:W-:Y:S01]  /*4df0*/  HMMA.16816.F32.BF16 R48, R52.reuse, R24, R12 ;  /* 0x000000183430723c */ /* 0x060fe2000004180c */
[----:B------:R-:W3:Y:S07]  /*4e00*/  LDSM.16.M88.4 R12, [R220+0x2000] ;  /* 0x00200000dc0c783b */ /* 0x000eee0000000200 */
[C---:B------:R-:W-:Y:S01]  /*4e10*/  HMMA.16816.F32.BF16 R8, R52.reuse, R26, R8 ;  /* 0x0000001a3408723c */ /* 0x040fe20000041808 */
[----:B------:R-:W4:Y:S07]  /*4e20*/  LDSM.16.M88.4 R24, [R220+0x2800] ;  /* 0x00280000dc18783b */ /* 0x000f2e0000000200 */
[C---:B-1----:R-:W-:Y:S08]  /*4e30*/  HMMA.16816.F32.BF16 R76, R52.reuse, R20, R76 ;  /* 0x00000014344c723c */ /* 0x042ff0000004184c */
[----:B------:R-:W-:Y:S01]  /*4e40*/  HMMA.16816.F32.BF16 R64, R52, R22, R64 ;  /* 0x000000163440723c */ /* 0x000fe20000041840 */
[----:B------:R-:W1:Y:S04]  /*4e50*/  LDSM.16.M88.4 R20, [R220+0x3000] ;  /* 0x00300000dc14783b */ /* 0x000e680000000200 */
[----:B------:R-:W5:Y:S03]  /*4e60*/  LDSM.16.M88.4 R52, [R220+0x3800] ;  /* 0x00380000dc34783b */ /* 0x000f660000000200 */
[C---:B--2---:R-:W-:Y:S08]  /*4e70*/  HMMA.16816.F32.BF16 R40, R68.reuse, R60, R40 ;  /* 0x0000003c4428723c */ /* 0x044ff00000041828 */
[C---:B------:R-:W-:Y:S01]  /*4e80*/  HMMA.16816.F32.BF16 R36, R68.reuse, R62, R36 ;  /* 0x0000003e4424723c */ /* 0x040fe20000041824 */
[----:B------:R-:W-:Y:S07]  /*4e90*/  LDSM.16.M88.4 R60, [R231+0x4000] ;  /* 0x00400000e73c783b */ /* 0x000fee0000000200 */
[C---:B------:R-:W-:Y:S08]  /*4ea0*/  HMMA.16816.F32.BF16 R32, R68.reuse, R56, R32 ;  /* 0x000000384420723c */ /* 0x040ff00000041820 */
[C---:B------:R-:W-:Y:S01]  /*4eb0*/  HMMA.16816.F32.BF16 R16, R68.reuse, R58, R16 ;  /* 0x0000003a4410723c */ /* 0x040fe20000041810 */
[----:B------:R-:W-:Y:S07]  /*4ec0*/  LDSM.16.M88.4 R56, [R234+0x4000] ;  /* 0x00400000ea38783b */ /* 0x000fee0000000200 */
[C---:B------:R-:W-:Y:S08]  /*4ed0*/  HMMA.16816.F32.BF16 R48, R68.reuse, R28, R48 ;  /* 0x0000001c4430723c */ /* 0x040ff00000041830 */
[C---:B------:R-:W-:Y:S01]  /*4ee0*/  HMMA.16816.F32.BF16 R8, R68.reuse, R30, R8 ;  /* 0x0000001e4408723c */ /* 0x040fe20000041808 */
[----:B------:R-:W2:Y:S07]  /*4ef0*/  LDSM.16.M88.4 R28, [R233+0xc000] ;  /* 0x00c00000e91c783b */ /* 0x000eae0000000200 */
[C---:B------:R-:W-:Y:S08]  /*4f00*/  HMMA.16816.F32.BF16 R76, R68.reuse, R72, R76 ;  /* 0x00000048444c723c */ /* 0x040ff0000004184c */
[----:B------:R-:W-:Y:S01]  /*4f10*/  HMMA.16816.F32.BF16 R64, R68, R74, R64 ;  /* 0x0000004a4440723c */ /* 0x000fe20000041840 */
[----:B------:R-:W-:Y:S04]  /*4f20*/  LDSM.16.M88.4 R68, [R232+0x4000] ;  /* 0x00400000e844783b */ /* 0x000fe80000000200 */
[----:B------:R-:W-:Y:S03]  /*4f30*/  LDSM.16.M88.4 R72, [R227+0xd800] ;  /* 0x00d80000e348783b */ /* 0x000fe60000000200 */
[C---:B---3--:R-:W-:Y:S08]  /*4f40*/  HMMA.16816.F32.BF16 R40, R44.reuse, R12, R40 ;  /* 0x0000000c2c28723c */ /* 0x048ff00000041828 */
[C---:B------:R-:W-:Y:S01]  /*4f50*/  HMMA.16816.F32.BF16 R36, R44.reuse, R14, R36 ;  /* 0x0000000e2c24723c */ /* 0x040fe20000041824 */
[----:B------:R-:W-:Y:S07]  /*4f60*/  LDSM.16.M88.4 R12, [R233+0xd000] ;  /* 0x00d00000e90c783b */ /* 0x000fee0000000200 */
[C---:B----4-:R-:W-:Y:S08]  /*4f70*/  HMMA.16816.F32.BF16 R32, R44.reuse, R24, R32 ;  /* 0x000000182c20723c */ /* 0x050ff00000041820 */
[C---:B------:R-:W-:Y:S01]  /*4f80*/  HMMA.16816.F32.BF16 R16, R44.reuse, R26, R16 ;  /* 0x0000001a2c10723c */ /* 0x040fe20000041810 */
[----:B------:R-:W3:Y:S07]  /*4f90*/  LDSM.16.M88.4 R24, [R233+0xc800] ;  /* 0x00c80000e918783b */ /* 0x000eee0000000200 */
[C---:B-1----:R-:W-:Y:S08]  /*4fa0*/  HMMA.16816.F32.BF16 R48, R44.reuse, R20, R48 ;  /* 0x000000142c30723c */ /* 0x042ff00000041830 */
[C---:B------:R-:W-:Y:S01]  /*4fb0*/  HMMA.16816.F32.BF16 R8, R44.reuse, R22, R8 ;  /* 0x000000162c08723c */ /* 0x040fe20000041808 */
[----:B------:R-:W1:Y:S07]  /*4fc0*/  LDSM.16.M88.4 R20, [R233+0xd800] ;  /* 0x00d80000e914783b */ /* 0x000e6e0000000200 */
[C---:B-----5:R-:W-:Y:S08]  /*4fd0*/  HMMA.16816.F32.BF16 R76, R44.reuse, R52, R76 ;  /* 0x000000342c4c723c */ /* 0x060ff0000004184c */
[----:B------:R-:W-:Y:S01]  /*4fe0*/  HMMA.16816.F32.BF16 R64, R44, R54, R64 ;  /* 0x000000362c40723c */ /* 0x000fe20000041840 */
[----:B------:R-:W4:Y:S04]  /*4ff0*/  LDSM.16.M88.4 R44, [R231+0x4800] ;  /* 0x00480000e72c783b */ /* 0x000f280000000200 */
[----:B------:R-:W-:Y:S03]  /*5000*/  LDSM.16.M88.4 R52, [R227+0xc800] ;  /* 0x00c80000e334783b */ /* 0x000fe60000000200 */
[C---:B--2---:R-:W-:Y:S08]  /*5010*/  HMMA.16816.F32.BF16 R40, R56.reuse, R28, R40 ;  /* 0x0000001c3828723c */ /* 0x044ff00000041828 */
[C---:B------:R-:W-:Y:S01]  /*5020*/  HMMA.16816.F32.BF16 R36, R56.reuse, R30, R36 ;  /* 0x0000001e3824723c */ /* 0x040fe20000041824 */
[----:B------:R-:W-:Y:S07]  /*5030*/  LDSM.16.M88.4 R28, [R231+0x5800] ;  /* 0x00580000e71c783b */ /* 0x000fee0000000200 */
[C---:B---3--:R-:W-:Y:S08]  /*5040*/  HMMA.16816.F32.BF16 R32, R56.reuse, R24, R32 ;  /* 0x000000183820723c */ /* 0x048ff00000041820 */
[C---:B------:R-:W-:Y:S01]  /*5050*/  HMMA.16816.F32.BF16 R16, R56.reuse, R26, R16 ;  /* 0x0000001a3810723c */ /* 0x040fe20000041810 */
[----:B------:R-:W-:Y:S07]  /*5060*/  LDSM.16.M88.4 R24, [R230+0x4000] ;  /* 0x00400000e618783b */ /* 0x000fee0000000200 */
[C---:B------:R-:W-:Y:S08]  /*5070*/  HMMA.16816.F32.BF16 R48, R56.reuse, R12, R48 ;  /* 0x0000000c3830723c */ /* 0x040ff00000041830 */
[C---:B------:R-:W-:Y:S01]  /*5080*/  HMMA.16816.F32.BF16 R8, R56.reuse, R14, R8 ;  /* 0x0000000e3808723c */ /* 0x040fe20000041808 */
[----:B------:R-:W2:Y:S07]  /*5090*/  LDSM.16.M88.4 R12, [R231+0x5000] ;  /* 0x00500000e70c783b */ /* 0x000eae0000000200 */
[C---:B-1----:R-:W-:Y:S08]  /*50a0*/  HMMA.16816.F32.BF16 R76, R56.reuse, R20, R76 ;  /* 0x00000014384c723c */ /* 0x042ff0000004184c */
[----:B------:R-:W-:Y:S01]  /*50b0*/  HMMA.16816.F32.BF16 R64, R56, R22, R64 ;  /* 0x000000163840723c */ /* 0x000fe20000041840 */
[----:B------:R-:W1:Y:S04]  /*50c0*/  LDSM.16.M88.4 R20, [R227+0xc000] ;  /* 0x00c00000e314783b */ /* 0x000e680000000200 */
[----:B------:R-:W3:Y:S03]  /*50d0*/  LDSM.16.M88.4 R56, [R227+0xd000] ;  /* 0x00d00000e338783b */ /* 0x000ee60000000200 */
[C---:B------:R-:W-:Y:S08]  /*50e0*/  HMMA.16816.F32.BF16 R40, R68.reuse, R60, R40 ;  /* 0x0000003c4428723c */ /* 0x040ff00000041828 */
[C---:B------:R-:W-:Y:S08]  /*50f0*/  HMMA.16816.F32.BF16 R36, R68.reuse, R62, R36 ;  /* 0x0000003e4424723c */ /* 0x040ff00000041824 */
[C---:B----4-:R-:W-:Y:S08]  /*5100*/  HMMA.16816.F32.BF16 R32, R68.reuse, R44, R32 ;  /* 0x0000002c4420723c */ /* 0x050ff00000041820 */
[C---:B------:R-:W-:Y:S01]  /*5110*/  HMMA.16816.F32.BF16 R60, R68.reuse, R46, R16 ;  /* 0x0000002e443c723c */ /* 0x040fe20000041810 */
[----:B------:R-:W-:Y:S04]  /*5120*/  LDSM.16.M88.4 R44, [R229+0x4000] ;  /* 0x00400000e52c783b */ /* 0x000fe80000000200 */
[----:B------:R-:W4:Y:S03]  /*5130*/  LDSM.16.M88.4 R16, [R220+0x4000] ;  /* 0x00400000dc10783b */ /* 0x000f260000000200 */
[C---:B--2---:R-:W-:Y:S08]  /*5140*/  HMMA.16816.F32.BF16 R48, R68.reuse, R12, R48 ;  /* 0x0000000c4430723c */ /* 0x044ff00000041830 */
[----:B------:R-:W-:Y:S01]  /*5150*/  HMMA.16816.F32.BF16 R8, R68, R14, R8 ;  /* 0x0000000e4408723c */ /* 0x000fe20000041808 */
[----:B------:R-:W-:Y:S07]  /*5160*/  LDSM.16.M88.4 R12, [R233+0xe000] ;  /* 0x00e00000e90c783b */ /* 0x000fee0000000200 */
[C---:B-1----:R-:W-:Y:S08]  /*5170*/  HMMA.16816.F32.BF16 R40, R24.reuse, R20, R40 ;  /* 0x000000141828723c */ /* 0x042ff00000041828 */
[C---:B------:R-:W-:Y:S01]  /*5180*/  HMMA.16816.F32.BF16 R36, R24.reuse, R22, R36 ;  /* 0x000000161824723c */ /* 0x040fe20000041824 */
[----:B------:R-:W-:Y:S07]  /*5190*/  LDSM.16.M88.4 R20, [R234+0x6000] ;  /* 0x00600000ea14783b */ /* 0x000fee0000000200 */
[C---:B------:R-:W-:Y:S08]  /*51a0*/  HMMA.16816.F32.BF16 R32, R24.reuse, R52, R32 ;  /* 0x000000341820723c */ /* 0x040ff00000041820 */
[----:B------:R-:W-:Y:S01]  /*51b0*/  HMMA.16816.F32.BF16 R60, R24, R54, R60 ;  /* 0x00000036183c723c */ /* 0x000fe2000004183c */
[----:B------:R-:W1:Y:S07]  /*51c0*/  LDSM.16.M88.4 R52, [R220+0x5000] ;  /* 0x00500000dc34783b */ /* 0x000e6e0000000200 */
[C---:B------:R-:W-:Y:S08]  /*51d0*/  HMMA.16816.F32.BF16 R76, R68.reuse, R28, R76 ;  /* 0x0000001c444c723c */ /* 0x040ff0000004184c */
[----:B------:R-:W-:Y:S01]  /*51e0*/  HMMA.16816.F32.BF16 R64, R68, R30, R64 ;  /* 0x0000001e4440723c */ /* 0x000fe20000041840 */
[----:B------:R-:W2:Y:S07]  /*51f0*/  LDSM.16.M88.4 R28, [R220+0x4800] ;  /* 0x00480000dc1c783b */ /* 0x000eae0000000200 */
[C---:B---3--:R-:W-:Y:S08]  /*5200*/  HMMA.16816.F32.BF16 R48, R24.reuse, R56, R48 ;  /* 0x000000381830723c */ /* 0x048ff00000041830 */
        /* <DEDUP_REMOVED lines=9> */
[C---:B-1----:R-:W-:Y:S01]  /*52a0*/  HMMA.16816.F32.BF16 R68, R44.reuse, R52, R48 ;  /* 0x000000342c44723c */ /* 0x042fe20000041830 */
[----:B------:R-:W-:Y:S07]  /*52b0*/  LDSM.16.M88.4 R48, [R230+0x6000] ;  /* 0x00600000e630783b */ /* 0x000fee0000000200 */
[C---:B------:R-:W-:Y:S01]  /*52c0*/  HMMA.16816.F32.BF16 R8, R44.reuse, R54, R8 ;  /* 0x000000362c08723c */ /* 0x040fe20000041808 */
[----:B------:R-:W1:Y:S07]  /*52d0*/  LDSM.16.M88.4 R52, [R233+0xe800] ;  /* 0x00e80000e934783b */ /* 0x000e6e0000000200 */
[C---:B--2---:R-:W-:Y:S08]  /*52e0*/  HMMA.16816.F32.BF16 R32, R44.reuse, R28, R32 ;  /* 0x0000001c2c20723c */ /* 0x044ff00000041820 */
[----:B------:R-:W-:Y:S01]  /*52f0*/  HMMA.16816.F32.BF16 R60, R44, R30, R60 ;  /* 0x0000001e2c3c723c */ /* 0x000fe2000004183c */
[----:B------:R-:W2:Y:S07]  /*5300*/  LDSM.16.M88.4 R28, [R227+0xe000] ;  /* 0x00e00000e31c783b */ /* 0x000eae0000000200 */
[C---:B------:R-:W-:Y:S08]  /*5310*/  HMMA.16816.F32.BF16 R40, R20.reuse, R12, R40 ;  /* 0x0000000c1428723c */ /* 0x040ff00000041828 */
[----:B------:R-:W-:Y:S01]  /*5320*/  HMMA.16816.F32.BF16 R36, R20, R14, R36 ;  /* 0x0000000e1424723c */ /* 0x000fe20000041824 */
[----:B------:R-:W-:Y:S07]  /*5330*/  LDSM.16.M88.4 R12, [R233+0xf000] ;  /* 0x00f00000e90c783b */ /* 0x000fee0000000200 */
[C---:B---3--:R-:W-:Y:S01]  /*5340*/  HMMA.16816.F32.BF16 R80, R44.reuse, R16, R76 ;  /* 0x000000102c50723c */ /* 0x048fe2000004184c */
[----:B------:R-:W-:Y:S07]  /*5350*/  LDSM.16.M88.4 R76, [R229+0x6000] ;  /* 0x00600000e54c783b */ /* 0x000fee0000000200 */
[----:B------:R-:W-:Y:S01]  /*5360*/  HMMA.16816.F32.BF16 R64, R44, R18, R64 ;  /* 0x000000122c40723c */ /* 0x000fe20000041840 */
[----:B------:R-:W3:Y:S04]  /*5370*/  LDSM.16.M88.4 R16, [R231+0x6800] ;  /* 0x00680000e710783b */ /* 0x000ee80000000200 */
[----:B------:R-:W-:Y:S03]  /*5380*/  LDSM.16.M88.4 R44, [R231+0x7000] ;  /* 0x00700000e72c783b */ /* 0x000fe60000000200 */
[C---:B----4-:R-:W-:Y:S08]  /*5390*/  HMMA.16816.F32.BF16 R40, R56.reuse, R24, R40 ;  /* 0x000000183828723c */ /* 0x050ff00000041828 */
[----:B------:R-:W-:Y:S01]  /*53a0*/  HMMA.16816.F32.BF16 R36, R56, R26, R36 ;  /* 0x0000001a3824723c */ /* 0x000fe20000041824 */
[----:B------:R-:W4:Y:S07]  /*53b0*/  LDSM.16.M88.4 R24, [R227+0xe800] ;  /* 0x00e80000e318783b */ /* 0x000f2e0000000200 */
[C---:B-1----:R-:W-:Y:S08]  /*53c0*/  HMMA.16816.F32.BF16 R32, R20.reuse, R52, R32 ;  /* 0x000000341420723c */ /* 0x042ff00000041820 */
[----:B------:R-:W-:Y:S08]  /*53d0*/  HMMA.16816.F32.BF16 R60, R20, R54, R60 ;  /* 0x00000036143c723c */ /* 0x000ff0000004183c */
[C---:B--2---:R-:W-:Y:S08]  /*53e0*/  HMMA.16816.F32.BF16 R40, R48.reuse, R28, R40 ;  /* 0x0000001c3028723c */ /* 0x044ff00000041828 */
[----:B------:R-:W-:Y:S01]  /*53f0*/  HMMA.16816.F32.BF16 R36, R48, R30, R36 ;  /* 0x0000001e3024723c */ /* 0x000fe20000041824 */
[----:B------:R-:W1:Y:S07]  /*5400*/  LDSM.16.M88.4 R28, [R233+0xf800] ;  /* 0x00f80000e91c783b */ /* 0x000e6e0000000200 */
[C---:B---3--:R-:W-:Y:S08]  /*5410*/  HMMA.16816.F32.BF16 R32, R56.reuse, R16, R32 ;  /* 0x000000103820723c */ /* 0x048ff00000041820 */
[----:B------:R-:W-:Y:S01]  /*5420*/  HMMA.16816.F32.BF16 R60, R56, R18, R60 ;  /* 0x00000012383c723c */ /* 0x000fe2000004183c */
[----:B------:R-:W-:Y:S07]  /*5430*/  LDSM.16.M88.4 R16, [R227+0xf000] ;  /* 0x00f00000e310783b */ /* 0x000fee0000000200 */
[C---:B------:R-:W-:Y:S08]  /*5440*/  HMMA.16816.F32.BF16 R68, R20.reuse, R12, R68 ;  /* 0x0000000c1444723c */ /* 0x040ff00000041844 */
[----:B------:R-:W-:Y:S01]  /*5450*/  HMMA.16816.F32.BF16 R8, R20, R14, R8 ;  /* 0x0000000e1408723c */ /* 0x000fe20000041808 */
[----:B------:R-:W2:Y:S07]  /*5460*/  LDSM.16.M88.4 R12, [R220+0x6800] ;  /* 0x00680000dc0c783b */ /* 0x000eae0000000200 */
[C---:B----4-:R-:W-:Y:S08]  /*5470*/  HMMA.16816.F32.BF16 R32, R48.reuse, R24, R32 ;  /* 0x000000183020723c */ /* 0x050ff00000041820 */
[----:B------:R-:W-:Y:S01]  /*5480*/  HMMA.16816.F32.BF16 R60, R48, R26, R60 ;  /* 0x0000001a303c723c */ /* 0x000fe2000004183c */
[----:B------:R-:W3:Y:S07]  /*5490*/  LDSM.16.M88.4 R24, [R231+0x7800] ;  /* 0x00780000e718783b */ /* 0x000eee0000000200 */
[C---:B-1----:R-:W-:Y:S08]  /*54a0*/  HMMA.16816.F32.BF16 R80, R20.reuse, R28, R80 ;  /* 0x0000001c1450723c */ /* 0x042ff00000041850 */
[----:B------:R-:W-:Y:S08]  /*54b0*/  HMMA.16816.F32.BF16 R64, R20, R30, R64 ;  /* 0x0000001e1440723c */ /* 0x000ff00000041840 */
[----:B------:R-:W-:Y:S08]  /*54c0*/  HMMA.16816.F32.BF16 R68, R56, R44, R68 ;  /* 0x0000002c3844723c */ /* 0x000ff00000041844 */
[----:B--2---:R-:W-:Y:S08]  /*54d0*/  HMMA.16816.F32.BF16 R32, R76, R12, R32 ;  /* 0x0000000c4c20723c */ /* 0x004ff00000041820 */
[----:B------:R-:W-:Y:S01]  /*54e0*/  HMMA.16816.F32.BF16 R44, R56, R46, R8 ;  /* 0x0000002e382c723c */ /* 0x000fe20000041808 */
[----:B------:R-:W-:Y:S07]  /*54f0*/  LDSM.16.M88.4 R8, [R220+0x7000] ;  /* 0x00700000dc08783b */ /* 0x000fee0000000200 */
[----:B------:R-:W-:Y:S01]  /*5500*/  HMMA.16816.F32.BF16 R60, R76, R14, R60 ;  /* 0x0000000e4c3c723c */ /* 0x000fe2000004183c */
[----:B------:R-:W1:Y:S07]  /*5510*/  LDSM.16.M88.4 R12, [R227+0xf800] ;  /* 0x00f80000e30c783b */ /* 0x000e6e0000000200 */
[----:B---3--:R-:W-:Y:S01]  /*5520*/  HMMA.16816.F32.BF16 R80, R56, R24, R80 ;  /* 0x000000183850723c */ /* 0x008fe20000041850 */
[----:B------:R-:W-:-:S02]  /*5530*/  FMUL.FTZ R21, R34, c[0x0][0x2ec] ;  /* 0x0000bb0022157a20 */ /* 0x000fc40000410000 */
[----:B------:R-:W-:Y:S02]  /*5540*/  FMUL.FTZ R22, R35, c[0x0][0x2ec] ;  /* 0x0000bb0023167a20 */ /* 0x000fe40000410000 */
[----:B------:R-:W-:Y:S02]  /*5550*/  FMUL.FTZ R32, R32, c[0x0][0x2ec] ;  /* 0x0000bb0020207a20 */ /* 0x000fe40000410000 */
[----:B------:R-:W-:Y:S01]  /*5560*/  FMUL.FTZ R20, R33, c[0x0][0x2ec] ;  /* 0x0000bb0021147a20 */ /* 0x000fe20000410000 */
[----:B------:R-:W-:Y:S01]  /*5570*/  HMMA.16816.F32.BF16 R64, R56, R26, R64 ;  /* 0x0000001a3840723c */ /* 0x000fe20000041840 */
[----:B------:R-:W2:Y:S07]  /*5580*/  MUFU.TANH R21, R21 ;  /* 0x0000001500157308 */ /* 0x000eae0000002400 */
[----:B------:R-:W-:Y:S01]  /*5590*/  HMMA.16816.F32.BF16 R68, R48, R16, R68 ;  /* 0x000000103044723c */ /* 0x000fe20000041844 */
[----:B------:R-:W-:Y:S01]  /*55a0*/  FMUL.FTZ R23, R61, c[0x0][0x2ec] ;  /* 0x0000bb003d177a20 */ /* 0x000fe20000410000 */
[----:B------:R-:W3:Y:S01]  /*55b0*/  MUFU.TANH R32, R32 ;  /* 0x0000002000207308 */ /* 0x000ee20000002400 */
[----:B------:R-:W-:-:S02]  /*55c0*/  FMUL.FTZ R24, R62, c[0x0][0x2ec] ;  /* 0x0000bb003e187a20 */ /* 0x000fc40000410000 */
[----:B------:R-:W-:-:S03]  /*55d0*/  FMUL.FTZ R60, R60, c[0x0][0x2ec] ;  /* 0x0000bb003c3c7a20 */ /* 0x000fc60000410000 */
[----:B------:R-:W-:Y:S01]  /*55e0*/  HMMA.16816.F32.BF16 R44, R48, R18, R44 ;  /* 0x00000012302c723c */ /* 0x000fe2000004182c */
[----:B------:R-:W4:Y:S01]  /*55f0*/  LDSM.16.M88.4 R16, [R220+0x7800] ;  /* 0x00780000dc10783b */ /* 0x000f220000000200 */
[----:B------:R-:W2:Y:S01]  /*5600*/  MUFU.TANH R20, R20 ;  /* 0x0000001400147308 */ /* 0x000ea20000002400 */
[----:B------:R-:W-:-:S05]  /*5610*/  DEPBAR.LE SB0, 0x0 ;  /* 0x000080000000791a */ /* 0x000fca0000000000 */
[----:B------:R-:W-:Y:S02]  /*5620*/  HMMA.16816.F32.BF16 R40, R76, R72, R40 ;  /* 0x000000484c28723c */ /* 0x000fe40000041828 */
[----:B------:R-:W2:Y:S06]  /*5630*/  MUFU.TANH R22, R22 ;  /* 0x0000001600167308 */ /* 0x000eac0000002400 */
[C---:B-1----:R-:W-:Y:S02]  /*5640*/  HMMA.16816.F32.BF16 R80, R48.reuse, R12, R80 ;  /* 0x0000000c3050723c */ /* 0x042fe40000041850 */
[----:B------:R-:W1:Y:S05]  /*5650*/  MUFU.TANH R23, R23 ;  /* 0x0000001700177308 */ /* 0x000e6a0000002400 */
[----:B------:R-:W-:Y:S01]  /*5660*/  FMUL.FTZ R12, R63, c[0x0][0x2ec] ;  /* 0x0000bb003f0c7a20 */ /* 0x000fe20000410000 */
[----:B------:R-:W-:Y:S02]  /*5670*/  HMMA.16816.F32.BF16 R64, R48, R14, R64 ;  /* 0x0000000e3040723c */ /* 0x000fe40000041840 */
[----:B------:R-:W1:Y:S06]  /*5680*/  MUFU.TANH R24, R24 ;  /* 0x0000001800187308 */ /* 0x000e6c0000002400 */
[----:B------:R-:W-:Y:S01]  /*5690*/  HMMA.16816.F32.BF16 R36, R76, R74, R36 ;  /* 0x0000004a4c24723c */ /* 0x000fe20000041824 */
[----:B------:R-:W-:Y:S01]  /*56a0*/  FMUL.FTZ R3, R40, c[0x0][0x2ec] ;  /* 0x0000bb0028037a20 */ /* 0x000fe20000410000 */
[----:B------:R-:W1:Y:S01]  /*56b0*/  MUFU.TANH R12, R12 ;  /* 0x0000000c000c7308 */ /* 0x000e620000002400 */
[----:B------:R-:W-:-:S02]  /*56c0*/  FMUL.FTZ R7, R41, c[0x0][0x2ec] ;  /* 0x0000bb0029077a20 */ /* 0x000fc40000410000 */
[----:B------:R-:W-:Y:S02]  /*56d0*/  FMUL.FTZ R28, R42, c[0x0][0x2ec] ;  /* 0x0000bb002a1c7a20 */ /* 0x000fe40000410000 */
[----:B------:R-:W-:Y:S01]  /*56e0*/  FMUL.FTZ R29, R43, c[0x0][0x2ec] ;  /* 0x0000bb002b1d7a20 */ /* 0x000fe20000410000 */
[C---:B------:R-:W-:Y:S02]  /*56f0*/  HMMA.16816.F32.BF16 R68, R76.reuse, R8, R68 ;  /* 0x000000084c44723c */ /* 0x040fe40000041844 */
[----:B------:R-:W1:Y:S06]  /*5700*/  MUFU.TANH R3, R3 ;  /* 0x0000000300037308 */ /* 0x000e6c0000002400 */
[C---:B----4-:R-:W-:Y:S02]  /*5710*/  HMMA.16816.F32.BF16 R80, R76.reuse, R16, R80 ;  /* 0x000000104c50723c */ /* 0x050fe40000041850 */
[----:B------:R-:W4:Y:S06]  /*5720*/  MUFU.TANH R7, R7 ;  /* 0x0000000700077308 */ /* 0x000f2c0000002400 */
[----:B------:R-:W-:Y:S01]  /*5730*/  HMMA.16816.F32.BF16 R64, R76, R18, R64 ;  /* 0x000000124c40723c */ /* 0x000fe20000041840 */
[----:B------:R-:W-:Y:S01]  /*5740*/  FMUL.FTZ R36, R36, c[0x0][0x2ec] ;  /* 0x0000bb0024247a20 */ /* 0x000fe20000410000 */
[----:B------:R-:W1:Y:S01]  /*5750*/  MUFU.TANH R28, R28 ;  /* 0x0000001c001c7308 */ /* 0x000e620000002400 */
[----:B------:R-:W-:-:S02]  /*5760*/  FMUL.FTZ R37, R37, c[0x0][0x2ec] ;  /* 0x0000bb0025257a20 */ /* 0x000fc40000410000 */
[----:B------:R-:W-:Y:S02]  /*5770*/  FMUL.FTZ R38, R38, c[0x0][0x2ec] ;  /* 0x0000bb0026267a20 */ /* 0x000fe40000410000 */
[----:B------:R-:W-:Y:S01]  /*5780*/  FMUL.FTZ R39, R39, c[0x0][0x2ec] ;  /* 0x0000bb0027277a20 */ /* 0x000fe20000410000 */
[----:B------:R-:W-:Y:S01]  /*5790*/  HMMA.16816.F32.BF16 R44, R76, R10, R44 ;  /* 0x0000000a4c2c723c */ /* 0x000fe2000004182c */
[----:B------:R-:W-:Y:S01]  /*57a0*/  FMUL.FTZ R68, R68, c[0x0][0x2ec] ;  /* 0x0000bb0044447a20 */ /* 0x000fe20000410000 */
[----:B------:R-:W1:Y:S01]  /*57b0*/  MUFU.TANH R29, R29 ;  /* 0x0000001d001d7308 */ /* 0x000e620000002400 */
[----:B------:R-:W-:Y:S02]  /*57c0*/  FMUL.FTZ R69, R69, c[0x0][0x2ec] ;  /* 0x0000bb0045457a20 */ /* 0x000fe40000410000 */
[----:B------:R-:W-:Y:S02]  /*57d0*/  FMUL.FTZ R70, R70, c[0x0][0x2ec] ;  /* 0x0000bb0046467a20 */ /* 0x000fe40000410000 */
[----:B------:R-:W-:-:S02]  /*57e0*/  FMUL.FTZ R71, R71, c[0x0][0x2ec] ;  /* 0x0000bb0047477a20 */ /* 0x000fc40000410000 */
[----:B------:R-:W-:Y:S01]  /*57f0*/  FMUL.FTZ R13, R82, c[0x0][0x2ec] ;  /* 0x0000bb00520d7a20 */ /* 0x000fe20000410000 */
[----:B------:R-:W1:Y:S01]  /*5800*/  MUFU.TANH R36, R36 ;  /* 0x0000002400247308 */ /* 0x000e620000002400 */
[----:B------:R-:W-:Y:S02]  /*5810*/  FMUL.FTZ R80, R80, c[0x0][0x2ec] ;  /* 0x0000bb0050507a20 */ /* 0x000fe40000410000 */
[----:B------:R-:W-:Y:S02]  /*5820*/  FMUL.FTZ R81, R81, c[0x0][0x2ec] ;  /* 0x0000bb0051517a20 */ /* 0x000fe40000410000 */
[----:B------:R-:W-:Y:S02]  /*5830*/  FMUL.FTZ R83, R83, c[0x0][0x2ec] ;  /* 0x0000bb0053537a20 */ /* 0x000fe40000410000 */
[----:B------:R-:W-:Y:S01]  /*5840*/  FMUL.FTZ R35, R64, c[0x0][0x2ec] ;  /* 0x0000bb0040237a20 */ /* 0x000fe20000410000 */
[----:B------:R-:W1:Y:S01]  /*5850*/  MUFU.TANH R37, R37 ;  /* 0x0000002500257308 */ /* 0x000e620000002400 */
[----:B------:R-:W-:-:S02]  /*5860*/  FMUL.FTZ R34, R65, c[0x0][0x2ec] ;  /* 0x0000bb0041227a20 */ /* 0x000fc40000410000 */
[----:B------:R-:W-:Y:S02]  /*5870*/  FMUL.FTZ R66, R66, c[0x0][0x2ec] ;  /* 0x0000bb0042427a20 */ /* 0x000fe40000410000 */
[----:B------:R-:W-:Y:S02]  /*5880*/  FMUL.FTZ R67, R67, c[0x0][0x2ec] ;  /* 0x0000bb0043437a20 */ /* 0x000fe40000410000 */
[----:B------:R-:W-:Y:S01]  /*5890*/  FMUL.FTZ R44, R44, c[0x0][0x2ec] ;  /* 0x0000bb002c2c7a20 */ /* 0x000fe20000410000 */
[----:B------:R-:W1:Y:S01]  /*58a0*/  MUFU.TANH R38, R38 ;  /* 0x0000002600267308 */ /* 0x000e620000002400 */
[----:B------:R-:W-:Y:S02]  /*58b0*/  FMUL.FTZ R45, R45, c[0x0][0x2ec] ;  /* 0x0000bb002d2d7a20 */ /* 0x000fe40000410000 */
[----:B------:R-:W-:Y:S02]  /*58c0*/  FMUL.FTZ R46, R46, c[0x0][0x2ec] ;  /* 0x0000bb002e2e7a20 */ /* 0x000fe40000410000 */
[----:B------:R-:W-:-:S03]  /*58d0*/  FMUL.FTZ R47, R47, c[0x0][0x2ec] ;  /* 0x0000bb002f2f7a20 */ /* 0x000fc60000410000 */
[----:B------:R-:W1:Y:S08]  /*58e0*/  MUFU.TANH R39, R39 ;  /* 0x0000002700277308 */ /* 0x000e700000002400 */
[----:B------:R1:W1:Y:S08]  /*58f0*/  MUFU.TANH R8, R60 ;  /* 0x0000003c00087308 */ /* 0x0002700000002400 */
        /* <DEDUP_REMOVED lines=10> */
[----:B------:R-:W1:Y:S08]  /*59a0*/  MUFU.TANH R13, R13 ;  /* 0x0000000d000d7308 */ /* 0x000e700000002400 */
[----:B------:R1:W1:Y:S08]  /*59b0*/  MUFU.TANH R192, R83 ;  /* 0x0000005300c07308 */ /* 0x0002700000002400 */
[----:B------:R-:W1:Y:S08]  /*59c0*/  MUFU.TANH R35, R35 ;  /* 0x0000002300237308 */ /* 0x000e700000002400 */
[----:B------:R-:W1:Y:S08]  /*59d0*/  MUFU.TANH R34, R34 ;  /* 0x0000002200227308 */ /* 0x000e700000002400 */
[----:B------:R1:W1:Y:S08]  /*59e0*/  MUFU.TANH R191, R66 ;  /* 0x0000004200bf7308 */ /* 0x0002700000002400 */
[----:B------:R1:W1:Y:S01]  /*59f0*/  MUFU.TANH R190, R67 ;  /* 0x0000004300be7308 */ /* 0x0002620000002400 */
[----:B------:R-:W-:Y:S06]  /*5a00*/  BAR.SYNC.DEFER_BLOCKING 0x0 ;  /* 0x0000000000007b1d */ /* 0x000fec0000010000 */
[----:B------:R-:W-:Y:S05]  /*5a10*/  @!P6 BRA `(.L_x_2367) ;  /* 0x00000ef00000e947 */ /* 0x000fea0003800000 */
[----:B--234-:R-:W-:-:S13]  /*5a20*/  PLOP3.LUT P0, PT, PT, PT, UP6, 0x40, 0x0 ;  /* 0x000000000000781c */ /* 0x01cfda0003f0e868 */
[----:B------:R-:W-:Y:S05]  /*5a30*/  @P0 BRA `(.L_x_2368) ;  /* 0x0000049000000947 */ /* 0x000fea0003800000 */
[----:B------:R-:W2:Y:S01]  /*5a40*/  I2F.RP R5, UR10 ;  /* 0x0000000a00057d06 */ /* 0x000ea20008209400 */
[----:B------:R-:W-:Y:S01]  /*5a50*/  UIADD3 UR12, UR14, -0x40, URZ ;  /* 0xffffffc00e0c7890 */ /* 0x000fe2000fffe03f */
[----:B------:R-:W-:Y:S01]  /*5a60*/  IMAD.U32 R6, RZ, RZ, UR14 ;  /* 0x0000000eff067e24 */ /* 0x000fe2000f8e00ff */
[----:B------:R-:W-:-:S04]  /*5a70*/  UMOV UR16, URZ ;  /* 0x0000003f00107c82 */ /* 0x000fc80008000000 */
[----:B------:R-:W-:-:S04]  /*5a80*/  IABS R6, R6 ;  /* 0x0000000600067213 */ /* 0x000fc80000000000 */
[----:B------:R-:W3:Y:S01]  /*5a90*/  R2UR UR9, R6 ;  /* 0x00000000060973c2 */ /* 0x000ee200000e0000 */
[----:B--2---:R-:W2:Y:S02]  /*5aa0*/  MUFU.RCP R5, R5 ;  /* 0x0000000500057308 */ /* 0x004ea40000001000 */
[----:B--2---:R-:W-:-:S06]  /*5ab0*/  IADD3 R5, R5, 0xffffffe, RZ ;  /* 0x0ffffffe05057810 */ /* 0x004fcc0007ffe0ff */
[----:B------:R-:W2:Y:S02]  /*5ac0*/  F2I.FTZ.U32.TRUNC.NTZ R5, R5 ;  /* 0x0000000500057305 */ /* 0x000ea4000021f000 */
[----:B--2---:R2:W4:Y:S02]  /*5ad0*/  R2UR UR17, R5 ;  /* 0x00000000051173c2 */ /* 0x00452400000e0000 */
[----:B--2---:R-:W-:Y:S01]  /*5ae0*/  IMAD.U32 R5, RZ, RZ, UR12 ;  /* 0x0000000cff057e24 */ /* 0x004fe2000f8e00ff */
[----:B----4-:R-:W-:-:S04]  /*5af0*/  UIADD3 UR4, URZ, -UR17, URZ ;  /* 0x800000113f047290 */ /* 0x010fc8000fffe03f */
[----:B------:R-:W-:Y:S01]  /*5b00*/  IABS R5, R5 ;  /* 0x0000000500057213 */ /* 0x000fe20000000000 */
[----:B------:R-:W-:-:S03]  /*5b10*/  UIMAD UR4, UR4, UR10, URZ ;  /* 0x0000000a040472a4 */ /* 0x000fc6000f8e023f */
[----:B------:R-:W2:Y:S01]  /*5b20*/  R2UR UR5, R5 ;  /* 0x00000000050573c2 */ /* 0x000ea200000e0000 */
[----:B------:R-:W-:-:S04]  /*5b30*/  UIMAD.WIDE.U32 UR16, UR17, UR4, UR16 ;  /* 0x00000004111072a5 */ /* 0x000fc8000f8e0010 */
[----:B---3--:R-:W-:-:S07]  /*5b40*/  UIMAD.WIDE.U32 UR18, UR17, UR9, URZ ;  /* 0x00000009111272a5 */ /* 0x008fce000f8e003f */
[----:B------:R-:W-:Y:S02]  /*5b50*/  UMOV UR15, UR19 ;  /* 0x00000013000f7c82 */ /* 0x000fe40008000000 */
[----:B------:R-:W-:-:S04]  /*5b60*/  UIADD3 UR7, -UR15, URZ, URZ ;  /* 0x0000003f0f077290 */ /* 0x000fc8000fffe13f */
[----:B------:R-:W-:-:S04]  /*5b70*/  UIMAD UR7, UR10, UR7, UR9 ;  /* 0x000000070a0772a4 */ /* 0x000fc8000f8e0209 */
[----:B------:R-:W-:Y:S02]  /*5b80*/  UISETP.GT.U32.AND UP2, UPT, UR10, UR7, UPT ;  /* 0x000000070a00728c */ /* 0x000fe4000bf44070 */
[----:B--2---:R-:W-:-:S07]  /*5b90*/  UIMAD.WIDE.U32 UR16, UR17, UR5, URZ ;  /* 0x00000005111072a5 */ /* 0x004fce000f8e003f */
        /* <DEDUP_REMOVED lines=40> */
[----:B---3--:R-:W-:Y:S01]  /*5e20*/  MOV R11, UR13 ;  /* 0x0000000d000b7c02 */ /* 0x008fe20008000f00 */
        /* <DEDUP_REMOVED lines=10> */
.L_x_2368:
[----:B------:R-:W-:-:S04]  /*5ed0*/  ULEA UR4, -UR8, URZ, 0x6 ;  /* 0x0000003f08047291 */ /* 0x000fc8000f8e313f */
[----:B------:R-:W-:Y:S02]  /*5ee0*/  USHF.R.S32.HI UR5, URZ, 0x1f, UR4 ;  /* 0x0000001f3f057899 */ /* 0x000fe40008011404 */
[----:B------:R-:W-:-:S04]  /*5ef0*/  MOV R15, UR4 ;  /* 0x00000004000f7c02 */ /* 0x000fc80008000f00 */
[----:B------:R-:W-:Y:S02]  /*5f00*/  MOV R14, UR5 ;  /* 0x00000005000e7c02 */ /* 0x000fe40008000f00 */
.L_x_2369:
        /* <DEDUP_REMOVED lines=12> */
[C---:B-1----:R-:W-:Y:S02]  /*5fd0*/  @!P4 LEA R44, P1, R6.reuse, c[0x0][0x168], 0x1 ;  /* 0x00005a00062cca11 */ /* 0x042fe400078208ff */
        /* <DEDUP_REMOVED lines=137> */
[----:B--2---:R-:W-:-:S04]  /*6870*/  LEA R16, P0, R11, c[0x0][0x168], 0x1 ;  /* 0x00005a000b107a11 */ /* 0x004fc800078008ff */
[----:B------:R-:W-:-:S05]  /*6880*/  LEA.HI.X R17, R11, c[0x0][0x16c], R10, 0x1, P0 ;  /* 0x00005b000b117a11 */ /* 0x000fca00000f0c0a */
[----:B------:R-:W-:Y:S01]  /*6890*/  @!PT LDS RZ, [RZ] ;  /* 0x00000000fffff984 */ /* 0x000fe20000000800 */
[----:B------:R-:W-:Y:S01]  /*68a0*/  @!PT LDS RZ, [RZ] ;  /* 0x00000000fffff984 */ /* 0x000fe20000000800 */
[----:B------:R-:W-:Y:S01]  /*68b0*/  @!PT LDS RZ, [RZ] ;  /* 0x00000000fffff984 */ /* 0x000fe20000000800 */
[----:B------:R1:W-:Y:S04]  /*68c0*/  LDGSTS.E.BYPASS.LTC128B.128 [R239+0xf800], [R16.64+0x180] ;  /* 0x0f80018010ef7fae */ /* 0x0003e8000b901d62 */
.L_x_2371:
[----:B------:R-:W-:Y:S05]  /*68d0*/  BSYNC B0 ;  /* 0x0000000000007941 */ /* 0x000fea0003800000 */
.L_x_2370:
[----:B------:R-:W0:Y:S01]  /*68e0*/  LDGDEPBAR ;  /* 0x00000000000079af */ /* 0x000e220000000000 */
[----:B------:R-:W-:-:S04]  /*68f0*/  IADD3 R200, P0, R15, R200, RZ ;  /* 0x000000c80fc87210 */ /* 0x000fc80007f1e0ff */
[----:B------:R-:W-:Y:S02]  /*6900*/  IADD3.X R165, R14, R165, RZ, P0, !PT ;  /* 0x000000a50ea57210 */ /* 0x000fe400007fe4ff */
.L_x_2367:
[----:B--234-:R-:W-:Y:S01]  /*6910*/  IADD3 R15, R238, UR14, RZ ;  /* 0x0000000eee0f7c10 */ /* 0x01cfe2000fffe0ff */
[----:B------:R-:W-:-:S03]  /*6920*/  IMAD.SHL.U32 R228, R4, 0x2, RZ ;  /* 0x0000000204e47824 */ /* 0x000fc600078e00ff */
[C---:B------:R-:W-:Y:S01]  /*6930*/  IADD3 R6, R15.reuse, 0x1, RZ ;  /* 0x000000010f067810 */ /* 0x040fe20007ffe0ff */
[--C-:B------:R-:W-:Y:S01]  /*6940*/  IMAD R226, R2, 0x2, R228.reuse ;  /* 0x0000000202e27824 */ /* 0x100fe200078e02e4 */
[----:B------:R-:W-:Y:S01]  /*6950*/  IADD3 R5, R15, 0x8, RZ ;  /* 0x000000080f057810 */ /* 0x000fe20007ffe0ff */
[----:B------:R-:W-:Y:S01]  /*6960*/  LDSM.16.MT88.4 R156, [R228+0x10000] ;  /* 0x01000000e49c783b */ /* 0x000fe20000004200 */
[----:B------:R-:W-:Y:S01]  /*6970*/  ISETP.GE.AND P4, PT, R6, R244, PT ;  /* 0x000000f40600720c */ /* 0x000fe20003f86270 */
[----:B------:R-:W-:Y:S01]  /*6980*/  IMAD R225, R0, 0x2, R228 ;  /* 0x0000000200e17824 */ /* 0x000fe200078e02e4 */
[----:B------:R-:W-:Y:S01]  /*6990*/  ISETP.GE.AND P3, PT, R6, R242, PT ;  /* 0x000000f20600720c */ /* 0x000fe20003f66270 */
[----:B------:R-:W-:Y:S01]  /*69a0*/  LDSM.16.MT88.4 R148, [R226+0x10000] ;  /* 0x01000000e294783b */ /* 0x000fe20000004200 */
[C---:B------:R-:W-:Y:S01]  /*69b0*/  ISETP.GE.AND P0, PT, R5.reuse, R244, PT ;  /* 0x000000f40500720c */ /* 0x040fe20003f06270 */
[----:B------:R-:W-:Y:S01]  /*69c0*/  IMAD R224, R0, 0x2, R226 ;  /* 0x0000000200e07824 */ /* 0x000fe200078e02e2 */
[----:B------:R-:W-:Y:S01]  /*69d0*/  ISETP.GE.AND P2, PT, R5, R242, PT ;  /* 0x000000f20500720c */ /* 0x000fe20003f46270 */
[----:B------:R-:W-:Y:S01]  /*69e0*/  LDSM.16.MT88.4 R140, [R225+0x10000] ;  /* 0x01000000e18c783b */ /* 0x000fe20000004200 */
[----:B------:R-:W-:-:S02]  /*69f0*/  ISETP.GE.AND P5, PT, R15, R244, PT ;  /* 0x000000f40f00720c */ /* 0x000fc40003fa6270 */
[----:B------:R-:W-:Y:S01]  /*6a00*/  ISETP.GE.AND P1, PT, R15, R242, PT ;  /* 0x000000f20f00720c */ /* 0x000fe20003f26270 */
[----:B------:R-:W-:Y:S01]  /*6a10*/  LDSM.16.MT88.4 R132, [R224+0x10000] ;  /* 0x01000000e084783b */ /* 0x000fe20000004200 */
[C---:B------:R-:W-:Y:S02]  /*6a20*/  ISETP.LT.OR P4, PT, R6.reuse, R245, P4 ;  /* 0x000000f50600720c */ /* 0x040fe40002781670 */
[----:B------:R-:W-:Y:S01]  /*6a30*/  ISETP.LT.OR P3, PT, R6, R243, P3 ;  /* 0x000000f30600720c */ /* 0x000fe20001f61670 */
[----:B------:R-:W-:Y:S01]  /*6a40*/  LDSM.16.MT88.4 R40, [R228+0x12000] ;  /* 0x01200000e428783b */ /* 0x000fe20000004200 */
[C---:B------:R-:W-:Y:S02]  /*6a50*/  ISETP.LT.OR P0, PT, R5.reuse, R245, P0 ;  /* 0x000000f50500720c */ /* 0x040fe40000701670 */
[----:B------:R-:W-:Y:S01]  /*6a60*/  ISETP.LT.OR P2, PT, R5, R243, P2 ;  /* 0x000000f30500720c */ /* 0x000fe20001741670 */
[----:B------:R-:W-:Y:S01]  /*6a70*/  LDSM.16.MT88.4 R48, [R226+0x12000] ;  /* 0x01200000e230783b */ /* 0x000fe20000004200 */
[----:B------:R-:W-:-:S02]  /*6a80*/  ISETP.LT.OR P5, PT, R15, R245, P5 ;  /* 0x000000f50f00720c */ /* 0x000fc40002fa1670 */
[C---:B------:R-:W-:Y:S01]  /*6a90*/  ISETP.LT.OR P1, PT, R15.reuse, R243, P1 ;  /* 0x000000f30f00720c */ /* 0x040fe20000f21670 */
[----:B------:R-:W-:Y:S01]  /*6aa0*/  LDSM.16.MT88.4 R56, [R225+0x12000] ;  /* 0x01200000e138783b */ /* 0x000fe20000004200 */
[C---:B------:R-:W-:Y:S02]  /*6ab0*/  IADD3 R6, R15.reuse, 0x9, RZ ;  /* 0x000000090f067810 */ /* 0x040fe40007ffe0ff */
[----:B------:R-:W-:Y:S01]  /*6ac0*/  IADD3 R5, R15, 0x10, RZ ;  /* 0x000000100f057810 */ /* 0x000fe20007ffe0ff */
[----:B-1----:R-:W-:Y:S01]  /*6ad0*/  LDSM.16.MT88.4 R64, [R224+0x12000] ;  /* 0x01200000e040783b */ /* 0x002fe20000004200 */
[----:B------:R-:W-:Y:S02]  /*6ae0*/  FSEL R3, R3, -INF , !P5 ;  /* 0xff80000003037808 */ /* 0x000fe40006800000 */
[----:B------:R-:W-:Y:S01]  /*6af0*/  FSEL R28, R28, -INF , !P1 ;  /* 0xff8000001c1c7808 */ /* 0x000fe20004800000 */
[----:B------:R-:W-:Y:S01]  /*6b00*/  LDSM.16.MT88.4 R72, [R228+0x14000] ;  /* 0x01400000e448783b */ /* 0x000fe20000004200 */
[----:B------:R-:W-:-:S02]  /*6b10*/  FSEL R14, R7, -INF , !P4 ;  /* 0xff800000070e7808 */ /* 0x000fc40006000000 */
[----:B------:R-:W-:Y:S01]  /*6b20*/  FSEL R29, R29, -INF , !P3 ;  /* 0xff8000001d1d7808 */ /* 0x000fe20005800000 */
[----:B------:R-:W-:Y:S01]  /*6b30*/  LDSM.16.MT88.4 R80, [R226+0x14000] ;  /* 0x01400000e250783b */ /* 0x000fe20000004200 */
[C---:B------:R-:W-:Y:S02]  /*6b40*/  ISETP.GE.AND P5, PT, R6.reuse, R244, PT ;  /* 0x000000f40600720c */ /* 0x040fe40003fa6270 */
[C---:B------:R-:W-:Y:S01]  /*6b50*/  ISETP.GE.AND P1, PT, R6.reuse, R242, PT ;  /* 0x000000f20600720c */ /* 0x040fe20003f26270 */
[----:B------:R-:W-:Y:S01]  /*6b60*/  LDSM.16.MT88.4 R88, [R225+0x14000] ;  /* 0x01400000e158783b */ /* 0x000fe20000004200 */
[C---:B------:R-:W-:Y:S02]  /*6b70*/  ISETP.GE.AND P4, PT, R5.reuse, R244, PT ;  /* 0x000000f40500720c */ /* 0x040fe40003f86270 */
[----:B------:R-:W-:Y:S01]  /*6b80*/  ISETP.GE.AND P3, PT, R5, R242, PT ;  /* 0x000000f20500720c */ /* 0x000fe20003f66270 */
[----:B------:R-:W-:Y:S01]  /*6b90*/  LDSM.16.MT88.4 R96, [R224+0x14000] ;  /* 0x01400000e060783b */ /* 0x000fe20000004200 */
[----:B------:R-:W-:-:S02]  /*6ba0*/  ISETP.LT.OR P5, PT, R6, R245, P5 ;  /* 0x000000f50600720c */ /* 0x000fc40002fa1670 */
[----:B------:R-:W-:Y:S01]  /*6bb0*/  ISETP.LT.OR P1, PT, R6, R243, P1 ;  /* 0x000000f30600720c */ /* 0x000fe20000f21670 */
[----:B------:R-:W-:Y:S01]  /*6bc0*/  LDSM.16.MT88.4 R104, [R228+0x16000] ;  /* 0x01600000e468783b */ /* 0x000fe20000004200 */
[C---:B------:R-:W-:Y:S02]  /*6bd0*/  ISETP.LT.OR P4, PT, R5.reuse, R245, P4 ;  /* 0x000000f50500720c */ /* 0x040fe40002781670 */
[----:B------:R-:W-:Y:S01]  /*6be0*/  ISETP.LT.OR P3, PT, R5, R243, P3 ;  /* 0x000000f30500720c */ /* 0x000fe20001f61670 */
[----:B------:R-:W-:Y:S01]  /*6bf0*/  LDSM.16.MT88.4 R112, [R226+0x16000] ;  /* 0x01600000e270783b */ /* 0x000fe20000004200 */
[C---:B------:R-:W-:Y:S02]  /*6c00*/  IADD3 R6, R15.reuse, 0x11, RZ ;  /* 0x000000110f067810 */ /* 0x040fe40007ffe0ff */
[----:B------:R-:W-:Y:S01]  /*6c10*/  IADD3 R5, R15, 0x18, RZ ;  /* 0x000000180f057810 */ /* 0x000fe20007ffe0ff */
[----:B------:R-:W-:Y:S01]  /*6c20*/  LDSM.16.MT88.4 R120, [R225+0x16000] ;  /* 0x01600000e178783b */ /* 0x000fe20000004200 */
[----:B------:R-:W-:-:S02]  /*6c30*/  FSEL R36, R36, -INF , !P0 ;  /* 0xff80000024247808 */ /* 0x000fc40004000000 */
[----:B------:R-:W-:Y:S02]  /*6c40*/  FSEL R38, R38, -INF , !P2 ;  /* 0xff80000026267808 */ /* 0x000fe40005000000 */
[----:B------:R-:W-:Y:S02]  /*6c50*/  FSEL R37, R37, -INF , !P5 ;  /* 0xff80000025257808 */ /* 0x000fe40006800000 */
[----:B------:R-:W-:Y:S02]  /*6c60*/  FSEL R39, R39, -INF , !P1 ;  /* 0xff80000027277808 */ /* 0x000fe40004800000 */
[C---:B------:R-:W-:Y:S02]  /*6c70*/  ISETP.GE.AND P0, PT, R6.reuse, R244, PT ;  /* 0x000000f40600720c */ /* 0x040fe40003f06270 */
[----:B------:R-:W-:Y:S02]  /*6c80*/  ISETP.GE.AND P2, PT, R6, R242, PT ;  /* 0x000000f20600720c */ /* 0x000fe40003f46270 */
[----:B------:R-:W-:-:S02]  /*6c90*/  ISETP.GE.AND P5, PT, R5, R244, PT ;  /* 0x000000f40500720c */ /* 0x000fc40003fa6270 */
[C---:B------:R-:W-:Y:S02]  /*6ca0*/  ISETP.GE.AND P1, PT, R5.reuse, R242, PT ;  /* 0x000000f20500720c */ /* 0x040fe40003f26270 */
[C---:B------:R-:W-:Y:S02]  /*6cb0*/  ISETP.LT.OR P0, PT, R6.reuse, R245, P0 ;  /* 0x000000f50600720c */ /* 0x040fe40000701670 */
[----:B------:R-:W-:Y:S02]  /*6cc0*/  ISETP.LT.OR P2, PT, R6, R243, P2 ;  /* 0x000000f30600720c */ /* 0x000fe40001741670 */
[C---:B------:R-:W-:Y:S02]  /*6cd0*/  ISETP.LT.OR P5, PT, R5.reuse, R245, P5 ;  /* 0x000000f50500720c */ /* 0x040fe40002fa1670 */
[----:B------:R-:W-:Y:S02]  /*6ce0*/  ISETP.LT.OR P1, PT, R5, R243, P1 ;  /* 0x000000f30500720c */ /* 0x000fe40000f21670 */
[----:B------:R-:W-:-:S02]  /*6cf0*/  IADD3 R5, R15, 0x20, RZ ;  /* 0x000000200f057810 */ /* 0x000fc40007ffe0ff */
[----:B------:R-:W-:Y:S02]  /*6d00*/  FSEL R6, R20, -INF , !P0 ;  /* 0xff80000014067808 */ /* 0x000fe40004000000 */
[----:B------:R-:W-:Y:S02]  /*6d10*/  FSEL R9, R22, -INF , !P2 ;  /* 0xff80000016097808 */ /* 0x000fe40005000000 */
[C---:B------:R-:W-:Y:S02]  /*6d20*/  ISETP.GE.AND P0, PT, R5.reuse, R244, PT ;  /* 0x000000f40500720c */ /* 0x040fe40003f06270 */
[----:B------:R-:W-:Y:S02]  /*6d30*/  ISETP.GE.AND P2, PT, R5, R242, PT ;  /* 0x000000f20500720c */ /* 0x000fe40003f46270 */
[----:B------:R-:W-:Y:S02]  /*6d40*/  IADD3 R18, R15, 0x21, RZ ;  /* 0x000000210f127810 */ /* 0x000fe40007ffe0ff */
[----:B------:R-:W-:-:S02]  /*6d50*/  ISETP.LT.OR P0, PT, R5, R245, P0 ;  /* 0x000000f50500720c */ /* 0x000fc40000701670 */
[----:B------:R-:W-:Y:S02]  /*6d60*/  ISETP.LT.OR P2, PT, R5, R243, P2 ;  /* 0x000000f30500720c */ /* 0x000fe40001741670 */
[----:B------:R-:W-:Y:S02]  /*6d70*/  FSEL R5, R8, -INF , !P5 ;  /* 0xff80000008057808 */ /* 0x000fe40006800000 */
[----:B------:R-:W-:Y:S02]  /*6d80*/  FSEL R8, R24, -INF , !P1 ;  /* 0xff80000018087808 */ /* 0x000fe40004800000 */
[C---:B------:R-:W-:Y:S01]  /*6d90*/  ISETP.GE.AND P5, PT, R18.reuse, R244, PT ;  /* 0x000000f41200720c */ /* 0x040fe20003fa6270 */
[----:B------:R-:W-:Y:S01]  /*6da0*/  LDSM.16.MT88.4 R24, [R225+0x10800] ;  /* 0x01080000e118783b */ /* 0x000fe20000004200 */
[C---:B------:R-:W-:Y:S02]  /*6db0*/  ISETP.GE.AND P1, PT, R18.reuse, R242, PT ;  /* 0x000000f21200720c */ /* 0x040fe40003f26270 */
[----:B------:R-:W-:-:S02]  /*6dc0*/  ISETP.LT.OR P5, PT, R18, R245, P5 ;  /* 0x000000f51200720c */ /* 0x000fc40002fa1670 */
[----:B------:R-:W-:Y:S02]  /*6dd0*/  ISETP.LT.OR P1, PT, R18, R243, P1 ;  /* 0x000000f31200720c */ /* 0x000fe40000f21670 */
[----:B------:R-:W-:Y:S02]  /*6de0*/  FMNMX.FTZ R18, R3, R14, !PT ;  /* 0x0000000e03127209 */ /* 0x000fe40007810000 */
[----:B------:R-:W-:Y:S02]  /*6df0*/  IADD3 R11, R15, 0x19, RZ ;  /* 0x000000190f0b7810 */ /* 0x000fe40007ffe0ff */
[----:B------:R-:W-:Y:S02]  /*6e00*/  FMNMX.FTZ R18, R36, R18, !PT ;  /* 0x0000001224127209 */ /* 0x000fe40007810000 */
[----:B------:R-:W-:Y:S02]  /*6e10*/  FSEL R7, R32, -INF , !P4 ;  /* 0xff80000020077808 */ /* 0x000fe40006000000 */
[----:B------:R-:W-:-:S02]  /*6e20*/  FSEL R10, R21, -INF , !P3 ;  /* 0xff800000150a7808 */ /* 0x000fc40005800000 */
[----:B------:R-:W-:Y:S02]  /*6e30*/  FMNMX.FTZ R18, R37, R18, !PT ;  /* 0x0000001225127209 */ /* 0x000fe40007810000 */
[C---:B------:R-:W-:Y:S02]  /*6e40*/  ISETP.GE.AND P4, PT, R11.reuse, R244, PT ;  /* 0x000000f40b00720c */ /* 0x040fe40003f86270 */
[----:B------:R-:W-:Y:S02]  /*6e50*/  ISETP.GE.AND P3, PT, R11, R242, PT ;  /* 0x000000f20b00720c */ /* 0x000fe40003f66270 */
[----:B------:R-:W-:Y:S02]  /*6e60*/  FMNMX.FTZ R18, R7, R18, !PT ;  /* 0x0000001207127209 */ /* 0x000fe40007810000 */
[C---:B------:R-:W-:Y:S02]  /*6e70*/  ISETP.LT.OR P4, PT, R11.reuse, R245, P4 ;  /* 0x000000f50b00720c */ /* 0x040fe40002781670 */
[----:B------:R-:W-:-:S02]  /*6e80*/  ISETP.LT.OR P3, PT, R11, R243, P3 ;  /* 0x000000f30b00720c */ /* 0x000fc40001f61670 */
[----:B------:R-:W-:Y:S02]  /*6e90*/  IADD3 R17, R15, 0x28, RZ ;  /* 0x000000280f117810 */ /* 0x000fe40007ffe0ff */
[----:B------:R-:W-:Y:S02]  /*6ea0*/  FMNMX.FTZ R19, R6, R18, !PT ;  /* 0x0000001206137209 */ /* 0x000fe40007810000 */
[----:B------:R-:W-:Y:S02]  /*6eb0*/  FSEL R11, R23, -INF , !P4 ;  /* 0xff800000170b7808 */ /* 0x000fe40006000000 */
[----:B------:R-:W-:Y:S02]  /*6ec0*/  FSEL R16, R12, -INF , !P3 ;  /* 0xff8000000c107808 */ /* 0x000fe40005800000 */
[----:B------:R-:W-:Y:S02]  /*6ed0*/  FMNMX.FTZ R18, R28, R29, !PT ;  /* 0x0000001d1c127209 */ /* 0x000fe40007810000 */
[----:B------:R-:W-:-:S02]  /*6ee0*/  ISETP.GE.AND P4, PT, R17, R244, PT ;  /* 0x000000f41100720c */ /* 0x000fc40003f86270 */
[----:B------:R-:W-:Y:S02]  /*6ef0*/  ISETP.GE.AND P3, PT, R17, R242, PT ;  /* 0x000000f21100720c */ /* 0x000fe40003f66270 */
[----:B------:R-:W-:Y:S02]  /*6f00*/  FMNMX.FTZ R19, R5, R19, !PT ;  /* 0x0000001305137209 */ /* 0x000fe40007810000 */
[----:B------:R-:W-:Y:S02]  /*6f10*/  FMNMX.FTZ R18, R38, R18, !PT ;  /* 0x0000001226127209 */ /* 0x000fe40007810000 */
[C---:B------:R-:W-:Y:S02]  /*6f20*/  ISETP.LT.OR P4, PT, R17.reuse, R245, P4 ;  /* 0x000000f51100720c */ /* 0x040fe40002781670 */
[----:B------:R-:W-:Y:S02]  /*6f30*/  ISETP.LT.OR P3, PT, R17, R243, P3 ;  /* 0x000000f31100720c */ /* 0x000fe40001f61670 */
[----:B------:R-:W-:-:S02]  /*6f40*/  IADD3 R17, R15, 0x29, RZ ;  /* 0x000000290f117810 */ /* 0x000fc40007ffe0ff */
[----:B------:R-:W-:Y:S02]  /*6f50*/  FSEL R185, R185, -INF , !P0 ;  /* 0xff800000b9b97808 */ /* 0x000fe40004000000 */
[----:B------:R-:W-:Y:S02]  /*6f60*/  FMNMX.FTZ R19, R11, R19, !PT ;  /* 0x000000130b137209 */ /* 0x000fe40007810000 */
[----:B------:R-:W-:Y:S02]  /*6f70*/  FMNMX.FTZ R18, R39, R18, !PT ;  /* 0x0000001227127209 */ /* 0x000fe40007810000 */
[----:B------:R-:W-:Y:S02]  /*6f80*/  FSEL R193, R193, -INF , !P2 ;  /* 0xff800000c1c17808 */ /* 0x000fe40005000000 */
[----:B------:R-:W-:Y:S02]  /*6f90*/  IADD3 R12, R15, 0x30, RZ ;  /* 0x000000300f0c7810 */ /* 0x000fe40007ffe0ff */
[----:B------:R-:W-:-:S02]  /*6fa0*/  ISETP.GE.AND P0, PT, R17, R244, PT ;  /* 0x000000f41100720c */ /* 0x000fc40003f06270 */
[----:B------:R-:W-:Y:S02]  /*6fb0*/  ISETP.GE.AND P2, PT, R17, R242, PT ;  /* 0x000000f21100720c */ /* 0x000fe40003f46270 */
[----:B------:R-:W-:Y:S02]  /*6fc0*/  FSEL R186, R186, -INF , !P5 ;  /* 0xff800000baba7808 */ /* 0x000fe40006800000 */
[----:B------:R-:W-:Y:S02]  /*6fd0*/  FMNMX.FTZ R19, R185, R19, !PT ;  /* 0x00000013b9137209 */ /* 0x000fe40007810000 */
[----:B------:R-:W-:Y:S02]  /*6fe0*/  FMNMX.FTZ R18, R10, R18, !PT ;  /* 0x000000120a127209 */ /* 0x000fe40007810000 */
[----:B------:R-:W-:Y:S02]  /*6ff0*/  FSEL R194, R194, -INF , !P1 ;  /* 0xff800000c2c27808 */ /* 0x000fe40004800000 */
[----:B------:R-:W-:-:S02]  /*7000*/  ISETP.GE.AND P5, PT, R12, R244, PT ;  /* 0x000000f40c00720c */ /* 0x000fc40003fa6270 */
[----:B------:R-:W-:Y:S02]  /*7010*/  ISETP.GE.AND P1, PT, R12, R242, PT ;  /* 0x000000f20c00720c */ /* 0x000fe40003f26270 */
[C---:B------:R-:W-:Y:S02]  /*7020*/  ISETP.LT.OR P0, PT, R17.reuse, R245, P0 ;  /* 0x000000f51100720c */ /* 0x040fe40000701670 */
[----:B------:R-:W-:Y:S02]  /*7030*/  ISETP.LT.OR P2, PT, R17, R243, P2 ;  /* 0x000000f31100720c */ /* 0x000fe40001741670 */
[----:B------:R-:W-:Y:S02]  /*7040*/  IADD3 R17, R15, 0x31, RZ ;  /* 0x000000310f117810 */ /* 0x000fe40007ffe0ff */
[----:B------:R-:W-:Y:S02]  /*7050*/  FSEL R187, R187, -INF , !P4 ;  /* 0xff800000bbbb7808 */ /* 0x000fe40006000000 */
[----:B------:R-:W-:-:S02]  /*7060*/  FMNMX.FTZ R19, R186, R19, !PT ;  /* 0x00000013ba137209 */ /* 0x000fc40007810000 */
[----:B------:R-:W-:Y:S02]  /*7070*/  FMNMX.FTZ R18, R9, R18, !PT ;  /* 0x0000001209127209 */ /* 0x000fe40007810000 */
[C---:B------:R-:W-:Y:S02]  /*7080*/  ISETP.LT.OR P5, PT, R12.reuse, R245, P5 ;  /* 0x000000f50c00720c */ /* 0x040fe40002fa1670 */
[----:B------:R-:W-:Y:S02]  /*7090*/  ISETP.LT.OR P1, PT, R12, R243, P1 ;  /* 0x000000f30c00720c */ /* 0x000fe40000f21670 */
[----:B------:R-:W-:Y:S02]  /*70a0*/  IADD3 R12, R15, 0x38, RZ ;  /* 0x000000380f0c7810 */ /* 0x000fe40007ffe0ff */
[----:B------:R-:W-:Y:S02]  /*70b0*/  ISETP.GE.AND P4, PT, R17, R244, PT ;  /* 0x000000f41100720c */ /* 0x000fe40003f86270 */
[----:B------:R-:W-:-:S02]  /*70c0*/  FSEL R188, R188, -INF , !P0 ;  /* 0xff800000bcbc7808 */ /* 0x000fc40004000000 */
[----:B------:R-:W-:Y:S02]  /*70d0*/  FMNMX.FTZ R19, R187, R19, !PT ;  /* 0x00000013bb137209 */ /* 0x000fe40007810000 */
[----:B------:R-:W-:Y:S02]  /*70e0*/  FMNMX.FTZ R18, R8, R18, !PT ;  /* 0x0000001208127209 */ /* 0x000fe40007810000 */
[----:B------:R-:W-:Y:S02]  /*70f0*/  FSEL R198, R198, -INF , !P5 ;  /* 0xff800000c6c67808 */ /* 0x000fe40006800000 */
[----:B------:R-:W-:Y:S02]  /*7100*/  ISETP.LT.OR P4, PT, R17, R245, P4 ;  /* 0x000000f51100720c */ /* 0x000fe40002781670 */
[----:B------:R-:W-:Y:S02]  /*7110*/  ISETP.GE.AND P5, PT, R12, R244, PT ;  /* 0x000000f40c00720c */ /* 0x000fe40003fa6270 */
[----:B------:R-:W-:-:S02]  /*7120*/  FMNMX.FTZ R19, R188, R19, !PT ;  /* 0x00000013bc137209 */ /* 0x000fc40007810000 */
[----:B------:R-:W-:Y:S02]  /*7130*/  IADD3 R15, R15, 0x39, RZ ;  /* 0x000000390f0f7810 */ /* 0x000fe40007ffe0ff */
[----:B------:R-:W-:Y:S02]  /*7140*/  FMNMX.FTZ R18, R16, R18, !PT ;  /* 0x0000001210127209 */ /* 0x000fe40007810000 */
[----:B------:R-:W-:Y:S02]  /*7150*/  FSEL R197, R197, -INF , !P4 ;  /* 0xff800000c5c57808 */ /* 0x000fe40006000000 */
[----:B------:R-:W-:Y:S02]  /*7160*/  ISETP.LT.OR P5, PT, R12, R245, P5 ;  /* 0x000000f50c00720c */ /* 0x000fe40002fa1670 */
        /* <DEDUP_REMOVED lines=9> */
[----:B------:R-:W-:Y:S02]  /*7200*/  ISETP.GE.AND P0, PT, R17, R242, PT ;  /* 0x000000f21100720c */ /* 0x000fe40003f06270 */
[----:B------:R-:W-:Y:S02]  /*7210*/  FSEL R34, R34, -INF , !P4 ;  /* 0xff80000022227808 */ /* 0x000fe40006000000 */
[----:B------:R-:W-:Y:S02]  /*7220*/  FSEL R196, R196, -INF , !P2 ;  /* 0xff800000c4c47808 */ /* 0x000fe40005000000 */
[----:B------:R-:W-:Y:S02]  /*7230*/  FMNMX.FTZ R19, R195, R18, !PT ;  /* 0x00000012c3137209 */ /* 0x000fe40007810000 */
[----:B------:R-:W-:-:S02]  /*7240*/  FSEL R32, R13, -INF , !P1 ;  /* 0xff8000000d207808 */ /* 0x000fc40004800000 */
[----:B------:R-:W-:Y:S02]  /*7250*/  ISETP.GE.AND P3, PT, R12, R242, PT ;  /* 0x000000f20c00720c */ /* 0x000fe40003f66270 */
[----:B------:R-:W-:Y:S02]  /*7260*/  FMNMX.FTZ R18, R34, R20, !PT ;  /* 0x0000001422127209 */ /* 0x000fe40007810000 */
[----:B------:R-:W-:Y:S01]  /*7270*/  ISETP.LT.OR P0, PT, R17, R243, P0 ;  /* 0x000000f31100720c */ /* 0x000fe20000701670 */
[----:B------:R-:W-:Y:S01]  /*7280*/  LDSM.16.MT88.4 R20, [R228+0x12800] ;  /* 0x01280000e414783b */ /* 0x000fe20000004200 */
[----:B------:R-:W-:Y:S02]  /*7290*/  FMNMX.FTZ R13, R196, R19, !PT ;  /* 0x00000013c40d7209 */ /* 0x000fe40007810000 */
[----:B------:R-:W-:Y:S02]  /*72a0*/  ISETP.LT.OR P3, PT, R12, R243, P3 ;  /* 0x000000f30c00720c */ /* 0x000fe40001f61670 */
[----:B------:R-:W-:Y:S01]  /*72b0*/  ISETP.GE.AND P1, PT, R15, R242, PT ;  /* 0x000000f20f00720c */ /* 0x000fe20003f26270 */
[----:B------:R-:W1:Y:S01]  /*72c0*/  SHFL.BFLY PT, R12, R18, 0x2, 0x1f ;  /* 0x0c401f00120c7f89 */ /* 0x000e6200000e0000 */
[----:B------:R-:W-:-:S02]  /*72d0*/  FSEL R192, R192, -INF , !P0 ;  /* 0xff800000c0c07808 */ /* 0x000fc40004000000 */
[----:B------:R-:W-:Y:S02]  /*72e0*/  FMNMX.FTZ R13, R32, R13, !PT ;  /* 0x0000000d200d7209 */ /* 0x000fe40007810000 */
[----:B------:R-:W-:Y:S02]  /*72f0*/  ISETP.LT.OR P1, PT, R15, R243, P1 ;  /* 0x000000f30f00720c */ /* 0x000fe40000f21670 */
[----:B------:R-:W-:Y:S02]  /*7300*/  FSEL R191, R191, -INF , !P3 ;  /* 0xff800000bfbf7808 */ /* 0x000fe40005800000 */
[----:B------:R-:W-:Y:S02]  /*7310*/  FMNMX.FTZ R13, R192, R13, !PT ;  /* 0x0000000dc00d7209 */ /* 0x000fe40007810000 */
[----:B------:R-:W-:Y:S02]  /*7320*/  FSEL R190, R190, -INF , !P1 ;  /* 0xff800000bebe7808 */ /* 0x000fe40004800000 */
[----:B------:R-:W-:-:S04]  /*7330*/  FMNMX.FTZ R13, R191, R13, !PT ;  /* 0x0000000dbf0d7209 */ /* 0x000fc80007810000 */
        /* <DEDUP_REMOVED lines=24> */
[----:B------:R-:W1:Y:S01]  /*74c0*/  LDSM.16.MT88.4 R4, [R224+0x16000] ;  /* 0x01600000e004783b */ /* 0x000e620000004200 */
[----:B------:R-:W2:Y:S01]  /*74d0*/  MUFU.EX2 R183, R183 ;  /* 0x000000b700b77308 */ /* 0x000ea20000000800 */
[----:B------:R-:W-:Y:S01]  /*74e0*/  FFMA.FTZ R185, R185, c[0x0][0x23c], -R33 ;  /* 0x00008f00b9b97a23 */ /* 0x000fe20000010821 */
[----:B------:R-:W-:Y:S01]  /*74f0*/  LEA R249, P0, R200, c[0x0][0x168], 0x1 ;  /* 0x00005a00c8f97a11 */ /* 0x000fe200078008ff */
[--C-:B------:R-:W-:Y:S02]  /*7500*/  FFMA.FTZ R180, R28, c[0x0][0x23c], -R189.reuse ;  /* 0x00008f001cb47a23 */ /* 0x100fe400000108bd */
[----:B------:R-:W-:Y:S01]  /*7510*/  FFMA.FTZ R182, R29, c[0x0][0x23c], -R189 ;  /* 0x00008f001db67a23 */ /* 0x000fe200000108bd */
[----:B------:R-:W-:Y:S01]  /*7520*/  LEA.HI.X R248, R200, c[0x0][0x16c], R165, 0x1, P0 ;  /* 0x00005b00c8f87a11 */ /* 0x000fe200000f0ca5 */
[--C-:B------:R-:W-:Y:S01]  /*7530*/  FFMA.FTZ R181, R38, c[0x0][0x23c], -R189.reuse ;  /* 0x00008f0026b57a23 */ /* 0x100fe200000108bd */
[----:B------:R-:W-:Y:S01]  /*7540*/  MUFU.EX2 R179, R179 ;  /* 0x000000b300b37308 */ /* 0x000fe20000000800 */
[--C-:B------:R-:W-:Y:S01]  /*7550*/  FFMA.FTZ R174, R39, c[0x0][0x23c], -R189.reuse ;  /* 0x00008f0027ae7a23 */ /* 0x100fe200000108bd */
[----:B------:R-:W-:Y:S01]  /*7560*/  LDSM.16.MT88.4 R28, [R224+0x12800] ;  /* 0x01280000e01c783b */ /* 0x000fe20000004200 */
[----:B------:R-:W-:-:S02]  /*7570*/  FFMA.FTZ R175, R10, c[0x0][0x23c], -R189 ;  /* 0x00008f000aaf7a23 */ /* 0x000fc400000108bd */
[--C-:B------:R-:W-:Y:S02]  /*7580*/  FFMA.FTZ R169, R9, c[0x0][0x23c], -R189.reuse ;  /* 0x00008f0009a97a23 */ /* 0x100fe400000108bd */
[--C-:B------:R-:W-:Y:S01]  /*7590*/  FFMA.FTZ R2, R8, c[0x0][0x23c], -R189.reuse ;  /* 0x00008f0008027a23 */ /* 0x100fe200000108bd */
[----:B------:R-:W3:Y:S01]  /*75a0*/  MUFU.EX2 R178, R178 ;  /* 0x000000b200b27308 */ /* 0x000ee20000000800 */
[----:B------:R-:W4:Y:S01]  /*75b0*/  LDSM.16.MT88.4 R8, [R226+0x10800] ;  /* 0x01080000e208783b */ /* 0x000f220000004200 */
[----:B--2---:R-:W-:Y:S01]  /*75c0*/  F2FP.BF16.PACK_AB R128, R183, R184 ;  /* 0x000000b8b780723e */ /* 0x004fe200000010ff */
[----:B------:R-:W-:Y:S02]  /*75d0*/  FFMA.FTZ R0, R16, c[0x0][0x23c], -R189 ;  /* 0x00008f0010007a23 */ /* 0x000fe400000108bd */
[----:B------:R-:W2:Y:S01]  /*75e0*/  LDSM.16.MT88.4 R16, [R224+0x10800] ;  /* 0x01080000e010783b */ /* 0x000ea20000004200 */
[--C-:B------:R-:W-:Y:S02]  /*75f0*/  FFMA.FTZ R186, R186, c[0x0][0x23c], -R33.reuse ;  /* 0x00008f00baba7a23 */ /* 0x100fe40000010821 */
[----:B------:R-:W-:Y:S01]  /*7600*/  MUFU.EX2 R180, R180 ;  /* 0x000000b400b47308 */ /* 0x000fe20000000800 */
[----:B------:R-:W-:-:S02]  /*7610*/  FFMA.FTZ R187, R187, c[0x0][0x23c], -R33 ;  /* 0x00008f00bbbb7a23 */ /* 0x000fc40000010821 */
[----:B------:R-:W-:Y:S02]  /*7620*/  FFMA.FTZ R188, R188, c[0x0][0x23c], -R33 ;  /* 0x00008f00bcbc7a23 */ /* 0x000fe40000010821 */
[--C-:B------:R-:W-:Y:S02]  /*7630*/  FFMA.FTZ R193, R193, c[0x0][0x23c], -R189.reuse ;  /* 0x00008f00c1c17a23 */ /* 0x100fe400000108bd */
[--C-:B------:R-:W-:Y:S01]  /*7640*/  FFMA.FTZ R194, R194, c[0x0][0x23c], -R189.reuse ;  /* 0x00008f00c2c27a23 */ /* 0x100fe200000108bd */
[----:B------:R-:W5:Y:S01]  /*7650*/  MUFU.EX2 R182, R182 ;  /* 0x000000b600b67308 */ /* 0x000f620000000800 */
[----:B---3--:R-:W-:Y:S01]  /*7660*/  F2FP.BF16.PACK_AB R130, R178, R179 ;  /* 0x000000b3b282723e */ /* 0x008fe200000010ff */
[--C-:B------:R-:W-:Y:S02]  /*7670*/  FFMA.FTZ R195, R195, c[0x0][0x23c], -R189.reuse ;  /* 0x00008f00c3c37a23 */ /* 0x100fe400000108bd */
[----:B------:R-:W-:Y:S02]  /*7680*/  FFMA.FTZ R196, R196, c[0x0][0x23c], -R189 ;  /* 0x00008f00c4c47a23 */ /* 0x000fe400000108bd */
[----:B------:R-:W-:-:S02]  /*7690*/  FFMA.FTZ R198, R198, c[0x0][0x23c], -R33 ;  /* 0x00008f00c6c67a23 */ /* 0x000fc40000010821 */
[----:B------:R-:W-:Y:S01]  /*76a0*/  MUFU.EX2 R181, R181 ;  /* 0x000000b500b57308 */ /* 0x000fe20000000800 */
[--C-:B------:R-:W-:Y:S02]  /*76b0*/  FFMA.FTZ R197, R197, c[0x0][0x23c], -R33.reuse ;  /* 0x00008f00c5c57a23 */ /* 0x100fe40000010821 */
[--C-:B------:R-:W-:Y:S02]  /*76c0*/  FFMA.FTZ R199, R35, c[0x0][0x23c], -R33.reuse ;  /* 0x00008f0023c77a23 */ /* 0x100fe40000010821 */
[----:B------:R-:W-:Y:S02]  /*76d0*/  FFMA.FTZ R251, R34, c[0x0][0x23c], -R33 ;  /* 0x00008f0022fb7a23 */ /* 0x000fe40000010821 */
[--C-:B------:R-:W-:Y:S01]  /*76e0*/  FFMA.FTZ R201, R32, c[0x0][0x23c], -R189.reuse ;  /* 0x00008f0020c97a23 */ /* 0x100fe200000108bd */
[----:B------:R-:W3:Y:S01]  /*76f0*/  MUFU.EX2 R174, R174 ;  /* 0x000000ae00ae7308 */ /* 0x000ee20000000800 */
[----:B-----5:R-:W-:Y:S01]  /*7700*/  F2FP.BF16.PACK_AB R129, R182, R180 ;  /* 0x000000b4b681723e */ /* 0x020fe200000010ff */
[--C-:B------:R-:W-:Y:S01]  /*7710*/  FFMA.FTZ R192, R192, c[0x0][0x23c], -R189.reuse ;  /* 0x00008f00c0c07a23 */ /* 0x100fe200000108bd */
[----:B------:R-:W-:Y:S01]  /*7720*/  LDSM.16.MT88.4 R32, [R228+0x11800] ;  /* 0x01180000e420783b */ /* 0x000fe20000004200 */
[----:B------:R-:W-:-:S02]  /*7730*/  FFMA.FTZ R191, R191, c[0x0][0x23c], -R189 ;  /* 0x00008f00bfbf7a23 */ /* 0x000fc400000108bd */
[----:B------:R-:W-:Y:S02]  /*7740*/  FFMA.FTZ R250, R190, c[0x0][0x23c], -R189 ;  /* 0x00008f00befa7a23 */ /* 0x000fe400000108bd */
[----:B------:R-:W5:Y:S01]  /*7750*/  MUFU.EX2 R177, R177 ;  /* 0x000000b100b17308 */ /* 0x000f620000000800 */
[----:B------:R-:W-:Y:S02]  /*7760*/  FADD.FTZ R183, R184, R183 ;  /* 0x000000b7b8b77221 */ /* 0x000fe40000010000 */
[----:B------:R-:W-:Y:S02]  /*7770*/  FADD.FTZ R180, R180, R182 ;  /* 0x000000b6b4b47221 */ /* 0x000fe40000010000 */
[----:B------:R-:W-:Y:S01]  /*7780*/  FADD.FTZ R183, R179, R183 ;  /* 0x000000b7b3b77221 */ /* 0x000fe20000010000 */
[----:B---3--:R-:W-:Y:S02]  /*7790*/  F2FP.BF16.PACK_AB R131, R174, R181 ;  /* 0x000000b5ae83723e */ /* 0x008fe400000010ff */
[----:B------:R-:W3:Y:S01]  /*77a0*/  MUFU.EX2 R176, R176 ;  /* 0x000000b000b07308 */ /* 0x000ee20000000800 */
[----:B------:R-:W-:-:S02]  /*77b0*/  FADD.FTZ R181, R181, R180 ;  /* 0x000000b4b5b57221 */ /* 0x000fc40000010000 */
[----:B------:R-:W-:Y:S02]  /*77c0*/  FADD.FTZ R178, R178, R183 ;  /* 0x000000b7b2b27221 */ /* 0x000fe40000010000 */
[----:B------:R-:W-:Y:S01]  /*77d0*/  FADD.FTZ R181, R174, R181 ;  /* 0x000000b5aeb57221 */ /* 0x000fe20000010000 */
[C---:B------:R-:W-:Y:S01]  /*77e0*/  HMMA.16816.F32.BF16 R160, R128.reuse, R156, RZ ;  /* 0x0000009c80a0723c */ /* 0x040fe200000418ff */
[----:B-----5:R-:W-:Y:S01]  /*77f0*/  FADD.FTZ R178, R177, R178 ;  /* 0x000000b2b1b27221 */ /* 0x020fe20000010000 */
        /* <DEDUP_REMOVED lines=51> */
[C---:B-1----:R-:W-:Y:S07]  /*7b30*/  HMMA.16816.F32.BF16 R124, R128.reuse, R4, RZ ;  /* 0x00000004807c723c */ /* 0x042fee00000418ff */
[----:B---3--:R-:W-:Y:S01]  /*7b40*/  F2FP.BF16.PACK_AB R4, R176, R177 ;  /* 0x000000b1b004723e */ /* 0x008fe200000010ff */
        /* <DEDUP_REMOVED lines=11> */
[----:B------:R-:W-:Y:S01]  /*7c00*/  HMMA.16816.F32.BF16 R160, R4, R12, R160 ;  /* 0x0000000c04a0723c */ /* 0x000fe200000418a0 */
        /* <DEDUP_REMOVED lines=8> */
[----:B------:R-:W-:Y:S07]  /*7c90*/  LDSM.16.MT88.4 R16, [R228+0x14800] ;  /* 0x01480000e410783b */ /* 0x000fee0000004200 */
[C---:B------:R-:W-:Y:S08]  /*7ca0*/  HMMA.16816.F32.BF16 R144, R4.reuse, R24, R144 ;  /* 0x000000180490723c */ /* 0x040ff00000041890 */
[C---:B-1----:R-:W-:Y:S08]  /*7cb0*/  HMMA.16816.F32.BF16 R44, R4.reuse, R12, R44 ;  /* 0x0000000c042c723c */ /* 0x042ff0000004182c */
[C---:B------:R-:W-:Y:S01]  /*7cc0*/  HMMA.16816.F32.BF16 R48, R4.reuse, R14, R48 ;  /* 0x0000000e0430723c */ /* 0x040fe20000041830 */
[----:B------:R-:W1:Y:S07]  /*7cd0*/  LDSM.16.MT88.4 R12, [R225+0x14800] ;  /* 0x01480000e10c783b */ /* 0x000e6e0000004200 */
[C---:B---3--:R-:W-:Y:S08]  /*7ce0*/  HMMA.16816.F32.BF16 R52, R4.reuse, R8, R52 ;  /* 0x000000080434723c */ /* 0x048ff00000041834 */
        /* <DEDUP_REMOVED lines=226> */
.L_x_2373:
[----:B------:R-:W-:-:S04]  /*8b10*/  ULEA UR4, -UR6, URZ, 0x6 ;  /* 0x0000003f06047291 */ /* 0x000fc8000f8e313f */
[----:B------:R-:W-:Y:S02]  /*8b20*/  USHF.R.S32.HI UR5, URZ, 0x1f, UR4 ;  /* 0x0000001f3f057899 */ /* 0x000fe40008011404 */
[----:B------:R-:W-:-:S04]  /*8b30*/  MOV R2, UR4 ;  /* 0x0000000400027c02 */ /* 0x000fc80008000f00 */
[----:B------:R-:W-:Y:S02]  /*8b40*/  MOV R0, UR5 ;  /* 0x0000000500007c02 */ /* 0x000fe40008000f00 */
.L_x_2374:
        /* <DEDUP_REMOVED lines=106> */
[----:B------:R-:W-:-:S03]  /*91f0*/  @!P2 LEA.HI.X R33, R6, c[0x0][0x174], R5, 0x1, P0 ;  /* 0x00005d000621aa11 */ /* 0x000fc600000f0c05 */
        /* <DEDUP_REMOVED lines=40> */
[----:B-1----:R-:W-:Y:S04]  /*9480*/  LDSM.16.M88.4 R8, [R233+0x8000] ;  /* 0x00800000e908783b */ /* 0x002fe80000000200 */
[----:B------:R-:W-:Y:S04]  /*9490*/  LDSM.16.M88.4 R180, [R233+0x8800] ;  /* 0x00880000e9b4783b */ /* 0x000fe80000000200 */
[----:B------:R-:W-:Y:S04]  /*94a0*/  LDSM.16.M88.4 R172, [R233+0x9000] ;  /* 0x00900000e9ac783b */ /* 0x000fe80000000200 */
[----:B---3--:R-:W-:Y:S04]  /*94b0*/  LDSM.16.M88.4 R16, [R233+0x9800] ;  /* 0x00980000e910783b */ /* 0x008fe80000000200 */
[----:B------:R-:W-:Y:S04]  /*94c0*/  LDSM.16.M88.4 R28, [R232] ;  /* 0x00000000e81c783b */ /* 0x000fe80000000200 */
[----:B----4-:R-:W-:Y:S04]  /*94d0*/  LDSM.16.M88.4 R12, [R231] ;  /* 0x00000000e70c783b */ /* 0x010fe80000000200 */
[----:B--2---:R-:W1:Y:S04]  /*94e0*/  LDSM.16.M88.4 R32, [R234] ;  /* 0x00000000ea20783b */ /* 0x004e680000000200 */
[----:B------:R-:W2:Y:S04]  /*94f0*/  LDSM.16.M88.4 R192, [R223] ;  /* 0x00000000dfc0783b */ /* 0x000ea80000000200 */
[----:B------:R-:W3:Y:S04]  /*9500*/  LDSM.16.M88.4 R188, [R222] ;  /* 0x00000000debc783b */ /* 0x000ee80000000200 */
[----:B------:R-:W4:Y:S04]  /*9510*/  LDSM.16.M88.4 R184, [R221] ;  /* 0x00000000ddb8783b */ /* 0x000f280000000200 */
[----:B------:R-:W-:Y:S04]  /*9520*/  LDSM.16.M88.4 R24, [R227+0x8000] ;  /* 0x00800000e318783b */ /* 0x000fe80000000200 */
[----:B------:R-:W-:Y:S04]  /*9530*/  LDSM.16.M88.4 R196, [R227+0x9000] ;  /* 0x00900000e3c4783b */ /* 0x000fe80000000200 */
[----:B------:R-:W0:Y:S01]  /*9540*/  LDGDEPBAR ;  /* 0x00000000000079af */ /* 0x000e220000000000 */
[C---:B-1----:R-:W-:Y:S08]  /*9550*/  HMMA.16816.F32.BF16 R4, R32.reuse, R8, RZ ;  /* 0x000000082004723c */ /* 0x042ff000000418ff */
[C---:B------:R-:W-:Y:S08]  /*9560*/  HMMA.16816.F32.BF16 R8, R32.reuse, R10, RZ ;  /* 0x0000000a2008723c */ /* 0x040ff000000418ff */
[C---:B-----5:R-:W-:Y:S08]  /*9570*/  HMMA.16816.F32.BF16 R20, R32.reuse, R180, RZ ;  /* 0x000000b42014723c */ /* 0x060ff000000418ff */
[C---:B------:R-:W-:Y:S08]  /*9580*/  HMMA.16816.F32.BF16 R180, R32.reuse, R182, RZ ;  /* 0x000000b620b4723c */ /* 0x040ff000000418ff */
[C---:B------:R-:W-:Y:S08]  /*9590*/  HMMA.16816.F32.BF16 R176, R32.reuse, R172, RZ ;  /* 0x000000ac20b0723c */ /* 0x040ff000000418ff */
[C---:B------:R-:W-:Y:S08]  /*95a0*/  HMMA.16816.F32.BF16 R172, R32.reuse, R174, RZ ;  /* 0x000000ae20ac723c */ /* 0x040ff000000418ff */
[C---:B------:R-:W-:Y:S08]  /*95b0*/  HMMA.16816.F32.BF16 R168, R32.reuse, R16, RZ ;  /* 0x0000001020a8723c */ /* 0x040ff000000418ff */
[----:B------:R-:W-:Y:S01]  /*95c0*/  HMMA.16816.F32.BF16 R32, R32, R18, RZ ;  /* 0x000000122020723c */ /* 0x000fe200000418ff */
[----:B------:R-:W-:Y:S07]  /*95d0*/  LDSM.16.M88.4 R16, [R227+0x8800] ;  /* 0x00880000e310783b */ /* 0x000fee0000000200 */
[C---:B------:R-:W-:Y:S08]  /*95e0*/  HMMA.16816.F32.BF16 R4, R28.reuse, R12, R4 ;  /* 0x0000000c1c04723c */ /* 0x040ff00000041804 */
[C---:B------:R-:W-:Y:S01]  /*95f0*/  HMMA.16816.F32.BF16 R8, R28.reuse, R14, R8 ;  /* 0x0000000e1c08723c */ /* 0x040fe20000041808 */
[----:B------:R-:W1:Y:S07]  /*9600*/  LDSM.16.M88.4 R12, [R230] ;  /* 0x00000000e60c783b */ /* 0x000e6e0000000200 */
[C---:B--2---:R-:W-:Y:S08]  /*9610*/  HMMA.16816.F32.BF16 R20, R28.reuse, R192, R20 ;  /* 0x000000c01c14723c */ /* 0x044ff00000041814 */
[C---:B------:R-:W-:Y:S01]  /*9620*/  HMMA.16816.F32.BF16 R180, R28.reuse, R194, R180 ;  /* 0x000000c21cb4723c */ /* 0x040fe200000418b4 */
[----:B------:R-:W2:Y:S07]  /*9630*/  LDSM.16.M88.4 R192, [R227+0x9800] ;  /* 0x00980000e3c0783b */ /* 0x000eae0000000200 */
[C---:B---3--:R-:W-:Y:S08]  /*9640*/  HMMA.16816.F32.BF16 R176, R28.reuse, R188, R176 ;  /* 0x000000bc1cb0723c */ /* 0x048ff000000418b0 */
[C---:B------:R-:W-:Y:S01]  /*9650*/  HMMA.16816.F32.BF16 R172, R28.reuse, R190, R172 ;  /* 0x000000be1cac723c */ /* 0x040fe200000418ac */
[----:B------:R-:W-:Y:S07]  /*9660*/  LDSM.16.M88.4 R188, [R220] ;  /* 0x00000000dcbc783b */ /* 0x000fee0000000200 */
[C---:B----4-:R-:W-:Y:S08]  /*9670*/  HMMA.16816.F32.BF16 R168, R28.reuse, R184, R168 ;  /* 0x000000b81ca8723c */ /* 0x050ff000000418a8 */
[----:B------:R-:W-:Y:S01]  /*9680*/  HMMA.16816.F32.BF16 R32, R28, R186, R32 ;  /* 0x000000ba1c20723c */ /* 0x000fe20000041820 */
[----:B------:R-:W-:Y:S04]  /*9690*/  LDSM.16.M88.4 R184, [R220+0x800] ;  /* 0x00080000dcb8783b */ /* 0x000fe80000000200 */
[----:B------:R-:W-:Y:S03]  /*96a0*/  LDSM.16.M88.4 R28, [R220+0x1000] ;  /* 0x00100000dc1c783b */ /* 0x000fe60000000200 */
[C---:B-1----:R-:W-:Y:S08]  /*96b0*/  HMMA.16816.F32.BF16 R20, R12.reuse, R16, R20 ;  /* 0x000000100c14723c */ /* 0x042ff00000041814 */
[C---:B------:R-:W-:Y:S01]  /*96c0*/  HMMA.16816.F32.BF16 R180, R12.reuse, R18, R180 ;  /* 0x000000120cb4723c */ /* 0x040fe200000418b4 */
[----:B------:R-:W1:Y:S07]  /*96d0*/  LDSM.16.M88.4 R16, [R229] ;  /* 0x00000000e510783b */ /* 0x000e6e0000000200 */
[C---:B------:R-:W-:Y:S08]  /*96e0*/  HMMA.16816.F32.BF16 R4, R12.reuse, R24, R4 ;  /* 0x000000180c04723c */ /* 0x040ff00000041804 */
[C---:B------:R-:W-:Y:S01]  /*96f0*/  HMMA.16816.F32.BF16 R8, R12.reuse, R26, R8 ;  /* 0x0000001a0c08723c */ /* 0x040fe20000041808 */
[----:B------:R-:W3:Y:S07]  /*9700*/  LDSM.16.M88.4 R24, [R220+0x1800] ;  /* 0x00180000dc18783b */ /* 0x000eee0000000200 */
[C---:B------:R-:W-:Y:S08]  /*9710*/  HMMA.16816.F32.BF16 R176, R12.reuse, R196, R176 ;  /* 0x000000c40cb0723c */ /* 0x040ff000000418b0 */
[C---:B------:R-:W-:Y:S01]  /*9720*/  HMMA.16816.F32.BF16 R172, R12.reuse, R198, R172 ;  /* 0x000000c60cac723c */ /* 0x040fe200000418ac */
[----:B------:R-:W-:Y:S07]  /*9730*/  LDSM.16.M88.4 R196, [R233+0xa000] ;  /* 0x00a00000e9c4783b */ /* 0x000fee0000000200 */
[C---:B--2---:R-:W-:Y:S08]  /*9740*/  HMMA.16816.F32.BF16 R168, R12.reuse, R192, R168 ;  /* 0x000000c00ca8723c */ /* 0x044ff000000418a8 */
[----:B------:R-:W-:Y:S01]  /*9750*/  HMMA.16816.F32.BF16 R32, R12, R194, R32 ;  /* 0x000000c20c20723c */ /* 0x000fe20000041820 */
[----:B------:R-:W2:Y:S04]  /*9760*/  LDSM.16.M88.4 R12, [R234+0x2000] ;  /* 0x00200000ea0c783b */ /* 0x000ea80000000200 */
[----:B------:R-:W-:Y:S03]  /*9770*/  LDSM.16.M88.4 R192, [R218] ;  /* 0x00000000dac0783b */ /* 0x000fe60000000200 */
        /* <DEDUP_REMOVED lines=8> */
[----:B------:R-:W5:Y:S07]  /*9800*/  LDSM.16.M88.4 R28, [R233+0xb800] ;  /* 0x00b80000e91c783b */ /* 0x000f6e0000000200 */
[C---:B---3--:R-:W-:Y:S08]  /*9810*/  HMMA.16816.F32.BF16 R168, R16.reuse, R24, R168 ;  /* 0x0000001810a8723c */ /* 0x048ff000000418a8 */
[----:B------:R-:W-:Y:S01]  /*9820*/  HMMA.16816.F32.BF16 R32, R16, R26, R32 ;  /* 0x0000001a1020723c */ /* 0x000fe20000041820 */
[----:B------:R-:W-:Y:S04]  /*9830*/  LDSM.16.M88.4 R24, [R232+0x2000] ;  /* 0x00200000e818783b */ /* 0x000fe80000000200 */
[----:B------:R-:W3:Y:S03]  /*9840*/  LDSM.16.M88.4 R16, [R219] ;  /* 0x00000000db10783b */ /* 0x000ee60000000200 */
[C---:B--2---:R-:W-:Y:S08]  /*9850*/  HMMA.16816.F32.BF16 R4, R12.reuse, R196, R4 ;  /* 0x000000c40c04723c */ /* 0x044ff00000041804 */
[C---:B------:R-:W-:Y:S01]  /*9860*/  HMMA.16816.F32.BF16 R8, R12.reuse, R198, R8 ;  /* 0x000000c60c08723c */ /* 0x040fe20000041808 */
[----:B------:R-:W-:Y:S07]  /*9870*/  LDSM.16.M88.4 R196, [R227+0xb000] ;  /* 0x00b00000e3c4783b */ /* 0x000fee0000000200 */
[C---:B-1----:R-:W-:Y:S08]  /*9880*/  HMMA.16816.F32.BF16 R20, R12.reuse, R188, R20 ;  /* 0x000000bc0c14723c */ /* 0x042ff00000041814 */
[C---:B------:R-:W-:Y:S01]  /*9890*/  HMMA.16816.F32.BF16 R180, R12.reuse, R190, R180 ;  /* 0x000000be0cb4723c */ /* 0x040fe200000418b4 */
[----:B------:R-:W-:Y:S07]  /*98a0*/  LDSM.16.M88.4 R188, [R230+0x2000] ;  /* 0x00200000e6bc783b */ /* 0x000fee0000000200 */
[C---:B----4-:R-:W-:Y:S08]  /*98b0*/  HMMA.16816.F32.BF16 R176, R12.reuse, R184, R176 ;  /* 0x000000b80cb0723c */ /* 0x050ff000000418b0 */
[C---:B------:R-:W-:Y:S01]  /*98c0*/  HMMA.16816.F32.BF16 R172, R12.reuse, R186, R172 ;  /* 0x000000ba0cac723c */ /* 0x040fe200000418ac */
[----:B------:R-:W1:Y:S07]  /*98d0*/  LDSM.16.M88.4 R184, [R217] ;  /* 0x00000000d9b8783b */ /* 0x000e6e0000000200 */
[C---:B-----5:R-:W-:Y:S08]  /*98e0*/  HMMA.16816.F32.BF16 R168, R12.reuse, R28, R168 ;  /* 0x0000001c0ca8723c */ /* 0x060ff000000418a8 */
[----:B------:R-:W-:Y:S01]  /*98f0*/  HMMA.16816.F32.BF16 R32, R12, R30, R32 ;  /* 0x0000001e0c20723c */ /* 0x000fe20000041820 */
[----:B------:R-:W2:Y:S04]  /*9900*/  LDSM.16.M88.4 R28, [R216] ;  /* 0x00000000d81c783b */ /* 0x000ea80000000200 */
[----:B------:R-:W4:Y:S03]  /*9910*/  LDSM.16.M88.4 R12, [R227+0xa000] ;  /* 0x00a00000e30c783b */ /* 0x000f260000000200 */
[C---:B---3--:R-:W-:Y:S08]  /*9920*/  HMMA.16816.F32.BF16 R4, R24.reuse, R16, R4 ;  /* 0x000000101804723c */ /* 0x048ff00000041804 */
[C---:B------:R-:W-:Y:S01]  /*9930*/  HMMA.16816.F32.BF16 R8, R24.reuse, R18, R8 ;  /* 0x000000121808723c */ /* 0x040fe20000041808 */
[----:B------:R-:W3:Y:S07]  /*9940*/  LDSM.16.M88.4 R16, [R227+0xa800] ;  /* 0x00a80000e310783b */ /* 0x000eee0000000200 */
[C---:B------:R-:W-:Y:S08]  /*9950*/  HMMA.16816.F32.BF16 R20, R24.reuse, R192, R20 ;  /* 0x000000c01814723c */ /* 0x040ff00000041814 */
[C---:B------:R-:W-:Y:S01]  /*9960*/  HMMA.16816.F32.BF16 R180, R24.reuse, R194, R180 ;  /* 0x000000c218b4723c */ /* 0x040fe200000418b4 */
[----:B------:R-:W5:Y:S07]  /*9970*/  LDSM.16.M88.4 R192, [R227+0xb800] ;  /* 0x00b80000e3c0783b */ /* 0x000f6e0000000200 */
[C---:B-1----:R-:W-:Y:S08]  /*9980*/  HMMA.16816.F32.BF16 R176, R24.reuse, R184, R176 ;  /* 0x000000b818b0723c */ /* 0x042ff000000418b0 */
[C---:B------:R-:W-:Y:S01]  /*9990*/  HMMA.16816.F32.BF16 R172, R24.reuse, R186, R172 ;  /* 0x000000ba18ac723c */ /* 0x040fe200000418ac */
[----:B------:R-:W-:Y:S07]  /*99a0*/  LDSM.16.M88.4 R184, [R220+0x3800] ;  /* 0x00380000dcb8783b */ /* 0x000fee0000000200 */
[C---:B--2---:R-:W-:Y:S08]  /*99b0*/  HMMA.16816.F32.BF16 R168, R24.reuse, R28, R168 ;  /* 0x0000001c18a8723c */ /* 0x044ff000000418a8 */
[----:B------:R-:W-:Y:S01]  /*99c0*/  HMMA.16816.F32.BF16 R32, R24, R30, R32 ;  /* 0x0000001e1820723c */ /* 0x000fe20000041820 */
[----:B------:R-:W-:Y:S04]  /*99d0*/  LDSM.16.M88.4 R24, [R229+0x2000] ;  /* 0x00200000e518783b */ /* 0x000fe80000000200 */
[----:B------:R-:W-:Y:S03]  /*99e0*/  LDSM.16.M88.4 R28, [R220+0x2800] ;  /* 0x00280000dc1c783b */ /* 0x000fe60000000200 */
[C---:B----4-:R-:W-:Y:S08]  /*99f0*/  HMMA.16816.F32.BF16 R4, R188.reuse, R12, R4 ;  /* 0x0000000cbc04723c */ /* 0x050ff00000041804 */
[C---:B------:R-:W-:Y:S01]  /*9a00*/  HMMA.16816.F32.BF16 R8, R188.reuse, R14, R8 ;  /* 0x0000000ebc08723c */ /* 0x040fe20000041808 */
[----:B------:R-:W1:Y:S07]  /*9a10*/  LDSM.16.M88.4 R12, [R220+0x2000] ;  /* 0x00200000dc0c783b */ /* 0x000e6e0000000200 */
[C---:B---3--:R-:W-:Y:S08]  /*9a20*/  HMMA.16816.F32.BF16 R20, R188.reuse, R16, R20 ;  /* 0x00000010bc14723c */ /* 0x048ff00000041814 */
[C---:B------:R-:W-:Y:S01]  /*9a30*/  HMMA.16816.F32.BF16 R180, R188.reuse, R18, R180 ;  /* 0x00000012bcb4723c */ /* 0x040fe200000418b4 */
[----:B------:R-:W2:Y:S07]  /*9a40*/  LDSM.16.M88.4 R16, [R220+0x3000] ;  /* 0x00300000dc10783b */ /* 0x000eae0000000200 */
[C---:B------:R-:W-:Y:S08]  /*9a50*/  HMMA.16816.F32.BF16 R176, R188.reuse, R196, R176 ;  /* 0x000000c4bcb0723c */ /* 0x040ff000000418b0 */
[C---:B------:R-:W-:Y:S01]  /*9a60*/  HMMA.16816.F32.BF16 R172, R188.reuse, R198, R172 ;  /* 0x000000c6bcac723c */ /* 0x040fe200000418ac */
[----:B------:R-:W-:Y:S07]  /*9a70*/  LDSM.16.M88.4 R196, [R227+0xd000] ;  /* 0x00d00000e3c4783b */ /* 0x000fee0000000200 */
[C---:B-----5:R-:W-:Y:S08]  /*9a80*/  HMMA.16816.F32.BF16 R168, R188.reuse, R192, R168 ;  /* 0x000000c0bca8723c */ /* 0x060ff000000418a8 */
        /* <DEDUP_REMOVED lines=8> */
[----:B------:R-:W3:Y:S07]  /*9b10*/  LDSM.16.M88.4 R28, [R233+0xd000] ;  /* 0x00d00000e91c783b */ /* 0x000eee0000000200 */
[C---:B--2---:R-:W-:Y:S08]  /*9b20*/  HMMA.16816.F32.BF16 R176, R24.reuse, R16, R176 ;  /* 0x0000001018b0723c */ /* 0x044ff000000418b0 */
[C---:B------:R-:W-:Y:S01]  /*9b30*/  HMMA.16816.F32.BF16 R172, R24.reuse, R18, R172 ;  /* 0x0000001218ac723c */ /* 0x040fe200000418ac */
[----:B------:R-:W2:Y:S07]  /*9b40*/  LDSM.16.M88.4 R16, [R233+0xd800] ;  /* 0x00d80000e910783b */ /* 0x000eae0000000200 */
[C---:B------:R-:W-:Y:S08]  /*9b50*/  HMMA.16816.F32.BF16 R168, R24.reuse, R184, R168 ;  /* 0x000000b818a8723c */ /* 0x040ff000000418a8 */
[----:B------:R-:W-:Y:S01]  /*9b60*/  HMMA.16816.F32.BF16 R32, R24, R186, R32 ;  /* 0x000000ba1820723c */ /* 0x000fe20000041820 */
[----:B------:R-:W-:Y:S04]  /*9b70*/  LDSM.16.M88.4 R24, [R232+0x4000] ;  /* 0x00400000e818783b */ /* 0x000fe80000000200 */
[----:B------:R-:W4:Y:S03]  /*9b80*/  LDSM.16.M88.4 R184, [R215] ;  /* 0x00000000d7b8783b */ /* 0x000f260000000200 */
[C---:B-1----:R-:W-:Y:S08]  /*9b90*/  HMMA.16816.F32.BF16 R4, R12.reuse, R192, R4 ;  /* 0x000000c00c04723c */ /* 0x042ff00000041804 */
[C---:B------:R-:W-:Y:S01]  /*9ba0*/  HMMA.16816.F32.BF16 R8, R12.reuse, R194, R8 ;  /* 0x000000c20c08723c */ /* 0x040fe20000041808 */
[----:B------:R-:W1:Y:S07]  /*9bb0*/  LDSM.16.M88.4 R192, [R214] ;  /* 0x00000000d6c0783b */ /* 0x000e6e0000000200 */
[C---:B---3--:R-:W-:Y:S08]  /*9bc0*/  HMMA.16816.F32.BF16 R176, R12.reuse, R28, R176 ;  /* 0x0000001c0cb0723c */ /* 0x048ff000000418b0 */
[C---:B------:R-:W-:Y:S01]  /*9bd0*/  HMMA.16816.F32.BF16 R172, R12.reuse, R30, R172 ;  /* 0x0000001e0cac723c */ /* 0x040fe200000418ac */
[----:B------:R-:W3:Y:S07]  /*9be0*/  LDSM.16.M88.4 R28, [R212] ;  /* 0x00000000d41c783b */ /* 0x000eee0000000200 */
[C---:B------:R-:W-:Y:S08]  /*9bf0*/  HMMA.16816.F32.BF16 R20, R12.reuse, R188, R20 ;  /* 0x000000bc0c14723c */ /* 0x040ff00000041814 */
[C---:B------:R-:W-:Y:S01]  /*9c00*/  HMMA.16816.F32.BF16 R180, R12.reuse, R190, R180 ;  /* 0x000000be0cb4723c */ /* 0x040fe200000418b4 */
[----:B------:R-:W5:Y:S07]  /*9c10*/  LDSM.16.M88.4 R188, [R213] ;  /* 0x00000000d5bc783b */ /* 0x000f6e0000000200 */
[C---:B--2---:R-:W-:Y:S08]  /*9c20*/  HMMA.16816.F32.BF16 R168, R12.reuse, R16, R168 ;  /* 0x000000100ca8723c */ /* 0x044ff000000418a8 */
[----:B------:R-:W-:Y:S01]  /*9c30*/  HMMA.16816.F32.BF16 R32, R12, R18, R32 ;  /* 0x000000120c20723c */ /* 0x000fe20000041820 */
[----:B------:R-:W-:Y:S04]  /*9c40*/  LDSM.16.M88.4 R16, [R230+0x4000] ;  /* 0x00400000e610783b */ /* 0x000fe80000000200 */
[----:B------:R-:W2:Y:S03]  /*9c50*/  LDSM.16.M88.4 R12, [R227+0xc000] ;  /* 0x00c00000e30c783b */ /* 0x000ea60000000200 */
[C---:B----4-:R-:W-:Y:S08]  /*9c60*/  HMMA.16816.F32.BF16 R4, R24.reuse, R184, R4 ;  /* 0x000000b81804723c */ /* 0x050ff00000041804 */
[C---:B------:R-:W-:Y:S01]  /*9c70*/  HMMA.16816.F32.BF16 R8, R24.reuse, R186, R8 ;  /* 0x000000ba1808723c */ /* 0x040fe20000041808 */
[----:B------:R-:W4:Y:S07]  /*9c80*/  LDSM.16.M88.4 R184, [R227+0xc800] ;  /* 0x00c80000e3b8783b */ /* 0x000f2e0000000200 */
[C---:B-1----:R-:W-:Y:S08]  /*9c90*/  HMMA.16816.F32.BF16 R20, R24.reuse, R192, R20 ;  /* 0x000000c01814723c */ /* 0x042ff00000041814 */
[C---:B------:R-:W-:Y:S01]  /*9ca0*/  HMMA.16816.F32.BF16 R180, R24.reuse, R194, R180 ;  /* 0x000000c218b4723c */ /* 0x040fe200000418b4 */
[----:B------:R-:W-:Y:S07]  /*9cb0*/  LDSM.16.M88.4 R192, [R220+0x4800] ;  /* 0x00480000dcc0783b */ /* 0x000fee0000000200 */
[C---:B---3--:R-:W-:Y:S08]  /*9cc0*/  HMMA.16816.F32.BF16 R168, R24.reuse, R28, R168 ;  /* 0x0000001c18a8723c */ /* 0x048ff000000418a8 */
[C---:B------:R-:W-:Y:S01]  /*9cd0*/  HMMA.16816.F32.BF16 R32, R24.reuse, R30, R32 ;  /* 0x0000001e1820723c */ /* 0x040fe20000041820 */
[----:B------:R-:W1:Y:S07]  /*9ce0*/  LDSM.16.M88.4 R28, [R227+0xd800] ;  /* 0x00d80000e31c783b */ /* 0x000e6e0000000200 */
[C---:B-----5:R-:W-:Y:S08]  /*9cf0*/  HMMA.16816.F32.BF16 R176, R24.reuse, R188, R176 ;  /* 0x000000bc18b0723c */ /* 0x060ff000000418b0 */
[----:B------:R-:W-:Y:S01]  /*9d00*/  HMMA.16816.F32.BF16 R172, R24, R190, R172 ;  /* 0x000000be18ac723c */ /* 0x000fe200000418ac */
[----:B------:R-:W-:Y:S04]  /*9d10*/  LDSM.16.M88.4 R24, [R229+0x4000] ;  /* 0x00400000e518783b */ /* 0x000fe80000000200 */
[----:B------:R-:W-:Y:S03]  /*9d20*/  LDSM.16.M88.4 R188, [R220+0x5000] ;  /* 0x00500000dcbc783b */ /* 0x000fe60000000200 */
[C---:B--2---:R-:W-:Y:S08]  /*9d30*/  HMMA.16816.F32.BF16 R4, R16.reuse, R12, R4 ;  /* 0x0000000c1004723c */ /* 0x044ff00000041804 */
[C---:B------:R-:W-:Y:S01]  /*9d40*/  HMMA.16816.F32.BF16 R8, R16.reuse, R14, R8 ;  /* 0x0000000e1008723c */ /* 0x040fe20000041808 */
[----:B------:R-:W2:Y:S07]  /*9d50*/  LDSM.16.M88.4 R12, [R220+0x4000] ;  /* 0x00400000dc0c783b */ /* 0x000eae0000000200 */
[C---:B----4-:R-:W-:Y:S08]  /*9d60*/  HMMA.16816.F32.BF16 R20, R16.reuse, R184, R20 ;  /* 0x000000b81014723c */ /* 0x050ff00000041814 */
[C---:B------:R-:W-:Y:S01]  /*9d70*/  HMMA.16816.F32.BF16 R180, R16.reuse, R186, R180 ;  /* 0x000000ba10b4723c */ /* 0x040fe200000418b4 */
[----:B------:R-:W3:Y:S07]  /*9d80*/  LDSM.16.M88.4 R184, [R220+0x5800] ;  /* 0x00580000dcb8783b */ /* 0x000eee0000000200 */
[C---:B------:R-:W-:Y:S08]  /*9d90*/  HMMA.16816.F32.BF16 R176, R16.reuse, R196, R176 ;  /* 0x000000c410b0723c */ /* 0x040ff000000418b0 */
[C---:B------:R-:W-:Y:S01]  /*9da0*/  HMMA.16816.F32.BF16 R172, R16.reuse, R198, R172 ;  /* 0x000000c610ac723c */ /* 0x040fe200000418ac */
[----:B------:R-:W-:Y:S07]  /*9db0*/  LDSM.16.M88.4 R196, [R210] ;  /* 0x00000000d2c4783b */ /* 0x000fee0000000200 */
[C---:B-1----:R-:W-:Y:S08]  /*9dc0*/  HMMA.16816.F32.BF16 R168, R16.reuse, R28, R168 ;  /* 0x0000001c10a8723c */ /* 0x042ff000000418a8 */
[----:B------:R-:W-:Y:S01]  /*9dd0*/  HMMA.16816.F32.BF16 R32, R16, R30, R32 ;  /* 0x0000001e1020723c */ /* 0x000fe20000041820 */
[----:B------:R-:W-:Y:S04]  /*9de0*/  LDSM.16.M88.4 R16, [R234+0x6000] ;  /* 0x00600000ea10783b */ /* 0x000fe80000000200 */
[----:B------:R-:W1:Y:S03]  /*9df0*/  LDSM.16.M88.4 R28, [R233+0xe000] ;  /* 0x00e00000e91c783b */ /* 0x000e660000000200 */
[C---:B--2---:R-:W-:Y:S08]  /*9e00*/  HMMA.16816.F32.BF16 R4, R24.reuse, R12, R4 ;  /* 0x0000000c1804723c */ /* 0x044ff00000041804 */
[C---:B------:R-:W-:Y:S01]  /*9e10*/  HMMA.16816.F32.BF16 R8, R24.reuse, R14, R8 ;  /* 0x0000000e1808723c */ /* 0x040fe20000041808 */
[----:B------:R-:W2:Y:S07]  /*9e20*/  LDSM.16.M88.4 R12, [R233+0xe800] ;  /* 0x00e80000e90c783b */ /* 0x000eae0000000200 */
[C---:B------:R-:W-:Y:S08]  /*9e30*/  HMMA.16816.F32.BF16 R20, R24.reuse, R192, R20 ;  /* 0x000000c01814723c */ /* 0x040ff00000041814 */
[C---:B------:R-:W-:Y:S01]  /*9e40*/  HMMA.16816.F32.BF16 R180, R24.reuse, R194, R180 ;  /* 0x000000c218b4723c */ /* 0x040fe200000418b4 */
[----:B------:R-:W4:Y:S07]  /*9e50*/  LDSM.16.M88.4 R192, [R233+0xf000] ;  /* 0x00f00000e9c0783b */ /* 0x000f2e0000000200 */
[C---:B------:R-:W-:Y:S08]  /*9e60*/  HMMA.16816.F32.BF16 R176, R24.reuse, R188, R176 ;  /* 0x000000bc18b0723c */ /* 0x040ff000000418b0 */
[C---:B------:R-:W-:Y:S01]  /*9e70*/  HMMA.16816.F32.BF16 R172, R24.reuse, R190, R172 ;  /* 0x000000be18ac723c */ /* 0x040fe200000418ac */
[----:B------:R-:W-:Y:S07]  /*9e80*/  LDSM.16.M88.4 R188, [R232+0x6000] ;  /* 0x00600000e8bc783b */ /* 0x000fee0000000200 */
[C---:B---3--:R-:W-:Y:S08]  /*9e90*/  HMMA.16816.F32.BF16 R168, R24.reuse, R184, R168 ;  /* 0x000000b818a8723c */ /* 0x048ff000000418a8 */
[----:B------:R-:W-:Y:S01]  /*9ea0*/  HMMA.16816.F32.BF16 R32, R24, R186, R32 ;  /* 0x000000ba1820723c */ /* 0x000fe20000041820 */
[----:B------:R-:W3:Y:S04]  /*9eb0*/  LDSM.16.M88.4 R24, [R211] ;  /* 0x00000000d318783b */ /* 0x000ee80000000200 */
[----:B------:R-:W5:Y:S03]  /*9ec0*/  LDSM.16.M88.4 R184, [R233+0xf800] ;  /* 0x00f80000e9b8783b */ /* 0x000f660000000200 */
[C---:B-1----:R-:W-:Y:S08]  /*9ed0*/  HMMA.16816.F32.BF16 R4, R16.reuse, R28, R4 ;  /* 0x0000001c1004723c */ /* 0x042ff00000041804 */
[C---:B------:R-:W-:Y:S01]  /*9ee0*/  HMMA.16816.F32.BF16 R8, R16.reuse, R30, R8 ;  /* 0x0000001e1008723c */ /* 0x040fe20000041808 */
[----:B------:R-:W-:Y:S07]  /*9ef0*/  LDSM.16.M88.4 R28, [R230+0x6000] ;  /* 0x00600000e61c783b */ /* 0x000fee0000000200 */
[C---:B--2---:R-:W-:Y:S08]  /*9f00*/  HMMA.16816.F32.BF16 R20, R16.reuse, R12, R20 ;  /* 0x0000000c1014723c */ /* 0x044ff00000041814 */
[C---:B------:R-:W-:Y:S01]  /*9f10*/  HMMA.16816.F32.BF16 R180, R16.reuse, R14, R180 ;  /* 0x0000000e10b4723c */ /* 0x040fe200000418b4 */
[----:B------:R-:W1:Y:S07]  /*9f20*/  LDSM.16.M88.4 R12, [R227+0xe000] ;  /* 0x00e00000e30c783b */ /* 0x000e6e0000000200 */
[----:B----4-:R-:W-:Y:S08]  /*9f30*/  HMMA.16816.F32.BF16 R176, R16, R192, R176 ;  /* 0x000000c010b0723c */ /* 0x010ff000000418b0 */
[----:B---3--:R-:W-:Y:S08]  /*9f40*/  HMMA.16816.F32.BF16 R4, R188, R24, R4 ;  /* 0x00000018bc04723c */ /* 0x008ff00000041804 */
[C---:B------:R-:W-:Y:S01]  /*9f50*/  HMMA.16816.F32.BF16 R172, R16.reuse, R194, R172 ;  /* 0x000000c210ac723c */ /* 0x040fe200000418ac */
[----:B------:R-:W-:Y:S07]  /*9f60*/  LDSM.16.M88.4 R192, [R220+0x6000] ;  /* 0x00600000dcc0783b */ /* 0x000fee0000000200 */
[C---:B-----5:R-:W-:Y:S08]  /*9f70*/  HMMA.16816.F32.BF16 R168, R16.reuse, R184, R168 ;  /* 0x000000b810a8723c */ /* 0x060ff000000418a8 */
[----:B------:R-:W-:Y:S01]  /*9f80*/  HMMA.16816.F32.BF16 R32, R16, R186, R32 ;  /* 0x000000ba1020723c */ /* 0x000fe20000041820 */
[----:B------:R-:W2:Y:S04]  /*9f90*/  LDSM.16.M88.4 R16, [R229+0x6000] ;  /* 0x00600000e510783b */ /* 0x000ea80000000200 */
[----:B------:R-:W-:Y:S03]  /*9fa0*/  LDSM.16.M88.4 R184, [R209] ;  /* 0x00000000d1b8783b */ /* 0x000fe60000000200 */
[----:B------:R-:W-:Y:S01]  /*9fb0*/  HMMA.16816.F32.BF16 R8, R188, R26, R8 ;  /* 0x0000001abc08723c */ /* 0x000fe20000041808 */
[----:B------:R-:W3:Y:S07]  /*9fc0*/  LDSM.16.M88.4 R24, [R227+0xe800] ;  /* 0x00e80000e318783b */ /* 0x000eee0000000200 */
[----:B-1----:R-:W-:Y:S08]  /*9fd0*/  HMMA.16816.F32.BF16 R4, R28, R12, R4 ;  /* 0x0000000c1c04723c */ /* 0x002ff00000041804 */
[----:B------:R-:W-:Y:S08]  /*9fe0*/  HMMA.16816.F32.BF16 R180, R188, R198, R180 ;  /* 0x000000c6bcb4723c */ /* 0x000ff000000418b4 */
[----:B------:R-:W-:Y:S01]  /*9ff0*/  HMMA.16816.F32.BF16 R8, R28, R14, R8 ;  /* 0x0000000e1c08723c */ /* 0x000fe20000041808 */
[----:B------:R-:W1:Y:S07]  /*a000*/  LDSM.16.M88.4 R12, [R220+0x6800] ;  /* 0x00680000dc0c783b */ /* 0x000e6e0000000200 */
[----:B------:R-:W-:Y:S08]  /*a010*/  HMMA.16816.F32.BF16 R20, R188, R196, R20 ;  /* 0x000000c4bc14723c */ /* 0x000ff00000041814 */
[----:B--2---:R-:W-:Y:S08]  /*a020*/  HMMA.16816.F32.BF16 R4, R16, R192, R4 ;  /* 0x000000c01004723c */ /* 0x004ff00000041804 */
[----:B---3--:R-:W-:Y:S08]  /*a030*/  HMMA.16816.F32.BF16 R180, R28, R26, R180 ;  /* 0x0000001a1cb4723c */ /* 0x008ff000000418b4 */
[----:B------:R-:W-:Y:S01]  /*a040*/  HMMA.16816.F32.BF16 R8, R16, R194, R8 ;  /* 0x000000c21008723c */ /* 0x000fe20000041808 */
[----:B------:R-:W2:Y:S07]  /*a050*/  LDSM.16.M88.4 R192, [R227+0xf000] ;  /* 0x00f00000e3c0783b */ /* 0x000eae0000000200 */
[----:B------:R-:W-:Y:S01]  /*a060*/  FMUL.FTZ R4, R4, c[0x0][0x2ec] ;  /* 0x0000bb0004047a20 */ /* 0x000fe20000410000 */
[----:B------:R-:W-:Y:S01]  /*a070*/  HMMA.16816.F32.BF16 R20, R28, R24, R20 ;  /* 0x000000181c14723c */ /* 0x000fe20000041814 */
[----:B------:R-:W-:Y:S01]  /*a080*/  FMUL.FTZ R0, R5, c[0x0][0x2ec] ;  /* 0x0000bb0005007a20 */ /* 0x000fe20000410000 */
[----:B------:R-:W-:Y:S01]  /*a090*/  LDSM.16.M88.4 R24, [R220+0x7000] ;  /* 0x00700000dc18783b */ /* 0x000fe20000000200 */
[----:B------:R3:W4:Y:S01]  /*a0a0*/  MUFU.TANH R166, R4 ;  /* 0x0000000400a67308 */ /* 0x0007220000002400 */
[----:B------:R-:W-:-:S02]  /*a0b0*/  FMUL.FTZ R2, R6, c[0x0][0x2ec] ;  /* 0x0000bb0006027a20 */ /* 0x000fc40000410000 */
[----:B------:R-:W-:Y:S02]  /*a0c0*/  FMUL.FTZ R167, R7, c[0x0][0x2ec] ;  /* 0x0000bb0007a77a20 */ /* 0x000fe40000410000 */
[----:B-1----:R-:W-:Y:S03]  /*a0d0*/  HMMA.16816.F32.BF16 R180, R16, R14, R180 ;  /* 0x0000000e10b4723c */ /* 0x002fe600000418b4 */
[----:B------:R-:W1:Y:S04]  /*a0e0*/  MUFU.TANH R0, R0 ;  /* 0x0000000000007308 */ /* 0x000e680000002400 */
[----:B------:R-:W-:Y:S01]  /*a0f0*/  FMUL.FTZ R8, R8, c[0x0][0x2ec] ;  /* 0x0000bb0008087a20 */ /* 0x000fe20000410000 */
[----:B------:R-:W-:Y:S01]  /*a100*/  HMMA.16816.F32.BF16 R176, R188, R184, R176 ;  /* 0x000000b8bcb0723c */ /* 0x000fe200000418b0 */
[----:B------:R-:W-:Y:S01]  /*a110*/  FMUL.FTZ R9, R9, c[0x0][0x2ec] ;  /* 0x0000bb0009097a20 */ /* 0x000fe20000410000 */
[----:B---3--:R-:W3:Y:S01]  /*a120*/  LDSM.16.M88.4 R4, [R208] ;  /* 0x00000000d004783b */ /* 0x008ee20000000200 */
[----:B------:R-:W-:Y:S01]  /*a130*/  FMUL.FTZ R10, R10, c[0x0][0x2ec] ;  /* 0x0000bb000a0a7a20 */ /* 0x000fe20000410000 */
[----:B------:R-:W-:Y:S01]  /*a140*/  MUFU.TANH R2, R2 ;  /* 0x0000000200027308 */ /* 0x000fe20000002400 */
[----:B------:R-:W-:-:S03]  /*a150*/  FMUL.FTZ R11, R11, c[0x0][0x2ec] ;  /* 0x0000bb000b0b7a20 */ /* 0x000fc60000410000 */
[----:B------:R-:W-:Y:S04]  /*a160*/  HMMA.16816.F32.BF16 R20, R16, R12, R20 ;  /* 0x0000000c1014723c */ /* 0x000fe80000041814 */
[----:B------:R-:W-:Y:S04]  /*a170*/  MUFU.TANH R12, R8 ;  /* 0x00000008000c7308 */ /* 0x000fe80000002400 */
[----:B------:R-:W-:Y:S01]  /*a180*/  FMUL.FTZ R180, R180, c[0x0][0x2ec] ;  /* 0x0000bb00b4b47a20 */ /* 0x000fe20000410000 */
[----:B------:R-:W-:Y:S01]  /*a190*/  HMMA.16816.F32.BF16 R172, R188, R186, R172 ;  /* 0x000000babcac723c */ /* 0x000fe200000418ac */
[----:B------:R-:W-:-:S02]  /*a1a0*/  FMUL.FTZ R183, R183, c[0x0][0x2ec] ;  /* 0x0000bb00b7b77a20 */ /* 0x000fc40000410000 */
[----:B------:R-:W-:Y:S05]  /*a1b0*/  MUFU.TANH R13, R9 ;  /* 0x00000009000d7308 */ /* 0x000fea0000002400 */
[----:B--2---:R-:W-:Y:S03]  /*a1c0*/  HMMA.16816.F32.BF16 R176, R28, R192, R176 ;  /* 0x000000c01cb0723c */ /* 0x004fe600000418b0 */
[----:B------:R-:W-:Y:S04]  /*a1d0*/  MUFU.TANH R184, R10 ;  /* 0x0000000a00b87308 */ /* 0x000fe80000002400 */
[----:B------:R-:W-:-:S02]  /*a1e0*/  FMUL.FTZ R14, R21, c[0x0][0x2ec] ;  /* 0x0000bb00150e7a20 */ /* 0x000fc40000410000 */
[----:B------:R-:W-:Y:S02]  /*a1f0*/  FMUL.FTZ R21, R22, c[0x0][0x2ec] ;  /* 0x0000bb0016157a20 */ /* 0x000fe40000410000 */
[----:B------:R-:W-:Y:S01]  /*a200*/  FMUL.FTZ R20, R20, c[0x0][0x2ec] ;  /* 0x0000bb0014147a20 */ /* 0x000fe20000410000 */
[----:B------:R2:W-:Y:S01]  /*a210*/  MUFU.TANH R15, R11 ;  /* 0x0000000b000f7308 */ /* 0x0005e20000002400 */
[----:B------:R-:W-:-:S03]  /*a220*/  FMUL.FTZ R22, R23, c[0x0][0x2ec] ;  /* 0x0000bb0017167a20 */ /* 0x000fc60000410000 */
[----:B------:R-:W-:Y:S04]  /*a230*/  HMMA.16816.F32.BF16 R172, R28, R194, R172 ;  /* 0x000000c21cac723c */ /* 0x000fe800000418ac */
[----:B------:R5:W-:Y:S04]  /*a240*/  MUFU.TANH R185, R180 ;  /* 0x000000b400b97308 */ /* 0x000be80000002400 */
[C---:B---3--:R-:W-:Y:S01]  /*a250*/  HMMA.16816.F32.BF16 R168, R188.reuse, R4, R168 ;  /* 0x00000004bca8723c */ /* 0x048fe200000418a8 */
[----:B--2---:R-:W2:Y:S03]  /*a260*/  LDSM.16.M88.4 R8, [R227+0xf800] ;  /* 0x00f80000e308783b */ /* 0x004ea60000000200 */
[----:B------:R-:W3:Y:S04]  /*a270*/  MUFU.TANH R167, R167 ;  /* 0x000000a700a77308 */ /* 0x000ee80000002400 */
[----:B------:R-:W-:Y:S01]  /*a280*/  HMMA.16816.F32.BF16 R32, R188, R6, R32 ;  /* 0x00000006bc20723c */ /* 0x000fe20000041820 */
[----:B-----5:R-:W-:-:S03]  /*a290*/  IMAD.U32 R180, RZ, RZ, UR29 ;  /* 0x0000001dffb47e24 */ /* 0x020fc6000f8e00ff */
[----:B------:R-:W5:Y:S01]  /*a2a0*/  MUFU.TANH R20, R20 ;  /* 0x0000001400147308 */ /* 0x000f620000002400 */
[----:B------:R-:W-:-:S03]  /*a2b0*/  IMAD R180, R180, 0x40, R238 ;  /* 0x00000040b4b47824 */ /* 0x000fc600078e02ee */
[C---:B------:R-:W-:Y:S02]  /*a2c0*/  HMMA.16816.F32.BF16 R176, R16.reuse, R24, R176 ;  /* 0x0000001810b0723c */ /* 0x040fe400000418b0 */
[C---:B------:R-:W-:Y:S02]  /*a2d0*/  IADD3 R4, R180.reuse, 0x1, RZ ;  /* 0x00000001b4047810 */ /* 0x040fe40007ffe0ff */
[----:B------:R-:W1:Y:S01]  /*a2e0*/  MUFU.TANH R21, R21 ;  /* 0x0000001500157308 */ /* 0x000e620000002400 */
[-C--:B------:R-:W-:Y:S02]  /*a2f0*/  ISETP.GE.AND P0, PT, R180, R244.reuse, PT ;  /* 0x000000f4b400720c */ /* 0x080fe40003f06270 */
[----:B------:R-:W-:Y:S01]  /*a300*/  FMUL.FTZ R24, R181, c[0x0][0x2ec] ;  /* 0x0000bb00b5187a20 */ /* 0x000fe20000410000 */
[----:B------:R-:W-:Y:S01]  /*a310*/  ISETP.GE.AND P6, PT, R4, R244, PT ;  /* 0x000000f40400720c */ /* 0x000fe20003fc6270 */
[----:B------:R-:W-:Y:S01]  /*a320*/  FMUL.FTZ R181, R182, c[0x0][0x2ec] ;  /* 0x0000bb00b6b57a20 */ /* 0x000fe20000410000 */
[C---:B------:R-:W-:Y:S01]  /*a330*/  ISETP.GE.AND P1, PT, R4.reuse, R242, PT ;  /* 0x000000f20400720c */ /* 0x040fe20003f26270 */
[----:B------:R-:W-:Y:S01]  /*a340*/  HMMA.16816.F32.BF16 R172, R16, R26, R172 ;  /* 0x0000001a10ac723c */ /* 0x000fe200000418ac */
[C---:B------:R-:W-:Y:S01]  /*a350*/  ISETP.LT.OR P6, PT, R4.reuse, R245, P6 ;  /* 0x000000f50400720c */ /* 0x040fe200037c1670 */
[----:B------:R-:W1:Y:S01]  /*a360*/  MUFU.TANH R14, R14 ;  /* 0x0000000e000e7308 */ /* 0x000e620000002400 */
[----:B------:R-:W-:-:S02]  /*a370*/  ISETP.LT.OR P1, PT, R4, R243, P1 ;  /* 0x000000f30400720c */ /* 0x000fc40000f21670 */
[----:B------:R-:W5:Y:S01]  /*a380*/  LDSM.16.M88.4 R4, [R220+0x7800] ;  /* 0x00780000dc04783b */ /* 0x000f620000000200 */
[----:B------:R-:W-:Y:S01]  /*a390*/  ISETP.LT.OR P0, PT, R180, R245, P0 ;  /* 0x000000f5b400720c */ /* 0x000fe20000701670 */
[----:B------:R-:W-:-:S04]  /*a3a0*/  DEPBAR.LE SB0, 0x0 ;  /* 0x000080000000791a */ /* 0x000fc80000000000 */
[C---:B------:R-:W-:Y:S01]  /*a3b0*/  IADD3 R23, R180.reuse, 0x8, RZ ;  /* 0x00000008b4177810 */ /* 0x040fe20007ffe0ff */
[----:B------:R-:W3:Y:S01]  /*a3c0*/  MUFU.TANH R22, R22 ;  /* 0x0000001600167308 */ /* 0x000ee20000002400 */
[----:B------:R-:W-:Y:S01]  /*a3d0*/  IADD3 R25, R180, 0x9, RZ ;  /* 0x00000009b4197810 */ /* 0x000fe20007ffe0ff */
[----:B------:R-:W-:Y:S01]  /*a3e0*/  FMUL.FTZ R176, R176, c[0x0][0x2ec] ;  /* 0x0000bb00b0b07a20 */ /* 0x000fe20000410000 */
[C---:B--2---:R-:W-:Y:S01]  /*a3f0*/  HMMA.16816.F32.BF16 R168, R28.reuse, R8, R168 ;  /* 0x000000081ca8723c */ /* 0x044fe200000418a8 */
[----:B------:R-:W-:Y:S02]  /*a400*/  FMUL.FTZ R178, R178, c[0x0][0x2ec] ;  /* 0x0000bb00b2b27a20 */ /* 0x000fe40000410000 */
[----:B------:R-:W-:Y:S02]  /*a410*/  FMUL.FTZ R179, R179, c[0x0][0x2ec] ;  /* 0x0000bb00b3b37a20 */ /* 0x000fe40000410000 */
[----:B------:R-:W2:Y:S01]  /*a420*/  MUFU.TANH R181, R181 ;  /* 0x000000b500b57308 */ /* 0x000ea20000002400 */
[----:B------:R-:W-:Y:S01]  /*a430*/  FMUL.FTZ R177, R177, c[0x0][0x2ec] ;  /* 0x0000bb00b1b17a20 */ /* 0x000fe20000410000 */
[----:B----4-:R-:W-:Y:S01]  /*a440*/  FSEL R8, R166, -INF , !P0 ;  /* 0xff800000a6087808 */ /* 0x010fe20004000000 */
[----:B------:R-:W-:Y:S01]  /*a450*/  HMMA.16816.F32.BF16 R32, R28, R10, R32 ;  /* 0x0000000a1c20723c */ /* 0x000fe20000041820 */
[----:B------:R-:W-:Y:S01]  /*a460*/  ISETP.GE.AND P0, PT, R180, R242, PT ;  /* 0x000000f2b400720c */ /* 0x000fe20003f06270 */
[----:B------:R-:W-:Y:S01]  /*a470*/  FMUL.FTZ R172, R172, c[0x0][0x2ec] ;  /* 0x0000bb00acac7a20 */ /* 0x000fe20000410000 */
[----:B-1----:R-:W-:-:S02]  /*a480*/  FSEL R9, R0, -INF , !P6 ;  /* 0xff80000000097808 */ /* 0x002fc40007000000 */
[----:B------:R-:W1:Y:S01]  /*a490*/  MUFU.TANH R24, R24 ;  /* 0x0000001800187308 */ /* 0x000e620000002400 */
[----:B------:R-:W-:Y:S01]  /*a4a0*/  ISETP.LT.OR P0, PT, R180, R243, P0 ;  /* 0x000000f3b400720c */ /* 0x000fe20000701670 */
[----:B------:R-:W-:Y:S01]  /*a4b0*/  FMUL.FTZ R173, R173, c[0x0][0x2ec] ;  /* 0x0000bb00adad7a20 */ /* 0x000fe20000410000 */
[----:B---3--:R-:W-:Y:S01]  /*a4c0*/  FSEL R0, R167, -INF , !P1 ;  /* 0xff800000a7007808 */ /* 0x008fe20004800000 */
[----:B------:R-:W-:Y:S01]  /*a4d0*/  FMUL.FTZ R174, R174, c[0x0][0x2ec] ;  /* 0x0000bb00aeae7a20 */ /* 0x000fe20000410000 */
[----:B------:R-:W-:Y:S01]  /*a4e0*/  FSEL R2, R2, -INF , !P0 ;  /* 0xff80000002027808 */ /* 0x000fe20004000000 */
[----:B------:R-:W-:Y:S01]  /*a4f0*/  IMAD.MOV.U32 R167, RZ, RZ, R202 ;  /* 0x000000ffffa77224 */ /* 0x000fe200078e00ca */
[C---:B------:R-:W-:Y:S01]  /*a500*/  ISETP.GE.AND P0, PT, R23.reuse, R244, PT ;  /* 0x000000f41700720c */ /* 0x040fe20003f06270 */
[----:B------:R-:W3:Y:S01]  /*a510*/  MUFU.TANH R166, R183 ;  /* 0x000000b700a67308 */ /* 0x000ee20000002400 */
[----:B------:R-:W-:Y:S02]  /*a520*/  ISETP.GE.AND P6, PT, R23, R242, PT ;  /* 0x000000f21700720c */ /* 0x000fe40003fc6270 */
[----:B------:R-:W-:-:S02]  /*a530*/  ISETP.GE.AND P1, PT, R25, R244, PT ;  /* 0x000000f41900720c */ /* 0x000fc40003f26270 */
[C---:B------:R-:W-:Y:S02]  /*a540*/  ISETP.LT.OR P0, PT, R23.reuse, R245, P0 ;  /* 0x000000f51700720c */ /* 0x040fe40000701670 */
[----:B------:R-:W-:Y:S01]  /*a550*/  ISETP.LT.OR P6, PT, R23, R243, P6 ;  /* 0x000000f31700720c */ /* 0x000fe200037c1670 */
[----:B------:R-:W4:Y:S01]  /*a560*/  MUFU.TANH R195, R176 ;  /* 0x000000b000c37308 */ /* 0x000f220000002400 */
[----:B------:R-:W-:Y:S01]  /*a570*/  ISETP.LT.OR P1, PT, R25, R245, P1 ;  /* 0x000000f51900720c */ /* 0x000fe20000f21670 */
[----:B-----5:R-:W-:Y:S01]  /*a580*/  HMMA.16816.F32.BF16 R168, R16, R4, R168 ;  /* 0x0000000410a8723c */ /* 0x020fe200000418a8 */
[----:B------:R-:W-:Y:S02]  /*a590*/  IADD3 R10, R180, 0x10, RZ ;  /* 0x00000010b40a7810 */ /* 0x000fe40007ffe0ff */
[----:B------:R-:W-:Y:S02]  /*a5a0*/  FSEL R12, R12, -INF , !P0 ;  /* 0xff8000000c0c7808 */ /* 0x000fe40004000000 */
[----:B------:R-:W-:Y:S01]  /*a5b0*/  FSEL R184, R184, -INF , !P6 ;  /* 0xff800000b8b87808 */ /* 0x000fe20007000000 */
[----:B------:R-:W5:Y:S01]  /*a5c0*/  MUFU.TANH R192, R178 ;  /* 0x000000b200c07308 */ /* 0x000f620000002400 */
[----:B------:R-:W-:-:S02]  /*a5d0*/  FSEL R13, R13, -INF , !P1 ;  /* 0xff8000000d0d7808 */ /* 0x000fc40004800000 */
[C---:B------:R-:W-:Y:S02]  /*a5e0*/  ISETP.GE.AND P0, PT, R25.reuse, R242, PT ;  /* 0x000000f21900720c */ /* 0x040fe40003f06270 */
[C---:B------:R-:W-:Y:S02]  /*a5f0*/  ISETP.GE.AND P6, PT, R10.reuse, R244, PT ;  /* 0x000000f40a00720c */ /* 0x040fe40003fc6270 */
[C---:B------:R-:W-:Y:S01]  /*a600*/  ISETP.GE.AND P1, PT, R10.reuse, R242, PT ;  /* 0x000000f20a00720c */ /* 0x040fe20003f26270 */
[----:B------:R-:W1:Y:S01]  /*a610*/  MUFU.TANH R190, R179 ;  /* 0x000000b300be7308 */ /* 0x000e620000002400 */
[----:B------:R-:W-:Y:S02]  /*a620*/  ISETP.LT.OR P0, PT, R25, R243, P0 ;  /* 0x000000f31900720c */ /* 0x000fe40000701670 */
[C---:B------:R-:W-:Y:S02]  /*a630*/  ISETP.LT.OR P6, PT, R10.reuse, R245, P6 ;  /* 0x000000f50a00720c */ /* 0x040fe400037c1670 */
[----:B------:R-:W-:Y:S01]  /*a640*/  ISETP.LT.OR P1, PT, R10, R243, P1 ;  /* 0x000000f30a00720c */ /* 0x000fe20000f21670 */
[----:B------:R-:W-:Y:S01]  /*a650*/  FMUL.FTZ R10, R175, c[0x0][0x2ec] ;  /* 0x0000bb00af0a7a20 */ /* 0x000fe20000410000 */
[C---:B------:R-:W-:Y:S01]  /*a660*/  IADD3 R11, R180.reuse, 0x11, RZ ;  /* 0x00000011b40b7810 */ /* 0x040fe20007ffe0ff */
[----:B------:R-:W-:Y:S01]  /*a670*/  MUFU.TANH R194, R172 ;  /* 0x000000ac00c27308 */ /* 0x000fe20000002400 */
[----:B------:R-:W-:Y:S01]  /*a680*/  IADD3 R5, R180, 0x18, RZ ;  /* 0x00000018b4057810 */ /* 0x000fe20007ffe0ff */
[----:B------:R-:W-:Y:S01]  /*a690*/  FMUL.FTZ R169, R169, c[0x0][0x2ec] ;  /* 0x0000bb00a9a97a20 */ /* 0x000fe20000410000 */
[----:B------:R-:W-:Y:S01]  /*a6a0*/  FSEL R15, R15, -INF , !P0 ;  /* 0xff8000000f0f7808 */ /* 0x000fe20004000000 */
[----:B------:R-:W-:Y:S01]  /*a6b0*/  FMUL.FTZ R170, R170, c[0x0][0x2ec] ;  /* 0x0000bb00aaaa7a20 */ /* 0x000fe20000410000 */
[----:B------:R-:W-:Y:S01]  /*a6c0*/  FSEL R26, R20, -INF , !P6 ;  /* 0xff800000141a7808 */ /* 0x000fe20007000000 */
[----:B------:R-:W-:Y:S01]  /*a6d0*/  FMUL.FTZ R171, R171, c[0x0][0x2ec] ;  /* 0x0000bb00abab7a20 */ /* 0x000fe20000410000 */
[----:B------:R-:W-:Y:S01]  /*a6e0*/  FSEL R23, R21, -INF , !P1 ;  /* 0xff80000015177808 */ /* 0x000fe20004800000 */
[----:B------:R-:W1:Y:S01]  /*a6f0*/  MUFU.TANH R196, R177 ;  /* 0x000000b100c47308 */ /* 0x000e620000002400 */
[----:B------:R-:W-:-:S02]  /*a700*/  ISETP.GE.AND P0, PT, R11, R244, PT ;  /* 0x000000f40b00720c */ /* 0x000fc40003f06270 */
[----:B------:R-:W-:Y:S02]  /*a710*/  ISETP.GE.AND P6, PT, R11, R242, PT ;  /* 0x000000f20b00720c */ /* 0x000fe40003fc6270 */
[----:B------:R-:W-:Y:S02]  /*a720*/  ISETP.GE.AND P1, PT, R5, R244, PT ;  /* 0x000000f40500720c */ /* 0x000fe40003f26270 */
[C---:B------:R-:W-:Y:S01]  /*a730*/  ISETP.LT.OR P0, PT, R11.reuse, R245, P0 ;  /* 0x000000f50b00720c */ /* 0x040fe20000701670 */
[----:B------:R-:W1:Y:S01]  /*a740*/  MUFU.TANH R10, R10 ;  /* 0x0000000a000a7308 */ /* 0x000e620000002400 */
[----:B------:R-:W-:Y:S01]  /*a750*/  ISETP.LT.OR P6, PT, R11, R243, P6 ;  /* 0x000000f30b00720c */ /* 0x000fe200037c1670 */
[----:B------:R-:W-:Y:S01]  /*a760*/  FMUL.FTZ R11, R168, c[0x0][0x2ec] ;  /* 0x0000bb00a80b7a20 */ /* 0x000fe20000410000 */
[----:B------:R-:W-:Y:S02]  /*a770*/  ISETP.LT.OR P1, PT, R5, R245, P1 ;  /* 0x000000f50500720c */ /* 0x000fe40000f21670 */
[----:B------:R-:W-:-:S02]  /*a780*/  IADD3 R4, R180, 0x19, RZ ;  /* 0x00000019b4047810 */ /* 0x000fc40007ffe0ff */
[----:B------:R-:W-:Y:S01]  /*a790*/  FSEL R27, R14, -INF , !P0 ;  /* 0xff8000000e1b7808 */ /* 0x000fe20004000000 */
[----:B------:R-:W-:Y:S01]  /*a7a0*/  MUFU.TANH R193, R173 ;  /* 0x000000ad00c17308 */ /* 0x000fe20000002400 */
[----:B------:R-:W-:Y:S02]  /*a7b0*/  FSEL R22, R22, -INF , !P6 ;  /* 0xff80000016167808 */ /* 0x000fe40007000000 */
[----:B------:R-:W-:Y:S02]  /*a7c0*/  FSEL R25, R185, -INF , !P1 ;  /* 0xff800000b9197808 */ /* 0x000fe40004800000 */
[----:B------:R-:W-:Y:S02]  /*a7d0*/  ISETP.GE.AND P0, PT, R5, R242, PT ;  /* 0x000000f20500720c */ /* 0x000fe40003f06270 */
[C---:B------:R-:W-:Y:S01]  /*a7e0*/  ISETP.GE.AND P6, PT, R4.reuse, R244, PT ;  /* 0x000000f40400720c */ /* 0x040fe20003fc6270 */
[----:B------:R-:W1:Y:S01]  /*a7f0*/  MUFU.TANH R191, R174 ;  /* 0x000000ae00bf7308 */ /* 0x000e620000002400 */
[----:B------:R-:W-:Y:S01]  /*a800*/  BAR.SYNC.DEFER_BLOCKING 0x0 ;  /* 0x0000000000007b1d */ /* 0x000fe20000010000 */
[----:B------:R-:W-:-:S02]  /*a810*/  ISETP.GE.AND P1, PT, R4, R242, PT ;  /* 0x000000f20400720c */ /* 0x000fc40003f26270 */
[----:B------:R-:W-:Y:S02]  /*a820*/  ISETP.LT.OR P0, PT, R5, R243, P0 ;  /* 0x000000f30500720c */ /* 0x000fe40000701670 */
[C---:B------:R-:W-:Y:S02]  /*a830*/  ISETP.LT.OR P6, PT, R4.reuse, R245, P6 ;  /* 0x000000f50400720c */ /* 0x040fe400037c1670 */
[----:B------:R-:W-:Y:S01]  /*a840*/  ISETP.LT.OR P1, PT, R4, R243, P1 ;  /* 0x000000f30400720c */ /* 0x000fe20000f21670 */
[----:B------:R-:W-:Y:S01]  /*a850*/  MUFU.TANH R11, R11 ;  /* 0x0000000b000b7308 */ /* 0x000fe20000002400 */
[----:B------:R-:W-:Y:S02]  /*a860*/  IADD3 R4, R180, 0x20, RZ ;  /* 0x00000020b4047810 */ /* 0x000fe40007ffe0ff */
[----:B--2---:R-:W-:Y:S02]  /*a870*/  FSEL R21, R181, -INF , !P0 ;  /* 0xff800000b5157808 */ /* 0x004fe40004000000 */
[----:B------:R-:W-:-:S02]  /*a880*/  ISETP.GE.AND P0, PT, R4, R244, PT ;  /* 0x000000f40400720c */ /* 0x000fc40003f06270 */
[----:B------:R-:W-:Y:S01]  /*a890*/  IADD3 R5, R180, 0x21, RZ ;  /* 0x00000021b4057810 */ /* 0x000fe20007ffe0ff */
[----:B------:R-:W-:Y:S01]  /*a8a0*/  MUFU.TANH R179, R170 ;  /* 0x000000aa00b37308 */ /* 0x000fe20000002400 */
[----:B------:R-:W-:Y:S02]  /*a8b0*/  ISETP.LT.OR P0, PT, R4, R245, P0 ;  /* 0x000000f50400720c */ /* 0x000fe40000701670 */
[----:B-1----:R-:W-:Y:S02]  /*a8c0*/  FSEL R24, R24, -INF , !P6 ;  /* 0xff80000018187808 */ /* 0x002fe40007000000 */
[----:B---3--:R-:W-:Y:S01]  /*a8d0*/  FSEL R20, R166, -INF , !P1 ;  /* 0xff800000a6147808 */ /* 0x008fe20004800000 */
[----:B------:R-:W-:Y:S01]  /*a8e0*/  IMAD.MOV.U32 R166, RZ, RZ, R203 ;  /* 0x000000ffffa67224 */ /* 0x000fe200078e00cb */
[----:B----4-:R-:W-:Y:S01]  /*a8f0*/  FSEL R195, R195, -INF , !P0 ;  /* 0xff800000c3c37808 */ /* 0x010fe20004000000 */
[----:B------:R-:W-:Y:S01]  /*a900*/  MUFU.TANH R177, R171 ;  /* 0x000000ab00b17308 */ /* 0x000fe20000002400 */
[----:B------:R-:W-:-:S02]  /*a910*/  ISETP.GE.AND P6, PT, R4, R242, PT ;  /* 0x000000f20400720c */ /* 0x000fc40003fc6270 */
[C---:B------:R-:W-:Y:S02]  /*a920*/  ISETP.GE.AND P1, PT, R5.reuse, R244, PT ;  /* 0x000000f40500720c */ /* 0x040fe40003f26270 */
[C---:B------:R-:W-:Y:S02]  /*a930*/  ISETP.GE.AND P0, PT, R5.reuse, R242, PT ;  /* 0x000000f20500720c */ /* 0x040fe40003f06270 */
[----:B------:R-:W-:Y:S02]  /*a940*/  ISETP.LT.OR P6, PT, R4, R243, P6 ;  /* 0x000000f30400720c */ /* 0x000fe400037c1670 */
[C---:B------:R-:W-:Y:S02]  /*a950*/  ISETP.LT.OR P1, PT, R5.reuse, R245, P1 ;  /* 0x000000f50500720c */ /* 0x040fe40000f21670 */
[----:B------:R-:W-:Y:S02]  /*a960*/  ISETP.LT.OR P0, PT, R5, R243, P0 ;  /* 0x000000f30500720c */ /* 0x000fe40000701670 */
[----:B------:R-:W-:Y:S01]  /*a970*/  HMMA.16816.F32.BF16 R4, R16, R6, R32 ;  /* 0x000000061004723c */ /* 0x000fe20000041820 */
[----:B-----5:R-:W-:Y:S01]  /*a980*/  FSEL R192, R192, -INF , !P6 ;  /* 0xff800000c0c07808 */ /* 0x020fe20007000000 */
[----:B------:R-:W1:Y:S01]  /*a990*/  MUFU.TANH R33, R169 ;  /* 0x000000a900217308 */ /* 0x000e620000002400 */
[----:B------:R-:W-:-:S02]  /*a9a0*/  IADD3 R14, R180, 0x29, RZ ;  /* 0x00000029b40e7810 */ /* 0x000fc40007ffe0ff */
[----:B------:R-:W-:Y:S02]  /*a9b0*/  FSEL R190, R190, -INF , !P0 ;  /* 0xff800000bebe7808 */ /* 0x000fe40004000000 */
[----:B------:R-:W-:Y:S02]  /*a9c0*/  IADD3 R16, R180, 0x28, RZ ;  /* 0x00000028b4107810 */ /* 0x000fe40007ffe0ff */
[-C--:B------:R-:W-:Y:S02]  /*a9d0*/  ISETP.GE.AND P0, PT, R14, R244.reuse, PT ;  /* 0x000000f40e00720c */ /* 0x080fe40003f06270 */
[----:B------:R-:W-:Y:S02]  /*a9e0*/  ISETP.GE.AND P6, PT, R16, R244, PT ;  /* 0x000000f41000720c */ /* 0x000fe40003fc6270 */
[-C--:B------:R-:W-:Y:S02]  /*a9f0*/  ISETP.LT.OR P0, PT, R14, R245.reuse, P0 ;  /* 0x000000f50e00720c */ /* 0x080fe40000701670 */
[----:B------:R-:W-:-:S02]  /*aa00*/  ISETP.LT.OR P6, PT, R16, R245, P6 ;  /* 0x000000f51000720c */ /* 0x000fc400037c1670 */
[----:B------:R-:W-:Y:S02]  /*aa10*/  FSEL R196, R196, -INF , !P1 ;  /* 0xff800000c4c47808 */ /* 0x000fe40004800000 */
[----:B------:R-:W-:Y:S02]  /*aa20*/  FSEL R194, R194, -INF , !P6 ;  /* 0xff800000c2c27808 */ /* 0x000fe40007000000 */
[-C--:B------:R-:W-:Y:S02]  /*aa30*/  ISETP.GE.AND P6, PT, R14, R242.reuse, PT ;  /* 0x000000f20e00720c */ /* 0x080fe40003fc6270 */
[----:B------:R-:W-:Y:S01]  /*aa40*/  ISETP.GE.AND P1, PT, R16, R242, PT ;  /* 0x000000f21000720c */ /* 0x000fe20003f26270 */
[----:B------:R-:W-:Y:S01]  /*aa50*/  FMUL.FTZ R6, R6, c[0x0][0x2ec] ;  /* 0x0000bb0006067a20 */ /* 0x000fe20000410000 */
[----:B------:R-:W-:Y:S01]  /*aa60*/  ISETP.LT.OR P6, PT, R14, R243, P6 ;  /* 0x000000f30e00720c */ /* 0x000fe200037c1670 */
[----:B------:R-:W-:Y:S01]  /*aa70*/  FMUL.FTZ R4, R4, c[0x0][0x2ec] ;  /* 0x0000bb0004047a20 */ /* 0x000fe20000410000 */
[----:B------:R-:W-:Y:S01]  /*aa80*/  IADD3 R14, R180, 0x31, RZ ;  /* 0x00000031b40e7810 */ /* 0x000fe20007ffe0ff */
[----:B------:R-:W2:Y:S01]  /*aa90*/  MUFU.TANH R175, R6 ;  /* 0x0000000600af7308 */ /* 0x000ea20000002400 */
[----:B------:R-:W-:Y:S01]  /*aaa0*/  FSEL R35, R10, -INF , !P6 ;  /* 0xff8000000a237808 */ /* 0x000fe20007000000 */
[----:B------:R-:W-:Y:S01]  /*aab0*/  FMUL.FTZ R7, R7, c[0x0][0x2ec] ;  /* 0x0000bb0007077a20 */ /* 0x000fe20000410000 */
[----:B------:R-:W-:-:S02]  /*aac0*/  ISETP.GE.AND P6, PT, R14, R244, PT ;  /* 0x000000f40e00720c */ /* 0x000fc40003fc6270 */
[----:B------:R-:W-:Y:S02]  /*aad0*/  ISETP.LT.OR P1, PT, R16, R243, P1 ;  /* 0x000000f31000720c */ /* 0x000fe40000f21670 */
[----:B------:R-:W-:Y:S01]  /*aae0*/  IADD3 R16, R180, 0x30, RZ ;  /* 0x00000030b4107810 */ /* 0x000fe20007ffe0ff */
[----:B------:R3:W4:Y:S01]  /*aaf0*/  MUFU.TANH R32, R4 ;  /* 0x0000000400207308 */ /* 0x0007220000002400 */
[----:B------:R-:W-:Y:S02]  /*ab00*/  ISETP.LT.OR P6, PT, R14, R245, P6 ;  /* 0x000000f50e00720c */ /* 0x000fe400037c1670 */
[----:B------:R-:W-:Y:S02]  /*ab10*/  FSEL R191, R191, -INF , !P1 ;  /* 0xff800000bfbf7808 */ /* 0x000fe40004800000 */
[----:B------:R-:W-:Y:S02]  /*ab20*/  FSEL R193, R193, -INF , !P0 ;  /* 0xff800000c1c17808 */ /* 0x000fe40004000000 */
[C---:B------:R-:W-:Y:S01]  /*ab30*/  ISETP.GE.AND P1, PT, R16.reuse, R244, PT ;  /* 0x000000f41000720c */ /* 0x040fe20003f26270 */
[----:B------:R-:W-:Y:S01]  /*ab40*/  MUFU.TANH R176, R7 ;  /* 0x0000000700b07308 */ /* 0x000fe20000002400 */
[----:B------:R-:W-:-:S02]  /*ab50*/  ISETP.GE.AND P0, PT, R16, R242, PT ;  /* 0x000000f21000720c */ /* 0x000fc40003f06270 */
[----:B-1----:R-:W-:Y:S02]  /*ab60*/  FSEL R33, R33, -INF , !P6 ;  /* 0xff80000021217808 */ /* 0x002fe40007000000 */
[C---:B------:R-:W-:Y:S02]  /*ab70*/  ISETP.LT.OR P1, PT, R16.reuse, R245, P1 ;  /* 0x000000f51000720c */ /* 0x040fe40000f21670 */
[----:B------:R-:W-:Y:S01]  /*ab80*/  ISETP.LT.OR P0, PT, R16, R243, P0 ;  /* 0x000000f31000720c */ /* 0x000fe20000701670 */
[----:B---3--:R-:W-:Y:S01]  /*ab90*/  FMUL.FTZ R4, R5, c[0x0][0x2ec] ;  /* 0x0000bb0005047a20 */ /* 0x008fe20000410000 */
[----:B------:R-:W-:Y:S02]  /*aba0*/  IADD3 R5, R180, 0x38, RZ ;  /* 0x00000038b4057810 */ /* 0x000fe40007ffe0ff */
[----:B------:R-:W-:Y:S02]  /*abb0*/  FSEL R34, R11, -INF , !P1 ;  /* 0xff8000000b227808 */ /* 0x000fe40004800000 */
[----:B------:R-:W-:Y:S01]  /*abc0*/  ISETP.GE.AND P6, PT, R5, R242, PT ;  /* 0x000000f20500720c */ /* 0x000fe20003fc6270 */
[----:B------:R-:W1:Y:S01]  /*abd0*/  MUFU.TANH R4, R4 ;  /* 0x0000000400047308 */ /* 0x000e620000002400 */
[----:B------:R-:W-:-:S02]  /*abe0*/  FSEL R179, R179, -INF , !P0 ;  /* 0xff800000b3b37808 */ /* 0x000fc40004000000 */
[CC--:B------:R-:W-:Y:S02]  /*abf0*/  ISETP.LT.OR P6, PT, R5.reuse, R243.reuse, P6 ;  /* 0x000000f30500720c */ /* 0x0c0fe400037c1670 */
[C---:B------:R-:W-:Y:S02]  /*ac00*/  ISETP.GE.AND P1, PT, R14.reuse, R242, PT ;  /* 0x000000f20e00720c */ /* 0x040fe40003f26270 */
[----:B------:R-:W-:Y:S02]  /*ac10*/  ISETP.GE.AND P0, PT, R5, R244, PT ;  /* 0x000000f40500720c */ /* 0x000fe40003f06270 */
[----:B--2---:R-:W-:Y:S02]  /*ac20*/  FSEL R175, R175, -INF , !P6 ;  /* 0xff800000afaf7808 */ /* 0x004fe40007000000 */
[----:B------:R-:W-:Y:S02]  /*ac30*/  PLOP3.LUT P6, PT, PT, PT, UP0, 0x80, 0x0 ;  /* 0x000000000000781c */ /* 0x000fe40003fcf008 */
[----:B------:R-:W-:-:S02]  /*ac40*/  ISETP.LT.OR P1, PT, R14, R243, P1 ;  /* 0x000000f30e00720c */ /* 0x000fc40000f21670 */
[----:B------:R-:W-:Y:S02]  /*ac50*/  ISETP.LT.OR P0, PT, R5, R245, P0 ;  /* 0x000000f50500720c */ /* 0x000fe40000701670 */
[----:B------:R-:W-:Y:S02]  /*ac60*/  IADD3 R180, R180, 0x39, RZ ;  /* 0x00000039b4b47810 */ /* 0x000fe40007ffe0ff */
[----:B------:R-:W-:Y:S02]  /*ac70*/  FSEL R177, R177, -INF , !P1 ;  /* 0xff800000b1b17808 */ /* 0x000fe40004800000 */
[----:B----4-:R-:W-:Y:S02]  /*ac80*/  FSEL R32, R32, -INF , !P0 ;  /* 0xff80000020207808 */ /* 0x010fe40004000000 */
[C---:B------:R-:W-:Y:S02]  /*ac90*/  ISETP.GE.AND P1, PT, R180.reuse, R244, PT ;  /* 0x000000f4b400720c */ /* 0x040fe40003f26270 */
[----:B------:R-:W-:-:S02]  /*aca0*/  ISETP.GE.AND P0, PT, R180, R242, PT ;  /* 0x000000f2b400720c */ /* 0x000fc40003f06270 */
[C---:B------:R-:W-:Y:S02]  /*acb0*/  ISETP.LT.OR P1, PT, R180.reuse, R245, P1 ;  /* 0x000000f5b400720c */ /* 0x040fe40000f21670 */
[----:B------:R-:W-:Y:S02]  /*acc0*/  ISETP.LT.OR P0, PT, R180, R243, P0 ;  /* 0x000000f3b400720c */ /* 0x000fe40000701670 */
[----:B-1----:R-:W-:Y:S02]  /*acd0*/  FSEL R180, R4, -INF , !P1 ;  /* 0xff80000004b47808 */ /* 0x002fe40004800000 */
        /* <DEDUP_REMOVED lines=51> */
[----:B------:R-:W-:Y:S01]  /*b010*/  IMAD.U32 R5, RZ, RZ, UR13 ;  /* 0x0000000dff057e24 */ /* 0x000fe2000f8e00ff */
[----:B------:R-:W-:Y:S01]  /*b020*/  MOV R4, UR12 ;  /* 0x0000000c00047c02 */ /* 0x000fe20008000f00 */
[----:B------:R-:W-:Y:S01]  /*b030*/  IMAD.U32 R7, RZ, RZ, UR15 ;  /* 0x0000000fff077e24 */ /* 0x000fe2000f8e00ff */
[----:B------:R-:W-:-:S03]  /*b040*/  MOV R6, UR14 ;  /* 0x0000000e00067c02 */ /* 0x000fc60008000f00 */
[----:B------:R1:W2:Y:S04]  /*b050*/  LDG.E R5, [R4.64] ;  /* 0x0000002204057981 */ /* 0x0002a8000c1e1900 */
[----:B-1----:R-:W3:Y:S01]  /*b060*/  LDG.E R4, [R6.64] ;  /* 0x0000002206047981 */ /* 0x002ee2000c1e1900 */
        /* <DEDUP_REMOVED lines=19> */
.L_x_2376:
[----:B------:R-:W-:-:S04]  /*b1a0*/  ULEA UR10, -UR8, URZ, 0x6 ;  /* 0x0000003f080a7291 */ /* 0x000fc8000f8e313f */
[----:B------:R-:W-:Y:S02]  /*b1b0*/  USHF.R.S32.HI UR7, URZ, 0x1f, UR10 ;  /* 0x0000001f3f077899 */ /* 0x000fe4000801140a */
.L_x_2377:
[C---:B------:R-:W-:Y:S01]  /*b1c0*/  @!P4 IADD3 R7, P1, R200.reuse, UR10, RZ ;  /* 0x0000000ac807cc10 */ /* 0x040fe2000ff3e0ff */
[----:B------:R-:W-:Y:S01]  /*b1d0*/  UIADD3 UR5, UP1, UP0, UR25, UR10, UR25 ;  /* 0x0000000a19057290 */ /* 0x000fe2000f83e019 */
[----:B------:R-:W-:Y:S01]  /*b1e0*/  @!P3 IADD3 R5, P0, R200, UR10, RZ ;  /* 0x0000000ac805bc10 */ /* 0x000fe2000ff1e0ff */
[----:B------:R1:W-:Y:S01]  /*b1f0*/  @P5 STS.128 [R239+0x8000], RZ ;  /* 0x008000ffef005388 */ /* 0x0003e20000000c00 */
[----:B------:R-:W-:Y:S01]  /*b200*/  @!P4 IADD3.X R6, R165, UR7, RZ, P1, !PT ;  /* 0x00000007a506cc10 */ /* 0x000fe20008ffe4ff */
[----:B------:R-:W-:Y:S01]  /*b210*/  UIADD3.X UR4, UR24, UR7, UR24, UP1, UP0 ;  /* 0x0000000718047290 */ /* 0x000fe20008fe0418 */
[----:B------:R-:W-:Y:S01]  /*b220*/  @!P4 LEA R186, P1, R7, c[0x0][0x168], 0x1 ;  /* 0x00005a0007baca11 */ /* 0x000fe200078208ff */
        /* <DEDUP_REMOVED lines=11> */
[C---:B------:R-:W-:Y:S01]  /*b2e0*/  @!P5 LEA R188, P1, R6.reuse, R249, 0x1 ;  /* 0x000000f906bcd211 */ /* 0x040fe200078208ff */
        /* <DEDUP_REMOVED lines=8> */
[C---:B------:R-:W-:Y:S02]  /*b370*/  @!P4 IADD3.X R5, R165.reuse, UR24, R4, P1, P0 ;  /* 0x00000018a505cc10 */ /* 0x040fe40008fe0404 */
[C---:B------:R-:W-:Y:S01]  /*b380*/  @!P3 IADD3 R11, P1, P0, R200.reuse, UR25, R6 ;  /* 0x00000019c80bbc10 */ /* 0x040fe2000f83e006 */
        /* <DEDUP_REMOVED lines=9> */
[----:B------:R-:W-:Y:S01]  /*b420*/  @!P2 LEA R28, P0, R16, c[0x0][0x168], 0x1 ;  /* 0x00005a00101caa11 */ /* 0x000fe200078008ff */
[----:B------:R-:W-:Y:S01]  /*b430*/  @!PT LDS RZ, [RZ] ;  /* 0x00000000fffff984 */ /* 0x000fe20000000800 */
[----:B------:R-:W-:Y:S01]  /*b440*/  @!PT LDS RZ, [RZ] ;  /* 0x00000000fffff984 */ /* 0x000fe20000000800 */
[----:B------:R-:W-:Y:S01]  /*b450*/  @!PT LDS RZ, [RZ] ;  /* 0x00000000fffff984 */ /* 0x000fe20000000800 */
[----:B------:R1:W-:Y:S01]  /*b460*/  @!P3 LDGSTS.E.BYPASS.LTC128B.128 [R239+0xc000], [R30.64+0x100] ;  /* 0x0c0001001eefbfae */ /* 0x0003e2000b901d62 */
[----:B------:R-:W-:Y:S02]  /*b470*/  @!P4 LEA R172, P1, R14, c[0x0][0x168], 0x1 ;  /* 0x00005a000eacca11 */ /* 0x000fe400078208ff */
        /* <DEDUP_REMOVED lines=12> */
[----:B------:R-:W-:Y:S02]  /*b540*/  @!P2 LEA R16, P0, R6, c[0x0][0x168], 0x1 ;  /* 0x00005a000610aa11 */ /* 0x000fe400078008ff */
[----:B------:R-:W-:Y:S01]  /*b550*/  @!P5 LEA.HI.X R171, R7, R248, R5, 0x1, P1 ;  /* 0x000000f807abd211 */ /* 0x000fe200008f0c05 */
[----:B------:R1:W-:Y:S01]  /*b560*/  @P5 STS.128 [R239+0x8800], RZ ;  /* 0x008800ffef005388 */ /* 0x0003e20000000c00 */
[----:B------:R-:W-:Y:S02]  /*b570*/  @!P4 IADD3 R5, P1, R200, UR5, RZ ;  /* 0x00000005c805cc10 */ /* 0x000fe4000ff3e0ff */
[----:B------:R-:W-:Y:S02]  /*b580*/  @!P2 LEA.HI.X R17, R6, c[0x0][0x16c], R4, 0x1, P0 ;  /* 0x00005b000611aa11 */ /* 0x000fe400000f0c04 */
[----:B------:R-:W-:-:S02]  /*b590*/  @!P4 IADD3.X R4, R165, UR4, RZ, P1, !PT ;  /* 0x00000004a504cc10 */ /* 0x000fc40008ffe4ff */
[C---:B------:R-:W-:Y:S02]  /*b5a0*/  @!P4 LEA R168, P1, R5.reuse, c[0x0][0x168], 0x1 ;  /* 0x00005a0005a8ca11 */ /* 0x040fe400078208ff */
        /* <DEDUP_REMOVED lines=30> */
[----:B---3--:R-:W-:Y:S02]  /*b790*/  @!P4 LEA R186, P1, R6, c[0x0][0x168], 0x1 ;  /* 0x00005a0006baca11 */ /* 0x008fe400078208ff */
        /* <DEDUP_REMOVED lines=8> */
[----:B------:R-:W-:-:S03]  /*b820*/  @!P3 LEA R6, P0, R4, c[0x0][0x168], 0x1 ;  /* 0x00005a000406ba11 */ /* 0x000fc600078008ff */
        /* <DEDUP_REMOVED lines=51> */
.L_x_2379:
[----:B------:R-:W-:Y:S05]  /*bb60*/  BSYNC B0 ;  /* 0x0000000000007941 */ /* 0x000fea0003800000 */
.L_x_2378:
[----:B------:R-:W0:Y:S01]  /*bb70*/  LDGDEPBAR ;  /* 0x00000000000079af */ /* 0x000e220000000000 */
[----:B--2---:R-:W-:Y:S02]  /*bb80*/  IMAD.U32 R5, RZ, RZ, UR10 ;  /* 0x0000000aff057e24 */ /* 0x004fe4000f8e00ff */
[----:B------:R-:W-:-:S03]  /*bb90*/  IMAD.U32 R4, RZ, RZ, UR7 ;  /* 0x00000007ff047e24 */ /* 0x000fc6000f8e00ff */
[----:B------:R-:W-:-:S04]  /*bba0*/  LEA R249, P0, R5, R249, 0x1 ;  /* 0x000000f905f97211 */ /* 0x000fc800078008ff */
[----:B------:R-:W-:Y:S02]  /*bbb0*/  LEA.HI.X R248, R5, R248, R4, 0x1, P0 ;  /* 0x000000f805f87211 */ /* 0x000fe400000f0c04 */
.L_x_2375:
[----:B-1----:R-:W-:Y:S01]  /*bbc0*/  FMNMX.FTZ R6, R3, R2, !PT ;  /* 0x0000000203067209 */ /* 0x002fe20007810000 */
[----:B------:R-:W-:Y:S01]  /*bbd0*/  LDSM.16.MT88.4 R16, [R228+0x10000] ;  /* 0x01000000e410783b */ /* 0x000fe20000004200 */
[----:B------:R-:W-:Y:S02]  /*bbe0*/  FMNMX.FTZ R7, R164, R8, !PT ;  /* 0x00000008a4077209 */ /* 0x000fe40007810000 */
[----:B------:R-:W-:Y:S01]  /*bbf0*/  FMNMX.FTZ R6, R0, R6, !PT ;  /* 0x0000000600067209 */ /* 0x000fe20007810000 */
[----:B------:R-:W-:Y:S01]  /*bc00*/  LDSM.16.MT88.4 R28, [R226+0x10800] ;  /* 0x01080000e21c783b */ /* 0x000fe20000004200 */
        /* <DEDUP_REMOVED lines=38> */
[C---:B------:R-:W-:Y:S02]  /*be70*/  FSETP.NEU.FTZ.AND P0, PT, R172.reuse, -INF , PT ;  /* 0xff800000ac00780b */ /* 0x040fe40003f1d000 */
[C---:B------:R-:W-:Y:S01]  /*be80*/  FSETP.NEU.FTZ.AND P1, PT, R173.reuse, -INF , PT ;  /* 0xff800000ad00780b */ /* 0x040fe20003f3d000 */
[C---:B------:R-:W-:Y:S01]  /*be90*/  FMUL.FTZ R181, R173.reuse, c[0x0][0x23c] ;  /* 0x00008f00adb57a20 */ /* 0x040fe20000410000 */
[----:B------:R-:W-:Y:S02]  /*bea0*/  FSEL R5, R172, RZ, P0 ;  /* 0x000000ffac057208 */ /* 0x000fe40000000000 */
[----:B------:R-:W-:Y:S02]  /*beb0*/  FSEL R178, R178, RZ, P0 ;  /* 0x000000ffb2b27208 */ /* 0x000fe40000000000 */
[----:B------:R-:W-:Y:S01]  /*bec0*/  FSEL R4, R173, RZ, P1 ;  /* 0x000000ffad047208 */ /* 0x000fe20000800000 */
[----:B------:R-:W-:Y:S01]  /*bed0*/  FADD.FTZ R5, R3, -R5 ;  /* 0x8000000503057221 */ /* 0x000fe20000010000 */
[----:B------:R-:W-:Y:S01]  /*bee0*/  FSEL R181, R181, RZ, P1 ;  /* 0x000000ffb5b57208 */ /* 0x000fe20000800000 */
[----:B------:R-:W-:-:S02]  /*bef0*/  FFMA.FTZ R165, R2, c[0x0][0x23c], -R178 ;  /* 0x00008f0002a57a23 */ /* 0x000fc400000108b2 */
[----:B------:R-:W-:Y:S02]  /*bf00*/  FADD.FTZ R4, R164, -R4 ;  /* 0x80000004a4047221 */ /* 0x000fe40000010000 */
[----:B------:R-:W-:Y:S02]  /*bf10*/  FFMA.FTZ R2, R0, c[0x0][0x23c], -R178 ;  /* 0x00008f0000027a23 */ /* 0x000fe400000108b2 */
[--C-:B------:R-:W-:Y:S01]  /*bf20*/  FFMA.FTZ R171, R8, c[0x0][0x23c], -R181.reuse ;  /* 0x00008f0008ab7a23 */ /* 0x100fe200000108b5 */
[----:B------:R-:W-:Y:S01]  /*bf30*/  MUFU.EX2 R165, R165 ;  /* 0x000000a500a57308 */ /* 0x000fe20000000800 */
[--C-:B------:R-:W-:Y:S02]  /*bf40*/  FFMA.FTZ R170, R9, c[0x0][0x23c], -R181.reuse ;  /* 0x00008f0009aa7a23 */ /* 0x100fe400000108b5 */
[--C-:B------:R-:W-:Y:S01]  /*bf50*/  FFMA.FTZ R169, R12, c[0x0][0x23c], -R181.reuse ;  /* 0x00008f000ca97a23 */ /* 0x100fe200000108b5 */
[----:B------:R-:W-:Y:S01]  /*bf60*/  LDSM.16.MT88.4 R8, [R225+0x10000] ;  /* 0x01000000e108783b */ /* 0x000fe20000004200 */
[----:B------:R-:W-:-:S02]  /*bf70*/  FFMA.FTZ R168, R13, c[0x0][0x23c], -R181 ;  /* 0x00008f000da87a23 */ /* 0x000fc400000108b5 */
[--C-:B------:R-:W-:Y:S01]  /*bf80*/  FFMA.FTZ R0, R184, c[0x0][0x23c], -R178.reuse ;  /* 0x00008f00b8007a23 */ /* 0x100fe200000108b2 */
[----:B------:R-:W-:Y:S01]  /*bf90*/  MUFU.EX2 R171, R171 ;  /* 0x000000ab00ab7308 */ /* 0x000fe20000000800 */
[----:B------:R-:W-:Y:S02]  /*bfa0*/  FFMA.FTZ R164, R15, c[0x0][0x23c], -R178 ;  /* 0x00008f000fa47a23 */ /* 0x000fe400000108b2 */
[----:B------:R-:W-:Y:S01]  /*bfb0*/  FMUL.FTZ R3, R5, c[0x0][0x23c] ;  /* 0x00008f0005037a20 */ /* 0x000fe20000410000 */
[----:B------:R-:W1:Y:S01]  /*bfc0*/  LDSM.16.MT88.4 R12, [R226+0x10000] ;  /* 0x01000000e20c783b */ /* 0x000e620000004200 */
[----:B------:R-:W-:Y:S02]  /*bfd0*/  FMUL.FTZ R4, R4, c[0x0][0x23c] ;  /* 0x00008f0004047a20 */ /* 0x000fe40000410000 */
[--C-:B------:R-:W-:Y:S01]  /*bfe0*/  FFMA.FTZ R183, R26, c[0x0][0x23c], -R181.reuse ;  /* 0x00008f001ab77a23 */ /* 0x100fe200000108b5 */
[----:B------:R-:W-:Y:S01]  /*bff0*/  MUFU.EX2 R170, R170 ;  /* 0x000000aa00aa7308 */ /* 0x000fe20000000800 */
[----:B------:R-:W-:-:S02]  /*c000*/  FFMA.FTZ R182, R27, c[0x0][0x23c], -R181 ;  /* 0x00008f001bb67a23 */ /* 0x000fc400000108b5 */
[--C-:B------:R-:W-:Y:S02]  /*c010*/  FFMA.FTZ R184, R25, c[0x0][0x23c], -R181.reuse ;  /* 0x00008f0019b87a23 */ /* 0x100fe400000108b5 */
[----:B------:R-:W-:Y:S02]  /*c020*/  FFMA.FTZ R185, R24, c[0x0][0x23c], -R181 ;  /* 0x00008f0018b97a23 */ /* 0x000fe400000108b5 */
[--C-:B------:R-:W-:Y:S01]  /*c030*/  FFMA.FTZ R186, R23, c[0x0][0x23c], -R178.reuse ;  /* 0x00008f0017ba7a23 */ /* 0x100fe200000108b2 */
[----:B------:R-:W-:Y:S01]  /*c040*/  MUFU.EX2 R169, R169 ;  /* 0x000000a900a97308 */ /* 0x000fe20000000800 */
[--C-:B------:R-:W-:Y:S01]  /*c050*/  FFMA.FTZ R188, R22, c[0x0][0x23c], -R178.reuse ;  /* 0x00008f0016bc7a23 */ /* 0x100fe200000108b2 */
[----:B------:R-:W-:Y:S01]  /*c060*/  LDSM.16.MT88.4 R24, [R228+0x12800] ;  /* 0x01280000e418783b */ /* 0x000fe20000004200 */
[--C-:B------:R-:W-:Y:S02]  /*c070*/  FFMA.FTZ R187, R21, c[0x0][0x23c], -R178.reuse ;  /* 0x00008f0015bb7a23 */ /* 0x100fe400000108b2 */
[----:B------:R-:W-:-:S02]  /*c080*/  FFMA.FTZ R189, R20, c[0x0][0x23c], -R178 ;  /* 0x00008f0014bd7a23 */ /* 0x000fc400000108b2 */
[----:B------:R-:W-:Y:S01]  /*c090*/  LDSM.16.MT88.4 R20, [R226+0x12800] ;  /* 0x01280000e214783b */ /* 0x000fe20000004200 */
[----:B------:R-:W2:Y:S01]  /*c0a0*/  MUFU.EX2 R168, R168 ;  /* 0x000000a800a87308 */ /* 0x000ea20000000800 */
[--C-:B------:R-:W-:Y:S02]  /*c0b0*/  FFMA.FTZ R195, R195, c[0x0][0x23c], -R181.reuse ;  /* 0x00008f00c3c37a23 */ /* 0x100fe400000108b5 */
[--C-:B------:R-:W-:Y:S02]  /*c0c0*/  FFMA.FTZ R196, R196, c[0x0][0x23c], -R181.reuse ;  /* 0x00008f00c4c47a23 */ /* 0x100fe400000108b5 */
[--C-:B------:R-:W-:Y:S02]  /*c0d0*/  FFMA.FTZ R194, R194, c[0x0][0x23c], -R181.reuse ;  /* 0x00008f00c2c27a23 */ /* 0x100fe400000108b5 */
[----:B------:R-:W-:Y:S01]  /*c0e0*/  FFMA.FTZ R193, R193, c[0x0][0x23c], -R181 ;  /* 0x00008f00c1c17a23 */ /* 0x000fe200000108b5 */
[----:B------:R-:W3:Y:S01]  /*c0f0*/  MUFU.EX2 R2, R2 ;  /* 0x0000000200027308 */ /* 0x000ee20000000800 */
[----:B------:R-:W-:-:S02]  /*c100*/  FFMA.FTZ R192, R192, c[0x0][0x23c], -R178 ;  /* 0x00008f00c0c07a23 */ /* 0x000fc400000108b2 */
[--C-:B------:R-:W-:Y:S02]  /*c110*/  FFMA.FTZ R190, R190, c[0x0][0x23c], -R178.reuse ;  /* 0x00008f00bebe7a23 */ /* 0x100fe400000108b2 */
[--C-:B------:R-:W-:Y:S02]  /*c120*/  FFMA.FTZ R191, R191, c[0x0][0x23c], -R178.reuse ;  /* 0x00008f00bfbf7a23 */ /* 0x100fe400000108b2 */
[----:B------:R-:W-:Y:S01]  /*c130*/  FFMA.FTZ R197, R35, c[0x0][0x23c], -R178 ;  /* 0x00008f0023c57a23 */ /* 0x000fe200000108b2 */
[----:B------:R-:W-:Y:S01]  /*c140*/  MUFU.EX2 R0, R0 ;  /* 0x0000000000007308 */ /* 0x000fe20000000800 */
[----:B--2---:R-:W-:Y:S01]  /*c150*/  F2FP.BF16.PACK_AB R6, R168, R169 ;  /* 0x000000a9a806723e */ /* 0x004fe200000010ff */
[--C-:B------:R-:W-:Y:S02]  /*c160*/  FFMA.FTZ R198, R34, c[0x0][0x23c], -R181.reuse ;  /* 0x00008f0022c67a23 */ /* 0x100fe400000108b5 */
[--C-:B------:R-:W-:Y:S02]  /*c170*/  FFMA.FTZ R199, R33, c[0x0][0x23c], -R181.reuse ;  /* 0x00008f0021c77a23 */ /* 0x100fe400000108b5 */
[----:B------:R-:W-:-:S02]  /*c180*/  FFMA.FTZ R200, R32, c[0x0][0x23c], -R181 ;  /* 0x00008f0020c87a23 */ /* 0x000fc400000108b5 */
[----:B------:R-:W2:Y:S01]  /*c190*/  MUFU.EX2 R164, R164 ;  /* 0x000000a400a47308 */ /* 0x000ea20000000800 */
[----:B---3--:R-:W-:Y:S01]  /*c1a0*/  F2FP.BF16.PACK_AB R5, R2, R165 ;  /* 0x000000a50205723e */ /* 0x008fe200000010ff */
[----:B------:R-:W-:Y:S01]  /*c1b0*/  LDSM.16.MT88.4 R32, [R225+0x17000] ;  /* 0x01700000e120783b */ /* 0x000fe20000004200 */
[----:B------:R-:W-:Y:S02]  /*c1c0*/  FFMA.FTZ R180, R180, c[0x0][0x23c], -R181 ;  /* 0x00008f00b4b47a23 */ /* 0x000fe400000108b5 */
[--C-:B------:R-:W-:Y:S02]  /*c1d0*/  FFMA.FTZ R179, R179, c[0x0][0x23c], -R178.reuse ;  /* 0x00008f00b3b37a23 */ /* 0x100fe400000108b2 */
[--C-:B------:R-:W-:Y:S01]  /*c1e0*/  FFMA.FTZ R177, R177, c[0x0][0x23c], -R178.reuse ;  /* 0x00008f00b1b17a23 */ /* 0x100fe200000108b2 */
[----:B------:R3:W4:Y:S01]  /*c1f0*/  MUFU.EX2 R174, R4 ;  /* 0x0000000400ae7308 */ /* 0x0007220000000800 */
[--C-:B------:R-:W-:Y:S02]  /*c200*/  FFMA.FTZ R175, R175, c[0x0][0x23c], -R178.reuse ;  /* 0x00008f00afaf7a23 */ /* 0x100fe400000108b2 */
[----:B------:R-:W-:-:S05]  /*c210*/  FFMA.FTZ R176, R176, c[0x0][0x23c], -R178 ;  /* 0x00008f00b0b07a23 */ /* 0x000fca00000108b2 */
[----:B------:R-:W5:Y:S01]  /*c220*/  MUFU.EX2 R3, R3 ;  /* 0x0000000300037308 */ /* 0x000f620000000800 */
[----:B--2---:R-:W-:Y:S02]  /*c230*/  F2FP.BF16.PACK_AB R7, R164, R0 ;  /* 0x00000000a407723e */ /* 0x004fe400000010ff */
[----:B---3--:R-:W-:Y:S01]  /*c240*/  F2FP.BF16.PACK_AB R4, R170, R171 ;  /* 0x000000abaa04723e */ /* 0x008fe200000010ff */
[----:B----4-:R-:W-:-:S04]  /*c250*/  FMUL.FTZ R160, R160, R174 ;  /* 0x000000aea0a07220 */ /* 0x010fc80000410000 */
[----:B------:R-:W2:Y:S01]  /*c260*/  MUFU.EX2 R183, R183 ;  /* 0x000000b700b77308 */ /* 0x000ea20000000800 */
[-C--:B------:R-:W-:Y:S02]  /*c270*/  FMUL.FTZ R161, R161, R174.reuse ;  /* 0x000000aea1a17220 */ /* 0x080fe40000410000 */
[-C--:B------:R-:W-:Y:S02]  /*c280*/  FMUL.FTZ R156, R156, R174.reuse ;  /* 0x000000ae9c9c7220 */ /* 0x080fe40000410000 */
[----:B------:R-:W-:Y:S02]  /*c290*/  FMUL.FTZ R157, R157, R174 ;  /* 0x000000ae9d9d7220 */ /* 0x000fe40000410000 */
[-C--:B-----5:R-:W-:Y:S01]  /*c2a0*/  FMUL.FTZ R162, R162, R3.reuse ;  /* 0x00000003a2a27220 */ /* 0x0a0fe20000410000 */
[----:B------:R-:W3:Y:S01]  /*c2b0*/  MUFU.EX2 R182, R182 ;  /* 0x000000b600b67308 */ /* 0x000ee20000000800 */
        /* <DEDUP_REMOVED lines=11> */
[----:B------:R-:W4:Y:S01]  /*c370*/  LDSM.16.MT88.4 R16, [R224+0x10000] ;  /* 0x01000000e010783b */ /* 0x000f220000004200 */
[----:B------:R-:W-:Y:S01]  /*c380*/  FMUL.FTZ R149, R149, R174 ;  /* 0x000000ae95957220 */ /* 0x000fe20000410000 */
[----:B------:R-:W-:Y:S01]  /*c390*/  MUFU.EX2 R185, R185 ;  /* 0x000000b900b97308 */ /* 0x000fe20000000800 */
[----:B------:R-:W-:-:S02]  /*c3a0*/  FMUL.FTZ R150, R150, R3 ;  /* 0x0000000396967220 */ /* 0x000fc40000410000 */
[-C--:B------:R-:W-:Y:S02]  /*c3b0*/  FMUL.FTZ R151, R151, R3.reuse ;  /* 0x0000000397977220 */ /* 0x080fe40000410000 */
[-C--:B------:R-:W-:Y:S01]  /*c3c0*/  FMUL.FTZ R136, R136, R174.reuse ;  /* 0x000000ae88887220 */ /* 0x080fe20000410000 */
[C---:B-1----:R-:W-:Y:S01]  /*c3d0*/  HMMA.16816.F32.BF16 R152, R4.reuse, R12, R152 ;  /* 0x0000000c0498723c */ /* 0x042fe20000041898 */
[-C--:B------:R-:W-:Y:S01]  /*c3e0*/  FMUL.FTZ R137, R137, R174.reuse ;  /* 0x000000ae89897220 */ /* 0x080fe20000410000 */
[----:B------:R-:W1:Y:S01]  /*c3f0*/  MUFU.EX2 R186, R186 ;  /* 0x000000ba00ba7308 */ /* 0x000e620000000800 */
        /* <DEDUP_REMOVED lines=23> */
[----:B----4-:R-:W-:Y:S01]  /*c570*/  HMMA.16816.F32.BF16 R136, R4, R16, R136 ;  /* 0x000000100488723c */ /* 0x010fe20000041888 */
[----:B------:R-:W-:Y:S01]  /*c580*/  FMUL.FTZ R39, R39, R3 ;  /* 0x0000000327277220 */ /* 0x000fe20000410000 */
[----:B------:R-:W4:Y:S01]  /*c590*/  MUFU.EX2 R195, R195 ;  /* 0x000000c300c37308 */ /* 0x000f220000000800 */
        /* <DEDUP_REMOVED lines=158> */
[----:B------:R-:W-:Y:S01]  /*cf80*/  FADD.FTZ R164, R186, R164 ;  /* 0x000000a4baa47221 */ /* 0x000fe20000010000 */
        /* <DEDUP_REMOVED lines=11> */
[----:B----4-:R-:W-:Y:S02]  /*d040*/  FADD.FTZ R185, R195, R185 ;  /* 0x000000b9c3b97221 */ /* 0x010fe40000010000 */
        /* <DEDUP_REMOVED lines=160> */
.L_x_2372:
        /* <DEDUP_REMOVED lines=42> */
.L_x_2384:
        /* <DEDUP_REMOVED lines=79> */
.L_x_2381:
[----:B------:R-:W-:Y:S01]  /*e1e0*/  ISETP.GE.AND P6, PT, R240, c[0x0][0x220], PT ;  /* 0x00008800f0007a0c */ /* 0x000fe20003fc6270 */
[----:B------:R-:W-:Y:S01]  /*e1f0*/  UISETP.GT.AND UP2, UPT, UR29, UR21, UPT ;  /* 0x000000151d00728c */ /* 0x000fe2000bf44270 */
[-C--:B------:R-:W-:Y:S02]  /*e200*/  LEA R204, P0, R7, R167.reuse, 0x1 ;  /* 0x000000a707cc7211 */ /* 0x080fe400078008ff */
[----:B------:R-:W-:Y:S02]  /*e210*/  ISETP.GE.AND P5, PT, R237, c[0x0][0x220], PT ;  /* 0x00008800ed007a0c */ /* 0x000fe40003fa6270 */
[-C--:B------:R-:W-:Y:S02]  /*e220*/  LEA.HI.X R205, R7, R166.reuse, R3, 0x1, P0 ;  /* 0x000000a607cd7211 */ /* 0x080fe400000f0c03 */
[----:B------:R-:W-:Y:S02]  /*e230*/  ISETP.GE.AND P4, PT, R236, c[0x0][0x220], PT ;  /* 0x00008800ec007a0c */ /* 0x000fe40003f86270 */
[----:B------:R-:W-:Y:S02]  /*e240*/  ISETP.GE.AND P3, PT, R235, c[0x0][0x220], PT ;  /* 0x00008800eb007a0c */ /* 0x000fe40003f66270 */
[----:B------:R-:W-:Y:S01]  /*e250*/  IADD3 R6, P1, R7, UR27, RZ ;  /* 0x0000001b07067c10 */ /* 0x000fe2000ff3e0ff */
[----:B------:R-:W-:Y:S03]  /*e260*/  @P6 STS.128 [R239+0x10000], RZ ;  /* 0x010000ffef006388 */ /* 0x000fe60000000c00 */
[----:B------:R-:W-:Y:S01]  /*e270*/  IADD3.X R5, R3, UR26, RZ, P1, !PT ;  /* 0x0000001a03057c10 */ /* 0x000fe20008ffe4ff */
[--C-:B------:R-:W-:Y:S01]  /*e280*/  @!P5 IMAD.MOV.U32 R28, RZ, RZ, R204.reuse ;  /* 0x000000ffff1cd224 */ /* 0x100fe200078e00cc */
[----:B------:R-:W-:Y:S01]  /*e290*/  @!PT LDS RZ, [RZ] ;  /* 0x00000000fffff984 */ /* 0x000fe20000000800 */
[----:B------:R-:W-:Y:S01]  /*e2a0*/  @!PT LDS RZ, [RZ] ;  /* 0x00000000fffff984 */ /* 0x000fe20000000800 */
[----:B------:R-:W-:Y:S01]  /*e2b0*/  @!PT LDS RZ, [RZ] ;  /* 0x00000000fffff984 */ /* 0x000fe20000000800 */
[----:B------:R1:W-:Y:S01]  /*e2c0*/  @!P6 LDGSTS.E.BYPASS.LTC128B.128 [R239+0x10000], [R204.64] ;  /* 0x10000000ccefefae */ /* 0x0003e2000b901d62 */
[----:B------:R-:W-:Y:S01]  /*e2d0*/  @!P5 IMAD.MOV.U32 R29, RZ, RZ, R205 ;  /* 0x000000ffff1dd224 */ /* 0x000fe200078e00cd */
[CC--:B------:R-:W-:Y:S02]  /*e2e0*/  @!P6 LEA R16, P1, R6.reuse, R167.reuse, 0x1 ;  /* 0x000000a70610e211 */ /* 0x0c0fe400078208ff */
[CC--:B------:R-:W-:Y:S01]  /*e2f0*/  @!P5 LEA R12, P0, R6.reuse, R167.reuse, 0x1 ;  /* 0x000000a7060cd211 */ /* 0x0c0fe200078008ff */
[----:B------:R-:W-:Y:S01]  /*e300*/  @P5 STS.128 [R239+0x12000], RZ ;  /* 0x012000ffef005388 */ /* 0x000fe20000000c00 */
[CCC-:B------:R-:W-:Y:S02]  /*e310*/  @!P6 LEA.HI.X R17, R6.reuse, R166.reuse, R5.reuse, 0x1, P1 ;  /* 0x000000a60611e211 */ /* 0x1c0fe400008f0c05 */
[CCC-:B------:R-:W-:Y:S02]  /*e320*/  @!P5 LEA.HI.X R13, R6.reuse, R166.reuse, R5.reuse, 0x1, P0 ;  /* 0x000000a6060dd211 */ /* 0x1c0fe400000f0c05 */
[----:B------:R-:W-:Y:S01]  /*e330*/  @!PT LDS RZ, [RZ] ;  /* 0x00000000fffff984 */ /* 0x000fe20000000800 */
[----:B------:R-:W-:Y:S01]  /*e340*/  @!PT LDS RZ, [RZ] ;  /* 0x00000000fffff984 */ /* 0x000fe20000000800 */
[----:B------:R-:W-:Y:S01]  /*e350*/  @!PT LDS RZ, [RZ] ;  /* 0x00000000fffff984 */ /* 0x000fe20000000800 */
[----:B------:R2:W-:Y:S01]  /*e360*/  @!P5 LDGSTS.E.BYPASS.LTC128B.128 [R239+0x12000], [R28.64+0x80] ;  /* 0x120000801cefdfae */ /* 0x0005e2000b901d62 */
[C---:B------:R-:W-:Y:S02]  /*e370*/  IADD3 R4, P2, R6.reuse, UR27, RZ ;  /* 0x0000001b06047c10 */ /* 0x040fe4000ff5e0ff */
[CC--:B------:R-:W-:Y:S02]  /*e380*/  @!P3 LEA R8, P1, R6.reuse, R167.reuse, 0x1 ;  /* 0x000000a70608b211 */ /* 0x0c0fe400078208ff */
[----:B------:R-:W-:Y:S01]  /*e390*/  @P4 STS.128 [R239+0x14000], RZ ;  /* 0x014000ffef004388 */ /* 0x000fe20000000c00 */
[----:B------:R-:W-:Y:S02]  /*e3a0*/  IADD3.X R3, R5, UR26, RZ, P2, !PT ;  /* 0x0000001a05037c10 */ /* 0x000fe400097fe4ff */
[CC--:B------:R-:W-:Y:S02]  /*e3b0*/  @!P4 LEA R10, P2, R6.reuse, R167.reuse, 0x1 ;  /* 0x000000a7060ac211 */ /* 0x0c0fe400078408ff */
[CCC-:B------:R-:W-:Y:S02]  /*e3c0*/  @!P3 LEA.HI.X R9, R6.reuse, R166.reuse, R5.reuse, 0x1, P1 ;  /* 0x000000a60609b211 */ /* 0x1c0fe400008f0c05 */
[-C--:B------:R-:W-:Y:S02]  /*e3d0*/  @!P4 LEA.HI.X R11, R6, R166.reuse, R5, 0x1, P2 ;  /* 0x000000a6060bc211 */ /* 0x080fe400010f0c05 */
[CC--:B------:R-:W-:Y:S02]  /*e3e0*/  @!P6 LEA R14, P0, R4.reuse, R167.reuse, 0x1 ;  /* 0x000000a7040ee211 */ /* 0x0c0fe400078008ff */
[CC--:B------:R-:W-:Y:S02]  /*e3f0*/  @!P5 LEA R20, P2, R4.reuse, R167.reuse, 0x1 ;  /* 0x000000a70414d211 */ /* 0x0c0fe400078408ff */
[CCC-:B------:R-:W-:Y:S02]  /*e400*/  @!P6 LEA.HI.X R15, R4.reuse, R166.reuse, R3.reuse, 0x1, P0 ;  /* 0x000000a6040fe211 */ /* 0x1c0fe400000f0c03 */
[CCC-:B------:R-:W-:Y:S02]  /*e410*/  @!P5 LEA.HI.X R21, R4.reuse, R166.reuse, R3.reuse, 0x1, P2 ;  /* 0x000000a60415d211 */ /* 0x1c0fe400010f0c03 */
[CC--:B------:R-:W-:Y:S02]  /*e420*/  @!P4 LEA R18, P1, R4.reuse, R167.reuse, 0x1 ;  /* 0x000000a70412c211 */ /* 0x0c0fe400078208ff */
[CC--:B------:R-:W-:Y:S02]  /*e430*/  @!P3 LEA R6, P0, R4.reuse, R167.reuse, 0x1 ;  /* 0x000000a70406b211 */ /* 0x0c0fe400078008ff */
[C---:B------:R-:W-:Y:S01]  /*e440*/  @!P4 LEA.HI.X R19, R4.reuse, R166, R3, 0x1, P1 ;  /* 0x000000a60413c211 */ /* 0x040fe200008f0c03 */
[----:B--2---:R-:W-:Y:S01]  /*e450*/  @!P4 IMAD.MOV.U32 R29, RZ, RZ, R205 ;  /* 0x000000ffff1dc224 */ /* 0x004fe200078e00cd */
[----:B------:R-:W-:Y:S02]  /*e460*/  @!P4 MOV R28, R204 ;  /* 0x000000cc001cc202 */ /* 0x000fe40000000f00 */
[CC--:B------:R-:W-:Y:S02]  /*e470*/  @!P3 LEA.HI.X R7, R4.reuse, R166.reuse, R3, 0x1, P0 ;  /* 0x000000a60407b211 */ /* 0x0c0fe400000f0c03 */
[----:B------:R-:W-:Y:S01]  /*e480*/  IADD3 R5, P2, R4, UR27, RZ ;  /* 0x0000001b04057c10 */ /* 0x000fe2000ff5e0ff */
[----:B------:R-:W-:Y:S01]  /*e490*/  @!PT LDS RZ, [RZ] ;  /* 0x00000000fffff984 */ /* 0x000fe20000000800 */
[----:B------:R-:W-:Y:S01]  /*e4a0*/  @!PT LDS RZ, [RZ] ;  /* 0x00000000fffff984 */ /* 0x000fe20000000800 */
[----:B------:R-:W-:Y:S01]  /*e4b0*/  @!PT LDS RZ, [RZ] ;  /* 0x00000000fffff984 */ /* 0x000fe20000000800 */
[----:B------:R2:W-:Y:S03]  /*e4c0*/  @!P4 LDGSTS.E.BYPASS.LTC128B.128 [R239+0x14000], [R28.64+0x100] ;  /* 0x140001001cefcfae */ /* 0x0005e6000b901d62 */
[-C--:B------:R-:W-:Y:S02]  /*e4d0*/  @!P6 LEA R26, P0, R5, R167.reuse, 0x1 ;  /* 0x000000a7051ae211 */ /* 0x080fe400078008ff */
[----:B------:R-:W-:Y:S01]  /*e4e0*/  @P3 STS.128 [R239+0x16000], RZ ;  /* 0x016000ffef003388 */ /* 0x000fe20000000c00 */
[----:B------:R-:W-:Y:S02]  /*e4f0*/  IADD3.X R3, R3, UR26, RZ, P2, !PT ;  /* 0x0000001a03037c10 */ /* 0x000fe400097fe4ff */
[CC--:B------:R-:W-:Y:S02]  /*e500*/  @!P5 LEA R24, P2, R5.reuse, R167.reuse, 0x1 ;  /* 0x000000a70518d211 */ /* 0x0c0fe400078408ff */
[CCC-:B------:R-:W-:Y:S02]  /*e510*/  @!P6 LEA.HI.X R27, R5.reuse, R166.reuse, R3.reuse, 0x1, P0 ;  /* 0x000000a6051be211 */ /* 0x1c0fe400000f0c03 */
[CCC-:B------:R-:W-:Y:S02]  /*e520*/  @!P5 LEA.HI.X R25, R5.reuse, R166.reuse, R3.reuse, 0x1, P2 ;  /* 0x000000a60519d211 */ /* 0x1c0fe400010f0c03 */
[CC--:B------:R-:W-:Y:S02]  /*e530*/  @!P4 LEA R22, P1, R5.reuse, R167.reuse, 0x1 ;  /* 0x000000a70516c211 */ /* 0x0c0fe400078208ff */
[C---:B------:R-:W-:Y:S02]  /*e540*/  @!P3 LEA R4, P0, R5.reuse, R167, 0x1 ;  /* 0x000000a70504b211 */ /* 0x040fe400078008ff */
[CCC-:B------:R-:W-:Y:S02]  /*e550*/  @!P4 LEA.HI.X R23, R5.reuse, R166.reuse, R3.reuse, 0x1, P1 ;  /* 0x000000a60517c211 */ /* 0x1c0fe400008f0c03 */
[----:B------:R-:W-:Y:S02]  /*e560*/  @!P3 LEA.HI.X R5, R5, R166, R3, 0x1, P0 ;  /* 0x000000a60505b211 */ /* 0x000fe400000f0c03 */
[----:B------:R-:W-:Y:S01]  /*e570*/  PLOP3.LUT P0, PT, PT, PT, UP2, 0x80, 0x0 ;  /* 0x000000000000781c */ /* 0x000fe20003f0f028 */
[--C-:B--2---:R-:W-:Y:S01]  /*e580*/  @!P3 IMAD.MOV.U32 R28, RZ, RZ, R204.reuse ;  /* 0x000000ffff1cb224 */ /* 0x104fe200078e00cc */
[-C--:B------:R-:W-:Y:S05]  /*e590*/  @!P3 MOV R29, R205.reuse ;  /* 0x000000cd001db202 */ /* 0x080fea0000000f00 */
        /* <DEDUP_REMOVED lines=65> */
[----:B-----5:R-:W2:Y:S05]  /*e9b0*/  LDSM.16.M88.4 R8, [R233+0x8000] ;  /* 0x00800000e908783b */ /* 0x020eaa0000000200 */
[----:B---3--:R-:W4:Y:S05]  /*e9c0*/  LDSM.16.M88.4 R16, [R233+0x8800] ;  /* 0x00880000e910783b */ /* 0x008f2a0000000200 */
[----:B-1----:R-:W1:Y:S05]  /*e9d0*/  LDSM.16.M88.4 R24, [R233+0x9000] ;  /* 0x00900000e918783b */ /* 0x002e6a0000000200 */
[----:B------:R-:W0:Y:S05]  /*e9e0*/  LDGDEPBAR ;  /* 0x00000000000079af */ /* 0x000e2a0000000000 */
        /* <DEDUP_REMOVED lines=10> */
[----:B------:R-:W4:Y:S05]  /*ea90*/  LDSM.16.M88.4 R192, [R227+0x8000] ;  /* 0x00800000e3c0783b */ /* 0x000f2a0000000200 */
[----:B------:R-:W-:Y:S02]  /*eaa0*/  LDSM.16.M88.4 R196, [R233+0xa000] ;  /* 0x00a00000e9c4783b */ /* 0x000fe40000000200 */
[C---:B------:R-:W-:Y:S03]  /*eab0*/  HMMA.16816.F32.BF16 R16, R32.reuse, R18, RZ ;  /* 0x000000122010723c */ /* 0x040fe600000418ff */
[----:B------:R-:W-:Y:S05]  /*eac0*/  LDSM.16.M88.4 R200, [R233+0xa800] ;  /* 0x00a80000e9c8783b */ /* 0x000fea0000000200 */
[C---:B-1----:R-:W-:Y:S08]  /*ead0*/  HMMA.16816.F32.BF16 R20, R32.reuse, R24, RZ ;  /* 0x000000182014723c */ /* 0x042ff000000418ff */
        /* <DEDUP_REMOVED lines=9> */
[----:B------:R-:W5:Y:S07]  /*eb70*/  LDSM.16.M88.4 R176, [R227+0x9800] ;  /* 0x00980000e3b0783b */ /* 0x000f6e0000000200 */
[C---:B--2---:R-:W-:Y:S08]  /*eb80*/  HMMA.16816.F32.BF16 R20, R168.reuse, R180, R20 ;  /* 0x000000b4a814723c */ /* 0x044ff00000041814 */
[C---:B------:R-:W-:Y:S01]  /*eb90*/  HMMA.16816.F32.BF16 R24, R168.reuse, R182, R24 ;  /* 0x000000b6a818723c */ /* 0x040fe20000041818 */
[----:B------:R-:W-:Y:S07]  /*eba0*/  LDSM.16.M88.4 R180, [R220] ;  /* 0x00000000dcb4783b */ /* 0x000fee0000000200 */
[C---:B------:R-:W-:Y:S08]  /*ebb0*/  HMMA.16816.F32.BF16 R28, R168.reuse, R184, R28 ;  /* 0x000000b8a81c723c */ /* 0x040ff0000004181c */
[----:B------:R-:W-:Y:S01]  /*ebc0*/  HMMA.16816.F32.BF16 R32, R168, R186, R32 ;  /* 0x000000baa820723c */ /* 0x000fe20000041820 */
[----:B------:R-:W2:Y:S05]  /*ebd0*/  LDSM.16.M88.4 R168, [R229] ;  /* 0x00000000e5a8783b */ /* 0x000eaa0000000200 */
[----:B------:R-:W2:Y:S02]  /*ebe0*/  LDSM.16.M88.4 R184, [R220+0x800] ;  /* 0x00080000dcb8783b */ /* 0x000ea40000000200 */
[C---:B----4-:R-:W-:Y:S08]  /*ebf0*/  HMMA.16816.F32.BF16 R4, R188.reuse, R192, R4 ;  /* 0x000000c0bc04723c */ /* 0x050ff00000041804 */
[C---:B------:R-:W-:Y:S01]  /*ec00*/  HMMA.16816.F32.BF16 R8, R188.reuse, R194, R8 ;  /* 0x000000c2bc08723c */ /* 0x040fe20000041808 */
[----:B------:R-:W4:Y:S07]  /*ec10*/  LDSM.16.M88.4 R192, [R220+0x1000] ;  /* 0x00100000dcc0783b */ /* 0x000f2e0000000200 */
[C---:B-1----:R-:W-:Y:S08]  /*ec20*/  HMMA.16816.F32.BF16 R12, R188.reuse, R164, R12 ;  /* 0x000000a4bc0c723c */ /* 0x042ff0000004180c */
[C---:B------:R-:W-:Y:S01]  /*ec30*/  HMMA.16816.F32.BF16 R16, R188.reuse, R166, R16 ;  /* 0x000000a6bc10723c */ /* 0x040fe20000041810 */
[----:B------:R-:W1:Y:S07]  /*ec40*/  LDSM.16.M88.4 R164, [R220+0x1800] ;  /* 0x00180000dca4783b */ /* 0x000e6e0000000200 */
[C---:B---3--:R-:W-:Y:S08]  /*ec50*/  HMMA.16816.F32.BF16 R20, R188.reuse, R172, R20 ;  /* 0x000000acbc14723c */ /* 0x048ff00000041814 */
[C---:B------:R-:W-:Y:S01]  /*ec60*/  HMMA.16816.F32.BF16 R24, R188.reuse, R174, R24 ;  /* 0x000000aebc18723c */ /* 0x040fe20000041818 */
[----:B------:R-:W3:Y:S07]  /*ec70*/  LDSM.16.M88.4 R172, [R234+0x2000] ;  /* 0x00200000eaac783b */ /* 0x000eee0000000200 */
[C---:B-----5:R-:W-:Y:S08]  /*ec80*/  HMMA.16816.F32.BF16 R28, R188.reuse, R176, R28 ;  /* 0x000000b0bc1c723c */ /* 0x060ff0000004181c */
[----:B------:R-:W-:Y:S01]  /*ec90*/  HMMA.16816.F32.BF16 R32, R188, R178, R32 ;  /* 0x000000b2bc20723c */ /* 0x000fe20000041820 */
[----:B------:R-:W5:Y:S05]  /*eca0*/  LDSM.16.M88.4 R176, [R233+0xb000] ;  /* 0x00b00000e9b0783b */ /* 0x000f6a0000000200 */
[----:B------:R-:W-:Y:S02]  /*ecb0*/  LDSM.16.M88.4 R188, [R219] ;  /* 0x00000000dbbc783b */ /* 0x000fe40000000200 */
[C---:B--2---:R-:W-:Y:S08]  /*ecc0*/  HMMA.16816.F32.BF16 R4, R168.reuse, R180, R4 ;  /* 0x000000b4a804723c */ /* 0x044ff00000041804 */
[C---:B------:R-:W-:Y:S01]  /*ecd0*/  HMMA.16816.F32.BF16 R8, R168.reuse, R182, R8 ;  /* 0x000000b6a808723c */ /* 0x040fe20000041808 */
[----:B------:R-:W2:Y:S07]  /*ece0*/  LDSM.16.M88.4 R180, [R233+0xb800] ;  /* 0x00b80000e9b4783b */ /* 0x000eae0000000200 */
[C---:B------:R-:W-:Y:S08]  /*ecf0*/  HMMA.16816.F32.BF16 R12, R168.reuse, R184, R12 ;  /* 0x000000b8a80c723c */ /* 0x040ff0000004180c */
[C---:B------:R-:W-:Y:S01]  /*ed00*/  HMMA.16816.F32.BF16 R16, R168.reuse, R186, R16 ;  /* 0x000000baa810723c */ /* 0x040fe20000041810 */
[----:B------:R-:W2:Y:S07]  /*ed10*/  LDSM.16.M88.4 R184, [R232+0x2000] ;  /* 0x00200000e8b8783b */ /* 0x000eae0000000200 */
[C---:B----4-:R-:W-:Y:S08]  /*ed20*/  HMMA.16816.F32.BF16 R20, R168.reuse, R192, R20 ;  /* 0x000000c0a814723c */ /* 0x050ff00000041814 */
[C---:B------:R-:W-:Y:S01]  /*ed30*/  HMMA.16816.F32.BF16 R24, R168.reuse, R194, R24 ;  /* 0x000000c2a818723c */ /* 0x040fe20000041818 */
[----:B------:R-:W4:Y:S07]  /*ed40*/  LDSM.16.M88.4 R192, [R218] ;  /* 0x00000000dac0783b */ /* 0x000f2e0000000200 */
[C---:B-1----:R-:W-:Y:S08]  /*ed50*/  HMMA.16816.F32.BF16 R28, R168.reuse, R164, R28 ;  /* 0x000000a4a81c723c */ /* 0x042ff0000004181c */
[----:B------:R-:W-:Y:S01]  /*ed60*/  HMMA.16816.F32.BF16 R32, R168, R166, R32 ;  /* 0x000000a6a820723c */ /* 0x000fe20000041820 */
[----:B------:R-:W1:Y:S05]  /*ed70*/  LDSM.16.M88.4 R164, [R217] ;  /* 0x00000000d9a4783b */ /* 0x000e6a0000000200 */
[----:B------:R-:W1:Y:S02]  /*ed80*/  LDSM.16.M88.4 R168, [R216] ;  /* 0x00000000d8a8783b */ /* 0x000e640000000200 */
[C---:B---3--:R-:W-:Y:S08]  /*ed90*/  HMMA.16816.F32.BF16 R4, R172.reuse, R196, R4 ;  /* 0x000000c4ac04723c */ /* 0x048ff00000041804 */
[C---:B------:R-:W-:Y:S01]  /*eda0*/  HMMA.16816.F32.BF16 R8, R172.reuse, R198, R8 ;  /* 0x000000c6ac08723c */ /* 0x040fe20000041808 */
[----:B------:R-:W-:Y:S07]  /*edb0*/  LDSM.16.M88.4 R196, [R227+0xa000] ;  /* 0x00a00000e3c4783b */ /* 0x000fee0000000200 */
[C---:B------:R-:W-:Y:S08]  /*edc0*/  HMMA.16816.F32.BF16 R12, R172.reuse, R200, R12 ;  /* 0x000000c8ac0c723c */ /* 0x040ff0000004180c */
[C---:B------:R-:W-:Y:S01]  /*edd0*/  HMMA.16816.F32.BF16 R16, R172.reuse, R202, R16 ;  /* 0x000000caac10723c */ /* 0x040fe20000041810 */
[----:B------:R-:W-:Y:S07]  /*ede0*/  LDSM.16.M88.4 R200, [R227+0xa800] ;  /* 0x00a80000e3c8783b */ /* 0x000fee0000000200 */
[C---:B-----5:R-:W-:Y:S08]  /*edf0*/  HMMA.16816.F32.BF16 R20, R172.reuse, R176, R20 ;  /* 0x000000b0ac14723c */ /* 0x060ff00000041814 */
[C---:B------:R-:W-:Y:S01]  /*ee00*/  HMMA.16816.F32.BF16 R24, R172.reuse, R178, R24 ;  /* 0x000000b2ac18723c */ /* 0x040fe20000041818 */
[----:B------:R-:W3:Y:S07]  /*ee10*/  LDSM.16.M88.4 R176, [R230+0x2000] ;  /* 0x00200000e6b0783b */ /* 0x000eee0000000200 */
[C---:B--2---:R-:W-:Y:S08]  /*ee20*/  HMMA.16816.F32.BF16 R28, R172.reuse, R180, R28 ;  /* 0x000000b4ac1c723c */ /* 0x044ff0000004181c */
[----:B------:R-:W-:Y:S01]  /*ee30*/  HMMA.16816.F32.BF16 R32, R172, R182, R32 ;  /* 0x000000b6ac20723c */ /* 0x000fe20000041820 */
[----:B------:R-:W2:Y:S05]  /*ee40*/  LDSM.16.M88.4 R172, [R227+0xb000] ;  /* 0x00b00000e3ac783b */ /* 0x000eaa0000000200 */
[----:B------:R-:W-:Y:S02]  /*ee50*/  LDSM.16.M88.4 R180, [R229+0x2000] ;  /* 0x00200000e5b4783b */ /* 0x000fe40000000200 */
[C---:B------:R-:W-:Y:S08]  /*ee60*/  HMMA.16816.F32.BF16 R4, R184.reuse, R188, R4 ;  /* 0x000000bcb804723c */ /* 0x040ff00000041804 */
[C---:B------:R-:W-:Y:S01]  /*ee70*/  HMMA.16816.F32.BF16 R8, R184.reuse, R190, R8 ;  /* 0x000000beb808723c */ /* 0x040fe20000041808 */
[----:B------:R-:W-:Y:S07]  /*ee80*/  LDSM.16.M88.4 R188, [R220+0x2000] ;  /* 0x00200000dcbc783b */ /* 0x000fee0000000200 */
[C---:B----4-:R-:W-:Y:S08]  /*ee90*/  HMMA.16816.F32.BF16 R12, R184.reuse, R192, R12 ;  /* 0x000000c0b80c723c */ /* 0x050ff0000004180c */
[C---:B------:R-:W-:Y:S01]  /*eea0*/  HMMA.16816.F32.BF16 R16, R184.reuse, R194, R16 ;  /* 0x000000c2b810723c */ /* 0x040fe20000041810 */
[----:B------:R-:W-:Y:S07]  /*eeb0*/  LDSM.16.M88.4 R192, [R220+0x3800] ;  /* 0x00380000dcc0783b */ /* 0x000fee0000000200 */
[C---:B-1----:R-:W-:Y:S08]  /*eec0*/  HMMA.16816.F32.BF16 R20, R184.reuse, R164, R20 ;  /* 0x000000a4b814723c */ /* 0x042ff00000041814 */
[C---:B------:R-:W-:Y:S01]  /*eed0*/  HMMA.16816.F32.BF16 R24, R184.reuse, R166, R24 ;  /* 0x000000a6b818723c */ /* 0x040fe20000041818 */
[----:B------:R-:W1:Y:S07]  /*eee0*/  LDSM.16.M88.4 R164, [R227+0xb800] ;  /* 0x00b80000e3a4783b */ /* 0x000e6e0000000200 */
[C---:B------:R-:W-:Y:S08]  /*eef0*/  HMMA.16816.F32.BF16 R28, R184.reuse, R168, R28 ;  /* 0x000000a8b81c723c */ /* 0x040ff0000004181c */
[----:B------:R-:W-:Y:S01]  /*ef00*/  HMMA.16816.F32.BF16 R32, R184, R170, R32 ;  /* 0x000000aab820723c */ /* 0x000fe20000041820 */
[----:B------:R-:W4:Y:S05]  /*ef10*/  LDSM.16.M88.4 R168, [R220+0x2800] ;  /* 0x00280000dca8783b */ /* 0x000f2a0000000200 */
[----:B------:R-:W5:Y:S02]  /*ef20*/  LDSM.16.M88.4 R184, [R220+0x3000] ;  /* 0x00300000dcb8783b */ /* 0x000f640000000200 */
[C---:B---3--:R-:W-:Y:S08]  /*ef30*/  HMMA.16816.F32.BF16 R4, R176.reuse, R196, R4 ;  /* 0x000000c4b004723c */ /* 0x048ff00000041804 */
[C---:B------:R-:W-:Y:S01]  /*ef40*/  HMMA.16816.F32.BF16 R8, R176.reuse, R198, R8 ;  /* 0x000000c6b008723c */ /* 0x040fe20000041808 */
[----:B------:R-:W-:Y:S07]  /*ef50*/  LDSM.16.M88.4 R196, [R234+0x4000] ;  /* 0x00400000eac4783b */ /* 0x000fee0000000200 */
[C---:B------:R-:W-:Y:S07]  /*ef60*/  HMMA.16816.F32.BF16 R12, R176.reuse, R200, R12 ;  /* 0x000000c8b00c723c */ /* 0x040fee000004180c */
[----:B------:R-:W-:Y:S01]  /*ef70*/  IMAD.MOV.U32 R200, RZ, RZ, R204 ;  /* 0x000000ffffc87224 */ /* 0x000fe200078e00cc */
[C---:B------:R-:W-:Y:S04]  /*ef80*/  HMMA.16816.F32.BF16 R16, R176.reuse, R202, R16 ;  /* 0x000000cab010723c */ /* 0x040fe80000041810 */
[----:B------:R-:W-:Y:S02]  /*ef90*/  MOV R201, R205 ;  /* 0x000000cd00c97202 */ /* 0x000fe40000000f00 */
[----:B------:R-:W3:Y:S02]  /*efa0*/  LDSM.16.M88.4 R204, [R233+0xc000] ;  /* 0x00c00000e9cc783b */ /* 0x000ee40000000200 */
[C---:B--2---:R-:W-:Y:S08]  /*efb0*/  HMMA.16816.F32.BF16 R20, R176.reuse, R172, R20 ;  /* 0x000000acb014723c */ /* 0x044ff00000041814 */
[C---:B------:R-:W-:Y:S01]  /*efc0*/  HMMA.16816.F32.BF16 R24, R176.reuse, R174, R24 ;  /* 0x000000aeb018723c */ /* 0x040fe20000041818 */
[----:B------:R-:W-:Y:S07]  /*efd0*/  LDSM.16.M88.4 R172, [R233+0xd000] ;  /* 0x00d00000e9ac783b */ /* 0x000fee0000000200 */
[C---:B-1----:R-:W-:Y:S08]  /*efe0*/  HMMA.16816.F32.BF16 R28, R176.reuse, R164, R28 ;  /* 0x000000a4b01c723c */ /* 0x042ff0000004181c */
[----:B------:R-:W-:Y:S01]  /*eff0*/  HMMA.16816.F32.BF16 R32, R176, R166, R32 ;  /* 0x000000a6b020723c */ /* 0x000fe20000041820 */
[----:B------:R-:W1:Y:S05]  /*f000*/  LDSM.16.M88.4 R164, [R233+0xc800] ;  /* 0x00c80000e9a4783b */ /* 0x000e6a0000000200 */
[----:B------:R-:W-:Y:S02]  /*f010*/  LDSM.16.M88.4 R176, [R232+0x4000] ;  /* 0x00400000e8b0783b */ /* 0x000fe40000000200 */
[C---:B------:R-:W-:Y:S08]  /*f020*/  HMMA.16816.F32.BF16 R4, R180.reuse, R188, R4 ;  /* 0x000000bcb404723c */ /* 0x040ff00000041804 */
[C---:B------:R-:W-:Y:S01]  /*f030*/  HMMA.16816.F32.BF16 R8, R180.reuse, R190, R8 ;  /* 0x000000beb408723c */ /* 0x040fe20000041808 */
[----:B------:R-:W-:Y:S07]  /*f040*/  LDSM.16.M88.4 R188, [R213] ;  /* 0x00000000d5bc783b */ /* 0x000fee0000000200 */
[C---:B----4-:R-:W-:Y:S08]  /*f050*/  HMMA.16816.F32.BF16 R12, R180.reuse, R168, R12 ;  /* 0x000000a8b40c723c */ /* 0x050ff0000004180c */
[C---:B------:R-:W-:Y:S01]  /*f060*/  HMMA.16816.F32.BF16 R16, R180.reuse, R170, R16 ;  /* 0x000000aab410723c */ /* 0x040fe20000041810 */
[----:B------:R-:W2:Y:S07]  /*f070*/  LDSM.16.M88.4 R168, [R233+0xd800] ;  /* 0x00d80000e9a8783b */ /* 0x000eae0000000200 */
[C---:B-----5:R-:W-:Y:S08]  /*f080*/  HMMA.16816.F32.BF16 R20, R180.reuse, R184, R20 ;  /* 0x000000b8b414723c */ /* 0x060ff00000041814 */
[C---:B------:R-:W-:Y:S01]  /*f090*/  HMMA.16816.F32.BF16 R24, R180.reuse, R186, R24 ;  /* 0x000000bab418723c */ /* 0x040fe20000041818 */
[----:B------:R-:W-:Y:S07]  /*f0a0*/  LDSM.16.M88.4 R184, [R214] ;  /* 0x00000000d6b8783b */ /* 0x000fee0000000200 */
[C---:B------:R-:W-:Y:S08]  /*f0b0*/  HMMA.16816.F32.BF16 R28, R180.reuse, R192, R28 ;  /* 0x000000c0b41c723c */ /* 0x040ff0000004181c */
[----:B------:R-:W-:Y:S01]  /*f0c0*/  HMMA.16816.F32.BF16 R32, R180, R194, R32 ;  /* 0x000000c2b420723c */ /* 0x000fe20000041820 */
[----:B------:R-:W4:Y:S05]  /*f0d0*/  LDSM.16.M88.4 R180, [R215] ;  /* 0x00000000d7b4783b */ /* 0x000f2a0000000200 */
[----:B------:R-:W-:Y:S02]  /*f0e0*/  LDSM.16.M88.4 R192, [R227+0xc000] ;  /* 0x00c00000e3c0783b */ /* 0x000fe40000000200 */
[C---:B---3--:R-:W-:Y:S07]  /*f0f0*/  HMMA.16816.F32.BF16 R4, R196.reuse, R204, R4 ;  /* 0x000000ccc404723c */ /* 0x048fee0000041804 */
[----:B------:R-:W-:Y:S01]  /*f100*/  IMAD.MOV.U32 R204, RZ, RZ, R200 ;  /* 0x000000ffffcc7224 */ /* 0x000fe200078e00c8 */
[C---:B------:R-:W-:Y:S04]  /*f110*/  HMMA.16816.F32.BF16 R8, R196.reuse, R206, R8 ;  /* 0x000000cec408723c */ /* 0x040fe80000041808 */
[----:B------:R-:W-:Y:S02]  /*f120*/  MOV R205, R201 ;  /* 0x000000c900cd7202 */ /* 0x000fe40000000f00 */
[----:B------:R-:W-:Y:S02]  /*f130*/  LDSM.16.M88.4 R200, [R233+0xe000] ;  /* 0x00e00000e9c8783b */ /* 0x000fe40000000200 */
[C---:B-1----:R-:W-:Y:S08]  /*f140*/  HMMA.16816.F32.BF16 R12, R196.reuse, R164, R12 ;  /* 0x000000a4c40c723c */ /* 0x042ff0000004180c */
[C---:B------:R-:W-:Y:S01]  /*f150*/  HMMA.16816.F32.BF16 R16, R196.reuse, R166, R16 ;  /* 0x000000a6c410723c */ /* 0x040fe20000041810 */
[----:B------:R-:W1:Y:S07]  /*f160*/  LDSM.16.M88.4 R164, [R212] ;  /* 0x00000000d4a4783b */ /* 0x000e6e0000000200 */
[C---:B------:R-:W-:Y:S08]  /*f170*/  HMMA.16816.F32.BF16 R20, R196.reuse, R172, R20 ;  /* 0x000000acc414723c */ /* 0x040ff00000041814 */
[C---:B------:R-:W-:Y:S01]  /*f180*/  HMMA.16816.F32.BF16 R24, R196.reuse, R174, R24 ;  /* 0x000000aec418723c */ /* 0x040fe20000041818 */
[----:B------:R-:W3:Y:S07]  /*f190*/  LDSM.16.M88.4 R172, [R230+0x4000] ;  /* 0x00400000e6ac783b */ /* 0x000eee0000000200 */
[C---:B--2---:R-:W-:Y:S08]  /*f1a0*/  HMMA.16816.F32.BF16 R28, R196.reuse, R168, R28 ;  /* 0x000000a8c41c723c */ /* 0x044ff0000004181c */
[----:B------:R-:W-:Y:S01]  /*f1b0*/  HMMA.16816.F32.BF16 R32, R196, R170, R32 ;  /* 0x000000aac420723c */ /* 0x000fe20000041820 */
[----:B------:R-:W2:Y:S05]  /*f1c0*/  LDSM.16.M88.4 R168, [R227+0xc800] ;  /* 0x00c80000e3a8783b */ /* 0x000eaa0000000200 */
[----:B------:R-:W-:Y:S02]  /*f1d0*/  LDSM.16.M88.4 R196, [R234+0x6000] ;  /* 0x00600000eac4783b */ /* 0x000fe40000000200 */
[C---:B----4-:R-:W-:Y:S08]  /*f1e0*/  HMMA.16816.F32.BF16 R4, R176.reuse, R180, R4 ;  /* 0x000000b4b004723c */ /* 0x050ff00000041804 */
[C---:B------:R-:W-:Y:S01]  /*f1f0*/  HMMA.16816.F32.BF16 R8, R176.reuse, R182, R8 ;  /* 0x000000b6b008723c */ /* 0x040fe20000041808 */
[----:B------:R-:W4:Y:S07]  /*f200*/  LDSM.16.M88.4 R180, [R227+0xd000] ;  /* 0x00d00000e3b4783b */ /* 0x000f2e0000000200 */
[C---:B------:R-:W-:Y:S08]  /*f210*/  HMMA.16816.F32.BF16 R12, R176.reuse, R184, R12 ;  /* 0x000000b8b00c723c */ /* 0x040ff0000004180c */
[C---:B------:R-:W-:Y:S01]  /*f220*/  HMMA.16816.F32.BF16 R16, R176.reuse, R186, R16 ;  /* 0x000000bab010723c */ /* 0x040fe20000041810 */
[----:B------:R-:W-:Y:S07]  /*f230*/  LDSM.16.M88.4 R184, [R220+0x4000] ;  /* 0x00400000dcb8783b */ /* 0x000fee0000000200 */
[C---:B------:R-:W-:Y:S08]  /*f240*/  HMMA.16816.F32.BF16 R20, R176.reuse, R188, R20 ;  /* 0x000000bcb014723c */ /* 0x040ff00000041814 */
[C---:B------:R-:W-:Y:S01]  /*f250*/  HMMA.16816.F32.BF16 R24, R176.reuse, R190, R24 ;  /* 0x000000beb018723c */ /* 0x040fe20000041818 */
[----:B------:R-:W-:Y:S07]  /*f260*/  LDSM.16.M88.4 R188, [R220+0x4800] ;  /* 0x00480000dcbc783b */ /* 0x000fee0000000200 */
[C---:B-1----:R-:W-:Y:S08]  /*f270*/  HMMA.16816.F32.BF16 R28, R176.reuse, R164, R28 ;  /* 0x000000a4b01c723c */ /* 0x042ff0000004181c */
[----:B------:R-:W-:Y:S01]  /*f280*/  HMMA.16816.F32.BF16 R32, R176, R166, R32 ;  /* 0x000000a6b020723c */ /* 0x000fe20000041820 */
[----:B------:R-:W1:Y:S05]  /*f290*/  LDSM.16.M88.4 R164, [R227+0xd800] ;  /* 0x00d80000e3a4783b */ /* 0x000e6a0000000200 */
[----:B------:R-:W5:Y:S02]  /*f2a0*/  LDSM.16.M88.4 R176, [R229+0x4000] ;  /* 0x00400000e5b0783b */ /* 0x000f640000000200 */
[C---:B---3--:R-:W-:Y:S08]  /*f2b0*/  HMMA.16816.F32.BF16 R4, R172.reuse, R192, R4 ;  /* 0x000000c0ac04723c */ /* 0x048ff00000041804 */
[C---:B------:R-:W-:Y:S01]  /*f2c0*/  HMMA.16816.F32.BF16 R8, R172.reuse, R194, R8 ;  /* 0x000000c2ac08723c */ /* 0x040fe20000041808 */
[----:B------:R-:W3:Y:S07]  /*f2d0*/  LDSM.16.M88.4 R192, [R220+0x5000] ;  /* 0x00500000dcc0783b */ /* 0x000eee0000000200 */
[C---:B--2---:R-:W-:Y:S08]  /*f2e0*/  HMMA.16816.F32.BF16 R12, R172.reuse, R168, R12 ;  /* 0x000000a8ac0c723c */ /* 0x044ff0000004180c */
[C---:B------:R-:W-:Y:S01]  /*f2f0*/  HMMA.16816.F32.BF16 R16, R172.reuse, R170, R16 ;  /* 0x000000aaac10723c */ /* 0x040fe20000041810 */
[----:B------:R-:W2:Y:S07]  /*f300*/  LDSM.16.M88.4 R168, [R220+0x5800] ;  /* 0x00580000dca8783b */ /* 0x000eae0000000200 */
[C---:B----4-:R-:W-:Y:S07]  /*f310*/  HMMA.16816.F32.BF16 R20, R172.reuse, R180, R20 ;  /* 0x000000b4ac14723c */ /* 0x050fee0000041814 */
[----:B------:R-:W-:Y:S01]  /*f320*/  IMAD.MOV.U32 R180, RZ, RZ, R204 ;  /* 0x000000ffffb47224 */ /* 0x000fe200078e00cc */
[C---:B------:R-:W-:Y:S04]  /*f330*/  HMMA.16816.F32.BF16 R24, R172.reuse, R182, R24 ;  /* 0x000000b6ac18723c */ /* 0x040fe80000041818 */
[----:B------:R-:W-:Y:S02]  /*f340*/  MOV R181, R205 ;  /* 0x000000cd00b57202 */ /* 0x000fe40000000f00 */
[----:B------:R-:W4:Y:S02]  /*f350*/  LDSM.16.M88.4 R204, [R233+0xe800] ;  /* 0x00e80000e9cc783b */ /* 0x000f240000000200 */
[C---:B-1----:R-:W-:Y:S08]  /*f360*/  HMMA.16816.F32.BF16 R28, R172.reuse, R164, R28 ;  /* 0x000000a4ac1c723c */ /* 0x042ff0000004181c */
[----:B------:R-:W-:Y:S01]  /*f370*/  HMMA.16816.F32.BF16 R32, R172, R166, R32 ;  /* 0x000000a6ac20723c */ /* 0x000fe20000041820 */
[----:B------:R-:W1:Y:S05]  /*f380*/  LDSM.16.M88.4 R164, [R233+0xf000] ;  /* 0x00f00000e9a4783b */ /* 0x000e6a0000000200 */
[----:B------:R-:W1:Y:S02]  /*f390*/  LDSM.16.M88.4 R172, [R233+0xf800] ;  /* 0x00f80000e9ac783b */ /* 0x000e640000000200 */
[C---:B-----5:R-:W-:Y:S08]  /*f3a0*/  HMMA.16816.F32.BF16 R4, R176.reuse, R184, R4 ;  /* 0x000000b8b004723c */ /* 0x060ff00000041804 */
[C---:B------:R-:W-:Y:S01]  /*f3b0*/  HMMA.16816.F32.BF16 R8, R176.reuse, R186, R8 ;  /* 0x000000bab008723c */ /* 0x040fe20000041808 */
[----:B------:R-:W-:Y:S07]  /*f3c0*/  LDSM.16.M88.4 R184, [R211] ;  /* 0x00000000d3b8783b */ /* 0x000fee0000000200 */
[C---:B------:R-:W-:Y:S07]  /*f3d0*/  HMMA.16816.F32.BF16 R12, R176.reuse, R188, R12 ;  /* 0x000000bcb00c723c */ /* 0x040fee000004180c */
[----:B------:R-:W-:Y:S01]  /*f3e0*/  IMAD.MOV.U32 R188, RZ, RZ, R180 ;  /* 0x000000ffffbc7224 */ /* 0x000fe200078e00b4 */
[C---:B------:R-:W-:Y:S04]  /*f3f0*/  HMMA.16816.F32.BF16 R16, R176.reuse, R190, R16 ;  /* 0x000000beb010723c */ /* 0x040fe80000041810 */
[----:B------:R-:W-:Y:S02]  /*f400*/  MOV R189, R181 ;  /* 0x000000b500bd7202 */ /* 0x000fe40000000f00 */
[----:B------:R-:W5:Y:S02]  /*f410*/  LDSM.16.M88.4 R180, [R232+0x6000] ;  /* 0x00600000e8b4783b */ /* 0x000f640000000200 */
[C---:B---3--:R-:W-:Y:S07]  /*f420*/  HMMA.16816.F32.BF16 R20, R176.reuse, R192, R20 ;  /* 0x000000c0b014723c */ /* 0x048fee0000041814 */
[----:B------:R-:W-:Y:S01]  /*f430*/  IMAD.MOV.U32 R192, RZ, RZ, R188 ;  /* 0x000000ffffc07224 */ /* 0x000fe200078e00bc */
[C---:B------:R-:W-:Y:S04]  /*f440*/  HMMA.16816.F32.BF16 R24, R176.reuse, R194, R24 ;  /* 0x000000c2b018723c */ /* 0x040fe80000041818 */
[----:B------:R-:W-:Y:S02]  /*f450*/  MOV R193, R189 ;  /* 0x000000bd00c17202 */ /* 0x000fe40000000f00 */
[----:B------:R-:W3:Y:S02]  /*f460*/  LDSM.16.M88.4 R188, [R210] ;  /* 0x00000000d2bc783b */ /* 0x000ee40000000200 */
[C---:B--2---:R-:W-:Y:S08]  /*f470*/  HMMA.16816.F32.BF16 R28, R176.reuse, R168, R28 ;  /* 0x000000a8b01c723c */ /* 0x044ff0000004181c */
[----:B------:R-:W-:Y:S01]  /*f480*/  HMMA.16816.F32.BF16 R32, R176, R170, R32 ;  /* 0x000000aab020723c */ /* 0x000fe20000041820 */
[----:B------:R-:W2:Y:S05]  /*f490*/  LDSM.16.M88.4 R168, [R209] ;  /* 0x00000000d1a8783b */ /* 0x000eaa0000000200 */
[----:B------:R-:W2:Y:S02]  /*f4a0*/  LDSM.16.M88.4 R176, [R208] ;  /* 0x00000000d0b0783b */ /* 0x000ea40000000200 */
[C---:B------:R-:W-:Y:S08]  /*f4b0*/  HMMA.16816.F32.BF16 R4, R196.reuse, R200, R4 ;  /* 0x000000c8c404723c */ /* 0x040ff00000041804 */
[C---:B------:R-:W-:Y:S01]  /*f4c0*/  HMMA.16816.F32.BF16 R8, R196.reuse, R202, R8 ;  /* 0x000000cac408723c */ /* 0x040fe20000041808 */
[----:B------:R-:W-:Y:S07]  /*f4d0*/  LDSM.16.M88.4 R200, [R227+0xe000] ;  /* 0x00e00000e3c8783b */ /* 0x000fee0000000200 */
[C---:B----4-:R-:W-:Y:S07]  /*f4e0*/  HMMA.16816.F32.BF16 R12, R196.reuse, R204, R12 ;  /* 0x000000ccc40c723c */ /* 0x050fee000004180c */
[----:B------:R-:W-:Y:S01]  /*f4f0*/  IMAD.MOV.U32 R204, RZ, RZ, R192 ;  /* 0x000000ffffcc7224 */ /* 0x000fe200078e00c0 */
[C---:B------:R-:W-:Y:S04]  /*f500*/  HMMA.16816.F32.BF16 R16, R196.reuse, R206, R16 ;  /* 0x000000cec410723c */ /* 0x040fe80000041810 */
[----:B------:R-:W-:Y:S02]  /*f510*/  MOV R205, R193 ;  /* 0x000000c100cd7202 */ /* 0x000fe40000000f00 */
[----:B------:R-:W4:Y:S02]  /*f520*/  LDSM.16.M88.4 R192, [R230+0x6000] ;  /* 0x00600000e6c0783b */ /* 0x000f240000000200 */
[C---:B-1----:R-:W-:Y:S08]  /*f530*/  HMMA.16816.F32.BF16 R20, R196.reuse, R164, R20 ;  /* 0x000000a4c414723c */ /* 0x042ff00000041814 */
[C---:B------:R-:W-:Y:S01]  /*f540*/  HMMA.16816.F32.BF16 R24, R196.reuse, R166, R24 ;  /* 0x000000a6c418723c */ /* 0x040fe20000041818 */
[----:B------:R-:W1:Y:S07]  /*f550*/  LDSM.16.M88.4 R164, [R227+0xe800] ;  /* 0x00e80000e3a4783b */ /* 0x000e6e0000000200 */
[C---:B------:R-:W-:Y:S08]  /*f560*/  HMMA.16816.F32.BF16 R28, R196.reuse, R172, R28 ;  /* 0x000000acc41c723c */ /* 0x040ff0000004181c */
[----:B------:R-:W-:Y:S01]  /*f570*/  HMMA.16816.F32.BF16 R32, R196, R174, R32 ;  /* 0x000000aec420723c */ /* 0x000fe20000041820 */
[----:B------:R-:W1:Y:S05]  /*f580*/  LDSM.16.M88.4 R172, [R227+0xf000] ;  /* 0x00f00000e3ac783b */ /* 0x000e6a0000000200 */
[----:B------:R-:W-:Y:S02]  /*f590*/  LDSM.16.M88.4 R196, [R229+0x6000] ;  /* 0x00600000e5c4783b */ /* 0x000fe40000000200 */
[C---:B-----5:R-:W-:Y:S08]  /*f5a0*/  HMMA.16816.F32.BF16 R4, R180.reuse, R184, R4 ;  /* 0x000000b8b404723c */ /* 0x060ff00000041804 */
[C---:B------:R-:W-:Y:S01]  /*f5b0*/  HMMA.16816.F32.BF16 R8, R180.reuse, R186, R8 ;  /* 0x000000bab408723c */ /* 0x040fe20000041808 */
[----:B------:R-:W5:Y:S07]  /*f5c0*/  LDSM.16.M88.4 R184, [R227+0xf800] ;  /* 0x00f80000e3b8783b */ /* 0x000f6e0000000200 */
[C---:B---3--:R-:W-:Y:S07]  /*f5d0*/  HMMA.16816.F32.BF16 R12, R180.reuse, R188, R12 ;  /* 0x000000bcb40c723c */ /* 0x048fee000004180c */
[----:B------:R-:W-:Y:S01]  /*f5e0*/  IMAD.MOV.U32 R188, RZ, RZ, R204 ;  /* 0x000000ffffbc7224 */ /* 0x000fe200078e00cc */
[----:B------:R-:W-:Y:S01]  /*f5f0*/  MOV R189, R205 ;  /* 0x000000cd00bd7202 */ /* 0x000fe20000000f00 */
[C---:B------:R-:W-:Y:S01]  /*f600*/  HMMA.16816.F32.BF16 R16, R180.reuse, R190, R16 ;  /* 0x000000beb410723c */ /* 0x040fe20000041810 */
[----:B------:R-:W3:Y:S07]  /*f610*/  LDSM.16.M88.4 R204, [R220+0x6000] ;  /* 0x00600000dccc783b */ /* 0x000eee0000000200 */
[C---:B--2---:R-:W-:Y:S08]  /*f620*/  HMMA.16816.F32.BF16 R20, R180.reuse, R168, R20 ;  /* 0x000000a8b414723c */ /* 0x044ff00000041814 */
[C---:B------:R-:W-:Y:S08]  /*f630*/  HMMA.16816.F32.BF16 R24, R180.reuse, R170, R24 ;  /* 0x000000aab418723c */ /* 0x040ff00000041818 */
[C---:B------:R-:W-:Y:S08]  /*f640*/  HMMA.16816.F32.BF16 R28, R180.reuse, R176, R28 ;  /* 0x000000b0b41c723c */ /* 0x040ff0000004181c */
[----:B------:R-:W-:Y:S07]  /*f650*/  HMMA.16816.F32.BF16 R32, R180, R178, R32 ;  /* 0x000000b2b420723c */ /* 0x000fee0000041820 */
[----:B------:R-:W-:Y:S01]  /*f660*/  IMAD.MOV.U32 R182, RZ, RZ, R188 ;  /* 0x000000ffffb67224 */ /* 0x000fe200078e00bc */
[C---:B----4-:R-:W-:Y:S05]  /*f670*/  HMMA.16816.F32.BF16 R4, R192.reuse, R200, R4 ;  /* 0x000000c8c004723c */ /* 0x050fea0000041804 */
[----:B------:R-:W-:Y:S03]  /*f680*/  MOV R183, R189 ;  /* 0x000000bd00b77202 */ /* 0x000fe60000000f00 */
[C---:B------:R-:W-:Y:S08]  /*f690*/  HMMA.16816.F32.BF16 R8, R192.reuse, R202, R8 ;  /* 0x000000cac008723c */ /* 0x040ff00000041808 */
[C---:B-1----:R-:W-:Y:S08]  /*f6a0*/  HMMA.16816.F32.BF16 R12, R192.reuse, R164, R12 ;  /* 0x000000a4c00c723c */ /* 0x042ff0000004180c */
[C---:B------:R-:W-:Y:S01]  /*f6b0*/  HMMA.16816.F32.BF16 R16, R192.reuse, R166, R16 ;  /* 0x000000a6c010723c */ /* 0x040fe20000041810 */
[----:B------:R-:W1:Y:S07]  /*f6c0*/  LDSM.16.M88.4 R164, [R220+0x6800] ;  /* 0x00680000dca4783b */ /* 0x000e6e0000000200 */
[C---:B------:R-:W-:Y:S08]  /*f6d0*/  HMMA.16816.F32.BF16 R20, R192.reuse, R172, R20 ;  /* 0x000000acc014723c */ /* 0x040ff00000041814 */
[C---:B------:R-:W-:Y:S08]  /*f6e0*/  HMMA.16816.F32.BF16 R24, R192.reuse, R174, R24 ;  /* 0x000000aec018723c */ /* 0x040ff00000041818 */
[C---:B-----5:R-:W-:Y:S08]  /*f6f0*/  HMMA.16816.F32.BF16 R28, R192.reuse, R184, R28 ;  /* 0x000000b8c01c723c */ /* 0x060ff0000004181c */
[----:B------:R-:W-:Y:S08]  /*f700*/  HMMA.16816.F32.BF16 R32, R192, R186, R32 ;  /* 0x000000bac020723c */ /* 0x000ff00000041820 */
[C---:B---3--:R-:W-:Y:S08]  /*f710*/  HMMA.16816.F32.BF16 R4, R196.reuse, R204, R4 ;  /* 0x000000ccc404723c */ /* 0x048ff00000041804 */
[C---:B------:R-:W-:Y:S08]  /*f720*/  HMMA.16816.F32.BF16 R8, R196.reuse, R206, R8 ;  /* 0x000000cec408723c */ /* 0x040ff00000041808 */
[C---:B-1----:R-:W-:Y:S08]  /*f730*/  HMMA.16816.F32.BF16 R12, R196.reuse, R164, R12 ;  /* 0x000000a4c40c723c */ /* 0x042ff0000004180c */
[----:B------:R-:W-:Y:S01]  /*f740*/  FMUL.FTZ R4, R4, c[0x0][0x2ec] ;  /* 0x0000bb0004047a20 */ /* 0x000fe20000410000 */
[C---:B------:R-:W-:Y:S03]  /*f750*/  HMMA.16816.F32.BF16 R16, R196.reuse, R166, R16 ;  /* 0x000000a6c410723c */ /* 0x040fe60000041810 */
[----:B------:R-:W1:Y:S01]  /*f760*/  MUFU.TANH R168, R4 ;  /* 0x0000000400a87308 */ /* 0x000e620000002400 */
[----:B------:R-:W-:Y:S02]  /*f770*/  FMUL.FTZ R5, R5, c[0x0][0x2ec] ;  /* 0x0000bb0005057a20 */ /* 0x000fe40000410000 */
[----:B------:R-:W-:Y:S01]  /*f780*/  FMUL.FTZ R6, R6, c[0x0][0x2ec] ;  /* 0x0000bb0006067a20 */ /* 0x000fe20000410000 */
[----:B------:R-:W-:Y:S01]  /*f790*/  MOV R166, R183 ;  /* 0x000000b700a67202 */ /* 0x000fe20000000f00 */
[----:B------:R-:W-:Y:S04]  /*f7a0*/  FMUL.FTZ R8, R8, c[0x0][0x2ec] ;  /* 0x0000bb0008087a20 */ /* 0x000fe80000410000 */
[----:B------:R-:W-:Y:S01]  /*f7b0*/  FMUL.FTZ R9, R9, c[0x0][0x2ec] ;  /* 0x0000bb0009097a20 */ /* 0x000fe20000410000 */
[----:B------:R-:W2:Y:S01]  /*f7c0*/  MUFU.TANH R169, R5 ;  /* 0x0000000500a97308 */ /* 0x000ea20000002400 */
[----:B------:R-:W-:Y:S02]  /*f7d0*/  FMUL.FTZ R10, R10, c[0x0][0x2ec] ;  /* 0x0000bb000a0a7a20 */ /* 0x000fe40000410000 */
[----:B------:R-:W-:Y:S02]  /*f7e0*/  FMUL.FTZ R11, R11, c[0x0][0x2ec] ;  /* 0x0000bb000b0b7a20 */ /* 0x000fe40000410000 */
[----:B------:R-:W-:Y:S02]  /*f7f0*/  FMUL.FTZ R3, R7, c[0x0][0x2ec] ;  /* 0x0000bb0007037a20 */ /* 0x000fe40000410000 */
[----:B------:R-:W-:Y:S02]  /*f800*/  FMUL.FTZ R12, R12, c[0x0][0x2ec] ;  /* 0x0000bb000c0c7a20 */ /* 0x000fe40000410000 */
[----:B------:R-:W-:Y:S01]  /*f810*/  FMUL.FTZ R13, R13, c[0x0][0x2ec] ;  /* 0x0000bb000d0d7a20 */ /* 0x000fe20000410000 */
[----:B------:R3:W4:Y:S01]  /*f820*/  MUFU.TANH R170, R6 ;  /* 0x0000000600aa7308 */ /* 0x0007220000002400 */
[----:B------:R-:W-:Y:S02]  /*f830*/  FMUL.FTZ R14, R14, c[0x0][0x2ec] ;  /* 0x0000bb000e0e7a20 */ /* 0x000fe40000410000 */
[----:B------:R-:W-:Y:S02]  /*f840*/  FMUL.FTZ R15, R15, c[0x0][0x2ec] ;  /* 0x0000bb000f0f7a20 */ /* 0x000fe40000410000 */
[----:B------:R-:W-:Y:S02]  /*f850*/  FMUL.FTZ R16, R16, c[0x0][0x2ec] ;  /* 0x0000bb0010107a20 */ /* 0x000fe40000410000 */
[----:B------:R-:W-:Y:S02]  /*f860*/  FMUL.FTZ R18, R18, c[0x0][0x2ec] ;  /* 0x0000bb0012127a20 */ /* 0x000fe40000410000 */
[----:B------:R-:W-:Y:S01]  /*f870*/  IMAD.MOV.U32 R167, RZ, RZ, R182 ;  /* 0x000000ffffa77224 */ /* 0x000fe200078e00b6 */
[----:B------:R-:W1:Y:S10]  /*f880*/  MUFU.TANH R171, R8 ;  /* 0x0000000800ab7308 */ /* 0x000e740000002400 */
[----:B------:R-:W1:Y:S01]  /*f890*/  MUFU.TANH R172, R9 ;  /* 0x0000000900ac7308 */ /* 0x000e620000002400 */
[----:B---3--:R-:W3:Y:S09]  /*f8a0*/  LDSM.16.M88.4 R4, [R220+0x7000] ;  /* 0x00700000dc04783b */ /* 0x008ef20000000200 */
[----:B------:R-:W1:Y:S10]  /*f8b0*/  MUFU.TANH R165, R10 ;  /* 0x0000000a00a57308 */ /* 0x000e740000002400 */
[----:B------:R5:W1:Y:S10]  /*f8c0*/  MUFU.TANH R164, R11 ;  /* 0x0000000b00a47308 */ /* 0x000a740000002400 */
[----:B------:R-:W1:Y:S10]  /*f8d0*/  MUFU.TANH R3, R3 ;  /* 0x0000000300037308 */ /* 0x000e740000002400 */
[----:B------:R1:W1:Y:S01]  /*f8e0*/  MUFU.TANH R193, R12 ;  /* 0x0000000c00c17308 */ /* 0x0002620000002400 */
[----:B-----5:R-:W5:Y:S01]  /*f8f0*/  LDSM.16.M88.4 R8, [R220+0x7800] ;  /* 0x00780000dc08783b */ /* 0x020f620000000200 */
[----:B------:R-:W-:Y:S08]  /*f900*/  DEPBAR.LE SB0, 0x0 ;  /* 0x000080000000791a */ /* 0x000ff00000000000 */
[----:B------:R1:W1:Y:S01]  /*f910*/  MUFU.TANH R194, R13 ;  /* 0x0000000d00c27308 */ /* 0x0002620000002400 */
[----:B------:R-:W-:Y:S01]  /*f920*/  BAR.SYNC.DEFER_BLOCKING 0x0 ;  /* 0x0000000000007b1d */ /* 0x000fe20000010000 */
[C---:B---3--:R-:W-:Y:S07]  /*f930*/  HMMA.16816.F32.BF16 R20, R196.reuse, R4, R20 ;  /* 0x00000004c414723c */ /* 0x048fee0000041814 */
[----:B------:R-:W-:Y:S01]  /*f940*/  FMUL.FTZ R5, R17, c[0x0][0x2ec] ;  /* 0x0000bb0011057a20 */ /* 0x000fe20000410000 */
[----:B------:R3:W1:Y:S01]  /*f950*/  MUFU.TANH R175, R14 ;  /* 0x0000000e00af7308 */ /* 0x0006620000002400 */
[C---:B------:R-:W-:Y:S03]  /*f960*/  HMMA.16816.F32.BF16 R24, R196.reuse, R6, R24 ;  /* 0x00000006c418723c */ /* 0x040fe60000041818 */
[----:B------:R-:W-:Y:S06]  /*f970*/  FMUL.FTZ R4, R19, c[0x0][0x2ec] ;  /* 0x0000bb0013047a20 */ /* 0x000fec0000410000 */
[----:B------:R3:W1:Y:S06]  /*f980*/  MUFU.TANH R174, R15 ;  /* 0x0000000f00ae7308 */ /* 0x00066c0000002400 */
[----:B------:R-:W-:Y:S02]  /*f990*/  FMUL.FTZ R20, R20, c[0x0][0x2ec] ;  /* 0x0000bb0014147a20 */ /* 0x000fe40000410000 */
[----:B------:R-:W-:Y:S02]  /*f9a0*/  FMUL.FTZ R21, R21, c[0x0][0x2ec] ;  /* 0x0000bb0015157a20 */ /* 0x000fe40000410000 */
[----:B------:R3:W1:Y:S01]  /*f9b0*/  MUFU.TANH R195, R16 ;  /* 0x0000001000c37308 */ /* 0x0006620000002400 */
[----:B------:R-:W-:Y:S02]  /*f9c0*/  FMUL.FTZ R22, R22, c[0x0][0x2ec] ;  /* 0x0000bb0016167a20 */ /* 0x000fe40000410000 */
[----:B------:R-:W-:Y:S01]  /*f9d0*/  FMUL.FTZ R23, R23, c[0x0][0x2ec] ;  /* 0x0000bb0017177a20 */ /* 0x000fe20000410000 */
[C---:B-----5:R-:W-:Y:S03]  /*f9e0*/  HMMA.16816.F32.BF16 R28, R196.reuse, R8, R28 ;  /* 0x00000008c41c723c */ /* 0x060fe6000004181c */
[----:B------:R-:W-:Y:S02]  /*f9f0*/  FMUL.FTZ R24, R24, c[0x0][0x2ec] ;  /* 0x0000bb0018187a20 */ /* 0x000fe40000410000 */
[----:B------:R-:W-:Y:S01]  /*fa00*/  FMUL.FTZ R25, R25, c[0x0][0x2ec] ;  /* 0x0000bb0019197a20 */ /* 0x000fe20000410000 */
[----:B------:R-:W1:Y:S01]  /*fa10*/  MUFU.TANH R5, R5 ;  /* 0x0000000500057308 */ /* 0x000e620000002400 */
[----:B------:R-:W-:Y:S01]  /*fa20*/  FMUL.FTZ R26, R26, c[0x0][0x2ec] ;  /* 0x0000bb001a1a7a20 */ /* 0x000fe20000410000 */
[----:B------:R-:W-:Y:S04]  /*fa30*/  HMMA.16816.F32.BF16 R32, R196, R10, R32 ;  /* 0x0000000ac420723c */ /* 0x000fe80000041820 */
[----:B------:R-:W-:Y:S04]  /*fa40*/  FMUL.FTZ R27, R27, c[0x0][0x2ec] ;  /* 0x0000bb001b1b7a20 */ /* 0x000fe80000410000 */
[----:B------:R3:W1:Y:S08]  /*fa50*/  MUFU.TANH R173, R18 ;  /* 0x0000001200ad7308 */ /* 0x0006700000002400 */
[----:B------:R-:W-:Y:S02]  /*fa60*/  FMUL.FTZ R28, R28, c[0x0][0x2ec] ;  /* 0x0000bb001c1c7a20 */ /* 0x000fe40000410000 */
[----:B------:R-:W1:Y:S01]  /*fa70*/  MUFU.TANH R4, R4 ;  /* 0x0000000400047308 */ /* 0x000e620000002400 */
[----:B------:R-:W-:Y:S02]  /*fa80*/  FMUL.FTZ R29, R29, c[0x0][0x2ec] ;  /* 0x0000bb001d1d7a20 */ /* 0x000fe40000410000 */
[----:B------:R-:W-:Y:S02]  /*fa90*/  FMUL.FTZ R30, R30, c[0x0][0x2ec] ;  /* 0x0000bb001e1e7a20 */ /* 0x000fe40000410000 */
[----:B------:R-:W-:Y:S02]  /*faa0*/  FMUL.FTZ R31, R31, c[0x0][0x2ec] ;  /* 0x0000bb001f1f7a20 */ /* 0x000fe40000410000 */
[----:B------:R-:W-:Y:S02]  /*fab0*/  FMUL.FTZ R9, R35, c[0x0][0x2ec] ;  /* 0x0000bb0023097a20 */ /* 0x000fe40000410000 */
[----:B------:R-:W-:Y:S01]  /*fac0*/  FMUL.FTZ R32, R32, c[0x0][0x2ec] ;  /* 0x0000bb0020207a20 */ /* 0x000fe20000410000 */
[----:B------:R3:W1:Y:S01]  /*fad0*/  MUFU.TANH R252, R20 ;  /* 0x0000001400fc7308 */ /* 0x0006620000002400 */
[----:B------:R-:W-:Y:S02]  /*fae0*/  FMUL.FTZ R33, R33, c[0x0][0x2ec] ;  /* 0x0000bb0021217a20 */ /* 0x000fe40000410000 */
[----:B------:R-:W-:Y:S07]  /*faf0*/  FMUL.FTZ R34, R34, c[0x0][0x2ec] ;  /* 0x0000bb0022227a20 */ /* 0x000fee0000410000 */
[----:B------:R3:W1:Y:S10]  /*fb00*/  MUFU.TANH R207, R21 ;  /* 0x0000001500cf7308 */ /* 0x0006740000002400 */
        /* <DEDUP_REMOVED lines=13> */
[----:B------:R-:W1:Y:S01]  /*fbe0*/  MUFU.TANH R9, R9 ;  /* 0x0000000900097308 */ /* 0x000e620000002400 */
[----:B------:R-:W-:-:S05]  /*fbf0*/  @!P0 BRA `(.L_x_2382) ;  /* 0x00000c0000008947 */ /* 0x000fca0003800000 */
[----:B--2-4-:R-:W-:Y:S01]  /*fc00*/  ULDC.64 UR8, c[0x0][0x198] ;  /* 0x0000660000087ab9 */ /* 0x014fe20000000a00 */
        /* <DEDUP_REMOVED lines=13> */
[----:B------:R-:W4:Y:S01]  /*fce0*/  R2UR UR31, R6 ;  /* 0x00000000061f73c2 */ /* 0x000f2200000e0000 */
[----:B--2---:R-:W-:Y:S04]  /*fcf0*/  UIMAD.WIDE.U32 UR40, UR15, UR37, URZ ;  /* 0x000000250f2872a5 */ /* 0x004fe8000f8e003f */
[----:B------:R-:W-:Y:S04]  /*fd00*/  UIADD3 UR36, -UR41, URZ, URZ ;  /* 0x0000003f29247290 */ /* 0x000fe8000fffe13f */
[----:B------:R-:W-:Y:S02]  /*fd10*/  UIMAD UR37, UR14, UR36, UR37 ;  /* 0x000000240e2572a4 */ /* 0x000fe4000f8e0225 */
[----:B----4-:R-:W-:Y:S02]  /*fd20*/  UIMAD.WIDE.U32 UR42, UR15, UR31, URZ ;  /* 0x0000001f0f2a72a5 */ /* 0x010fe4000f8e003f */
[----:B------:R-:W-:Y:S05]  /*fd30*/  UISETP.GT.U32.AND UP3, UPT, UR14, UR37, UPT ;  /* 0x000000250e00728c */ /* 0x000fea000bf64070 */
[----:B------:R-:W-:Y:S02]  /*fd40*/  UMOV UR39, UR43 ;  /* 0x0000002b00277c82 */ /* 0x000fe40008000000 */
[----:B------:R-:W-:Y:S04]  /*fd50*/  UIADD3 UR9, -UR39, URZ, URZ ;  /* 0x0000003f27097290 */ /* 0x000fe8000fffe13f */
[----:B------:R-:W-:Y:S02]  /*fd60*/  @!UP3 UIADD3 UR37, UR37, -UR14, URZ ;  /* 0x8000000e2525b290 */ /* 0x000fe4000fffe03f */
[----:B------:R-:W-:Y:S02]  /*fd70*/  @!UP3 UIADD3 UR41, UR41, 0x1, URZ ;  /* 0x000000012929b890 */ /* 0x000fe4000fffe03f */
[----:B------:R-:W-:Y:S02]  /*fd80*/  UISETP.GE.U32.AND UP5, UPT, UR37, UR14, UPT ;  /* 0x0000000e2500728c */ /* 0x000fe4000bfa6070 */
[----:B------:R-:W-:Y:S02]  /*fd90*/  UISETP.GE.AND UP3, UPT, UR8, URZ, UPT ;  /* 0x0000003f0800728c */ /* 0x000fe4000bf66270 */
[----:B------:R-:W-:Y:S04]  /*fda0*/  UIMAD UR31, UR14, UR9, UR31 ;  /* 0x000000090e1f72a4 */ /* 0x000fe8000f8e021f */
[----:B------:R-:W-:Y:S03]  /*fdb0*/  UISETP.GT.U32.AND UP2, UPT, UR14, UR31, UPT ;  /* 0x0000001f0e00728c */ /* 0x000fe6000bf44070 */
[----:B------:R-:W-:Y:S04]  /*fdc0*/  @UP5 UIADD3 UR41, UR41, 0x1, URZ ;  /* 0x0000000129295890 */ /* 0x000fe8000fffe03f */
[----:B------:R-:W-:Y:S04]  /*fdd0*/  @!UP3 UIADD3 UR41, -UR41, URZ, URZ ;  /* 0x0000003f2929b290 */ /* 0x000fe8000fffe13f */
[----:B------:R-:W-:Y:S02]  /*fde0*/  USEL UR41, UR13, UR41, !UP0 ;  /* 0x000000290d297287 */ /* 0x000fe4000c000000 */
[----:B------:R-:W-:Y:S02]  /*fdf0*/  @!UP2 UIADD3 UR31, UR31, -UR14, URZ ;  /* 0x8000000e1f1fa290 */ /* 0x000fe4000fffe03f */
[----:B------:R-:W-:Y:S02]  /*fe00*/  @!UP2 UIADD3 UR39, UR39, 0x1, URZ ;  /* 0x000000012727a890 */ /* 0x000fe4000fffe03f */
[----:B------:R-:W-:Y:S01]  /*fe10*/  UISETP.GE.U32.AND UP4, UPT, UR31, UR14, UPT ;  /* 0x0000000e1f00728c */ /* 0x000fe2000bf86070 */
[----:B------:R-:W-:Y:S01]  /*fe20*/  MOV R10, UR41 ;  /* 0x00000029000a7c02 */ /* 0x000fe20008000f00 */
[----:B------:R-:W-:Y:S01]  /*fe30*/  IMAD.U32 R6, RZ, RZ, UR41 ;  /* 0x00000029ff067e24 */ /* 0x000fe2000f8e00ff */
[----:B------:R-:W-:Y:S02]  /*fe40*/  UISETP.GE.AND UP2, UPT, UR38, URZ, UPT ;  /* 0x0000003f2600728c */ /* 0x000fe4000bf46270 */
[----:B------:R-:W-:Y:S04]  /*fe50*/  LEA R10, P0, R10, UR32, 0x2 ;  /* 0x000000200a0a7c11 */ /* 0x000fe8000f8010ff */
[----:B------:R-:W2:Y:S01]  /*fe60*/  R2UR UR8, R10 ;  /* 0x000000000a0873c2 */ /* 0x000ea200000e0000 */
[----:B------:R-:W-:Y:S01]  /*fe70*/  LEA.HI.X.SX32 R11, R6, UR33, 0x2, P0 ;  /* 0x00000021060b7c11 */ /* 0x000fe200080f16ff */
[----:B------:R-:W-:Y:S04]  /*fe80*/  @UP4 UIADD3 UR39, UR39, 0x1, URZ ;  /* 0x0000000127274890 */ /* 0x000fe8000fffe03f */
[----:B------:R-:W-:Y:S02]  /*fe90*/  @!UP2 UIADD3 UR39, -UR39, URZ, URZ ;  /* 0x0000003f2727a290 */ /* 0x000fe4000fffe13f */
[----:B------:R-:W4:Y:S02]  /*fea0*/  R2UR UR9, R11 ;  /* 0x000000000b0973c2 */ /* 0x000f2400000e0000 */
[----:B------:R-:W-:Y:S06]  /*feb0*/  USEL UR39, UR13, UR39, !UP0 ;  /* 0x000000270d277287 */ /* 0x000fec000c000000 */
[----:B------:R-:W-:Y:S01]  /*fec0*/  IMAD.U32 R8, RZ, RZ, UR39 ;  /* 0x00000027ff087e24 */ /* 0x000fe2000f8e00ff */
[----:B------:R-:W-:Y:S04]  /*fed0*/  MOV R7, UR39 ;  /* 0x0000002700077c02 */ /* 0x000fe80008000f00 */
[----:B-1----:R-:W-:Y:S01]  /*fee0*/  LEA R12, P1, R8, UR32, 0x2 ;  /* 0x00000020080c7c11 */ /* 0x002fe2000f8210ff */
[----:B--2---:R-:W-:Y:S03]  /*fef0*/  IMAD.U32 R6, RZ, RZ, UR8 ;  /* 0x00000008ff067e24 */ /* 0x004fe6000f8e00ff */
[----:B------:R-:W-:Y:S01]  /*ff00*/  LEA.HI.X.SX32 R13, R7, UR33, 0x2, P1 ;  /* 0x00000021070d7c11 */ /* 0x000fe200088f16ff */
[----:B------:R-:W1:Y:S01]  /*ff10*/  R2UR UR36, R12 ;  /* 0x000000000c2473c2 */ /* 0x000e6200000e0000 */
[----:B----4-:R-:W-:Y:S07]  /*ff20*/  MOV R7, UR9 ;  /* 0x0000000900077c02 */ /* 0x010fee0008000f00 */
[----:B------:R-:W2:Y:S01]  /*ff30*/  R2UR UR37, R13 ;  /* 0x000000000d2573c2 */ /* 0x000ea200000e0000 */
[----:B------:R4:W5:Y:S01]  /*ff40*/  LDG.E R6, [R6.64] ;  /* 0x0000002206067981 */ /* 0x000962000c1e1900 */
[----:B-1----:R-:W-:Y:S01]  /*ff50*/  IMAD.U32 R10, RZ, RZ, UR36 ;  /* 0x00000024ff0a7e24 */ /* 0x002fe2000f8e00ff */
[----:B------:R-:W-:Y:S04]  /*ff60*/  UIADD3 UR36, UR41, -UR39, URZ ;  /* 0x8000002729247290 */ /* 0x000fe8000fffe03f */
[----:B------:R-:W-:Y:S01]  /*ff70*/  UIMAD UR36, UR36, UR10, -0x40 ;  /* 0xffffffc0242474a4 */ /* 0x000fe2000f8e020a */
[----:B--2---:R-:W-:Y:S03]  /*ff80*/  MOV R11, UR37 ;  /* 0x00000025000b7c02 */ /* 0x004fe60008000f00 */
[----:B------:R-:W-:Y:S02]  /*ff90*/  USHF.R.S32.HI UR9, URZ, 0x1f, UR36 ;  /* 0x0000001f3f097899 */ /* 0x000fe40008011424 */
[----:B------:R-:W-:Y:S01]  /*ffa0*/  UIMAD UR8, UR7, UR36, URZ ;  /* 0x00000024070872a4 */ /* 0x000fe2000f8e023f */
[----:B----4-:R-:W5:Y:S01]  /*ffb0*/  LDG.E R7, [R10.64] ;  /* 0x000000220a077981 */ /* 0x010f62000c1e1900 */
[----:B------:R-:W-:Y:S02]  /*ffc0*/  UIMAD.WIDE.U32 UR36, UR6, UR36, URZ ;  /* 0x00000024062472a5 */ /* 0x000fe4000f8e003f */
[----:B------:R-:W-:Y:S03]  /*ffd0*/  UIMAD UR8, UR9, UR6, UR8 ;  /* 0x00000006090872a4 */ /* 0x000fe6000f8e0208 */
[----:B------:R-:W-:Y:S01]  /*ffe0*/  UMOV UR9, UR7 ;  /* 0x0000000700097c82 */ /* 0x000fe20008000000 */
[----:B------:R-:W-:Y:S01]  /*fff0*/  IMAD.U32 R13, RZ, RZ, UR37 ;  /* 0x00000025ff0d7e24 */ /* 0x000fe2000f8e00ff */
[----:B------:R-:W-:Y:S01]  /*10000*/  UIADD3 UR8, UR37, UR8, URZ ;  /* 0x0000000825087290 */ /* 0x000fe2000fffe03f */
[----:B------:R-:W-:Y:S05]  /*10010*/  MOV R12, UR36 ;  /* 0x00000024000c7c02 */ /* 0x000fea0008000f00 */
[----:B------:R-:W-:Y:S01]  /*10020*/  MOV R13, UR8 ;  /* 0x00000008000d7c02 */ /* 0x000fe20008000f00 */
[----:B------:R-:W-:Y:S01]  /*10030*/  UMOV UR8, UR6 ;  /* 0x0000000600087c82 */ /* 0x000fe20008000000 */
[----:B-----5:R-:W-:Y:S04]  /*10040*/  IMAD.IADD R7, R7, 0x1, -R6 ;  /* 0x0000000107077824 */ /* 0x020fe800078e0a06 */
[C---:B------:R-:W-:Y:S01]  /*10050*/  IMAD.WIDE.U32 R12, R7.reuse, c[0x0][0x180], R12 ;  /* 0x00006000070c7a25 */ /* 0x040fe200078e000c */
[----:B------:R-:W-:Y:S03]  /*10060*/  SHF.R.S32.HI R6, RZ, 0x1f, R7 ;  /* 0x0000001fff067819 */ /* 0x000fe60000011407 */
[----:B------:R-:W-:Y:S02]  /*10070*/  IMAD.MOV.U32 R11, RZ, RZ, R12 ;  /* 0x000000ffff0b7224 */ /* 0x000fe400078e000c */
[----:B------:R-:W-:Y:S04]  /*10080*/  IMAD R6, R6, c[0x0][0x180], RZ ;  /* 0x0000600006067a24 */ /* 0x000fe800078e02ff */
[----:B------:R-:W-:Y:S05]  /*10090*/  IMAD R6, R7, c[0x0][0x184], R6 ;  /* 0x0000610007067a24 */ /* 0x000fea00078e0206 */
[----:B------:R-:W-:Y:S02]  /*100a0*/  IADD3 R6, R13, R6, RZ ;  /* 0x000000060d067210 */ /* 0x000fe40007ffe0ff */
.L_x_2383:
[----:B------:R2:W-:Y:S01]  /*100b0*/  @P6 STS.128 [R239+0x8000], RZ ;  /* 0x008000ffef006388 */ /* 0x0005e20000000c00 */
[CC--:B---3--:R-:W-:Y:S01]  /*100c0*/  LEA R22, P0, R11.reuse, R249.reuse, 0x1 ;  /* 0x000000f90b167211 */ /* 0x0c8fe200078008ff */
[----:B------:R-:W-:Y:S01]  /*100d0*/  UMOV UR6, UR8 ;  /* 0x0000000800067c82 */ /* 0x000fe20008000000 */
[C---:B------:R-:W-:Y:S01]  /*100e0*/  IADD3 R10, P1, R11.reuse, UR25, RZ ;  /* 0x000000190b0a7c10 */ /* 0x040fe2000ff3e0ff */
[----:B------:R-:W-:Y:S01]  /*100f0*/  UMOV UR7, UR9 ;  /* 0x0000000900077c82 */ /* 0x000fe20008000000 */
[-C--:B------:R-:W-:Y:S02]  /*10100*/  LEA.HI.X R23, R11, R248.reuse, R6, 0x1, P0 ;  /* 0x000000f80b177211 */ /* 0x080fe400000f0c06 */
[-C--:B------:R-:W-:Y:S02]  /*10110*/  @!P5 LEA R16, P0, R10, R249.reuse, 0x1 ;  /* 0x000000f90a10d211 */ /* 0x080fe400078008ff */
        /* <DEDUP_REMOVED lines=9> */
[CC--:B-1----:R-:W-:Y:S01]  /*101b0*/  @!P3 LEA R12, P1, R10.reuse, R249.reuse, 0x1 ;  /* 0x000000f90a0cb211 */ /* 0x0c2fe200078208ff */
        /* <DEDUP_REMOVED lines=8> */
[CC--:B------:R-:W-:Y:S01]  /*10240*/  @!P4 LEA R24, P1, R7.reuse, R249.reuse, 0x1 ;  /* 0x000000f90718c211 */ /* 0x0c0fe200078208ff */
[----:B------:R-:W-:Y:S01]  /*10250*/  @!PT LDS RZ, [RZ] ;  /* 0x00000000fffff984 */ /* 0x000fe20000000800 */
[----:B------:R-:W-:Y:S01]  /*10260*/  @!PT LDS RZ, [RZ] ;  /* 0x00000000fffff984 */ /* 0x000fe20000000800 */
[----:B------:R-:W-:Y:S01]  /*10270*/  @!PT LDS RZ, [RZ] ;  /* 0x00000000fffff984 */ /* 0x000fe20000000800 */
[----:B------:R2:W-:Y:S01]  /*10280*/  @!P4 LDGSTS.E.BYPASS.LTC128B.128 [R239+0xc000], [R22.64+0x100] ;  /* 0x0c00010016efcfae */ /* 0x0005e2000b901d62 */
[----:B------:R-:W-:Y:S02]  /*10290*/  IADD3.X R6, R8, UR24, RZ, P2, !PT ;  /* 0x0000001808067c10 */ /* 0x000fe400097fe4ff */
[CC--:B------:R-:W-:Y:S01]  /*102a0*/  @!P4 LEA R14, P2, R10.reuse, R249.reuse, 0x1 ;  /* 0x000000f90a0ec211 */ /* 0x0c0fe200078408ff */
[----:B------:R2:W-:Y:S01]  /*102b0*/  @P3 STS.128 [R239+0xe000], RZ ;  /* 0x00e000ffef003388 */ /* 0x0005e20000000c00 */
[CC--:B------:R-:W-:Y:S02]  /*102c0*/  @!P6 LEA.HI.X R19, R7.reuse, R248.reuse, R6, 0x1, P0 ;  /* 0x000000f80713e211 */ /* 0x0c0fe400000f0c06 */
        /* <DEDUP_REMOVED lines=83> */
.L_x_2382:
[----:B--2-4-:R-:W-:Y:S01]  /*10800*/  MOV R10, UR29 ;  /* 0x0000001d000a7c02 */ /* 0x014fe20008000f00 */
[----:B---3--:R-:W-:Y:S01]  /*10810*/  LDSM.16.MT88.4 R20, [R226+0x10000] ;  /* 0x01000000e214783b */ /* 0x008fe20000004200 */
[----:B------:R-:W-:Y:S02]  /*10820*/  UISETP.GT.AND UP2, UPT, UR29, UR21, UPT ;  /* 0x000000151d00728c */ /* 0x000fe4000bf44270 */
[----:B------:R-:W-:Y:S01]  /*10830*/  LEA R10, R10, R238, 0x6 ;  /* 0x000000ee0a0a7211 */ /* 0x000fe200078e30ff */
[----:B------:R-:W-:Y:S02]  /*10840*/  UMOV UR8, UR23 ;  /* 0x0000001700087c82 */ /* 0x000fe40008000000 */
[----:B------:R-:W-:Y:S01]  /*10850*/  UMOV UR9, UR22 ;  /* 0x0000001600097c82 */ /* 0x000fe20008000000 */
[C---:B------:R-:W-:Y:S01]  /*10860*/  IADD3 R7, R10.reuse, 0x1, RZ ;  /* 0x000000010a077810 */ /* 0x040fe20007ffe0ff */
[----:B------:R-:W-:Y:S01]  /*10870*/  LDSM.16.MT88.4 R28, [R225+0x10000] ;  /* 0x01000000e11c783b */ /* 0x000fe20000004200 */
[C---:B------:R-:W-:Y:S02]  /*10880*/  IADD3 R6, R10.reuse, 0x8, RZ ;  /* 0x000000080a067810 */ /* 0x040fe40007ffe0ff */
[C---:B------:R-:W-:Y:S02]  /*10890*/  ISETP.GE.AND P3, PT, R10.reuse, R245, PT ;  /* 0x000000f50a00720c */ /* 0x040fe40003f66270 */
[----:B------:R-:W-:Y:S02]  /*108a0*/  ISETP.GE.AND P2, PT, R10, R243, PT ;  /* 0x000000f30a00720c */ /* 0x000fe40003f46270 */
[C---:B------:R-:W-:Y:S02]  /*108b0*/  ISETP.GE.AND P1, PT, R7.reuse, R245, PT ;  /* 0x000000f50700720c */ /* 0x040fe40003f26270 */
[C---:B------:R-:W-:Y:S02]  /*108c0*/  ISETP.GE.AND P6, PT, R7.reuse, R243, PT ;  /* 0x000000f30700720c */ /* 0x040fe40003fc6270 */
[C---:B------:R-:W-:Y:S02]  /*108d0*/  ISETP.GE.AND P5, PT, R6.reuse, R245, PT ;  /* 0x000000f50600720c */ /* 0x040fe40003fa6270 */
[C---:B------:R-:W-:Y:S02]  /*108e0*/  ISETP.GE.AND P4, PT, R6.reuse, R243, PT ;  /* 0x000000f30600720c */ /* 0x040fe40003f86270 */
[C---:B------:R-:W-:Y:S02]  /*108f0*/  ISETP.GE.OR P1, PT, R7.reuse, R244, !P1 ;  /* 0x000000f40700720c */ /* 0x040fe40004f26670 */
[----:B------:R-:W-:Y:S02]  /*10900*/  ISETP.GE.OR P6, PT, R7, R242, !P6 ;  /* 0x000000f20700720c */ /* 0x000fe400077c6670 */
[C---:B------:R-:W-:Y:S02]  /*10910*/  ISETP.GE.OR P5, PT, R6.reuse, R244, !P5 ;  /* 0x000000f40600720c */ /* 0x040fe40006fa6670 */
[----:B------:R-:W-:Y:S02]  /*10920*/  ISETP.GE.OR P4, PT, R6, R242, !P4 ;  /* 0x000000f20600720c */ /* 0x000fe40006786670 */
[C---:B------:R-:W-:Y:S02]  /*10930*/  IADD3 R7, R10.reuse, 0x9, RZ ;  /* 0x000000090a077810 */ /* 0x040fe40007ffe0ff */
[C---:B------:R-:W-:Y:S02]  /*10940*/  ISETP.GE.OR P3, PT, R10.reuse, R244, !P3 ;  /* 0x000000f40a00720c */ /* 0x040fe40005f66670 */
[C---:B------:R-:W-:Y:S02]  /*10950*/  IADD3 R6, R10.reuse, 0x10, RZ ;  /* 0x000000100a067810 */ /* 0x040fe40007ffe0ff */
[----:B------:R-:W-:Y:S02]  /*10960*/  ISETP.GE.OR P2, PT, R10, R242, !P2 ;  /* 0x000000f20a00720c */ /* 0x000fe40005746670 */
[----:B-1----:R-:W-:Y:S02]  /*10970*/  FSEL R168, R168, -INF , !P3 ;  /* 0xff800000a8a87808 */ /* 0x002fe40005800000 */
[----:B------:R-:W-:Y:S02]  /*10980*/  FSEL R170, R170, -INF , !P2 ;  /* 0xff800000aaaa7808 */ /* 0x000fe40005000000 */
[-C--:B------:R-:W-:Y:S02]  /*10990*/  ISETP.GE.AND P2, PT, R6, R245.reuse, PT ;  /* 0x000000f50600720c */ /* 0x080fe40003f46270 */
[C---:B------:R-:W-:Y:S02]  /*109a0*/  ISETP.GE.AND P0, PT, R7.reuse, R245, PT ;  /* 0x000000f50700720c */ /* 0x040fe40003f06270 */
[C---:B------:R-:W-:Y:S02]  /*109b0*/  ISETP.GE.AND P3, PT, R7.reuse, R243, PT ;  /* 0x000000f30700720c */ /* 0x040fe40003f66270 */
[C---:B------:R-:W-:Y:S02]  /*109c0*/  ISETP.GE.OR P0, PT, R7.reuse, R244, !P0 ;  /* 0x000000f40700720c */ /* 0x040fe40004706670 */
[----:B------:R-:W-:Y:S02]  /*109d0*/  ISETP.GE.OR P3, PT, R7, R242, !P3 ;  /* 0x000000f20700720c */ /* 0x000fe40005f66670 */
[----:B------:R-:W-:Y:S02]  /*109e0*/  IADD3 R7, R10, 0x11, RZ ;  /* 0x000000110a077810 */ /* 0x000fe40007ffe0ff */
[-C--:B------:R-:W-:Y:S02]  /*109f0*/  ISETP.GE.OR P2, PT, R6, R244.reuse, !P2 ;  /* 0x000000f40600720c */ /* 0x080fe40005746670 */
[C---:B------:R-:W-:Y:S02]  /*10a00*/  IADD3 R11, R10.reuse, 0x18, RZ ;  /* 0x000000180a0b7810 */ /* 0x040fe40007ffe0ff */
[----:B------:R-:W-:Y:S02]  /*10a10*/  FSEL R171, R171, -INF , !P5 ;  /* 0xff800000abab7808 */ /* 0x000fe40006800000 */
[-C--:B------:R-:W-:Y:S02]  /*10a20*/  ISETP.GE.AND P5, PT, R7, R245.reuse, PT ;  /* 0x000000f50700720c */ /* 0x080fe40003fa6270 */
[----:B------:R-:W-:Y:S02]  /*10a30*/  FSEL R193, R193, -INF , !P2 ;  /* 0xff800000c1c17808 */ /* 0x000fe40005000000 */
[-C--:B------:R-:W-:Y:S02]  /*10a40*/  ISETP.GE.AND P2, PT, R11, R245.reuse, PT ;  /* 0x000000f50b00720c */ /* 0x080fe40003f46270 */
[-C--:B------:R-:W-:Y:S02]  /*10a50*/  ISETP.GE.OR P5, PT, R7, R244.reuse, !P5 ;  /* 0x000000f40700720c */ /* 0x080fe40006fa6670 */
[C---:B------:R-:W-:Y:S02]  /*10a60*/  IADD3 R14, R10.reuse, 0x19, RZ ;  /* 0x000000190a0e7810 */ /* 0x040fe40007ffe0ff */
[----:B------:R-:W-:Y:S02]  /*10a70*/  IADD3 R13, R10, 0x20, RZ ;  /* 0x000000200a0d7810 */ /* 0x000fe40007ffe0ff */
[-C--:B------:R-:W-:Y:S02]  /*10a80*/  ISETP.GE.OR P2, PT, R11, R244.reuse, !P2 ;  /* 0x000000f40b00720c */ /* 0x080fe40005746670 */
[----:B------:R-:W-:Y:S02]  /*10a90*/  FSEL R194, R194, -INF , !P5 ;  /* 0xff800000c2c27808 */ /* 0x000fe40006800000 */
[----:B------:R-:W-:Y:S02]  /*10aa0*/  FSEL R195, R195, -INF , !P2 ;  /* 0xff800000c3c37808 */ /* 0x000fe40005000000 */
[-C--:B------:R-:W-:Y:S02]  /*10ab0*/  ISETP.GE.AND P2, PT, R13, R245.reuse, PT ;  /* 0x000000f50d00720c */ /* 0x080fe40003f46270 */
[----:B------:R-:W-:Y:S02]  /*10ac0*/  ISETP.GE.AND P5, PT, R14, R245, PT ;  /* 0x000000f50e00720c */ /* 0x000fe40003fa6270 */
[----:B------:R-:W-:Y:S02]  /*10ad0*/  FSEL R8, R165, -INF , !P4 ;  /* 0xff800000a5087808 */ /* 0x000fe40006000000 */
[----:B------:R-:W-:Y:S02]  /*10ae0*/  IADD3 R12, R10, 0x21, RZ ;  /* 0x000000210a0c7810 */ /* 0x000fe40007ffe0ff */
[CC--:B------:R-:W-:Y:S02]  /*10af0*/  ISETP.GE.OR P2, PT, R13.reuse, R244.reuse, !P2 ;  /* 0x000000f40d00720c */ /* 0x0c0fe40005746670 */
[-C--:B------:R-:W-:Y:S02]  /*10b00*/  ISETP.GE.AND P4, PT, R13, R243.reuse, PT ;  /* 0x000000f30d00720c */ /* 0x080fe40003f86270 */
[----:B------:R-:W-:Y:S02]  /*10b10*/  ISETP.GE.OR P5, PT, R14, R244, !P5 ;  /* 0x000000f40e00720c */ /* 0x000fe40006fa6670 */
[----:B------:R-:W-:Y:S02]  /*10b20*/  FSEL R169, R169, -INF , !P1 ;  /* 0xff800000a9a97808 */ /* 0x000fe40004800000 */
[----:B------:R-:W-:Y:S02]  /*10b30*/  FSEL R196, R5, -INF , !P5 ;  /* 0xff80000005c47808 */ /* 0x000fe40006800000 */
[----:B------:R-:W-:Y:S02]  /*10b40*/  FSEL R5, R164, -INF , !P3 ;  /* 0xff800000a4057808 */ /* 0x000fe40005800000 */
[----:B------:R-:W-:Y:S02]  /*10b50*/  ISETP.GE.OR P4, PT, R13, R242, !P4 ;  /* 0x000000f20d00720c */ /* 0x000fe40006786670 */
[----:B------:R-:W-:Y:S02]  /*10b60*/  FMNMX.FTZ R13, R168, R2, !PT ;  /* 0x00000002a80d7209 */ /* 0x000fe40007810000 */
[----:B------:R-:W-:Y:S02]  /*10b70*/  ISETP.GE.AND P3, PT, R12, R243, PT ;  /* 0x000000f30c00720c */ /* 0x000fe40003f66270 */
[----:B------:R-:W-:Y:S02]  /*10b80*/  FSEL R252, R252, -INF , !P2 ;  /* 0xff800000fcfc7808 */ /* 0x000fe40005000000 */
[----:B------:R-:W-:Y:S02]  /*10b90*/  ISETP.GE.AND P2, PT, R12, R245, PT ;  /* 0x000000f50c00720c */ /* 0x000fe40003f46270 */
[----:B------:R-:W-:Y:S02]  /*10ba0*/  ISETP.GE.AND P1, PT, R6, R243, PT ;  /* 0x000000f30600720c */ /* 0x000fe40003f26270 */
[C---:B------:R-:W-:Y:S02]  /*10bb0*/  ISETP.GE.OR P2, PT, R12.reuse, R244, !P2 ;  /* 0x000000f40c00720c */ /* 0x040fe40005746670 */
[-C--:B------:R-:W-:Y:S02]  /*10bc0*/  ISETP.GE.OR P3, PT, R12, R242.reuse, !P3 ;  /* 0x000000f20c00720c */ /* 0x080fe40005f66670 */
[----:B------:R-:W-:Y:S02]  /*10bd0*/  FMNMX.FTZ R12, R169, R13, !PT ;  /* 0x0000000da90c7209 */ /* 0x000fe40007810000 */
[----:B------:R-:W-:Y:S02]  /*10be0*/  ISETP.GE.OR P1, PT, R6, R242, !P1 ;  /* 0x000000f20600720c */ /* 0x000fe40004f26670 */
[----:B------:R-:W-:Y:S02]  /*10bf0*/  FSEL R6, R172, -INF , !P0 ;  /* 0xff800000ac067808 */ /* 0x000fe40004000000 */
[----:B------:R-:W-:Y:S02]  /*10c00*/  FMNMX.FTZ R12, R171, R12, !PT ;  /* 0x0000000cab0c7209 */ /* 0x000fe40007810000 */
[CC--:B------:R-:W-:Y:S02]  /*10c10*/  ISETP.GE.AND P0, PT, R7.reuse, R243.reuse, PT ;  /* 0x000000f30700720c */ /* 0x0c0fe40003f06270 */
[----:B------:R-:W-:Y:S02]  /*10c20*/  FMNMX.FTZ R12, R6, R12, !PT ;  /* 0x0000000c060c7209 */ /* 0x000fe40007810000 */
[CC--:B------:R-:W-:Y:S02]  /*10c30*/  ISETP.GE.AND P5, PT, R14.reuse, R243.reuse, PT ;  /* 0x000000f30e00720c */ /* 0x0c0fe40003fa6270 */
[-C--:B------:R-:W-:Y:S02]  /*10c40*/  ISETP.GE.OR P0, PT, R7, R242.reuse, !P0 ;  /* 0x000000f20700720c */ /* 0x080fe40004706670 */
[----:B------:R-:W-:Y:S02]  /*10c50*/  FSEL R7, R3, -INF , !P6 ;  /* 0xff80000003077808 */ /* 0x000fe40007000000 */
[----:B------:R-:W-:Y:S02]  /*10c60*/  ISETP.GE.OR P5, PT, R14, R242, !P5 ;  /* 0x000000f20e00720c */ /* 0x000fe40006fa6670 */
[----:B------:R-:W-:Y:S02]  /*10c70*/  IADD3 R3, R10, 0x28, RZ ;  /* 0x000000280a037810 */ /* 0x000fe40007ffe0ff */
[----:B------:R-:W-:Y:S02]  /*10c80*/  FMNMX.FTZ R14, R193, R12, !PT ;  /* 0x0000000cc10e7209 */ /* 0x000fe40007810000 */
[----:B------:R-:W-:Y:S02]  /*10c90*/  ISETP.GE.AND P6, PT, R11, R243, PT ;  /* 0x000000f30b00720c */ /* 0x000fe40003fc6270 */
[----:B------:R-:W-:Y:S02]  /*10ca0*/  FSEL R207, R207, -INF , !P2 ;  /* 0xff800000cfcf7808 */ /* 0x000fe40005000000 */
[----:B------:R-:W-:Y:S02]  /*10cb0*/  ISETP.GE.AND P2, PT, R3, R245, PT ;  /* 0x000000f50300720c */ /* 0x000fe40003f46270 */
[----:B------:R-:W-:Y:S02]  /*10cc0*/  FMNMX.FTZ R14, R194, R14, !PT ;  /* 0x0000000ec20e7209 */ /* 0x000fe40007810000 */
[----:B------:R-:W-:Y:S02]  /*10cd0*/  ISETP.GE.OR P6, PT, R11, R242, !P6 ;  /* 0x000000f20b00720c */ /* 0x000fe400077c6670 */
[----:B------:R-:W-:Y:S02]  /*10ce0*/  FMNMX.FTZ R13, R170, R0, !PT ;  /* 0x00000000aa0d7209 */ /* 0x000fe40007810000 */
[----:B------:R-:W-:Y:S02]  /*10cf0*/  IADD3 R11, R10, 0x29, RZ ;  /* 0x000000290a0b7810 */ /* 0x000fe40007ffe0ff */
[----:B------:R-:W-:Y:S02]  /*10d00*/  ISETP.GE.OR P2, PT, R3, R244, !P2 ;  /* 0x000000f40300720c */ /* 0x000fe40005746670 */
[----:B------:R-:W-:Y:S02]  /*10d10*/  FMNMX.FTZ R14, R195, R14, !PT ;  /* 0x0000000ec30e7209 */ /* 0x000fe40007810000 */
[----:B------:R-:W-:Y:S02]  /*10d20*/  FMNMX.FTZ R13, R7, R13, !PT ;  /* 0x0000000d070d7209 */ /* 0x000fe40007810000 */
[----:B------:R-:W-:Y:S02]  /*10d30*/  FSEL R206, R206, -INF , !P2 ;  /* 0xff800000cece7808 */ /* 0x000fe40005000000 */
[C---:B------:R-:W-:Y:S02]  /*10d40*/  ISETP.GE.AND P2, PT, R11.reuse, R245, PT ;  /* 0x000000f50b00720c */ /* 0x040fe40003f46270 */
[----:B------:R-:W-:Y:S02]  /*10d50*/  FMNMX.FTZ R14, R196, R14, !PT ;  /* 0x0000000ec40e7209 */ /* 0x000fe40007810000 */
[----:B------:R-:W-:Y:S02]  /*10d60*/  FSEL R174, R174, -INF , !P0 ;  /* 0xff800000aeae7808 */ /* 0x000fe40004000000 */
[----:B------:R-:W-:Y:S02]  /*10d70*/  FMNMX.FTZ R13, R8, R13, !PT ;  /* 0x0000000d080d7209 */ /* 0x000fe40007810000 */
[C---:B------:R-:W-:Y:S02]  /*10d80*/  ISETP.GE.AND P0, PT, R11.reuse, R243, PT ;  /* 0x000000f30b00720c */ /* 0x040fe40003f06270 */
[----:B------:R-:W-:Y:S02]  /*10d90*/  ISETP.GE.OR P2, PT, R11, R244, !P2 ;  /* 0x000000f40b00720c */ /* 0x000fe40005746670 */
[----:B------:R-:W-:Y:S02]  /*10da0*/  IADD3 R12, R10, 0x30, RZ ;  /* 0x000000300a0c7810 */ /* 0x000fe40007ffe0ff */
[----:B------:R-:W-:Y:S02]  /*10db0*/  FMNMX.FTZ R14, R252, R14, !PT ;  /* 0x0000000efc0e7209 */ /* 0x000fe40007810000 */
[----:B------:R-:W-:Y:S02]  /*10dc0*/  FSEL R175, R175, -INF , !P1 ;  /* 0xff800000afaf7808 */ /* 0x000fe40004800000 */
[----:B------:R-:W-:Y:S02]  /*10dd0*/  FMNMX.FTZ R13, R5, R13, !PT ;  /* 0x0000000d050d7209 */ /* 0x000fe40007810000 */
[----:B------:R-:W-:Y:S02]  /*10de0*/  FMNMX.FTZ R14, R207, R14, !PT ;  /* 0x0000000ecf0e7209 */ /* 0x000fe40007810000 */
[----:B------:R-:W-:Y:S02]  /*10df0*/  ISETP.GE.AND P1, PT, R3, R243, PT ;  /* 0x000000f30300720c */ /* 0x000fe40003f26270 */
[----:B------:R-:W-:Y:S02]  /*10e00*/  ISETP.GE.OR P0, PT, R11, R242, !P0 ;  /* 0x000000f20b00720c */ /* 0x000fe40004706670 */
[----:B------:R-:W-:Y:S02]  /*10e10*/  IADD3 R11, R10, 0x31, RZ ;  /* 0x000000310a0b7810 */ /* 0x000fe40007ffe0ff */
[----:B------:R-:W-:Y:S02]  /*10e20*/  FSEL R205, R205, -INF , !P2 ;  /* 0xff800000cdcd7808 */ /* 0x000fe40005000000 */
[----:B------:R-:W-:Y:S02]  /*10e30*/  ISETP.GE.AND P2, PT, R12, R245, PT ;  /* 0x000000f50c00720c */ /* 0x000fe40003f46270 */
[----:B------:R-:W-:Y:S02]  /*10e40*/  FSEL R173, R173, -INF , !P6 ;  /* 0xff800000adad7808 */ /* 0x000fe40007000000 */
[----:B------:R-:W-:Y:S02]  /*10e50*/  FSEL R172, R4, -INF , !P5 ;  /* 0xff80000004ac7808 */ /* 0x000fe40006800000 */
[----:B------:R-:W-:Y:S02]  /*10e60*/  FMNMX.FTZ R4, R175, R13, !PT ;  /* 0x0000000daf047209 */ /* 0x000fe40007810000 */
[-C--:B------:R-:W-:Y:S02]  /*10e70*/  ISETP.GE.AND P6, PT, R11, R245.reuse, PT ;  /* 0x000000f50b00720c */ /* 0x080fe40003fc6270 */
[----:B------:R-:W-:Y:S02]  /*10e80*/  FMNMX.FTZ R13, R206, R14, !PT ;  /* 0x0000000ece0d7209 */ /* 0x000fe40007810000 */
[----:B------:R-:W-:Y:S02]  /*10e90*/  ISETP.GE.OR P1, PT, R3, R242, !P1 ;  /* 0x000000f20300720c */ /* 0x000fe40004f26670 */
[----:B------:R-:W-:Y:S02]  /*10ea0*/  IADD3 R3, R10, 0x38, RZ ;  /* 0x000000380a037810 */ /* 0x000fe40007ffe0ff */
[----:B------:R-:W-:Y:S02]  /*10eb0*/  ISETP.GE.OR P2, PT, R12, R244, !P2 ;  /* 0x000000f40c00720c */ /* 0x000fe40005746670 */
[----:B------:R-:W-:Y:S02]  /*10ec0*/  FMNMX.FTZ R4, R174, R4, !PT ;  /* 0x00000004ae047209 */ /* 0x000fe40007810000 */
[----:B------:R-:W-:Y:S02]  /*10ed0*/  IADD3 R10, R10, 0x39, RZ ;  /* 0x000000390a0a7810 */ /* 0x000fe40007ffe0ff */
[----:B------:R-:W-:Y:S02]  /*10ee0*/  ISETP.GE.OR P6, PT, R11, R244, !P6 ;  /* 0x000000f40b00720c */ /* 0x000fe400077c6670 */
[----:B------:R-:W-:Y:S02]  /*10ef0*/  FSEL R192, R192, -INF , !P2 ;  /* 0xff800000c0c07808 */ /* 0x000fe40005000000 */
[----:B------:R-:W-:Y:S02]  /*10f00*/  ISETP.GE.AND P2, PT, R3, R245, PT ;  /* 0x000000f50300720c */ /* 0x000fe40003f46270 */
[----:B------:R-:W-:Y:S02]  /*10f10*/  FMNMX.FTZ R13, R205, R13, !PT ;  /* 0x0000000dcd0d7209 */ /* 0x000fe40007810000 */
[----:B------:R-:W-:Y:S02]  /*10f20*/  FMNMX.FTZ R4, R173, R4, !PT ;  /* 0x00000004ad047209 */ /* 0x000fe40007810000 */
[----:B------:R-:W-:Y:S02]  /*10f30*/  ISETP.GE.AND P5, PT, R10, R245, PT ;  /* 0x000000f50a00720c */ /* 0x000fe40003fa6270 */
[----:B------:R-:W-:Y:S02]  /*10f40*/  ISETP.GE.OR P2, PT, R3, R244, !P2 ;  /* 0x000000f40300720c */ /* 0x000fe40005746670 */
[----:B------:R-:W-:Y:S02]  /*10f50*/  FSEL R191, R191, -INF , !P6 ;  /* 0xff800000bfbf7808 */ /* 0x000fe40007000000 */
[----:B------:R-:W-:Y:S02]  /*10f60*/  FMNMX.FTZ R13, R192, R13, !PT ;  /* 0x0000000dc00d7209 */ /* 0x000fe40007810000 */
[----:B------:R-:W-:Y:S02]  /*10f70*/  FMNMX.FTZ R4, R172, R4, !PT ;  /* 0x00000004ac047209 */ /* 0x000fe40007810000 */
[----:B------:R-:W-:Y:S02]  /*10f80*/  ISETP.GE.OR P5, PT, R10, R244, !P5 ;  /* 0x000000f40a00720c */ /* 0x000fe40006fa6670 */
[----:B------:R-:W-:Y:S02]  /*10f90*/  FSEL R190, R190, -INF , !P2 ;  /* 0xff800000bebe7808 */ /* 0x000fe40005000000 */
[----:B------:R-:W-:Y:S02]  /*10fa0*/  FMNMX.FTZ R13, R191, R13, !PT ;  /* 0x0000000dbf0d7209 */ /* 0x000fe40007810000 */
[----:B------:R-:W-:Y:S02]  /*10fb0*/  FSEL R204, R204, -INF , !P4 ;  /* 0xff800000cccc7808 */ /* 0x000fe40006000000 */
[----:B------:R-:W-:Y:S02]  /*10fc0*/  FMNMX.FTZ R14, R190, R13, !PT ;  /* 0x0000000dbe0e7209 */ /* 0x000fe40007810000 */
[----:B------:R-:W-:Y:S02]  /*10fd0*/  FSEL R188, R188, -INF , !P5 ;  /* 0xff800000bcbc7808 */ /* 0x000fe40006800000 */
[----:B------:R-:W-:Y:S02]  /*10fe0*/  FMNMX.FTZ R4, R204, R4, !PT ;  /* 0x00000004cc047209 */ /* 0x000fe40007810000 */
[----:B------:R-:W-:Y:S02]  /*10ff0*/  FSEL R203, R203, -INF , !P3 ;  /* 0xff800000cbcb7808 */ /* 0x000fe40005800000 */
[-C--:B------:R-:W-:Y:S02]  /*11000*/  ISETP.GE.AND P2, PT, R12, R243.reuse, PT ;  /* 0x000000f30c00720c */ /* 0x080fe40003f46270 */
[----:B------:R-:W-:Y:S02]  /*11010*/  FMNMX.FTZ R13, R203, R4, !PT ;  /* 0x00000004cb0d7209 */ /* 0x000fe40007810000 */
[----:B------:R-:W-:Y:S02]  /*11020*/  FMNMX.FTZ R4, R188, R14, !PT ;  /* 0x0000000ebc047209 */ /* 0x000fe40007810000 */
[----:B------:R-:W-:Y:S02]  /*11030*/  FSEL R202, R202, -INF , !P1 ;  /* 0xff800000caca7808 */ /* 0x000fe40004800000 */
[-C--:B------:R-:W-:Y:S02]  /*11040*/  ISETP.GE.OR P2, PT, R12, R242.reuse, !P2 ;  /* 0x000000f20c00720c */ /* 0x080fe40005746670 */
[----:B------:R-:W1:Y:S01]  /*11050*/  SHFL.BFLY PT, R12, R4, 0x2, 0x1f ;  /* 0x0c401f00040c7f89 */ /* 0x000e6200000e0000 */
[----:B------:R-:W-:Y:S02]  /*11060*/  ISETP.GE.AND P1, PT, R11, R243, PT ;  /* 0x000000f30b00720c */ /* 0x000fe40003f26270 */
[----:B------:R-:W-:Y:S02]  /*11070*/  FSEL R201, R201, -INF , !P0 ;  /* 0xff800000c9c97808 */ /* 0x000fe40004000000 */
[----:B------:R-:W-:Y:S02]  /*11080*/  FMNMX.FTZ R13, R202, R13, !PT ;  /* 0x0000000dca0d7209 */ /* 0x000fe40007810000 */
[----:B------:R-:W-:Y:S02]  /*11090*/  FSEL R179, R179, -INF , !P2 ;  /* 0xff800000b3b37808 */ /* 0x000fe40005000000 */
[----:B------:R-:W-:Y:S02]  /*110a0*/  ISETP.GE.AND P0, PT, R3, R243, PT ;  /* 0x000000f30300720c */ /* 0x000fe40003f06270 */
[-C--:B------:R-:W-:Y:S02]  /*110b0*/  ISETP.GE.OR P1, PT, R11, R242.reuse, !P1 ;  /* 0x000000f20b00720c */ /* 0x080fe40004f26670 */
[----:B------:R-:W-:Y:S02]  /*110c0*/  FMNMX.FTZ R13, R201, R13, !PT ;  /* 0x0000000dc90d7209 */ /* 0x000fe40007810000 */
[-C--:B------:R-:W-:Y:S02]  /*110d0*/  ISETP.GE.OR P2, PT, R3, R242.reuse, !P0 ;  /* 0x000000f20300720c */ /* 0x080fe40004746670 */
[----:B------:R-:W-:Y:S02]  /*110e0*/  FMNMX.FTZ R13, R179, R13, !PT ;  /* 0x0000000db30d7209 */ /* 0x000fe40007810000 */
[----:B------:R-:W-:Y:S02]  /*110f0*/  ISETP.GE.AND P0, PT, R10, R243, PT ;  /* 0x000000f30a00720c */ /* 0x000fe40003f06270 */
[----:B------:R-:W-:Y:S02]  /*11100*/  FSEL R178, R178, -INF , !P1 ;  /* 0xff800000b2b27808 */ /* 0x000fe40004800000 */
[----:B------:R-:W-:Y:S02]  /*11110*/  ISETP.GE.OR P0, PT, R10, R242, !P0 ;  /* 0x000000f20a00720c */ /* 0x000fe40004706670 */
[----:B------:R-:W-:Y:S02]  /*11120*/  FMNMX.FTZ R3, R178, R13, !PT ;  /* 0x0000000db2037209 */ /* 0x000fe40007810000 */
[----:B------:R-:W-:Y:S02]  /*11130*/  FSEL R177, R177, -INF , !P2 ;  /* 0xff800000b1b17808 */ /* 0x000fe40005000000 */
[----:B------:R-:W-:Y:S02]  /*11140*/  FSEL R165, R9, -INF , !P0 ;  /* 0xff80000009a57808 */ /* 0x000fe40004000000 */
[----:B------:R-:W-:Y:S02]  /*11150*/  FMNMX.FTZ R3, R177, R3, !PT ;  /* 0x00000003b1037209 */ /* 0x000fe40007810000 */
[----:B-1----:R-:W-:Y:S02]  /*11160*/  FMNMX.FTZ R12, R4, R12, !PT ;  /* 0x0000000c040c7209 */ /* 0x002fe40007810000 */
[----:B------:R-:W-:Y:S03]  /*11170*/  FMNMX.FTZ R3, R165, R3, !PT ;  /* 0x00000003a5037209 */ /* 0x000fe60007810000 */
[----:B------:R-:W1:Y:S08]  /*11180*/  SHFL.BFLY PT, R164, R12, 0x1, 0x1f ;  /* 0x0c201f000ca47f89 */ /* 0x000e7000000e0000 */
[----:B------:R-:W2:Y:S01]  /*11190*/  SHFL.BFLY PT, R4, R3, 0x2, 0x1f ;  /* 0x0c401f0003047f89 */ /* 0x000ea200000e0000 */
[----:B-1----:R-:W-:Y:S07]  /*111a0*/  FMNMX.FTZ R164, R12, R164, !PT ;  /* 0x000000a40ca47209 */ /* 0x002fee0007810000 */
[----:B------:R-:W-:Y:S01]  /*111b0*/  LDSM.16.MT88.4 R12, [R228+0x10000] ;  /* 0x01000000e40c783b */ /* 0x000fe20000004200 */
[C---:B------:R-:W-:Y:S01]  /*111c0*/  FSETP.NEU.FTZ.AND P1, PT, R164.reuse, -INF , PT ;  /* 0xff800000a400780b */ /* 0x040fe20003f3d000 */
[----:B------:R-:W-:Y:S01]  /*111d0*/  FMUL.FTZ R189, R164, c[0x0][0x23c] ;  /* 0x00008f00a4bd7a20 */ /* 0x000fe20000410000 */
[----:B--2---:R-:W-:Y:S04]  /*111e0*/  FMNMX.FTZ R4, R3, R4, !PT ;  /* 0x0000000403047209 */ /* 0x004fe80007810000 */
[----:B------:R-:W-:Y:S01]  /*111f0*/  FSEL R189, R189, RZ, P1 ;  /* 0x000000ffbdbd7208 */ /* 0x000fe20000800000 */
[----:B------:R-:W1:Y:S04]  /*11200*/  SHFL.BFLY PT, R3, R4, 0x1, 0x1f ;  /* 0x0c201f0004037f89 */ /* 0x000e6800000e0000 */
[--C-:B------:R-:W-:Y:S02]  /*11210*/  FFMA.FTZ R186, R168, c[0x0][0x23c], -R189.reuse ;  /* 0x00008f00a8ba7a23 */ /* 0x100fe400000108bd */
[--C-:B------:R-:W-:Y:S02]  /*11220*/  FFMA.FTZ R180, R169, c[0x0][0x23c], -R189.reuse ;  /* 0x00008f00a9b47a23 */ /* 0x100fe400000108bd */
        /* <DEDUP_REMOVED lines=8> */
[----:B------:R-:W2:Y:S01]  /*112b0*/  MUFU.EX2 R180, R180 ;  /* 0x000000b400b47308 */ /* 0x000ea20000000800 */
[--C-:B------:R-:W-:Y:S02]  /*112c0*/  FFMA.FTZ R207, R207, c[0x0][0x23c], -R189.reuse ;  /* 0x00008f00cfcf7a23 */ /* 0x100fe400000108bd */
[--C-:B------:R-:W-:Y:S01]  /*112d0*/  FFMA.FTZ R206, R206, c[0x0][0x23c], -R189.reuse ;  /* 0x00008f00cece7a23 */ /* 0x100fe200000108bd */
[----:B-1----:R-:W-:Y:S01]  /*112e0*/  FMNMX.FTZ R3, R4, R3, !PT ;  /* 0x0000000304037209 */ /* 0x002fe20007810000 */
[--C-:B------:R-:W-:Y:S01]  /*112f0*/  FFMA.FTZ R205, R205, c[0x0][0x23c], -R189.reuse ;  /* 0x00008f00cdcd7a23 */ /* 0x100fe200000108bd */
[----:B------:R-:W-:Y:S01]  /*11300*/  FSEL R4, R164, RZ, P1 ;  /* 0x000000ffa4047208 */ /* 0x000fe20000800000 */
[--C-:B------:R-:W-:Y:S01]  /*11310*/  FFMA.FTZ R192, R192, c[0x0][0x23c], -R189.reuse ;  /* 0x00008f00c0c07a23 */ /* 0x100fe200000108bd */
[C---:B------:R-:W-:Y:S01]  /*11320*/  FSETP.NEU.FTZ.AND P0, PT, R3.reuse, -INF , PT ;  /* 0xff8000000300780b */ /* 0x040fe20003f1d000 */
[C---:B------:R-:W-:Y:S01]  /*11330*/  FMUL.FTZ R176, R3.reuse, c[0x0][0x23c] ;  /* 0x00008f0003b07a20 */ /* 0x040fe20000410000 */
[----:B------:R-:W-:Y:S01]  /*11340*/  MUFU.EX2 R185, R185 ;  /* 0x000000b900b97308 */ /* 0x000fe20000000800 */
[----:B------:R-:W-:Y:S01]  /*11350*/  FADD.FTZ R2, -R4, R2 ;  /* 0x0000000204027221 */ /* 0x000fe20000010100 */
[----:B------:R-:W-:Y:S01]  /*11360*/  FSEL R4, R3, RZ, P0 ;  /* 0x000000ff03047208 */ /* 0x000fe20000000000 */
[--C-:B------:R-:W-:Y:S01]  /*11370*/  FFMA.FTZ R191, R191, c[0x0][0x23c], -R189.reuse ;  /* 0x00008f00bfbf7a23 */ /* 0x100fe200000108bd */
[----:B------:R-:W-:Y:S01]  /*11380*/  FSEL R176, R176, RZ, P0 ;  /* 0x000000ffb0b07208 */ /* 0x000fe20000000000 */
[----:B------:R-:W-:Y:S01]  /*11390*/  FMUL.FTZ R2, R2, c[0x0][0x23c] ;  /* 0x00008f0002027a20 */ /* 0x000fe20000410000 */
[----:B------:R-:W-:Y:S01]  /*113a0*/  PLOP3.LUT P0, PT, PT, PT, UP2, 0x80, 0x0 ;  /* 0x000000000000781c */ /* 0x000fe20003f0f028 */
[----:B------:R-:W-:Y:S02]  /*113b0*/  FADD.FTZ R0, -R4, R0 ;  /* 0x0000000004007221 */ /* 0x000fe40000010100 */
[--C-:B------:R-:W-:Y:S01]  /*113c0*/  FFMA.FTZ R187, R170, c[0x0][0x23c], -R176.reuse ;  /* 0x00008f00aabb7a23 */ /* 0x100fe200000108b0 */
[----:B------:R-:W1:Y:S01]  /*113d0*/  MUFU.EX2 R184, R184 ;  /* 0x000000b800b87308 */ /* 0x000e620000000800 */
[--C-:B------:R-:W-:Y:S02]  /*113e0*/  FFMA.FTZ R183, R7, c[0x0][0x23c], -R176.reuse ;  /* 0x00008f0007b77a23 */ /* 0x100fe400000108b0 */
[--C-:B------:R-:W-:Y:S01]  /*113f0*/  FFMA.FTZ R182, R8, c[0x0][0x23c], -R176.reuse ;  /* 0x00008f0008b67a23 */ /* 0x100fe200000108b0 */
[----:B--2---:R-:W-:Y:S01]  /*11400*/  F2FP.BF16.PACK_AB R168, R180, R186 ;  /* 0x000000bab4a8723e */ /* 0x004fe200000010ff */
[--C-:B------:R-:W-:Y:S02]  /*11410*/  FFMA.FTZ R181, R5, c[0x0][0x23c], -R176.reuse ;  /* 0x00008f0005b57a23 */ /* 0x100fe400000108b0 */
[----:B------:R-:W-:Y:S02]  /*11420*/  FMUL.FTZ R0, R0, c[0x0][0x23c] ;  /* 0x00008f0000007a20 */ /* 0x000fe40000410000 */
[--C-:B------:R-:W-:Y:S01]  /*11430*/  FFMA.FTZ R197, R175, c[0x0][0x23c], -R176.reuse ;  /* 0x00008f00afc57a23 */ /* 0x100fe200000108b0 */
[----:B------:R-:W-:Y:S01]  /*11440*/  MUFU.EX2 R187, R187 ;  /* 0x000000bb00bb7308 */ /* 0x000fe20000000800 */
[--C-:B------:R-:W-:Y:S02]  /*11450*/  FFMA.FTZ R198, R174, c[0x0][0x23c], -R176.reuse ;  /* 0x00008f00aec67a23 */ /* 0x100fe400000108b0 */
[--C-:B------:R-:W-:Y:S02]  /*11460*/  FFMA.FTZ R200, R173, c[0x0][0x23c], -R176.reuse ;  /* 0x00008f00adc87a23 */ /* 0x100fe400000108b0 */
[--C-:B------:R-:W-:Y:S02]  /*11470*/  FFMA.FTZ R199, R172, c[0x0][0x23c], -R176.reuse ;  /* 0x00008f00acc77a23 */ /* 0x100fe400000108b0 */
[----:B------:R-:W-:Y:S01]  /*11480*/  LDSM.16.MT88.4 R172, [R226+0x14800] ;  /* 0x01480000e2ac783b */ /* 0x000fe20000004200 */
[--C-:B------:R-:W-:Y:S02]  /*11490*/  FFMA.FTZ R178, R178, c[0x0][0x23c], -R176.reuse ;  /* 0x00008f00b2b27a23 */ /* 0x100fe400000108b0 */
[----:B------:R-:W2:Y:S01]  /*114a0*/  MUFU.EX2 R183, R183 ;  /* 0x000000b700b77308 */ /* 0x000ea20000000800 */
[--C-:B------:R-:W-:Y:S02]  /*114b0*/  FFMA.FTZ R177, R177, c[0x0][0x23c], -R176.reuse ;  /* 0x00008f00b1b17a23 */ /* 0x100fe400000108b0 */
[--C-:B------:R-:W-:Y:S01]  /*114c0*/  FFMA.FTZ R204, R204, c[0x0][0x23c], -R176.reuse ;  /* 0x00008f00cccc7a23 */ /* 0x100fe200000108b0 */
[----:B-1----:R-:W-:Y:S01]  /*114d0*/  F2FP.BF16.PACK_AB R170, R184, R185 ;  /* 0x000000b9b8aa723e */ /* 0x002fe200000010ff */
[--C-:B------:R-:W-:Y:S02]  /*114e0*/  FFMA.FTZ R203, R203, c[0x0][0x23c], -R176.reuse ;  /* 0x00008f00cbcb7a23 */ /* 0x100fe400000108b0 */
[--C-:B------:R-:W-:Y:S02]  /*114f0*/  FFMA.FTZ R202, R202, c[0x0][0x23c], -R176.reuse ;  /* 0x00008f00caca7a23 */ /* 0x100fe400000108b0 */
[--C-:B------:R-:W-:Y:S01]  /*11500*/  FFMA.FTZ R201, R201, c[0x0][0x23c], -R176.reuse ;  /* 0x00008f00c9c97a23 */ /* 0x100fe200000108b0 */
[----:B------:R-:W-:Y:S01]  /*11510*/  MUFU.EX2 R182, R182 ;  /* 0x000000b600b67308 */ /* 0x000fe20000000800 */
[--C-:B------:R-:W-:Y:S02]  /*11520*/  FFMA.FTZ R190, R190, c[0x0][0x23c], -R189.reuse ;  /* 0x00008f00bebe7a23 */ /* 0x100fe400000108bd */
[----:B------:R-:W-:Y:S02]  /*11530*/  FFMA.FTZ R189, R188, c[0x0][0x23c], -R189 ;  /* 0x00008f00bcbd7a23 */ /* 0x000fe400000108bd */
[--C-:B------:R-:W-:Y:S02]  /*11540*/  FFMA.FTZ R188, R179, c[0x0][0x23c], -R176.reuse ;  /* 0x00008f00b3bc7a23 */ /* 0x100fe400000108b0 */
[----:B------:R-:W-:Y:S03]  /*11550*/  FFMA.FTZ R176, R165, c[0x0][0x23c], -R176 ;  /* 0x00008f00a5b07a23 */ /* 0x000fe600000108b0 */
[----:B------:R-:W1:Y:S01]  /*11560*/  MUFU.EX2 R181, R181 ;  /* 0x000000b500b57308 */ /* 0x000e620000000800 */
[----:B--2---:R-:W-:Y:S09]  /*11570*/  F2FP.BF16.PACK_AB R169, R183, R187 ;  /* 0x000000bbb7a9723e */ /* 0x004ff200000010ff */
[----:B------:R-:W2:Y:S10]  /*11580*/  MUFU.EX2 R2, R2 ;  /* 0x0000000200027308 */ /* 0x000eb40000000800 */
[----:B------:R-:W3:Y:S01]  /*11590*/  MUFU.EX2 R0, R0 ;  /* 0x0000000000007308 */ /* 0x000ee20000000800 */
[----:B-1----:R-:W-:Y:S09]  /*115a0*/  F2FP.BF16.PACK_AB R171, R181, R182 ;  /* 0x000000b6b5ab723e */ /* 0x002ff200000010ff */
[----:B------:R-:W-:Y:S01]  /*115b0*/  MUFU.EX2 R165, R176 ;  /* 0x000000b000a57308 */ /* 0x000fe20000000800 */
[C---:B--2---:R-:W-:Y:S02]  /*115c0*/  FMUL.FTZ R4, R2.reuse, R160 ;  /* 0x000000a002047220 */ /* 0x044fe40000410000 */
[C---:B------:R-:W-:Y:S02]  /*115d0*/  FMUL.FTZ R5, R2.reuse, R161 ;  /* 0x000000a102057220 */ /* 0x040fe40000410000 */
[C---:B------:R-:W-:Y:S02]  /*115e0*/  FMUL.FTZ R8, R2.reuse, R156 ;  /* 0x0000009c02087220 */ /* 0x040fe40000410000 */
[C---:B------:R-:W-:Y:S03]  /*115f0*/  FMUL.FTZ R9, R2.reuse, R157 ;  /* 0x0000009d02097220 */ /* 0x040fe60000410000 */
[----:B------:R-:W-:Y:S01]  /*11600*/  MUFU.EX2 R193, R193 ;  /* 0x000000c100c17308 */ /* 0x000fe20000000800 */
[----:B------:R-:W-:Y:S02]  /*11610*/  FMUL.FTZ R16, R2, R148 ;  /* 0x0000009402107220 */ /* 0x000fe40000410000 */
[C---:B---3--:R-:W-:Y:S02]  /*11620*/  FMUL.FTZ R6, R0.reuse, R162 ;  /* 0x000000a200067220 */ /* 0x048fe40000410000 */
[C---:B------:R-:W-:Y:S02]  /*11630*/  FMUL.FTZ R7, R0.reuse, R163 ;  /* 0x000000a300077220 */ /* 0x040fe40000410000 */
[----:B------:R-:W-:Y:S01]  /*11640*/  LDSM.16.MT88.4 R160, [R225+0x12800] ;  /* 0x01280000e1a0783b */ /* 0x000fe20000004200 */
[C---:B------:R-:W-:Y:S02]  /*11650*/  FMUL.FTZ R10, R0.reuse, R158 ;  /* 0x0000009e000a7220 */ /* 0x040fe40000410000 */
[----:B------:R-:W-:Y:S01]  /*11660*/  FMUL.FTZ R11, R0, R159 ;  /* 0x0000009f000b7220 */ /* 0x000fe20000410000 */
[----:B------:R-:W1:Y:S01]  /*11670*/  MUFU.EX2 R194, R194 ;  /* 0x000000c200c27308 */ /* 0x000e620000000800 */
[C---:B------:R-:W-:Y:S03]  /*11680*/  HMMA.16816.F32.BF16 R4, R168.reuse, R12, R4 ;  /* 0x0000000ca804723c */ /* 0x040fe60000041804 */
        /* <DEDUP_REMOVED lines=39> */
[----:B------:R-:W1:Y:S01]  /*11900*/  LDSM.16.MT88.4 R136, [R226+0x12000] ;  /* 0x01200000e288783b */ /* 0x000e620000004200 */
[----:B------:R-:W-:Y:S02]  /*11910*/  FMUL.FTZ R35, R0, R135 ;  /* 0x0000008700237220 */ /* 0x000fe40000410000 */
[C---:B------:R-:W-:Y:S02]  /*11920*/  FMUL.FTZ R36, R2.reuse, R36 ;  /* 0x0000002402247220 */ /* 0x040fe40000410000 */
[C---:B--2---:R-:W-:Y:S01]  /*11930*/  HMMA.16816.F32.BF16 R28, R168.reuse, R152, R28 ;  /* 0x00000098a81c723c */ /* 0x044fe2000004181c */
[----:B------:R-:W-:Y:S02]  /*11940*/  MUFU.EX2 R207, R207 ;  /* 0x000000cf00cf7308 */ /* 0x000fe40000000800 */
[----:B------:R-:W2:Y:S01]  /*11950*/  LDSM.16.MT88.4 R132, [R225+0x12000] ;  /* 0x01200000e184783b */ /* 0x000ea20000004200 */
        /* <DEDUP_REMOVED lines=21> */
[C---:B-1----:R-:W-:Y:S01]  /*11ab0*/  HMMA.16816.F32.BF16 R44, R168.reuse, R136, R44 ;  /* 0x00000088a82c723c */ /* 0x042fe2000004182c */
[----:B------:R-:W-:Y:S02]  /*11ac0*/  MUFU.EX2 R203, R203 ;  /* 0x000000cb00cb7308 */ /* 0x000fe40000000800 */
[C---:B------:R-:W-:Y:S02]  /*11ad0*/  FMUL.FTZ R50, R0.reuse, R50 ;  /* 0x0000003200327220 */ /* 0x040fe40000410000 */
[----:B------:R-:W-:Y:S02]  /*11ae0*/  FMUL.FTZ R51, R0, R51 ;  /* 0x0000003300337220 */ /* 0x000fe40000410000 */
[C---:B------:R-:W-:Y:S02]  /*11af0*/  FMUL.FTZ R52, R2.reuse, R52 ;  /* 0x0000003402347220 */ /* 0x040fe40000410000 */
[----:B------:R-:W-:Y:S02]  /*11b00*/  FMUL.FTZ R53, R2, R53 ;  /* 0x0000003502357220 */ /* 0x000fe40000410000 */
[----:B------:R-:W-:Y:S01]  /*11b10*/  MUFU.EX2 R202, R202 ;  /* 0x000000ca00ca7308 */ /* 0x000fe20000000800 */
[C---:B------:R-:W-:Y:S01]  /*11b20*/  HMMA.16816.F32.BF16 R48, R168.reuse, R138, R48 ;  /* 0x0000008aa830723c */ /* 0x040fe20000041830 */
[----:B------:R-:W1:Y:S02]  /*11b30*/  LDSM.16.MT88.4 R136, [R228+0x14000] ;  /* 0x01400000e488783b */ /* 0x000e640000004200 */
[C---:B------:R-:W-:Y:S02]  /*11b40*/  FMUL.FTZ R54, R0.reuse, R54 ;  /* 0x0000003600367220 */ /* 0x040fe40000410000 */
[----:B------:R-:W-:Y:S02]  /*11b50*/  FMUL.FTZ R55, R0, R55 ;  /* 0x0000003700377220 */ /* 0x000fe40000410000 */
[C---:B------:R-:W-:Y:S02]  /*11b60*/  FMUL.FTZ R56, R2.reuse, R56 ;  /* 0x0000003802387220 */ /* 0x040fe40000410000 */
[----:B------:R-:W-:Y:S01]  /*11b70*/  FMUL.FTZ R57, R2, R57 ;  /* 0x0000003902397220 */ /* 0x000fe20000410000 */
[----:B------:R-:W-:Y:S02]  /*11b80*/  MUFU.EX2 R201, R201 ;  /* 0x000000c900c97308 */ /* 0x000fe40000000800 */
[C---:B--2---:R-:W-:Y:S03]  /*11b90*/  HMMA.16816.F32.BF16 R52, R168.reuse, R132, R52 ;  /* 0x00000084a834723c */ /* 0x044fe60000041834 */
[C---:B------:R-:W-:Y:S02]  /*11ba0*/  FMUL.FTZ R58, R0.reuse, R58 ;  /* 0x0000003a003a7220 */ /* 0x040fe40000410000 */
[----:B------:R-:W-:Y:S02]  /*11bb0*/  FMUL.FTZ R59, R0, R59 ;  /* 0x0000003b003b7220 */ /* 0x000fe40000410000 */
[C---:B------:R-:W-:Y:S01]  /*11bc0*/  FMUL.FTZ R60, R2.reuse, R60 ;  /* 0x0000003c023c7220 */ /* 0x040fe20000410000 */
[----:B------:R-:W-:Y:S01]  /*11bd0*/  MUFU.EX2 R192, R192 ;  /* 0x000000c000c07308 */ /* 0x000fe20000000800 */
[----:B------:R-:W-:Y:S03]  /*11be0*/  FMUL.FTZ R61, R2, R61 ;  /* 0x0000003d023d7220 */ /* 0x000fe60000410000 */
[C---:B------:R-:W-:Y:S01]  /*11bf0*/  HMMA.16816.F32.BF16 R56, R168.reuse, R134, R56 ;  /* 0x00000086a838723c */ /* 0x040fe20000041838 */
[----:B------:R-:W2:Y:S02]  /*11c00*/  LDSM.16.MT88.4 R132, [R226+0x14000] ;  /* 0x01400000e284783b */ /* 0x000ea40000004200 */
        /* <DEDUP_REMOVED lines=13> */
[----:B------:R-:W2:Y:S01]  /*11ce0*/  MUFU.EX2 R189, R189 ;  /* 0x000000bd00bd7308 */ /* 0x000ea20000000800 */
        /* <DEDUP_REMOVED lines=100> */
[C---:B-1----:R-:W-:Y:S05]  /*12330*/  HMMA.16816.F32.BF16 R4, R132.reuse, R136, R4 ;  /* 0x000000888404723c */ /* 0x042fea0000041804 */
        /* <DEDUP_REMOVED lines=174> */
.L_x_2380:
        /* <DEDUP_REMOVED lines=383> */
.L_x_2386:
[----:B---34-:R-:W-:Y:S05]  /*14610*/  BSYNC B0 ;  /* 0x0000000000007941 */ /* 0x018fea0003800000 */
.L_x_2385:
        /* <DEDUP_REMOVED lines=40> */
.L_x_2388:
[----:B------:R-:W-:Y:S05]  /*148a0*/  BSYNC B0 ;  /* 0x0000000000007941 */ /* 0x000fea0003800000 */
.L_x_2387:
        /* <DEDUP_REMOVED lines=22> */
.L_x_2390:
[----:B------:R-:W-:Y:S05]  /*14a10*/  BSYNC B0 ;  /* 0x0000000000007941 */ /* 0x000fea0003800000 */
.L_x_2389:
        /* <DEDUP_REMOVED lines=22> */
.L_x_2392:
[----:B------:R-:W-:Y:S05]  /*14b80*/  BSYNC B0 ;  /* 0x0000000000007941 */ /* 0x000fea0003800000 */
.L_x_2391:
        /* <DEDUP_REMOVED lines=23> */
.L_x_2393:
        /* <DEDUP_REMOVED lines=16> */
.L_x_8943:


//--------------------- .text._ZN5flash24flash_fwd_splitkv_kernelI23Flash_fwd_kernel_traitsILi256ELi64ELi64ELi4ELb0ELb0EN7cutlass10bfloat16_tE19Flash_kernel_traitsILi256ELi64ELi64ELi4ES3_EELb0ELb1ELb0ELb0ELb0ELb0ELb0ELb1EEEvNS_16Flash_fwd_paramsE --------------------------
	.section	.text._ZN5flash24flash_fwd_splitkv_kernelI23Flash_fwd_kernel_traitsILi256ELi64ELi64ELi4ELb0ELb0EN7cutlass10bfloat16_tE19Flash_kernel_traitsILi256ELi64ELi64ELi4ES3_EELb0ELb1ELb0ELb0ELb0ELb0ELb0ELb1EEEvNS_16Flash_fwd_paramsE,"ax",@progbits
	.sectioninfo	@"SHI_REGISTERS=255"
	.align	128
        .global         _ZN5flash24flash_fwd_splitkv_kernelI23Flash_fwd_kernel_traitsILi256ELi64ELi64ELi4ELb0ELb0EN7cutlass10bfloat16_tE19Flash_kernel_traitsILi256ELi64ELi64ELi4ES3_EELb0ELb1ELb0ELb0ELb0ELb0ELb0ELb1EEEvNS_16Flash_fwd_paramsE
        .type           _ZN5flash24flash_fwd_splitkv_kernelI23Flash_fwd_kernel_traitsILi256ELi64ELi64ELi4ELb0ELb0EN7cutlass10bfloat16_tE19Flash_kernel_traitsILi256ELi64ELi64ELi4ES3_EELb0ELb1ELb0ELb0ELb0ELb0ELb0ELb1EEEvNS_16Flash_fwd_paramsE,@function
        .size           _ZN5flash24flash_fwd_splitkv_kernelI23Flash_fwd_kernel_traitsILi256ELi64ELi64ELi4ELb0ELb0EN7cutlass10bfloat16_tE19Flash_kernel_traitsILi256ELi64ELi64ELi4ES3_EELb0ELb1ELb0ELb0ELb0ELb0ELb0ELb1EEEvNS_16Flash_fwd_paramsE,(.L_x_8881 - _ZN5flash24flash_fwd_splitkv_kernelI23Flash_fwd_kernel_traitsILi256ELi64ELi64ELi4ELb0ELb0EN7cutlass10bfloat16_tE19Flash_kernel_traitsILi256ELi64ELi64ELi4ES3_EELb0ELb1ELb0ELb0ELb0ELb0ELb0ELb1EEEvNS_16Flash_fwd_paramsE)
        .other          _ZN5flash24flash_fwd_splitkv_kernelI23Flash_fwd_kernel_traitsILi256ELi64ELi64ELi4ELb0ELb0EN7cutlass10bfloat16_tE19Flash_kernel_traitsILi256ELi64ELi64ELi4ES3_EELb0ELb1ELb0ELb0ELb0ELb0ELb0ELb1EEEvNS_16Flash_fwd_paramsE,@"STO_CUDA_ENTRY STV_DEFAULT"
_ZN5flash24flash_fwd_splitkv_kernelI23Flash_fwd_kernel_traitsILi256ELi64ELi64ELi4ELb0ELb0EN7cutlass10bfloat16_tE19Flash_kernel_traitsILi256ELi64ELi64ELi4ES3_EELb0ELb1ELb0ELb0ELb0ELb0ELb0ELb1EEEvNS_16Flash_fwd_paramsE:
.text._ZN5flash24flash_fwd_splitkv_kernelI23Flash_fwd_kernel_traitsILi256ELi64ELi64ELi4ELb0ELb0EN7cutlass10bfloat16_tE19Flash_kernel_traitsILi256ELi64ELi64ELi4ES3_EELb0ELb1ELb0ELb0ELb0ELb0ELb0ELb1EEEvNS_16Flash_fwd_paramsE:
[----:B------:R-:W-:Y:S02]  /*0000*/  MOV R1, c[0x0][0x28] ;  /* 0x00000a0000017a02 */ /* 0x000fe40000000f00 */
[----:B------:R-:W1:Y:S01]  /*0010*/  S2R R236, SR_CTAID.X ;  /* 0x0000000000ec7919 */ /* 0x000e620000002500 */
[----:B------:R-:W-:Y:S01]  /*0020*/  ULDC.64 UR4, c[0x0][0x40] ;  /* 0x0000100000047ab9 */ /* 0x000fe20000000a00 */
[----:B------:R-:W-:Y:S01]  /*0030*/  BSSY B4, `(.L_x_2394) ;  /* 0x0000007000047945 */ /* 0x000fe20003800000 */
[----:B------:R-:W-:Y:S01]  /*0040*/  UIADD3 UR4, UP0, UR4, 0x160, URZ ;  /* 0x0000016004047890 */ /* 0x000fe2000ff1e03f */
[----:B------:R-:W2:Y:S01]  /*0050*/  S2R R235, SR_CTAID.Y ;  /* 0x0000000000eb7919 */ /* 0x000ea20000002600 */
[----:B------:R-:W-:Y:S02]  /*0060*/  MOV R233, 0xa0 ;  /* 0x000000a000e97802 */ /* 0x000fe40000000f00 */
[----:B------:R-:W-:Y:S01]  /*0070*/  UIADD3.X UR5, URZ, UR5, URZ, UP0, !UPT ;  /* 0x000000053f057290 */ /* 0x000fe200087fe43f */
[----:B------:R-:W3:Y:S06]  /*0080*/  S2R R234, SR_CTAID.Z ;  /* 0x0000000000ea7919 */ /* 0x000eec0000002700 */
[----:B-123--:R-:W-:Y:S05]  /*0090*/  CALL.REL.NOINC `($_ZN5flash24flash_fwd_splitkv_kernelI23Flash_fwd_kernel_traitsILi256ELi64ELi64ELi4ELb0ELb0EN7cutlass10bfloat16_tE19Flash_kernel_traitsILi256ELi64ELi64ELi4ES3_EELb0ELb1ELb0ELb0ELb0ELb0ELb0ELb1EEEvNS_16Flash_fwd_paramsE$_ZN5flash30compute_attn_1rowblock_splitkvI23Flash_fwd_kernel_traitsILi256ELi64ELi64ELi4ELb0ELb0EN7cutlass10bfloat16_tE19Flash_kernel_traitsILi256ELi64ELi64ELi4ES3_EELb0ELb1ELb0ELb0ELb0ELb0ELb0ELb1ENS_16Flash_fwd_paramsEEEvRKT8_iiiii) ;  /* 0x0000002000007944 */ /* 0x00efea0003c00000 */
[----:B------:R-:W-:Y:S05]  /*00a0*/  BSYNC B4 ;  /* 0x0000000000047941 */ /* 0x000fea0003800000 */
.L_x_2394:
[----:B------:R-:W-:Y:S05]  /*00b0*/  EXIT ;  /* 0x000000000000794d */ /* 0x000fea0003800000 */
        .type           $_ZN5flash24flash_fwd_splitkv_kernelI23Flash_fwd_kernel_traitsILi256ELi64ELi64ELi4ELb0ELb0EN7cutlass10bfloat16_tE19Flash_kernel_traitsILi256ELi64ELi64ELi4ES3_EELb0ELb1ELb0ELb0ELb0ELb0ELb0ELb1EEEvNS_16Flash_fwd_paramsE$_ZN5flash30compute_attn_1rowblock_splitkvI23Flash_fwd_kernel_traitsILi256ELi64ELi64ELi4ELb0ELb0EN7cutlass10bfloat16_tE19Flash_kernel_traitsILi256ELi64ELi64ELi4ES3_EELb0ELb1ELb0ELb0ELb0ELb0ELb0ELb1ENS_16Flash_fwd_paramsEEEvRKT8_iiiii,@function
        .size           $_ZN5flash24flash_fwd_splitkv_kernelI23Flash_fwd_kernel_traitsILi256ELi64ELi64ELi4ELb0ELb0EN7cutlass10bfloat16_tE19Flash_kernel_traitsILi256ELi64ELi64ELi4ES3_EELb0ELb1ELb0ELb0ELb0ELb0ELb0ELb1EEEvNS_16Flash_fwd_paramsE$_ZN5flash30compute_attn_1rowblock_splitkvI23Flash_fwd_kernel_traitsILi256ELi64ELi64ELi4ELb0ELb0EN7cutlass10bfloat16_tE19Flash_kernel_traitsILi256ELi64ELi64ELi4ES3_EELb0ELb1ELb0ELb0ELb0ELb0ELb0ELb1ENS_16Flash_fwd_paramsEEEvRKT8_iiiii,($__internal_18_$__cuda_sm70_shflsync_bfly_p - $_ZN5flash24flash_fwd_splitkv_kernelI23Flash_fwd_kernel_traitsILi256ELi64ELi64ELi4ELb0ELb0EN7cutlass10bfloat16_tE19Flash_kernel_traitsILi256ELi64ELi64ELi4ES3_EELb0ELb1ELb0ELb0ELb0ELb0ELb0ELb1EEEvNS_16Flash_fwd_paramsE$_ZN5flash30compute_attn_1rowblock_splitkvI23Flash_fwd_kernel_traitsILi256ELi64ELi64ELi4ELb0ELb0EN7cutlass10bfloat16_tE19Flash_kernel_traitsILi256ELi64ELi64ELi4ES3_EELb0ELb1ELb0ELb0ELb0ELb0ELb0ELb1ENS_16Flash_fwd_paramsEEEvRKT8_iiiii)
$_ZN5flash24flash_fwd_splitkv_kernelI23Flash_fwd_kernel_traitsILi256ELi64ELi64ELi4ELb0ELb0EN7cutlass10bfloat16_tE19Flash_kernel_traitsILi256ELi64ELi64ELi4ES3_EELb0ELb1ELb0ELb0ELb0ELb0ELb0ELb1EEEvNS_16Flash_fwd_paramsE$_ZN5flash30compute_attn_1rowblock_splitkvI23Flash_fwd_kernel_traitsILi256ELi64ELi64ELi4ELb0ELb0EN7cutlass10bfloat16_tE19Flash_kernel_traitsILi256ELi64ELi64ELi4ES3_EELb0ELb1ELb0ELb0ELb0ELb0ELb0ELb1ENS_16Flash_fwd_paramsEEEvRKT8_iiiii:
        /* <DEDUP_REMOVED lines=12> */
[----:B------:R-:W-:Y:S02]  /*0180*/  IMAD.MOV.U32 R15, RZ, RZ, -0x1 ;  /* 0xffffffffff0f7424 */ /* 0x000fe400078e00ff */
[----:B------:R-:W-:Y:S01]  /*0190*/  ISETP.NE.AND.EX P0, PT, R3, RZ, PT, P0 ;  /* 0x000000ff0300720c */ /* 0x000fe20003f05300 */
[----:B------:R-:W-:-:S12]  /*01a0*/  IMAD.WIDE R2, R235, 0x4, R2 ;  /* 0x00000004eb027825 */ /* 0x000fd800078e0202 */
[----:B------:R-:W-:Y:S05]  /*01b0*/  @!P0 BRA `(.L_x_2396) ;  /* 0x0000004000008947 */ /* 0x000fea0003800000 */
[----:B------:R-:W2:Y:S02]  /*01c0*/  LD.E.U8 R0, [R10.64+0x1b2] ;  /* 0x0001b2060a007980 */ /* 0x000ea4000c101100 */
[----:B--2---:R-:W-:-:S13]  /*01d0*/  ISETP.NE.AND P2, PT, R0, RZ, PT ;  /* 0x000000ff0000720c */ /* 0x004fda0003f45270 */
[----:B------:R-:W-:Y:S05]  /*01e0*/  @!P2 BRA `(.L_x_2396) ;  /* 0x000000100000a947 */ /* 0x000fea0003800000 */
[----:B------:R2:W5:Y:S02]  /*01f0*/  LD.E R15, [R2.64] ;  /* 0x00000006020f7980 */ /* 0x000564000c101900 */
.L_x_2396:
[----:B------:R-:W-:Y:S05]  /*0200*/  BSYNC B0 ;  /* 0x0000000000007941 */ /* 0x000fea0003800000 */
.L_x_2395:
[----:B------:R-:W3:Y:S04]  /*0210*/  LD.E.64 R20, [R10.64+0xf0] ;  /* 0x0000f0060a147980 */ /* 0x000ee8000c101b00 */
[----:B------:R-:W4:Y:S01]  /*0220*/  @P1 LD.E R237, [R4.64+0x4] ;  /* 0x0000040604ed1980 */ /* 0x000f22000c101900 */
[----:B------:R-:W-:Y:S01]  /*0230*/  IMAD.MOV.U32 R14, RZ, RZ, RZ ;  /* 0x000000ffff0e7224 */ /* 0x000fe200078e00ff */
[----:B---3--:R-:W-:-:S04]  /*0240*/  ISETP.NE.U32.AND P4, PT, R20, RZ, PT ;  /* 0x000000ff1400720c */ /* 0x008fc80003f85070 */
[----:B------:R-:W-:Y:S01]  /*0250*/  ISETP.NE.AND.EX P4, PT, R21, RZ, PT, P4 ;  /* 0x000000ff1500720c */ /* 0x000fe20003f85340 */
[----:B------:R-:W-:Y:S01]  /*0260*/  IMAD.WIDE R20, R235, 0x4, R20 ;  /* 0x00000004eb147825 */ /* 0x000fe200078e0214 */
[----:B----45:R-:W-:-:S06]  /*0270*/  @P1 IADD3 R237, -R238, R237, RZ ;  /* 0x000000edeeed1210 */ /* 0x030fcc0007ffe1ff */
[----:B------:R3:W5:Y:S05]  /*0280*/  @!P1 LD.E R237, [R10.64+0xb4] ;  /* 0x0000b4060aed9980 */ /* 0x00076a000c101900 */
[----:B------:R3:W5:Y:S01]  /*0290*/  @P4 LD.E R14, [R20.64] ;  /* 0x00000006140e4980 */ /* 0x000762000c101900 */
[----:B------:R-:W-:Y:S01]  /*02a0*/  BSSY B0, `(.L_x_2397) ;  /* 0x0000009000007945 */ /* 0x000fe20003800000 */
[----:B------:R-:W-:Y:S05]  /*02b0*/  @!P0 BRA `(.L_x_2398) ;  /* 0x0000006000008947 */ /* 0x000fea0003800000 */
[----:B------:R-:W4:Y:S02]  /*02c0*/  LD.E.U8 R0, [R10.64+0x1b2] ;  /* 0x0001b2060a007980 */ /* 0x000f24000c101100 */
[----:B----4-:R-:W-:-:S13]  /*02d0*/  ISETP.NE.AND P0, PT, R0, RZ, PT ;  /* 0x000000ff0000720c */ /* 0x010fda0003f05270 */
[----:B------:R-:W4:Y:S02]  /*02e0*/  @P0 LD.E R61, [R2.64+0x4] ;  /* 0x00000406023d0980 */ /* 0x000f24000c101900 */
[----:B----4-:R-:W-:-:S06]  /*02f0*/  @P0 IADD3 R61, R61, -R15, RZ ;  /* 0x8000000f3d3d0210 */ /* 0x010fcc0007ffe0ff */
[----:B------:R4:W5:Y:S01]  /*0300*/  @!P0 LD.E R61, [R2.64] ;  /* 0x00000006023d8980 */ /* 0x000962000c101900 */
[----:B------:R-:W-:Y:S05]  /*0310*/  BRA `(.L_x_2399) ;  /* 0x0000001000007947 */ /* 0x000fea0003800000 */
.L_x_2398:
[----:B------:R4:W5:Y:S02]  /*0320*/  LD.E R61, [R10.64+0xb8] ;  /* 0x0000b8060a3d7980 */ /* 0x000964000c101900 */
.L_x_2399:
[----:B------:R-:W-:Y:S05]  /*0330*/  BSYNC B0 ;  /* 0x0000000000007941 */ /* 0x000fea0003800000 */
.L_x_2397:
[----:B--2-4-:R-:W2:Y:S01]  /*0340*/  LD.E.64 R2, [R10.64+0xf8] ;  /* 0x0000f8060a027980 */ /* 0x014ea2000c101b00 */
[----:B------:R-:W-:Y:S01]  /*0350*/  BSSY B1, `(.L_x_2400) ;  /* 0x0000012000017945 */ /* 0x000fe20003800000 */
[----:B-----5:R-:W-:Y:S01]  /*0360*/  IMAD.IADD R61, R61, 0x1, -R14 ;  /* 0x000000013d3d7824 */ /* 0x020fe200078e0a0e */
[----:B--2---:R-:W-:-:S04]  /*0370*/  ISETP.NE.U32.AND P0, PT, R2, RZ, PT ;  /* 0x000000ff0200720c */ /* 0x004fc80003f05070 */
[----:B------:R-:W-:-:S13]  /*0380*/  ISETP.NE.AND.EX P0, PT, R3, RZ, PT, P0 ;  /* 0x000000ff0300720c */ /* 0x000fda0003f05300 */
[----:B------:R-:W-:Y:S05]  /*0390*/  @!P0 BRA `(.L_x_2401) ;  /* 0x0000004000008947 */ /* 0x000fea0003800000 */
[----:B------:R-:W-:-:S06]  /*03a0*/  IMAD.WIDE R52, R235, 0x4, R2 ;  /* 0x00000004eb347825 */ /* 0x000fcc00078e0202 */
[----:B------:R-:W2:Y:S02]  /*03b0*/  LD.E R52, [R52.64] ;  /* 0x0000000634347980 */ /* 0x000ea4000c101900 */
[----:B--2---:R-:W-:Y:S01]  /*03c0*/  IADD3 R52, R52, -R14, RZ ;  /* 0x8000000e34347210 */ /* 0x004fe20007ffe0ff */
[----:B------:R-:W-:Y:S05]  /*03d0*/  BRA `(.L_x_2402) ;  /* 0x0000009000007947 */ /* 0x000fea0003800000 */
.L_x_2401:
[----:B------:R-:W2:Y:S01]  /*03e0*/  LD.E.64 R2, [R10.64+0x108] ;  /* 0x000108060a027980 */ /* 0x000ea2000c101b00 */
[----:B------:R-:W-:Y:S01]  /*03f0*/  BSSY B0, `(.L_x_2403) ;  /* 0x0000006000007945 */ /* 0x000fe20003800000 */
[----:B------:R-:W-:Y:S01]  /*0400*/  IMAD.MOV.U32 R52, RZ, RZ, RZ ;  /* 0x000000ffff347224 */ /* 0x000fe200078e00ff */
[----:B--2---:R-:W-:-:S04]  /*0410*/  ISETP.NE.U32.AND P0, PT, R2, RZ, PT ;  /* 0x000000ff0200720c */ /* 0x004fc80003f05070 */
[----:B------:R-:W-:-:S13]  /*0420*/  ISETP.NE.AND.EX P0, PT, R3, RZ, PT, P0 ;  /* 0x000000ff0300720c */ /* 0x000fda0003f05300 */
[----:B------:R-:W-:Y:S05]  /*0430*/  @!P0 BRA `(.L_x_2404) ;  /* 0x0000001000008947 */ /* 0x000fea0003800000 */
[----:B------:R2:W5:Y:S02]  /*0440*/  LD.E R52, [R10.64+0xbc] ;  /* 0x0000bc060a347980 */ /* 0x000564000c101900 */
.L_x_2404:
[----:B------:R-:W-:Y:S05]  /*0450*/  BSYNC B0 ;  /* 0x0000000000007941 */ /* 0x000fea0003800000 */
.L_x_2403:
[----:B-----5:R-:W-:Y:S02]  /*0460*/  IADD3 R52, R61, R52, RZ ;  /* 0x000000343d347210 */ /* 0x020fe40007ffe0ff */
.L_x_2402:
[----:B------:R-:W-:Y:S05]  /*0470*/  BSYNC B1 ;  /* 0x0000000000017941 */ /* 0x000fea0003800000 */
.L_x_2400:
[----:B------:R-:W-:Y:S01]  /*0480*/  IMAD.SHL.U32 R54, R236, 0x40, RZ ;  /* 0x00000040ec367824 */ /* 0x000fe200078e00ff */
[----:B------:R-:W-:Y:S01]  /*0490*/  MOV R2, R233 ;  /* 0x000000e900027202 */ /* 0x000fe20000000f00 */
[----:B------:R-:W-:-:S03]  /*04a0*/  IMAD.MOV.U32 R3, RZ, RZ, 0x0 ;  /* 0x00000000ff037424 */ /* 0x000fc600078e00ff */
[----:B------:R-:W-:-:S13]  /*04b0*/  ISETP.GT.AND P0, PT, R237, R54, PT ;  /* 0x00000036ed00720c */ /* 0x000fda0003f04270 */
[----:B------:R-:W-:Y:S05]  /*04c0*/  @!P0 RET.REL.NODEC R2 `(_ZN5flash24flash_fwd_splitkv_kernelI23Flash_fwd_kernel_traitsILi256ELi64ELi64ELi4ELb0ELb0EN7cutlass10bfloat16_tE19Flash_kernel_traitsILi256ELi64ELi64ELi4ES3_EELb0ELb1ELb0ELb0ELb0ELb0ELb0ELb1EEEvNS_16Flash_fwd_paramsE) ;  /* 0xfffffb3002008950 */ /* 0x000fea0003c3ffff */
[----:B------:R-:W4:Y:S04]  /*04d0*/  LD.E R8, [R10.64+0xb8] ;  /* 0x0000b8060a087980 */ /* 0x000f28000c101900 */
[----:B-1----:R-:W5:Y:S04]  /*04e0*/  LD.E R5, [R10.64+0x184] ;  /* 0x000184060a057980 */ /* 0x002f68000c101900 */
[----:B--2---:R-:W2:Y:S01]  /*04f0*/  LD.E R0, [R10.64+0x188] ;  /* 0x000188060a007980 */ /* 0x004ea2000c101900 */
[C---:B------:R-:W-:Y:S02]  /*0500*/  IADD3 R6, R52.reuse, R54, -R237 ;  /* 0x0000003634067210 */ /* 0x040fe40007ffe8ed */
[----:B------:R-:W-:Y:S01]  /*0510*/  IADD3 R4, R52, 0x3f, RZ ;  /* 0x0000003f34047810 */ /* 0x000fe20007ffe0ff */
[----:B------:R-:W1:Y:S01]  /*0520*/  S2R R57, SR_TID.X ;  /* 0x0000000000397919 */ /* 0x000e620000002100 */
[----:B------:R-:W-:-:S02]  /*0530*/  IADD3 R2, -R237, 0x7f, R54 ;  /* 0x0000007fed027810 */ /* 0x000fc40007ffe136 */
[----:B------:R-:W-:-:S04]  /*0540*/  SHF.R.S32.HI R3, RZ, 0x1f, R4 ;  /* 0x0000001fff037819 */ /* 0x000fc80000011404 */
[----:B------:R-:W-:-:S04]  /*0550*/  LEA.HI R3, R3, R4, RZ, 0x6 ;  /* 0x0000000403037211 */ /* 0x000fc800078f30ff */
[----:B------:R-:W-:Y:S02]  /*0560*/  SHF.R.S32.HI R3, RZ, 0x6, R3 ;  /* 0x00000006ff037819 */ /* 0x000fe40000011403 */
[----:B----4-:R-:W-:Y:S01]  /*0570*/  IADD3 R8, R8, 0x3f, RZ ;  /* 0x0000003f08087810 */ /* 0x010fe20007ffe0ff */
[----:B-----5:R-:W-:-:S03]  /*0580*/  IMAD.IADD R5, R6, 0x1, -R5 ;  /* 0x0000000106057824 */ /* 0x020fc600078e0a05 */
[----:B------:R-:W-:Y:S02]  /*0590*/  SHF.R.S32.HI R7, RZ, 0x1f, R8 ;  /* 0x0000001fff077819 */ /* 0x000fe40000011408 */
[----:B--2---:R-:W-:Y:S02]  /*05a0*/  IADD3 R0, R0, R2, R52 ;  /* 0x0000000200007210 */ /* 0x004fe40007ffe034 */
[----:B------:R-:W-:Y:S02]  /*05b0*/  LEA.HI R6, R7, R8, RZ, 0x6 ;  /* 0x0000000807067211 */ /* 0x000fe400078f30ff */
[----:B------:R-:W-:Y:S02]  /*05c0*/  SHF.R.S32.HI R4, RZ, 0x1f, R5 ;  /* 0x0000001fff047819 */ /* 0x000fe40000011405 */
[----:B------:R-:W-:Y:S02]  /*05d0*/  SHF.R.S32.HI R2, RZ, 0x1f, R0 ;  /* 0x0000001fff027819 */ /* 0x000fe40000011400 */
[----:B------:R-:W-:-:S02]  /*05e0*/  SHF.R.S32.HI R6, RZ, 0x6, R6 ;  /* 0x00000006ff067819 */ /* 0x000fc40000011406 */
[----:B------:R-:W-:Y:S02]  /*05f0*/  LEA.HI R4, R4, R5, RZ, 0x6 ;  /* 0x0000000504047211 */ /* 0x000fe400078f30ff */
[----:B------:R-:W-:Y:S02]  /*0600*/  LEA.HI R2, R2, R0, RZ, 0x6 ;  /* 0x0000000002027211 */ /* 0x000fe400078f30ff */
[----:B------:R-:W-:Y:S02]  /*0610*/  IMNMX R3, R6, R3, PT ;  /* 0x0000000306037217 */ /* 0x000fe40003800200 */
[----:B------:R-:W-:Y:S02]  /*0620*/  SHF.R.S32.HI R4, RZ, 0x6, R4 ;  /* 0x00000006ff047819 */ /* 0x000fe40000011404 */
[----:B------:R-:W-:Y:S02]  /*0630*/  SHF.R.S32.HI R2, RZ, 0x6, R2 ;  /* 0x00000006ff027819 */ /* 0x000fe40000011402 */
[----:B------:R-:W-:-:S02]  /*0640*/  IMNMX R230, RZ, R4, !PT ;  /* 0x00000004ffe67217 */ /* 0x000fc40007800200 */
[----:B------:R-:W-:-:S04]  /*0650*/  IMNMX R165, R3, R2, PT ;  /* 0x0000000203a57217 */ /* 0x000fc80003800200 */
[----:B------:R-:W-:-:S13]  /*0660*/  ISETP.GE.AND P0, PT, R230, R165, PT ;  /* 0x000000a5e600720c */ /* 0x000fda0003f06270 */
[----:B------:R-:W-:Y:S05]  /*0670*/  @!P0 BRA `(.L_x_2405) ;  /* 0x0000099000008947 */ /* 0x000fea0003800000 */
[----:B-1----:R-:W-:Y:S01]  /*0680*/  ISETP.NE.AND P0, PT, R238, -0x1, PT ;  /* 0xffffffffee00780c */ /* 0x002fe20003f05270 */
[----:B------:R1:W2:Y:S04]  /*0690*/  LD.E.64 R4, [R10.64+0x88] ;  /* 0x000088060a047980 */ /* 0x0002a8000c101b00 */
[----:B------:R1:W4:Y:S04]  /*06a0*/  LD.E.64 R14, [R10.64+0x90] ;  /* 0x000090060a0e7980 */ /* 0x000328000c101b00 */
[----:B---3--:R1:W3:Y:S04]  /*06b0*/  LD.E R12, [R10.64+0x60] ;  /* 0x000060060a0c7980 */ /* 0x0082e8000c101900 */
[----:B------:R1:W3:Y:S04]  /*06c0*/  @!P0 LD.E.64 R20, [R10.64+0x80] ;  /* 0x000080060a148980 */ /* 0x0002e8000c101b00 */
[----:B------:R1:W4:Y:S04]  /*06d0*/  LD.E R7, [R10.64+0xb4] ;  /* 0x0000b4060a077980 */ /* 0x000328000c101900 */
[----:B------:R1:W5:Y:S04]  /*06e0*/  LD.E R0, [R10.64+0xc0] ;  /* 0x0000c0060a007980 */ /* 0x000368000c101900 */
[----:B------:R1:W5:Y:S04]  /*06f0*/  LD.E.64 R2, [R10.64+0x70] ;  /* 0x000070060a027980 */ /* 0x000368000c101b00 */
[----:B-1----:R-:W5:Y:S01]  /*0700*/  LD.E.64 R10, [R10.64+0xa0] ;  /* 0x0000a0060a0a7980 */ /* 0x002f62000c101b00 */
[----:B------:R-:W-:-:S04]  /*0710*/  SHF.R.S32.HI R6, RZ, 0x1f, R57 ;  /* 0x0000001fff067819 */ /* 0x000fc80000011439 */
[----:B------:R-:W-:-:S04]  /*0720*/  LEA.HI R6, R6, R57, RZ, 0x3 ;  /* 0x0000003906067211 */ /* 0x000fc800078f18ff */
[----:B------:R-:W-:Y:S02]  /*0730*/  LOP3.LUT R8, R6, 0xfffffff8, RZ, 0xc0, !PT ;  /* 0xfffffff806087812 */ /* 0x000fe400078ec0ff */
[----:B------:R-:W-:-:S03]  /*0740*/  @!P0 SHF.R.S32.HI R16, RZ, 0x1f, R235 ;  /* 0x0000001fff108819 */ /* 0x000fc600000114eb */
[----:B------:R-:W-:-:S04]  /*0750*/  IMAD.IADD R57, R57, 0x1, -R8 ;  /* 0x0000000139397824 */ /* 0x000fc800078e0a08 */
[----:B------:R-:W-:Y:S01]  /*0760*/  IMAD.SHL.U32 R8, R57, 0x8, RZ ;  /* 0x0000000839087824 */ /* 0x000fe200078e00ff */
[----:B------:R-:W-:Y:S01]  /*0770*/  SHF.R.S32.HI R6, RZ, 0x3, R6 ;  /* 0x00000003ff067819 */ /* 0x000fe20000011406 */
[----:B------:R-:W-:Y:S01]  /*0780*/  IMAD.IADD R237, R237, 0x1, -R54 ;  /* 0x00000001eded7824 */ /* 0x000fe200078e0a36 */
[----:B------:R-:W-:Y:S01]  /*0790*/  BSSY B0, `(.L_x_2406) ;  /* 0x000002c000007945 */ /* 0x000fe20003800000 */
[-C--:B--2---:R-:W-:Y:S02]  /*07a0*/  @P0 IMAD R17, R5, R238.reuse, RZ ;  /* 0x000000ee05110224 */ /* 0x084fe400078e02ff */
[----:B------:R-:W-:-:S04]  /*07b0*/  @P0 IMAD.WIDE.U32 R18, R4, R238, RZ ;  /* 0x000000ee04120225 */ /* 0x000fc800078e00ff */
[-C--:B---3--:R-:W-:Y:S02]  /*07c0*/  @!P0 IMAD R9, R21, R235.reuse, RZ ;  /* 0x000000eb15098224 */ /* 0x088fe400078e02ff */
[----:B------:R-:W-:-:S04]  /*07d0*/  @!P0 IMAD.WIDE.U32 R22, R20, R235, RZ ;  /* 0x000000eb14168225 */ /* 0x000fc800078e00ff */
        /* <DEDUP_REMOVED lines=17> */
[C---:B------:R-:W-:Y:S01]  /*08f0*/  IADD3 R18, R8.reuse, 0x40, RZ ;  /* 0x0000004008127810 */ /* 0x040fe20007ffe0ff */
[----:B------:R-:W-:Y:S01]  /*0900*/  IMAD R54, R7, R12, R54 ;  /* 0x0000000c07367224 */ /* 0x000fe200078e0236 */
[----:B------:R-:W-:Y:S02]  /*0910*/  SHF.R.S32.HI R12, RZ, 0x1f, R6 ;  /* 0x0000001fff0c7819 */ /* 0x000fe40000011406 */
[C---:B------:R-:W-:Y:S02]  /*0920*/  IADD3 R17, R8.reuse, 0x80, RZ ;  /* 0x0000008008117810 */ /* 0x040fe40007ffe0ff */
[----:B------:R-:W-:Y:S02]  /*0930*/  IADD3 R16, R8, 0xc0, RZ ;  /* 0x000000c008107810 */ /* 0x000fe40007ffe0ff */
[----:B------:R-:W-:Y:S01]  /*0940*/  IADD3 R21, R235, R20, RZ ;  /* 0x00000014eb157210 */ /* 0x000fe20007ffe0ff */
[----:B------:R-:W-:Y:S05]  /*0950*/  @P0 BRA `(.L_x_2407) ;  /* 0x000000f000000947 */ /* 0x000fea0003800000 */
[----:B------:R-:W-:Y:S01]  /*0960*/  IMAD R7, R5, R6, RZ ;  /* 0x0000000605077224 */ /* 0x000fe200078e02ff */
[-C--:B-----5:R-:W-:Y:S01]  /*0970*/  ISETP.GE.AND P4, PT, R8, R0.reuse, PT ;  /* 0x000000000800720c */ /* 0x0a0fe20003f86270 */
[----:B------:R-:W-:Y:S01]  /*0980*/  IMAD.MOV.U32 R20, RZ, RZ, R234 ;  /* 0x000000ffff147224 */ /* 0x000fe200078e00ea */
[----:B------:R-:W-:Y:S01]  /*0990*/  ISETP.GE.AND P3, PT, R18, R0, PT ;  /* 0x000000001200720c */ /* 0x000fe20003f66270 */
        /* <DEDUP_REMOVED lines=11> */
.L_x_2407:
[----:B------:R-:W-:Y:S05]  /*0a50*/  BSYNC B0 ;  /* 0x0000000000007941 */ /* 0x000fea0003800000 */
.L_x_2406:
        /* <DEDUP_REMOVED lines=22> */
.L_x_2409:
[----:B------:R-:W-:Y:S05]  /*0bc0*/  BSYNC B0 ;  /* 0x0000000000007941 */ /* 0x000fea0003800000 */
.L_x_2408:
        /* <DEDUP_REMOVED lines=22> */
.L_x_2411:
[----:B------:R-:W-:Y:S05]  /*0d30*/  BSYNC B0 ;  /* 0x0000000000007941 */ /* 0x000fea0003800000 */
.L_x_2410:
        /* <DEDUP_REMOVED lines=21> */
.L_x_2413:
[----:B------:R-:W-:Y:S05]  /*0e90*/  BSYNC B0 ;  /* 0x0000000000007941 */ /* 0x000fea0003800000 */
.L_x_2412:
[----:B------:R-:W-:-:S04]  /*0ea0*/  ISETP.NE.AND P4, PT, R57, RZ, PT ;  /* 0x000000ff3900720c */ /* 0x000fc80003f85270 */
[-C--:B------:R-:W-:Y:S02]  /*0eb0*/  ISETP.GE.OR P3, PT, R6, R237.reuse, P4 ;  /* 0x000000ed0600720c */ /* 0x080fe40002766670 */
[-C--:B------:R-:W-:Y:S02]  /*0ec0*/  ISETP.GE.OR P2, PT, R15, R237.reuse, P4 ;  /* 0x000000ed0f00720c */ /* 0x080fe40002746670 */
[-C--:B------:R-:W-:Y:S02]  /*0ed0*/  ISETP.GE.OR P1, PT, R14, R237.reuse, P4 ;  /* 0x000000ed0e00720c */ /* 0x080fe40002726670 */
[C---:B------:R-:W-:Y:S02]  /*0ee0*/  IADD3 R6, P0, R54.reuse, R6, RZ ;  /* 0x0000000636067210 */ /* 0x040fe40007f1e0ff */
[----:B------:R-:W-:Y:S02]  /*0ef0*/  ISETP.GE.OR P4, PT, R13, R237, P4 ;  /* 0x000000ed0d00720c */ /* 0x000fe40002786670 */
[----:B------:R-:W-:-:S02]  /*0f00*/  LEA.HI.X.SX32 R12, R54, R12, 0x1, P0 ;  /* 0x0000000c360c7211 */ /* 0x000fc400000f0eff */
[C---:B--2--5:R-:W-:Y:S01]  /*0f10*/  LEA R2, P0, R6.reuse, R10, 0x2 ;  /* 0x0000000a06027211 */ /* 0x064fe200078010ff */
[----:B------:R-:W-:Y:S02]  /*0f20*/  @!P3 IMAD.MOV.U32 R5, RZ, RZ, 0x7f800000 ;  /* 0x7f800000ff05b424 */ /* 0x000fe400078e00ff */
[----:B------:R-:W-:Y:S01]  /*0f30*/  @!P2 IMAD.MOV.U32 R4, RZ, RZ, 0x7f800000 ;  /* 0x7f800000ff04a424 */ /* 0x000fe200078e00ff */
[----:B------:R-:W-:Y:S01]  /*0f40*/  LEA.HI.X R3, R6, R11, R12, 0x2, P0 ;  /* 0x0000000b06037211 */ /* 0x000fe200000f140c */
[----:B------:R-:W-:-:S04]  /*0f50*/  @!P1 IMAD.MOV.U32 R0, RZ, RZ, 0x7f800000 ;  /* 0x7f800000ff009424 */ /* 0x000fc800078e00ff */
[----:B------:R2:W-:Y:S04]  /*0f60*/  @!P3 ST.E [R2.64], R5 ;  /* 0x000000050200b985 */ /* 0x0005e8000c101906 */
[----:B------:R3:W-:Y:S04]  /*0f70*/  @!P2 ST.E [R2.64+0x40], R4 ;  /* 0x000040040200a985 */ /* 0x0007e8000c101906 */
[----:B------:R4:W-:Y:S01]  /*0f80*/  @!P1 ST.E [R2.64+0x80], R0 ;  /* 0x0000800002009985 */ /* 0x0009e2000c101906 */
[----:B--2---:R-:W-:Y:S02]  /*0f90*/  IMAD.MOV.U32 R5, RZ, RZ, 0x0 ;  /* 0x00000000ff057424 */ /* 0x004fe400078e00ff */
[----:B---3--:R-:W-:-:S04]  /*0fa0*/  IMAD.MOV.U32 R4, RZ, RZ, R233 ;  /* 0x000000ffff047224 */ /* 0x008fc800078e00e9 */
[----:B----4-:R-:W-:Y:S05]  /*0fb0*/  @P4 RET.REL.NODEC R4 `(_ZN5flash24flash_fwd_splitkv_kernelI23Flash_fwd_kernel_traitsILi256ELi64ELi64ELi4ELb0ELb0EN7cutlass10bfloat16_tE19Flash_kernel_traitsILi256ELi64ELi64ELi4ES3_EELb0ELb1ELb0ELb0ELb0ELb0ELb0ELb1EEEvNS_16Flash_fwd_paramsE) ;  /* 0xfffff04004004950 */ /* 0x010fea0003c3ffff */
[----:B------:R-:W-:-:S05]  /*0fc0*/  MOV R0, 0x7f800000 ;  /* 0x7f80000000007802 */ /* 0x000fca0000000f00 */
[----:B------:R2:W-:Y:S02]  /*0fd0*/  ST.E [R2.64+0xc0], R0 ;  /* 0x0000c00002007985 */ /* 0x0005e4000c101906 */
[----:B--2---:R-:W-:Y:S02]  /*0fe0*/  MOV R2, R233 ;  /* 0x000000e900027202 */ /* 0x004fe40000000f00 */
[----:B------:R-:W-:-:S04]  /*0ff0*/  MOV R3, 0x0 ;  /* 0x0000000000037802 */ /* 0x000fc80000000f00 */
[----:B------:R-:W-:Y:S05]  /*1000*/  RET.REL.NODEC R2 `(_ZN5flash24flash_fwd_splitkv_kernelI23Flash_fwd_kernel_traitsILi256ELi64ELi64ELi4ELb0ELb0EN7cutlass10bfloat16_tE19Flash_kernel_traitsILi256ELi64ELi64ELi4ES3_EELb0ELb1ELb0ELb0ELb0ELb0ELb0ELb1EEEvNS_16Flash_fwd_paramsE) ;  /* 0xffffeff002007950 */ /* 0x000fea0003c3ffff */
.L_x_2405:
[----:B-1----:R-:W2:Y:S04]  /*1010*/  LD.E.64 R6, [R10.64+0x160] ;  /* 0x000160060a067980 */ /* 0x002ea8000c101b00 */
[----:B------:R-:W4:Y:S01]  /*1020*/  LD.E.64 R2, [R10.64+0x158] ;  /* 0x000158060a027980 */ /* 0x000f22000c101b00 */
[----:B--2---:R-:W-:-:S04]  /*1030*/  ISETP.NE.U32.AND P1, PT, R6, RZ, PT ;  /* 0x000000ff0600720c */ /* 0x004fc80003f25070 */
[----:B------:R-:W-:-:S13]  /*1040*/  ISETP.NE.AND.EX P1, PT, R7, RZ, PT, P1 ;  /* 0x000000ff0700720c */ /* 0x000fda0003f25310 */
[----:B------:R-:W2:Y:S01]  /*1050*/  @P1 LD.E.64 R8, [R10.64+0x168] ;  /* 0x000168060a081980 */ /* 0x000ea2000c101b00 */
        /* <DEDUP_REMOVED lines=8> */
[-C--:B--2---:R-:W-:Y:S02]  /*10e0*/  @P1 IMAD R4, R9, R235.reuse, RZ ;  /* 0x000000eb09041224 */ /* 0x084fe400078e02ff */
[----:B-1----:R-:W-:-:S04]  /*10f0*/  @P1 IMAD.WIDE.U32 R2, R8, R235, RZ ;  /* 0x000000eb08021225 */ /* 0x002fc800078e00ff */
[----:B------:R-:W-:Y:S01]  /*1100*/  @P1 IMAD R0, R8, R0, R4 ;  /* 0x0000000008001224 */ /* 0x000fe200078e0204 */
[----:B------:R-:W-:-:S03]  /*1110*/  @P1 LEA R241, P0, R2, R6, 0x2 ;  /* 0x0000000602f11211 */ /* 0x000fc600078010ff */
[----:B------:R-:W-:-:S05]  /*1120*/  @P1 IMAD.IADD R0, R3, 0x1, R0 ;  /* 0x0000000103001824 */ /* 0x000fca00078e0200 */
[----:B------:R-:W-:-:S04]  /*1130*/  @P1 LEA.HI.X R240, R2, R7, R0, 0x2, P0 ;  /* 0x0000000702f01211 */ /* 0x000fc800000f1400 */
[----:B------:R-:W-:-:S04]  /*1140*/  LOP3.LUT R241, R241, R240, RZ, 0x3c, !PT ;  /* 0x000000f0f1f17212 */ /* 0x000fc800078e3cff */
[----:B------:R-:W-:-:S04]  /*1150*/  LOP3.LUT R240, R241, R240, RZ, 0x3c, !PT ;  /* 0x000000f0f1f07212 */ /* 0x000fc800078e3cff */
[----:B------:R-:W-:Y:S02]  /*1160*/  LOP3.LUT R241, R241, R240, RZ, 0x3c, !PT ;  /* 0x000000f0f1f17212 */ /* 0x000fe400078e3cff */
[----:B------:R-:W-:-:S04]  /*1170*/  ISETP.NE.U32.AND P0, PT, R240, RZ, PT ;  /* 0x000000fff000720c */ /* 0x000fc80003f05070 */
[----:B------:R-:W-:-:S13]  /*1180*/  ISETP.NE.AND.EX P0, PT, R241, RZ, PT, P0 ;  /* 0x000000fff100720c */ /* 0x000fda0003f05300 */
[----:B------:R-:W-:Y:S05]  /*1190*/  @!P0 BRA `(.L_x_2415) ;  /* 0x0000054000008947 */ /* 0x000fea0003800000 */
[----:B------:R-:W2:Y:S04]  /*11a0*/  LD.E R5, [R10.64+0x170] ;  /* 0x000170060a057980 */ /* 0x000ea8000c101900 */
[----:B------:R-:W4:Y:S01]  /*11b0*/  LD.E R6, [R10.64+0x68] ;  /* 0x000068060a067980 */ /* 0x000f22000c101900 */
[----:B------:R-:W-:-:S03]  /*11c0*/  LEA R2, R165, 0xffffffc0, 0x6 ;  /* 0xffffffc0a5027811 */ /* 0x000fc600078e30ff */
[----:B---3--:R-:W2:Y:S01]  /*11d0*/  LD.E.64 R18, [R10.64+0x20] ;  /* 0x000020060a127980 */ /* 0x008ea2000c101b00 */
[----:B------:R-:W-:-:S03]  /*11e0*/  IABS R3, R2 ;  /* 0x0000000200037213 */ /* 0x000fc60000000000 */
[----:B------:R-:W2:Y:S04]  /*11f0*/  LD.E.64 R48, [R10.64+0x38] ;  /* 0x000038060a307980 */ /* 0x000ea8000c101b00 */
[----:B------:R-:W2:Y:S04]  /*1200*/  LD.E.64 R14, [R10.64+0x50] ;  /* 0x000050060a0e7980 */ /* 0x000ea8000c101b00 */
[----:B------:R1:W5:Y:S04]  /*1210*/  LD.E.64 R26, [R10.64+0x58] ;  /* 0x000058060a1a7980 */ /* 0x000368000c101b00 */
[----:B------:R1:W5:Y:S01]  /*1220*/  LD.E.64 R50, [R10.64+0x40] ;  /* 0x000040060a327980 */ /* 0x000362000c101b00 */
[----:B--2---:R-:W-:-:S04]  /*1230*/  IABS R4, R5 ;  /* 0x0000000500047213 */ /* 0x004fc80000000000 */
[----:B------:R-:W2:Y:S08]  /*1240*/  I2F.RP R8, R4 ;  /* 0x0000000400087306 */ /* 0x000eb00000209400 */
[----:B--2---:R-:W2:Y:S02]  /*1250*/  MUFU.RCP R8, R8 ;  /* 0x0000000800087308 */ /* 0x004ea40000001000 */
[----:B--2---:R-:W-:-:S06]  /*1260*/  IADD3 R8, R8, 0xffffffe, RZ ;  /* 0x0ffffffe08087810 */ /* 0x004fcc0007ffe0ff */
[----:B------:R-:W2:Y:S01]  /*1270*/  F2I.FTZ.U32.TRUNC.NTZ R9, R8 ;  /* 0x0000000800097305 */ /* 0x000ea2000021f000 */
[----:B------:R-:W-:Y:S01]  /*1280*/  IABS R0, R5 ;  /* 0x0000000500007213 */ /* 0x000fe20000000000 */
[----:B--2---:R-:W-:Y:S02]  /*1290*/  IMAD.MOV R7, RZ, RZ, -R9 ;  /* 0x000000ffff077224 */ /* 0x004fe400078e0a09 */
[----:B------:R-:W-:Y:S02]  /*12a0*/  IMAD.MOV.U32 R8, RZ, RZ, RZ ;  /* 0x000000ffff087224 */ /* 0x000fe400078e00ff */
[----:B------:R-:W-:-:S04]  /*12b0*/  IMAD R7, R7, R4, RZ ;  /* 0x0000000407077224 */ /* 0x000fc800078e02ff */
[----:B------:R-:W-:Y:S01]  /*12c0*/  IMAD.HI.U32 R7, R9, R7, R8 ;  /* 0x0000000709077227 */ /* 0x000fe200078e0008 */
[----:B------:R-:W-:-:S05]  /*12d0*/  IADD3 R0, RZ, -R0, RZ ;  /* 0x80000000ff007210 */ /* 0x000fca0007ffe0ff */
        /* <DEDUP_REMOVED lines=9> */
[----:B------:R-:W-:-:S05]  /*1370*/  @P2 IADD3 R7, R7, 0x1, RZ ;  /* 0x0000000107072810 */ /* 0x000fca0007ffe0ff */
[----:B------:R-:W-:-:S05]  /*1380*/  IMAD.MOV.U32 R8, RZ, RZ, R7 ;  /* 0x000000ffff087224 */ /* 0x000fca00078e0007 */
[----:B------:R-:W-:Y:S02]  /*1390*/  @!P0 IADD3 R8, -R8, RZ, RZ ;  /* 0x000000ff08088210 */ /* 0x000fe40007ffe1ff */
[----:B------:R-:W-:-:S05]  /*13a0*/  @!P1 LOP3.LUT R8, RZ, R5, RZ, 0x33, !PT ;  /* 0x00000005ff089212 */ /* 0x000fca00078e33ff */
[----:B-----5:R-:W-:-:S05]  /*13b0*/  IMAD.WIDE R12, R8, 0x4, R240 ;  /* 0x00000004080c7825 */ /* 0x020fca00078e02f0 */
[----:B------:R2:W3:Y:S04]  /*13c0*/  LD.E R3, [R12.64] ;  /* 0x000000060c037980 */ /* 0x0004e8000c101900 */
[----:B--2---:R-:W2:Y:S01]  /*13d0*/  LD.E.64 R12, [R10.64+0x28] ;  /* 0x000028060a0c7980 */ /* 0x004ea2000c101b00 */
[----:B----4-:R-:W-:-:S04]  /*13e0*/  IABS R7, R6 ;  /* 0x0000000600077213 */ /* 0x010fc80000000000 */
[----:B------:R-:W4:Y:S08]  /*13f0*/  I2F.RP R0, R7 ;  /* 0x0000000700007306 */ /* 0x000f300000209400 */
[----:B----4-:R-:W4:Y:S02]  /*1400*/  MUFU.RCP R0, R0 ;  /* 0x0000000000007308 */ /* 0x010f240000001000 */
[----:B----4-:R-:W-:-:S06]  /*1410*/  IADD3 R0, R0, 0xffffffe, RZ ;  /* 0x0ffffffe00007810 */ /* 0x010fcc0007ffe0ff */
[----:B------:R-:W4:Y:S01]  /*1420*/  F2I.FTZ.U32.TRUNC.NTZ R23, R0 ;  /* 0x0000000000177305 */ /* 0x000f22000021f000 */
[----:B------:R-:W-:Y:S01]  /*1430*/  IMAD.MOV.U32 R22, RZ, RZ, RZ ;  /* 0x000000ffff167224 */ /* 0x000fe200078e00ff */
[----:B------:R-:W-:Y:S01]  /*1440*/  IABS R4, R234 ;  /* 0x000000ea00047213 */ /* 0x000fe20000000000 */
[----:B----4-:R-:W-:-:S04]  /*1450*/  IMAD.MOV R0, RZ, RZ, -R23 ;  /* 0x000000ffff007224 */ /* 0x010fc800078e0a17 */
[----:B------:R-:W-:Y:S01]  /*1460*/  IMAD R16, R0, R7, RZ ;  /* 0x0000000700107224 */ /* 0x000fe200078e02ff */
[----:B------:R-:W-:-:S03]  /*1470*/  IABS R0, R6 ;  /* 0x0000000600007213 */ /* 0x000fc60000000000 */
[----:B------:R-:W-:Y:S01]  /*1480*/  IMAD.HI.U32 R16, R23, R16, R22 ;  /* 0x0000001017107227 */ /* 0x000fe200078e0016 */
[----:B------:R-:W-:-:S05]  /*1490*/  IADD3 R0, RZ, -R0, RZ ;  /* 0x80000000ff007210 */ /* 0x000fca0007ffe0ff */
[----:B------:R-:W-:-:S04]  /*14a0*/  IMAD.HI.U32 R16, R16, R4, RZ ;  /* 0x0000000410107227 */ /* 0x000fc800078e00ff */
[----:B------:R-:W-:-:S05]  /*14b0*/  IMAD R0, R16, R0, R4 ;  /* 0x0000000010007224 */ /* 0x000fca00078e0204 */
[----:B------:R-:W-:Y:S01]  /*14c0*/  ISETP.GT.U32.AND P1, PT, R7, R0, PT ;  /* 0x000000000700720c */ /* 0x000fe20003f24070 */
[----:B------:R-:W-:-:S12]  /*14d0*/  IMAD.MOV R8, RZ, RZ, -R8 ;  /* 0x000000ffff087224 */ /* 0x000fd800078e0a08 */
[----:B------:R-:W-:-:S05]  /*14e0*/  @!P1 IMAD.IADD R0, R0, 0x1, -R7 ;  /* 0x0000000100009824 */ /* 0x000fca00078e0a07 */
[----:B------:R-:W-:Y:S02]  /*14f0*/  ISETP.GE.U32.AND P2, PT, R0, R7, PT ;  /* 0x000000070000720c */ /* 0x000fe40003f46070 */
[----:B------:R-:W-:Y:S02]  /*1500*/  LOP3.LUT R7, R234, R6, RZ, 0x3c, !PT ;  /* 0x00000006ea077212 */ /* 0x000fe400078e3cff */
[----:B------:R-:W-:Y:S02]  /*1510*/  @!P1 IADD3 R16, R16, 0x1, RZ ;  /* 0x0000000110109810 */ /* 0x000fe40007ffe0ff */
[----:B------:R-:W-:Y:S01]  /*1520*/  ISETP.GE.AND P0, PT, R7, RZ, PT ;  /* 0x000000ff0700720c */ /* 0x000fe20003f06270 */
[----:B------:R-:W-:Y:S01]  /*1530*/  IMAD R5, R5, R8, R2 ;  /* 0x0000000805057224 */ /* 0x000fe200078e0202 */
[----:B------:R-:W-:-:S03]  /*1540*/  ISETP.NE.AND P1, PT, R6, RZ, PT ;  /* 0x000000ff0600720c */ /* 0x000fc60003f25270 */
[----:B------:R-:W-:Y:S02]  /*1550*/  IMAD R7, R49, R5, RZ ;  /* 0x0000000531077224 */ /* 0x000fe400078e02ff */
[----:B------:R-:W-:-:S06]  /*1560*/  @P2 IADD3 R16, R16, 0x1, RZ ;  /* 0x0000000110102810 */ /* 0x000fcc0007ffe0ff */
[----:B------:R-:W-:Y:S02]  /*1570*/  @!P0 IMAD.MOV R16, RZ, RZ, -R16 ;  /* 0x000000ffff108224 */ /* 0x000fe400078e0a10 */
[----:B------:R-:W-:-:S04]  /*1580*/  @!P1 LOP3.LUT R16, RZ, R6, RZ, 0x33, !PT ;  /* 0x00000006ff109212 */ /* 0x000fc800078e33ff */
[----:B------:R-:W-:Y:S02]  /*1590*/  SHF.R.S32.HI R8, RZ, 0x1f, R16 ;  /* 0x0000001fff087819 */ /* 0x000fe40000011410 */
[----:B---3--:R-:W-:Y:S01]  /*15a0*/  SHF.R.S32.HI R0, RZ, 0x1f, R3 ;  /* 0x0000001fff007819 */ /* 0x008fe20000011403 */
[----:B------:R-:W-:-:S04]  /*15b0*/  IMAD R4, R19, R3, RZ ;  /* 0x0000000313047224 */ /* 0x000fc800078e02ff */
[C---:B------:R-:W-:Y:S02]  /*15c0*/  IMAD R4, R18.reuse, R0, R4 ;  /* 0x0000000012047224 */ /* 0x040fe400078e0204 */
[----:B------:R-:W-:-:S05]  /*15d0*/  IMAD.WIDE.U32 R18, R18, R3, RZ ;  /* 0x0000000312127225 */ /* 0x000fca00078e00ff */
[----:B------:R-:W-:Y:S02]  /*15e0*/  IADD3 R19, R19, R4, RZ ;  /* 0x0000000413137210 */ /* 0x000fe40007ffe0ff */
[----:B------:R-:W-:-:S03]  /*15f0*/  SHF.R.S32.HI R4, RZ, 0x1f, R5 ;  /* 0x0000001fff047819 */ /* 0x000fc60000011405 */
[----:B------:R-:W-:-:S04]  /*1600*/  IMAD.WIDE.U32 R18, R5, R48, R18 ;  /* 0x0000003005127225 */ /* 0x000fc800078e0012 */
[----:B------:R-:W-:Y:S02]  /*1610*/  IMAD R7, R48, R4, R7 ;  /* 0x0000000430077224 */ /* 0x000fe400078e0207 */
[----:B--2---:R-:W-:-:S03]  /*1620*/  IMAD R6, R13, R3, RZ ;  /* 0x000000030d067224 */ /* 0x004fc600078e02ff */
[----:B------:R-:W-:Y:S01]  /*1630*/  IADD3 R19, R19, R7, RZ ;  /* 0x0000000713137210 */ /* 0x000fe20007ffe0ff */
        /* <DEDUP_REMOVED lines=10> */
.L_x_2415:
[----:B------:R-:W2:Y:S01]  /*16e0*/  LD.E R6, [R10.64+0x68] ;  /* 0x000068060a067980 */ /* 0x000ea2000c101900 */
[----:B------:R-:W-:-:S03]  /*16f0*/  ISETP.NE.AND P3, PT, R15, -0x1, PT ;  /* 0xffffffff0f00780c */ /* 0x000fc60003f65270 */
[----:B------:R-:W4:Y:S04]  /*1700*/  LD.E.64 R48, [R10.64+0x38] ;  /* 0x000038060a307980 */ /* 0x000f28000c101b00 */
[----:B---3--:R-:W3:Y:S04]  /*1710*/  LD.E.64 R50, [R10.64+0x40] ;  /* 0x000040060a327980 */ /* 0x008ee8000c101b00 */
[----:B------:R-:W3:Y:S04]  /*1720*/  LD.E.64 R18, [R10.64+0x50] ;  /* 0x000050060a127980 */ /* 0x000ee8000c101b00 */
[----:B------:R-:W3:Y:S04]  /*1730*/  @!P3 LD.E.64 R16, [R10.64+0x20] ;  /* 0x000020060a10b980 */ /* 0x000ee8000c101b00 */
[----:B------:R-:W3:Y:S04]  /*1740*/  @!P3 LD.E.64 R22, [R10.64+0x28] ;  /* 0x000028060a16b980 */ /* 0x000ee8000c101b00 */
[----:B------:R1:W5:Y:S01]  /*1750*/  LD.E.64 R26, [R10.64+0x58] ;  /* 0x000058060a1a7980 */ /* 0x000362000c101b00 */
[----:B------:R-:W-:Y:S01]  /*1760*/  IMAD.MOV.U32 R8, RZ, RZ, RZ ;  /* 0x000000ffff087224 */ /* 0x000fe200078e00ff */
[----:B------:R-:W-:-:S02]  /*1770*/  IABS R7, R234 ;  /* 0x000000ea00077213 */ /* 0x000fc40000000000 */
[----:B------:R-:W-:Y:S02]  /*1780*/  @!P3 SHF.R.S32.HI R4, RZ, 0x1f, R14 ;  /* 0x0000001fff04b819 */ /* 0x000fe4000001140e */
[----:B--2---:R-:W-:-:S04]  /*1790*/  IABS R3, R6 ;  /* 0x0000000600037213 */ /* 0x004fc80000000000 */
[----:B------:R-:W2:Y:S08]  /*17a0*/  I2F.RP R0, R3 ;  /* 0x0000000300007306 */ /* 0x000eb00000209400 */
[----:B--2---:R-:W2:Y:S02]  /*17b0*/  MUFU.RCP R0, R0 ;  /* 0x0000000000007308 */ /* 0x004ea40000001000 */
[----:B--2---:R-:W-:-:S06]  /*17c0*/  IADD3 R0, R0, 0xffffffe, RZ ;  /* 0x0ffffffe00007810 */ /* 0x004fcc0007ffe0ff */
[----:B------:R-:W2:Y:S02]  /*17d0*/  F2I.FTZ.U32.TRUNC.NTZ R9, R0 ;  /* 0x0000000000097305 */ /* 0x000ea4000021f000 */
[----:B--2---:R-:W-:-:S05]  /*17e0*/  IADD3 R0, RZ, -R9, RZ ;  /* 0x80000009ff007210 */ /* 0x004fca0007ffe0ff */
[----:B------:R-:W-:Y:S01]  /*17f0*/  IMAD R5, R0, R3, RZ ;  /* 0x0000000300057224 */ /* 0x000fe200078e02ff */
[----:B------:R-:W-:-:S03]  /*1800*/  IABS R0, R6 ;  /* 0x0000000600007213 */ /* 0x000fc60000000000 */
[----:B------:R-:W-:Y:S01]  /*1810*/  IMAD.HI.U32 R5, R9, R5, R8 ;  /* 0x0000000509057227 */ /* 0x000fe200078e0008 */
[----:B------:R-:W-:-:S05]  /*1820*/  IADD3 R0, RZ, -R0, RZ ;  /* 0x80000000ff007210 */ /* 0x000fca0007ffe0ff */
[----:B------:R-:W-:-:S04]  /*1830*/  IMAD.HI.U32 R5, R5, R7, RZ ;  /* 0x0000000705057227 */ /* 0x000fc800078e00ff */
[----:B------:R-:W-:Y:S02]  /*1840*/  IMAD R0, R5, R0, R7 ;  /* 0x0000000005007224 */ /* 0x000fe400078e0207 */
[----:B----4-:R-:W-:-:S03]  /*1850*/  @!P3 IMAD R2, R49, R14, RZ ;  /* 0x0000000e3102b224 */ /* 0x010fc600078e02ff */
[----:B------:R-:W-:Y:S01]  /*1860*/  ISETP.GT.U32.AND P0, PT, R3, R0, PT ;  /* 0x000000000300720c */ /* 0x000fe20003f04070 */
[----:B------:R-:W-:Y:S02]  /*1870*/  @!P3 IMAD R2, R4, R48, R2 ;  /* 0x000000300402b224 */ /* 0x000fe400078e0202 */
[----:B------:R-:W-:Y:S01]  /*1880*/  @!P3 IMAD.WIDE.U32 R24, R48, R14, RZ ;  /* 0x0000000e3018b225 */ /* 0x000fe200078e00ff */
[----:B-----5:R-:W-:-:S04]  /*1890*/  @!P3 SHF.R.S32.HI R4, RZ, 0x1f, R13 ;  /* 0x0000001fff04b819 */ /* 0x020fc8000001140d */
[----:B------:R-:W-:Y:S01]  /*18a0*/  @!P3 IADD3 R25, R25, R2, RZ ;  /* 0x000000021919b210 */ /* 0x000fe20007ffe0ff */
[----:B---3--:R-:W-:Y:S02]  /*18b0*/  @!P3 IMAD R2, R17, R13, RZ ;  /* 0x0000000d1102b224 */ /* 0x008fe400078e02ff */
[----:B------:R-:W-:Y:S02]  /*18c0*/  @P3 IMAD.IADD R7, R14, 0x1, R15 ;  /* 0x000000010e073824 */ /* 0x000fe400078e020f */
[----:B------:R-:W-:Y:S02]  /*18d0*/  @!P0 IMAD.IADD R0, R0, 0x1, -R3 ;  /* 0x0000000100008824 */ /* 0x000fe400078e0a03 */
[----:B------:R-:W-:Y:S02]  /*18e0*/  @!P3 IMAD R2, R16, R4, R2 ;  /* 0x000000041002b224 */ /* 0x000fe400078e0202 */
[----:B------:R-:W-:Y:S01]  /*18f0*/  @P3 IMAD R9, R49, R7, RZ ;  /* 0x0000000731093224 */ /* 0x000fe200078e02ff */
[----:B------:R-:W-:Y:S01]  /*1900*/  ISETP.GE.U32.AND P2, PT, R0, R3, PT ;  /* 0x000000030000720c */ /* 0x000fe20003f46070 */
[----:B------:R-:W-:-:S04]  /*1910*/  @P3 IMAD.WIDE.U32 R28, R48, R7, RZ ;  /* 0x00000007301c3225 */ /* 0x000fc800078e00ff */
[----:B------:R-:W-:Y:S01]  /*1920*/  @!P3 IMAD.WIDE.U32 R16, R16, R13, R24 ;  /* 0x0000000d1010b225 */ /* 0x000fe200078e0018 */
[----:B------:R-:W-:Y:S02]  /*1930*/  @P3 MOV R12, R28 ;  /* 0x0000001c000c3202 */ /* 0x000fe40000000f00 */
[----:B------:R-:W-:Y:S01]  /*1940*/  LOP3.LUT R3, R234, R6, RZ, 0x3c, !PT ;  /* 0x00000006ea037212 */ /* 0x000fe200078e3cff */
[----:B------:R-:W-:Y:S01]  /*1950*/  @P3 IMAD.IADD R9, R29, 0x1, R9 ;  /* 0x000000011d093824 */ /* 0x000fe200078e0209 */
[----:B------:R-:W-:Y:S02]  /*1960*/  @!P3 IADD3 R9, R17, R2, RZ ;  /* 0x000000021109b210 */ /* 0x000fe40007ffe0ff */
[----:B------:R-:W-:Y:S02]  /*1970*/  LEA R2, R165, 0xffffffc0, 0x6 ;  /* 0xffffffc0a5027811 */ /* 0x000fe400078e30ff */
[----:B------:R-:W-:Y:S02]  /*1980*/  @!P3 MOV R12, R16 ;  /* 0x00000010000cb202 */ /* 0x000fe40000000f00 */
[----:B------:R-:W-:-:S02]  /*1990*/  ISETP.GE.AND P1, PT, R3, RZ, PT ;  /* 0x000000ff0300720c */ /* 0x000fc40003f26270 */
[----:B------:R-:W-:Y:S01]  /*19a0*/  @!P0 IADD3 R5, R5, 0x1, RZ ;  /* 0x0000000105058810 */ /* 0x000fe20007ffe0ff */
[----:B------:R-:W-:Y:S01]  /*19b0*/  @!P3 IMAD R7, R51, R14, RZ ;  /* 0x0000000e3307b224 */ /* 0x000fe200078e02ff */
[----:B------:R-:W-:Y:S01]  /*19c0*/  @!P3 SHF.R.S32.HI R0, RZ, 0x1f, R14 ;  /* 0x0000001fff00b819 */ /* 0x000fe2000001140e */
[----:B------:R-:W-:Y:S01]  /*19d0*/  IMAD R8, R49, R2, RZ ;  /* 0x0000000231087224 */ /* 0x000fe200078e02ff */
[----:B------:R-:W-:Y:S01]  /*19e0*/  SHF.R.S32.HI R4, RZ, 0x1f, R2 ;  /* 0x0000001fff047819 */ /* 0x000fe20000011402 */
[----:B------:R-:W-:Y:S01]  /*19f0*/  IMAD.MOV.U32 R24, RZ, RZ, R12 ;  /* 0x000000ffff187224 */ /* 0x000fe200078e000c */
[----:B------:R-:W-:Y:S02]  /*1a00*/  MOV R25, R9 ;  /* 0x0000000900197202 */ /* 0x000fe40000000f00 */
[----:B------:R-:W-:Y:S02]  /*1a10*/  ISETP.NE.AND P0, PT, R6, RZ, PT ;  /* 0x000000ff0600720c */ /* 0x000fe40003f05270 */
[----:B------:R-:W-:Y:S01]  /*1a20*/  @P2 IADD3 R5, R5, 0x1, RZ ;  /* 0x0000000105052810 */ /* 0x000fe20007ffe0ff */
[----:B------:R-:W-:-:S02]  /*1a30*/  @!P3 IMAD R0, R0, R50, R7 ;  /* 0x000000320000b224 */ /* 0x000fc400078e0207 */
[----:B------:R-:W-:Y:S02]  /*1a40*/  IMAD R8, R4, R48, R8 ;  /* 0x0000003004087224 */ /* 0x000fe400078e0208 */
[----:B------:R-:W-:Y:S01]  /*1a50*/  IMAD.WIDE.U32 R24, R48, R2, R24 ;  /* 0x0000000230187225 */ /* 0x000fe200078e0018 */
[----:B------:R-:W-:-:S03]  /*1a60*/  MOV R16, R5 ;  /* 0x0000000500107202 */ /* 0x000fc60000000f00 */
[----:B------:R-:W-:Y:S01]  /*1a70*/  @!P3 IMAD.WIDE.U32 R28, R50, R14, RZ ;  /* 0x0000000e321cb225 */ /* 0x000fe200078e00ff */
[----:B------:R-:W-:-:S03]  /*1a80*/  IADD3 R25, R25, R8, RZ ;  /* 0x0000000819197210 */ /* 0x000fc60007ffe0ff */
[----:B------:R-:W-:Y:S01]  /*1a90*/  @!P3 IMAD.IADD R9, R29, 0x1, R0 ;  /* 0x000000011d09b824 */ /* 0x000fe200078e0200 */
[----:B------:R-:W-:Y:S01]  /*1aa0*/  @!P3 SHF.R.S32.HI R0, RZ, 0x1f, R13 ;  /* 0x0000001fff00b819 */ /* 0x000fe2000001140d */
[----:B------:R-:W-:Y:S01]  /*1ab0*/  @!P3 IMAD R5, R23, R13, RZ ;  /* 0x0000000d1705b224 */ /* 0x000fe200078e02ff */
[----:B------:R-:W-:Y:S01]  /*1ac0*/  @!P3 MOV R8, R28 ;  /* 0x0000001c0008b202 */ /* 0x000fe20000000f00 */
[----:B------:R-:W-:Y:S01]  /*1ad0*/  @!P1 IMAD.MOV R16, RZ, RZ, -R16 ;  /* 0x000000ffff109224 */ /* 0x000fe200078e0a10 */
[----:B------:R-:W-:Y:S01]  /*1ae0*/  @!P0 LOP3.LUT R16, RZ, R6, RZ, 0x33, !PT ;  /* 0x00000006ff108212 */ /* 0x000fe200078e33ff */
[----:B------:R-:W-:Y:S01]  /*1af0*/  @!P3 IMAD R0, R22, R0, R5 ;  /* 0x000000001600b224 */ /* 0x000fe200078e0205 */
[----:B------:R-:W-:Y:S01]  /*1b00*/  @P3 IADD3 R14, R14, R15, RZ ;  /* 0x0000000f0e0e3210 */ /* 0x000fe20007ffe0ff */
[----:B------:R-:W-:Y:S01]  /*1b10*/  @!P3 IMAD.WIDE.U32 R22, R22, R13, R8 ;  /* 0x0000000d1616b225 */ /* 0x000fe200078e0008 */
[----:B------:R-:W-:-:S03]  /*1b20*/  SHF.R.S32.HI R8, RZ, 0x1f, R16 ;  /* 0x0000001fff087819 */ /* 0x000fc60000011410 */
[----:B------:R-:W-:Y:S02]  /*1b30*/  IMAD R5, R19, R16, RZ ;  /* 0x0000001013057224 */ /* 0x000fe400078e02ff */
[-C--:B------:R-:W-:Y:S02]  /*1b40*/  @P3 IMAD R3, R51, R14.reuse, RZ ;  /* 0x0000000e33033224 */ /* 0x080fe400078e02ff */
[----:B------:R-:W-:-:S04]  /*1b50*/  @P3 IMAD.WIDE.U32 R14, R50, R14, RZ ;  /* 0x0000000e320e3225 */ /* 0x000fc800078e00ff */
[----:B------:R-:W-:Y:S01]  /*1b60*/  IMAD.WIDE.U32 R24, R18, R16, R24 ;  /* 0x0000001012187225 */ /* 0x000fe200078e0018 */
[----:B------:R-:W-:-:S03]  /*1b70*/  @P3 IADD3 R13, R15, R3, RZ ;  /* 0x000000030f0d3210 */ /* 0x000fc60007ffe0ff */
[----:B------:R-:W-:Y:S01]  /*1b80*/  IMAD R5, R18, R8, R5 ;  /* 0x0000000812057224 */ /* 0x000fe200078e0205 */
[----:B------:R-:W-:Y:S01]  /*1b90*/  @!P3 IADD3 R13, R23, R0, RZ ;  /* 0x00000000170db210 */ /* 0x000fe20007ffe0ff */
[----:B------:R-:W-:Y:S01]  /*1ba0*/  @P3 IMAD.MOV.U32 R15, RZ, RZ, R14 ;  /* 0x000000ffff0f3224 */ /* 0x000fe200078e000e */
[----:B------:R-:W-:Y:S01]  /*1bb0*/  @!P3 MOV R15, R22 ;  /* 0x00000016000fb202 */ /* 0x000fe20000000f00 */
[----:B------:R-:W-:Y:S01]  /*1bc0*/  IMAD.MOV.U32 R3, RZ, RZ, R24 ;  /* 0x000000ffff037224 */ /* 0x000fe200078e0018 */
[----:B------:R-:W-:Y:S02]  /*1bd0*/  IADD3 R0, R25, R5, RZ ;  /* 0x0000000519007210 */ /* 0x000fe40007ffe0ff */
[----:B------:R-:W-:Y:S02]  /*1be0*/  MOV R5, R2 ;  /* 0x0000000200057202 */ /* 0x000fe40000000f00 */
.L_x_2416:
[----:B-1----:R-:W-:Y:S05]  /*1bf0*/  BSYNC B0 ;  /* 0x0000000000007941 */ /* 0x002fea0003800000 */
.L_x_2414:
[----:B------:R-:W-:Y:S01]  /*1c00*/  ISETP.NE.AND P0, PT, R238, -0x1, PT ;  /* 0xffffffffee00780c */ /* 0x000fe20003f05270 */
[----:B------:R-:W2:Y:S04]  /*1c10*/  LD.E.64 R22, [R10.64+0x30] ;  /* 0x000030060a167980 */ /* 0x000ea8000c101b00 */
[----:B------:R-:W3:Y:S04]  /*1c20*/  LD.E R63, [R10.64+0xc0] ;  /* 0x0000c0060a3f7980 */ /* 0x000ee8000c101900 */
[----:B------:R-:W4:Y:S04]  /*1c30*/  LD.E.64 R24, [R10.64+0x48] ;  /* 0x000048060a187980 */ /* 0x000f28000c101b00 */
[----:B------:R-:W3:Y:S04]  /*1c40*/  @!P0 LD.E.64 R28, [R10.64+0x18] ;  /* 0x000018060a1c8980 */ /* 0x000ee8000c101b00 */
[----:B------:R-:W4:Y:S04]  /*1c50*/  LD.E.64 R6, [R10.64+0x10] ;  /* 0x000010060a067980 */ /* 0x000f28000c101b00 */
[----:B------:R-:W4:Y:S04]  /*1c60*/  LD.E.64 R168, [R10.64+0x8] ;  /* 0x000008060aa87980 */ /* 0x000f28000c101b00 */
[----:B------:R1:W5:Y:S04]  /*1c70*/  @P4 LD.E R20, [R20.64] ;  /* 0x0000000614144980 */ /* 0x000368000c101900 */
[----:B------:R1:W5:Y:S01]  /*1c80*/  LD.E.64 R176, [R10.64] ;  /* 0x000000060ab07980 */ /* 0x000362000c101b00 */
[----:B------:R-:W-:-:S04]  /*1c90*/  SHF.R.S32.HI R53, RZ, 0x1f, R57 ;  /* 0x0000001fff357819 */ /* 0x000fc80000011439 */
[CC--:B------:R-:W-:Y:S02]  /*1ca0*/  LEA.HI R55, R53.reuse, R57.reuse, RZ, 0x3 ;  /* 0x0000003935377211 */ /* 0x0c0fe400078f18ff */
[----:B------:R-:W-:Y:S02]  /*1cb0*/  LEA.HI R56, R53, R57, RZ, 0x4 ;  /* 0x0000003935387211 */ /* 0x000fe400078f20ff */
[----:B------:R-:W-:Y:S02]  /*1cc0*/  SHF.R.S32.HI R166, RZ, 0x3, R55 ;  /* 0x00000003ffa67819 */ /* 0x000fe40000011437 */
[----:B------:R-:W-:Y:S02]  /*1cd0*/  LOP3.LUT R55, R55, 0xfffffff8, RZ, 0xc0, !PT ;  /* 0xfffffff837377812 */ /* 0x000fe400078ec0ff */
[----:B------:R-:W-:Y:S01]  /*1ce0*/  LOP3.LUT R12, R56, 0xfffffff0, RZ, 0xc0, !PT ;  /* 0xfffffff0380c7812 */ /* 0x000fe200078ec0ff */
[----:B------:R-:W-:Y:S02]  /*1cf0*/  IMAD.SHL.U32 R158, R166, 0x40, RZ ;  /* 0x00000040a69e7824 */ /* 0x000fe400078e00ff */
[----:B------:R-:W-:-:S02]  /*1d00*/  IMAD.IADD R55, R57, 0x1, -R55 ;  /* 0x0000000139377824 */ /* 0x000fc400078e0a37 */
[----:B------:R-:W-:Y:S01]  /*1d10*/  IMAD.IADD R12, R57, 0x1, -R12 ;  /* 0x00000001390c7824 */ /* 0x000fe200078e0a0c */
[----:B------:R-:W-:Y:S01]  /*1d20*/  LOP3.LUT R158, R158, 0x1c0, RZ, 0xc0, !PT ;  /* 0x000001c09e9e7812 */ /* 0x000fe200078ec0ff */
[----:B------:R-:W-:-:S03]  /*1d30*/  IMAD.SHL.U32 R18, R55, 0x8, RZ ;  /* 0x0000000837127824 */ /* 0x000fc600078e00ff */
[----:B------:R-:W-:Y:S02]  /*1d40*/  SHF.R.S32.HI R17, RZ, 0x1f, R12 ;  /* 0x0000001fff117819 */ /* 0x000fe4000001140c */
[----:B------:R-:W-:Y:S02]  /*1d50*/  LOP3.LUT R9, R158, 0x38, R18, 0xf8, !PT ;  /* 0x000000389e097812 */ /* 0x000fe400078ef812 */
[----:B------:R-:W-:Y:S02]  /*1d60*/  SHF.R.U32.HI R158, RZ, 0x3, R158 ;  /* 0x00000003ff9e7819 */ /* 0x000fe4000001169e */
[----:B------:R-:W-:Y:S02]  /*1d70*/  SHF.R.S32.HI R14, RZ, 0x4, R56 ;  /* 0x00000004ff0e7819 */ /* 0x000fe40000011438 */
[----:B------:R-:W-:Y:S02]  /*1d80*/  LOP3.LUT R158, R9, R158, RZ, 0x3c, !PT ;  /* 0x0000009e099e7212 */ /* 0x000fe400078e3cff */
[----:B------:R-:W-:-:S02]  /*1d90*/  LEA.HI R17, R17, R12, RZ, 0x3 ;  /* 0x0000000c11117211 */ /* 0x000fc400078f18ff */
[----:B------:R-:W-:Y:S02]  /*1da0*/  LEA.HI R9, R53, R57, RZ, 0x6 ;  /* 0x0000003935097211 */ /* 0x000fe400078f30ff */
[----:B------:R-:W-:Y:S02]  /*1db0*/  LEA.HI R56, R56, R14, RZ, 0x1 ;  /* 0x0000000e38387211 */ /* 0x000fe400078f08ff */
[----:B------:R-:W-:Y:S02]  /*1dc0*/  IADD3 R30, P1, R18, R15, RZ ;  /* 0x0000000f121e7210 */ /* 0x000fe40007f3e0ff */
[----:B------:R-:W-:Y:S01]  /*1dd0*/  LOP3.LUT R15, R17, 0xfffffff8, RZ, 0xc0, !PT ;  /* 0xfffffff8110f7812 */ /* 0x000fe200078ec0ff */
[----:B------:R-:W-:Y:S01]  /*1de0*/  IMAD.SHL.U32 R9, R9, 0x8, RZ ;  /* 0x0000000809097824 */ /* 0x000fe200078e00ff */
[----:B------:R-:W-:Y:S02]  /*1df0*/  SHF.R.S32.HI R19, RZ, 0x1f, R18 ;  /* 0x0000001fff137819 */ /* 0x000fe40000011412 */
[----:B------:R-:W-:Y:S01]  /*1e00*/  LOP3.LUT R56, R56, 0xfffffffe, RZ, 0xc0, !PT ;  /* 0xfffffffe38387812 */ /* 0x000fe200078ec0ff */
[----:B------:R-:W-:Y:S01]  /*1e10*/  IMAD.IADD R15, R12, 0x1, -R15 ;  /* 0x000000010c0f7824 */ /* 0x000fe200078e0a0f */
[----:B------:R-:W-:Y:S01]  /*1e20*/  LOP3.LUT R158, R158, 0xfffffe00, R9, 0xf8, !PT ;  /* 0xfffffe009e9e7812 */ /* 0x000fe200078ef809 */
[----:B------:R-:W-:-:S02]  /*1e30*/  IMAD.X R31, R19, 0x1, R13, P1 ;  /* 0x00000001131f7824 */ /* 0x000fc400008e060d */
[----:B------:R-:W-:Y:S02]  /*1e40*/  IMAD.IADD R56, R14, 0x1, -R56 ;  /* 0x000000010e387824 */ /* 0x000fe400078e0a38 */
[----:B------:R-:W-:Y:S02]  /*1e50*/  IMAD.SHL.U32 R14, R15, 0x40, RZ ;  /* 0x000000400f0e7824 */ /* 0x000fe400078e00ff */
[-C--:B------:R-:W-:Y:S01]  /*1e60*/  IMAD R4, R4, R50.reuse, RZ ;  /* 0x0000003204047224 */ /* 0x080fe200078e02ff */
[----:B------:R-:W-:Y:S02]  /*1e70*/  SHF.R.S32.HI R60, RZ, 0x1f, R235 ;  /* 0x0000001fff3c7819 */ /* 0x000fe400000114eb */
[----:B------:R-:W-:Y:S01]  /*1e80*/  LOP3.LUT R14, R14, 0x1c0, RZ, 0xc0, !PT ;  /* 0x000001c00e0e7812 */ /* 0x000fe200078ec0ff */
[C---:B------:R-:W-:Y:S02]  /*1e90*/  IMAD R4, R5.reuse, R51, R4 ;  /* 0x0000003305047224 */ /* 0x040fe400078e0204 */
[----:B------:R-:W-:-:S04]  /*1ea0*/  IMAD.WIDE.U32 R32, R5, R50, R30 ;  /* 0x0000003205207225 */ /* 0x000fc800078e001e */
[----:B------:R-:W-:Y:S01]  /*1eb0*/  IMAD.SHL.U32 R41, R17, 0x40, RZ ;  /* 0x0000004011297824 */ /* 0x000fe200078e00ff */
[----:B------:R-:W-:Y:S01]  /*1ec0*/  SHF.R.S32.HI R167, RZ, 0x1f, R166 ;  /* 0x0000001fffa77819 */ /* 0x000fe200000114a6 */
[----:B------:R-:W-:Y:S01]  /*1ed0*/  IMAD R188, R51, R166, RZ ;  /* 0x000000a633bc7224 */ /* 0x000fe200078e02ff */
[----:B------:R-:W-:Y:S02]  /*1ee0*/  SHF.R.S32.HI R90, RZ, 0x1f, R61 ;  /* 0x0000001fff5a7819 */ /* 0x000fe4000001143d */
[----:B------:R-:W-:Y:S01]  /*1ef0*/  LOP3.LUT P3, RZ, R15, 0x4, RZ, 0xc0, !PT ;  /* 0x000000040fff7812 */ /* 0x000fe2000786c0ff */
[----:B------:R-:W-:Y:S01]  /*1f00*/  IMAD R188, R167, R50, R188 ;  /* 0x00000032a7bc7224 */ /* 0x000fe200078e02bc */
[----:B------:R-:W-:Y:S02]  /*1f10*/  LOP3.LUT P2, RZ, R15, 0x2, RZ, 0xc0, !PT ;  /* 0x000000020fff7812 */ /* 0x000fe4000784c0ff */
[----:B------:R-:W-:-:S04]  /*1f20*/  LEA.HI R90, R90, R61, RZ, 0x6 ;  /* 0x0000003d5a5a7211 */ /* 0x000fc800078f30ff */
[----:B------:R-:W-:-:S04]  /*1f30*/  SHF.R.S32.HI R90, RZ, 0x6, R90 ;  /* 0x00000006ff5a7819 */ /* 0x000fc8000001145a */
[----:B------:R-:W-:Y:S01]  /*1f40*/  IMNMX R90, R230, R90, !PT ;  /* 0x0000005ae65a7217 */ /* 0x000fe20007800200 */
[----:B------:R-:W-:Y:S01]  /*1f50*/  IMAD R162, R49, R166, RZ ;  /* 0x000000a631a27224 */ /* 0x000fe200078e02ff */
[----:B------:R-:W-:-:S03]  /*1f60*/  LEA.HI R53, R53, R57, RZ, 0x5 ;  /* 0x0000003935357211 */ /* 0x000fc600078f28ff */
[----:B------:R-:W-:Y:S01]  /*1f70*/  IMAD R162, R167, R48, R162 ;  /* 0x00000030a7a27224 */ /* 0x000fe200078e02a2 */
[----:B------:R-:W-:Y:S01]  /*1f80*/  LOP3.LUT R58, R53, 0xffffffe0, RZ, 0xc0, !PT ;  /* 0xffffffe0353a7812 */ /* 0x000fe200078ec0ff */
[----:B------:R-:W-:Y:S02]  /*1f90*/  IMAD.MOV.U32 R40, RZ, RZ, 0x10 ;  /* 0x00000010ff287424 */ /* 0x000fe400078e00ff */
[----:B------:R-:W-:Y:S01]  /*1fa0*/  IMAD.MOV.U32 R39, RZ, RZ, 0x20 ;  /* 0x00000020ff277424 */ /* 0x000fe200078e00ff */
[C---:B------:R-:W-:Y:S01]  /*1fb0*/  SHF.L.U64.HI R229, R48.reuse, 0x4, R49 ;  /* 0x0000000430e57819 */ /* 0x040fe20000010231 */
[----:B------:R-:W-:Y:S01]  /*1fc0*/  IMAD.SHL.U32 R228, R48, 0x10, RZ ;  /* 0x0000001030e47824 */ /* 0x000fe200078e00ff */
[C---:B------:R-:W-:Y:S01]  /*1fd0*/  SHF.L.U64.HI R227, R50.reuse, 0x4, R51 ;  /* 0x0000000432e37819 */ /* 0x040fe20000010233 */
[----:B------:R-:W-:Y:S01]  /*1fe0*/  IMAD.SHL.U32 R226, R50, 0x10, RZ ;  /* 0x0000001032e27824 */ /* 0x000fe200078e00ff */
[----:B------:R-:W-:Y:S01]  /*1ff0*/  SHF.R.S32.HI R53, RZ, 0x5, R53 ;  /* 0x00000005ff357819 */ /* 0x000fe20000011435 */
[----:B------:R-:W-:Y:S01]  /*2000*/  IMAD.IADD R58, R57, 0x1, -R58 ;  /* 0x00000001393a7824 */ /* 0x000fe200078e0a3a */
[----:B------:R-:W-:Y:S01]  /*2010*/  SEL R40, R40, 0xfffffff0, !P2 ;  /* 0xfffffff028287807 */ /* 0x000fe20005000000 */
[----:B------:R-:W-:Y:S01]  /*2020*/  IMAD.SHL.U32 R62, R55, 0x4, RZ ;  /* 0x00000004373e7824 */ /* 0x000fe200078e00ff */
[----:B------:R-:W-:Y:S01]  /*2030*/  SEL R39, R39, 0xffffffe0, !P3 ;  /* 0xffffffe027277807 */ /* 0x000fe20005800000 */
[----:B--2---:R-:W-:-:S04]  /*2040*/  @P0 IMAD.WIDE.U32 R12, R22, R238, RZ ;  /* 0x000000ee160c0225 */ /* 0x004fc800078e00ff */
[----:B------:R-:W-:-:S04]  /*2050*/  @P0 IMAD R9, R23, R238, RZ ;  /* 0x000000ee17090224 */ /* 0x000fc800078e02ff */
[----:B------:R-:W-:Y:S02]  /*2060*/  @P0 IMAD.IADD R9, R13, 0x1, R9 ;  /* 0x000000010d090824 */ /* 0x000fe400078e0209 */
[----:B------:R-:W-:Y:S02]  /*2070*/  IMAD.SHL.U32 R13, R56, 0x8, RZ ;  /* 0x00000008380d7824 */ /* 0x000fe400078e00ff */
[-C--:B---3--:R-:W-:Y:S02]  /*2080*/  @!P0 IMAD R5, R29, R235.reuse, RZ ;  /* 0x000000eb1d058224 */ /* 0x088fe400078e02ff */
[----:B------:R-:W-:Y:S01]  /*2090*/  @!P0 IMAD.WIDE.U32 R30, R28, R235, RZ ;  /* 0x000000eb1c1e8225 */ /* 0x000fe200078e00ff */
[----:B------:R-:W-:Y:S02]  /*20a0*/  LOP3.LUT R13, R14, 0x8, R13, 0xf8, !PT ;  /* 0x000000080e0d7812 */ /* 0x000fe400078ef80d */
[----:B------:R-:W-:Y:S01]  /*20b0*/  SHF.R.U32.HI R14, RZ, 0x3, R14 ;  /* 0x00000003ff0e7819 */ /* 0x000fe2000001160e */
[----:B------:R-:W-:-:S02]  /*20c0*/  @!P0 IMAD R5, R28, R60, R5 ;  /* 0x0000003c1c058224 */ /* 0x000fc400078e0205 */
[----:B------:R-:W-:Y:S01]  /*20d0*/  @!P0 IMAD.MOV.U32 R12, RZ, RZ, R30 ;  /* 0x000000ffff0c8224 */ /* 0x000fe200078e001e */
[----:B------:R-:W-:Y:S01]  /*20e0*/  LOP3.LUT R13, R13, R14, RZ, 0x3c, !PT ;  /* 0x0000000e0d0d7212 */ /* 0x000fe200078e3cff */
[----:B------:R-:W-:Y:S02]  /*20f0*/  @!P0 IMAD.IADD R9, R31, 0x1, R5 ;  /* 0x000000011f098824 */ /* 0x000fe400078e0205 */
[----:B------:R-:W-:Y:S01]  /*2100*/  IMAD R5, R27, R16, RZ ;  /* 0x000000101b057224 */ /* 0x000fe200078e02ff */
[----:B------:R-:W-:Y:S01]  /*2110*/  LOP3.LUT R41, R13, 0xfffffe00, R41, 0xf8, !PT ;  /* 0xfffffe000d297812 */ /* 0x000fe200078ef829 */
[----:B------:R-:W-:Y:S01]  /*2120*/  IMAD.IADD R29, R33, 0x1, R4 ;  /* 0x00000001211d7824 */ /* 0x000fe200078e0204 */
[C---:B------:R-:W-:Y:S01]  /*2130*/  IADD3 R30, P1, R18.reuse, R12, RZ ;  /* 0x0000000c121e7210 */ /* 0x040fe20007f3e0ff */
[----:B------:R-:W-:Y:S01]  /*2140*/  IMAD.MOV.U32 R28, RZ, RZ, R32 ;  /* 0x000000ffff1c7224 */ /* 0x000fe200078e0020 */
[----:B------:R-:W-:Y:S01]  /*2150*/  IADD3 R13, R18, 0x40, RZ ;  /* 0x00000040120d7810 */ /* 0x000fe20007ffe0ff */
[----:B------:R-:W-:-:S02]  /*2160*/  IMAD R5, R8, R26, R5 ;  /* 0x0000001a08057224 */ /* 0x000fc400078e0205 */
[----:B------:R-:W-:Y:S02]  /*2170*/  @P0 IMAD.MOV.U32 R174, RZ, RZ, R22 ;  /* 0x000000ffffae0224 */ /* 0x000fe400078e0016 */
[----:B------:R-:W-:Y:S01]  /*2180*/  @P0 IMAD.MOV.U32 R175, RZ, RZ, R23 ;  /* 0x000000ffffaf0224 */ /* 0x000fe200078e0017 */
[----:B------:R-:W-:Y:S01]  /*2190*/  SHF.R.S32.HI R4, RZ, 0x1f, R234 ;  /* 0x0000001fff047819 */ /* 0x000fe200000114ea */
[----:B------:R-:W-:-:S04]  /*21a0*/  IMAD.WIDE.U32 R26, R16, R26, R28 ;  /* 0x0000001a101a7225 */ /* 0x000fc800078e001c */
[----:B------:R-:W-:Y:S02]  /*21b0*/  @!P0 IMAD.MOV.U32 R174, RZ, RZ, R22 ;  /* 0x000000ffffae8224 */ /* 0x000fe400078e0016 */
[----:B------:R-:W-:Y:S01]  /*21c0*/  @!P0 IMAD.MOV.U32 R175, RZ, RZ, R23 ;  /* 0x000000ffffaf8224 */ /* 0x000fe200078e0017 */
[-C--:B------:R-:W-:Y:S01]  /*21d0*/  ISETP.GE.AND P0, PT, R13, R63.reuse, PT ;  /* 0x0000003f0d00720c */ /* 0x080fe20003f06270 */
[----:B----4-:R-:W-:Y:S02]  /*21e0*/  IMAD R12, R25, R234, RZ ;  /* 0x000000ea190c7224 */ /* 0x010fe400078e02ff */
[----:B------:R-:W-:Y:S02]  /*21f0*/  IMAD.X R31, R19, 0x1, R9, P1 ;  /* 0x00000001131f7824 */ /* 0x000fe400008e0609 */
[----:B------:R-:W-:Y:S01]  /*2200*/  IMAD.IADD R25, R27, 0x1, R5 ;  /* 0x000000011b197824 */ /* 0x000fe200078e0205 */
[----:B------:R-:W-:Y:S01]  /*2210*/  SEL R5, RZ, 0xffffffff, P0 ;  /* 0xffffffffff057807 */ /* 0x000fe20000000000 */
[----:B------:R-:W-:Y:S01]  /*2220*/  IMAD R4, R24, R4, R12 ;  /* 0x0000000418047224 */ /* 0x000fe200078e020c */
[----:B------:R-:W-:Y:S01]  /*2230*/  ISETP.GE.AND P1, PT, R18, R63, PT ;  /* 0x0000003f1200720c */ /* 0x000fe20003f26270 */
[----:B------:R-:W-:Y:S01]  /*2240*/  IMAD.WIDE.U32 R30, R234, R24, R30 ;  /* 0x00000018ea1e7225 */ /* 0x000fe200078e001e */
[----:B------:R-:W-:-:S03]  /*2250*/  IADD3 R12, R18, 0x80, RZ ;  /* 0x00000080120c7810 */ /* 0x000fc60007ffe0ff */
[----:B------:R-:W-:Y:S02]  /*2260*/  IMAD.MOV.U32 R24, RZ, RZ, R26 ;  /* 0x000000ffff187224 */ /* 0x000fe400078e001a */
[----:B------:R-:W-:Y:S01]  /*2270*/  IMAD.IADD R171, R31, 0x1, R4 ;  /* 0x000000011fab7824 */ /* 0x000fe200078e0204 */
[----:B------:R-:W-:Y:S01]  /*2280*/  SEL R4, RZ, 0x1, P1 ;  /* 0x00000001ff047807 */ /* 0x000fe20000800000 */
[----:B------:R-:W-:Y:S01]  /*2290*/  IMAD.SHL.U32 R5, R5, 0x2, RZ ;  /* 0x0000000205057824 */ /* 0x000fe200078e00ff */
[----:B------:R-:W-:Y:S01]  /*22a0*/  ISETP.GE.AND P0, PT, R12, R63, PT ;  /* 0x0000003f0c00720c */ /* 0x000fe20003f06270 */
[----:B------:R-:W-:Y:S01]  /*22b0*/  IMAD.WIDE.U32 R14, R166, R50, R24 ;  /* 0x00000032a60e7225 */ /* 0x000fe200078e0018 */
[----:B------:R-:W-:Y:S02]  /*22c0*/  IADD3 R9, R18, 0xc0, RZ ;  /* 0x000000c012097810 */ /* 0x000fe40007ffe0ff */
[----:B------:R-:W-:Y:S01]  /*22d0*/  LOP3.LUT R5, R5, 0x2, R4, 0xe2, !PT ;  /* 0x0000000205057812 */ /* 0x000fe200078ee204 */
[----:B------:R-:W-:Y:S01]  /*22e0*/  IMAD.IADD R188, R15, 0x1, R188 ;  /* 0x000000010fbc7824 */ /* 0x000fe200078e02bc */
[----:B------:R-:W-:-:S02]  /*22f0*/  SEL R4, RZ, 0x4, P0 ;  /* 0x00000004ff047807 */ /* 0x000fc40000000000 */
[C---:B------:R-:W-:Y:S02]  /*2300*/  LEA R189, P0, R14.reuse, R6, 0x1 ;  /* 0x000000060ebd7211 */ /* 0x040fe400078008ff */
[----:B------:R-:W-:Y:S02]  /*2310*/  ISETP.GE.AND P1, PT, R9, R63, PT ;  /* 0x0000003f0900720c */ /* 0x000fe40003f26270 */
[----:B------:R-:W-:Y:S02]  /*2320*/  LEA.HI.X R188, R14, R7, R188, 0x1, P0 ;  /* 0x000000070ebc7211 */ /* 0x000fe400000f0cbc */
[----:B------:R-:W-:Y:S02]  /*2330*/  IADD3 R160, P0, R18, R3, RZ ;  /* 0x0000000312a07210 */ /* 0x000fe40007f1e0ff */
[----:B------:R-:W-:Y:S02]  /*2340*/  SEL R59, RZ, 0x8, P1 ;  /* 0x00000008ff3b7807 */ /* 0x000fe40000800000 */
[----:B------:R-:W-:Y:S01]  /*2350*/  ISETP.GT.AND P1, PT, R165, R90, PT ;  /* 0x0000005aa500720c */ /* 0x000fe20003f24270 */
[----:B------:R-:W-:-:S02]  /*2360*/  IMAD.X R161, R19, 0x1, R0, P0 ;  /* 0x0000000113a17824 */ /* 0x000fc400000e0600 */
[----:B------:R-:W-:-:S04]  /*2370*/  IMAD.WIDE R22, R236, 0x40, R166 ;  /* 0x00000040ec167825 */ /* 0x000fc800078e02a6 */
[----:B------:R-:W-:-:S04]  /*2380*/  IMAD.WIDE.U32 R160, R166, R48, R160 ;  /* 0x00000030a6a07225 */ /* 0x000fc800078e00a0 */
[----:B------:R-:W-:Y:S02]  /*2390*/  IMAD.MOV.U32 R170, RZ, RZ, R30 ;  /* 0x000000ffffaa7224 */ /* 0x000fe400078e001e */
[----:B------:R-:W-:Y:S01]  /*23a0*/  IMAD R172, R23, R174, RZ ;  /* 0x000000ae17ac7224 */ /* 0x000fe200078e02ff */
[----:B------:R-:W-:Y:S01]  /*23b0*/  LEA R232, P0, R160, R168, 0x1 ;  /* 0x000000a8a0e87211 */ /* 0x000fe200078008ff */
[----:B------:R-:W-:Y:S02]  /*23c0*/  IMAD.IADD R163, R161, 0x1, R162 ;  /* 0x00000001a1a37824 */ /* 0x000fe400078e02a2 */
[C---:B------:R-:W-:Y:S02]  /*23d0*/  IMAD R172, R22.reuse, R175, R172 ;  /* 0x000000af16ac7224 */ /* 0x040fe400078e02ac */
[----:B------:R-:W-:Y:S01]  /*23e0*/  IMAD.WIDE.U32 R170, R22, R174, R170 ;  /* 0x000000ae16aa7225 */ /* 0x000fe200078e00aa */
[----:B------:R-:W-:Y:S02]  /*23f0*/  LOP3.LUT R59, R59, R5, R4, 0xfe, !PT ;  /* 0x000000053b3b7212 */ /* 0x000fe400078efe04 */
[----:B------:R-:W-:Y:S01]  /*2400*/  LEA.HI.X R231, R160, R169, R163, 0x1, P0 ;  /* 0x000000a9a0e77211 */ /* 0x000fe200000f0ca3 */
[----:B------:R-:W-:-:S02]  /*2410*/  @!P4 IMAD.MOV.U32 R20, RZ, RZ, RZ ;  /* 0x000000ffff14c224 */ /* 0x000fc400078e00ff */
[----:B------:R-:W-:Y:S01]  /*2420*/  IMAD.IADD R173, R171, 0x1, R172 ;  /* 0x00000001abad7824 */ /* 0x000fe200078e02ac */
[----:B------:R-:W-:Y:S05]  /*2430*/  @!P1 BRA `(.L_x_2417) ;  /* 0x0000ba8000009947 */ /* 0x000fea0003800000 */
[----:B-1----:R-:W2:Y:S04]  /*2440*/  LD.E.64 R32, [R10.64+0x120] ;  /* 0x000120060a207980 */ /* 0x002ea8000c101b00 */
[----:B------:R-:W3:Y:S04]  /*2450*/  LD.E.64 R34, [R10.64+0x118] ;  /* 0x000118060a227980 */ /* 0x000ee8000c101b00 */
[----:B------:R-:W4:Y:S04]  /*2460*/  LD.E.64 R180, [R10.64+0x130] ;  /* 0x000130060ab47980 */ /* 0x000f28000c101b00 */
[----:B------:R-:W4:Y:S04]  /*2470*/  LD.E.64 R182, [R10.64+0x128] ;  /* 0x000128060ab67980 */ /* 0x000f28000c101b00 */
[----:B------:R-:W4:Y:S04]  /*2480*/  LD.E.64 R28, [R10.64+0x140] ;  /* 0x000140060a1c7980 */ /* 0x000f28000c101b00 */
[----:B------:R-:W4:Y:S04]  /*2490*/  LD.E R17, [R10.64+0xd0] ;  /* 0x0000d0060a117980 */ /* 0x000f28000c101900 */
[----:B------:R-:W4:Y:S04]  /*24a0*/  LD.E.64 R26, [R10.64+0x138] ;  /* 0x000138060a1a7980 */ /* 0x000f28000c101b00 */
[----:B------:R-:W4:Y:S04]  /*24b0*/  LD.E.64 R24, [R10.64+0x108] ;  /* 0x000108060a187980 */ /* 0x000f28000c101b00 */
[----:B------:R-:W4:Y:S04]  /*24c0*/  LD.E.64 R22, [R10.64+0x110] ;  /* 0x000110060a167980 */ /* 0x000f28000c101b00 */
[----:B------:R-:W4:Y:S04]  /*24d0*/  LD.E.64 R14, [R10.64+0x150] ;  /* 0x000150060a0e7980 */ /* 0x000f28000c101b00 */
[----:B------:R-:W4:Y:S01]  /*24e0*/  LD.E.64 R6, [R10.64+0x148] ;  /* 0x000148060a067980 */ /* 0x000f22000c101b00 */
[----:B-----5:R-:W-:Y:S01]  /*24f0*/  IADD3 R20, R20, R2, RZ ;  /* 0x0000000214147210 */ /* 0x020fe20007ffe0ff */
[C---:B------:R-:W-:Y:S01]  /*2500*/  IMAD.SHL.U32 R68, R50.reuse, 0x20, RZ ;  /* 0x0000002032447824 */ /* 0x040fe200078e00ff */
[----:B------:R-:W-:Y:S01]  /*2510*/  LOP3.LUT R153, R59, 0xffff, RZ, 0xc0, !PT ;  /* 0x0000ffff3b997812 */ /* 0x000fe200078ec0ff */
[----:B------:R-:W-:Y:S01]  /*2520*/  IMAD R67, R51, 0x60, RZ ;  /* 0x0000006033437824 */ /* 0x000fe200078e02ff */
[C---:B------:R-:W-:Y:S01]  /*2530*/  SHF.L.U64.HI R69, R50.reuse, 0x5, R51 ;  /* 0x0000000532457819 */ /* 0x040fe20000010233 */
[----:B------:R-:W-:Y:S01]  /*2540*/  IMAD.WIDE.U32 R178, R50, 0x60, RZ ;  /* 0x0000006032b27825 */ /* 0x000fe200078e00ff */
[----:B------:R-:W-:-:S02]  /*2550*/  LOP3.LUT R156, R153, 0x1, RZ, 0xc0, !PT ;  /* 0x00000001999c7812 */ /* 0x000fc400078ec0ff */
[C---:B------:R-:W-:Y:S01]  /*2560*/  LOP3.LUT R155, R153.reuse, 0x2, RZ, 0xc0, !PT ;  /* 0x00000002999b7812 */ /* 0x040fe200078ec0ff */
[----:B------:R-:W-:Y:S01]  /*2570*/  IMAD.SHL.U32 R88, R48, 0x20, RZ ;  /* 0x0000002030587824 */ /* 0x000fe200078e00ff */
[----:B------:R-:W-:Y:S01]  /*2580*/  LOP3.LUT R154, R153, 0x4, RZ, 0xc0, !PT ;  /* 0x00000004999a7812 */ /* 0x000fe200078ec0ff */
[----:B------:R-:W-:Y:S01]  /*2590*/  IMAD.MOV.U32 R126, RZ, RZ, R232 ;  /* 0x000000ffff7e7224 */ /* 0x000fe200078e00e8 */
[----:B------:R-:W-:Y:S01]  /*25a0*/  SHF.L.U64.HI R69, R68, 0x1, R69 ;  /* 0x0000000144457819 */ /* 0x000fe20000010245 */
[----:B------:R-:W-:Y:S01]  /*25b0*/  IMAD.MOV.U32 R127, RZ, RZ, R231 ;  /* 0x000000ffff7f7224 */ /* 0x000fe200078e00e7 */
[C---:B------:R-:W-:Y:S01]  /*25c0*/  IADD3 R66, R166.reuse, 0x10, RZ ;  /* 0x00000010a6427810 */ /* 0x040fe20007ffe0ff */
[----:B------:R-:W-:Y:S01]  /*25d0*/  IMAD.MOV.U32 R129, RZ, RZ, R189 ;  /* 0x000000ffff817224 */ /* 0x000fe200078e00bd */
[C---:B------:R-:W-:Y:S01]  /*25e0*/  IADD3 R65, R166.reuse, 0x20, RZ ;  /* 0x00000020a6417810 */ /* 0x040fe20007ffe0ff */
[----:B------:R-:W-:Y:S01]  /*25f0*/  IMAD.MOV.U32 R128, RZ, RZ, R188 ;  /* 0x000000ffff807224 */ /* 0x000fe200078e00bc */
[----:B------:R-:W-:Y:S01]  /*2600*/  IADD3 R64, R166, 0x30, RZ ;  /* 0x00000030a6407810 */ /* 0x000fe20007ffe0ff */
[----:B------:R-:W-:Y:S01]  /*2610*/  IMAD.IADD R67, R179, 0x1, R67 ;  /* 0x00000001b3437824 */ /* 0x000fe200078e0243 */
[----:B------:R-:W-:-:S02]  /*2620*/  SHF.L.U64.HI R89, R48, 0x5, R49 ;  /* 0x0000000530597819 */ /* 0x000fc40000010231 */
[----:B------:R-:W-:Y:S02]  /*2630*/  LOP3.LUT R153, R153, 0x8, RZ, 0xc0, !PT ;  /* 0x0000000899997812 */ /* 0x000fe400078ec0ff */
[----:B------:R-:W-:Y:S01]  /*2640*/  SHF.L.U32 R68, R68, 0x1, RZ ;  /* 0x0000000144447819 */ /* 0x000fe200000006ff */
[----:B--2---:R-:W-:-:S04]  /*2650*/  IMAD R0, R33, R235, RZ ;  /* 0x000000eb21007224 */ /* 0x004fc800078e02ff */
[----:B------:R-:W-:Y:S02]  /*2660*/  IMAD R0, R32, R60, R0 ;  /* 0x0000003c20007224 */ /* 0x000fe400078e0200 */
[----:B---3--:R-:W-:Y:S02]  /*2670*/  IMAD R4, R35, R235, RZ ;  /* 0x000000eb23047224 */ /* 0x008fe400078e02ff */
[----:B------:R-:W-:-:S04]  /*2680*/  IMAD.WIDE.U32 R32, R235, R32, R18 ;  /* 0x00000020eb207225 */ /* 0x000fc800078e0012 */
[----:B------:R-:W-:-:S04]  /*2690*/  IMAD.WIDE.U32 R30, R235, R34, R18 ;  /* 0x00000022eb1e7225 */ /* 0x000fc800078e0012 */
[----:B------:R-:W-:Y:S02]  /*26a0*/  IMAD R4, R34, R60, R4 ;  /* 0x0000003c22047224 */ /* 0x000fe400078e0204 */
[----:B------:R-:W-:Y:S01]  /*26b0*/  IMAD.IADD R33, R33, 0x1, R0 ;  /* 0x0000000121217824 */ /* 0x000fe200078e0200 */
[----:B------:R-:W-:Y:S01]  /*26c0*/  SHF.R.S32.HI R0, RZ, 0x1f, R2 ;  /* 0x0000001fff007819 */ /* 0x000fe20000011402 */
[-C--:B----4-:R-:W-:Y:S02]  /*26d0*/  IMAD R5, R181, R2.reuse, RZ ;  /* 0x00000002b5057224 */ /* 0x090fe400078e02ff */
[----:B------:R-:W-:Y:S02]  /*26e0*/  IMAD R3, R183, R2, RZ ;  /* 0x00000002b7037224 */ /* 0x000fe400078e02ff */
[----:B------:R-:W-:Y:S02]  /*26f0*/  IMAD.IADD R31, R31, 0x1, R4 ;  /* 0x000000011f1f7824 */ /* 0x000fe400078e0204 */
[----:B------:R-:W-:-:S02]  /*2700*/  IMAD R5, R180, R0, R5 ;  /* 0x00000000b4057224 */ /* 0x000fc400078e0205 */
[----:B------:R-:W-:Y:S01]  /*2710*/  IMAD.WIDE.U32 R32, R180, R2, R32 ;  /* 0x00000002b4207225 */ /* 0x000fe200078e0020 */
[----:B------:R-:W-:-:S03]  /*2720*/  LEA.HI R150, R17, R17, RZ, 0x1 ;  /* 0x0000001111967211 */ /* 0x000fc600078f08ff */
[C---:B------:R-:W-:Y:S02]  /*2730*/  IMAD R3, R182.reuse, R0, R3 ;  /* 0x00000000b6037224 */ /* 0x040fe400078e0203 */
[----:B------:R-:W-:Y:S01]  /*2740*/  IMAD.WIDE.U32 R30, R182, R2, R30 ;  /* 0x00000002b61e7225 */ /* 0x000fe200078e001e */
[----:B------:R-:W-:-:S03]  /*2750*/  IADD3 R0, P0, -R61, R166, RZ ;  /* 0x000000a63d007210 */ /* 0x000fc60007f1e1ff */
[-C--:B------:R-:W-:Y:S02]  /*2760*/  IMAD R4, R29, R16.reuse, RZ ;  /* 0x000000101d047224 */ /* 0x080fe400078e02ff */
[----:B------:R-:W-:Y:S01]  /*2770*/  IMAD.IADD R33, R33, 0x1, R5 ;  /* 0x0000000121217824 */ /* 0x000fe200078e0205 */
[----:B------:R-:W-:Y:S01]  /*2780*/  SHF.R.S32.HI R5, RZ, 0x1f, R61 ;  /* 0x0000001fff057819 */ /* 0x000fe2000001143d */
[----:B------:R-:W-:Y:S02]  /*2790*/  IMAD.IADD R31, R31, 0x1, R3 ;  /* 0x000000011f1f7824 */ /* 0x000fe400078e0203 */
[----:B------:R-:W-:Y:S01]  /*27a0*/  IMAD R3, R27, R16, RZ ;  /* 0x000000101b037224 */ /* 0x000fe200078e02ff */
[----:B------:R-:W-:Y:S01]  /*27b0*/  SHF.R.S32.HI R150, RZ, 0x1, R150 ;  /* 0x00000001ff967819 */ /* 0x000fe20000011496 */
[C---:B------:R-:W-:Y:S02]  /*27c0*/  IMAD R4, R28.reuse, R8, R4 ;  /* 0x000000081c047224 */ /* 0x040fe400078e0204 */
[----:B------:R-:W-:-:S04]  /*27d0*/  IMAD.WIDE.U32 R28, R28, R16, R32 ;  /* 0x000000101c1c7225 */ /* 0x000fc800078e0020 */
[C---:B------:R-:W-:Y:S02]  /*27e0*/  IMAD R3, R26.reuse, R8, R3 ;  /* 0x000000081a037224 */ /* 0x040fe400078e0203 */
[----:B------:R-:W-:-:S04]  /*27f0*/  IMAD.WIDE.U32 R26, R26, R16, R30 ;  /* 0x000000101a1a7225 */ /* 0x000fc800078e001e */
[----:B------:R-:W-:Y:S02]  /*2800*/  IMAD.X R5, R167, 0x1, ~R5, P0 ;  /* 0x00000001a7057824 */ /* 0x000fe400000e0e05 */
[----:B------:R-:W-:Y:S02]  /*2810*/  IMAD.IADD R17, R29, 0x1, R4 ;  /* 0x000000011d117824 */ /* 0x000fe400078e0204 */
[----:B------:R-:W-:Y:S02]  /*2820*/  IMAD R4, R166, R150, R62 ;  /* 0x00000096a6047224 */ /* 0x000fe400078e023e */
[----:B------:R-:W-:Y:S02]  /*2830*/  IMAD.IADD R27, R27, 0x1, R3 ;  /* 0x000000011b1b7824 */ /* 0x000fe400078e0203 */
[C---:B------:R-:W-:Y:S02]  /*2840*/  IMAD R120, R5.reuse, R182, RZ ;  /* 0x000000b605787224 */ /* 0x040fe400078e02ff */
[----:B------:R-:W-:-:S02]  /*2850*/  IMAD R118, R5, R180, RZ ;  /* 0x000000b405767224 */ /* 0x000fc400078e02ff */
[----:B------:R-:W-:Y:S02]  /*2860*/  IMAD.MOV.U32 R16, RZ, RZ, R28 ;  /* 0x000000ffff107224 */ /* 0x000fe400078e001c */
[----:B------:R-:W-:Y:S02]  /*2870*/  IMAD R124, R150, R20, RZ ;  /* 0x00000014967c7224 */ /* 0x000fe400078e02ff */
[----:B------:R-:W-:Y:S02]  /*2880*/  IMAD.IADD R3, R62, 0x1, R4 ;  /* 0x000000013e037824 */ /* 0x000fe400078e0204 */
[-C--:B------:R-:W-:Y:S02]  /*2890*/  IMAD R120, R183, R0.reuse, R120 ;  /* 0x00000000b7787224 */ /* 0x080fe400078e0278 */
[----:B------:R-:W-:Y:S01]  /*28a0*/  IMAD.WIDE.U32 R20, R182, R0, R26 ;  /* 0x00000000b6147225 */ /* 0x000fe200078e001a */
[----:B------:R-:W-:-:S03]  /*28b0*/  SHF.R.S32.HI R2, RZ, 0x1f, R124 ;  /* 0x0000001fff027819 */ /* 0x000fc6000001147c */
[-C--:B------:R-:W-:Y:S02]  /*28c0*/  IMAD R118, R181, R0.reuse, R118 ;  /* 0x00000000b5767224 */ /* 0x080fe400078e0276 */
[----:B------:R-:W-:Y:S01]  /*28d0*/  IMAD.WIDE.U32 R16, R180, R0, R16 ;  /* 0x00000000b4107225 */ /* 0x000fe200078e0010 */
[C---:B------:R-:W-:Y:S02]  /*28e0*/  IADD3 R0, P3, R124.reuse, R4, RZ ;  /* 0x000000047c007210 */ /* 0x040fe40007f7e0ff */
[----:B------:R-:W-:Y:S01]  /*28f0*/  IADD3 R124, P2, R124, R3, RZ ;  /* 0x000000037c7c7210 */ /* 0x000fe20007f5e0ff */
[----:B------:R-:W-:Y:S01]  /*2900*/  IMAD.IADD R120, R21, 0x1, R120 ;  /* 0x0000000115787824 */ /* 0x000fe200078e0278 */
[----:B------:R-:W-:Y:S02]  /*2910*/  LEA R121, P0, R20, R24, 0x1 ;  /* 0x0000001814797211 */ /* 0x000fe400078008ff */
[----:B------:R-:W-:Y:S01]  /*2920*/  LEA.HI.X.SX32 R4, R4, R2, 0x1, P3 ;  /* 0x0000000204047211 */ /* 0x000fe200018f0eff */
[----:B------:R-:W-:Y:S01]  /*2930*/  IMAD.SHL.U32 R125, R124, 0x2, RZ ;  /* 0x000000027c7d7824 */ /* 0x000fe200078e00ff */
[----:B------:R-:W-:Y:S01]  /*2940*/  LEA.HI.X R120, R20, R25, R120, 0x1, P0 ;  /* 0x0000001914787211 */ /* 0x000fe200000f0c78 */
[----:B------:R-:W-:Y:S01]  /*2950*/  IMAD.SHL.U32 R20, R0, 0x2, RZ ;  /* 0x0000000200147824 */ /* 0x000fe200078e00ff */
[----:B------:R-:W-:-:S02]  /*2960*/  IADD3 R118, R17, R118, RZ ;  /* 0x0000007611767210 */ /* 0x000fc40007ffe0ff */
[----:B------:R-:W-:Y:S02]  /*2970*/  LEA R119, P1, R16, R22, 0x1 ;  /* 0x0000001610777211 */ /* 0x000fe400078208ff */
[----:B------:R-:W-:Y:S02]  /*2980*/  LEA.HI.X.SX32 R2, R3, R2, 0x1, P2 ;  /* 0x0000000203027211 */ /* 0x000fe400010f0eff */
[----:B------:R-:W-:Y:S02]  /*2990*/  IADD3 R123, P3, R14, R125, RZ ;  /* 0x0000007d0e7b7210 */ /* 0x000fe40007f7e0ff */
[----:B------:R-:W-:Y:S02]  /*29a0*/  LEA.HI.X R118, R16, R23, R118, 0x1, P1 ;  /* 0x0000001710767211 */ /* 0x000fe400008f0c76 */
[----:B------:R-:W-:Y:S02]  /*29b0*/  SHF.L.U64.HI R124, R124, 0x1, R2 ;  /* 0x000000017c7c7819 */ /* 0x000fe40000010202 */
[----:B------:R-:W-:-:S02]  /*29c0*/  IADD3 R125, P2, R6, R125, RZ ;  /* 0x0000007d067d7210 */ /* 0x000fc40007f5e0ff */
[----:B------:R-:W-:Y:S02]  /*29d0*/  SHF.L.U64.HI R0, R0, 0x1, R4 ;  /* 0x0000000100007819 */ /* 0x000fe40000010204 */
[-C--:B------:R-:W-:Y:S02]  /*29e0*/  IADD3 R42, P1, R14, R20.reuse, RZ ;  /* 0x000000140e2a7210 */ /* 0x080fe40007f3e0ff */
[----:B------:R-:W-:Y:S02]  /*29f0*/  IADD3 R20, P0, R6, R20, RZ ;  /* 0x0000001406147210 */ /* 0x000fe40007f1e0ff */
[----:B------:R-:W-:Y:S01]  /*2a00*/  IADD3.X R122, R15, R124, RZ, P3, !PT ;  /* 0x0000007c0f7a7210 */ /* 0x000fe20001ffe4ff */
[----:B------:R-:W-:Y:S01]  /*2a10*/  IMAD.X R124, R7, 0x1, R124, P2 ;  /* 0x00000001077c7824 */ /* 0x000fe200010e067c */
[C---:B------:R-:W-:Y:S01]  /*2a20*/  IADD3 R87, P2, R228.reuse, 0x40, RZ ;  /* 0x00000040e4577810 */ /* 0x040fe20007f5e0ff */
[--C-:B------:R-:W-:Y:S01]  /*2a30*/  IMAD.X R43, R15, 0x1, R0.reuse, P1 ;  /* 0x000000010f2b7824 */ /* 0x100fe200008e0600 */
[C---:B------:R-:W-:Y:S01]  /*2a40*/  IADD3 R83, P1, R228.reuse, 0x80, RZ ;  /* 0x00000080e4537810 */ /* 0x040fe20007f3e0ff */
[----:B------:R-:W-:Y:S01]  /*2a50*/  IMAD.X R21, R7, 0x1, R0, P0 ;  /* 0x0000000107157824 */ /* 0x000fe200000e0600 */
[----:B------:R-:W-:Y:S01]  /*2a60*/  IADD3 R77, P0, R228, 0xc0, RZ ;  /* 0x000000c0e44d7810 */ /* 0x000fe20007f1e0ff */
[----:B------:R-:W-:-:S02]  /*2a70*/  IMAD.SHL.U32 R157, R150, 0x10, RZ ;  /* 0x00000010969d7824 */ /* 0x000fc400078e00ff */
[--C-:B------:R-:W-:Y:S01]  /*2a80*/  IMAD.X R86, RZ, RZ, R229.reuse, P2 ;  /* 0x000000ffff567224 */ /* 0x100fe200010e06e5 */
[-C--:B------:R-:W-:Y:S01]  /*2a90*/  IADD3 R85, P2, R87, R228.reuse, RZ ;  /* 0x000000e457557210 */ /* 0x080fe20007f5e0ff */
[--C-:B------:R-:W-:Y:S01]  /*2aa0*/  IMAD.X R82, RZ, RZ, R229.reuse, P1 ;  /* 0x000000ffff527224 */ /* 0x100fe200008e06e5 */
[-C--:B------:R-:W-:Y:S01]  /*2ab0*/  IADD3 R81, P1, R83, R228.reuse, RZ ;  /* 0x000000e453517210 */ /* 0x080fe20007f3e0ff */
[--C-:B------:R-:W-:Y:S01]  /*2ac0*/  IMAD.X R76, RZ, RZ, R229.reuse, P0 ;  /* 0x000000ffff4c7224 */ /* 0x100fe200000e06e5 */
[-C--:B------:R-:W-:Y:S01]  /*2ad0*/  IADD3 R75, P0, R77, R228.reuse, RZ ;  /* 0x000000e44d4b7210 */ /* 0x080fe20007f1e0ff */
[----:B------:R-:W-:Y:S01]  /*2ae0*/  IMAD.SHL.U32 R92, R182, 0x10, RZ ;  /* 0x00000010b65c7824 */ /* 0x000fe200078e00ff */
[C---:B------:R-:W-:Y:S02]  /*2af0*/  IADD3 R151, R157.reuse, 0x40, RZ ;  /* 0x000000409d977810 */ /* 0x040fe40007ffe0ff */
[C---:B------:R-:W-:Y:S02]  /*2b00*/  IADD3 R149, R157.reuse, 0x80, RZ ;  /* 0x000000809d957810 */ /* 0x040fe40007ffe0ff */
[----:B------:R-:W-:Y:S01]  /*2b10*/  IADD3 R147, R157, 0xc0, RZ ;  /* 0x000000c09d937810 */ /* 0x000fe20007ffe0ff */
[----:B------:R-:W-:Y:S01]  /*2b20*/  IMAD.X R84, R86, 0x1, R229, P2 ;  /* 0x0000000156547824 */ /* 0x000fe200010e06e5 */
[----:B------:R-:W-:Y:S01]  /*2b30*/  IADD3.X R80, R82, R229, RZ, P1, !PT ;  /* 0x000000e552507210 */ /* 0x000fe20000ffe4ff */
[C---:B------:R-:W-:Y:S01]  /*2b40*/  IMAD.SHL.U32 R102, R182.reuse, 0x20, RZ ;  /* 0x00000020b6667824 */ /* 0x040fe200078e00ff */
[----:B------:R-:W-:Y:S01]  /*2b50*/  SHF.L.U64.HI R91, R182, 0x4, R183 ;  /* 0x00000004b65b7819 */ /* 0x000fe200000102b7 */
[----:B------:R-:W-:Y:S01]  /*2b60*/  IMAD.X R74, R76, 0x1, R229, P0 ;  /* 0x000000014c4a7824 */ /* 0x000fe200000e06e5 */
[----:B------:R-:W-:-:S02]  /*2b70*/  IADD3 R73, P3, R81, R228, RZ ;  /* 0x000000e451497210 */ /* 0x000fc40007f7e0ff */
[-C--:B------:R-:W-:Y:S02]  /*2b80*/  IADD3 R71, P2, R75, R228.reuse, RZ ;  /* 0x000000e44b477210 */ /* 0x080fe40007f5e0ff */
[C---:B------:R-:W-:Y:S02]  /*2b90*/  IADD3 R94, P5, R92.reuse, 0x40, RZ ;  /* 0x000000405c5e7810 */ /* 0x040fe40007fbe0ff */
[C---:B------:R-:W-:Y:S01]  /*2ba0*/  IADD3 R98, P1, R92.reuse, 0x80, RZ ;  /* 0x000000805c627810 */ /* 0x040fe20007f3e0ff */
[----:B------:R-:W-:Y:S01]  /*2bb0*/  IMAD.IADD R148, R157, 0x1, R151 ;  /* 0x000000019d947824 */ /* 0x000fe200078e0297 */
[----:B------:R-:W-:Y:S01]  /*2bc0*/  IADD3 R79, P4, R85, R228, RZ ;  /* 0x000000e4554f7210 */ /* 0x000fe20007f9e0ff */
[C---:B------:R-:W-:Y:S01]  /*2bd0*/  IMAD.IADD R146, R157.reuse, 0x1, R149 ;  /* 0x000000019d927824 */ /* 0x040fe200078e0295 */
[----:B------:R-:W-:Y:S01]  /*2be0*/  IADD3 R106, P0, R92, 0xc0, RZ ;  /* 0x000000c05c6a7810 */ /* 0x000fe20007f1e0ff */
[----:B------:R-:W-:Y:S01]  /*2bf0*/  IMAD.IADD R144, R157, 0x1, R147 ;  /* 0x000000019d907824 */ /* 0x000fe200078e0293 */
[C---:B------:R-:W-:Y:S01]  /*2c00*/  SHF.L.U64.HI R113, R180.reuse, 0x4, R181 ;  /* 0x00000004b4717819 */ /* 0x040fe200000102b5 */
[C---:B------:R-:W-:Y:S01]  /*2c10*/  IMAD.SHL.U32 R116, R180.reuse, 0x20, RZ ;  /* 0x00000020b4747824 */ /* 0x040fe200078e00ff */
[----:B------:R-:W-:Y:S01]  /*2c20*/  SHF.L.U32 R114, R180, 0x4, RZ ;  /* 0x00000004b4727819 */ /* 0x000fe200000006ff */
[----:B------:R-:W-:Y:S01]  /*2c30*/  IMAD.X R72, R80, 0x1, R229, P3 ;  /* 0x0000000150487824 */ /* 0x000fe200018e06e5 */
[----:B------:R-:W-:Y:S01]  /*2c40*/  SHF.L.U64.HI R115, R180, 0x5, R181 ;  /* 0x00000005b4737819 */ /* 0x000fe200000102b5 */
[----:B------:R-:W-:Y:S01]  /*2c50*/  IMAD.X R70, R74, 0x1, R229, P2 ;  /* 0x000000014a467824 */ /* 0x000fe200010e06e5 */
[----:B------:R-:W-:Y:S01]  /*2c60*/  SHF.L.U64.HI R101, R182, 0x5, R183 ;  /* 0x00000005b6657819 */ /* 0x000fe200000102b7 */
[--C-:B------:R-:W-:Y:S01]  /*2c70*/  IMAD.X R93, RZ, RZ, R91.reuse, P5 ;  /* 0x000000ffff5d7224 */ /* 0x100fe200028e065b */
[----:B------:R-:W-:Y:S01]  /*2c80*/  IADD3.X R78, R84, R229, RZ, P4, !PT ;  /* 0x000000e5544e7210 */ /* 0x000fe200027fe4ff */
[----:B------:R-:W-:Y:S01]  /*2c90*/  IMAD.X R97, RZ, RZ, R91, P1 ;  /* 0x000000ffff617224 */ /* 0x000fe200008e065b */
[----:B------:R-:W-:Y:S01]  /*2ca0*/  IADD3 R96, P5, R94, R92, RZ ;  /* 0x0000005c5e607210 */ /* 0x000fe20007fbe0ff */
[----:B------:R-:W-:Y:S01]  /*2cb0*/  IMAD.SHL.U32 R152, R150, 0x20, RZ ;  /* 0x0000002096987824 */ /* 0x000fe200078e00ff */
[----:B------:R-:W-:Y:S01]  /*2cc0*/  IADD3 R104, P3, R102, R94, RZ ;  /* 0x0000005e66687210 */ /* 0x000fe20007f7e0ff */
[----:B------:R-:W-:Y:S01]  /*2cd0*/  IMAD R117, R181, 0x60, RZ ;  /* 0x00000060b5757824 */ /* 0x000fe200078e02ff */
[----:B------:R-:W-:Y:S01]  /*2ce0*/  IADD3.X R105, RZ, R91, RZ, P0, !PT ;  /* 0x0000005bff697210 */ /* 0x000fe200007fe4ff */
[----:B------:R-:W-:Y:S01]  /*2cf0*/  IMAD R150, R150, 0x30, RZ ;  /* 0x0000003096967824 */ /* 0x000fe200078e02ff */
[----:B------:R-:W-:Y:S01]  /*2d00*/  IADD3 R108, P2, R106, R92, RZ ;  /* 0x0000005c6a6c7210 */ /* 0x000fe20007f5e0ff */
[C---:B------:R-:W-:Y:S01]  /*2d10*/  IMAD.IADD R143, R157.reuse, 0x1, R146 ;  /* 0x000000019d8f7824 */ /* 0x040fe200078e0292 */
[----:B------:R-:W-:Y:S01]  /*2d20*/  IADD3 R110, P1, R102, R98, RZ ;  /* 0x00000062666e7210 */ /* 0x000fe20007f3e0ff */
[----:B------:R-:W-:Y:S01]  /*2d30*/  IMAD.IADD R142, R157, 0x1, R144 ;  /* 0x000000019d8e7824 */ /* 0x000fe200078e0290 */
[----:B------:R-:W-:Y:S01]  /*2d40*/  IADD3 R100, P4, R98, R92, RZ ;  /* 0x0000005c62647210 */ /* 0x000fe20007f9e0ff */
[----:B------:R-:W-:Y:S01]  /*2d50*/  IMAD.WIDE.U32 R180, R180, 0x60, RZ ;  /* 0x00000060b4b47825 */ /* 0x000fe200078e00ff */
[----:B------:R-:W-:-:S02]  /*2d60*/  IADD3 R112, P0, R106, R102, RZ ;  /* 0x000000666a707210 */ /* 0x000fc40007f1e0ff */
[----:B------:R-:W-:Y:S01]  /*2d70*/  IADD3 R145, R157, R148, RZ ;  /* 0x000000949d917210 */ /* 0x000fe20007ffe0ff */
[----:B------:R-:W-:Y:S01]  /*2d80*/  IMAD.IADD R117, R181, 0x1, R117 ;  /* 0x00000001b5757824 */ /* 0x000fe200078e0275 */
[C---:B------:R-:W-:Y:S01]  /*2d90*/  SHF.L.U64.HI R113, R114.reuse, 0x1, R113 ;  /* 0x0000000172717819 */ /* 0x040fe20000010271 */
[----:B------:R-:W-:Y:S01]  /*2da0*/  IMAD.SHL.U32 R114, R114, 0x2, RZ ;  /* 0x0000000272727824 */ /* 0x000fe200078e00ff */
[C---:B------:R-:W-:Y:S01]  /*2db0*/  SHF.L.U64.HI R115, R116.reuse, 0x1, R115 ;  /* 0x0000000174737819 */ /* 0x040fe20000010273 */
[----:B------:R-:W-:Y:S01]  /*2dc0*/  IMAD.SHL.U32 R116, R116, 0x2, RZ ;  /* 0x0000000274747824 */ /* 0x000fe200078e00ff */
[----:B------:R-:W-:Y:S01]  /*2dd0*/  MOV R14, R165 ;  /* 0x000000a5000e7202 */ /* 0x000fe20000000f00 */
[----:B------:R-:W-:Y:S01]  /*2de0*/  IMAD.X R95, R93, 0x1, R91, P5 ;  /* 0x000000015d5f7824 */ /* 0x000fe200028e065b */
[----:B------:R-:W-:Y:S01]  /*2df0*/  IADD3.X R99, R97, R91, RZ, P4, !PT ;  /* 0x0000005b61637210 */ /* 0x000fe200027fe4ff */
[----:B------:R-:W-:Y:S01]  /*2e00*/  IMAD.X R103, R101, 0x1, R93, P3 ;  /* 0x0000000165677824 */ /* 0x000fe200018e065d */
        /* <DEDUP_REMOVED lines=10> */
[----:B------:R-:W-:-:S02]  /*2eb0*/  SHF.R.S32.HI R134, RZ, 0x1f, R146 ;  /* 0x0000001fff867819 */ /* 0x000fc40000011492 */
[----:B------:R-:W-:Y:S02]  /*2ec0*/  SHF.R.S32.HI R132, RZ, 0x1f, R144 ;  /* 0x0000001fff847819 */ /* 0x000fe40000011490 */
[----:B------:R-:W-:Y:S02]  /*2ed0*/  SHF.R.S32.HI R133, RZ, 0x1f, R145 ;  /* 0x0000001fff857819 */ /* 0x000fe40000011491 */
[----:B------:R-:W-:Y:S02]  /*2ee0*/  SHF.R.S32.HI R131, RZ, 0x1f, R143 ;  /* 0x0000001fff837819 */ /* 0x000fe4000001148f */
[----:B------:R-:W-:Y:S02]  /*2ef0*/  SHF.R.S32.HI R130, RZ, 0x1f, R142 ;  /* 0x0000001fff827819 */ /* 0x000fe4000001148e */
.L_x_2535:
[----:B------:R-:W-:Y:S01]  /*2f00*/  MOV R3, R118 ;  /* 0x0000007600037202 */ /* 0x000fe20000000f00 */
[----:B------:R-:W-:Y:S01]  /*2f10*/  IMAD.SHL.U32 R16, R14, 0x40, RZ ;  /* 0x000000400e107824 */ /* 0x000fe200078e00ff */
[----:B------:R-:W-:Y:S01]  /*2f20*/  BSSY B0, `(.L_x_2418) ;  /* 0x000001d000007945 */ /* 0x000fe20003800000 */
[----:B------:R-:W-:Y:S03]  /*2f30*/  IMAD.MOV.U32 R2, RZ, RZ, R119 ;  /* 0x000000ffff027224 */ /* 0x000fe600078e0077 */
[----:B------:R-:W-:Y:S04]  /*2f40*/  IADD3 R15, R16, -0x40, RZ ;  /* 0xffffffc0100f7810 */ /* 0x000fe80007ffe0ff */
[----:B------:R-:W-:Y:S01]  /*2f50*/  IADD3 R164, R61, -R15, RZ ;  /* 0x8000000f3da47210 */ /* 0x000fe20007ffe0ff */
[----:B------:R-:W-:Y:S05]  /*2f60*/  IMAD.IADD R184, R52, 0x1, -R15 ;  /* 0x0000000134b87824 */ /* 0x000fea00078e0a0f */
[C---:B------:R-:W-:Y:S04]  /*2f70*/  ISETP.GE.AND P2, PT, R166.reuse, R184, PT ;  /* 0x000000b8a600720c */ /* 0x040fe80003f46270 */
[----:B------:R-:W-:Y:S11]  /*2f80*/  ISETP.GE.AND P2, PT, R166, R164, !P2 ;  /* 0x000000a4a600720c */ /* 0x000ff60005746270 */
[----:B------:R-:W-:Y:S02]  /*2f90*/  @!UPT UIADD3 URZ, URZ, URZ, URZ ;  /* 0x0000003f3f3ff290 */ /* 0x000fe4000fffe03f */
[----:B-----5:R-:W-:-:S05]  /*2fa0*/  @!P2 BRA `(.L_x_2419) ;  /* 0x000001400000a947 */ /* 0x020fca0003800000 */
[----:B------:R-:W-:Y:S02]  /*2fb0*/  ISETP.NE.AND P1, PT, R156, RZ, PT ;  /* 0x000000ff9c00720c */ /* 0x000fe40003f25270 */
[----:B------:R-:W-:Y:S11]  /*2fc0*/  ISETP.NE.AND P0, PT, R155, RZ, PT ;  /* 0x000000ff9b00720c */ /* 0x000ff60003f05270 */
[----:B------:R-:W2:Y:S01]  /*2fd0*/  @P1 LD.E.128 R4, [R2.64] ;  /* 0x0000000602041980 */ /* 0x000ea2000c101d00 */
[--C-:B------:R-:W-:Y:S02]  /*2fe0*/  @P1 IMAD.MOV.U32 R22, RZ, RZ, R129.reuse ;  /* 0x000000ffff161224 */ /* 0x100fe400078e0081 */
[--C-:B------:R-:W-:Y:S05]  /*2ff0*/  @P1 IMAD.MOV.U32 R23, RZ, RZ, R128.reuse ;  /* 0x000000ffff171224 */ /* 0x100fea00078e0080 */
[----:B--2---:R1:W-:Y:S01]  /*3000*/  @P1 ST.E.128 [R22.64], R4 ;  /* 0x0000000416001985 */ /* 0x0043e2000c101d06 */
[----:B------:R-:W-:Y:S03]  /*3010*/  ISETP.NE.AND P1, PT, R154, RZ, PT ;  /* 0x000000ff9a00720c */ /* 0x000fe60003f25270 */
[----:B-1----:R-:W2:Y:S01]  /*3020*/  @P0 LD.E.128 R4, [R2.64+0x80] ;  /* 0x0000800602040980 */ /* 0x002ea2000c101d00 */
[----:B------:R-:W-:Y:S01]  /*3030*/  @P0 MOV R22, R129 ;  /* 0x0000008100160202 */ /* 0x000fe20000000f00 */
[----:B------:R-:W-:Y:S05]  /*3040*/  @P0 IMAD.MOV.U32 R23, RZ, RZ, R128 ;  /* 0x000000ffff170224 */ /* 0x000fea00078e0080 */
[----:B--2---:R1:W-:Y:S01]  /*3050*/  @P0 ST.E.128 [R22.64+0x80], R4 ;  /* 0x0000800416000985 */ /* 0x0043e2000c101d06 */
[----:B------:R-:W-:Y:S03]  /*3060*/  ISETP.NE.AND P0, PT, R153, RZ, PT ;  /* 0x000000ff9900720c */ /* 0x000fe60003f05270 */
[----:B-1----:R-:W2:Y:S01]  /*3070*/  @P1 LD.E.128 R4, [R2.64+0x100] ;  /* 0x0001000602041980 */ /* 0x002ea2000c101d00 */
[--C-:B------:R-:W-:Y:S01]  /*3080*/  @P1 IMAD.MOV.U32 R22, RZ, RZ, R129.reuse ;  /* 0x000000ffff161224 */ /* 0x100fe200078e0081 */
[-C--:B------:R-:W-:Y:S05]  /*3090*/  @P1 MOV R23, R128.reuse ;  /* 0x0000008000171202 */ /* 0x080fea0000000f00 */
[----:B--2---:R1:W-:Y:S04]  /*30a0*/  @P1 ST.E.128 [R22.64+0x100], R4 ;  /* 0x0001000416001985 */ /* 0x0043e8000c101d06 */
[----:B-1----:R-:W2:Y:S01]  /*30b0*/  @P0 LD.E.128 R4, [R2.64+0x180] ;  /* 0x0001800602040980 */ /* 0x002ea2000c101d00 */
[----:B------:R-:W-:Y:S01]  /*30c0*/  @P0 IMAD.MOV.U32 R22, RZ, RZ, R129 ;  /* 0x000000ffff160224 */ /* 0x000fe200078e0081 */
[----:B------:R-:W-:Y:S05]  /*30d0*/  @P0 MOV R23, R128 ;  /* 0x0000008000170202 */ /* 0x000fea0000000f00 */
[----:B--2---:R1:W-:Y:S02]  /*30e0*/  @P0 ST.E.128 [R22.64+0x180], R4 ;  /* 0x0001800416000985 */ /* 0x0043e4000c101d06 */
.L_x_2419:
[----:B------:R-:W-:Y:S05]  /*30f0*/  BSYNC B0 ;  /* 0x0000000000007941 */ /* 0x000fea0003800000 */
.L_x_2418:
[C---:B------:R-:W-:Y:S01]  /*3100*/  ISETP.GE.AND P0, PT, R66.reuse, R184, PT ;  /* 0x000000b84200720c */ /* 0x040fe20003f06270 */
[----:B------:R-:W-:Y:S03]  /*3110*/  BSSY B0, `(.L_x_2420) ;  /* 0x0000014000007945 */ /* 0x000fe60003800000 */
[----:B------:R-:W-:Y:S11]  /*3120*/  ISETP.GE.AND P0, PT, R66, R164, !P0 ;  /* 0x000000a44200720c */ /* 0x000ff60004706270 */
[----:B------:R-:W-:Y:S02]  /*3130*/  @!UPT UIADD3 URZ, URZ, URZ, URZ ;  /* 0x0000003f3f3ff290 */ /* 0x000fe4000fffe03f */
[----:B------:R-:W-:-:S05]  /*3140*/  @!P0 BRA `(.L_x_2421) ;  /* 0x0000010000008947 */ /* 0x000fca0003800000 */
[----:B------:R-:W-:Y:S02]  /*3150*/  ISETP.NE.AND P1, PT, R156, RZ, PT ;  /* 0x000000ff9c00720c */ /* 0x000fe40003f25270 */
[----:B------:R-:W-:Y:S02]  /*3160*/  IADD3 R28, P0, R2, R114, RZ ;  /* 0x00000072021c7210 */ /* 0x000fe40007f1e0ff */
[C---:B-1----:R-:W-:Y:S03]  /*3170*/  LEA R22, P3, R226.reuse, R129, 0x1 ;  /* 0x00000081e2167211 */ /* 0x042fe600078608ff */
[----:B------:R-:W-:Y:S01]  /*3180*/  IMAD.X R29, R3, 0x1, R113, P0 ;  /* 0x00000001031d7824 */ /* 0x000fe200000e0671 */
[----:B------:R-:W-:Y:S02]  /*3190*/  ISETP.NE.AND P0, PT, R155, RZ, PT ;  /* 0x000000ff9b00720c */ /* 0x000fe40003f05270 */
[----:B------:R-:W-:Y:S03]  /*31a0*/  LEA.HI.X R23, R226, R128, R227, 0x1, P3 ;  /* 0x00000080e2177211 */ /* 0x000fe600018f0ce3 */
[----:B------:R-:W2:Y:S04]  /*31b0*/  @P1 LD.E.128 R24, [R28.64] ;  /* 0x000000061c181980 */ /* 0x000ea8000c101d00 */
[----:B--2---:R-:W-:Y:S01]  /*31c0*/  @P1 ST.E.128 [R22.64], R24 ;  /* 0x0000001816001985 */ /* 0x004fe2000c101d06 */
[----:B------:R-:W-:Y:S03]  /*31d0*/  ISETP.NE.AND P1, PT, R154, RZ, PT ;  /* 0x000000ff9a00720c */ /* 0x000fe60003f25270 */
[----:B------:R-:W2:Y:S04]  /*31e0*/  @P0 LD.E.128 R4, [R28.64+0x80] ;  /* 0x000080061c040980 */ /* 0x000ea8000c101d00 */
[----:B--2---:R1:W-:Y:S01]  /*31f0*/  @P0 ST.E.128 [R22.64+0x80], R4 ;  /* 0x0000800416000985 */ /* 0x0043e2000c101d06 */
[----:B------:R-:W-:Y:S05]  /*3200*/  ISETP.NE.AND P0, PT, R153, RZ, PT ;  /* 0x000000ff9900720c */ /* 0x000fea0003f05270 */
[----:B-1----:R-:W2:Y:S04]  /*3210*/  @P1 LD.E.128 R4, [R28.64+0x100] ;  /* 0x000100061c041980 */ /* 0x002ea8000c101d00 */
[----:B--2---:R1:W-:Y:S04]  /*3220*/  @P1 ST.E.128 [R22.64+0x100], R4 ;  /* 0x0001000416001985 */ /* 0x0043e8000c101d06 */
[----:B-1----:R-:W2:Y:S04]  /*3230*/  @P0 LD.E.128 R4, [R28.64+0x180] ;  /* 0x000180061c040980 */ /* 0x002ea8000c101d00 */
[----:B--2---:R1:W-:Y:S02]  /*3240*/  @P0 ST.E.128 [R22.64+0x180], R4 ;  /* 0x0001800416000985 */ /* 0x0043e4000c101d06 */
.L_x_2421:
[----:B------:R-:W-:Y:S05]  /*3250*/  BSYNC B0 ;  /* 0x0000000000007941 */ /* 0x000fea0003800000 */
.L_x_2420:
        /* <DEDUP_REMOVED lines=21> */
.L_x_2423:
[----:B------:R-:W-:Y:S05]  /*33b0*/  BSYNC B0 ;  /* 0x0000000000007941 */ /* 0x000fea0003800000 */
.L_x_2422:
        /* <DEDUP_REMOVED lines=21> */
.L_x_2425:
[----:B------:R-:W-:Y:S05]  /*3510*/  BSYNC B0 ;  /* 0x0000000000007941 */ /* 0x000fea0003800000 */
.L_x_2424:
        /* <DEDUP_REMOVED lines=20> */
[----:B-1----:R-:W-:Y:S01]  /*3660*/  IMAD.MOV.U32 R5, RZ, RZ, R120 ;  /* 0x000000ffff057224 */ /* 0x002fe200078e0078 */
[----:B------:R-:W-:Y:S05]  /*3670*/  MOV R4, R121 ;  /* 0x0000007900047202 */ /* 0x000fea0000000f00 */
[----:B------:R-:W2:Y:S08]  /*3680*/  LD.E.128 R24, [R4.64] ;  /* 0x0000000604187980 */ /* 0x000eb0000c101d00 */
[----:B------:R-:W3:Y:S06]  /*3690*/  @!P0 LD.E.64 R2, [R20.64] ;  /* 0x0000000614028980 */ /* 0x000eec000c101b00 */
[----:B------:R-:W4:Y:S01]  /*36a0*/  @!P0 LD.E.64 R28, [R42.64] ;  /* 0x000000062a1c8980 */ /* 0x000f22000c101b00 */
[----:B--2---:R-:W-:Y:S01]  /*36b0*/  @!P0 LOP3.LUT R0, R24, 0xffff0000, RZ, 0xc0, !PT ;  /* 0xffff000018008812 */ /* 0x004fe200078ec0ff */
[C---:B---3--:R-:W-:Y:S01]  /*36c0*/  @!P0 IMAD.U32 R4, R3.reuse, 0x10000, RZ ;  /* 0x0001000003048824 */ /* 0x048fe200078e00ff */
[----:B------:R-:W-:Y:S02]  /*36d0*/  @!P0 SHF.L.U32 R7, R2, 0x10, RZ ;  /* 0x0000001002078819 */ /* 0x000fe400000006ff */
[----:B------:R-:W-:Y:S02]  /*36e0*/  @!P0 LOP3.LUT R5, R3, 0xffff0000, RZ, 0xc0, !PT ;  /* 0xffff000003058812 */ /* 0x000fe400078ec0ff */
[----:B------:R-:W-:Y:S01]  /*36f0*/  @!P0 SHF.L.U32 R3, R24, 0x10, RZ ;  /* 0x0000001018038819 */ /* 0x000fe200000006ff */
[----:B----4-:R-:W-:Y:S01]  /*3700*/  @!P0 IMAD.U32 R23, R29, 0x10000, RZ ;  /* 0x000100001d178824 */ /* 0x010fe200078e00ff */
[----:B------:R-:W-:Y:S02]  /*3710*/  @!P0 SHF.L.U32 R8, R28, 0x10, RZ ;  /* 0x000000101c088819 */ /* 0x000fe400000006ff */
[----:B------:R-:W-:Y:S02]  /*3720*/  @!P0 LOP3.LUT R6, R2, 0xffff0000, RZ, 0xc0, !PT ;  /* 0xffff000002068812 */ /* 0x000fe400078ec0ff */
[----:B------:R-:W-:Y:S01]  /*3730*/  @!P0 LOP3.LUT R2, R25, 0xffff0000, RZ, 0xc0, !PT ;  /* 0xffff000019028812 */ /* 0x000fe200078ec0ff */
[----:B------:R-:W-:Y:S01]  /*3740*/  @!P0 FMUL.FTZ R30, R0, R8 ;  /* 0x00000008001e8220 */ /* 0x000fe20000410000 */
[----:B------:R-:W-:Y:S01]  /*3750*/  @!P0 LOP3.LUT R22, R28, 0xffff0000, RZ, 0xc0, !PT ;  /* 0xffff00001c168812 */ /* 0x000fe200078ec0ff */
[-C--:B------:R-:W-:Y:S01]  /*3760*/  @!P0 FMUL.FTZ R0, R0, R7.reuse ;  /* 0x0000000700008220 */ /* 0x080fe20000410000 */
[----:B------:R-:W-:Y:S01]  /*3770*/  @!P0 LOP3.LUT R28, R29, 0xffff0000, RZ, 0xc0, !PT ;  /* 0xffff00001d1c8812 */ /* 0x000fe200078ec0ff */
[----:B------:R-:W-:Y:S01]  /*3780*/  @!P0 FFMA.FTZ R30, R3, R7, -R30 ;  /* 0x00000007031e8223 */ /* 0x000fe2000001081e */
[----:B------:R-:W-:Y:S01]  /*3790*/  @!P0 LOP3.LUT R7, R27, 0xffff0000, RZ, 0xc0, !PT ;  /* 0xffff00001b078812 */ /* 0x000fe200078ec0ff */
[----:B------:R-:W-:Y:S01]  /*37a0*/  @!P0 FFMA.FTZ R0, R8, R3, R0 ;  /* 0x0000000308008223 */ /* 0x000fe20000010000 */
[----:B------:R-:W-:Y:S01]  /*37b0*/  @!P0 SHF.L.U32 R8, R25, 0x10, RZ ;  /* 0x0000001019088819 */ /* 0x000fe200000006ff */
[----:B------:R-:W-:Y:S01]  /*37c0*/  @!P0 FMUL.FTZ R31, R2, R22 ;  /* 0x00000016021f8220 */ /* 0x000fe20000410000 */
[----:B------:R-:W-:Y:S01]  /*37d0*/  @!P0 LOP3.LUT R3, R26, 0xffff0000, RZ, 0xc0, !PT ;  /* 0xffff00001a038812 */ /* 0x000fe200078ec0ff */
[-C--:B------:R-:W-:Y:S01]  /*37e0*/  @!P0 FMUL.FTZ R2, R2, R6.reuse ;  /* 0x0000000602028220 */ /* 0x080fe20000410000 */
[----:B------:R-:W-:Y:S01]  /*37f0*/  @!P0 SHF.L.U32 R29, R27, 0x10, RZ ;  /* 0x000000101b1d8819 */ /* 0x000fe200000006ff */
[----:B------:R-:W-:Y:S01]  /*3800*/  @!P0 FFMA.FTZ R31, R8, R6, -R31 ;  /* 0x00000006081f8223 */ /* 0x000fe2000001081f */
[----:B------:R-:W-:Y:S01]  /*3810*/  @!P0 F2FP.BF16.PACK_AB R0, R0, R30 ;  /* 0x0000001e0000823e */ /* 0x000fe200000010ff */
[----:B------:R-:W-:Y:S02]  /*3820*/  @!P0 IMAD.U32 R6, R26, 0x10000, RZ ;  /* 0x000100001a068824 */ /* 0x000fe400078e00ff */
[C---:B------:R-:W-:Y:S01]  /*3830*/  @!P0 FMUL.FTZ R32, R3.reuse, R23 ;  /* 0x0000001703208220 */ /* 0x040fe20000410000 */
[----:B------:R-:W-:Y:S01]  /*3840*/  @!P0 MOV R24, R0 ;  /* 0x0000000000188202 */ /* 0x000fe20000000f00 */
[----:B------:R-:W-:Y:S02]  /*3850*/  @!P0 FMUL.FTZ R3, R3, R4 ;  /* 0x0000000403038220 */ /* 0x000fe40000410000 */
[C---:B------:R-:W-:Y:S02]  /*3860*/  @!P0 FMUL.FTZ R33, R7.reuse, R28 ;  /* 0x0000001c07218220 */ /* 0x040fe40000410000 */
[----:B------:R-:W-:Y:S02]  /*3870*/  @!P0 FFMA.FTZ R32, R6, R4, -R32 ;  /* 0x0000000406208223 */ /* 0x000fe40000010820 */
[-C--:B------:R-:W-:Y:S02]  /*3880*/  @!P0 FMUL.FTZ R4, R7, R5.reuse ;  /* 0x0000000507048220 */ /* 0x080fe40000410000 */
[----:B------:R-:W-:Y:S02]  /*3890*/  @!P0 FFMA.FTZ R2, R22, R8, R2 ;  /* 0x0000000816028223 */ /* 0x000fe40000010002 */
[----:B------:R-:W-:Y:S02]  /*38a0*/  @!P0 FFMA.FTZ R3, R23, R6, R3 ;  /* 0x0000000617038223 */ /* 0x000fe40000010003 */
        /* <DEDUP_REMOVED lines=9> */
.L_x_2432:
[----:B------:R-:W-:Y:S05]  /*3940*/  BSYNC B0 ;  /* 0x0000000000007941 */ /* 0x000fea0003800000 */
.L_x_2431:
[----:B------:R-:W-:Y:S01]  /*3950*/  ISETP.GE.AND P0, PT, R13, R159, PT ;  /* 0x0000009f0d00720c */ /* 0x000fe20003f06270 */
[----:B------:R-:W-:Y:S01]  /*3960*/  @!UPT UIADD3 URZ, URZ, URZ, URZ ;  /* 0x0000003f3f3ff290 */ /* 0x000fe2000fffe03f */
[----:B------:R-:W-:Y:S11]  /*3970*/  BSSY B0, `(.L_x_2433) ;  /* 0x0000031000007945 */ /* 0x000ff60003800000 */
[----:B------:R-:W-:-:S05]  /*3980*/  @P0 BRA `(.L_x_2434) ;  /* 0x000002f000000947 */ /* 0x000fca0003800000 */
[----:B------:R-:W-:Y:S01]  /*3990*/  ISETP.GE.AND P0, PT, R13, R17, PT ;  /* 0x000000110d00720c */ /* 0x000fe20003f06270 */
[----:B-1----:R-:W-:Y:S01]  /*39a0*/  IMAD.MOV.U32 R5, RZ, RZ, R120 ;  /* 0x000000ffff057224 */ /* 0x002fe200078e0078 */
[----:B------:R-:W-:Y:S05]  /*39b0*/  MOV R4, R121 ;  /* 0x0000007900047202 */ /* 0x000fea0000000f00 */
[----:B------:R-:W2:Y:S08]  /*39c0*/  LD.E.128 R24, [R4.64+0x80] ;  /* 0x0000800604187980 */ /* 0x000eb0000c101d00 */
[----:B------:R-:W3:Y:S06]  /*39d0*/  @!P0 LD.E.64 R2, [R20.64+0x40] ;  /* 0x0000400614028980 */ /* 0x000eec000c101b00 */
[----:B------:R-:W4:Y:S01]  /*39e0*/  @!P0 LD.E.64 R28, [R42.64+0x40] ;  /* 0x000040062a1c8980 */ /* 0x000f22000c101b00 */
        /* <DEDUP_REMOVED lines=41> */
.L_x_2434:
[----:B------:R-:W-:Y:S05]  /*3c80*/  BSYNC B0 ;  /* 0x0000000000007941 */ /* 0x000fea0003800000 */
.L_x_2433:
        /* <DEDUP_REMOVED lines=51> */
.L_x_2436:
[----:B------:R-:W-:Y:S05]  /*3fc0*/  BSYNC B0 ;  /* 0x0000000000007941 */ /* 0x000fea0003800000 */
.L_x_2435:
[----:B------:R-:W-:Y:S11]  /*3fd0*/  ISETP.GE.AND P0, PT, R9, R159, PT ;  /* 0x0000009f0900720c */ /* 0x000ff60003f06270 */
[----:B------:R-:W-:Y:S02]  /*3fe0*/  @!UPT UIADD3 URZ, URZ, URZ, URZ ;  /* 0x0000003f3f3ff290 */ /* 0x000fe4000fffe03f */
        /* <DEDUP_REMOVED lines=48> */
.L_x_2430:
[----:B------:R-:W-:Y:S05]  /*42f0*/  BSYNC B1 ;  /* 0x0000000000017941 */ /* 0x000fea0003800000 */
.L_x_2429:
        /* <DEDUP_REMOVED lines=9> */
[-C--:B-1----:R-:W-:Y:S02]  /*4390*/  IADD3 R6, P2, R20, R32.reuse, RZ ;  /* 0x0000002014067210 */ /* 0x082fe40007f5e0ff */
[----:B------:R-:W-:Y:S03]  /*43a0*/  IADD3 R32, P1, R42, R32, RZ ;  /* 0x000000202a207210 */ /* 0x000fe60007f3e0ff */
[--C-:B------:R-:W-:Y:S02]  /*43b0*/  IMAD.X R7, R21, 0x1, R0.reuse, P2 ;  /* 0x0000000115077824 */ /* 0x100fe400010e0600 */
[----:B------:R-:W-:Y:S01]  /*43c0*/  IMAD.X R33, R43, 0x1, R0, P1 ;  /* 0x000000012b217824 */ /* 0x000fe200008e0600 */
[----:B------:R-:W-:-:S05]  /*43d0*/  @P0 BRA `(.L_x_2440) ;  /* 0x0000031000000947 */ /* 0x000fca0003800000 */
[----:B------:R-:W-:Y:S02]  /*43e0*/  ISETP.GE.AND P0, PT, R18, R17, PT ;  /* 0x000000111200720c */ /* 0x000fe40003f06270 */
[C---:B------:R-:W-:Y:S04]  /*43f0*/  LEA R24, P1, R92.reuse, R121, 0x1 ;  /* 0x000000795c187211 */ /* 0x040fe800078208ff */
[----:B------:R-:W-:Y:S06]  /*4400*/  LEA.HI.X R25, R92, R120, R91, 0x1, P1 ;  /* 0x000000785c197211 */ /* 0x000fec00008f0c5b */
[----:B------:R-:W2:Y:S08]  /*4410*/  LD.E.128 R24, [R24.64] ;  /* 0x0000000618187980 */ /* 0x000eb0000c101d00 */
[----:B------:R-:W3:Y:S06]  /*4420*/  @!P0 LD.E.64 R30, [R32.64] ;  /* 0x00000006201e8980 */ /* 0x000eec000c101b00 */
[----:B------:R-:W4:Y:S01]  /*4430*/  @!P0 LD.E.64 R2, [R6.64] ;  /* 0x0000000606028980 */ /* 0x000f22000c101b00 */
[----:B---3--:R-:W-:Y:S01]  /*4440*/  @!P0 IMAD.U32 R29, R31, 0x10000, RZ ;  /* 0x000100001f1d8824 */ /* 0x008fe200078e00ff */
[----:B--2---:R-:W-:Y:S02]  /*4450*/  @!P0 LOP3.LUT R0, R24, 0xffff0000, RZ, 0xc0, !PT ;  /* 0xffff000018008812 */ /* 0x004fe400078ec0ff */
[C---:B------:R-:W-:Y:S02]  /*4460*/  @!P0 SHF.L.U32 R23, R30.reuse, 0x10, RZ ;  /* 0x000000101e178819 */ /* 0x040fe400000006ff */
[----:B------:R-:W-:Y:S01]  /*4470*/  @!P0 LOP3.LUT R28, R30, 0xffff0000, RZ, 0xc0, !PT ;  /* 0xffff00001e1c8812 */ /* 0x000fe200078ec0ff */
[C---:B----4-:R-:W-:Y:S01]  /*4480*/  @!P0 IMAD.U32 R22, R2.reuse, 0x10000, RZ ;  /* 0x0001000002168824 */ /* 0x050fe200078e00ff */
[----:B------:R-:W-:Y:S01]  /*4490*/  @!P0 LOP3.LUT R8, R2, 0xffff0000, RZ, 0xc0, !PT ;  /* 0xffff000002088812 */ /* 0x000fe200078ec0ff */
[----:B------:R-:W-:Y:S01]  /*44a0*/  @!P0 IMAD.U32 R4, R3, 0x10000, RZ ;  /* 0x0001000003048824 */ /* 0x000fe200078e00ff */
[----:B------:R-:W-:Y:S01]  /*44b0*/  @!P0 LOP3.LUT R2, R25, 0xffff0000, RZ, 0xc0, !PT ;  /* 0xffff000019028812 */ /* 0x000fe200078ec0ff */
[C---:B------:R-:W-:Y:S01]  /*44c0*/  @!P0 FMUL.FTZ R34, R0.reuse, R23 ;  /* 0x0000001700228220 */ /* 0x040fe20000410000 */
[----:B------:R-:W-:Y:S01]  /*44d0*/  @!P0 LOP3.LUT R5, R3, 0xffff0000, RZ, 0xc0, !PT ;  /* 0xffff000003058812 */ /* 0x000fe200078ec0ff */
[----:B------:R-:W-:Y:S01]  /*44e0*/  @!P0 FMUL.FTZ R0, R0, R22 ;  /* 0x0000001600008220 */ /* 0x000fe20000410000 */
[----:B------:R-:W-:Y:S01]  /*44f0*/  @!P0 SHF.L.U32 R3, R24, 0x10, RZ ;  /* 0x0000001018038819 */ /* 0x000fe200000006ff */
[C---:B------:R-:W-:Y:S01]  /*4500*/  @!P0 FMUL.FTZ R35, R2.reuse, R28 ;  /* 0x0000001c02238220 */ /* 0x040fe20000410000 */
[----:B------:R-:W-:Y:S01]  /*4510*/  @!P0 LOP3.LUT R30, R31, 0xffff0000, RZ, 0xc0, !PT ;  /* 0xffff00001f1e8812 */ /* 0x000fe200078ec0ff */
[----:B------:R-:W-:Y:S02]  /*4520*/  @!P0 FMUL.FTZ R2, R2, R8 ;  /* 0x0000000802028220 */ /* 0x000fe40000410000 */
[----:B------:R-:W-:Y:S01]  /*4530*/  @!P0 FFMA.FTZ R34, R3, R22, -R34 ;  /* 0x0000001603228223 */ /* 0x000fe20000010822 */
[----:B------:R-:W-:Y:S01]  /*4540*/  @!P0 LOP3.LUT R22, R27, 0xffff0000, RZ, 0xc0, !PT ;  /* 0xffff00001b168812 */ /* 0x000fe200078ec0ff */
[----:B------:R-:W-:Y:S01]  /*4550*/  @!P0 FFMA.FTZ R0, R23, R3, R0 ;  /* 0x0000000317008223 */ /* 0x000fe20000010000 */
[----:B------:R-:W-:Y:S01]  /*4560*/  @!P0 LOP3.LUT R3, R26, 0xffff0000, RZ, 0xc0, !PT ;  /* 0xffff00001a038812 */ /* 0x000fe200078ec0ff */
[----:B------:R-:W-:Y:S02]  /*4570*/  @!P0 IMAD.U32 R23, R25, 0x10000, RZ ;  /* 0x0001000019178824 */ /* 0x000fe400078e00ff */
[----:B------:R-:W-:Y:S01]  /*4580*/  @!P0 IMAD.U32 R31, R27, 0x10000, RZ ;  /* 0x000100001b1f8824 */ /* 0x000fe200078e00ff */
[----:B------:R-:W-:Y:S01]  /*4590*/  @!P0 F2FP.BF16.PACK_AB R0, R0, R34 ;  /* 0x000000220000823e */ /* 0x000fe200000010ff */
[----:B------:R-:W-:Y:S01]  /*45a0*/  @!P0 FFMA.FTZ R35, R23, R8, -R35 ;  /* 0x0000000817238223 */ /* 0x000fe20000010823 */
[----:B------:R-:W-:Y:S01]  /*45b0*/  @!P0 SHF.L.U32 R8, R26, 0x10, RZ ;  /* 0x000000101a088819 */ /* 0x000fe200000006ff */
[C---:B------:R-:W-:Y:S01]  /*45c0*/  @!P0 FMUL.FTZ R36, R3.reuse, R29 ;  /* 0x0000001d03248220 */ /* 0x040fe20000410000 */
[----:B------:R-:W-:Y:S01]  /*45d0*/  @!P0 MOV R24, R0 ;  /* 0x0000000000188202 */ /* 0x000fe20000000f00 */
[----:B------:R-:W-:Y:S02]  /*45e0*/  @!P0 FMUL.FTZ R3, R3, R4 ;  /* 0x0000000403038220 */ /* 0x000fe40000410000 */
[----:B------:R-:W-:Y:S02]  /*45f0*/  @!P0 FMUL.FTZ R37, R22, R30 ;  /* 0x0000001e16258220 */ /* 0x000fe40000410000 */
[----:B------:R-:W-:Y:S02]  /*4600*/  @!P0 FFMA.FTZ R2, R28, R23, R2 ;  /* 0x000000171c028223 */ /* 0x000fe40000010002 */
[----:B------:R-:W-:Y:S02]  /*4610*/  @!P0 FFMA.FTZ R36, R8, R4, -R36 ;  /* 0x0000000408248223 */ /* 0x000fe40000010824 */
[----:B------:R-:W-:Y:S01]  /*4620*/  @!P0 FMUL.FTZ R4, R22, R5 ;  /* 0x0000000516048220 */ /* 0x000fe20000410000 */
[----:B------:R-:W-:Y:S01]  /*4630*/  @!P0 F2FP.BF16.PACK_AB R2, R2, R35 ;  /* 0x000000230202823e */ /* 0x000fe200000010ff */
[----:B------:R-:W-:Y:S01]  /*4640*/  @!P0 FFMA.FTZ R3, R29, R8, R3 ;  /* 0x000000081d038223 */ /* 0x000fe20000010003 */
[----:B------:R-:W-:Y:S01]  /*4650*/  LEA R22, P1, R228, R126, 0x1 ;  /* 0x0000007ee4167211 */ /* 0x000fe200078208ff */
[----:B------:R-:W-:Y:S02]  /*4660*/  @!P0 FFMA.FTZ R37, R31, R5, -R37 ;  /* 0x000000051f258223 */ /* 0x000fe40000010825 */
[----:B------:R-:W-:Y:S01]  /*4670*/  @!P0 FFMA.FTZ R4, R30, R31, R4 ;  /* 0x0000001f1e048223 */ /* 0x000fe20000010004 */
[----:B------:R-:W-:Y:S01]  /*4680*/  @!P0 F2FP.BF16.PACK_AB R3, R3, R36 ;  /* 0x000000240303823e */ /* 0x000fe200000010ff */
[----:B------:R-:W-:Y:S01]  /*4690*/  @!P0 IMAD.MOV.U32 R25, RZ, RZ, R2 ;  /* 0x000000ffff198224 */ /* 0x000fe200078e0002 */
[----:B------:R-:W-:Y:S02]  /*46a0*/  LEA.HI.X R23, R228, R127, R229, 0x1, P1 ;  /* 0x0000007fe4177211 */ /* 0x000fe400008f0ce5 */
[----:B------:R-:W-:Y:S02]  /*46b0*/  @!P0 F2FP.BF16.PACK_AB R4, R4, R37 ;  /* 0x000000250404823e */ /* 0x000fe400000010ff */
[----:B------:R-:W-:Y:S02]  /*46c0*/  @!P0 MOV R26, R3 ;  /* 0x00000003001a8202 */ /* 0x000fe40000000f00 */
[----:B------:R-:W-:Y:S05]  /*46d0*/  @!P0 MOV R27, R4 ;  /* 0x00000004001b8202 */ /* 0x000fea0000000f00 */
[----:B------:R1:W-:Y:S02]  /*46e0*/  ST.E.128 [R22.64], R24 ;  /* 0x0000001816007985 */ /* 0x0003e4000c101d06 */
.L_x_2440:
[----:B------:R-:W-:Y:S05]  /*46f0*/  BSYNC B0 ;  /* 0x0000000000007941 */ /* 0x000fea0003800000 */
.L_x_2439:
[----:B------:R-:W-:Y:S01]  /*4700*/  ISETP.GE.AND P0, PT, R13, R159, PT ;  /* 0x0000009f0d00720c */ /* 0x000fe20003f06270 */
[----:B------:R-:W-:Y:S01]  /*4710*/  @!UPT UIADD3 URZ, URZ, URZ, URZ ;  /* 0x0000003f3f3ff290 */ /* 0x000fe2000fffe03f */
[----:B------:R-:W-:Y:S11]  /*4720*/  BSSY B0, `(.L_x_2441) ;  /* 0x0000033000007945 */ /* 0x000ff60003800000 */
[----:B------:R-:W-:-:S05]  /*4730*/  @P0 BRA `(.L_x_2442) ;  /* 0x0000031000000947 */ /* 0x000fca0003800000 */
[----:B------:R-:W-:Y:S02]  /*4740*/  ISETP.GE.AND P0, PT, R13, R17, PT ;  /* 0x000000110d00720c */ /* 0x000fe40003f06270 */
[C---:B-1----:R-:W-:Y:S04]  /*4750*/  LEA R24, P1, R94.reuse, R121, 0x1 ;  /* 0x000000795e187211 */ /* 0x042fe800078208ff */
[----:B------:R-:W-:Y:S06]  /*4760*/  LEA.HI.X R25, R94, R120, R93, 0x1, P1 ;  /* 0x000000785e197211 */ /* 0x000fec00008f0c5d */
[----:B------:R-:W2:Y:S08]  /*4770*/  LD.E.128 R24, [R24.64] ;  /* 0x0000000618187980 */ /* 0x000eb0000c101d00 */
[----:B------:R-:W3:Y:S06]  /*4780*/  @!P0 LD.E.64 R30, [R32.64+0x40] ;  /* 0x00004006201e8980 */ /* 0x000eec000c101b00 */
[----:B------:R-:W4:Y:S01]  /*4790*/  @!P0 LD.E.64 R2, [R6.64+0x40] ;  /* 0x0000400606028980 */ /* 0x000f22000c101b00 */
        /* <DEDUP_REMOVED lines=43> */
.L_x_2442:
[----:B------:R-:W-:Y:S05]  /*4a50*/  BSYNC B0 ;  /* 0x0000000000007941 */ /* 0x000fea0003800000 */
.L_x_2441:
        /* <DEDUP_REMOVED lines=53> */
.L_x_2444:
[----:B------:R-:W-:Y:S05]  /*4db0*/  BSYNC B0 ;  /* 0x0000000000007941 */ /* 0x000fea0003800000 */
.L_x_2443:
[----:B------:R-:W-:Y:S11]  /*4dc0*/  ISETP.GE.AND P0, PT, R9, R159, PT ;  /* 0x0000009f0900720c */ /* 0x000ff60003f06270 */
[----:B------:R-:W-:Y:S02]  /*4dd0*/  @!UPT UIADD3 URZ, URZ, URZ, URZ ;  /* 0x0000003f3f3ff290 */ /* 0x000fe4000fffe03f */
[----:B------:R-:W-:-:S05]  /*4de0*/  @P0 BRA `(.L_x_2438) ;  /* 0x0000031000000947 */ /* 0x000fca0003800000 */
[----:B------:R-:W-:Y:S02]  /*4df0*/  ISETP.GE.AND P0, PT, R9, R17, PT ;  /* 0x000000110900720c */ /* 0x000fe40003f06270 */
[C---:B-1----:R-:W-:Y:S04]  /*4e00*/  LEA R24, P1, R106.reuse, R121, 0x1 ;  /* 0x000000796a187211 */ /* 0x042fe800078208ff */
[----:B------:R-:W-:Y:S06]  /*4e10*/  LEA.HI.X R25, R106, R120, R105, 0x1, P1 ;  /* 0x000000786a197211 */ /* 0x000fec00008f0c69 */
[----:B------:R-:W2:Y:S08]  /*4e20*/  LD.E.128 R24, [R24.64] ;  /* 0x0000000618187980 */ /* 0x000eb0000c101d00 */
[----:B------:R-:W3:Y:S06]  /*4e30*/  @!P0 LD.E.64 R32, [R32.64+0xc0] ;  /* 0x0000c00620208980 */ /* 0x000eec000c101b00 */
[----:B------:R-:W4:Y:S01]  /*4e40*/  @!P0 LD.E.64 R2, [R6.64+0xc0] ;  /* 0x0000c00606028980 */ /* 0x000f22000c101b00 */
[----:B--2---:R-:W-:Y:S01]  /*4e50*/  @!P0 IMAD.U32 R29, R27, 0x10000, RZ ;  /* 0x000100001b1d8824 */ /* 0x004fe200078e00ff */
[----:B------:R-:W-:Y:S01]  /*4e60*/  @!P0 LOP3.LUT R0, R24, 0xffff0000, RZ, 0xc0, !PT ;  /* 0xffff000018008812 */ /* 0x000fe200078ec0ff */
[C---:B---3--:R-:W-:Y:S01]  /*4e70*/  @!P0 IMAD.U32 R23, R33.reuse, 0x10000, RZ ;  /* 0x0001000021178824 */ /* 0x048fe200078e00ff */
[C---:B------:R-:W-:Y:S02]  /*4e80*/  @!P0 SHF.L.U32 R8, R32.reuse, 0x10, RZ ;  /* 0x0000001020088819 */ /* 0x040fe400000006ff */
[----:B------:R-:W-:Y:S02]  /*4e90*/  @!P0 LOP3.LUT R28, R33, 0xffff0000, RZ, 0xc0, !PT ;  /* 0xffff0000211c8812 */ /* 0x000fe400078ec0ff */
[----:B------:R-:W-:Y:S01]  /*4ea0*/  @!P0 LOP3.LUT R22, R32, 0xffff0000, RZ, 0xc0, !PT ;  /* 0xffff000020168812 */ /* 0x000fe200078ec0ff */
[C---:B----4-:R-:W-:Y:S01]  /*4eb0*/  @!P0 IMAD.U32 R7, R2.reuse, 0x10000, RZ ;  /* 0x0001000002078824 */ /* 0x050fe200078e00ff */
[----:B------:R-:W-:Y:S01]  /*4ec0*/  @!P0 LOP3.LUT R6, R2, 0xffff0000, RZ, 0xc0, !PT ;  /* 0xffff000002068812 */ /* 0x000fe200078ec0ff */
[----:B------:R-:W-:Y:S01]  /*4ed0*/  @!P0 IMAD.U32 R4, R3, 0x10000, RZ ;  /* 0x0001000003048824 */ /* 0x000fe200078e00ff */
[----:B------:R-:W-:Y:S01]  /*4ee0*/  @!P0 LOP3.LUT R2, R25, 0xffff0000, RZ, 0xc0, !PT ;  /* 0xffff000019028812 */ /* 0x000fe200078ec0ff */
[C---:B------:R-:W-:Y:S01]  /*4ef0*/  @!P0 FMUL.FTZ R30, R0.reuse, R8 ;  /* 0x00000008001e8220 */ /* 0x040fe20000410000 */
[----:B------:R-:W-:Y:S01]  /*4f00*/  @!P0 LOP3.LUT R5, R3, 0xffff0000, RZ, 0xc0, !PT ;  /* 0xffff000003058812 */ /* 0x000fe200078ec0ff */
[-C--:B------:R-:W-:Y:S01]  /*4f10*/  @!P0 FMUL.FTZ R0, R0, R7.reuse ;  /* 0x0000000700008220 */ /* 0x080fe20000410000 */
[----:B------:R-:W-:Y:S01]  /*4f20*/  @!P0 SHF.L.U32 R3, R24, 0x10, RZ ;  /* 0x0000001018038819 */ /* 0x000fe200000006ff */
[C---:B------:R-:W-:Y:S02]  /*4f30*/  @!P0 FMUL.FTZ R31, R2.reuse, R22 ;  /* 0x00000016021f8220 */ /* 0x040fe40000410000 */
[----:B------:R-:W-:Y:S02]  /*4f40*/  @!P0 FMUL.FTZ R2, R2, R6 ;  /* 0x0000000602028220 */ /* 0x000fe40000410000 */
[----:B------:R-:W-:Y:S01]  /*4f50*/  @!P0 FFMA.FTZ R30, R3, R7, -R30 ;  /* 0x00000007031e8223 */ /* 0x000fe2000001081e */
[----:B------:R-:W-:Y:S01]  /*4f60*/  @!P0 LOP3.LUT R7, R27, 0xffff0000, RZ, 0xc0, !PT ;  /* 0xffff00001b078812 */ /* 0x000fe200078ec0ff */
[----:B------:R-:W-:Y:S01]  /*4f70*/  @!P0 FFMA.FTZ R0, R8, R3, R0 ;  /* 0x0000000308008223 */ /* 0x000fe20000010000 */
[----:B------:R-:W-:Y:S01]  /*4f80*/  @!P0 LOP3.LUT R3, R26, 0xffff0000, RZ, 0xc0, !PT ;  /* 0xffff00001a038812 */ /* 0x000fe200078ec0ff */
[----:B------:R-:W-:Y:S02]  /*4f90*/  @!P0 IMAD.U32 R8, R25, 0x10000, RZ ;  /* 0x0001000019088824 */ /* 0x000fe400078e00ff */
[----:B------:R-:W-:Y:S01]  /*4fa0*/  @!P0 FMUL.FTZ R33, R7, R28 ;  /* 0x0000001c07218220 */ /* 0x000fe20000410000 */
[----:B------:R-:W-:Y:S01]  /*4fb0*/  @!P0 F2FP.BF16.PACK_AB R0, R0, R30 ;  /* 0x0000001e0000823e */ /* 0x000fe200000010ff */
[----:B------:R-:W-:Y:S01]  /*4fc0*/  @!P0 FFMA.FTZ R31, R8, R6, -R31 ;  /* 0x00000006081f8223 */ /* 0x000fe2000001081f */
[----:B------:R-:W-:Y:S01]  /*4fd0*/  @!P0 SHF.L.U32 R6, R26, 0x10, RZ ;  /* 0x000000101a068819 */ /* 0x000fe200000006ff */
[C---:B------:R-:W-:Y:S01]  /*4fe0*/  @!P0 FMUL.FTZ R32, R3.reuse, R23 ;  /* 0x0000001703208220 */ /* 0x040fe20000410000 */
[----:B------:R-:W-:Y:S01]  /*4ff0*/  @!P0 MOV R24, R0 ;  /* 0x0000000000188202 */ /* 0x000fe20000000f00 */
[-C--:B------:R-:W-:Y:S02]  /*5000*/  @!P0 FMUL.FTZ R3, R3, R4.reuse ;  /* 0x0000000403038220 */ /* 0x080fe40000410000 */
[----:B------:R-:W-:Y:S02]  /*5010*/  @!P0 FFMA.FTZ R32, R6, R4, -R32 ;  /* 0x0000000406208223 */ /* 0x000fe40000010820 */
[-C--:B------:R-:W-:Y:S02]  /*5020*/  @!P0 FMUL.FTZ R4, R7, R5.reuse ;  /* 0x0000000507048220 */ /* 0x080fe40000410000 */
[----:B------:R-:W-:Y:S02]  /*5030*/  @!P0 FFMA.FTZ R2, R22, R8, R2 ;  /* 0x0000000816028223 */ /* 0x000fe40000010002 */
[----:B------:R-:W-:Y:S01]  /*5040*/  @!P0 FFMA.FTZ R3, R23, R6, R3 ;  /* 0x0000000617038223 */ /* 0x000fe20000010003 */
[----:B------:R-:W-:Y:S01]  /*5050*/  LEA R6, P1, R77, R126, 0x1 ;  /* 0x0000007e4d067211 */ /* 0x000fe200078208ff */
[----:B------:R-:W-:Y:S01]  /*5060*/  @!P0 FFMA.FTZ R33, R29, R5, -R33 ;  /* 0x000000051d218223 */ /* 0x000fe20000010821 */
[----:B------:R-:W-:Y:S01]  /*5070*/  @!P0 F2FP.BF16.PACK_AB R2, R2, R31 ;  /* 0x0000001f0202823e */ /* 0x000fe200000010ff */
[----:B------:R-:W-:Y:S01]  /*5080*/  @!P0 FFMA.FTZ R4, R28, R29, R4 ;  /* 0x0000001d1c048223 */ /* 0x000fe20000010004 */
[----:B------:R-:W-:Y:S02]  /*5090*/  @!P0 F2FP.BF16.PACK_AB R3, R3, R32 ;  /* 0x000000200303823e */ /* 0x000fe400000010ff */
[----:B------:R-:W-:Y:S01]  /*50a0*/  LEA.HI.X R7, R77, R127, R76, 0x1, P1 ;  /* 0x0000007f4d077211 */ /* 0x000fe200008f0c4c */
[----:B------:R-:W-:Y:S01]  /*50b0*/  @!P0 IMAD.MOV.U32 R25, RZ, RZ, R2 ;  /* 0x000000ffff198224 */ /* 0x000fe200078e0002 */
[----:B------:R-:W-:Y:S02]  /*50c0*/  @!P0 F2FP.BF16.PACK_AB R4, R4, R33 ;  /* 0x000000210404823e */ /* 0x000fe400000010ff */
[----:B------:R-:W-:Y:S02]  /*50d0*/  @!P0 MOV R26, R3 ;  /* 0x00000003001a8202 */ /* 0x000fe40000000f00 */
[----:B------:R-:W-:Y:S05]  /*50e0*/  @!P0 MOV R27, R4 ;  /* 0x00000004001b8202 */ /* 0x000fea0000000f00 */
[----:B------:R1:W-:Y:S02]  /*50f0*/  ST.E.128 [R6.64], R24 ;  /* 0x0000001806007985 */ /* 0x0003e4000c101d06 */
.L_x_2438:
[----:B------:R-:W-:Y:S05]  /*5100*/  BSYNC B1 ;  /* 0x0000000000017941 */ /* 0x000fea0003800000 */
.L_x_2437:
        /* <DEDUP_REMOVED lines=63> */
.L_x_2448:
[----:B------:R-:W-:Y:S05]  /*5500*/  BSYNC B0 ;  /* 0x0000000000007941 */ /* 0x000fea0003800000 */
.L_x_2447:
        /* <DEDUP_REMOVED lines=53> */
.L_x_2450:
[----:B------:R-:W-:Y:S05]  /*5860*/  BSYNC B0 ;  /* 0x0000000000007941 */ /* 0x000fea0003800000 */
.L_x_2449:
        /* <DEDUP_REMOVED lines=53> */
.L_x_2452:
[----:B------:R-:W-:Y:S05]  /*5bc0*/  BSYNC B0 ;  /* 0x0000000000007941 */ /* 0x000fea0003800000 */
.L_x_2451:
        /* <DEDUP_REMOVED lines=52> */
.L_x_2446:
[----:B------:R-:W-:Y:S05]  /*5f10*/  BSYNC B1 ;  /* 0x0000000000017941 */ /* 0x000fea0003800000 */
.L_x_2445:
        /* <DEDUP_REMOVED lines=14> */
[----:B------:R-:W-:Y:S01]  /*6000*/  IMAD R0, R183, 0x60, RZ ;  /* 0x00000060b7007824 */ /* 0x000fe200078e02ff */
[----:B------:R-:W-:Y:S02]  /*6010*/  MOV R4, R121 ;  /* 0x0000007900047202 */ /* 0x000fe40000000f00 */
[----:B------:R-:W-:Y:S02]  /*6020*/  MOV R5, R120 ;  /* 0x0000007800057202 */ /* 0x000fe40000000f00 */
[----:B------:R-:W-:Y:S03]  /*6030*/  ISETP.GE.AND P0, PT, R18, R17, PT ;  /* 0x000000111200720c */ /* 0x000fe60003f06270 */
[----:B------:R-:W-:Y:S05]  /*6040*/  IMAD.WIDE.U32 R4, R182, 0x60, R4 ;  /* 0x00000060b6047825 */ /* 0x000fea00078e0004 */
[----:B------:R-:W-:Y:S05]  /*6050*/  IADD3 R5, R5, R0, RZ ;  /* 0x0000000005057210 */ /* 0x000fea0007ffe0ff */
[----:B------:R-:W2:Y:S06]  /*6060*/  @!P0 LD.E.64 R30, [R32.64] ;  /* 0x00000006201e8980 */ /* 0x000eac000c101b00 */
[----:B------:R-:W3:Y:S08]  /*6070*/  LD.E.128 R24, [R4.64] ;  /* 0x0000000604187980 */ /* 0x000ef0000c101d00 */
[----:B------:R-:W4:Y:S01]  /*6080*/  @!P0 LD.E.64 R2, [R6.64] ;  /* 0x0000000606028980 */ /* 0x000f22000c101b00 */
[C---:B--2---:R-:W-:Y:S01]  /*6090*/  @!P0 IMAD.U32 R29, R31.reuse, 0x10000, RZ ;  /* 0x000100001f1d8824 */ /* 0x044fe200078e00ff */
[C---:B------:R-:W-:Y:S02]  /*60a0*/  @!P0 SHF.L.U32 R23, R30.reuse, 0x10, RZ ;  /* 0x000000101e178819 */ /* 0x040fe400000006ff */
[----:B------:R-:W-:Y:S02]  /*60b0*/  @!P0 LOP3.LUT R28, R30, 0xffff0000, RZ, 0xc0, !PT ;  /* 0xffff00001e1c8812 */ /* 0x000fe400078ec0ff */
[----:B------:R-:W-:Y:S02]  /*60c0*/  @!P0 LOP3.LUT R30, R31, 0xffff0000, RZ, 0xc0, !PT ;  /* 0xffff00001f1e8812 */ /* 0x000fe400078ec0ff */
[----:B---3--:R-:W-:Y:S02]  /*60d0*/  @!P0 LOP3.LUT R0, R24, 0xffff0000, RZ, 0xc0, !PT ;  /* 0xffff000018008812 */ /* 0x008fe400078ec0ff */
[----:B------:R-:W-:Y:S03]  /*60e0*/  @!P0 SHF.L.U32 R31, R27, 0x10, RZ ;  /* 0x000000101b1f8819 */ /* 0x000fe600000006ff */
[----:B------:R-:W-:Y:S02]  /*60f0*/  @!P0 FMUL.FTZ R34, R0, R23 ;  /* 0x0000001700228220 */ /* 0x000fe40000410000 */
[----:B----4-:R-:W-:Y:S01]  /*6100*/  @!P0 IMAD.U32 R22, R2, 0x10000, RZ ;  /* 0x0001000002168824 */ /* 0x010fe200078e00ff */
[C---:B------:R-:W-:Y:S02]  /*6110*/  @!P0 SHF.L.U32 R4, R3.reuse, 0x10, RZ ;  /* 0x0000001003048819 */ /* 0x040fe400000006ff */
[----:B------:R-:W-:Y:S01]  /*6120*/  @!P0 LOP3.LUT R5, R3, 0xffff0000, RZ, 0xc0, !PT ;  /* 0xffff000003058812 */ /* 0x000fe200078ec0ff */
[-C--:B------:R-:W-:Y:S01]  /*6130*/  @!P0 FMUL.FTZ R0, R0, R22.reuse ;  /* 0x0000001600008220 */ /* 0x080fe20000410000 */
[----:B------:R-:W-:Y:S02]  /*6140*/  @!P0 SHF.L.U32 R3, R24, 0x10, RZ ;  /* 0x0000001018038819 */ /* 0x000fe400000006ff */
[----:B------:R-:W-:Y:S02]  /*6150*/  @!P0 LOP3.LUT R8, R2, 0xffff0000, RZ, 0xc0, !PT ;  /* 0xffff000002088812 */ /* 0x000fe400078ec0ff */
[----:B------:R-:W-:Y:S01]  /*6160*/  @!P0 LOP3.LUT R2, R25, 0xffff0000, RZ, 0xc0, !PT ;  /* 0xffff000019028812 */ /* 0x000fe200078ec0ff */
[----:B------:R-:W-:Y:S01]  /*6170*/  @!P0 FFMA.FTZ R34, R3, R22, -R34 ;  /* 0x0000001603228223 */ /* 0x000fe20000010822 */
[----:B------:R-:W-:Y:S01]  /*6180*/  @!P0 LOP3.LUT R22, R27, 0xffff0000, RZ, 0xc0, !PT ;  /* 0xffff00001b168812 */ /* 0x000fe200078ec0ff */
[----:B------:R-:W-:Y:S01]  /*6190*/  @!P0 FFMA.FTZ R0, R23, R3, R0 ;  /* 0x0000000317008223 */ /* 0x000fe20000010000 */
[----:B------:R-:W-:Y:S01]  /*61a0*/  @!P0 SHF.L.U32 R23, R25, 0x10, RZ ;  /* 0x0000001019178819 */ /* 0x000fe200000006ff */
[----:B------:R-:W-:Y:S01]  /*61b0*/  @!P0 FMUL.FTZ R35, R2, R28 ;  /* 0x0000001c02238220 */ /* 0x000fe20000410000 */
[----:B------:R-:W-:Y:S01]  /*61c0*/  @!P0 LOP3.LUT R3, R26, 0xffff0000, RZ, 0xc0, !PT ;  /* 0xffff00001a038812 */ /* 0x000fe200078ec0ff */
[----:B------:R-:W-:Y:S01]  /*61d0*/  @!P0 FMUL.FTZ R2, R2, R8 ;  /* 0x0000000802028220 */ /* 0x000fe20000410000 */
[----:B------:R-:W-:Y:S01]  /*61e0*/  @!P0 F2FP.BF16.PACK_AB R0, R0, R34 ;  /* 0x000000220000823e */ /* 0x000fe200000010ff */
[----:B------:R-:W-:Y:S02]  /*61f0*/  @!P0 FFMA.FTZ R35, R23, R8, -R35 ;  /* 0x0000000817238223 */ /* 0x000fe40000010823 */
[----:B------:R-:W-:Y:S02]  /*6200*/  @!P0 IMAD.U32 R8, R26, 0x10000, RZ ;  /* 0x000100001a088824 */ /* 0x000fe400078e00ff */
[C---:B------:R-:W-:Y:S02]  /*6210*/  @!P0 FMUL.FTZ R36, R3.reuse, R29 ;  /* 0x0000001d03248220 */ /* 0x040fe40000410000 */
[----:B------:R-:W-:Y:S02]  /*6220*/  @!P0 FMUL.FTZ R3, R3, R4 ;  /* 0x0000000403038220 */ /* 0x000fe40000410000 */
[----:B------:R-:W-:Y:S02]  /*6230*/  @!P0 FMUL.FTZ R37, R22, R30 ;  /* 0x0000001e16258220 */ /* 0x000fe40000410000 */
[----:B------:R-:W-:Y:S02]  /*6240*/  @!P0 FFMA.FTZ R36, R8, R4, -R36 ;  /* 0x0000000408248223 */ /* 0x000fe40000010824 */
[----:B------:R-:W-:Y:S02]  /*6250*/  @!P0 FMUL.FTZ R4, R22, R5 ;  /* 0x0000000516048220 */ /* 0x000fe40000410000 */
[----:B------:R-:W-:Y:S02]  /*6260*/  @!P0 FFMA.FTZ R2, R28, R23, R2 ;  /* 0x000000171c028223 */ /* 0x000fe40000010002 */
[----:B------:R-:W-:Y:S02]  /*6270*/  @!P0 FFMA.FTZ R3, R29, R8, R3 ;  /* 0x000000081d038223 */ /* 0x000fe40000010003 */
[----:B------:R-:W-:Y:S01]  /*6280*/  @!P0 FFMA.FTZ R37, R31, R5, -R37 ;  /* 0x000000051f258223 */ /* 0x000fe20000010825 */
[----:B------:R-:W-:Y:S01]  /*6290*/  @!P0 F2FP.BF16.PACK_AB R2, R2, R35 ;  /* 0x000000230202823e */ /* 0x000fe200000010ff */
[----:B------:R-:W-:Y:S01]  /*62a0*/  @!P0 FFMA.FTZ R4, R30, R31, R4 ;  /* 0x0000001f1e048223 */ /* 0x000fe20000010004 */
[----:B------:R-:W-:Y:S01]  /*62b0*/  @!P0 F2FP.BF16.PACK_AB R3, R3, R36 ;  /* 0x000000240303823e */ /* 0x000fe200000010ff */
[----:B------:R-:W-:Y:S01]  /*62c0*/  IMAD.WIDE.U32 R22, R48, 0x60, R126 ;  /* 0x0000006030167825 */ /* 0x000fe200078e007e */
[----:B------:R-:W-:Y:S02]  /*62d0*/  @!P0 MOV R25, R2 ;  /* 0x0000000200198202 */ /* 0x000fe40000000f00 */
[----:B------:R-:W-:Y:S01]  /*62e0*/  @!P0 F2FP.BF16.PACK_AB R4, R4, R37 ;  /* 0x000000250404823e */ /* 0x000fe200000010ff */
[----:B------:R-:W-:Y:S01]  /*62f0*/  IMAD R5, R49, 0x60, RZ ;  /* 0x0000006031057824 */ /* 0x000fe200078e02ff */
[----:B------:R-:W-:Y:S01]  /*6300*/  @!P0 MOV R26, R3 ;  /* 0x00000003001a8202 */ /* 0x000fe20000000f00 */
[----:B------:R-:W-:Y:S01]  /*6310*/  @!P0 IMAD.MOV.U32 R24, RZ, RZ, R0 ;  /* 0x000000ffff188224 */ /* 0x000fe200078e0000 */
[----:B------:R-:W-:Y:S02]  /*6320*/  @!P0 MOV R27, R4 ;  /* 0x00000004001b8202 */ /* 0x000fe40000000f00 */
[----:B------:R-:W-:Y:S05]  /*6330*/  IADD3 R23, R23, R5, RZ ;  /* 0x0000000517177210 */ /* 0x000fea0007ffe0ff */
[----:B------:R1:W-:Y:S02]  /*6340*/  ST.E.128 [R22.64], R24 ;  /* 0x0000001816007985 */ /* 0x0003e4000c101d06 */
.L_x_2456:
[----:B------:R-:W-:Y:S05]  /*6350*/  BSYNC B0 ;  /* 0x0000000000007941 */ /* 0x000fea0003800000 */
.L_x_2455:
        /* <DEDUP_REMOVED lines=53> */
.L_x_2458:
[----:B------:R-:W-:Y:S05]  /*66b0*/  BSYNC B0 ;  /* 0x0000000000007941 */ /* 0x000fea0003800000 */
.L_x_2457:
        /* <DEDUP_REMOVED lines=53> */
.L_x_2460:
[----:B------:R-:W-:Y:S05]  /*6a10*/  BSYNC B0 ;  /* 0x0000000000007941 */ /* 0x000fea0003800000 */
.L_x_2459:
        /* <DEDUP_REMOVED lines=23> */
[C---:B------:R-:W-:Y:S02]  /*6b90*/  @!P0 FMUL.FTZ R30, R2.reuse, R17 ;  /* 0x00000011021e8220 */ /* 0x040fe40000410000 */
[-C--:B------:R-:W-:Y:S02]  /*6ba0*/  @!P0 FMUL.FTZ R2, R2, R6.reuse ;  /* 0x0000000602028220 */ /* 0x080fe40000410000 */
        /* <DEDUP_REMOVED lines=27> */
.L_x_2454:
[----:B------:R-:W-:Y:S05]  /*6d60*/  BSYNC B1 ;  /* 0x0000000000017941 */ /* 0x000fea0003800000 */
.L_x_2453:
[----:B------:R-:W2:Y:S02]  /*6d70*/  LD.E R0, [R10.64+0xd0] ;  /* 0x0000d0060a007980 */ /* 0x000ea4000c101900 */
[----:B--2---:R-:W-:Y:S05]  /*6d80*/  IMAD.U32 R0, R0, -0x20, RZ ;  /* 0xffffffe000007824 */ /* 0x004fea00078e00ff */
[C---:B------:R-:W-:Y:S02]  /*6d90*/  LEA R20, P1, R0.reuse, R20, 0x1 ;  /* 0x0000001400147211 */ /* 0x040fe400078208ff */
[C---:B------:R-:W-:Y:S02]  /*6da0*/  LEA R42, P0, R0.reuse, R42, 0x1 ;  /* 0x0000002a002a7211 */ /* 0x040fe400078008ff */
[C---:B------:R-:W-:Y:S02]  /*6db0*/  LEA.HI.X.SX32 R21, R0.reuse, R21, 0x1, P1 ;  /* 0x0000001500157211 */ /* 0x040fe400008f0eff */
[----:B------:R-:W-:Y:S01]  /*6dc0*/  LEA.HI.X.SX32 R43, R0, R43, 0x1, P0 ;  /* 0x0000002b002b7211 */ /* 0x000fe200000f0eff */
[----:B------:R-:W-:-:S05]  /*6dd0*/  BRA `(.L_x_2461) ;  /* 0x00006a3000007947 */ /* 0x000fca0003800000 */
.L_x_2428:
[----:B---3--:R-:W-:Y:S01]  /*6de0*/  BSSY B2, `(.L_x_2462) ;  /* 0x000017c000027945 */ /* 0x008fe20003800000 */
[----:B------:R-:W-:-:S05]  /*6df0*/  @!P2 BRA `(.L_x_2463) ;  /* 0x000017a00000a947 */ /* 0x000fca0003800000 */
[----:B-----5:R-:W-:Y:S01]  /*6e00*/  ISETP.GE.AND P0, PT, R18, R159, PT ;  /* 0x0000009f1200720c */ /* 0x020fe20003f06270 */
[----:B------:R-:W-:Y:S01]  /*6e10*/  @!UPT UIADD3 URZ, URZ, URZ, URZ ;  /* 0x0000003f3f3ff290 */ /* 0x000fe2000fffe03f */
[----:B------:R-:W-:Y:S11]  /*6e20*/  BSSY B1, `(.L_x_2464) ;  /* 0x000005c000017945 */ /* 0x000ff60003800000 */
[----:B------:R-:W-:-:S05]  /*6e30*/  @P0 BRA `(.L_x_2465) ;  /* 0x000005a000000947 */ /* 0x000fca0003800000 */
[----:B-1----:R-:W-:Y:S01]  /*6e40*/  IMAD.MOV.U32 R4, RZ, RZ, R121 ;  /* 0x000000ffff047224 */ /* 0x002fe200078e0079 */
[----:B------:R-:W-:Y:S01]  /*6e50*/  MOV R5, R120 ;  /* 0x0000007800057202 */ /* 0x000fe20000000f00 */
[----:B------:R-:W-:Y:S01]  /*6e60*/  BSSY B0, `(.L_x_2466) ;  /* 0x0000056000007945 */ /* 0x000fe20003800000 */
[----:B------:R-:W-:Y:S03]  /*6e70*/  ISETP.GE.AND P0, PT, R18, R17, PT ;  /* 0x000000111200720c */ /* 0x000fe60003f06270 */
[----:B------:R1:W5:Y:S10]  /*6e80*/  LD.E.128 R24, [R4.64] ;  /* 0x0000000604187980 */ /* 0x000374000c101d00 */
[----:B------:R-:W-:-:S05]  /*6e90*/  @P0 BRA `(.L_x_2467) ;  /* 0x0000052000000947 */ /* 0x000fca0003800000 */
[----:B------:R-:W-:Y:S01]  /*6ea0*/  LEA.HI R8, R17, R17, RZ, 0x1 ;  /* 0x0000001111087211 */ /* 0x000fe200078f08ff */
[----:B------:R-:W-:Y:S01]  /*6eb0*/  IMAD.MOV.U32 R7, RZ, RZ, R122 ;  /* 0x000000ffff077224 */ /* 0x000fe200078e007a */
[----:B------:R-:W-:Y:S01]  /*6ec0*/  MOV R6, R123 ;  /* 0x0000007b00067202 */ /* 0x000fe20000000f00 */
[----:B------:R-:W-:Y:S01]  /*6ed0*/  IMAD.MOV.U32 R2, RZ, RZ, RZ ;  /* 0x000000ffff027224 */ /* 0x000fe200078e00ff */
[----:B------:R-:W-:Y:S01]  /*6ee0*/  SHF.R.S32.HI R8, RZ, 0x1, R8 ;  /* 0x00000001ff087819 */ /* 0x000fe20000011408 */
[C---:B-----5:R-:W-:Y:S01]  /*6ef0*/  IMAD.U32 R31, R24.reuse, 0x10000, RZ ;  /* 0x00010000181f7824 */ /* 0x060fe200078e00ff */
[----:B------:R-:W-:Y:S01]  /*6f00*/  LOP3.LUT R32, R24, 0xffff0000, RZ, 0xc0, !PT ;  /* 0xffff000018207812 */ /* 0x000fe200078ec0ff */
[----:B------:R-:W-:Y:S01]  /*6f10*/  IMAD.U32 R35, R26, 0x10000, RZ ;  /* 0x000100001a237824 */ /* 0x000fe200078e00ff */
[----:B------:R-:W-:Y:S01]  /*6f20*/  ISETP.GE.AND P1, PT, R18, R8, PT ;  /* 0x000000081200720c */ /* 0x000fe20003f26270 */
[--C-:B------:R-:W-:Y:S01]  /*6f30*/  IMAD.MOV.U32 R0, RZ, RZ, R8.reuse ;  /* 0x000000ffff007224 */ /* 0x100fe200078e0008 */
[C---:B------:R-:W-:Y:S02]  /*6f40*/  SHF.L.U32 R33, R25.reuse, 0x10, RZ ;  /* 0x0000001019217819 */ /* 0x040fe400000006ff */
[----:B------:R-:W-:Y:S02]  /*6f50*/  LOP3.LUT R34, R25, 0xffff0000, RZ, 0xc0, !PT ;  /* 0xffff000019227812 */ /* 0x000fe400078ec0ff */
[----:B------:R-:W-:Y:S02]  /*6f60*/  LOP3.LUT R36, R26, 0xffff0000, RZ, 0xc0, !PT ;  /* 0xffff00001a247812 */ /* 0x000fe400078ec0ff */
[C---:B------:R-:W-:Y:S02]  /*6f70*/  SHF.L.U32 R37, R27.reuse, 0x10, RZ ;  /* 0x000000101b257819 */ /* 0x040fe400000006ff */
[----:B------:R-:W-:Y:S03]  /*6f80*/  LOP3.LUT R38, R27, 0xffff0000, RZ, 0xc0, !PT ;  /* 0xffff00001b267812 */ /* 0x000fe600078ec0ff */
[----:B------:R-:W-:Y:S01]  /*6f90*/  @P1 IMAD.MOV R2, RZ, RZ, -R8 ;  /* 0x000000ffff021224 */ /* 0x000fe200078e0a08 */
[----:B------:R-:W-:Y:S04]  /*6fa0*/  @P1 IADD3 R0, -R8, RZ, RZ ;  /* 0x000000ff08001210 */ /* 0x000fe80007ffe1ff */
[C---:B------:R-:W-:Y:S04]  /*6fb0*/  LEA R192, P0, R2.reuse, R6, 0x1 ;  /* 0x0000000602c07211 */ /* 0x040fe800078008ff */
[----:B------:R-:W-:Y:S02]  /*6fc0*/  LEA.HI.X.SX32 R193, R2, R7, 0x1, P0 ;  /* 0x0000000702c17211 */ /* 0x000fe400000f0eff */
[C---:B------:R-:W-:Y:S04]  /*6fd0*/  LEA R2, P0, R0.reuse, R4, 0x1 ;  /* 0x0000000400027211 */ /* 0x040fe800078008ff */
[----:B------:R-:W-:Y:S01]  /*6fe0*/  LEA.HI.X.SX32 R3, R0, R5, 0x1, P0 ;  /* 0x0000000500037211 */ /* 0x000fe200000f0eff */
[----:B------:R-:W-:Y:S01]  /*6ff0*/  IMAD.MOV.U32 R0, RZ, RZ, RZ ;  /* 0x000000ffff007224 */ /* 0x000fe200078e00ff */
[----:B------:R-:W-:Y:S01]  /*7000*/  @P1 IADD3 R0, -R8, RZ, RZ ;  /* 0x000000ff08001210 */ /* 0x000fe20007ffe1ff */
[----:B------:R-:W2:Y:S08]  /*7010*/  LD.E.128 R192, [R192.64] ;  /* 0x00000006c0c07980 */ /* 0x000eb0000c101d00 */
[----:B-1----:R1:W3:Y:S02]  /*7020*/  LD.E.128 R4, [R2.64] ;  /* 0x0000000602047980 */ /* 0x0022e4000c101d00 */
[----:B-1----:R-:W-:Y:S01]  /*7030*/  IMAD.MOV.U32 R2, RZ, RZ, R125 ;  /* 0x000000ffff027224 */ /* 0x002fe200078e007d */
[----:B------:R-:W-:Y:S04]  /*7040*/  MOV R3, R124 ;  /* 0x0000007c00037202 */ /* 0x000fe80000000f00 */
[C---:B------:R-:W-:Y:S04]  /*7050*/  LEA R2, P0, R0.reuse, R2, 0x1 ;  /* 0x0000000200027211 */ /* 0x040fe800078008ff */
[----:B------:R-:W-:Y:S05]  /*7060*/  LEA.HI.X.SX32 R3, R0, R3, 0x1, P0 ;  /* 0x0000000300037211 */ /* 0x000fea00000f0eff */
[----:B------:R1:W4:Y:S01]  /*7070*/  LD.E.128 R44, [R2.64] ;  /* 0x00000006022c7980 */ /* 0x000322000c101d00 */
[----:B--2---:R-:W-:Y:S01]  /*7080*/  IMAD.U32 R0, R192, 0x10000, RZ ;  /* 0x00010000c0007824 */ /* 0x004fe200078e00ff */
[----:B------:R-:W-:Y:S01]  /*7090*/  SHF.L.U32 R22, R195, 0x10, RZ ;  /* 0x00000010c3167819 */ /* 0x000fe200000006ff */
[C---:B------:R-:W-:Y:S01]  /*70a0*/  IMAD.U32 R24, R194.reuse, 0x10000, RZ ;  /* 0x00010000c2187824 */ /* 0x040fe200078e00ff */
[----:B------:R-:W-:Y:S01]  /*70b0*/  LOP3.LUT R23, R194, 0xffff0000, RZ, 0xc0, !PT ;  /* 0xffff0000c2177812 */ /* 0x000fe200078ec0ff */
[----:B------:R-:W-:Y:S01]  /*70c0*/  @!P1 FADD.FTZ R0, -R0, -RZ ;  /* 0x800000ff00009221 */ /* 0x000fe20000010100 */
[----:B-1----:R-:W-:Y:S01]  /*70d0*/  LOP3.LUT R2, R192, 0xffff0000, RZ, 0xc0, !PT ;  /* 0xffff0000c0027812 */ /* 0x002fe200078ec0ff */
[----:B------:R-:W-:Y:S01]  /*70e0*/  @!P1 FADD.FTZ R22, -R22, -RZ ;  /* 0x800000ff16169221 */ /* 0x000fe20000010100 */
[----:B------:R-:W-:Y:S01]  /*70f0*/  SHF.L.U32 R3, R193, 0x10, RZ ;  /* 0x00000010c1037819 */ /* 0x000fe200000006ff */
[C---:B---3--:R-:W-:Y:S01]  /*7100*/  IMAD.U32 R30, R4.reuse, 0x10000, RZ ;  /* 0x00010000041e7824 */ /* 0x048fe200078e00ff */
[----:B------:R-:W-:Y:S01]  /*7110*/  SHF.L.U32 R25, R7, 0x10, RZ ;  /* 0x0000001007197819 */ /* 0x000fe200000006ff */
[----:B------:R-:W-:Y:S01]  /*7120*/  @!P1 FADD.FTZ R23, -R23, -RZ ;  /* 0x800000ff17179221 */ /* 0x000fe20000010100 */
[----:B------:R-:W-:Y:S01]  /*7130*/  LOP3.LUT R29, R4, 0xffff0000, RZ, 0xc0, !PT ;  /* 0xffff0000041d7812 */ /* 0x000fe200078ec0ff */
[----:B------:R-:W-:Y:S01]  /*7140*/  @!P1 FADD.FTZ R2, -R2, -RZ ;  /* 0x800000ff02029221 */ /* 0x000fe20000010100 */
[C---:B------:R-:W-:Y:S01]  /*7150*/  SHF.L.U32 R4, R5.reuse, 0x10, RZ ;  /* 0x0000001005047819 */ /* 0x040fe200000006ff */
[----:B------:R-:W-:Y:S01]  /*7160*/  @!P1 FADD.FTZ R24, -R24, -RZ ;  /* 0x800000ff18189221 */ /* 0x000fe20000010100 */
[----:B------:R-:W-:Y:S01]  /*7170*/  LOP3.LUT R28, R5, 0xffff0000, RZ, 0xc0, !PT ;  /* 0xffff0000051c7812 */ /* 0x000fe200078ec0ff */
[C---:B------:R-:W-:Y:S01]  /*7180*/  IMAD.U32 R5, R6.reuse, 0x10000, RZ ;  /* 0x0001000006057824 */ /* 0x040fe200078e00ff */
[----:B------:R-:W-:Y:S01]  /*7190*/  LOP3.LUT R6, R6, 0xffff0000, RZ, 0xc0, !PT ;  /* 0xffff000006067812 */ /* 0x000fe200078ec0ff */
[----:B------:R-:W-:Y:S01]  /*71a0*/  @!P1 FADD.FTZ R3, -R3, -RZ ;  /* 0x800000ff03039221 */ /* 0x000fe20000010100 */
[----:B------:R-:W-:Y:S01]  /*71b0*/  LOP3.LUT R26, R193, 0xffff0000, RZ, 0xc0, !PT ;  /* 0xffff0000c11a7812 */ /* 0x000fe200078ec0ff */
[----:B------:R-:W-:Y:S01]  /*71c0*/  FMUL.FTZ R0, R30, R0 ;  /* 0x000000001e007220 */ /* 0x000fe20000410000 */
[----:B------:R-:W-:Y:S01]  /*71d0*/  LOP3.LUT R8, R195, 0xffff0000, RZ, 0xc0, !PT ;  /* 0xffff0000c3087812 */ /* 0x000fe200078ec0ff */
[----:B------:R-:W-:Y:S01]  /*71e0*/  FMUL.FTZ R6, R6, R23 ;  /* 0x0000001706067220 */ /* 0x000fe20000410000 */
[----:B------:R-:W-:Y:S01]  /*71f0*/  LOP3.LUT R27, R7, 0xffff0000, RZ, 0xc0, !PT ;  /* 0xffff0000071b7812 */ /* 0x000fe200078ec0ff */
[----:B------:R-:W-:Y:S02]  /*7200*/  FMUL.FTZ R7, R25, R22 ;  /* 0x0000001619077220 */ /* 0x000fe40000410000 */
[----:B------:R-:W-:Y:S02]  /*7210*/  @!P1 FADD.FTZ R26, -R26, -RZ ;  /* 0x800000ff1a1a9221 */ /* 0x000fe40000010100 */
[----:B------:R-:W-:Y:S02]  /*7220*/  FMUL.FTZ R2, R29, R2 ;  /* 0x000000021d027220 */ /* 0x000fe40000410000 */
[----:B------:R-:W-:Y:S02]  /*7230*/  FMUL.FTZ R5, R5, R24 ;  /* 0x0000001805057220 */ /* 0x000fe40000410000 */
[----:B------:R-:W-:Y:S02]  /*7240*/  FMUL.FTZ R3, R4, R3 ;  /* 0x0000000304037220 */ /* 0x000fe40000410000 */
[----:B------:R-:W-:Y:S02]  /*7250*/  @!P1 FADD.FTZ R8, -R8, -RZ ;  /* 0x800000ff08089221 */ /* 0x000fe40000010100 */
[----:B------:R-:W-:Y:S02]  /*7260*/  FMUL.FTZ R4, R28, R26 ;  /* 0x0000001a1c047220 */ /* 0x000fe40000410000 */
[----:B------:R-:W-:Y:S01]  /*7270*/  FMUL.FTZ R8, R27, R8 ;  /* 0x000000081b087220 */ /* 0x000fe20000410000 */
[C---:B----4-:R-:W-:Y:S01]  /*7280*/  LOP3.LUT R23, R44.reuse, 0xffff0000, RZ, 0xc0, !PT ;  /* 0xffff00002c177812 */ /* 0x050fe200078ec0ff */
[----:B------:R-:W-:Y:S01]  /*7290*/  IMAD.U32 R22, R44, 0x10000, RZ ;  /* 0x000100002c167824 */ /* 0x000fe200078e00ff */
[C---:B------:R-:W-:Y:S01]  /*72a0*/  SHF.L.U32 R24, R45.reuse, 0x10, RZ ;  /* 0x000000102d187819 */ /* 0x040fe200000006ff */
[C---:B------:R-:W-:Y:S01]  /*72b0*/  IMAD.U32 R26, R46.reuse, 0x10000, RZ ;  /* 0x000100002e1a7824 */ /* 0x040fe200078e00ff */
[----:B------:R-:W-:Y:S01]  /*72c0*/  LOP3.LUT R25, R45, 0xffff0000, RZ, 0xc0, !PT ;  /* 0xffff00002d197812 */ /* 0x000fe200078ec0ff */
[----:B------:R-:W-:Y:S01]  /*72d0*/  FFMA.FTZ R0, R31, R22, R0 ;  /* 0x000000161f007223 */ /* 0x000fe20000010000 */
[----:B------:R-:W-:Y:S01]  /*72e0*/  LOP3.LUT R27, R46, 0xffff0000, RZ, 0xc0, !PT ;  /* 0xffff00002e1b7812 */ /* 0x000fe200078ec0ff */
[----:B------:R-:W-:Y:S01]  /*72f0*/  FFMA.FTZ R2, R32, R23, R2 ;  /* 0x0000001720027223 */ /* 0x000fe20000010002 */
[----:B------:R-:W-:Y:S01]  /*7300*/  SHF.L.U32 R28, R47, 0x10, RZ ;  /* 0x000000102f1c7819 */ /* 0x000fe200000006ff */
[----:B------:R-:W-:Y:S01]  /*7310*/  FFMA.FTZ R3, R33, R24, R3 ;  /* 0x0000001821037223 */ /* 0x000fe20000010003 */
[----:B------:R-:W-:Y:S01]  /*7320*/  LOP3.LUT R29, R47, 0xffff0000, RZ, 0xc0, !PT ;  /* 0xffff00002f1d7812 */ /* 0x000fe200078ec0ff */
[----:B------:R-:W-:Y:S01]  /*7330*/  FFMA.FTZ R4, R34, R25, R4 ;  /* 0x0000001922047223 */ /* 0x000fe20000010004 */
[----:B------:R-:W-:Y:S01]  /*7340*/  F2FP.BF16.PACK_AB R24, R2, R0 ;  /* 0x000000000218723e */ /* 0x000fe200000010ff */
[----:B------:R-:W-:Y:S02]  /*7350*/  FFMA.FTZ R5, R35, R26, R5 ;  /* 0x0000001a23057223 */ /* 0x000fe40000010005 */
[----:B------:R-:W-:Y:S01]  /*7360*/  FFMA.FTZ R6, R36, R27, R6 ;  /* 0x0000001b24067223 */ /* 0x000fe20000010006 */
[----:B------:R-:W-:Y:S01]  /*7370*/  F2FP.BF16.PACK_AB R25, R4, R3 ;  /* 0x000000030419723e */ /* 0x000fe200000010ff */
[----:B------:R-:W-:Y:S02]  /*7380*/  FFMA.FTZ R7, R37, R28, R7 ;  /* 0x0000001c25077223 */ /* 0x000fe40000010007 */
[----:B------:R-:W-:Y:S01]  /*7390*/  FFMA.FTZ R8, R38, R29, R8 ;  /* 0x0000001d26087223 */ /* 0x000fe20000010008 */
[----:B------:R-:W-:Y:S04]  /*73a0*/  F2FP.BF16.PACK_AB R26, R6, R5 ;  /* 0x00000005061a723e */ /* 0x000fe800000010ff */
[----:B------:R-:W-:Y:S02]  /*73b0*/  F2FP.BF16.PACK_AB R27, R8, R7 ;  /* 0x00000007081b723e */ /* 0x000fe400000010ff */
.L_x_2467:
[----:B------:R-:W-:Y:S05]  /*73c0*/  BSYNC B0 ;  /* 0x0000000000007941 */ /* 0x000fea0003800000 */
.L_x_2466:
[----:B-----5:R2:W-:Y:S02]  /*73d0*/  ST.E.128 [R126.64], R24 ;  /* 0x000000187e007985 */ /* 0x0205e4000c101d06 */
.L_x_2465:
[----:B------:R-:W-:Y:S05]  /*73e0*/  BSYNC B1 ;  /* 0x0000000000017941 */ /* 0x000fea0003800000 */
.L_x_2464:
[----:B------:R-:W-:Y:S01]  /*73f0*/  ISETP.GE.AND P0, PT, R13, R159, PT ;  /* 0x0000009f0d00720c */ /* 0x000fe20003f06270 */
[----:B------:R-:W-:Y:S01]  /*7400*/  @!UPT UIADD3 URZ, URZ, URZ, URZ ;  /* 0x0000003f3f3ff290 */ /* 0x000fe2000fffe03f */
[----:B------:R-:W-:Y:S11]  /*7410*/  BSSY B1, `(.L_x_2468) ;  /* 0x000005c000017945 */ /* 0x000ff60003800000 */
[----:B------:R-:W-:-:S05]  /*7420*/  @P0 BRA `(.L_x_2469) ;  /* 0x000005a000000947 */ /* 0x000fca0003800000 */
[----:B-1----:R-:W-:Y:S01]  /*7430*/  IMAD.MOV.U32 R4, RZ, RZ, R121 ;  /* 0x000000ffff047224 */ /* 0x002fe200078e0079 */
[----:B------:R-:W-:Y:S01]  /*7440*/  MOV R5, R120 ;  /* 0x0000007800057202 */ /* 0x000fe20000000f00 */
[----:B------:R-:W-:Y:S01]  /*7450*/  BSSY B0, `(.L_x_2470) ;  /* 0x0000056000007945 */ /* 0x000fe20003800000 */
[----:B------:R-:W-:Y:S03]  /*7460*/  ISETP.GE.AND P0, PT, R13, R17, PT ;  /* 0x000000110d00720c */ /* 0x000fe60003f06270 */
[----:B--2---:R1:W5:Y:S10]  /*7470*/  LD.E.128 R24, [R4.64+0x80] ;  /* 0x0000800604187980 */ /* 0x004374000c101d00 */
[----:B------:R-:W-:-:S05]  /*7480*/  @P0 BRA `(.L_x_2471) ;  /* 0x0000052000000947 */ /* 0x000fca0003800000 */
[----:B------:R-:W-:Y:S01]  /*7490*/  LEA.HI R0, R17, R17, RZ, 0x1 ;  /* 0x0000001111007211 */ /* 0x000fe200078f08ff */
[----:B------:R-:W-:Y:S01]  /*74a0*/  IMAD.MOV.U32 R7, RZ, RZ, R122 ;  /* 0x000000ffff077224 */ /* 0x000fe200078e007a */
[----:B------:R-:W-:Y:S01]  /*74b0*/  MOV R6, R123 ;  /* 0x0000007b00067202 */ /* 0x000fe20000000f00 */
[----:B------:R-:W-:Y:S01]  /*74c0*/  IMAD.MOV.U32 R22, RZ, RZ, R125 ;  /* 0x000000ffff167224 */ /* 0x000fe200078e007d */
[----:B------:R-:W-:Y:S01]  /*74d0*/  SHF.R.S32.HI R0, RZ, 0x1, R0 ;  /* 0x00000001ff007819 */ /* 0x000fe20000011400 */
[----:B------:R-:W-:Y:S01]  /*74e0*/  IMAD.MOV.U32 R2, RZ, RZ, RZ ;  /* 0x000000ffff027224 */ /* 0x000fe200078e00ff */
[----:B------:R-:W-:Y:S01]  /*74f0*/  MOV R23, R124 ;  /* 0x0000007c00177202 */ /* 0x000fe20000000f00 */
[C---:B-----5:R-:W-:Y:S01]  /*7500*/  IMAD.U32 R31, R24.reuse, 0x10000, RZ ;  /* 0x00010000181f7824 */ /* 0x060fe200078e00ff */
[----:B------:R-:W-:Y:S01]  /*7510*/  ISETP.GE.AND P1, PT, R13, R0, PT ;  /* 0x000000000d00720c */ /* 0x000fe20003f26270 */
[--C-:B------:R-:W-:Y:S01]  /*7520*/  IMAD.MOV.U32 R3, RZ, RZ, R0.reuse ;  /* 0x000000ffff037224 */ /* 0x100fe200078e0000 */
[----:B------:R-:W-:Y:S01]  /*7530*/  LOP3.LUT R32, R24, 0xffff0000, RZ, 0xc0, !PT ;  /* 0xffff000018207812 */ /* 0x000fe200078ec0ff */
[C---:B------:R-:W-:Y:S01]  /*7540*/  IMAD.U32 R35, R26.reuse, 0x10000, RZ ;  /* 0x000100001a237824 */ /* 0x040fe200078e00ff */
[C---:B------:R-:W-:Y:S02]  /*7550*/  SHF.L.U32 R33, R25.reuse, 0x10, RZ ;  /* 0x0000001019217819 */ /* 0x040fe400000006ff */
[----:B------:R-:W-:Y:S02]  /*7560*/  LOP3.LUT R34, R25, 0xffff0000, RZ, 0xc0, !PT ;  /* 0xffff000019227812 */ /* 0x000fe400078ec0ff */
[----:B------:R-:W-:Y:S02]  /*7570*/  LOP3.LUT R36, R26, 0xffff0000, RZ, 0xc0, !PT ;  /* 0xffff00001a247812 */ /* 0x000fe400078ec0ff */
[C---:B------:R-:W-:Y:S02]  /*7580*/  SHF.L.U32 R37, R27.reuse, 0x10, RZ ;  /* 0x000000101b257819 */ /* 0x040fe400000006ff */
[----:B------:R-:W-:Y:S01]  /*7590*/  LOP3.LUT R38, R27, 0xffff0000, RZ, 0xc0, !PT ;  /* 0xffff00001b267812 */ /* 0x000fe200078ec0ff */
[----:B------:R-:W-:Y:S01]  /*75a0*/  @P1 IMAD.MOV R2, RZ, RZ, -R0 ;  /* 0x000000ffff021224 */ /* 0x000fe200078e0a00 */
[----:B------:R-:W-:Y:S04]  /*75b0*/  @P1 IADD3 R3, -R0, RZ, RZ ;  /* 0x000000ff00031210 */ /* 0x000fe80007ffe1ff */
[C---:B------:R-:W-:Y:S04]  /*75c0*/  LEA R192, P0, R2.reuse, R6, 0x1 ;  /* 0x0000000602c07211 */ /* 0x040fe800078008ff */
[----:B------:R-:W-:Y:S02]  /*75d0*/  LEA.HI.X.SX32 R193, R2, R7, 0x1, P0 ;  /* 0x0000000702c17211 */ /* 0x000fe400000f0eff */
[C---:B------:R-:W-:Y:S04]  /*75e0*/  LEA R2, P0, R3.reuse, R4, 0x1 ;  /* 0x0000000403027211 */ /* 0x040fe800078008ff */
[----:B------:R-:W-:Y:S01]  /*75f0*/  LEA.HI.X.SX32 R3, R3, R5, 0x1, P0 ;  /* 0x0000000503037211 */ /* 0x000fe200000f0eff */
[----:B------:R-:W2:Y:S08]  /*7600*/  LD.E.128 R192, [R192.64+0x80] ;  /* 0x00008006c0c07980 */ /* 0x000eb0000c101d00 */
[----:B-1----:R1:W3:Y:S02]  /*7610*/  LD.E.128 R4, [R2.64+0x80] ;  /* 0x0000800602047980 */ /* 0x0022e4000c101d00 */
[----:B-1----:R-:W-:Y:S01]  /*7620*/  IMAD.MOV.U32 R3, RZ, RZ, RZ ;  /* 0x000000ffff037224 */ /* 0x002fe200078e00ff */
[----:B------:R-:W-:Y:S04]  /*7630*/  @P1 IADD3 R3, -R0, RZ, RZ ;  /* 0x000000ff00031210 */ /* 0x000fe80007ffe1ff */
[C---:B------:R-:W-:Y:S04]  /*7640*/  LEA R2, P0, R3.reuse, R22, 0x1 ;  /* 0x0000001603027211 */ /* 0x040fe800078008ff */
[----:B------:R-:W-:Y:S05]  /*7650*/  LEA.HI.X.SX32 R3, R3, R23, 0x1, P0 ;  /* 0x0000001703037211 */ /* 0x000fea00000f0eff */
[----:B------:R1:W4:Y:S01]  /*7660*/  LD.E.128 R44, [R2.64+0x80] ;  /* 0x00008006022c7980 */ /* 0x000322000c101d00 */
        /* <DEDUP_REMOVED lines=52> */
.L_x_2471:
[----:B------:R-:W-:Y:S05]  /*79b0*/  BSYNC B0 ;  /* 0x0000000000007941 */ /* 0x000fea0003800000 */
.L_x_2470:
[----:B-----5:R2:W-:Y:S02]  /*79c0*/  ST.E.128 [R126.64+0x80], R24 ;  /* 0x000080187e007985 */ /* 0x0205e4000c101d06 */
.L_x_2469:
[----:B------:R-:W-:Y:S05]  /*79d0*/  BSYNC B1 ;  /* 0x0000000000017941 */ /* 0x000fea0003800000 */
.L_x_2468:
        /* <DEDUP_REMOVED lines=17> */
[----:B-----5:R-:W-:Y:S01]  /*7af0*/  IMAD.U32 R31, R24, 0x10000, RZ ;  /* 0x00010000181f7824 */ /* 0x020fe200078e00ff */
        /* <DEDUP_REMOVED lines=74> */
.L_x_2475:
[----:B------:R-:W-:Y:S05]  /*7fa0*/  BSYNC B0 ;  /* 0x0000000000007941 */ /* 0x000fea0003800000 */
.L_x_2474:
[----:B-----5:R2:W-:Y:S02]  /*7fb0*/  ST.E.128 [R126.64+0x100], R24 ;  /* 0x000100187e007985 */ /* 0x0205e4000c101d06 */
.L_x_2473:
[----:B------:R-:W-:Y:S05]  /*7fc0*/  BSYNC B1 ;  /* 0x0000000000017941 */ /* 0x000fea0003800000 */
.L_x_2472:
[----:B------:R-:W-:Y:S11]  /*7fd0*/  ISETP.GE.AND P0, PT, R9, R159, PT ;  /* 0x0000009f0900720c */ /* 0x000ff60003f06270 */
[----:B------:R-:W-:Y:S02]  /*7fe0*/  @!UPT UIADD3 URZ, URZ, URZ, URZ ;  /* 0x0000003f3f3ff290 */ /* 0x000fe4000fffe03f */
        /* <DEDUP_REMOVED lines=89> */
.L_x_2477:
[----:B------:R-:W-:Y:S05]  /*8580*/  BSYNC B0 ;  /* 0x0000000000007941 */ /* 0x000fea0003800000 */
.L_x_2476:
[----:B-----5:R2:W-:Y:S02]  /*8590*/  ST.E.128 [R126.64+0x180], R24 ;  /* 0x000180187e007985 */ /* 0x0205e4000c101d06 */
.L_x_2463:
[----:B------:R-:W-:Y:S05]  /*85a0*/  BSYNC B2 ;  /* 0x0000000000027941 */ /* 0x000fea0003800000 */
.L_x_2462:
        /* <DEDUP_REMOVED lines=13> */
[----:B--2---:R1:W5:Y:S10]  /*8680*/  LD.E.128 R24, [R4.64] ;  /* 0x0000000604187980 */ /* 0x004374000c101d00 */
[----:B------:R-:W-:-:S05]  /*8690*/  @P0 BRA `(.L_x_2483) ;  /* 0x0000052000000947 */ /* 0x000fca0003800000 */
[----:B------:R-:W-:Y:S01]  /*86a0*/  LEA.HI R0, R17, R17, RZ, 0x1 ;  /* 0x0000001111007211 */ /* 0x000fe200078f08ff */
[----:B------:R-:W-:Y:S01]  /*86b0*/  IMAD.MOV.U32 R8, RZ, RZ, RZ ;  /* 0x000000ffff087224 */ /* 0x000fe200078e00ff */
[C---:B-----5:R-:W-:Y:S01]  /*86c0*/  LOP3.LUT R31, R24.reuse, 0xffff0000, RZ, 0xc0, !PT ;  /* 0xffff0000181f7812 */ /* 0x060fe200078ec0ff */
[----:B------:R-:W-:Y:S01]  /*86d0*/  IMAD.U32 R30, R24, 0x10000, RZ ;  /* 0x00010000181e7824 */ /* 0x000fe200078e00ff */
[----:B------:R-:W-:Y:S01]  /*86e0*/  SHF.R.S32.HI R0, RZ, 0x1, R0 ;  /* 0x00000001ff007819 */ /* 0x000fe20000011400 */
[C---:B------:R-:W-:Y:S01]  /*86f0*/  IMAD.U32 R36, R27.reuse, 0x10000, RZ ;  /* 0x000100001b247824 */ /* 0x040fe200078e00ff */
[----:B------:R-:W-:Y:S01]  /*8700*/  LOP3.LUT R37, R27, 0xffff0000, RZ, 0xc0, !PT ;  /* 0xffff00001b257812 */ /* 0x000fe200078ec0ff */
[C---:B------:R-:W-:Y:S01]  /*8710*/  IMAD.U32 R32, R25.reuse, 0x10000, RZ ;  /* 0x0001000019207824 */ /* 0x040fe200078e00ff */
[----:B------:R-:W-:Y:S01]  /*8720*/  ISETP.GE.AND P1, PT, R18, R0, PT ;  /* 0x000000001200720c */ /* 0x000fe20003f26270 */
[--C-:B------:R-:W-:Y:S01]  /*8730*/  IMAD.MOV.U32 R3, RZ, RZ, R0.reuse ;  /* 0x000000ffff037224 */ /* 0x100fe200078e0000 */
[----:B------:R-:W-:Y:S02]  /*8740*/  LOP3.LUT R33, R25, 0xffff0000, RZ, 0xc0, !PT ;  /* 0xffff000019217812 */ /* 0x000fe400078ec0ff */
[C---:B------:R-:W-:Y:S02]  /*8750*/  SHF.L.U32 R34, R26.reuse, 0x10, RZ ;  /* 0x000000101a227819 */ /* 0x040fe400000006ff */
[----:B------:R-:W-:Y:S07]  /*8760*/  LOP3.LUT R35, R26, 0xffff0000, RZ, 0xc0, !PT ;  /* 0xffff00001a237812 */ /* 0x000fee00078ec0ff */
[----:B------:R-:W-:Y:S01]  /*8770*/  @P1 IADD3 R3, -R0, RZ, RZ ;  /* 0x000000ff00031210 */ /* 0x000fe20007ffe1ff */
[----:B------:R-:W-:Y:S03]  /*8780*/  @P1 IMAD.MOV R8, RZ, RZ, -R0 ;  /* 0x000000ffff081224 */ /* 0x000fe600078e0a00 */
[----:B------:R-:W-:Y:S02]  /*8790*/  LEA R2, P0, R3, R4, 0x1 ;  /* 0x0000000403027211 */ /* 0x000fe400078008ff */
[----:B------:R-:W-:Y:S02]  /*87a0*/  IADD3 R22, P2, R157, R8, RZ ;  /* 0x000000089d167210 */ /* 0x000fe40007f5e0ff */
[----:B------:R-:W-:Y:S02]  /*87b0*/  LEA.HI.X.SX32 R3, R3, R5, 0x1, P0 ;  /* 0x0000000503037211 */ /* 0x000fe400000f0eff */
[----:B------:R-:W-:Y:S02]  /*87c0*/  LEA R192, P0, R22, R123, 0x1 ;  /* 0x0000007b16c07211 */ /* 0x000fe400078008ff */
[-C--:B------:R-:W-:Y:S01]  /*87d0*/  LEA.HI.X.SX32 R8, R8, R141.reuse, 0x1, P2 ;  /* 0x0000008d08087211 */ /* 0x080fe200010f0eff */
[----:B-1----:R1:W2:Y:S03]  /*87e0*/  LD.E.128 R4, [R2.64] ;  /* 0x0000000602047980 */ /* 0x0022a6000c101d00 */
[----:B------:R-:W-:Y:S06]  /*87f0*/  LEA.HI.X R193, R22, R122, R8, 0x1, P0 ;  /* 0x0000007a16c17211 */ /* 0x000fec00000f0c08 */
[----:B------:R-:W3:Y:S01]  /*8800*/  LD.E.128 R192, [R192.64] ;  /* 0x00000006c0c07980 */ /* 0x000ee2000c101d00 */
[----:B-1----:R-:W-:Y:S01]  /*8810*/  IMAD.MOV.U32 R2, RZ, RZ, RZ ;  /* 0x000000ffff027224 */ /* 0x002fe200078e00ff */
[----:B------:R-:W-:Y:S04]  /*8820*/  @P1 IADD3 R2, -R0, RZ, RZ ;  /* 0x000000ff00021210 */ /* 0x000fe80007ffe1ff */
[----:B------:R-:W-:Y:S04]  /*8830*/  IADD3 R3, P0, R157, R2, RZ ;  /* 0x000000029d037210 */ /* 0x000fe80007f1e0ff */
[----:B------:R-:W-:Y:S02]  /*8840*/  LEA.HI.X.SX32 R0, R2, R141, 0x1, P0 ;  /* 0x0000008d02007211 */ /* 0x000fe400000f0eff */
[C---:B------:R-:W-:Y:S04]  /*8850*/  LEA R2, P0, R3.reuse, R125, 0x1 ;  /* 0x0000007d03027211 */ /* 0x040fe800078008ff */
[----:B------:R-:W-:Y:S05]  /*8860*/  LEA.HI.X R3, R3, R124, R0, 0x1, P0 ;  /* 0x0000007c03037211 */ /* 0x000fea00000f0c00 */
[----:B------:R1:W4:Y:S01]  /*8870*/  LD.E.128 R44, [R2.64] ;  /* 0x00000006022c7980 */ /* 0x000322000c101d00 */
[C---:B--2---:R-:W-:Y:S01]  /*8880*/  IMAD.U32 R8, R7.reuse, 0x10000, RZ ;  /* 0x0001000007087824 */ /* 0x044fe200078e00ff */
[----:B------:R-:W-:Y:S01]  /*8890*/  LOP3.LUT R23, R7, 0xffff0000, RZ, 0xc0, !PT ;  /* 0xffff000007177812 */ /* 0x000fe200078ec0ff */
[C---:B------:R-:W-:Y:S01]  /*88a0*/  IMAD.U32 R0, R4.reuse, 0x10000, RZ ;  /* 0x0001000004007824 */ /* 0x040fe200078e00ff */
[----:B-1----:R-:W-:Y:S02]  /*88b0*/  LOP3.LUT R2, R4, 0xffff0000, RZ, 0xc0, !PT ;  /* 0xffff000004027812 */ /* 0x002fe400078ec0ff */
[C---:B------:R-:W-:Y:S02]  /*88c0*/  SHF.L.U32 R3, R5.reuse, 0x10, RZ ;  /* 0x0000001005037819 */ /* 0x040fe400000006ff */
[----:B------:R-:W-:Y:S01]  /*88d0*/  LOP3.LUT R4, R5, 0xffff0000, RZ, 0xc0, !PT ;  /* 0xffff000005047812 */ /* 0x000fe200078ec0ff */
[----:B------:R-:W-:Y:S01]  /*88e0*/  IMAD.U32 R5, R6, 0x10000, RZ ;  /* 0x0001000006057824 */ /* 0x000fe200078e00ff */
[----:B---3--:R-:W-:Y:S01]  /*88f0*/  SHF.L.U32 R29, R192, 0x10, RZ ;  /* 0x00000010c01d7819 */ /* 0x008fe200000006ff */
[----:B------:R-:W-:Y:S01]  /*8900*/  IMAD.U32 R27, R193, 0x10000, RZ ;  /* 0x00010000c11b7824 */ /* 0x000fe200078e00ff */
        /* <DEDUP_REMOVED lines=11> */
[----:B------:R-:W-:Y:S02]  /*89c0*/  @!P1 FADD.FTZ R24, -R24, -RZ ;  /* 0x800000ff18189221 */ /* 0x000fe40000010100 */
[----:B------:R-:W-:Y:S02]  /*89d0*/  @!P1 FADD.FTZ R27, -R27, -RZ ;  /* 0x800000ff1b1b9221 */ /* 0x000fe40000010100 */
[----:B------:R-:W-:Y:S02]  /*89e0*/  FMUL.FTZ R0, R0, R29 ;  /* 0x0000001d00007220 */ /* 0x000fe40000410000 */
[----:B------:R-:W-:Y:S02]  /*89f0*/  FMUL.FTZ R7, R8, R7 ;  /* 0x0000000708077220 */ /* 0x000fe40000410000 */
[----:B------:R-:W-:Y:S02]  /*8a00*/  FMUL.FTZ R8, R23, R22 ;  /* 0x0000001617087220 */ /* 0x000fe40000410000 */
[----:B------:R-:W-:Y:S02]  /*8a10*/  @!P1 FADD.FTZ R25, -R25, -RZ ;  /* 0x800000ff19199221 */ /* 0x000fe40000010100 */
[----:B------:R-:W-:Y:S02]  /*8a20*/  @!P1 FADD.FTZ R26, -R26, -RZ ;  /* 0x800000ff1a1a9221 */ /* 0x000fe40000010100 */
[----:B------:R-:W-:Y:S02]  /*8a30*/  FMUL.FTZ R2, R2, R28 ;  /* 0x0000001c02027220 */ /* 0x000fe40000410000 */
[----:B------:R-:W-:Y:S02]  /*8a40*/  FMUL.FTZ R6, R6, R24 ;  /* 0x0000001806067220 */ /* 0x000fe40000410000 */
[----:B------:R-:W-:Y:S02]  /*8a50*/  FMUL.FTZ R3, R3, R27 ;  /* 0x0000001b03037220 */ /* 0x000fe40000410000 */
[----:B------:R-:W-:Y:S02]  /*8a60*/  FMUL.FTZ R5, R5, R25 ;  /* 0x0000001905057220 */ /* 0x000fe40000410000 */
[----:B------:R-:W-:Y:S01]  /*8a70*/  FMUL.FTZ R4, R4, R26 ;  /* 0x0000001a04047220 */ /* 0x000fe20000410000 */
[C---:B----4-:R-:W-:Y:S01]  /*8a80*/  LOP3.LUT R23, R44.reuse, 0xffff0000, RZ, 0xc0, !PT ;  /* 0xffff00002c177812 */ /* 0x050fe200078ec0ff */
[----:B------:R-:W-:Y:S01]  /*8a90*/  IMAD.U32 R22, R44, 0x10000, RZ ;  /* 0x000100002c167824 */ /* 0x000fe200078e00ff */
[C---:B------:R-:W-:Y:S01]  /*8aa0*/  SHF.L.U32 R24, R45.reuse, 0x10, RZ ;  /* 0x000000102d187819 */ /* 0x040fe200000006ff */
[----:B------:R-:W-:Y:S01]  /*8ab0*/  IMAD.U32 R26, R46, 0x10000, RZ ;  /* 0x000100002e1a7824 */ /* 0x000fe200078e00ff */
[----:B------:R-:W-:Y:S01]  /*8ac0*/  LOP3.LUT R25, R45, 0xffff0000, RZ, 0xc0, !PT ;  /* 0xffff00002d197812 */ /* 0x000fe200078ec0ff */
[----:B------:R-:W-:Y:S01]  /*8ad0*/  FFMA.FTZ R0, R30, R22, R0 ;  /* 0x000000161e007223 */ /* 0x000fe20000010000 */
[----:B------:R-:W-:Y:S01]  /*8ae0*/  LOP3.LUT R27, R46, 0xffff0000, RZ, 0xc0, !PT ;  /* 0xffff00002e1b7812 */ /* 0x000fe200078ec0ff */
[----:B------:R-:W-:Y:S01]  /*8af0*/  FFMA.FTZ R2, R31, R23, R2 ;  /* 0x000000171f027223 */ /* 0x000fe20000010002 */
[C---:B------:R-:W-:Y:S01]  /*8b00*/  SHF.L.U32 R28, R47.reuse, 0x10, RZ ;  /* 0x000000102f1c7819 */ /* 0x040fe200000006ff */
        /* <DEDUP_REMOVED lines=11> */
.L_x_2483:
[----:B------:R-:W-:Y:S05]  /*8bc0*/  BSYNC B0 ;  /* 0x0000000000007941 */ /* 0x000fea0003800000 */
.L_x_2482:
[C---:B------:R-:W-:Y:S04]  /*8bd0*/  LEA R2, P0, R228.reuse, R126, 0x1 ;  /* 0x0000007ee4027211 */ /* 0x040fe800078008ff */
[----:B------:R-:W-:Y:S05]  /*8be0*/  LEA.HI.X R3, R228, R127, R229, 0x1, P0 ;  /* 0x0000007fe4037211 */ /* 0x000fea00000f0ce5 */
[----:B-----5:R2:W-:Y:S04]  /*8bf0*/  ST.E.128 [R2.64], R24 ;  /* 0x0000001802007985 */ /* 0x0205e8000c101d06 */
.L_x_2481:
[----:B------:R-:W-:Y:S05]  /*8c00*/  BSYNC B1 ;  /* 0x0000000000017941 */ /* 0x000fea0003800000 */
.L_x_2480:
        /* <DEDUP_REMOVED lines=17> */
[----:B------:R-:W-:Y:S01]  /*8d20*/  IMAD.U32 R32, R25, 0x10000, RZ ;  /* 0x0001000019207824 */ /* 0x000fe200078e00ff */
        /* <DEDUP_REMOVED lines=74> */
.L_x_2487:
[----:B------:R-:W-:Y:S05]  /*91d0*/  BSYNC B0 ;  /* 0x0000000000007941 */ /* 0x000fea0003800000 */
.L_x_2486:
[C---:B------:R-:W-:Y:S04]  /*91e0*/  LEA R2, P0, R87.reuse, R126, 0x1 ;  /* 0x0000007e57027211 */ /* 0x040fe800078008ff */
[----:B------:R-:W-:Y:S05]  /*91f0*/  LEA.HI.X R3, R87, R127, R86, 0x1, P0 ;  /* 0x0000007f57037211 */ /* 0x000fea00000f0c56 */
[----:B-----5:R2:W-:Y:S04]  /*9200*/  ST.E.128 [R2.64], R24 ;  /* 0x0000001802007985 */ /* 0x0205e8000c101d06 */
.L_x_2485:
[----:B------:R-:W-:Y:S05]  /*9210*/  BSYNC B1 ;  /* 0x0000000000017941 */ /* 0x000fea0003800000 */
.L_x_2484:
        /* <DEDUP_REMOVED lines=92> */
.L_x_2491:
[----:B------:R-:W-:Y:S05]  /*97e0*/  BSYNC B0 ;  /* 0x0000000000007941 */ /* 0x000fea0003800000 */
.L_x_2490:
[C---:B------:R-:W-:Y:S04]  /*97f0*/  LEA R2, P0, R83.reuse, R126, 0x1 ;  /* 0x0000007e53027211 */ /* 0x040fe800078008ff */
[----:B------:R-:W-:Y:S05]  /*9800*/  LEA.HI.X R3, R83, R127, R82, 0x1, P0 ;  /* 0x0000007f53037211 */ /* 0x000fea00000f0c52 */
[----:B-----5:R2:W-:Y:S04]  /*9810*/  ST.E.128 [R2.64], R24 ;  /* 0x0000001802007985 */ /* 0x0205e8000c101d06 */
.L_x_2489:
[----:B------:R-:W-:Y:S05]  /*9820*/  BSYNC B1 ;  /* 0x0000000000017941 */ /* 0x000fea0003800000 */
.L_x_2488:
[----:B------:R-:W-:Y:S11]  /*9830*/  ISETP.GE.AND P0, PT, R9, R159, PT ;  /* 0x0000009f0900720c */ /* 0x000ff60003f06270 */
[----:B------:R-:W-:Y:S02]  /*9840*/  @!UPT UIADD3 URZ, URZ, URZ, URZ ;  /* 0x0000003f3f3ff290 */ /* 0x000fe4000fffe03f */
        /* <DEDUP_REMOVED lines=89> */
.L_x_2493:
[----:B------:R-:W-:Y:S05]  /*9de0*/  BSYNC B0 ;  /* 0x0000000000007941 */ /* 0x000fea0003800000 */
.L_x_2492:
[C---:B------:R-:W-:Y:S04]  /*9df0*/  LEA R2, P0, R77.reuse, R126, 0x1 ;  /* 0x0000007e4d027211 */ /* 0x040fe800078008ff */
[----:B------:R-:W-:Y:S05]  /*9e00*/  LEA.HI.X R3, R77, R127, R76, 0x1, P0 ;  /* 0x0000007f4d037211 */ /* 0x000fea00000f0c4c */
[----:B-----5:R2:W-:Y:S04]  /*9e10*/  ST.E.128 [R2.64], R24 ;  /* 0x0000001802007985 */ /* 0x0205e8000c101d06 */
.L_x_2479:
[----:B------:R-:W-:Y:S05]  /*9e20*/  BSYNC B2 ;  /* 0x0000000000027941 */ /* 0x000fea0003800000 */
.L_x_2478:
        /* <DEDUP_REMOVED lines=30> */
[C---:B------:R-:W-:Y:S02]  /*a010*/  LEA R2, P0, R3.reuse, R4, 0x1 ;  /* 0x0000000403027211 */ /* 0x040fe400078008ff */
[----:B------:R-:W-:Y:S02]  /*a020*/  IADD3 R22, P2, R152, R8, RZ ;  /* 0x0000000898167210 */ /* 0x000fe40007f5e0ff */
[----:B------:R-:W-:Y:S02]  /*a030*/  LEA.HI.X.SX32 R3, R3, R5, 0x1, P0 ;  /* 0x0000000503037211 */ /* 0x000fe400000f0eff */
[----:B------:R-:W-:Y:S02]  /*a040*/  LEA R192, P0, R22, R123, 0x1 ;  /* 0x0000007b16c07211 */ /* 0x000fe400078008ff */
[----:B------:R-:W-:Y:S01]  /*a050*/  LEA.HI.X.SX32 R8, R8, R140, 0x1, P2 ;  /* 0x0000008c08087211 */ /* 0x000fe200010f0eff */
        /* <DEDUP_REMOVED lines=62> */
.L_x_2499:
[----:B------:R-:W-:Y:S05]  /*a440*/  BSYNC B0 ;  /* 0x0000000000007941 */ /* 0x000fea0003800000 */
.L_x_2498:
[C---:B------:R-:W-:Y:S04]  /*a450*/  LEA R2, P0, R88.reuse, R126, 0x1 ;  /* 0x0000007e58027211 */ /* 0x040fe800078008ff */
[----:B------:R-:W-:Y:S05]  /*a460*/  LEA.HI.X R3, R88, R127, R89, 0x1, P0 ;  /* 0x0000007f58037211 */ /* 0x000fea00000f0c59 */
[----:B-----5:R2:W-:Y:S04]  /*a470*/  ST.E.128 [R2.64], R24 ;  /* 0x0000001802007985 */ /* 0x0205e8000c101d06 */
.L_x_2497:
[----:B------:R-:W-:Y:S05]  /*a480*/  BSYNC B1 ;  /* 0x0000000000017941 */ /* 0x000fea0003800000 */
.L_x_2496:
        /* <DEDUP_REMOVED lines=92> */
.L_x_2503:
[----:B------:R-:W-:Y:S05]  /*aa50*/  BSYNC B0 ;  /* 0x0000000000007941 */ /* 0x000fea0003800000 */
.L_x_2502:
[C---:B------:R-:W-:Y:S04]  /*aa60*/  LEA R2, P0, R85.reuse, R126, 0x1 ;  /* 0x0000007e55027211 */ /* 0x040fe800078008ff */
[----:B------:R-:W-:Y:S05]  /*aa70*/  LEA.HI.X R3, R85, R127, R84, 0x1, P0 ;  /* 0x0000007f55037211 */ /* 0x000fea00000f0c54 */
[----:B-----5:R2:W-:Y:S04]  /*aa80*/  ST.E.128 [R2.64], R24 ;  /* 0x0000001802007985 */ /* 0x0205e8000c101d06 */
.L_x_2501:
[----:B------:R-:W-:Y:S05]  /*aa90*/  BSYNC B1 ;  /* 0x0000000000017941 */ /* 0x000fea0003800000 */
.L_x_2500:
        /* <DEDUP_REMOVED lines=92> */
.L_x_2507:
[----:B------:R-:W-:Y:S05]  /*b060*/  BSYNC B0 ;  /* 0x0000000000007941 */ /* 0x000fea0003800000 */
.L_x_2506:
[C---:B------:R-:W-:Y:S04]  /*b070*/  LEA R2, P0, R81.reuse, R126, 0x1 ;  /* 0x0000007e51027211 */ /* 0x040fe800078008ff */
[----:B------:R-:W-:Y:S05]  /*b080*/  LEA.HI.X R3, R81, R127, R80, 0x1, P0 ;  /* 0x0000007f51037211 */ /* 0x000fea00000f0c50 */
[----:B-----5:R2:W-:Y:S04]  /*b090*/  ST.E.128 [R2.64], R24 ;  /* 0x0000001802007985 */ /* 0x0205e8000c101d06 */
.L_x_2505:
[----:B------:R-:W-:Y:S05]  /*b0a0*/  BSYNC B1 ;  /* 0x0000000000017941 */ /* 0x000fea0003800000 */
.L_x_2504:
        /* <DEDUP_REMOVED lines=91> */
.L_x_2509:
[----:B------:R-:W-:Y:S05]  /*b660*/  BSYNC B0 ;  /* 0x0000000000007941 */ /* 0x000fea0003800000 */
.L_x_2508:
[C---:B------:R-:W-:Y:S04]  /*b670*/  LEA R2, P0, R75.reuse, R126, 0x1 ;  /* 0x0000007e4b027211 */ /* 0x040fe800078008ff */
[----:B------:R-:W-:Y:S05]  /*b680*/  LEA.HI.X R3, R75, R127, R74, 0x1, P0 ;  /* 0x0000007f4b037211 */ /* 0x000fea00000f0c4a */
[----:B-----5:R2:W-:Y:S04]  /*b690*/  ST.E.128 [R2.64], R24 ;  /* 0x0000001802007985 */ /* 0x0205e8000c101d06 */
.L_x_2495:
[----:B------:R-:W-:Y:S05]  /*b6a0*/  BSYNC B2 ;  /* 0x0000000000027941 */ /* 0x000fea0003800000 */
.L_x_2494:
        /* <DEDUP_REMOVED lines=9> */
[----:B-1----:R-:W-:Y:S01]  /*b740*/  MOV R4, R121 ;  /* 0x0000007900047202 */ /* 0x002fe20000000f00 */
[----:B------:R-:W-:Y:S01]  /*b750*/  IMAD R0, R183, 0x60, RZ ;  /* 0x00000060b7007824 */ /* 0x000fe200078e02ff */
[----:B------:R-:W-:Y:S01]  /*b760*/  MOV R5, R120 ;  /* 0x0000007800057202 */ /* 0x000fe20000000f00 */
[----:B------:R-:W-:Y:S01]  /*b770*/  BSSY B0, `(.L_x_2514) ;  /* 0x0000058000007945 */ /* 0x000fe20003800000 */
[----:B------:R-:W-:Y:S03]  /*b780*/  ISETP.GE.AND P0, PT, R18, R17, PT ;  /* 0x000000111200720c */ /* 0x000fe60003f06270 */
[----:B------:R-:W-:Y:S05]  /*b790*/  IMAD.WIDE.U32 R4, R182, 0x60, R4 ;  /* 0x00000060b6047825 */ /* 0x000fea00078e0004 */
[----:B------:R-:W-:Y:S05]  /*b7a0*/  IADD3 R5, R5, R0, RZ ;  /* 0x0000000005057210 */ /* 0x000fea0007ffe0ff */
[----:B--2---:R1:W5:Y:S01]  /*b7b0*/  LD.E.128 R24, [R4.64] ;  /* 0x0000000604187980 */ /* 0x004362000c101d00 */
        /* <DEDUP_REMOVED lines=83> */
.L_x_2515:
[----:B------:R-:W-:Y:S05]  /*bcf0*/  BSYNC B0 ;  /* 0x0000000000007941 */ /* 0x000fea0003800000 */
.L_x_2514:
[----:B------:R-:W-:Y:S02]  /*bd00*/  IMAD R0, R49, 0x60, RZ ;  /* 0x0000006031007824 */ /* 0x000fe400078e02ff */
[----:B------:R-:W-:Y:S05]  /*bd10*/  IMAD.WIDE.U32 R2, R48, 0x60, R126 ;  /* 0x0000006030027825 */ /* 0x000fea00078e007e */
[----:B------:R-:W-:Y:S05]  /*bd20*/  IADD3 R3, R3, R0, RZ ;  /* 0x0000000003037210 */ /* 0x000fea0007ffe0ff */
[----:B-----5:R2:W-:Y:S02]  /*bd30*/  ST.E.128 [R2.64], R24 ;  /* 0x0000001802007985 */ /* 0x0205e4000c101d06 */
.L_x_2513:
[----:B------:R-:W-:Y:S05]  /*bd40*/  BSYNC B1 ;  /* 0x0000000000017941 */ /* 0x000fea0003800000 */
.L_x_2512:
        /* <DEDUP_REMOVED lines=92> */
.L_x_2519:
[----:B------:R-:W-:Y:S05]  /*c310*/  BSYNC B0 ;  /* 0x0000000000007941 */ /* 0x000fea0003800000 */
.L_x_2518:
[C---:B------:R-:W-:Y:S04]  /*c320*/  LEA R2, P0, R79.reuse, R126, 0x1 ;  /* 0x0000007e4f027211 */ /* 0x040fe800078008ff */
[----:B------:R-:W-:Y:S05]  /*c330*/  LEA.HI.X R3, R79, R127, R78, 0x1, P0 ;  /* 0x0000007f4f037211 */ /* 0x000fea00000f0c4e */
[----:B-----5:R2:W-:Y:S04]  /*c340*/  ST.E.128 [R2.64], R24 ;  /* 0x0000001802007985 */ /* 0x0205e8000c101d06 */
.L_x_2517:
[----:B------:R-:W-:Y:S05]  /*c350*/  BSYNC B1 ;  /* 0x0000000000017941 */ /* 0x000fea0003800000 */
.L_x_2516:
        /* <DEDUP_REMOVED lines=92> */
.L_x_2523:
[----:B------:R-:W-:Y:S05]  /*c920*/  BSYNC B0 ;  /* 0x0000000000007941 */ /* 0x000fea0003800000 */
.L_x_2522:
[C---:B------:R-:W-:Y:S04]  /*c930*/  LEA R2, P0, R73.reuse, R126, 0x1 ;  /* 0x0000007e49027211 */ /* 0x040fe800078008ff */
[----:B------:R-:W-:Y:S05]  /*c940*/  LEA.HI.X R3, R73, R127, R72, 0x1, P0 ;  /* 0x0000007f49037211 */ /* 0x000fea00000f0c48 */
[----:B-----5:R2:W-:Y:S04]  /*c950*/  ST.E.128 [R2.64], R24 ;  /* 0x0000001802007985 */ /* 0x0205e8000c101d06 */
.L_x_2521:
[----:B------:R-:W-:Y:S05]  /*c960*/  BSYNC B1 ;  /* 0x0000000000017941 */ /* 0x000fea0003800000 */
.L_x_2520:
        /* <DEDUP_REMOVED lines=14> */
[----:B------:R-:W-:Y:S01]  /*ca50*/  IMAD.U32 R29, R24, 0x10000, RZ ;  /* 0x00010000181d7824 */ /* 0x000fe200078e00ff */
[C---:B------:R-:W-:Y:S01]  /*ca60*/  SHF.L.U32 R33, R26.reuse, 0x10, RZ ;  /* 0x000000101a217819 */ /* 0x040fe200000006ff */
[----:B------:R-:W-:Y:S01]  /*ca70*/  IMAD.U32 R31, R25, 0x10000, RZ ;  /* 0x00010000191f7824 */ /* 0x000fe200078e00ff */
[----:B------:R-:W-:Y:S01]  /*ca80*/  ISETP.GE.AND P1, PT, R9, R0, PT ;  /* 0x000000000900720c */ /* 0x000fe20003f26270 */
[--C-:B------:R-:W-:Y:S01]  /*ca90*/  IMAD.MOV.U32 R3, RZ, RZ, R0.reuse ;  /* 0x000000ffff037224 */ /* 0x100fe200078e0000 */
[----:B------:R-:W-:Y:S02]  /*caa0*/  LOP3.LUT R34, R26, 0xffff0000, RZ, 0xc0, !PT ;  /* 0xffff00001a227812 */ /* 0x000fe400078ec0ff */
[----:B------:R-:W-:Y:S02]  /*cab0*/  LOP3.LUT R30, R24, 0xffff0000, RZ, 0xc0, !PT ;  /* 0xffff0000181e7812 */ /* 0x000fe400078ec0ff */
[----:B------:R-:W-:Y:S07]  /*cac0*/  LOP3.LUT R32, R25, 0xffff0000, RZ, 0xc0, !PT ;  /* 0xffff000019207812 */ /* 0x000fee00078ec0ff */
[----:B------:R-:W-:Y:S01]  /*cad0*/  @P1 IADD3 R3, -R0, RZ, RZ ;  /* 0x000000ff00031210 */ /* 0x000fe20007ffe1ff */
[----:B------:R-:W-:Y:S03]  /*cae0*/  @P1 IMAD.MOV R8, RZ, RZ, -R0 ;  /* 0x000000ffff081224 */ /* 0x000fe600078e0a00 */
[C---:B------:R-:W-:Y:S02]  /*caf0*/  LEA R2, P0, R3.reuse, R4, 0x1 ;  /* 0x0000000403027211 */ /* 0x040fe400078008ff */
[----:B------:R-:W-:Y:S02]  /*cb00*/  IADD3 R17, P2, R142, R8, RZ ;  /* 0x000000088e117210 */ /* 0x000fe40007f5e0ff */
[----:B------:R-:W-:Y:S02]  /*cb10*/  LEA.HI.X.SX32 R3, R3, R5, 0x1, P0 ;  /* 0x0000000503037211 */ /* 0x000fe400000f0eff */
[C---:B------:R-:W-:Y:S02]  /*cb20*/  LEA R184, P0, R17.reuse, R123, 0x1 ;  /* 0x0000007b11b87211 */ /* 0x040fe400078008ff */
        /* <DEDUP_REMOVED lines=63> */
.L_x_2525:
[----:B------:R-:W-:Y:S05]  /*cf20*/  BSYNC B0 ;  /* 0x0000000000007941 */ /* 0x000fea0003800000 */
.L_x_2524:
[C---:B------:R-:W-:Y:S04]  /*cf30*/  LEA R2, P0, R71.reuse, R126, 0x1 ;  /* 0x0000007e47027211 */ /* 0x040fe800078008ff */
[----:B------:R-:W-:Y:S05]  /*cf40*/  LEA.HI.X R3, R71, R127, R70, 0x1, P0 ;  /* 0x0000007f47037211 */ /* 0x000fea00000f0c46 */
[----:B-----5:R2:W-:Y:S04]  /*cf50*/  ST.E.128 [R2.64], R24 ;  /* 0x0000001802007985 */ /* 0x0205e8000c101d06 */
.L_x_2511:
[----:B------:R-:W-:Y:S05]  /*cf60*/  BSYNC B2 ;  /* 0x0000000000027941 */ /* 0x000fea0003800000 */
.L_x_2510:
[----:B-1----:R-:W-:Y:S01]  /*cf70*/  MOV R5, R124 ;  /* 0x0000007c00057202 */ /* 0x002fe20000000f00 */
[----:B------:R-:W3:Y:S01]  /*cf80*/  LD.E R0, [R10.64+0xd0] ;  /* 0x0000d0060a007980 */ /* 0x000ee2000c101900 */
[----:B--2---:R-:W-:Y:S01]  /*cf90*/  MOV R3, R122 ;  /* 0x0000007a00037202 */ /* 0x004fe20000000f00 */
[----:B------:R-:W-:Y:S02]  /*cfa0*/  IMAD.MOV.U32 R4, RZ, RZ, R125 ;  /* 0x000000ffff047224 */ /* 0x000fe400078e007d */
[----:B------:R-:W-:Y:S02]  /*cfb0*/  IMAD.MOV.U32 R2, RZ, RZ, R123 ;  /* 0x000000ffff027224 */ /* 0x000fe400078e007b */
[----:B---3--:R-:W-:Y:S05]  /*cfc0*/  IMAD.U32 R0, R0, -0x20, RZ ;  /* 0xffffffe000007824 */ /* 0x008fea00078e00ff */
[C---:B------:R-:W-:Y:S02]  /*cfd0*/  LEA R125, P1, R0.reuse, R4, 0x1 ;  /* 0x00000004007d7211 */ /* 0x040fe400078208ff */
[C---:B------:R-:W-:Y:S02]  /*cfe0*/  LEA R123, P0, R0.reuse, R2, 0x1 ;  /* 0x00000002007b7211 */ /* 0x040fe400078008ff */
[C---:B------:R-:W-:Y:S02]  /*cff0*/  LEA.HI.X.SX32 R124, R0.reuse, R5, 0x1, P1 ;  /* 0x00000005007c7211 */ /* 0x040fe400008f0eff */
[----:B------:R-:W-:Y:S01]  /*d000*/  LEA.HI.X.SX32 R122, R0, R3, 0x1, P0 ;  /* 0x00000003007a7211 */ /* 0x000fe200000f0eff */
[----:B------:R-:W-:-:S05]  /*d010*/  BRA `(.L_x_2461) ;  /* 0x000007f000007947 */ /* 0x000fca0003800000 */
.L_x_2427:
[----:B------:R-:W-:Y:S01]  /*d020*/  BSSY B0, `(.L_x_2526) ;  /* 0x0000016000007945 */ /* 0x000fe20003800000 */
[----:B------:R-:W-:-:S05]  /*d030*/  @!P2 BRA `(.L_x_2527) ;  /* 0x000001400000a947 */ /* 0x000fca0003800000 */
[----:B------:R-:W-:Y:S02]  /*d040*/  ISETP.NE.AND P1, PT, R156, RZ, PT ;  /* 0x000000ff9c00720c */ /* 0x000fe40003f25270 */
[----:B------:R-:W-:Y:S11]  /*d050*/  ISETP.NE.AND P0, PT, R155, RZ, PT ;  /* 0x000000ff9b00720c */ /* 0x000ff60003f05270 */
[--C-:B------:R-:W-:Y:S02]  /*d060*/  @P1 IMAD.MOV.U32 R2, RZ, RZ, R121.reuse ;  /* 0x000000ffff021224 */ /* 0x100fe400078e0079 */
[--C-:B------:R-:W-:Y:S05]  /*d070*/  @P1 IMAD.MOV.U32 R3, RZ, RZ, R120.reuse ;  /* 0x000000ffff031224 */ /* 0x100fea00078e0078 */
[----:B-1----:R1:W2:Y:S02]  /*d080*/  @P1 LD.E.128 R4, [R2.64] ;  /* 0x0000000602041980 */ /* 0x0022a4000c101d00 */
[----:B-1----:R-:W-:Y:S01]  /*d090*/  @P0 MOV R2, R121 ;  /* 0x0000007900020202 */ /* 0x002fe20000000f00 */
[----:B------:R-:W-:Y:S01]  /*d0a0*/  @P0 IMAD.MOV.U32 R3, RZ, RZ, R120 ;  /* 0x000000ffff030224 */ /* 0x000fe200078e0078 */
[----:B--2---:R1:W-:Y:S01]  /*d0b0*/  @P1 ST.E.128 [R126.64], R4 ;  /* 0x000000047e001985 */ /* 0x0043e2000c101d06 */
[----:B------:R-:W-:Y:S03]  /*d0c0*/  ISETP.NE.AND P1, PT, R154, RZ, PT ;  /* 0x000000ff9a00720c */ /* 0x000fe60003f25270 */
[----:B-1----:R1:W2:Y:S10]  /*d0d0*/  @P0 LD.E.128 R4, [R2.64+0x80] ;  /* 0x0000800602040980 */ /* 0x0022b4000c101d00 */
[--C-:B-1----:R-:W-:Y:S01]  /*d0e0*/  @P1 IMAD.MOV.U32 R2, RZ, RZ, R121.reuse ;  /* 0x000000ffff021224 */ /* 0x102fe200078e0079 */
[-C--:B------:R-:W-:Y:S01]  /*d0f0*/  @P1 MOV R3, R120.reuse ;  /* 0x0000007800031202 */ /* 0x080fe20000000f00 */
[----:B--2---:R1:W-:Y:S01]  /*d100*/  @P0 ST.E.128 [R126.64+0x80], R4 ;  /* 0x000080047e000985 */ /* 0x0043e2000c101d06 */
[----:B------:R-:W-:Y:S03]  /*d110*/  ISETP.NE.AND P0, PT, R153, RZ, PT ;  /* 0x000000ff9900720c */ /* 0x000fe60003f05270 */
[----:B-1----:R1:W2:Y:S10]  /*d120*/  @P1 LD.E.128 R4, [R2.64+0x100] ;  /* 0x0001000602041980 */ /* 0x0022b4000c101d00 */
[----:B-1----:R-:W-:Y:S01]  /*d130*/  @P0 IMAD.MOV.U32 R2, RZ, RZ, R121 ;  /* 0x000000ffff020224 */ /* 0x002fe200078e0079 */
[----:B------:R-:W-:Y:S01]  /*d140*/  @P0 MOV R3, R120 ;  /* 0x0000007800030202 */ /* 0x000fe20000000f00 */
[----:B--2---:R1:W-:Y:S04]  /*d150*/  @P1 ST.E.128 [R126.64+0x100], R4 ;  /* 0x000100047e001985 */ /* 0x0043e8000c101d06 */
[----:B-1----:R-:W2:Y:S04]  /*d160*/  @P0 LD.E.128 R4, [R2.64+0x180] ;  /* 0x0001800602040980 */ /* 0x002ea8000c101d00 */
[----:B--2---:R1:W-:Y:S02]  /*d170*/  @P0 ST.E.128 [R126.64+0x180], R4 ;  /* 0x000180047e000985 */ /* 0x0043e4000c101d06 */
.L_x_2527:
[----:B------:R-:W-:Y:S05]  /*d180*/  BSYNC B0 ;  /* 0x0000000000007941 */ /* 0x000fea0003800000 */
.L_x_2526:
        /* <DEDUP_REMOVED lines=9> */
[-C--:B------:R-:W-:Y:S02]  /*d220*/  @P3 LEA.HI.X R5, R92, R120.reuse, R91, 0x1, P0 ;  /* 0x000000785c053211 */ /* 0x080fe400000f0c5b */
[----:B------:R-:W-:Y:S02]  /*d230*/  @P3 LEA.HI.X R23, R228, R127, R229, 0x1, P1 ;  /* 0x0000007fe4173211 */ /* 0x000fe400008f0ce5 */
[C---:B------:R-:W-:Y:S02]  /*d240*/  @P2 LEA R2, P0, R94.reuse, R121, 0x1 ;  /* 0x000000795e022211 */ /* 0x040fe400078008ff */
[----:B------:R-:W2:Y:S02]  /*d250*/  @P3 LD.E.128 R4, [R4.64] ;  /* 0x0000000604043980 */ /* 0x000ea4000c101d00 */
[----:B------:R-:W-:Y:S02]  /*d260*/  @P2 LEA.HI.X R3, R94, R120, R93, 0x1, P0 ;  /* 0x000000785e032211 */ /* 0x000fe400000f0c5d */
[----:B--2---:R1:W-:Y:S01]  /*d270*/  @P3 ST.E.128 [R22.64], R4 ;  /* 0x0000000416003985 */ /* 0x0043e2000c101d06 */
[----:B------:R-:W-:Y:S03]  /*d280*/  ISETP.NE.AND P3, PT, R154, RZ, PT ;  /* 0x000000ff9a00720c */ /* 0x000fe60003f65270 */
[----:B-1----:R1:W2:Y:S01]  /*d290*/  @P2 LD.E.128 R4, [R2.64] ;  /* 0x0000000602042980 */ /* 0x0022a2000c101d00 */
[C---:B------:R-:W-:Y:S04]  /*d2a0*/  @P2 LEA R22, P1, R87.reuse, R126, 0x1 ;  /* 0x0000007e57162211 */ /* 0x040fe800078208ff */
[----:B------:R-:W-:Y:S02]  /*d2b0*/  @P2 LEA.HI.X R23, R87, R127, R86, 0x1, P1 ;  /* 0x0000007f57172211 */ /* 0x000fe400008f0c56 */
[----:B------:R-:W-:Y:S03]  /*d2c0*/  ISETP.NE.AND P1, PT, R153, RZ, PT ;  /* 0x000000ff9900720c */ /* 0x000fe60003f25270 */
[C---:B-1----:R-:W-:Y:S04]  /*d2d0*/  @P3 LEA R2, P0, R98.reuse, R121, 0x1 ;  /* 0x0000007962023211 */ /* 0x042fe800078008ff */
[----:B------:R-:W-:Y:S01]  /*d2e0*/  @P3 LEA.HI.X R3, R98, R120, R97, 0x1, P0 ;  /* 0x0000007862033211 */ /* 0x000fe200000f0c61 */
[----:B--2---:R1:W-:Y:S04]  /*d2f0*/  @P2 ST.E.128 [R22.64], R4 ;  /* 0x0000000416002985 */ /* 0x0043e8000c101d06 */
[----:B-1----:R1:W2:Y:S01]  /*d300*/  @P3 LD.E.128 R4, [R2.64] ;  /* 0x0000000602043980 */ /* 0x0022a2000c101d00 */
[C---:B------:R-:W-:Y:S04]  /*d310*/  @P3 LEA R22, P2, R83.reuse, R126, 0x1 ;  /* 0x0000007e53163211 */ /* 0x040fe800078408ff */
[----:B------:R-:W-:Y:S02]  /*d320*/  @P3 LEA.HI.X R23, R83, R127, R82, 0x1, P2 ;  /* 0x0000007f53173211 */ /* 0x000fe400010f0c52 */
[C---:B-1----:R-:W-:Y:S04]  /*d330*/  @P1 LEA R2, P0, R106.reuse, R121, 0x1 ;  /* 0x000000796a021211 */ /* 0x042fe800078008ff */
[----:B------:R-:W-:Y:S01]  /*d340*/  @P1 LEA.HI.X R3, R106, R120, R105, 0x1, P0 ;  /* 0x000000786a031211 */ /* 0x000fe200000f0c69 */
[----:B--2---:R1:W-:Y:S04]  /*d350*/  @P3 ST.E.128 [R22.64], R4 ;  /* 0x0000000416003985 */ /* 0x0043e8000c101d06 */
[----:B-1----:R1:W2:Y:S02]  /*d360*/  @P1 LD.E.128 R4, [R2.64] ;  /* 0x0000000602041980 */ /* 0x0022a4000c101d00 */
[C---:B-1----:R-:W-:Y:S04]  /*d370*/  @P1 LEA R2, P0, R77.reuse, R126, 0x1 ;  /* 0x0000007e4d021211 */ /* 0x042fe800078008ff */
[----:B------:R-:W-:Y:S05]  /*d380*/  @P1 LEA.HI.X R3, R77, R127, R76, 0x1, P0 ;  /* 0x0000007f4d031211 */ /* 0x000fea00000f0c4c */
[----:B--2---:R1:W-:Y:S04]  /*d390*/  @P1 ST.E.128 [R2.64], R4 ;  /* 0x0000000402001985 */ /* 0x0043e8000c101d06 */
.L_x_2529:
[----:B------:R-:W-:Y:S05]  /*d3a0*/  BSYNC B0 ;  /* 0x0000000000007941 */ /* 0x000fea0003800000 */
.L_x_2528:
        /* <DEDUP_REMOVED lines=33> */
.L_x_2531:
[----:B------:R-:W-:Y:S05]  /*d5c0*/  BSYNC B0 ;  /* 0x0000000000007941 */ /* 0x000fea0003800000 */
.L_x_2530:
[C---:B------:R-:W-:Y:S04]  /*d5d0*/  ISETP.GE.AND P0, PT, R64.reuse, R184, PT ;  /* 0x000000b84000720c */ /* 0x040fe80003f06270 */
[----:B------:R-:W-:Y:S11]  /*d5e0*/  ISETP.GE.AND P0, PT, R64, R164, !P0 ;  /* 0x000000a44000720c */ /* 0x000ff60004706270 */
[----:B------:R-:W-:Y:S02]  /*d5f0*/  @!UPT UIADD3 URZ, URZ, URZ, URZ ;  /* 0x0000003f3f3ff290 */ /* 0x000fe4000fffe03f */
[----:B------:R-:W-:-:S05]  /*d600*/  @!P0 BRA `(.L_x_2461) ;  /* 0x0000020000008947 */ /* 0x000fca0003800000 */
[----:B------:R-:W-:Y:S02]  /*d610*/  ISETP.NE.AND P1, PT, R156, RZ, PT ;  /* 0x000000ff9c00720c */ /* 0x000fe40003f25270 */
[----:B------:R-:W-:Y:S02]  /*d620*/  ISETP.NE.AND P2, PT, R155, RZ, PT ;  /* 0x000000ff9b00720c */ /* 0x000fe40003f45270 */
[----:B------:R-:W-:Y:S09]  /*d630*/  ISETP.NE.AND P3, PT, R154, RZ, PT ;  /* 0x000000ff9a00720c */ /* 0x000ff20003f65270 */
[----:B-1----:R-:W-:Y:S02]  /*d640*/  @P1 IMAD.MOV.U32 R2, RZ, RZ, R121 ;  /* 0x000000ffff021224 */ /* 0x002fe400078e0079 */
[----:B------:R-:W-:Y:S02]  /*d650*/  @P1 IMAD.MOV.U32 R3, RZ, RZ, R120 ;  /* 0x000000ffff031224 */ /* 0x000fe400078e0078 */
[----:B------:R-:W-:Y:S02]  /*d660*/  @P1 IMAD R0, R183, 0x60, RZ ;  /* 0x00000060b7001824 */ /* 0x000fe400078e02ff */
[----:B------:R-:W-:Y:S04]  /*d670*/  @P1 IMAD.WIDE.U32 R2, R182, 0x60, R2 ;  /* 0x00000060b6021825 */ /* 0x000fe800078e0002 */
[----:B------:R-:W-:Y:S02]  /*d680*/  @P1 IMAD.IADD R3, R3, 0x1, R0 ;  /* 0x0000000103031824 */ /* 0x000fe400078e0200 */
[----:B------:R-:W-:Y:S03]  /*d690*/  @P1 IMAD.WIDE.U32 R22, R48, 0x60, R126 ;  /* 0x0000006030161825 */ /* 0x000fe600078e007e */
[----:B------:R1:W2:Y:S01]  /*d6a0*/  @P1 LD.E.128 R4, [R2.64] ;  /* 0x0000000602041980 */ /* 0x0002a2000c101d00 */
[----:B------:R-:W-:Y:S04]  /*d6b0*/  @P1 IMAD R0, R49, 0x60, RZ ;  /* 0x0000006031001824 */ /* 0x000fe800078e02ff */
[----:B------:R-:W-:Y:S01]  /*d6c0*/  @P1 IMAD.IADD R23, R23, 0x1, R0 ;  /* 0x0000000117171824 */ /* 0x000fe200078e0200 */
[C---:B-1----:R-:W-:Y:S04]  /*d6d0*/  @P2 LEA R2, P0, R104.reuse, R121, 0x1 ;  /* 0x0000007968022211 */ /* 0x042fe800078008ff */
[----:B------:R-:W-:Y:S01]  /*d6e0*/  @P2 LEA.HI.X R3, R104, R120, R103, 0x1, P0 ;  /* 0x0000007868032211 */ /* 0x000fe200000f0c67 */
[----:B--2---:R1:W-:Y:S04]  /*d6f0*/  @P1 ST.E.128 [R22.64], R4 ;  /* 0x0000000416001985 */ /* 0x0043e8000c101d06 */
[----:B-1----:R1:W2:Y:S01]  /*d700*/  @P2 LD.E.128 R4, [R2.64] ;  /* 0x0000000602042980 */ /* 0x0022a2000c101d00 */
[C---:B------:R-:W-:Y:S04]  /*d710*/  @P2 LEA R22, P1, R79.reuse, R126, 0x1 ;  /* 0x0000007e4f162211 */ /* 0x040fe800078208ff */
[----:B------:R-:W-:Y:S02]  /*d720*/  @P2 LEA.HI.X R23, R79, R127, R78, 0x1, P1 ;  /* 0x0000007f4f172211 */ /* 0x000fe400008f0c4e */
[----:B------:R-:W-:Y:S02]  /*d730*/  ISETP.NE.AND P1, PT, R153, RZ, PT ;  /* 0x000000ff9900720c */ /* 0x000fe40003f25270 */
        /* <DEDUP_REMOVED lines=13> */
.L_x_2461:
[----:B------:R-:W-:Y:S05]  /*d810*/  BSYNC B3 ;  /* 0x0000000000037941 */ /* 0x000fea0003800000 */
.L_x_2426:
[----:B------:R-:W-:Y:S01]  /*d820*/  ISETP.NE.U32.AND P1, PT, R240, RZ, PT ;  /* 0x000000fff000720c */ /* 0x000fe20003f25070 */
[----:B------:R-:W2:Y:S01]  /*d830*/  LD.E R0, [R10.64+0x128] ;  /* 0x000128060a007980 */ /* 0x000ea2000c101900 */
[----:B-1----:R-:W-:Y:S01]  /*d840*/  IMAD.MOV.U32 R2, RZ, RZ, R121 ;  /* 0x000000ffff027224 */ /* 0x002fe200078e0079 */
[----:B------:R-:W-:Y:S01]  /*d850*/  BSSY B0, `(.L_x_2532) ;  /* 0x0000062000007945 */ /* 0x000fe20003800000 */
[----:B------:R-:W-:Y:S01]  /*d860*/  ISETP.NE.AND.EX P1, PT, R241, RZ, PT, P1 ;  /* 0x000000fff100720c */ /* 0x000fe20003f25310 */
[----:B------:R-:W-:Y:S02]  /*d870*/  IMAD.MOV.U32 R3, RZ, RZ, R120 ;  /* 0x000000ffff037224 */ /* 0x000fe400078e0078 */
[----:B--2---:R-:W-:Y:S05]  /*d880*/  IMAD.U32 R0, R0, -0x40, RZ ;  /* 0xffffffc000007824 */ /* 0x004fea00078e00ff */
[C---:B------:R-:W-:Y:S04]  /*d890*/  LEA R121, P0, R0.reuse, R2, 0x1 ;  /* 0x0000000200797211 */ /* 0x040fe800078008ff */
[----:B------:R-:W-:Y:S01]  /*d8a0*/  LEA.HI.X.SX32 R120, R0, R3, 0x1, P0 ;  /* 0x0000000300787211 */ /* 0x000fe200000f0eff */
[----:B------:R-:W-:-:S05]  /*d8b0*/  @!P1 BRA `(.L_x_2533) ;  /* 0x0000051000009947 */ /* 0x000fca0003800000 */
[----:B------:R-:W-:Y:S04]  /*d8c0*/  IADD3 R0, R14, -0x1, RZ ;  /* 0xffffffff0e007810 */ /* 0x000fe80007ffe0ff */
[----:B------:R-:W-:Y:S11]  /*d8d0*/  ISETP.GT.AND P0, PT, R0, R90, PT ;  /* 0x0000005a0000720c */ /* 0x000ff60003f04270 */
[----:B------:R-:W-:Y:S02]  /*d8e0*/  @!UPT UIADD3 URZ, URZ, URZ, URZ ;  /* 0x0000003f3f3ff290 */ /* 0x000fe4000fffe03f */
[----:B------:R-:W-:-:S05]  /*d8f0*/  @!P0 BRA `(.L_x_2534) ;  /* 0x0000057000008947 */ /* 0x000fca0003800000 */
[----:B------:R-:W2:Y:S01]  /*d900*/  LD.E R3, [R10.64+0x170] ;  /* 0x000170060a037980 */ /* 0x000ea2000c101900 */
[----:B------:R-:W-:Y:S02]  /*d910*/  IADD3 R0, R16, -0x80, RZ ;  /* 0xffffff8010007810 */ /* 0x000fe40007ffe0ff */
[----:B------:R-:W-:Y:S01]  /*d920*/  IABS R8, R15 ;  /* 0x0000000f00087213 */ /* 0x000fe20000000000 */
[----:B------:R-:W3:Y:S01]  /*d930*/  LD.E.64 R26, [R10.64+0x40] ;  /* 0x000040060a1a7980 */ /* 0x000ee2000c101b00 */
[----:B------:R-:W-:Y:S05]  /*d940*/  IABS R6, R0 ;  /* 0x0000000000067213 */ /* 0x000fea0000000000 */
[----:B------:R-:W4:Y:S06]  /*d950*/  LD.E.64 R24, [R10.64+0x20] ;  /* 0x000020060a187980 */ /* 0x000f2c000c101b00 */
[----:B------:R-:W3:Y:S01]  /*d960*/  LD.E.64 R22, [R10.64+0x28] ;  /* 0x000028060a167980 */ /* 0x000ee2000c101b00 */
[-C--:B--2---:R-:W-:Y:S02]  /*d970*/  IABS R2, R3.reuse ;  /* 0x0000000300027213 */ /* 0x084fe40000000000 */
[----:B------:R-:W-:Y:S02]  /*d980*/  IABS R7, R3 ;  /* 0x0000000300077213 */ /* 0x000fe40000000000 */
[----:B------:R-:W1:Y:S03]  /*d990*/  I2F.RP R4, R2 ;  /* 0x0000000200047306 */ /* 0x000e660000209400 */
[----:B------:R-:W-:Y:S07]  /*d9a0*/  IMAD.MOV R7, RZ, RZ, -R7 ;  /* 0x000000ffff077224 */ /* 0x000fee00078e0a07 */
[----:B-1----:R-:W1:Y:S02]  /*d9b0*/  MUFU.RCP R4, R4 ;  /* 0x0000000400047308 */ /* 0x002e640000001000 */
[----:B-1----:R-:W-:Y:S08]  /*d9c0*/  IADD3 R4, R4, 0xffffffe, RZ ;  /* 0x0ffffffe04047810 */ /* 0x002ff00007ffe0ff */
[----:B------:R-:W1:Y:S02]  /*d9d0*/  F2I.FTZ.U32.TRUNC.NTZ R5, R4 ;  /* 0x0000000400057305 */ /* 0x000e64000021f000 */
[--C-:B-1----:R-:W-:Y:S04]  /*d9e0*/  IMAD.MOV R4, RZ, RZ, -R5.reuse ;  /* 0x000000ffff047224 */ /* 0x102fe800078e0a05 */
[----:B------:R-:W-:Y:S02]  /*d9f0*/  IMAD R16, R4, R2, RZ ;  /* 0x0000000204107224 */ /* 0x000fe400078e02ff */
[----:B------:R-:W-:Y:S04]  /*da00*/  IMAD.MOV.U32 R4, RZ, RZ, RZ ;  /* 0x000000ffff047224 */ /* 0x000fe800078e00ff */
[----:B------:R-:W-:Y:S06]  /*da10*/  IMAD.HI.U32 R5, R5, R16, R4 ;  /* 0x0000001005057227 */ /* 0x000fec00078e0004 */
[C---:B------:R-:W-:Y:S04]  /*da20*/  IMAD.HI.U32 R4, R5.reuse, R6, RZ ;  /* 0x0000000605047227 */ /* 0x040fe800078e00ff */
[----:B------:R-:W-:Y:S04]  /*da30*/  IMAD.HI.U32 R5, R5, R8, RZ ;  /* 0x0000000805057227 */ /* 0x000fe800078e00ff */
[-C--:B------:R-:W-:Y:S02]  /*da40*/  IMAD R6, R4, R7.reuse, R6 ;  /* 0x0000000704067224 */ /* 0x080fe400078e0206 */
[C---:B------:R-:W-:Y:S03]  /*da50*/  IMAD R8, R5.reuse, R7, R8 ;  /* 0x0000000705087224 */ /* 0x040fe600078e0208 */
        /* <DEDUP_REMOVED lines=14> */
[----:B------:R-:W-:Y:S02]  /*db40*/  LOP3.LUT R2, RZ, R3, RZ, 0x33, !PT ;  /* 0x00000003ff027212 */ /* 0x000fe400078e33ff */
[----:B------:R-:W-:Y:S02]  /*db50*/  @P5 IADD3 R5, R5, 0x1, RZ ;  /* 0x0000000105055810 */ /* 0x000fe40007ffe0ff */
[----:B------:R-:W-:Y:S01]  /*db60*/  IADD3 R0, -R15, R0, RZ ;  /* 0x000000000f007210 */ /* 0x000fe20007ffe1ff */
[----:B------:R-:W-:Y:S02]  /*db70*/  @!P1 IMAD.MOV R4, RZ, RZ, -R4 ;  /* 0x000000ffff049224 */ /* 0x000fe400078e0a04 */
[----:B------:R-:W-:Y:S03]  /*db80*/  @!P2 IMAD.MOV R5, RZ, RZ, -R5 ;  /* 0x000000ffff05a224 */ /* 0x000fe600078e0a05 */
[C---:B------:R-:W-:Y:S02]  /*db90*/  SEL R4, R2.reuse, R4, !P0 ;  /* 0x0000000402047207 */ /* 0x040fe40004000000 */
[----:B------:R-:W-:Y:S02]  /*dba0*/  SEL R2, R2, R5, !P0 ;  /* 0x0000000502027207 */ /* 0x000fe40004000000 */
[-C--:B------:R-:W-:Y:S02]  /*dbb0*/  LEA R16, P1, R4, R240.reuse, 0x2 ;  /* 0x000000f004107211 */ /* 0x080fe400078210ff */
[----:B------:R-:W-:Y:S02]  /*dbc0*/  LEA R6, P0, R2, R240, 0x2 ;  /* 0x000000f002067211 */ /* 0x000fe400078010ff */
[-C--:B------:R-:W-:Y:S02]  /*dbd0*/  LEA.HI.X.SX32 R17, R4, R241.reuse, 0x2, P1 ;  /* 0x000000f104117211 */ /* 0x080fe400008f16ff */
[C---:B------:R-:W-:Y:S01]  /*dbe0*/  LEA.HI.X.SX32 R7, R2.reuse, R241, 0x2, P0 ;  /* 0x000000f102077211 */ /* 0x040fe200000f16ff */
[----:B------:R-:W-:Y:S02]  /*dbf0*/  IMAD.IADD R2, R2, 0x1, -R4 ;  /* 0x0000000102027824 */ /* 0x000fe400078e0a04 */
[----:B------:R1:W2:Y:S02]  /*dc00*/  LD.E R5, [R16.64] ;  /* 0x0000000610057980 */ /* 0x0002a4000c101900 */
[----:B------:R-:W-:Y:S02]  /*dc10*/  IMAD R0, R2, R3, R0 ;  /* 0x0000000302007224 */ /* 0x000fe400078e0200 */
[----:B------:R-:W2:Y:S02]  /*dc20*/  LD.E R6, [R6.64] ;  /* 0x0000000606067980 */ /* 0x000ea4000c101900 */
[-C--:B---3--:R-:W-:Y:S01]  /*dc30*/  IMAD R4, R27, R0.reuse, RZ ;  /* 0x000000001b047224 */ /* 0x088fe200078e02ff */
[----:B------:R-:W-:Y:S01]  /*dc40*/  SHF.R.S32.HI R2, RZ, 0x1f, R0 ;  /* 0x0000001fff027819 */ /* 0x000fe20000011400 */
[C---:B------:R-:W-:Y:S04]  /*dc50*/  IMAD.WIDE.U32 R28, R26.reuse, R0, RZ ;  /* 0x000000001a1c7225 */ /* 0x040fe800078e00ff */
[----:B------:R-:W-:Y:S01]  /*dc60*/  IMAD R4, R26, R2, R4 ;  /* 0x000000021a047224 */ /* 0x000fe200078e0204 */
[----:B-1----:R-:W3:Y:S01]  /*dc70*/  LD.E.64 R16, [R10.64+0x38] ;  /* 0x000038060a107980 */ /* 0x002ee2000c101b00 */
[----:B--2---:R-:W-:Y:S04]  /*dc80*/  IMAD.IADD R6, R5, 0x1, -R6 ;  /* 0x0000000105067824 */ /* 0x004fe800078e0a06 */
[-C--:B----4-:R-:W-:Y:S01]  /*dc90*/  IMAD R3, R25, R6.reuse, RZ ;  /* 0x0000000619037224 */ /* 0x090fe200078e02ff */
[----:B------:R-:W-:Y:S01]  /*dca0*/  SHF.R.S32.HI R5, RZ, 0x1f, R6 ;  /* 0x0000001fff057819 */ /* 0x000fe20000011406 */
[C---:B------:R-:W-:Y:S04]  /*dcb0*/  IMAD.WIDE.U32 R26, R24.reuse, R6, RZ ;  /* 0x00000006181a7225 */ /* 0x040fe800078e00ff */
[----:B------:R-:W-:Y:S01]  /*dcc0*/  IMAD R3, R24, R5, R3 ;  /* 0x0000000518037224 */ /* 0x000fe200078e0203 */
[----:B------:R-:W-:Y:S01]  /*dcd0*/  MOV R24, R28 ;  /* 0x0000001c00187202 */ /* 0x000fe20000000f00 */
[----:B------:R-:W-:Y:S02]  /*dce0*/  IMAD.IADD R25, R29, 0x1, R4 ;  /* 0x000000011d197824 */ /* 0x000fe400078e0204 */
[----:B------:R-:W-:Y:S02]  /*dcf0*/  IMAD.IADD R27, R27, 0x1, R3 ;  /* 0x000000011b1b7824 */ /* 0x000fe400078e0203 */
[----:B------:R-:W-:Y:S04]  /*dd00*/  IMAD.WIDE.U32 R24, R6, R22, R24 ;  /* 0x0000001606187225 */ /* 0x000fe800078e0018 */
[----:B------:R-:W-:Y:S01]  /*dd10*/  IMAD R6, R23, R6, RZ ;  /* 0x0000000617067224 */ /* 0x000fe200078e02ff */
[----:B------:R-:W-:Y:S01]  /*dd20*/  LEA R129, P1, R24, R129, 0x1 ;  /* 0x0000008118817211 */ /* 0x000fe200078208ff */
[----:B---3--:R-:W-:Y:S02]  /*dd30*/  IMAD R3, R17, R0, RZ ;  /* 0x0000000011037224 */ /* 0x008fe400078e02ff */
        /* <DEDUP_REMOVED lines=9> */
.L_x_2533:
[----:B------:R-:W2:Y:S01]  /*ddd0*/  LD.E R2, [R10.64+0x40] ;  /* 0x000040060a027980 */ /* 0x000ea2000c101900 */
[----:B------:R-:W-:Y:S02]  /*dde0*/  IMAD.MOV.U32 R4, RZ, RZ, R129 ;  /* 0x000000ffff047224 */ /* 0x000fe400078e0081 */
[----:B------:R-:W-:Y:S01]  /*ddf0*/  IMAD.MOV.U32 R5, RZ, RZ, R128 ;  /* 0x000000ffff057224 */ /* 0x000fe200078e0080 */
[----:B------:R-:W3:Y:S02]  /*de00*/  LD.E R0, [R10.64+0x38] ;  /* 0x000038060a007980 */ /* 0x000ee4000c101900 */
[----:B---3--:R-:W-:Y:S02]  /*de10*/  IMAD.U32 R0, R0, -0x40, RZ ;  /* 0xffffffc000007824 */ /* 0x008fe400078e00ff */
[----:B--2---:R-:W-:Y:S03]  /*de20*/  IMAD.U32 R2, R2, -0x40, RZ ;  /* 0xffffffc002027824 */ /* 0x004fe600078e00ff */
[----:B------:R-:W-:Y:S02]  /*de30*/  LEA R126, P0, R0, R126, 0x1 ;  /* 0x0000007e007e7211 */ /* 0x000fe400078008ff */
[----:B------:R-:W-:Y:S02]  /*de40*/  LEA R129, P1, R2, R4, 0x1 ;  /* 0x0000000402817211 */ /* 0x000fe400078208ff */
[----:B------:R-:W-:Y:S02]  /*de50*/  LEA.HI.X.SX32 R127, R0, R127, 0x1, P0 ;  /* 0x0000007f007f7211 */ /* 0x000fe400000f0eff */
[----:B------:R-:W-:Y:S04]  /*de60*/  LEA.HI.X.SX32 R128, R2, R5, 0x1, P1 ;  /* 0x0000000502807211 */ /* 0x000fe800008f0eff */
.L_x_2534:
[----:B------:R-:W-:Y:S05]  /*de70*/  BSYNC B0 ;  /* 0x0000000000007941 */ /* 0x000fea0003800000 */
.L_x_2532:
[----:B------:R-:W-:Y:S04]  /*de80*/  IADD3 R14, R14, -0x1, RZ ;  /* 0xffffffff0e0e7810 */ /* 0x000fe80007ffe0ff */
[----:B------:R-:W-:Y:S11]  /*de90*/  ISETP.GT.AND P0, PT, R14, R90, PT ;  /* 0x0000005a0e00720c */ /* 0x000ff60003f04270 */
[----:B------:R-:W-:Y:S02]  /*dea0*/  @!UPT UIADD3 URZ, URZ, URZ, URZ ;  /* 0x0000003f3f3ff290 */ /* 0x000fe4000fffe03f */
[----:B------:R-:W-:-:S05]  /*deb0*/  @P0 BRA `(.L_x_2535) ;  /* 0xffff504000000947 */ /* 0x000fca000383ffff */
.L_x_2417:
        /* <DEDUP_REMOVED lines=9> */
[----:B------:R-:W2:Y:S04]  /*df50*/  LD.E.64 R4, [R10.64+0xf0] ;  /* 0x0000f0060a047980 */ /* 0x000ea8000c101b00 */
[----:B------:R-:W3:Y:S04]  /*df60*/  LD.E.U8 R2, [R10.64+0x1b3] ;  /* 0x0001b3060a027980 */ /* 0x000ee8000c101100 */
[----:B------:R1:W5:Y:S04]  /*df70*/  LD.E.64 R36, [R10.64+0x148] ;  /* 0x000148060a247980 */ /* 0x000368000c101b00 */
[----:B------:R1:W5:Y:S01]  /*df80*/  LD.E.64 R16, [R10.64+0x150] ;  /* 0x000150060a107980 */ /* 0x000362000c101b00 */
[----:B--2---:R-:W-:-:S04]  /*df90*/  ISETP.NE.U32.AND P1, PT, R4, RZ, PT ;  /* 0x000000ff0400720c */ /* 0x004fc80003f25070 */
[----:B------:R-:W-:-:S13]  /*dfa0*/  ISETP.NE.AND.EX P1, PT, R5, RZ, PT, P1 ;  /* 0x000000ff0500720c */ /* 0x000fda0003f25310 */
[----:B------:R-:W-:-:S04]  /*dfb0*/  @P1 LEA R6, P0, R235, R4, 0x2 ;  /* 0x00000004eb061211 */ /* 0x000fc800078010ff */
[----:B------:R-:W-:Y:S01]  /*dfc0*/  @P1 LEA.HI.X R7, R235, R5, R60, 0x2, P0 ;  /* 0x00000005eb071211 */ /* 0x000fe200000f143c */
[----:B------:R-:W-:-:S06]  /*dfd0*/  IMAD.MOV.U32 R5, RZ, RZ, RZ ;  /* 0x000000ffff057224 */ /* 0x000fcc00078e00ff */
[----:B------:R2:W4:Y:S04]  /*dfe0*/  @P1 LD.E R5, [R6.64] ;  /* 0x0000000606051980 */ /* 0x000528000c101900 */
[----:B--2---:R1:W5:Y:S01]  /*dff0*/  LD.E R6, [R10.64+0xc0] ;  /* 0x0000c0060a067980 */ /* 0x004362000c101900 */
[----:B------:R-:W-:Y:S02]  /*e000*/  LEA.HI R7, R0, R0, RZ, 0x1 ;  /* 0x0000000000077211 */ /* 0x000fe400078f08ff */
[----:B------:R-:W-:Y:S02]  /*e010*/  IADD3 R3, P1, R3, R170, RZ ;  /* 0x000000aa03037210 */ /* 0x000fe40007f3e0ff */
[----:B------:R-:W-:Y:S02]  /*e020*/  SHF.R.S32.HI R7, RZ, 0x1, R7 ;  /* 0x00000001ff077819 */ /* 0x000fe40000011407 */
[----:B---3--:R-:W-:Y:S01]  /*e030*/  ISETP.NE.AND P4, PT, R2, RZ, PT ;  /* 0x000000ff0200720c */ /* 0x008fe20003f85270 */
[--C-:B------:R-:W-:Y:S01]  /*e040*/  IMAD.X R8, R8, 0x1, R173.reuse, P1 ;  /* 0x0000000108087824 */ /* 0x100fe200008e06ad */
[----:B-----5:R-:W-:Y:S01]  /*e050*/  LEA R64, P2, R170, R176, 0x1 ;  /* 0x000000b0aa407211 */ /* 0x020fe200078408ff */
[----:B------:R-:W-:Y:S01]  /*e060*/  IMAD.MOV.U32 R172, RZ, RZ, R170 ;  /* 0x000000ffffac7224 */ /* 0x000fe200078e00aa */
[----:B------:R-:W-:Y:S01]  /*e070*/  LEA R4, P0, R174, R170, 0x5 ;  /* 0x000000aaae047211 */ /* 0x000fe200078028ff */
[----:B------:R-:W-:Y:S01]  /*e080*/  IMAD R21, R166, R7, R62 ;  /* 0x00000007a6157224 */ /* 0x000fe200078e023e */
[----:B------:R-:W-:Y:S01]  /*e090*/  LEA R46, P1, R3, R176, 0x1 ;  /* 0x000000b0032e7211 */ /* 0x000fe200078208ff */
[----:B------:R-:W-:Y:S01]  /*e0a0*/  IMAD R14, R175, 0x30, RZ ;  /* 0x00000030af0e7824 */ /* 0x000fe200078e02ff */
[----:B------:R-:W-:Y:S01]  /*e0b0*/  LEA.HI.X R65, R170, R177, R173, 0x1, P2 ;  /* 0x000000b1aa417211 */ /* 0x000fe200010f0cad */
[----:B------:R-:W-:Y:S01]  /*e0c0*/  IMAD.IADD R62, R62, 0x1, R21 ;  /* 0x000000013e3e7824 */ /* 0x000fe200078e0215 */
[C---:B------:R-:W-:Y:S01]  /*e0d0*/  LEA.HI.X R15, R174.reuse, R173, R175, 0x5, P0 ;  /* 0x000000adae0f7211 */ /* 0x040fe200000f2caf */
[----:B------:R-:W-:Y:S01]  /*e0e0*/  IMAD.WIDE.U32 R172, R174, 0x30, R172 ;  /* 0x00000030aeac7825 */ /* 0x000fe200078e00ac */
[----:B------:R-:W-:-:S02]  /*e0f0*/  LEA.HI.X R47, R3, R177, R8, 0x1, P1 ;  /* 0x000000b1032f7211 */ /* 0x000fc400008f0c08 */
[-C--:B------:R-:W-:Y:S01]  /*e100*/  LEA R44, P0, R4, R176.reuse, 0x1 ;  /* 0x000000b0042c7211 */ /* 0x080fe200078008ff */
[----:B------:R-:W-:Y:S01]  /*e110*/  IMAD.IADD R8, R237, 0x1, -R54 ;  /* 0x00000001ed087824 */ /* 0x000fe200078e0a36 */
[----:B------:R-:W-:Y:S01]  /*e120*/  LEA R42, P1, R172, R176, 0x1 ;  /* 0x000000b0ac2a7211 */ /* 0x000fe200078208ff */
[----:B------:R-:W-:Y:S01]  /*e130*/  IMAD.IADD R14, R173, 0x1, R14 ;  /* 0x00000001ad0e7824 */ /* 0x000fe200078e020e */
[-C--:B------:R-:W-:Y:S02]  /*e140*/  LEA.HI.X R45, R4, R177.reuse, R15, 0x1, P0 ;  /* 0x000000b1042d7211 */ /* 0x080fe400000f0c0f */
[----:B------:R-:W-:Y:S01]  /*e150*/  ISETP.GE.AND P0, PT, R166, R8, PT ;  /* 0x00000008a600720c */ /* 0x000fe20003f06270 */
[----:B------:R-:W-:Y:S01]  /*e160*/  IMAD.SHL.U32 R15, R7, 0x10, RZ ;  /* 0x00000010070f7824 */ /* 0x000fe200078e00ff */
[----:B------:R-:W-:Y:S02]  /*e170*/  LEA.HI.X R43, R172, R177, R14, 0x1, P1 ;  /* 0x000000b1ac2b7211 */ /* 0x000fe400008f0c0e */
[----:B------:R-:W-:-:S02]  /*e180*/  ISETP.GT.AND P0, PT, R57, -0x8, !P0 ;  /* 0xfffffff83900780c */ /* 0x000fc40004704270 */
[----:B----4-:R-:W-:-:S05]  /*e190*/  IADD3 R5, R5, R61, R54 ;  /* 0x0000003d05057210 */ /* 0x010fca0007ffe036 */
[----:B------:R-:W-:-:S05]  /*e1a0*/  IMAD R2, R5, R7, RZ ;  /* 0x0000000705027224 */ /* 0x000fca00078e02ff */
[----:B------:R-:W-:Y:S02]  /*e1b0*/  SHF.R.S32.HI R3, RZ, 0x1f, R2 ;  /* 0x0000001fff037819 */ /* 0x000fe40000011402 */
[C---:B------:R-:W-:Y:S02]  /*e1c0*/  IADD3 R20, P3, R2.reuse, R21, RZ ;  /* 0x0000001502147210 */ /* 0x040fe40007f7e0ff */
[----:B------:R-:W-:Y:S02]  /*e1d0*/  IADD3 R2, P2, R2, R62, RZ ;  /* 0x0000003e02027210 */ /* 0x000fe40007f5e0ff */
[-C--:B------:R-:W-:Y:S02]  /*e1e0*/  LEA.HI.X.SX32 R21, R21, R3.reuse, 0x1, P3 ;  /* 0x0000000315157211 */ /* 0x080fe400018f0eff */
[----:B------:R-:W-:Y:S01]  /*e1f0*/  LEA.HI.X.SX32 R3, R62, R3, 0x1, P2 ;  /* 0x000000033e037211 */ /* 0x000fe200010f0eff */
[----:B------:R-:W-:Y:S05]  /*e200*/  @!P4 BRA `(.L_x_2538) ;  /* 0x000037a00000c947 */ /* 0x000fea0003800000 */
[----:B-1----:R-:W-:Y:S01]  /*e210*/  BSSY B2, `(.L_x_2539) ;  /* 0x00000da000027945 */ /* 0x002fe20003800000 */
[----:B------:R-:W-:Y:S05]  /*e220*/  @!P0 BRA `(.L_x_2540) ;  /* 0x00000d8000008947 */ /* 0x000fea0003800000 */
[----:B------:R-:W-:Y:S01]  /*e230*/  ISETP.GE.AND P2, PT, R18, R6, PT ;  /* 0x000000061200720c */ /* 0x000fe20003f46270 */
[C---:B------:R-:W-:Y:S01]  /*e240*/  IMAD.SHL.U32 R60, R20.reuse, 0x2, RZ ;  /* 0x00000002143c7824 */ /* 0x040fe200078e00ff */
[----:B------:R-:W-:Y:S01]  /*e250*/  SHF.L.U64.HI R2, R20, 0x1, R21 ;  /* 0x0000000114027819 */ /* 0x000fe20000010215 */
[----:B------:R-:W-:Y:S03]  /*e260*/  BSSY B1, `(.L_x_2541) ;  /* 0x0000037000017945 */ /* 0x000fe60003800000 */
[----:B------:R-:W-:-:S02]  /*e270*/  IADD3 R22, P1, R36, R60, RZ ;  /* 0x0000003c24167210 */ /* 0x000fc40007f3e0ff */
[----:B------:R-:W-:-:S03]  /*e280*/  IADD3 R60, P0, R16, R60, RZ ;  /* 0x0000003c103c7210 */ /* 0x000fc60007f1e0ff */
[--C-:B------:R-:W-:Y:S02]  /*e290*/  IMAD.X R23, R37, 0x1, R2.reuse, P1 ;  /* 0x0000000125177824 */ /* 0x100fe400008e0602 */
[----:B------:R1:W-:Y:S01]  /*e2a0*/  @P2 STS.128 [R239], RZ ;  /* 0x000000ffef002388 */ /* 0x0003e20000000c00 */
[----:B------:R-:W-:Y:S01]  /*e2b0*/  IMAD.X R61, R17, 0x1, R2, P0 ;  /* 0x00000001113d7824 */ /* 0x000fe200000e0602 */
[----:B------:R-:W-:Y:S05]  /*e2c0*/  @P2 BRA `(.L_x_2542) ;  /* 0x0000030000002947 */ /* 0x000fea0003800000 */
[----:B------:R2:W5:Y:S01]  /*e2d0*/  LD.E.128 R24, [R64.64] ;  /* 0x0000000640187980 */ /* 0x000562000c101d00 */
[----:B------:R-:W-:Y:S01]  /*e2e0*/  ISETP.GE.AND P0, PT, R18, R0, PT ;  /* 0x000000001200720c */ /* 0x000fe20003f06270 */
[----:B------:R-:W-:-:S12]  /*e2f0*/  BSSY B0, `(.L_x_2543) ;  /* 0x000002c000007945 */ /* 0x000fd80003800000 */
[----:B------:R-:W-:Y:S05]  /*e300*/  @P0 BRA `(.L_x_2544) ;  /* 0x000002a000000947 */ /* 0x000fea0003800000 */
[----:B------:R-:W3:Y:S04]  /*e310*/  LD.E.64 R2, [R60.64] ;  /* 0x000000063c027980 */ /* 0x000ee8000c101b00 */
[----:B------:R-:W4:Y:S01]  /*e320*/  LD.E.64 R4, [R22.64] ;  /* 0x0000000616047980 */ /* 0x000f22000c101b00 */
[C---:B-----5:R-:W-:Y:S01]  /*e330*/  IMAD.U32 R33, R27.reuse, 0x10000, RZ ;  /* 0x000100001b217824 */ /* 0x060fe200078e00ff */
[----:B------:R-:W-:Y:S02]  /*e340*/  LOP3.LUT R32, R27, 0xffff0000, RZ, 0xc0, !PT ;  /* 0xffff00001b207812 */ /* 0x000fe400078ec0ff */
[----:B------:R-:W-:Y:S02]  /*e350*/  LOP3.LUT R14, R25, 0xffff0000, RZ, 0xc0, !PT ;  /* 0xffff0000190e7812 */ /* 0x000fe400078ec0ff */
[----:B------:R-:W-:-:S02]  /*e360*/  SHF.L.U32 R34, R26, 0x10, RZ ;  /* 0x000000101a227819 */ /* 0x000fc400000006ff */
[----:B------:R-:W-:Y:S02]  /*e370*/  LOP3.LUT R38, R26, 0xffff0000, RZ, 0xc0, !PT ;  /* 0xffff00001a267812 */ /* 0x000fe400078ec0ff */
[----:B------:R-:W-:Y:S02]  /*e380*/  SHF.L.U32 R28, R25, 0x10, RZ ;  /* 0x00000010191c7819 */ /* 0x000fe400000006ff */
[C---:B------:R-:W-:Y:S02]  /*e390*/  LOP3.LUT R35, R24.reuse, 0xffff0000, RZ, 0xc0, !PT ;  /* 0xffff000018237812 */ /* 0x040fe400078ec0ff */
[----:B------:R-:W-:Y:S02]  /*e3a0*/  SHF.L.U32 R25, R24, 0x10, RZ ;  /* 0x0000001018197819 */ /* 0x000fe400000006ff */
[C---:B---3--:R-:W-:Y:S01]  /*e3b0*/  LOP3.LUT R27, R3.reuse, 0xffff0000, RZ, 0xc0, !PT ;  /* 0xffff0000031b7812 */ /* 0x048fe200078ec0ff */
[----:B------:R-:W-:Y:S01]  /*e3c0*/  IMAD.U32 R3, R3, 0x10000, RZ ;  /* 0x0001000003037824 */ /* 0x000fe200078e00ff */
[C---:B------:R-:W-:Y:S01]  /*e3d0*/  LOP3.LUT R29, R2.reuse, 0xffff0000, RZ, 0xc0, !PT ;  /* 0xffff0000021d7812 */ /* 0x040fe200078ec0ff */
[----:B------:R-:W-:Y:S01]  /*e3e0*/  IMAD.U32 R2, R2, 0x10000, RZ ;  /* 0x0001000002027824 */ /* 0x000fe200078e00ff */
[C---:B----4-:R-:W-:Y:S01]  /*e3f0*/  LOP3.LUT R30, R5.reuse, 0xffff0000, RZ, 0xc0, !PT ;  /* 0xffff0000051e7812 */ /* 0x050fe200078ec0ff */
[----:B------:R-:W-:Y:S01]  /*e400*/  FMUL.FTZ R26, R32, R27 ;  /* 0x0000001b201a7220 */ /* 0x000fe20000410000 */
[----:B------:R-:W-:Y:S01]  /*e410*/  LOP3.LUT R31, R4, 0xffff0000, RZ, 0xc0, !PT ;  /* 0xffff0000041f7812 */ /* 0x000fe200078ec0ff */
[----:B------:R-:W-:Y:S01]  /*e420*/  FMUL.FTZ R24, R14, R29 ;  /* 0x0000001d0e187220 */ /* 0x000fe20000410000 */
[----:B------:R-:W-:Y:S01]  /*e430*/  SHF.L.U32 R4, R4, 0x10, RZ ;  /* 0x0000001004047819 */ /* 0x000fe200000006ff */
[----:B------:R-:W-:Y:S01]  /*e440*/  FMUL.FTZ R32, R32, R30 ;  /* 0x0000001e20207220 */ /* 0x000fe20000410000 */
[----:B------:R-:W-:Y:S01]  /*e450*/  SHF.L.U32 R5, R5, 0x10, RZ ;  /* 0x0000001005057819 */ /* 0x000fe200000006ff */
[----:B------:R-:W-:-:S02]  /*e460*/  FMUL.FTZ R14, R14, R31 ;  /* 0x0000001f0e0e7220 */ /* 0x000fc40000410000 */
[----:B------:R-:W-:Y:S02]  /*e470*/  FFMA.FTZ R32, R33, R27, R32 ;  /* 0x0000001b21207223 */ /* 0x000fe40000010020 */
[C---:B------:R-:W-:Y:S02]  /*e480*/  FMUL.FTZ R27, R35.reuse, R2 ;  /* 0x00000002231b7220 */ /* 0x040fe40000410000 */
[----:B------:R-:W-:Y:S02]  /*e490*/  FMUL.FTZ R35, R35, R4 ;  /* 0x0000000423237220 */ /* 0x000fe40000410000 */
[C---:B------:R-:W-:Y:S02]  /*e4a0*/  FFMA.FTZ R24, R28.reuse, R31, -R24 ;  /* 0x0000001f1c187223 */ /* 0x040fe40000010818 */
[----:B------:R-:W-:Y:S02]  /*e4b0*/  FFMA.FTZ R14, R28, R29, R14 ;  /* 0x0000001d1c0e7223 */ /* 0x000fe4000001000e */
[----:B------:R-:W-:-:S02]  /*e4c0*/  FMUL.FTZ R28, R38, R3 ;  /* 0x00000003261c7220 */ /* 0x000fc40000410000 */
[-C--:B------:R-:W-:Y:S01]  /*e4d0*/  FMUL.FTZ R38, R38, R5.reuse ;  /* 0x0000000526267220 */ /* 0x080fe20000410000 */
[----:B------:R-:W-:Y:S01]  /*e4e0*/  F2FP.BF16.PACK_AB R24, R14, R24 ;  /* 0x000000180e18723e */ /* 0x000fe200000010ff */
[C---:B------:R-:W-:Y:S02]  /*e4f0*/  FFMA.FTZ R27, R25.reuse, R4, -R27 ;  /* 0x00000004191b7223 */ /* 0x040fe4000001081b */
[----:B------:R-:W-:Y:S01]  /*e500*/  FFMA.FTZ R35, R25, R2, R35 ;  /* 0x0000000219237223 */ /* 0x000fe20000010023 */
[----:B------:R-:W-:Y:S01]  /*e510*/  MOV R25, R24 ;  /* 0x0000001800197202 */ /* 0x000fe20000000f00 */
[----:B------:R-:W-:Y:S02]  /*e520*/  FFMA.FTZ R26, R33, R30, -R26 ;  /* 0x0000001e211a7223 */ /* 0x000fe4000001081a */
[C---:B------:R-:W-:Y:S01]  /*e530*/  FFMA.FTZ R28, R34.reuse, R5, -R28 ;  /* 0x00000005221c7223 */ /* 0x040fe2000001081c */
[----:B------:R-:W-:Y:S01]  /*e540*/  F2FP.BF16.PACK_AB R27, R35, R27 ;  /* 0x0000001b231b723e */ /* 0x000fe200000010ff */
[----:B------:R-:W-:Y:S01]  /*e550*/  FFMA.FTZ R38, R34, R3, R38 ;  /* 0x0000000322267223 */ /* 0x000fe20000010026 */
[----:B------:R-:W-:-:S03]  /*e560*/  F2FP.BF16.PACK_AB R26, R32, R26 ;  /* 0x0000001a201a723e */ /* 0x000fc600000010ff */
[----:B------:R-:W-:Y:S01]  /*e570*/  IMAD.MOV.U32 R24, RZ, RZ, R27 ;  /* 0x000000ffff187224 */ /* 0x000fe200078e001b */
[----:B------:R-:W-:Y:S02]  /*e580*/  F2FP.BF16.PACK_AB R28, R38, R28 ;  /* 0x0000001c261c723e */ /* 0x000fe400000010ff */
[----:B------:R-:W-:Y:S02]  /*e590*/  MOV R27, R26 ;  /* 0x0000001a001b7202 */ /* 0x000fe40000000f00 */
[----:B------:R-:W-:Y:S02]  /*e5a0*/  MOV R26, R28 ;  /* 0x0000001c001a7202 */ /* 0x000fe40000000f00 */
.L_x_2544:
[----:B------:R-:W-:Y:S05]  /*e5b0*/  BSYNC B0 ;  /* 0x0000000000007941 */ /* 0x000fea0003800000 */
.L_x_2543:
[----:B-----5:R3:W-:Y:S02]  /*e5c0*/  STS.128 [R239], R24 ;  /* 0x00000018ef007388 */ /* 0x0207e40000000c00 */
.L_x_2542:
[----:B------:R-:W-:Y:S05]  /*e5d0*/  BSYNC B1 ;  /* 0x0000000000017941 */ /* 0x000fea0003800000 */
.L_x_2541:
        /* <DEDUP_REMOVED lines=18> */
[C---:B--2---:R-:W-:Y:S01]  /*e700*/  LOP3.LUT R27, R3.reuse, 0xffff0000, RZ, 0xc0, !PT ;  /* 0xffff0000031b7812 */ /* 0x044fe200078ec0ff */
[----:B------:R-:W-:Y:S01]  /*e710*/  IMAD.U32 R3, R3, 0x10000, RZ ;  /* 0x0001000003037824 */ /* 0x000fe200078e00ff */
[C---:B------:R-:W-:Y:S01]  /*e720*/  LOP3.LUT R29, R2.reuse, 0xffff0000, RZ, 0xc0, !PT ;  /* 0xffff0000021d7812 */ /* 0x040fe200078ec0ff */
[----:B------:R-:W-:Y:S01]  /*e730*/  IMAD.U32 R2, R2, 0x10000, RZ ;  /* 0x0001000002027824 */ /* 0x000fe200078e00ff */
[C---:B---3--:R-:W-:Y:S01]  /*e740*/  LOP3.LUT R30, R5.reuse, 0xffff0000, RZ, 0xc0, !PT ;  /* 0xffff0000051e7812 */ /* 0x048fe200078ec0ff */
        /* <DEDUP_REMOVED lines=27> */
.L_x_2548:
[----:B------:R-:W-:Y:S05]  /*e900*/  BSYNC B0 ;  /* 0x0000000000007941 */ /* 0x000fea0003800000 */
.L_x_2547:
[----:B-----5:R1:W-:Y:S02]  /*e910*/  STS.128 [R239+0x2000], R24 ;  /* 0x00200018ef007388 */ /* 0x0203e40000000c00 */
.L_x_2546:
[----:B------:R-:W-:Y:S05]  /*e920*/  BSYNC B1 ;  /* 0x0000000000017941 */ /* 0x000fea0003800000 */
.L_x_2545:
        /* <DEDUP_REMOVED lines=22> */
[C---:B--2---:R-:W-:Y:S01]  /*ea90*/  LOP3.LUT R30, R5.reuse, 0xffff0000, RZ, 0xc0, !PT ;  /* 0xffff0000051e7812 */ /* 0x044fe200078ec0ff */
        /* <DEDUP_REMOVED lines=27> */
.L_x_2552:
[----:B------:R-:W-:Y:S05]  /*ec50*/  BSYNC B0 ;  /* 0x0000000000007941 */ /* 0x000fea0003800000 */
.L_x_2551:
[----:B-----5:R3:W-:Y:S02]  /*ec60*/  STS.128 [R239+0x4000], R24 ;  /* 0x00400018ef007388 */ /* 0x0207e40000000c00 */
.L_x_2550:
[----:B------:R-:W-:Y:S05]  /*ec70*/  BSYNC B1 ;  /* 0x0000000000017941 */ /* 0x000fea0003800000 */
.L_x_2549:
        /* <DEDUP_REMOVED lines=8> */
[----:B--2---:R1:W2:Y:S01]  /*ed00*/  LD.E.64 R4, [R22.64+0xc0] ;  /* 0x0000c00616047980 */ /* 0x0042a2000c101b00 */
[C---:B-----5:R-:W-:Y:S01]  /*ed10*/  IMAD.U32 R31, R27.reuse, 0x10000, RZ ;  /* 0x000100001b1f7824 */ /* 0x060fe200078e00ff */
[----:B------:R-:W-:Y:S02]  /*ed20*/  LOP3.LUT R30, R27, 0xffff0000, RZ, 0xc0, !PT ;  /* 0xffff00001b1e7812 */ /* 0x000fe400078ec0ff */
[----:B------:R-:W-:Y:S02]  /*ed30*/  LOP3.LUT R14, R25, 0xffff0000, RZ, 0xc0, !PT ;  /* 0xffff0000190e7812 */ /* 0x000fe400078ec0ff */
[----:B------:R-:W-:-:S02]  /*ed40*/  LOP3.LUT R33, R24, 0xffff0000, RZ, 0xc0, !PT ;  /* 0xffff000018217812 */ /* 0x000fc400078ec0ff */
[C---:B------:R-:W-:Y:S02]  /*ed50*/  SHF.L.U32 R32, R26.reuse, 0x10, RZ ;  /* 0x000000101a207819 */ /* 0x040fe400000006ff */
[----:B------:R-:W-:Y:S02]  /*ed60*/  LOP3.LUT R34, R26, 0xffff0000, RZ, 0xc0, !PT ;  /* 0xffff00001a227812 */ /* 0x000fe400078ec0ff */
[----:B-1----:R-:W-:Y:S02]  /*ed70*/  SHF.L.U32 R22, R25, 0x10, RZ ;  /* 0x0000001019167819 */ /* 0x002fe400000006ff */
[----:B------:R-:W-:Y:S02]  /*ed80*/  SHF.L.U32 R23, R24, 0x10, RZ ;  /* 0x0000001018177819 */ /* 0x000fe400000006ff */
[C---:B---3--:R-:W-:Y:S01]  /*ed90*/  LOP3.LUT R27, R2.reuse, 0xffff0000, RZ, 0xc0, !PT ;  /* 0xffff0000021b7812 */ /* 0x048fe200078ec0ff */
[----:B------:R-:W-:Y:S01]  /*eda0*/  IMAD.U32 R2, R2, 0x10000, RZ ;  /* 0x0001000002027824 */ /* 0x000fe200078e00ff */
[C---:B------:R-:W-:Y:S01]  /*edb0*/  LOP3.LUT R25, R3.reuse, 0xffff0000, RZ, 0xc0, !PT ;  /* 0xffff000003197812 */ /* 0x040fe200078ec0ff */
[----:B------:R-:W-:Y:S01]  /*edc0*/  IMAD.U32 R3, R3, 0x10000, RZ ;  /* 0x0001000003037824 */ /* 0x000fe200078e00ff */
[----:B--2---:R-:W-:Y:S01]  /*edd0*/  LOP3.LUT R29, R4, 0xffff0000, RZ, 0xc0, !PT ;  /* 0xffff0000041d7812 */ /* 0x004fe200078ec0ff */
[----:B------:R-:W-:Y:S01]  /*ede0*/  FMUL.FTZ R24, R14, R27 ;  /* 0x0000001b0e187220 */ /* 0x000fe20000410000 */
[C---:B------:R-:W-:Y:S01]  /*edf0*/  LOP3.LUT R28, R5.reuse, 0xffff0000, RZ, 0xc0, !PT ;  /* 0xffff0000051c7812 */ /* 0x040fe200078ec0ff */
[----:B------:R-:W-:Y:S01]  /*ee00*/  FMUL.FTZ R26, R30, R25 ;  /* 0x000000191e1a7220 */ /* 0x000fe20000410000 */
[----:B------:R-:W-:Y:S01]  /*ee10*/  SHF.L.U32 R4, R4, 0x10, RZ ;  /* 0x0000001004047819 */ /* 0x000fe200000006ff */
[----:B------:R-:W-:Y:S01]  /*ee20*/  FMUL.FTZ R14, R14, R29 ;  /* 0x0000001d0e0e7220 */ /* 0x000fe20000410000 */
[----:B------:R-:W-:Y:S01]  /*ee30*/  SHF.L.U32 R5, R5, 0x10, RZ ;  /* 0x0000001005057819 */ /* 0x000fe200000006ff */
[----:B------:R-:W-:-:S02]  /*ee40*/  FMUL.FTZ R30, R30, R28 ;  /* 0x0000001c1e1e7220 */ /* 0x000fc40000410000 */
        /* <DEDUP_REMOVED lines=14> */
[----:B------:R-:W-:-:S02]  /*ef30*/  F2FP.BF16.PACK_AB R22, R33, R22 ;  /* 0x000000162116723e */ /* 0x000fc400000010ff */
[----:B------:R-:W-:Y:S02]  /*ef40*/  MOV R27, R26 ;  /* 0x0000001a001b7202 */ /* 0x000fe40000000f00 */
[----:B------:R-:W-:Y:S02]  /*ef50*/  F2FP.BF16.PACK_AB R34, R34, R25 ;  /* 0x000000192222723e */ /* 0x000fe400000010ff */
[----:B------:R-:W-:Y:S01]  /*ef60*/  MOV R25, R24 ;  /* 0x0000001800197202 */ /* 0x000fe20000000f00 */
[----:B------:R-:W-:Y:S01]  /*ef70*/  IMAD.MOV.U32 R24, RZ, RZ, R22 ;  /* 0x000000ffff187224 */ /* 0x000fe200078e0016 */
[----:B------:R-:W-:Y:S02]  /*ef80*/  MOV R26, R34 ;  /* 0x00000022001a7202 */ /* 0x000fe40000000f00 */
.L_x_2554:
[----:B------:R-:W-:Y:S05]  /*ef90*/  BSYNC B0 ;  /* 0x0000000000007941 */ /* 0x000fea0003800000 */
.L_x_2553:
[----:B-----5:R3:W-:Y:S02]  /*efa0*/  STS.128 [R239+0x6000], R24 ;  /* 0x00600018ef007388 */ /* 0x0207e40000000c00 */
.L_x_2540:
[----:B------:R-:W-:Y:S05]  /*efb0*/  BSYNC B2 ;  /* 0x0000000000027941 */ /* 0x000fea0003800000 */
.L_x_2539:
[----:B------:R-:W-:Y:S01]  /*efc0*/  IADD3 R14, R166, 0x10, RZ ;  /* 0x00000010a60e7810 */ /* 0x000fe20007ffe0ff */
[----:B------:R-:W-:Y:S03]  /*efd0*/  BSSY B2, `(.L_x_2555) ;  /* 0x00000de000027945 */ /* 0x000fe60003800000 */
[----:B------:R-:W-:-:S04]  /*efe0*/  ISETP.GE.AND P0, PT, R14, R8, PT ;  /* 0x000000080e00720c */ /* 0x000fc80003f06270 */
[----:B------:R-:W-:-:S13]  /*eff0*/  ISETP.LT.OR P0, PT, R57, -0x87, P0 ;  /* 0xffffff793900780c */ /* 0x000fda0000701670 */
[----:B------:R-:W-:Y:S05]  /*f000*/  @P0 BRA `(.L_x_2556) ;  /* 0x00000da000000947 */ /* 0x000fea0003800000 */
[----:B------:R-:W-:Y:S01]  /*f010*/  ISETP.GE.AND P0, PT, R18, R6, PT ;  /* 0x000000061200720c */ /* 0x000fe20003f06270 */
[----:B------:R-:W-:Y:S01]  /*f020*/  BSSY B1, `(.L_x_2557) ;  /* 0x000003b000017945 */ /* 0x000fe20003800000 */
[----:B------:R-:W-:-:S04]  /*f030*/  IADD3 R2, P1, R15, R20, RZ ;  /* 0x000000140f027210 */ /* 0x000fc80007f3e0ff */
[----:B------:R-:W-:Y:S01]  /*f040*/  LEA.HI.X.SX32 R15, R15, R21, 0x1, P1 ;  /* 0x000000150f0f7211 */ /* 0x000fe200008f0eff */
[----:B------:R-:W-:-:S03]  /*f050*/  IMAD.SHL.U32 R30, R2, 0x2, RZ ;  /* 0x00000002021e7824 */ /* 0x000fc600078e00ff */
[----:B------:R-:W-:Y:S02]  /*f060*/  SHF.L.U64.HI R2, R2, 0x1, R15 ;  /* 0x0000000102027819 */ /* 0x000fe4000001020f */
[-C--:B------:R-:W-:Y:S01]  /*f070*/  IADD3 R22, P2, R36, R30.reuse, RZ ;  /* 0x0000001e24167210 */ /* 0x080fe20007f5e0ff */
[----:B------:R1:W-:Y:S01]  /*f080*/  @P0 STS.128 [R239+0x800], RZ ;  /* 0x000800ffef000388 */ /* 0x0003e20000000c00 */
[----:B------:R-:W-:-:S03]  /*f090*/  IADD3 R30, P1, R16, R30, RZ ;  /* 0x0000001e101e7210 */ /* 0x000fc60007f3e0ff */
[--C-:B------:R-:W-:Y:S02]  /*f0a0*/  IMAD.X R23, R37, 0x1, R2.reuse, P2 ;  /* 0x0000000125177824 */ /* 0x100fe400010e0602 */
[----:B------:R-:W-:Y:S01]  /*f0b0*/  IMAD.X R31, R17, 0x1, R2, P1 ;  /* 0x00000001111f7824 */ /* 0x000fe200008e0602 */
[----:B------:R-:W-:Y:S05]  /*f0c0*/  @P0 BRA `(.L_x_2558) ;  /* 0x0000030000000947 */ /* 0x000fea0003800000 */
[----:B-1-3--:R1:W5:Y:S01]  /*f0d0*/  LD.E.128 R24, [R46.64] ;  /* 0x000000062e187980 */ /* 0x00a362000c101d00 */
[----:B------:R-:W-:Y:S01]  /*f0e0*/  ISETP.GE.AND P0, PT, R18, R0, PT ;  /* 0x000000001200720c */ /* 0x000fe20003f06270 */
[----:B------:R-:W-:-:S12]  /*f0f0*/  BSSY B0, `(.L_x_2559) ;  /* 0x000002c000007945 */ /* 0x000fd80003800000 */
[----:B------:R-:W-:Y:S05]  /*f100*/  @P0 BRA `(.L_x_2560) ;  /* 0x000002a000000947 */ /* 0x000fea0003800000 */
[----:B------:R-:W3:Y:S04]  /*f110*/  LD.E.64 R2, [R30.64] ;  /* 0x000000061e027980 */ /* 0x000ee8000c101b00 */
[----:B--2---:R-:W2:Y:S01]  /*f120*/  LD.E.64 R4, [R22.64] ;  /* 0x0000000616047980 */ /* 0x004ea2000c101b00 */
        /* <DEDUP_REMOVED lines=32> */
[----:B------:R-:W-:Y:S01]  /*f330*/  FFMA.FTZ R28, R38, R5, -R28 ;  /* 0x00000005261c7223 */ /* 0x000fe2000001081c */
[----:B------:R-:W-:Y:S01]  /*f340*/  F2FP.BF16.PACK_AB R27, R60, R27 ;  /* 0x0000001b3c1b723e */ /* 0x000fe200000010ff */
[----:B------:R-:W-:Y:S01]  /*f350*/  FFMA.FTZ R61, R38, R3, R61 ;  /* 0x00000003263d7223 */ /* 0x000fe2000001003d */
[----:B------:R-:W-:-:S03]  /*f360*/  F2FP.BF16.PACK_AB R26, R34, R26 ;  /* 0x0000001a221a723e */ /* 0x000fc600000010ff */
[----:B------:R-:W-:Y:S01]  /*f370*/  IMAD.MOV.U32 R24, RZ, RZ, R27 ;  /* 0x000000ffff187224 */ /* 0x000fe200078e001b */
[----:B------:R-:W-:Y:S02]  /*f380*/  F2FP.BF16.PACK_AB R28, R61, R28 ;  /* 0x0000001c3d1c723e */ /* 0x000fe400000010ff */
[----:B------:R-:W-:Y:S02]  /*f390*/  MOV R27, R26 ;  /* 0x0000001a001b7202 */ /* 0x000fe40000000f00 */
[----:B------:R-:W-:Y:S02]  /*f3a0*/  MOV R26, R28 ;  /* 0x0000001c001a7202 */ /* 0x000fe40000000f00 */
.L_x_2560:
[----:B------:R-:W-:Y:S05]  /*f3b0*/  BSYNC B0 ;  /* 0x0000000000007941 */ /* 0x000fea0003800000 */
.L_x_2559:
[----:B-----5:R3:W-:Y:S02]  /*f3c0*/  STS.128 [R239+0x800], R24 ;  /* 0x00080018ef007388 */ /* 0x0207e40000000c00 */
.L_x_2558:
[----:B------:R-:W-:Y:S05]  /*f3d0*/  BSYNC B1 ;  /* 0x0000000000017941 */ /* 0x000fea0003800000 */
.L_x_2557:
        /* <DEDUP_REMOVED lines=50> */
.L_x_2564:
[----:B------:R-:W-:Y:S05]  /*f700*/  BSYNC B0 ;  /* 0x0000000000007941 */ /* 0x000fea0003800000 */
.L_x_2563:
[----:B-----5:R3:W-:Y:S02]  /*f710*/  STS.128 [R239+0x2800], R24 ;  /* 0x00280018ef007388 */ /* 0x0207e40000000c00 */
.L_x_2562:
[----:B------:R-:W-:Y:S05]  /*f720*/  BSYNC B1 ;  /* 0x0000000000017941 */ /* 0x000fea0003800000 */
.L_x_2561:
        /* <DEDUP_REMOVED lines=50> */
.L_x_2568:
[----:B------:R-:W-:Y:S05]  /*fa50*/  BSYNC B0 ;  /* 0x0000000000007941 */ /* 0x000fea0003800000 */
.L_x_2567:
[----:B-----5:R3:W-:Y:S02]  /*fa60*/  STS.128 [R239+0x4800], R24 ;  /* 0x00480018ef007388 */ /* 0x0207e40000000c00 */
.L_x_2566:
[----:B------:R-:W-:Y:S05]  /*fa70*/  BSYNC B1 ;  /* 0x0000000000017941 */ /* 0x000fea0003800000 */
.L_x_2565:
[----:B------:R-:W-:-:S13]  /*fa80*/  ISETP.GE.AND P0, PT, R9, R6, PT ;  /* 0x000000060900720c */ /* 0x000fda0003f06270 */
[----:B------:R1:W-:Y:S01]  /*fa90*/  @P0 STS.128 [R239+0x6800], RZ ;  /* 0x006800ffef000388 */ /* 0x0003e20000000c00 */
[----:B------:R-:W-:Y:S05]  /*faa0*/  @P0 BRA `(.L_x_2556) ;  /* 0x0000030000000947 */ /* 0x000fea0003800000 */
[----:B-1-3--:R1:W5:Y:S01]  /*fab0*/  LD.E.128 R24, [R46.64+0x180] ;  /* 0x000180062e187980 */ /* 0x00a362000c101d00 */
[----:B------:R-:W-:Y:S01]  /*fac0*/  ISETP.GE.AND P0, PT, R9, R0, PT ;  /* 0x000000000900720c */ /* 0x000fe20003f06270 */
[----:B------:R-:W-:-:S12]  /*fad0*/  BSSY B0, `(.L_x_2569) ;  /* 0x000002c000007945 */ /* 0x000fd80003800000 */
[----:B------:R-:W-:Y:S05]  /*fae0*/  @P0 BRA `(.L_x_2570) ;  /* 0x000002a000000947 */ /* 0x000fea0003800000 */
[----:B--2---:R3:W2:Y:S04]  /*faf0*/  LD.E.64 R2, [R30.64+0xc0] ;  /* 0x0000c0061e027980 */ /* 0x0046a8000c101b00 */
[----:B----4-:R1:W4:Y:S01]  /*fb00*/  LD.E.64 R4, [R22.64+0xc0] ;  /* 0x0000c00616047980 */ /* 0x010322000c101b00 */
[----:B-----5:R-:W-:Y:S02]  /*fb10*/  LOP3.LUT R15, R25, 0xffff0000, RZ, 0xc0, !PT ;  /* 0xffff0000190f7812 */ /* 0x020fe400078ec0ff */
[----:B------:R-:W-:Y:S02]  /*fb20*/  LOP3.LUT R33, R24, 0xffff0000, RZ, 0xc0, !PT ;  /* 0xffff000018217812 */ /* 0x000fe400078ec0ff */
[C---:B------:R-:W-:Y:S02]  /*fb30*/  SHF.L.U32 R32, R26.reuse, 0x10, RZ ;  /* 0x000000101a207819 */ /* 0x040fe400000006ff */
[----:B------:R-:W-:Y:S01]  /*fb40*/  LOP3.LUT R34, R26, 0xffff0000, RZ, 0xc0, !PT ;  /* 0xffff00001a227812 */ /* 0x000fe200078ec0ff */
[C---:B---3--:R-:W-:Y:S01]  /*fb50*/  IMAD.U32 R31, R27.reuse, 0x10000, RZ ;  /* 0x000100001b1f7824 */ /* 0x048fe200078e00ff */
[----:B------:R-:W-:-:S02]  /*fb60*/  LOP3.LUT R30, R27, 0xffff0000, RZ, 0xc0, !PT ;  /* 0xffff00001b1e7812 */ /* 0x000fc400078ec0ff */
[----:B-1----:R-:W-:Y:S02]  /*fb70*/  SHF.L.U32 R22, R25, 0x10, RZ ;  /* 0x0000001019167819 */ /* 0x002fe400000006ff */
[----:B------:R-:W-:Y:S02]  /*fb80*/  SHF.L.U32 R23, R24, 0x10, RZ ;  /* 0x0000001018177819 */ /* 0x000fe400000006ff */
[C---:B--2---:R-:W-:Y:S01]  /*fb90*/  LOP3.LUT R27, R2.reuse, 0xffff0000, RZ, 0xc0, !PT ;  /* 0xffff0000021b7812 */ /* 0x044fe200078ec0ff */
[----:B------:R-:W-:Y:S01]  /*fba0*/  IMAD.U32 R2, R2, 0x10000, RZ ;  /* 0x0001000002027824 */ /* 0x000fe200078e00ff */
[C---:B------:R-:W-:Y:S01]  /*fbb0*/  LOP3.LUT R25, R3.reuse, 0xffff0000, RZ, 0xc0, !PT ;  /* 0xffff000003197812 */ /* 0x040fe200078ec0ff */
[----:B------:R-:W-:Y:S01]  /*fbc0*/  IMAD.U32 R3, R3, 0x10000, RZ ;  /* 0x0001000003037824 */ /* 0x000fe200078e00ff */
[----:B----4-:R-:W-:Y:S01]  /*fbd0*/  LOP3.LUT R29, R4, 0xffff0000, RZ, 0xc0, !PT ;  /* 0xffff0000041d7812 */ /* 0x010fe200078ec0ff */
[----:B------:R-:W-:Y:S01]  /*fbe0*/  FMUL.FTZ R24, R15, R27 ;  /* 0x0000001b0f187220 */ /* 0x000fe20000410000 */
[----:B------:R-:W-:Y:S01]  /*fbf0*/  LOP3.LUT R28, R5, 0xffff0000, RZ, 0xc0, !PT ;  /* 0xffff0000051c7812 */ /* 0x000fe200078ec0ff */
        /* <DEDUP_REMOVED lines=25> */
.L_x_2570:
[----:B------:R-:W-:Y:S05]  /*fd90*/  BSYNC B0 ;  /* 0x0000000000007941 */ /* 0x000fea0003800000 */
.L_x_2569:
[----:B-----5:R3:W-:Y:S02]  /*fda0*/  STS.128 [R239+0x6800], R24 ;  /* 0x00680018ef007388 */ /* 0x0207e40000000c00 */
.L_x_2556:
[----:B------:R-:W-:Y:S05]  /*fdb0*/  BSYNC B2 ;  /* 0x0000000000027941 */ /* 0x000fea0003800000 */
.L_x_2555:
[----:B------:R-:W-:Y:S01]  /*fdc0*/  IADD3 R15, R166, 0x20, RZ ;  /* 0x00000020a60f7810 */ /* 0x000fe20007ffe0ff */
[----:B------:R-:W-:Y:S03]  /*fdd0*/  BSSY B2, `(.L_x_2571) ;  /* 0x00000dd000027945 */ /* 0x000fe60003800000 */
[----:B------:R-:W-:-:S04]  /*fde0*/  ISETP.GE.AND P0, PT, R15, R8, PT ;  /* 0x000000080f00720c */ /* 0x000fc80003f06270 */
[----:B------:R-:W-:-:S13]  /*fdf0*/  ISETP.LT.OR P0, PT, R57, -0x107, P0 ;  /* 0xfffffef93900780c */ /* 0x000fda0000701670 */
[----:B------:R-:W-:Y:S05]  /*fe00*/  @P0 BRA `(.L_x_2572) ;  /* 0x00000d9000000947 */ /* 0x000fea0003800000 */
[----:B------:R-:W-:Y:S01]  /*fe10*/  ISETP.GE.AND P0, PT, R18, R6, PT ;  /* 0x000000061200720c */ /* 0x000fe20003f06270 */
[----:B------:R-:W-:Y:S01]  /*fe20*/  IMAD.SHL.U32 R2, R7, 0x20, RZ ;  /* 0x0000002007027824 */ /* 0x000fe200078e00ff */
[----:B------:R-:W-:Y:S04]  /*fe30*/  BSSY B1, `(.L_x_2573) ;  /* 0x000003b000017945 */ /* 0x000fe80003800000 */
[----:B------:R-:W-:-:S04]  /*fe40*/  IADD3 R3, P1, R2, R20, RZ ;  /* 0x0000001402037210 */ /* 0x000fc80007f3e0ff */
[----:B------:R-:W-:Y:S01]  /*fe50*/  LEA.HI.X.SX32 R2, R2, R21, 0x1, P1 ;  /* 0x0000001502027211 */ /* 0x000fe200008f0eff */
[C---:B------:R-:W-:Y:S02]  /*fe60*/  IMAD.SHL.U32 R30, R3.reuse, 0x2, RZ ;  /* 0x00000002031e7824 */ /* 0x040fe400078e00ff */
[----:B------:R1:W-:Y:S01]  /*fe70*/  @P0 STS.128 [R239+0x1000], RZ ;  /* 0x001000ffef000388 */ /* 0x0003e20000000c00 */
[----:B------:R-:W-:Y:S02]  /*fe80*/  SHF.L.U64.HI R2, R3, 0x1, R2 ;  /* 0x0000000103027819 */ /* 0x000fe40000010202 */
[-C--:B------:R-:W-:Y:S02]  /*fe90*/  IADD3 R22, P2, R36, R30.reuse, RZ ;  /* 0x0000001e24167210 */ /* 0x080fe40007f5e0ff */
        /* <DEDUP_REMOVED lines=12> */
[C---:B------:R-:W-:Y:S02]  /*ff60*/  SHF.L.U32 R28, R25.reuse, 0x10, RZ ;  /* 0x00000010191c7819 */ /* 0x040fe400000006ff */
[----:B------:R-:W-:-:S02]  /*ff70*/  LOP3.LUT R25, R25, 0xffff0000, RZ, 0xc0, !PT ;  /* 0xffff000019197812 */ /* 0x000fc400078ec0ff */
[C---:B------:R-:W-:Y:S02]  /*ff80*/  SHF.L.U32 R46, R26.reuse, 0x10, RZ ;  /* 0x000000101a2e7819 */ /* 0x040fe400000006ff */
[----:B------:R-:W-:Y:S02]  /*ff90*/  LOP3.LUT R60, R26, 0xffff0000, RZ, 0xc0, !PT ;  /* 0xffff00001a3c7812 */ /* 0x000fe400078ec0ff */
        /* <DEDUP_REMOVED lines=20> */
[----:B------:R-:W-:Y:S01]  /*100e0*/  FMUL.FTZ R60, R60, R5 ;  /* 0x000000053c3c7220 */ /* 0x000fe20000410000 */
        /* <DEDUP_REMOVED lines=13> */
.L_x_2576:
[----:B------:R-:W-:Y:S05]  /*101c0*/  BSYNC B0 ;  /* 0x0000000000007941 */ /* 0x000fea0003800000 */
.L_x_2575:
[----:B-----5:R3:W-:Y:S02]  /*101d0*/  STS.128 [R239+0x1000], R24 ;  /* 0x00100018ef007388 */ /* 0x0207e40000000c00 */
.L_x_2574:
[----:B------:R-:W-:Y:S05]  /*101e0*/  BSYNC B1 ;  /* 0x0000000000017941 */ /* 0x000fea0003800000 */
.L_x_2573:
        /* <DEDUP_REMOVED lines=50> */
.L_x_2580:
[----:B------:R-:W-:Y:S05]  /*10510*/  BSYNC B0 ;  /* 0x0000000000007941 */ /* 0x000fea0003800000 */
.L_x_2579:
[----:B-----5:R3:W-:Y:S02]  /*10520*/  STS.128 [R239+0x3000], R24 ;  /* 0x00300018ef007388 */ /* 0x0207e40000000c00 */
.L_x_2578:
[----:B------:R-:W-:Y:S05]  /*10530*/  BSYNC B1 ;  /* 0x0000000000017941 */ /* 0x000fea0003800000 */
.L_x_2577:
        /* <DEDUP_REMOVED lines=50> */
.L_x_2584:
[----:B------:R-:W-:Y:S05]  /*10860*/  BSYNC B0 ;  /* 0x0000000000007941 */ /* 0x000fea0003800000 */
.L_x_2583:
[----:B-----5:R3:W-:Y:S02]  /*10870*/  STS.128 [R239+0x5000], R24 ;  /* 0x00500018ef007388 */ /* 0x0207e40000000c00 */
.L_x_2582:
[----:B------:R-:W-:Y:S05]  /*10880*/  BSYNC B1 ;  /* 0x0000000000017941 */ /* 0x000fea0003800000 */
.L_x_2581:
[----:B------:R-:W-:-:S13]  /*10890*/  ISETP.GE.AND P0, PT, R9, R6, PT ;  /* 0x000000060900720c */ /* 0x000fda0003f06270 */
[----:B------:R1:W-:Y:S01]  /*108a0*/  @P0 STS.128 [R239+0x7000], RZ ;  /* 0x007000ffef000388 */ /* 0x0003e20000000c00 */
[----:B------:R-:W-:Y:S05]  /*108b0*/  @P0 BRA `(.L_x_2572) ;  /* 0x000002e000000947 */ /* 0x000fea0003800000 */
[----:B-1----:R-:W5:Y:S01]  /*108c0*/  LD.E.128 R44, [R44.64+0x180] ;  /* 0x000180062c2c7980 */ /* 0x002f62000c101d00 */
[----:B------:R-:W-:Y:S01]  /*108d0*/  ISETP.GE.AND P0, PT, R9, R0, PT ;  /* 0x000000000900720c */ /* 0x000fe20003f06270 */
[----:B------:R-:W-:-:S12]  /*108e0*/  BSSY B0, `(.L_x_2585) ;  /* 0x000002a000007945 */ /* 0x000fd80003800000 */
[----:B------:R-:W-:Y:S05]  /*108f0*/  @P0 BRA `(.L_x_2586) ;  /* 0x0000028000000947 */ /* 0x000fea0003800000 */
[----:B--2---:R1:W2:Y:S04]  /*10900*/  LD.E.64 R2, [R30.64+0xc0] ;  /* 0x0000c0061e027980 */ /* 0x0042a8000c101b00 */
[----:B----4-:R3:W4:Y:S02]  /*10910*/  LD.E.64 R4, [R22.64+0xc0] ;  /* 0x0000c00616047980 */ /* 0x010724000c101b00 */
[----:B---3-5:R-:W-:Y:S02]  /*10920*/  SHF.L.U32 R24, R44, 0x10, RZ ;  /* 0x000000102c187819 */ /* 0x028fe400000006ff */
[----:B------:R-:W-:Y:S02]  /*10930*/  SHF.L.U32 R32, R46, 0x10, RZ ;  /* 0x000000102e207819 */ /* 0x000fe400000006ff */
[----:B------:R-:W-:-:S02]  /*10940*/  LOP3.LUT R44, R44, 0xffff0000, RZ, 0xc0, !PT ;  /* 0xffff00002c2c7812 */ /* 0x000fc400078ec0ff */
[----:B------:R-:W-:Y:S02]  /*10950*/  LOP3.LUT R46, R46, 0xffff0000, RZ, 0xc0, !PT ;  /* 0xffff00002e2e7812 */ /* 0x000fe400078ec0ff */
[C---:B-1----:R-:W-:Y:S01]  /*10960*/  LOP3.LUT R30, R47.reuse, 0xffff0000, RZ, 0xc0, !PT ;  /* 0xffff00002f1e7812 */ /* 0x042fe200078ec0ff */
[----:B------:R-:W-:Y:S01]  /*10970*/  IMAD.U32 R31, R47, 0x10000, RZ ;  /* 0x000100002f1f7824 */ /* 0x000fe200078e00ff */
[C---:B------:R-:W-:Y:S02]  /*10980*/  LOP3.LUT R22, R45.reuse, 0xffff0000, RZ, 0xc0, !PT ;  /* 0xffff00002d167812 */ /* 0x040fe400078ec0ff */
[----:B------:R-:W-:Y:S02]  /*10990*/  SHF.L.U32 R23, R45, 0x10, RZ ;  /* 0x000000102d177819 */ /* 0x000fe400000006ff */
[C---:B--2---:R-:W-:Y:S01]  /*109a0*/  LOP3.LUT R27, R2.reuse, 0xffff0000, RZ, 0xc0, !PT ;  /* 0xffff0000021b7812 */ /* 0x044fe200078ec0ff */
[----:B------:R-:W-:Y:S01]  /*109b0*/  IMAD.U32 R2, R2, 0x10000, RZ ;  /* 0x0001000002027824 */ /* 0x000fe200078e00ff */
[----:B------:R-:W-:-:S02]  /*109c0*/  LOP3.LUT R26, R3, 0xffff0000, RZ, 0xc0, !PT ;  /* 0xffff0000031a7812 */ /* 0x000fc400078ec0ff */
[----:B----4-:R-:W-:Y:S01]  /*109d0*/  LOP3.LUT R29, R4, 0xffff0000, RZ, 0xc0, !PT ;  /* 0xffff0000041d7812 */ /* 0x010fe200078ec0ff */
[----:B------:R-:W-:Y:S01]  /*109e0*/  FMUL.FTZ R25, R22, R27 ;  /* 0x0000001b16197220 */ /* 0x000fe20000410000 */
[----:B------:R-:W-:Y:S01]  /*109f0*/  LOP3.LUT R28, R5, 0xffff0000, RZ, 0xc0, !PT ;  /* 0xffff0000051c7812 */ /* 0x000fe200078ec0ff */
[----:B------:R-:W-:Y:S01]  /*10a00*/  FMUL.FTZ R33, R30, R26 ;  /* 0x0000001a1e217220 */ /* 0x000fe20000410000 */
[----:B------:R-:W-:Y:S01]  /*10a10*/  SHF.L.U32 R3, R3, 0x10, RZ ;  /* 0x0000001003037819 */ /* 0x000fe200000006ff */
[-C--:B------:R-:W-:Y:S01]  /*10a20*/  FMUL.FTZ R22, R22, R29.reuse ;  /* 0x0000001d16167220 */ /* 0x080fe20000410000 */
[----:B------:R-:W-:Y:S01]  /*10a30*/  SHF.L.U32 R4, R4, 0x10, RZ ;  /* 0x0000001004047819 */ /* 0x000fe200000006ff */
[----:B------:R-:W-:Y:S02]  /*10a40*/  FMUL.FTZ R30, R30, R28 ;  /* 0x0000001c1e1e7220 */ /* 0x000fe40000410000 */
[----:B------:R-:W-:Y:S02]  /*10a50*/  IMAD.U32 R5, R5, 0x10000, RZ ;  /* 0x0001000005057824 */ /* 0x000fe400078e00ff */
[----:B------:R-:W-:-:S02]  /*10a60*/  FFMA.FTZ R25, R23, R29, -R25 ;  /* 0x0000001d17197223 */ /* 0x000fc40000010819 */
[----:B------:R-:W-:Y:S02]  /*10a70*/  FFMA.FTZ R22, R23, R27, R22 ;  /* 0x0000001b17167223 */ /* 0x000fe40000010016 */
[C---:B------:R-:W-:Y:S02]  /*10a80*/  FFMA.FTZ R30, R31.reuse, R26, R30 ;  /* 0x0000001a1f1e7223 */ /* 0x040fe4000001001e */
[----:B------:R-:W-:Y:S01]  /*10a90*/  FMUL.FTZ R23, R44, R2 ;  /* 0x000000022c177220 */ /* 0x000fe20000410000 */
[----:B------:R-:W-:Y:S01]  /*10aa0*/  F2FP.BF16.PACK_AB R22, R22, R25 ;  /* 0x000000191616723e */ /* 0x000fe200000010ff */
[----:B------:R-:W-:Y:S02]  /*10ab0*/  FMUL.FTZ R26, R46, R3 ;  /* 0x000000032e1a7220 */ /* 0x000fe40000410000 */
[----:B------:R-:W-:Y:S01]  /*10ac0*/  FFMA.FTZ R33, R31, R28, -R33 ;  /* 0x0000001c1f217223 */ /* 0x000fe20000010821 */
[----:B------:R-:W-:Y:S01]  /*10ad0*/  MOV R45, R22 ;  /* 0x00000016002d7202 */ /* 0x000fe20000000f00 */
[----:B------:R-:W-:-:S02]  /*10ae0*/  FMUL.FTZ R44, R44, R4 ;  /* 0x000000042c2c7220 */ /* 0x000fc40000410000 */
[----:B------:R-:W-:Y:S01]  /*10af0*/  FMUL.FTZ R46, R46, R5 ;  /* 0x000000052e2e7220 */ /* 0x000fe20000410000 */
[----:B------:R-:W-:Y:S01]  /*10b00*/  F2FP.BF16.PACK_AB R30, R30, R33 ;  /* 0x000000211e1e723e */ /* 0x000fe200000010ff */
[C---:B------:R-:W-:Y:S02]  /*10b10*/  FFMA.FTZ R23, R24.reuse, R4, -R23 ;  /* 0x0000000418177223 */ /* 0x040fe40000010817 */
[----:B------:R-:W-:Y:S01]  /*10b20*/  FFMA.FTZ R44, R24, R2, R44 ;  /* 0x00000002182c7223 */ /* 0x000fe2000001002c */
[----:B------:R-:W-:Y:S01]  /*10b30*/  MOV R47, R30 ;  /* 0x0000001e002f7202 */ /* 0x000fe20000000f00 */
[C---:B------:R-:W-:Y:S02]  /*10b40*/  FFMA.FTZ R26, R32.reuse, R5, -R26 ;  /* 0x00000005201a7223 */ /* 0x040fe4000001081a */
[----:B------:R-:W-:Y:S01]  /*10b50*/  FFMA.FTZ R46, R32, R3, R46 ;  /* 0x00000003202e7223 */ /* 0x000fe2000001002e */
[----:B------:R-:W-:-:S04]  /*10b60*/  F2FP.BF16.PACK_AB R44, R44, R23 ;  /* 0x000000172c2c723e */ /* 0x000fc800000010ff */
[----:B------:R-:W-:Y:S02]  /*10b70*/  F2FP.BF16.PACK_AB R46, R46, R26 ;  /* 0x0000001a2e2e723e */ /* 0x000fe400000010ff */
.L_x_2586:
[----:B------:R-:W-:Y:S05]  /*10b80*/  BSYNC B0 ;  /* 0x0000000000007941 */ /* 0x000fea0003800000 */
.L_x_2585:
[----:B-----5:R1:W-:Y:S02]  /*10b90*/  STS.128 [R239+0x7000], R44 ;  /* 0x0070002cef007388 */ /* 0x0203e40000000c00 */
.L_x_2572:
[----:B------:R-:W-:Y:S05]  /*10ba0*/  BSYNC B2 ;  /* 0x0000000000027941 */ /* 0x000fea0003800000 */
.L_x_2571:
[----:B------:R-:W-:-:S04]  /*10bb0*/  IADD3 R4, R166, 0x30, RZ ;  /* 0x00000030a6047810 */ /* 0x000fc80007ffe0ff */
[----:B------:R-:W-:-:S04]  /*10bc0*/  ISETP.GE.AND P0, PT, R4, R8, PT ;  /* 0x000000080400720c */ /* 0x000fc80003f06270 */
[----:B------:R-:W-:-:S13]  /*10bd0*/  ISETP.LT.OR P0, PT, R57, -0x187, P0 ;  /* 0xfffffe793900780c */ /* 0x000fda0000701670 */
[----:B------:R-:W-:Y:S05]  /*10be0*/  @P0 BRA `(.L_x_2587) ;  /* 0x0000783000000947 */ /* 0x000fea0003800000 */
[----:B------:R-:W-:Y:S01]  /*10bf0*/  ISETP.GE.AND P0, PT, R18, R6, PT ;  /* 0x000000061200720c */ /* 0x000fe20003f06270 */
[----:B------:R-:W-:Y:S01]  /*10c00*/  IMAD R7, R7, 0x30, RZ ;  /* 0x0000003007077824 */ /* 0x000fe200078e02ff */
[----:B------:R-:W-:Y:S04]  /*10c10*/  BSSY B1, `(.L_x_2588) ;  /* 0x000003b000017945 */ /* 0x000fe80003800000 */
[----:B------:R-:W-:-:S04]  /*10c20*/  IADD3 R2, P1, R7, R20, RZ ;  /* 0x0000001407027210 */ /* 0x000fc80007f3e0ff */
[----:B------:R-:W-:Y:S01]  /*10c30*/  LEA.HI.X.SX32 R7, R7, R21, 0x1, P1 ;  /* 0x0000001507077211 */ /* 0x000fe200008f0eff */
[C---:B-1-3--:R-:W-:Y:S02]  /*10c40*/  IMAD.SHL.U32 R26, R2.reuse, 0x2, RZ ;  /* 0x00000002021a7824 */ /* 0x04afe400078e00ff */
[----:B------:R1:W-:Y:S01]  /*10c50*/  @P0 STS.128 [R239+0x1800], RZ ;  /* 0x001800ffef000388 */ /* 0x0003e20000000c00 */
[----:B------:R-:W-:Y:S02]  /*10c60*/  SHF.L.U64.HI R2, R2, 0x1, R7 ;  /* 0x0000000102027819 */ /* 0x000fe40000010207 */
[-C--:B------:R-:W-:Y:S02]  /*10c70*/  IADD3 R24, P2, R36, R26.reuse, RZ ;  /* 0x0000001a24187210 */ /* 0x080fe40007f5e0ff */
[----:B------:R-:W-:-:S03]  /*10c80*/  IADD3 R26, P1, R16, R26, RZ ;  /* 0x0000001a101a7210 */ /* 0x000fc60007f3e0ff */
[--C-:B------:R-:W-:Y:S02]  /*10c90*/  IMAD.X R25, R37, 0x1, R2.reuse, P2 ;  /* 0x0000000125197824 */ /* 0x100fe400010e0602 */
[----:B------:R-:W-:Y:S01]  /*10ca0*/  IMAD.X R27, R17, 0x1, R2, P1 ;  /* 0x00000001111b7824 */ /* 0x000fe200008e0602 */
        /* <DEDUP_REMOVED lines=12> */
[----:B------:R-:W-:Y:S02]  /*10d70*/  LOP3.LUT R28, R23, 0xffff0000, RZ, 0xc0, !PT ;  /* 0xffff0000171c7812 */ /* 0x000fe400078ec0ff */
[C---:B------:R-:W-:Y:S02]  /*10d80*/  SHF.L.U32 R30, R22.reuse, 0x10, RZ ;  /* 0x00000010161e7819 */ /* 0x040fe400000006ff */
[----:B------:R-:W-:Y:S02]  /*10d90*/  LOP3.LUT R32, R22, 0xffff0000, RZ, 0xc0, !PT ;  /* 0xffff000016207812 */ /* 0x000fe400078ec0ff */
[C---:B--2---:R-:W-:Y:S01]  /*10da0*/  LOP3.LUT R20, R2.reuse, 0xffff0000, RZ, 0xc0, !PT ;  /* 0xffff000002147812 */ /* 0x044fe200078ec0ff */
[----:B------:R-:W-:Y:S01]  /*10db0*/  IMAD.U32 R2, R2, 0x10000, RZ ;  /* 0x0001000002027824 */ /* 0x000fe200078e00ff */
[C---:B------:R-:W-:Y:S01]  /*10dc0*/  LOP3.LUT R19, R3.reuse, 0xffff0000, RZ, 0xc0, !PT ;  /* 0xffff000003137812 */ /* 0x040fe200078ec0ff */
[----:B------:R-:W-:Y:S01]  /*10dd0*/  IMAD.U32 R3, R3, 0x10000, RZ ;  /* 0x0001000003037824 */ /* 0x000fe200078e00ff */
[----:B---3--:R-:W-:Y:S01]  /*10de0*/  LOP3.LUT R23, R16, 0xffff0000, RZ, 0xc0, !PT ;  /* 0xffff000010177812 */ /* 0x008fe200078ec0ff */
        /* <DEDUP_REMOVED lines=21> */
[----:B------:R-:W-:Y:S01]  /*10f40*/  F2FP.BF16.PACK_AB R7, R31, R7 ;  /* 0x000000071f07723e */ /* 0x000fe200000010ff */
[----:B------:R-:W-:Y:S01]  /*10f50*/  IMAD.MOV.U32 R21, RZ, RZ, R5 ;  /* 0x000000ffff157224 */ /* 0x000fe200078e0005 */
[----:B------:R-:W-:-:S02]  /*10f60*/  MOV R23, R22 ;  /* 0x0000001600177202 */ /* 0x000fc40000000f00 */
[----:B------:R-:W-:Y:S02]  /*10f70*/  F2FP.BF16.PACK_AB R19, R32, R19 ;  /* 0x000000132013723e */ /* 0x000fe400000010ff */
[----:B------:R-:W-:Y:S02]  /*10f80*/  MOV R20, R7 ;  /* 0x0000000700147202 */ /* 0x000fe40000000f00 */
[----:B------:R-:W-:Y:S02]  /*10f90*/  MOV R22, R19 ;  /* 0x0000001300167202 */ /* 0x000fe40000000f00 */
.L_x_2591:
[----:B------:R-:W-:Y:S05]  /*10fa0*/  BSYNC B0 ;  /* 0x0000000000007941 */ /* 0x000fea0003800000 */
.L_x_2590:
[----:B-----5:R1:W-:Y:S02]  /*10fb0*/  STS.128 [R239+0x1800], R20 ;  /* 0x00180014ef007388 */ /* 0x0203e40000000c00 */
.L_x_2589:
[----:B------:R-:W-:Y:S05]  /*10fc0*/  BSYNC B1 ;  /* 0x0000000000017941 */ /* 0x000fea0003800000 */
.L_x_2588:
        /* <DEDUP_REMOVED lines=10> */
[----:B-----5:R-:W-:Y:S01]  /*11070*/  IMAD.U32 R28, R23, 0x10000, RZ ;  /* 0x00010000171c7824 */ /* 0x020fe200078e00ff */
[C---:B------:R-:W-:Y:S02]  /*11080*/  SHF.L.U32 R7, R21.reuse, 0x10, RZ ;  /* 0x0000001015077819 */ /* 0x040fe400000006ff */
[----:B------:R-:W-:Y:S02]  /*11090*/  LOP3.LUT R5, R21, 0xffff0000, RZ, 0xc0, !PT ;  /* 0xffff000015057812 */ /* 0x000fe400078ec0ff */
[----:B------:R-:W-:-:S02]  /*110a0*/  SHF.L.U32 R8, R20, 0x10, RZ ;  /* 0x0000001014087819 */ /* 0x000fc400000006ff */
[----:B------:R-:W-:Y:S02]  /*110b0*/  LOP3.LUT R30, R20, 0xffff0000, RZ, 0xc0, !PT ;  /* 0xffff0000141e7812 */ /* 0x000fe400078ec0ff */
[----:B------:R-:W-:Y:S02]  /*110c0*/  LOP3.LUT R23, R23, 0xffff0000, RZ, 0xc0, !PT ;  /* 0xffff000017177812 */ /* 0x000fe400078ec0ff */
[C---:B------:R-:W-:Y:S02]  /*110d0*/  SHF.L.U32 R29, R22.reuse, 0x10, RZ ;  /* 0x00000010161d7819 */ /* 0x040fe400000006ff */
[----:B------:R-:W-:Y:S02]  /*110e0*/  LOP3.LUT R31, R22, 0xffff0000, RZ, 0xc0, !PT ;  /* 0xffff0000161f7812 */ /* 0x000fe400078ec0ff */
        /* <DEDUP_REMOVED lines=32> */
.L_x_2595:
[----:B------:R-:W-:Y:S05]  /*112f0*/  BSYNC B0 ;  /* 0x0000000000007941 */ /* 0x000fea0003800000 */
.L_x_2594:
[----:B-----5:R1:W-:Y:S02]  /*11300*/  STS.128 [R239+0x3800], R20 ;  /* 0x00380014ef007388 */ /* 0x0203e40000000c00 */
.L_x_2593:
[----:B------:R-:W-:Y:S05]  /*11310*/  BSYNC B1 ;  /* 0x0000000000017941 */ /* 0x000fea0003800000 */
.L_x_2592:
[----:B------:R-:W-:Y:S01]  /*11320*/  ISETP.GE.AND P0, PT, R12, R6, PT ;  /* 0x000000060c00720c */ /* 0x000fe20003f06270 */
[----:B------:R-:W-:-:S12]  /*11330*/  BSSY B1, `(.L_x_2596) ;  /* 0x0000033000017945 */ /* 0x000fd80003800000 */
[----:B------:R1:W-:Y:S01]  /*11340*/  @P0 STS.128 [R239+0x5800], RZ ;  /* 0x005800ffef000388 */ /* 0x0003e20000000c00 */
[----:B------:R-:W-:Y:S05]  /*11350*/  @P0 BRA `(.L_x_2597) ;  /* 0x0000030000000947 */ /* 0x000fea0003800000 */
[----:B------:R1:W5:Y:S01]  /*11360*/  LD.E.128 R16, [R42.64+0x100] ;  /* 0x000100062a107980 */ /* 0x000362000c101d00 */
[----:B------:R-:W-:Y:S01]  /*11370*/  ISETP.GE.AND P0, PT, R12, R0, PT ;  /* 0x000000000c00720c */ /* 0x000fe20003f06270 */
[----:B------:R-:W-:-:S12]  /*11380*/  BSSY B0, `(.L_x_2598) ;  /* 0x000002c000007945 */ /* 0x000fd80003800000 */
[----:B------:R-:W-:Y:S05]  /*11390*/  @P0 BRA `(.L_x_2599) ;  /* 0x000002a000000947 */ /* 0x000fea0003800000 */
[----:B--2---:R-:W2:Y:S04]  /*113a0*/  LD.E.64 R2, [R26.64+0x80] ;  /* 0x000080061a027980 */ /* 0x004ea8000c101b00 */
[----:B---3--:R-:W3:Y:S01]  /*113b0*/  LD.E.64 R12, [R24.64+0x80] ;  /* 0x00008006180c7980 */ /* 0x008ee2000c101b00 */
[C---:B-1---5:R-:W-:Y:S01]  /*113c0*/  IMAD.U32 R23, R19.reuse, 0x10000, RZ ;  /* 0x0001000013177824 */ /* 0x062fe200078e00ff */
[----:B------:R-:W-:Y:S02]  /*113d0*/  LOP3.LUT R22, R19, 0xffff0000, RZ, 0xc0, !PT ;  /* 0xffff000013167812 */ /* 0x000fe400078ec0ff */
[C---:B------:R-:W-:Y:S02]  /*113e0*/  SHF.L.U32 R7, R17.reuse, 0x10, RZ ;  /* 0x0000001011077819 */ /* 0x040fe400000006ff */
[----:B------:R-:W-:-:S02]  /*113f0*/  LOP3.LUT R5, R17, 0xffff0000, RZ, 0xc0, !PT ;  /* 0xffff000011057812 */ /* 0x000fc400078ec0ff */
[C---:B------:R-:W-:Y:S02]  /*11400*/  SHF.L.U32 R8, R16.reuse, 0x10, RZ ;  /* 0x0000001010087819 */ /* 0x040fe400000006ff */
        /* <DEDUP_REMOVED lines=35> */
.L_x_2599:
[----:B------:R-:W-:Y:S05]  /*11640*/  BSYNC B0 ;  /* 0x0000000000007941 */ /* 0x000fea0003800000 */
.L_x_2598:
[----:B-----5:R1:W-:Y:S02]  /*11650*/  STS.128 [R239+0x5800], R16 ;  /* 0x00580010ef007388 */ /* 0x0203e40000000c00 */
.L_x_2597:
[----:B------:R-:W-:Y:S05]  /*11660*/  BSYNC B1 ;  /* 0x0000000000017941 */ /* 0x000fea0003800000 */
.L_x_2596:
[----:B------:R-:W-:-:S13]  /*11670*/  ISETP.GE.AND P0, PT, R9, R6, PT ;  /* 0x000000060900720c */ /* 0x000fda0003f06270 */
        /* <DEDUP_REMOVED lines=48> */
.L_x_2601:
[----:B------:R-:W-:Y:S05]  /*11980*/  BSYNC B0 ;  /* 0x0000000000007941 */ /* 0x000fea0003800000 */
.L_x_2600:
[----:B-----5:R1:W-:Y:S01]  /*11990*/  STS.128 [R239+0x7800], R16 ;  /* 0x00780010ef007388 */ /* 0x0203e20000000c00 */
[----:B------:R-:W-:Y:S05]  /*119a0*/  BRA `(.L_x_2587) ;  /* 0x00006a7000007947 */ /* 0x000fea0003800000 */
.L_x_2538:
        /* <DEDUP_REMOVED lines=19> */
[----:B------:R-:W3:Y:S03]  /*11ae0*/  LD.E.128 R20, [R20.64] ;  /* 0x0000000614147980 */ /* 0x000ee6000c101d00 */
[----:B------:R-:W-:Y:S01]  /*11af0*/  LEA.HI.X R25, R5, R17, R4, 0x1, P0 ;  /* 0x0000001105197211 */ /* 0x000fe200000f0c04 */
[----:B------:R-:W-:Y:S01]  /*11b00*/  IMAD.MOV.U32 R4, RZ, RZ, RZ ;  /* 0x000000ffff047224 */ /* 0x000fe200078e00ff */
[----:B------:R-:W-:-:S04]  /*11b10*/  @P1 IADD3 R4, -R7, RZ, RZ ;  /* 0x000000ff07041210 */ /* 0x000fc80007ffe1ff */
[C---:B------:R-:W-:Y:S01]  /*11b20*/  IADD3 R5, P0, R4.reuse, R2, RZ ;  /* 0x0000000204057210 */ /* 0x040fe20007f1e0ff */
[----:B------:R-:W4:Y:S03]  /*11b30*/  LD.E.128 R24, [R24.64] ;  /* 0x0000000618187980 */ /* 0x000f26000c101d00 */
        /* <DEDUP_REMOVED lines=19> */
[----:B----4-:R-:W-:Y:S01]  /*11c70*/  IMAD.U32 R66, R24, 0x10000, RZ ;  /* 0x0001000018427824 */ /* 0x010fe200078e00ff */
[C---:B------:R-:W-:Y:S01]  /*11c80*/  SHF.L.U32 R23, R25.reuse, 0x10, RZ ;  /* 0x0000001019177819 */ /* 0x040fe200000006ff */
[----:B------:R-:W-:Y:S01]  /*11c90*/  IMAD.U32 R68, R26, 0x10000, RZ ;  /* 0x000100001a447824 */ /* 0x000fe200078e00ff */
        /* <DEDUP_REMOVED lines=15> */
[----:B--2---:R-:W-:Y:S01]  /*11d90*/  LOP3.LUT R24, R28, 0xffff0000, RZ, 0xc0, !PT ;  /* 0xffff00001c187812 */ /* 0x004fe200078ec0ff */
[----:B------:R-:W-:Y:S02]  /*11da0*/  FMUL.FTZ R21, R21, R25 ;  /* 0x0000001915157220 */ /* 0x000fe40000410000 */
[----:B------:R-:W-:Y:S01]  /*11db0*/  FMUL.FTZ R20, R20, R23 ;  /* 0x0000001714147220 */ /* 0x000fe20000410000 */
[----:B------:R-:W-:Y:S01]  /*11dc0*/  SHF.L.U32 R23, R29, 0x10, RZ ;  /* 0x000000101d177819 */ /* 0x000fe200000006ff */
[----:B------:R-:W-:Y:S01]  /*11dd0*/  FMUL.FTZ R67, R67, R27 ;  /* 0x0000001b43437220 */ /* 0x000fe20000410000 */
[----:B------:R-:W-:Y:S01]  /*11de0*/  LOP3.LUT R27, R30, 0xffff0000, RZ, 0xc0, !PT ;  /* 0xffff00001e1b7812 */ /* 0x000fe200078ec0ff */
        /* <DEDUP_REMOVED lines=18> */
[----:B------:R-:W-:Y:S01]  /*11f10*/  FFMA.FTZ R30, R32, R30, R67 ;  /* 0x0000001e201e7223 */ /* 0x000fe20000010043 */
[----:B------:R-:W-:Y:S01]  /*11f20*/  F2FP.BF16.PACK_AB R4, R4, R20 ;  /* 0x000000140404723e */ /* 0x000fe200000010ff */
[----:B------:R-:W-:Y:S02]  /*11f30*/  IMAD.MOV.U32 R32, RZ, RZ, R5 ;  /* 0x000000ffff207224 */ /* 0x000fe400078e0005 */
[----:B------:R-:W-:Y:S01]  /*11f40*/  IMAD.MOV.U32 R34, RZ, RZ, R22 ;  /* 0x000000ffff227224 */ /* 0x000fe200078e0016 */
[----:B------:R-:W-:Y:S02]  /*11f50*/  F2FP.BF16.PACK_AB R21, R30, R21 ;  /* 0x000000151e15723e */ /* 0x000fe400000010ff */
[----:B------:R-:W-:-:S02]  /*11f60*/  MOV R33, R4 ;  /* 0x0000000400217202 */ /* 0x000fc40000000f00 */
[----:B------:R-:W-:Y:S02]  /*11f70*/  MOV R35, R21 ;  /* 0x0000001500237202 */ /* 0x000fe40000000f00 */
.L_x_2607:
[----:B------:R-:W-:Y:S05]  /*11f80*/  BSYNC B0 ;  /* 0x0000000000007941 */ /* 0x000fea0003800000 */
.L_x_2606:
[----:B-----5:R3:W-:Y:S02]  /*11f90*/  STS.128 [R239], R32 ;  /* 0x00000020ef007388 */ /* 0x0207e40000000c00 */
.L_x_2605:
[----:B------:R-:W-:Y:S05]  /*11fa0*/  BSYNC B1 ;  /* 0x0000000000017941 */ /* 0x000fea0003800000 */
.L_x_2604:
        /* <DEDUP_REMOVED lines=91> */
.L_x_2611:
[----:B------:R-:W-:Y:S05]  /*12560*/  BSYNC B0 ;  /* 0x0000000000007941 */ /* 0x000fea0003800000 */
.L_x_2610:
[----:B-----5:R1:W-:Y:S02]  /*12570*/  STS.128 [R239+0x2000], R32 ;  /* 0x00200020ef007388 */ /* 0x0203e40000000c00 */
.L_x_2609:
[----:B------:R-:W-:Y:S05]  /*12580*/  BSYNC B1 ;  /* 0x0000000000017941 */ /* 0x000fea0003800000 */
.L_x_2608:
        /* <DEDUP_REMOVED lines=17> */
[----:B------:R-:W3:Y:S03]  /*126a0*/  LD.E.128 R20, [R20.64+0x100] ;  /* 0x0001000614147980 */ /* 0x000ee6000c101d00 */
[----:B------:R-:W-:Y:S01]  /*126b0*/  LEA.HI.X R25, R5, R17, R4, 0x1, P0 ;  /* 0x0000001105197211 */ /* 0x000fe200000f0c04 */
[----:B------:R-:W-:Y:S01]  /*126c0*/  IMAD.MOV.U32 R4, RZ, RZ, RZ ;  /* 0x000000ffff047224 */ /* 0x000fe200078e00ff */
[----:B------:R-:W-:-:S04]  /*126d0*/  @P1 IADD3 R4, -R7, RZ, RZ ;  /* 0x000000ff07041210 */ /* 0x000fc80007ffe1ff */
[C---:B------:R-:W-:Y:S01]  /*126e0*/  IADD3 R5, P0, R4.reuse, R2, RZ ;  /* 0x0000000204057210 */ /* 0x040fe20007f1e0ff */
[----:B--2---:R-:W2:Y:S03]  /*126f0*/  LD.E.128 R24, [R24.64+0x100] ;  /* 0x0001000618187980 */ /* 0x004ea6000c101d00 */
        /* <DEDUP_REMOVED lines=68> */
.L_x_2615:
[----:B------:R-:W-:Y:S05]  /*12b40*/  BSYNC B0 ;  /* 0x0000000000007941 */ /* 0x000fea0003800000 */
.L_x_2614:
[----:B-----5:R3:W-:Y:S02]  /*12b50*/  STS.128 [R239+0x4000], R32 ;  /* 0x00400020ef007388 */ /* 0x0207e40000000c00 */
.L_x_2613:
[----:B------:R-:W-:Y:S05]  /*12b60*/  BSYNC B1 ;  /* 0x0000000000017941 */ /* 0x000fea0003800000 */
.L_x_2612:
        /* <DEDUP_REMOVED lines=40> */
[----:B-1----:R-:W-:Y:S01]  /*12df0*/  LOP3.LUT R65, R23, 0xffff0000, RZ, 0xc0, !PT ;  /* 0xffff000017417812 */ /* 0x002fe200078ec0ff */
        /* <DEDUP_REMOVED lines=49> */
.L_x_2617:
[----:B------:R-:W-:Y:S05]  /*13110*/  BSYNC B0 ;  /* 0x0000000000007941 */ /* 0x000fea0003800000 */
.L_x_2616:
[----:B-----5:R3:W-:Y:S02]  /*13120*/  STS.128 [R239+0x6000], R32 ;  /* 0x00600020ef007388 */ /* 0x0207e40000000c00 */
.L_x_2603:
[----:B------:R-:W-:Y:S05]  /*13130*/  BSYNC B2 ;  /* 0x0000000000027941 */ /* 0x000fea0003800000 */
.L_x_2602:
        /* <DEDUP_REMOVED lines=13> */
[-C--:B------:R-:W-:Y:S01]  /*13210*/  ISETP.GE.AND P0, PT, R18, R7.reuse, PT ;  /* 0x000000071200720c */ /* 0x080fe20003f06270 */
[----:B------:R-:W-:Y:S01]  /*13220*/  IMAD.MOV.U32 R21, RZ, RZ, RZ ;  /* 0x000000ffff157224 */ /* 0x000fe200078e00ff */
[C---:B------:R-:W-:Y:S02]  /*13230*/  IADD3 R5, P1, R15.reuse, R2, RZ ;  /* 0x000000020f057210 */ /* 0x040fe40007f3e0ff */
[----:B------:R-:W-:Y:S02]  /*13240*/  MOV R20, R7 ;  /* 0x0000000700147202 */ /* 0x000fe40000000f00 */
[----:B------:R-:W-:-:S07]  /*13250*/  LEA.HI.X.SX32 R4, R15, R3, 0x1, P1 ;  /* 0x000000030f047211 */ /* 0x000fce00008f0eff */
[--C-:B------:R-:W-:Y:S02]  /*13260*/  @P0 IMAD.MOV R21, RZ, RZ, -R7.reuse ;  /* 0x000000ffff150224 */ /* 0x100fe400078e0a07 */
[----:B------:R-:W-:Y:S02]  /*13270*/  IMAD.MOV.U32 R28, RZ, RZ, RZ ;  /* 0x000000ffff1c7224 */ /* 0x000fe400078e00ff */
[----:B------:R-:W-:Y:S01]  /*13280*/  @P0 IMAD.MOV R20, RZ, RZ, -R7 ;  /* 0x000000ffff140224 */ /* 0x000fe200078e0a07 */
[----:B------:R-:W-:-:S04]  /*13290*/  IADD3 R22, P1, R21, R5, RZ ;  /* 0x0000000515167210 */ /* 0x000fc80007f3e0ff */
[----:B------:R-:W-:Y:S02]  /*132a0*/  LEA.HI.X.SX32 R21, R21, R4, 0x1, P1 ;  /* 0x0000000415157211 */ /* 0x000fe400008f0eff */
[C---:B------:R-:W-:Y:S02]  /*132b0*/  LEA R24, P1, R22.reuse, R16, 0x1 ;  /* 0x0000001016187211 */ /* 0x040fe400078208ff */
[----:B------:R-:W-:Y:S02]  /*132c0*/  @P0 IADD3 R28, -R7, RZ, RZ ;  /* 0x000000ff071c0210 */ /* 0x000fe40007ffe1ff */
[----:B------:R-:W-:Y:S01]  /*132d0*/  LEA.HI.X R25, R22, R17, R21, 0x1, P1 ;  /* 0x0000001116197211 */ /* 0x000fe200008f0c15 */
[----:B------:R-:W-:Y:S01]  /*132e0*/  IMAD.WIDE R20, R20, 0x2, R46 ;  /* 0x0000000214147825 */ /* 0x000fe200078e022e */
[----:B------:R-:W-:-:S04]  /*132f0*/  IADD3 R5, P1, R28, R5, RZ ;  /* 0x000000051c057210 */ /* 0x000fc80007f3e0ff */
[----:B------:R-:W3:Y:S01]  /*13300*/  LD.E.128 R24, [R24.64] ;  /* 0x0000000618187980 */ /* 0x000ee2000c101d00 */
[----:B------:R-:W-:Y:S02]  /*13310*/  LEA.HI.X.SX32 R4, R28, R4, 0x1, P1 ;  /* 0x000000041c047211 */ /* 0x000fe400008f0eff */
[C---:B------:R-:W-:Y:S01]  /*13320*/  LEA R28, P1, R5.reuse, R36, 0x1 ;  /* 0x00000024051c7211 */ /* 0x040fe200078208ff */
[----:B--2---:R-:W2:Y:S03]  /*13330*/  LD.E.128 R20, [R20.64] ;  /* 0x0000000614147980 */ /* 0x004ea6000c101d00 */
[----:B------:R-:W-:-:S06]  /*13340*/  LEA.HI.X R29, R5, R37, R4, 0x1, P1 ;  /* 0x00000025051d7211 */ /* 0x000fcc00008f0c04 */
[----:B----4-:R-:W4:Y:S01]  /*13350*/  LD.E.128 R28, [R28.64] ;  /* 0x000000061c1c7980 */ /* 0x010f22000c101d00 */
[C---:B-----5:R-:W-:Y:S01]  /*13360*/  IMAD.U32 R38, R32.reuse, 0x10000, RZ ;  /* 0x0001000020267824 */ /* 0x060fe200078e00ff */
[----:B------:R-:W-:Y:S01]  /*13370*/  LOP3.LUT R5, R32, 0xffff0000, RZ, 0xc0, !PT ;  /* 0xffff000020057812 */ /* 0x000fe200078ec0ff */
[C---:B------:R-:W-:Y:S01]  /*13380*/  IMAD.U32 R61, R33.reuse, 0x10000, RZ ;  /* 0x00010000213d7824 */ /* 0x040fe200078e00ff */
[----:B------:R-:W-:Y:S01]  /*13390*/  LOP3.LUT R4, R33, 0xffff0000, RZ, 0xc0, !PT ;  /* 0xffff000021047812 */ /* 0x000fe200078ec0ff */
[C---:B------:R-:W-:Y:S01]  /*133a0*/  IMAD.U32 R62, R35.reuse, 0x10000, RZ ;  /* 0x00010000233e7824 */ /* 0x040fe200078e00ff */
[C---:B------:R-:W-:Y:S02]  /*133b0*/  SHF.L.U32 R60, R34.reuse, 0x10, RZ ;  /* 0x00000010223c7819 */ /* 0x040fe400000006ff */
[----:B------:R-:W-:Y:S02]  /*133c0*/  LOP3.LUT R33, R34, 0xffff0000, RZ, 0xc0, !PT ;  /* 0xffff000022217812 */ /* 0x000fe400078ec0ff */
[----:B------:R-:W-:Y:S01]  /*133d0*/  LOP3.LUT R32, R35, 0xffff0000, RZ, 0xc0, !PT ;  /* 0xffff000023207812 */ /* 0x000fe200078ec0ff */
[C---:B---3--:R-:W-:Y:S01]  /*133e0*/  IMAD.U32 R35, R24.reuse, 0x10000, RZ ;  /* 0x0001000018237824 */ /* 0x048fe200078e00ff */
[----:B------:R-:W-:Y:S01]  /*133f0*/  LOP3.LUT R34, R24, 0xffff0000, RZ, 0xc0, !PT ;  /* 0xffff000018227812 */ /* 0x000fe200078ec0ff */
[----:B------:R-:W-:Y:S01]  /*13400*/  IMAD.U32 R63, R26, 0x10000, RZ ;  /* 0x000100001a3f7824 */ /* 0x000fe200078e00ff */
[C---:B------:R-:W-:Y:S01]  /*13410*/  SHF.L.U32 R24, R25.reuse, 0x10, RZ ;  /* 0x0000001019187819 */ /* 0x040fe200000006ff */
[----:B--2---:R-:W-:Y:S01]  /*13420*/  IMAD.U32 R66, R20, 0x10000, RZ ;  /* 0x0001000014427824 */ /* 0x004fe200078e00ff */
[----:B------:R-:W-:Y:S01]  /*13430*/  LOP3.LUT R64, R25, 0xffff0000, RZ, 0xc0, !PT ;  /* 0xffff000019407812 */ /* 0x000fe200078ec0ff */
[----:B------:R-:W-:Y:S01]  /*13440*/  IMAD.U32 R67, R22, 0x10000, RZ ;  /* 0x0001000016437824 */ /* 0x000fe200078e00ff */
        /* <DEDUP_REMOVED lines=17> */
[----:B------:R-:W-:Y:S01]  /*13560*/  FMUL.FTZ R65, R65, R34 ;  /* 0x0000002241417220 */ /* 0x000fe20000410000 */
[C---:B----4-:R-:W-:Y:S01]  /*13570*/  LOP3.LUT R34, R29.reuse, 0xffff0000, RZ, 0xc0, !PT ;  /* 0xffff00001d227812 */ /* 0x050fe200078ec0ff */
[----:B------:R-:W-:Y:S01]  /*13580*/  FMUL.FTZ R20, R20, R24 ;  /* 0x0000001814147220 */ /* 0x000fe20000410000 */
[----:B------:R-:W-:Y:S01]  /*13590*/  SHF.L.U32 R24, R29, 0x10, RZ ;  /* 0x000000101d187819 */ /* 0x000fe200000006ff */
[----:B------:R-:W-:-:S02]  /*135a0*/  FMUL.FTZ R22, R22, R26 ;  /* 0x0000001a16167220 */ /* 0x000fc40000410000 */
[----:B------:R-:W-:Y:S01]  /*135b0*/  FMUL.FTZ R21, R21, R25 ;  /* 0x0000001915157220 */ /* 0x000fe20000410000 */
[C---:B------:R-:W-:Y:S01]  /*135c0*/  LOP3.LUT R25, R28.reuse, 0xffff0000, RZ, 0xc0, !PT ;  /* 0xffff00001c197812 */ /* 0x040fe200078ec0ff */
[----:B------:R-:W-:Y:S01]  /*135d0*/  IMAD.U32 R26, R28, 0x10000, RZ ;  /* 0x000100001c1a7824 */ /* 0x000fe200078e00ff */
[C---:B------:R-:W-:Y:S01]  /*135e0*/  LOP3.LUT R28, R30.reuse, 0xffff0000, RZ, 0xc0, !PT ;  /* 0xffff00001e1c7812 */ /* 0x040fe200078ec0ff */
[----:B------:R-:W-:Y:S01]  /*135f0*/  FMUL.FTZ R23, R23, R27 ;  /* 0x0000001b17177220 */ /* 0x000fe20000410000 */
[C---:B------:R-:W-:Y:S01]  /*13600*/  SHF.L.U32 R27, R31.reuse, 0x10, RZ ;  /* 0x000000101f1b7819 */ /* 0x040fe200000006ff */
[----:B------:R-:W-:Y:S01]  /*13610*/  IMAD.U32 R29, R30, 0x10000, RZ ;  /* 0x000100001e1d7824 */ /* 0x000fe200078e00ff */
[----:B------:R-:W-:Y:S01]  /*13620*/  LOP3.LUT R30, R31, 0xffff0000, RZ, 0xc0, !PT ;  /* 0xffff00001f1e7812 */ /* 0x000fe200078ec0ff */
[----:B------:R-:W-:Y:S02]  /*13630*/  FMUL.FTZ R66, R66, R35 ;  /* 0x0000002342427220 */ /* 0x000fe40000410000 */
        /* <DEDUP_REMOVED lines=18> */
.L_x_2623:
[----:B------:R-:W-:Y:S05]  /*13760*/  BSYNC B0 ;  /* 0x0000000000007941 */ /* 0x000fea0003800000 */
.L_x_2622:
[----:B-----5:R3:W-:Y:S02]  /*13770*/  STS.128 [R239+0x800], R32 ;  /* 0x00080020ef007388 */ /* 0x0207e40000000c00 */
.L_x_2621:
[----:B------:R-:W-:Y:S05]  /*13780*/  BSYNC B1 ;  /* 0x0000000000017941 */ /* 0x000fea0003800000 */
.L_x_2620:
        /* <DEDUP_REMOVED lines=8> */
[-C--:B------:R-:W-:Y:S01]  /*13810*/  ISETP.GE.AND P0, PT, R13, R7.reuse, PT ;  /* 0x000000070d00720c */ /* 0x080fe20003f06270 */
[----:B------:R-:W-:Y:S01]  /*13820*/  IMAD.MOV.U32 R21, RZ, RZ, RZ ;  /* 0x000000ffff157224 */ /* 0x000fe200078e00ff */
[----:B------:R-:W-:Y:S02]  /*13830*/  IADD3 R4, R15, 0x40, RZ ;  /* 0x000000400f047810 */ /* 0x000fe40007ffe0ff */
[----:B------:R-:W-:Y:S02]  /*13840*/  MOV R20, R7 ;  /* 0x0000000700147202 */ /* 0x000fe40000000f00 */
[----:B------:R-:W-:-:S04]  /*13850*/  IADD3 R5, P1, R4, R2, RZ ;  /* 0x0000000204057210 */ /* 0x000fc80007f3e0ff */
[----:B------:R-:W-:-:S03]  /*13860*/  LEA.HI.X.SX32 R4, R4, R3, 0x1, P1 ;  /* 0x0000000304047211 */ /* 0x000fc600008f0eff */
        /* <DEDUP_REMOVED lines=13> */
[----:B--2---:R-:W2:Y:S03]  /*13940*/  LD.E.128 R20, [R20.64+0x80] ;  /* 0x0000800614147980 */ /* 0x004ea6000c101d00 */
        /* <DEDUP_REMOVED lines=66> */
.L_x_2627:
[----:B------:R-:W-:Y:S05]  /*13d70*/  BSYNC B0 ;  /* 0x0000000000007941 */ /* 0x000fea0003800000 */
.L_x_2626:
[----:B-----5:R3:W-:Y:S02]  /*13d80*/  STS.128 [R239+0x2800], R32 ;  /* 0x00280020ef007388 */ /* 0x0207e40000000c00 */
.L_x_2625:
[----:B------:R-:W-:Y:S05]  /*13d90*/  BSYNC B1 ;  /* 0x0000000000017941 */ /* 0x000fea0003800000 */
.L_x_2624:
        /* <DEDUP_REMOVED lines=94> */
.L_x_2631:
[----:B------:R-:W-:Y:S05]  /*14380*/  BSYNC B0 ;  /* 0x0000000000007941 */ /* 0x000fea0003800000 */
.L_x_2630:
[----:B-----5:R3:W-:Y:S02]  /*14390*/  STS.128 [R239+0x4800], R32 ;  /* 0x00480020ef007388 */ /* 0x0207e40000000c00 */
.L_x_2629:
[----:B------:R-:W-:Y:S05]  /*143a0*/  BSYNC B1 ;  /* 0x0000000000017941 */ /* 0x000fea0003800000 */
.L_x_2628:
[----:B------:R-:W-:-:S13]  /*143b0*/  ISETP.GE.AND P0, PT, R9, R6, PT ;  /* 0x000000060900720c */ /* 0x000fda0003f06270 */
[----:B------:R1:W-:Y:S01]  /*143c0*/  @P0 STS.128 [R239+0x6800], RZ ;  /* 0x006800ffef000388 */ /* 0x0003e20000000c00 */
[----:B------:R-:W-:Y:S05]  /*143d0*/  @P0 BRA `(.L_x_2619) ;  /* 0x000005c000000947 */ /* 0x000fea0003800000 */
[----:B------:R1:W5:Y:S01]  /*143e0*/  LD.E.128 R20, [R46.64+0x180] ;  /* 0x000180062e147980 */ /* 0x000362000c101d00 */
        /* <DEDUP_REMOVED lines=10> */
[----:B------:R-:W-:-:S03]  /*14490*/  @P0 IMAD.MOV R15, RZ, RZ, -R7 ;  /* 0x000000ffff0f0224 */ /* 0x000fc600078e0a07 */
[----:B------:R-:W-:Y:S01]  /*144a0*/  IADD3 R25, P1, R24, R5, RZ ;  /* 0x0000000518197210 */ /* 0x000fe20007f3e0ff */
[----:B------:R-:W-:-:S03]  /*144b0*/  IMAD.WIDE R28, R15, 0x2, R46 ;  /* 0x000000020f1c7825 */ /* 0x000fc600078e022e */
[----:B------:R-:W-:Y:S01]  /*144c0*/  LEA.HI.X.SX32 R24, R24, R4, 0x1, P1 ;  /* 0x0000000418187211 */ /* 0x000fe200008f0eff */
[----:B------:R-:W-:Y:S01]  /*144d0*/  IMAD.MOV.U32 R15, RZ, RZ, RZ ;  /* 0x000000ffff0f7224 */ /* 0x000fe200078e00ff */
[----:B------:R-:W-:Y:S01]  /*144e0*/  LEA R26, P1, R25, R16, 0x1 ;  /* 0x00000010191a7211 */ /* 0x000fe200078208ff */
[----:B--2---:R-:W2:Y:S01]  /*144f0*/  LD.E.128 R28, [R28.64+0x180] ;  /* 0x000180061c1c7980 */ /* 0x004ea2000c101d00 */
[----:B------:R-:W-:Y:S02]  /*14500*/  @P0 IADD3 R15, -R7, RZ, RZ ;  /* 0x000000ff070f0210 */ /* 0x000fe40007ffe1ff */
[----:B------:R-:W-:Y:S02]  /*14510*/  LEA.HI.X R27, R25, R17, R24, 0x1, P1 ;  /* 0x00000011191b7211 */ /* 0x000fe400008f0c18 */
[----:B------:R-:W-:-:S04]  /*14520*/  IADD3 R5, P1, R15, R5, RZ ;  /* 0x000000050f057210 */ /* 0x000fc80007f3e0ff */
[----:B---3--:R-:W3:Y:S01]  /*14530*/  LD.E.128 R24, [R26.64] ;  /* 0x000000061a187980 */ /* 0x008ee2000c101d00 */
[----:B------:R-:W-:Y:S02]  /*14540*/  LEA.HI.X.SX32 R4, R15, R4, 0x1, P1 ;  /* 0x000000040f047211 */ /* 0x000fe400008f0eff */
[----:B-1----:R-:W-:-:S04]  /*14550*/  LEA R32, P1, R5, R36, 0x1 ;  /* 0x0000002405207211 */ /* 0x002fc800078208ff */
        /* <DEDUP_REMOVED lines=10> */
[----:B--2---:R-:W-:Y:S01]  /*14600*/  IMAD.U32 R63, R28, 0x10000, RZ ;  /* 0x000100001c3f7824 */ /* 0x004fe200078e00ff */
[----:B------:R-:W-:Y:S01]  /*14610*/  LOP3.LUT R65, R29, 0xffff0000, RZ, 0xc0, !PT ;  /* 0xffff00001d417812 */ /* 0x000fe200078ec0ff */
[----:B------:R-:W-:Y:S01]  /*14620*/  IMAD.U32 R64, R30, 0x10000, RZ ;  /* 0x000100001e407824 */ /* 0x000fe200078e00ff */
[----:B------:R-:W-:Y:S01]  /*14630*/  LOP3.LUT R28, R28, 0xffff0000, RZ, 0xc0, !PT ;  /* 0xffff00001c1c7812 */ /* 0x000fe200078ec0ff */
[C---:B---3--:R-:W-:Y:S01]  /*14640*/  IMAD.U32 R47, R24.reuse, 0x10000, RZ ;  /* 0x00010000182f7824 */ /* 0x048fe200078e00ff */
[----:B------:R-:W-:Y:S01]  /*14650*/  LOP3.LUT R23, R24, 0xffff0000, RZ, 0xc0, !PT ;  /* 0xffff000018177812 */ /* 0x000fe200078ec0ff */
[----:B------:R-:W-:Y:S01]  /*14660*/  IMAD.U32 R61, R26, 0x10000, RZ ;  /* 0x000100001a3d7824 */ /* 0x000fe200078e00ff */
[----:B------:R-:W-:-:S02]  /*14670*/  SHF.L.U32 R22, R25, 0x10, RZ ;  /* 0x0000001019167819 */ /* 0x000fc400000006ff */
[----:B------:R-:W-:Y:S02]  /*14680*/  LOP3.LUT R62, R25, 0xffff0000, RZ, 0xc0, !PT ;  /* 0xffff0000193e7812 */ /* 0x000fe400078ec0ff */
[----:B------:R-:W-:Y:S02]  /*14690*/  LOP3.LUT R25, R26, 0xffff0000, RZ, 0xc0, !PT ;  /* 0xffff00001a197812 */ /* 0x000fe400078ec0ff */
[C---:B------:R-:W-:Y:S02]  /*146a0*/  SHF.L.U32 R24, R27.reuse, 0x10, RZ ;  /* 0x000000101b187819 */ /* 0x040fe400000006ff */
[----:B------:R-:W-:Y:S02]  /*146b0*/  LOP3.LUT R26, R27, 0xffff0000, RZ, 0xc0, !PT ;  /* 0xffff00001b1a7812 */ /* 0x000fe400078ec0ff */
[----:B------:R-:W-:Y:S01]  /*146c0*/  SHF.L.U32 R27, R29, 0x10, RZ ;  /* 0x000000101d1b7819 */ /* 0x000fe200000006ff */
[----:B------:R-:W-:Y:S01]  /*146d0*/  @!P0 FADD.FTZ R23, -R23, -RZ ;  /* 0x800000ff17178221 */ /* 0x000fe20000010100 */
[C---:B------:R-:W-:Y:S01]  /*146e0*/  SHF.L.U32 R29, R31.reuse, 0x10, RZ ;  /* 0x000000101f1d7819 */ /* 0x040fe200000006ff */
[----:B------:R-:W-:Y:S01]  /*146f0*/  @!P0 FADD.FTZ R24, -R24, -RZ ;  /* 0x800000ff18188221 */ /* 0x000fe20000010100 */
[----:B------:R-:W-:Y:S01]  /*14700*/  LOP3.LUT R31, R31, 0xffff0000, RZ, 0xc0, !PT ;  /* 0xffff00001f1f7812 */ /* 0x000fe200078ec0ff */
[----:B------:R-:W-:Y:S01]  /*14710*/  @!P0 FADD.FTZ R22, -R22, -RZ ;  /* 0x800000ff16168221 */ /* 0x000fe20000010100 */
[----:B------:R-:W-:Y:S01]  /*14720*/  LOP3.LUT R30, R30, 0xffff0000, RZ, 0xc0, !PT ;  /* 0xffff00001e1e7812 */ /* 0x000fe200078ec0ff */
[----:B------:R-:W-:-:S02]  /*14730*/  @!P0 FADD.FTZ R26, -R26, -RZ ;  /* 0x800000ff1a1a8221 */ /* 0x000fc40000010100 */
[----:B------:R-:W-:Y:S02]  /*14740*/  @!P0 FADD.FTZ R25, -R25, -RZ ;  /* 0x800000ff19198221 */ /* 0x000fe40000010100 */
[----:B------:R-:W-:Y:S02]  /*14750*/  @!P0 FADD.FTZ R47, -R47, -RZ ;  /* 0x800000ff2f2f8221 */ /* 0x000fe40000010100 */
[----:B------:R-:W-:Y:S02]  /*14760*/  @!P0 FADD.FTZ R61, -R61, -RZ ;  /* 0x800000ff3d3d8221 */ /* 0x000fe40000010100 */
[----:B------:R-:W-:Y:S02]  /*14770*/  @!P0 FADD.FTZ R62, -R62, -RZ ;  /* 0x800000ff3e3e8221 */ /* 0x000fe40000010100 */
[----:B------:R-:W-:Y:S01]  /*14780*/  FMUL.FTZ R28, R28, R23 ;  /* 0x000000171c1c7220 */ /* 0x000fe20000410000 */
[----:B----4-:R-:W-:Y:S01]  /*14790*/  LOP3.LUT R23, R32, 0xffff0000, RZ, 0xc0, !PT ;  /* 0xffff000020177812 */ /* 0x010fe200078ec0ff */
[----:B------:R-:W-:-:S02]  /*147a0*/  FMUL.FTZ R29, R29, R24 ;  /* 0x000000181d1d7220 */ /* 0x000fc40000410000 */
        /* <DEDUP_REMOVED lines=19> */
[----:B------:R-:W-:Y:S02]  /*148e0*/  FFMA.FTZ R25, R60, R25, R29 ;  /* 0x000000193c197223 */ /* 0x000fe4000001001d */
[----:B------:R-:W-:Y:S01]  /*148f0*/  FFMA.FTZ R20, R20, R34, R31 ;  /* 0x0000002214147223 */ /* 0x000fe2000001001f */
[----:B------:R-:W-:Y:S02]  /*14900*/  F2FP.BF16.PACK_AB R5, R5, R15 ;  /* 0x0000000f0505723e */ /* 0x000fe400000010ff */
[----:B------:R-:W-:Y:S02]  /*14910*/  F2FP.BF16.PACK_AB R32, R21, R32 ;  /* 0x000000201520723e */ /* 0x000fe400000010ff */
[----:B------:R-:W-:-:S02]  /*14920*/  F2FP.BF16.PACK_AB R4, R4, R22 ;  /* 0x000000160404723e */ /* 0x000fc400000010ff */
[----:B------:R-:W-:Y:S01]  /*14930*/  F2FP.BF16.PACK_AB R25, R20, R25 ;  /* 0x000000191419723e */ /* 0x000fe200000010ff */
[----:B------:R-:W-:Y:S01]  /*14940*/  IMAD.MOV.U32 R20, RZ, RZ, R5 ;  /* 0x000000ffff147224 */ /* 0x000fe200078e0005 */
[----:B------:R-:W-:Y:S01]  /*14950*/  MOV R21, R4 ;  /* 0x0000000400157202 */ /* 0x000fe20000000f00 */
[----:B------:R-:W-:Y:S01]  /*14960*/  IMAD.MOV.U32 R22, RZ, RZ, R32 ;  /* 0x000000ffff167224 */ /* 0x000fe200078e0020 */
[----:B------:R-:W-:Y:S02]  /*14970*/  MOV R23, R25 ;  /* 0x0000001900177202 */ /* 0x000fe40000000f00 */
.L_x_2633:
[----:B------:R-:W-:Y:S05]  /*14980*/  BSYNC B0 ;  /* 0x0000000000007941 */ /* 0x000fea0003800000 */
.L_x_2632:
[----:B-----5:R1:W-:Y:S02]  /*14990*/  STS.128 [R239+0x6800], R20 ;  /* 0x00680014ef007388 */ /* 0x0203e40000000c00 */
.L_x_2619:
[----:B------:R-:W-:Y:S05]  /*149a0*/  BSYNC B2 ;  /* 0x0000000000027941 */ /* 0x000fea0003800000 */
.L_x_2618:
        /* <DEDUP_REMOVED lines=14> */
[----:B------:R-:W-:Y:S02]  /*14a90*/  IMAD.SHL.U32 R4, R7, 0x20, RZ ;  /* 0x0000002007047824 */ /* 0x000fe400078e00ff */
[----:B------:R-:W-:Y:S02]  /*14aa0*/  IMAD.MOV.U32 R21, RZ, RZ, RZ ;  /* 0x000000ffff157224 */ /* 0x000fe400078e00ff */
[----:B------:R-:W-:Y:S01]  /*14ab0*/  IMAD.MOV.U32 R20, RZ, RZ, R7 ;  /* 0x000000ffff147224 */ /* 0x000fe200078e0007 */
[----:B------:R-:W-:-:S04]  /*14ac0*/  IADD3 R5, P1, R4, R2, RZ ;  /* 0x0000000204057210 */ /* 0x000fc80007f3e0ff */
[----:B------:R-:W-:-:S03]  /*14ad0*/  LEA.HI.X.SX32 R4, R4, R3, 0x1, P1 ;  /* 0x0000000304047211 */ /* 0x000fc600008f0eff */
[----:B------:R-:W-:Y:S01]  /*14ae0*/  @P0 IADD3 R21, -R7, RZ, RZ ;  /* 0x000000ff07150210 */ /* 0x000fe20007ffe1ff */
[----:B------:R-:W-:-:S03]  /*14af0*/  @P0 IMAD.MOV R20, RZ, RZ, -R7 ;  /* 0x000000ffff140224 */ /* 0x000fc600078e0a07 */
[C---:B------:R-:W-:Y:S02]  /*14b00*/  IADD3 R22, P1, R21.reuse, R5, RZ ;  /* 0x0000000515167210 */ /* 0x040fe40007f3e0ff */
[----:B------:R-:W-:Y:S02]  /*14b10*/  MOV R28, RZ ;  /* 0x000000ff001c7202 */ /* 0x000fe40000000f00 */
[----:B------:R-:W-:Y:S02]  /*14b20*/  LEA.HI.X.SX32 R21, R21, R4, 0x1, P1 ;  /* 0x0000000415157211 */ /* 0x000fe400008f0eff */
[----:B------:R-:W-:Y:S01]  /*14b30*/  LEA R24, P1, R22, R16, 0x1 ;  /* 0x0000001016187211 */ /* 0x000fe200078208ff */
[----:B------:R-:W-:-:S03]  /*14b40*/  @P0 IMAD.MOV R28, RZ, RZ, -R7 ;  /* 0x000000ffff1c0224 */ /* 0x000fc600078e0a07 */
        /* <DEDUP_REMOVED lines=73> */
.L_x_2639:
[----:B------:R-:W-:Y:S05]  /*14fe0*/  BSYNC B0 ;  /* 0x0000000000007941 */ /* 0x000fea0003800000 */
.L_x_2638:
[----:B-----5:R3:W-:Y:S02]  /*14ff0*/  STS.128 [R239+0x1000], R32 ;  /* 0x00100020ef007388 */ /* 0x0207e40000000c00 */
.L_x_2637:
[----:B------:R-:W-:Y:S05]  /*15000*/  BSYNC B1 ;  /* 0x0000000000017941 */ /* 0x000fea0003800000 */
.L_x_2636:
        /* <DEDUP_REMOVED lines=10> */
[----:B------:R-:W-:Y:S02]  /*150b0*/  LEA R4, R7, 0x40, 0x5 ;  /* 0x0000004007047811 */ /* 0x000fe400078e28ff */
        /* <DEDUP_REMOVED lines=83> */
.L_x_2643:
[----:B------:R-:W-:Y:S05]  /*155f0*/  BSYNC B0 ;  /* 0x0000000000007941 */ /* 0x000fea0003800000 */
.L_x_2642:
[----:B-----5:R3:W-:Y:S02]  /*15600*/  STS.128 [R239+0x3000], R32 ;  /* 0x00300020ef007388 */ /* 0x0207e40000000c00 */
.L_x_2641:
[----:B------:R-:W-:Y:S05]  /*15610*/  BSYNC B1 ;  /* 0x0000000000017941 */ /* 0x000fea0003800000 */
.L_x_2640:
        /* <DEDUP_REMOVED lines=94> */
.L_x_2647:
[----:B------:R-:W-:Y:S05]  /*15c00*/  BSYNC B0 ;  /* 0x0000000000007941 */ /* 0x000fea0003800000 */
.L_x_2646:
[----:B-----5:R3:W-:Y:S02]  /*15c10*/  STS.128 [R239+0x5000], R32 ;  /* 0x00500020ef007388 */ /* 0x0207e40000000c00 */
.L_x_2645:
[----:B------:R-:W-:Y:S05]  /*15c20*/  BSYNC B1 ;  /* 0x0000000000017941 */ /* 0x000fea0003800000 */
.L_x_2644:
        /* <DEDUP_REMOVED lines=8> */
[----:B-1----:R-:W-:Y:S01]  /*15cb0*/  IMAD.MOV.U32 R20, RZ, RZ, RZ ;  /* 0x000000ffff147224 */ /* 0x002fe200078e00ff */
[----:B------:R-:W-:Y:S02]  /*15cc0*/  LEA R4, R7, 0xc0, 0x5 ;  /* 0x000000c007047811 */ /* 0x000fe400078e28ff */
[----:B------:R-:W-:Y:S02]  /*15cd0*/  MOV R28, R7 ;  /* 0x00000007001c7202 */ /* 0x000fe40000000f00 */
[----:B------:R-:W-:-:S04]  /*15ce0*/  IADD3 R5, P1, R4, R2, RZ ;  /* 0x0000000204057210 */ /* 0x000fc80007f3e0ff */
[----:B------:R-:W-:-:S03]  /*15cf0*/  LEA.HI.X.SX32 R4, R4, R3, 0x1, P1 ;  /* 0x0000000304047211 */ /* 0x000fc600008f0eff */
[--C-:B------:R-:W-:Y:S02]  /*15d00*/  @P0 IMAD.MOV R20, RZ, RZ, -R7.reuse ;  /* 0x000000ffff140224 */ /* 0x100fe400078e0a07 */
[----:B---3--:R-:W-:Y:S02]  /*15d10*/  IMAD.MOV.U32 R32, RZ, RZ, RZ ;  /* 0x000000ffff207224 */ /* 0x008fe400078e00ff */
[----:B------:R-:W-:Y:S01]  /*15d20*/  @P0 IMAD.MOV R28, RZ, RZ, -R7 ;  /* 0x000000ffff1c0224 */ /* 0x000fe200078e0a07 */
[----:B------:R-:W-:-:S04]  /*15d30*/  IADD3 R21, P1, R20, R5, RZ ;  /* 0x0000000514157210 */ /* 0x000fc80007f3e0ff */
[----:B------:R-:W-:Y:S02]  /*15d40*/  LEA.HI.X.SX32 R20, R20, R4, 0x1, P1 ;  /* 0x0000000414147211 */ /* 0x000fe400008f0eff */
[----:B------:R-:W-:Y:S02]  /*15d50*/  LEA R22, P1, R21, R16, 0x1 ;  /* 0x0000001015167211 */ /* 0x000fe400078208ff */
[----:B------:R-:W-:Y:S02]  /*15d60*/  @P0 IADD3 R32, -R7, RZ, RZ ;  /* 0x000000ff07200210 */ /* 0x000fe40007ffe1ff */
[----:B------:R-:W-:Y:S02]  /*15d70*/  LEA.HI.X R23, R21, R17, R20, 0x1, P1 ;  /* 0x0000001115177211 */ /* 0x000fe400008f0c14 */
[----:B------:R-:W-:Y:S01]  /*15d80*/  IADD3 R5, P1, R32, R5, RZ ;  /* 0x0000000520057210 */ /* 0x000fe20007f3e0ff */
[----:B------:R-:W-:-:S03]  /*15d90*/  IMAD.WIDE R28, R28, 0x2, R44 ;  /* 0x000000021c1c7825 */ /* 0x000fc600078e022c */
        /* <DEDUP_REMOVED lines=39> */
[----:B----4-:R-:W-:Y:S01]  /*16010*/  LOP3.LUT R26, R34, 0xffff0000, RZ, 0xc0, !PT ;  /* 0xffff0000221a7812 */ /* 0x010fe200078ec0ff */
[----:B------:R-:W-:-:S02]  /*16020*/  FMUL.FTZ R62, R62, R27 ;  /* 0x0000001b3e3e7220 */ /* 0x000fc40000410000 */
[----:B------:R-:W-:Y:S02]  /*16030*/  FMUL.FTZ R30, R30, R22 ;  /* 0x000000161e1e7220 */ /* 0x000fe40000410000 */
[----:B------:R-:W-:Y:S01]  /*16040*/  FMUL.FTZ R29, R29, R21 ;  /* 0x000000151d1d7220 */ /* 0x000fe20000410000 */
[----:B------:R-:W-:Y:S01]  /*16050*/  LOP3.LUT R21, R32, 0xffff0000, RZ, 0xc0, !PT ;  /* 0xffff000020157812 */ /* 0x000fe200078ec0ff */
[----:B------:R-:W-:Y:S01]  /*16060*/  FMUL.FTZ R28, R28, R20 ;  /* 0x000000141c1c7220 */ /* 0x000fe20000410000 */
[----:B------:R-:W-:Y:S01]  /*16070*/  SHF.L.U32 R20, R33, 0x10, RZ ;  /* 0x0000001021147819 */ /* 0x000fe200000006ff */
[----:B------:R-:W-:Y:S02]  /*16080*/  FMUL.FTZ R63, R63, R47 ;  /* 0x0000002f3f3f7220 */ /* 0x000fe40000410000 */
[----:B------:R-:W-:Y:S01]  /*16090*/  FMUL.FTZ R31, R31, R23 ;  /* 0x000000171f1f7220 */ /* 0x000fe20000410000 */
[----:B------:R-:W-:Y:S01]  /*160a0*/  SHF.L.U32 R23, R35, 0x10, RZ ;  /* 0x0000001023177819 */ /* 0x000fe200000006ff */
[----:B------:R-:W-:Y:S01]  /*160b0*/  IMAD.U32 R22, R32, 0x10000, RZ ;  /* 0x0001000020167824 */ /* 0x000fe200078e00ff */
[----:B------:R-:W-:Y:S01]  /*160c0*/  LOP3.LUT R32, R33, 0xffff0000, RZ, 0xc0, !PT ;  /* 0xffff000021207812 */ /* 0x000fe200078ec0ff */
[----:B------:R-:W-:Y:S01]  /*160d0*/  IMAD.U32 R27, R34, 0x10000, RZ ;  /* 0x00010000221b7824 */ /* 0x000fe200078e00ff */
[----:B------:R-:W-:Y:S01]  /*160e0*/  LOP3.LUT R34, R35, 0xffff0000, RZ, 0xc0, !PT ;  /* 0xffff000023227812 */ /* 0x000fe200078ec0ff */
        /* <DEDUP_REMOVED lines=10> */
[----:B------:R-:W-:Y:S01]  /*16190*/  FFMA.FTZ R24, R24, R34, R31 ;  /* 0x0000002218187223 */ /* 0x000fe2000001001f */
[----:B------:R-:W-:Y:S01]  /*161a0*/  F2FP.BF16.PACK_AB R4, R4, R20 ;  /* 0x000000140404723e */ /* 0x000fe200000010ff */
[----:B------:R-:W-:-:S03]  /*161b0*/  IMAD.MOV.U32 R26, RZ, RZ, R27 ;  /* 0x000000ffff1a7224 */ /* 0x000fc600078e001b */
[----:B------:R-:W-:Y:S01]  /*161c0*/  F2FP.BF16.PACK_AB R23, R24, R23 ;  /* 0x000000171817723e */ /* 0x000fe200000010ff */
[----:B------:R-:W-:Y:S01]  /*161d0*/  IMAD.MOV.U32 R24, RZ, RZ, R5 ;  /* 0x000000ffff187224 */ /* 0x000fe200078e0005 */
[----:B------:R-:W-:Y:S02]  /*161e0*/  MOV R25, R4 ;  /* 0x0000000400197202 */ /* 0x000fe40000000f00 */
[----:B------:R-:W-:Y:S02]  /*161f0*/  MOV R27, R23 ;  /* 0x00000017001b7202 */ /* 0x000fe40000000f00 */
.L_x_2649:
[----:B------:R-:W-:Y:S05]  /*16200*/  BSYNC B0 ;  /* 0x0000000000007941 */ /* 0x000fea0003800000 */
.L_x_2648:
[----:B-----5:R1:W-:Y:S02]  /*16210*/  STS.128 [R239+0x7000], R24 ;  /* 0x00700018ef007388 */ /* 0x0203e40000000c00 */
.L_x_2635:
[----:B------:R-:W-:Y:S05]  /*16220*/  BSYNC B2 ;  /* 0x0000000000027941 */ /* 0x000fea0003800000 */
.L_x_2634:
        /* <DEDUP_REMOVED lines=12> */
[-C--:B------:R-:W-:Y:S01]  /*162f0*/  ISETP.GE.AND P0, PT, R18, R7.reuse, PT ;  /* 0x000000071200720c */ /* 0x080fe20003f06270 */
[----:B------:R-:W-:Y:S01]  /*16300*/  IMAD R5, R7, 0x30, RZ ;  /* 0x0000003007057824 */ /* 0x000fe200078e02ff */
[----:B------:R-:W-:Y:S01]  /*16310*/  MOV R18, R7 ;  /* 0x0000000700127202 */ /* 0x000fe20000000f00 */
[----:B------:R-:W-:-:S03]  /*16320*/  IMAD.MOV.U32 R19, RZ, RZ, RZ ;  /* 0x000000ffff137224 */ /* 0x000fc600078e00ff */
[----:B------:R-:W-:-:S04]  /*16330*/  IADD3 R8, P1, R5, R2, RZ ;  /* 0x0000000205087210 */ /* 0x000fc80007f3e0ff */
[----:B------:R-:W-:-:S03]  /*16340*/  LEA.HI.X.SX32 R5, R5, R3, 0x1, P1 ;  /* 0x0000000305057211 */ /* 0x000fc600008f0eff */
[--C-:B------:R-:W-:Y:S02]  /*16350*/  @P0 IMAD.MOV R19, RZ, RZ, -R7.reuse ;  /* 0x000000ffff130224 */ /* 0x100fe400078e0a07 */
[----:B------:R-:W-:-:S03]  /*16360*/  @P0 IMAD.MOV R18, RZ, RZ, -R7 ;  /* 0x000000ffff120224 */ /* 0x000fc600078e0a07 */
[----:B------:R-:W-:-:S04]  /*16370*/  IADD3 R24, P1, R19, R8, RZ ;  /* 0x0000000813187210 */ /* 0x000fc80007f3e0ff */
[----:B------:R-:W-:Y:S02]  /*16380*/  LEA.HI.X.SX32 R19, R19, R5, 0x1, P1 ;  /* 0x0000000513137211 */ /* 0x000fe400008f0eff */
[----:B------:R-:W-:-:S04]  /*16390*/  LEA R28, P1, R24, R16, 0x1 ;  /* 0x00000010181c7211 */ /* 0x000fc800078208ff */
[----:B------:R-:W-:Y:S01]  /*163a0*/  LEA.HI.X R29, R24, R17, R19, 0x1, P1 ;  /* 0x00000011181d7211 */ /* 0x000fe200008f0c13 */
[----:B------:R-:W-:-:S04]  /*163b0*/  IMAD.WIDE R24, R18, 0x2, R42 ;  /* 0x0000000212187825 */ /* 0x000fc800078e022a */
[----:B------:R-:W-:Y:S01]  /*163c0*/  IMAD.MOV.U32 R18, RZ, RZ, RZ ;  /* 0x000000ffff127224 */ /* 0x000fe200078e00ff */
[----:B------:R-:W-:Y:S01]  /*163d0*/  @P0 IADD3 R18, -R7, RZ, RZ ;  /* 0x000000ff07120210 */ /* 0x000fe20007ffe1ff */
[----:B--2---:R-:W2:Y:S03]  /*163e0*/  LD.E.128 R28, [R28.64] ;  /* 0x000000061c1c7980 */ /* 0x004ea6000c101d00 */
        /* <DEDUP_REMOVED lines=14> */
[C---:B--2---:R-:W-:Y:S01]  /*164d0*/  IMAD.U32 R22, R29.reuse, 0x10000, RZ ;  /* 0x000100001d167824 */ /* 0x044fe200078e00ff */
[----:B------:R-:W-:-:S02]  /*164e0*/  LOP3.LUT R47, R29, 0xffff0000, RZ, 0xc0, !PT ;  /* 0xffff00001d2f7812 */ /* 0x000fc400078ec0ff */
[----:B------:R-:W-:Y:S01]  /*164f0*/  SHF.L.U32 R44, R28, 0x10, RZ ;  /* 0x000000101c2c7819 */ /* 0x000fe200000006ff */
[----:B------:R-:W-:Y:S01]  /*16500*/  @!P0 FADD.FTZ R22, -R22, -RZ ;  /* 0x800000ff16168221 */ /* 0x000fe20000010100 */
        /* <DEDUP_REMOVED lines=8> */
[C---:B---3--:R-:W-:Y:S01]  /*16590*/  SHF.L.U32 R60, R24.reuse, 0x10, RZ ;  /* 0x00000010183c7819 */ /* 0x048fe200000006ff */
        /* <DEDUP_REMOVED lines=8> */
[----:B------:R-:W-:Y:S01]  /*16620*/  @!P0 FADD.FTZ R44, -R44, -RZ ;  /* 0x800000ff2c2c8221 */ /* 0x000fe20000010100 */
[----:B------:R-:W-:Y:S01]  /*16630*/  LOP3.LUT R26, R26, 0xffff0000, RZ, 0xc0, !PT ;  /* 0xffff00001a1a7812 */ /* 0x000fe200078ec0ff */
[----:B------:R-:W-:Y:S01]  /*16640*/  FMUL.FTZ R31, R31, R23 ;  /* 0x000000171f1f7220 */ /* 0x000fe20000410000 */
[----:B----4-:R-:W-:Y:S01]  /*16650*/  LOP3.LUT R23, R32, 0xffff0000, RZ, 0xc0, !PT ;  /* 0xffff000020177812 */ /* 0x010fe200078ec0ff */
[----:B------:R-:W-:-:S02]  /*16660*/  FMUL.FTZ R24, R24, R22 ;  /* 0x0000001618187220 */ /* 0x000fc40000410000 */
[----:B------:R-:W-:Y:S01]  /*16670*/  FMUL.FTZ R25, R25, R28 ;  /* 0x0000001c19197220 */ /* 0x000fe20000410000 */
[----:B------:R-:W-:Y:S01]  /*16680*/  SHF.L.U32 R28, R32, 0x10, RZ ;  /* 0x00000010201c7819 */ /* 0x000fe200000006ff */
[----:B------:R-:W-:Y:S01]  /*16690*/  FMUL.FTZ R27, R27, R30 ;  /* 0x0000001e1b1b7220 */ /* 0x000fe20000410000 */
[----:B------:R-:W-:Y:S01]  /*166a0*/  SHF.L.U32 R32, R34, 0x10, RZ ;  /* 0x0000001022207819 */ /* 0x000fe200000006ff */
[C---:B------:R-:W-:Y:S01]  /*166b0*/  IMAD.U32 R22, R33.reuse, 0x10000, RZ ;  /* 0x0001000021167824 */ /* 0x040fe200078e00ff */
[----:B------:R-:W-:Y:S01]  /*166c0*/  LOP3.LUT R33, R33, 0xffff0000, RZ, 0xc0, !PT ;  /* 0xffff000021217812 */ /* 0x000fe200078ec0ff */
[----:B------:R-:W-:Y:S01]  /*166d0*/  FMUL.FTZ R62, R62, R47 ;  /* 0x0000002f3e3e7220 */ /* 0x000fe20000410000 */
[----:B------:R-:W-:Y:S01]  /*166e0*/  LOP3.LUT R30, R34, 0xffff0000, RZ, 0xc0, !PT ;  /* 0xffff0000221e7812 */ /* 0x000fe200078ec0ff */
[----:B------:R-:W-:Y:S01]  /*166f0*/  @!P0 FADD.FTZ R46, -R46, -RZ ;  /* 0x800000ff2e2e8221 */ /* 0x000fe20000010100 */
[----:B------:R-:W-:Y:S01]  /*16700*/  LOP3.LUT R34, R35, 0xffff0000, RZ, 0xc0, !PT ;  /* 0xffff000023227812 */ /* 0x000fe200078ec0ff */
[----:B------:R-:W-:-:S02]  /*16710*/  FMUL.FTZ R26, R26, R29 ;  /* 0x0000001d1a1a7220 */ /* 0x000fc40000410000 */
[----:B------:R-:W-:Y:S02]  /*16720*/  FMUL.FTZ R60, R60, R44 ;  /* 0x0000002c3c3c7220 */ /* 0x000fe40000410000 */
[----:B------:R-:W-:Y:S02]  /*16730*/  IMAD.U32 R29, R35, 0x10000, RZ ;  /* 0x00010000231d7824 */ /* 0x000fe400078e00ff */
[----:B------:R-:W-:Y:S02]  /*16740*/  FMUL.FTZ R61, R61, R46 ;  /* 0x0000002e3d3d7220 */ /* 0x000fe40000410000 */
        /* <DEDUP_REMOVED lines=8> */
[----:B------:R-:W-:Y:S02]  /*167d0*/  FFMA.FTZ R21, R21, R32, R61 ;  /* 0x0000002015157223 */ /* 0x000fe4000001003d */
[----:B------:R-:W-:Y:S01]  /*167e0*/  FFMA.FTZ R20, R20, R30, R26 ;  /* 0x0000001e14147223 */ /* 0x000fe2000001001a */
[----:B------:R-:W-:-:S04]  /*167f0*/  F2FP.BF16.PACK_AB R19, R19, R25 ;  /* 0x000000191313723e */ /* 0x000fc800000010ff */
[----:B------:R-:W-:Y:S01]  /*16800*/  F2FP.BF16.PACK_AB R22, R20, R21 ;  /* 0x000000151416723e */ /* 0x000fe200000010ff */
[----:B------:R-:W-:Y:S01]  /*16810*/  IMAD.MOV.U32 R21, RZ, RZ, R5 ;  /* 0x000000ffff157224 */ /* 0x000fe200078e0005 */
[----:B------:R-:W-:Y:S02]  /*16820*/  MOV R20, R8 ;  /* 0x0000000800147202 */ /* 0x000fe40000000f00 */
[----:B------:R-:W-:Y:S02]  /*16830*/  MOV R23, R19 ;  /* 0x0000001300177202 */ /* 0x000fe40000000f00 */
.L_x_2653:
[----:B------:R-:W-:Y:S05]  /*16840*/  BSYNC B0 ;  /* 0x0000000000007941 */ /* 0x000fea0003800000 */
.L_x_2652:
[----:B-----5:R1:W-:Y:S02]  /*16850*/  STS.128 [R239+0x1800], R20 ;  /* 0x00180014ef007388 */ /* 0x0203e40000000c00 */
.L_x_2651:
[----:B------:R-:W-:Y:S05]  /*16860*/  BSYNC B1 ;  /* 0x0000000000017941 */ /* 0x000fea0003800000 */
.L_x_2650:
        /* <DEDUP_REMOVED lines=9> */
[----:B------:R-:W-:Y:S02]  /*16900*/  IMAD.MOV.U32 R5, RZ, RZ, 0x30 ;  /* 0x00000030ff057424 */ /* 0x000fe400078e00ff */
[----:B------:R-:W-:Y:S02]  /*16910*/  IMAD.MOV.U32 R18, RZ, RZ, RZ ;  /* 0x000000ffff127224 */ /* 0x000fe400078e00ff */
[----:B------:R-:W-:Y:S02]  /*16920*/  IMAD R5, R7, R5, 0x40 ;  /* 0x0000004007057424 */ /* 0x000fe400078e0205 */
[----:B------:R-:W-:-:S03]  /*16930*/  IMAD.MOV.U32 R13, RZ, RZ, R7 ;  /* 0x000000ffff0d7224 */ /* 0x000fc600078e0007 */
[----:B------:R-:W-:-:S03]  /*16940*/  IADD3 R8, P1, R5, R2, RZ ;  /* 0x0000000205087210 */ /* 0x000fc60007f3e0ff */
[----:B------:R-:W-:Y:S01]  /*16950*/  @P0 IADD3 R18, -R7, RZ, RZ ;  /* 0x000000ff07120210 */ /* 0x000fe20007ffe1ff */
[----:B------:R-:W-:Y:S01]  /*16960*/  @P0 IMAD.MOV R13, RZ, RZ, -R7 ;  /* 0x000000ffff0d0224 */ /* 0x000fe200078e0a07 */
[----:B------:R-:W-:Y:S02]  /*16970*/  LEA.HI.X.SX32 R5, R5, R3, 0x1, P1 ;  /* 0x0000000305057211 */ /* 0x000fe400008f0eff */
[C---:B------:R-:W-:Y:S01]  /*16980*/  IADD3 R19, P1, R18.reuse, R8, RZ ;  /* 0x0000000812137210 */ /* 0x040fe20007f3e0ff */
[----:B------:R-:W-:Y:S01]  /*16990*/  IMAD.WIDE R24, R13, 0x2, R42 ;  /* 0x000000020d187825 */ /* 0x000fe200078e022a */
[----:B------:R-:W-:Y:S02]  /*169a0*/  MOV R13, RZ ;  /* 0x000000ff000d7202 */ /* 0x000fe40000000f00 */
[----:B------:R-:W-:Y:S01]  /*169b0*/  LEA.HI.X.SX32 R18, R18, R5, 0x1, P1 ;  /* 0x0000000512127211 */ /* 0x000fe200008f0eff */
[----:B------:R-:W-:Y:S01]  /*169c0*/  @P0 IMAD.MOV R13, RZ, RZ, -R7 ;  /* 0x000000ffff0d0224 */ /* 0x000fe200078e0a07 */
[C---:B------:R-:W-:Y:S01]  /*169d0*/  LEA R28, P1, R19.reuse, R16, 0x1 ;  /* 0x00000010131c7211 */ /* 0x040fe200078208ff */
[----:B--2---:R-:W2:Y:S03]  /*169e0*/  LD.E.128 R24, [R24.64+0x80] ;  /* 0x0000800618187980 */ /* 0x004ea6000c101d00 */
[----:B------:R-:W-:-:S02]  /*169f0*/  LEA.HI.X R29, R19, R17, R18, 0x1, P1 ;  /* 0x00000011131d7211 */ /* 0x000fc400008f0c12 */
[----:B------:R-:W-:-:S04]  /*16a00*/  IADD3 R8, P1, R13, R8, RZ ;  /* 0x000000080d087210 */ /* 0x000fc80007f3e0ff */
[----:B---3--:R-:W3:Y:S01]  /*16a10*/  LD.E.128 R28, [R28.64] ;  /* 0x000000061c1c7980 */ /* 0x008ee2000c101d00 */
[----:B------:R-:W-:Y:S02]  /*16a20*/  LEA.HI.X.SX32 R5, R13, R5, 0x1, P1 ;  /* 0x000000050d057211 */ /* 0x000fe400008f0eff */
[----:B------:R-:W-:-:S04]  /*16a30*/  LEA R32, P1, R8, R36, 0x1 ;  /* 0x0000002408207211 */ /* 0x000fc800078208ff */
[----:B------:R-:W-:-:S06]  /*16a40*/  LEA.HI.X R33, R8, R37, R5, 0x1, P1 ;  /* 0x0000002508217211 */ /* 0x000fcc00008f0c05 */
[----:B----4-:R-:W4:Y:S01]  /*16a50*/  LD.E.128 R32, [R32.64] ;  /* 0x0000000620207980 */ /* 0x010f22000c101d00 */
[C---:B-----5:R-:W-:Y:S02]  /*16a60*/  SHF.L.U32 R13, R20.reuse, 0x10, RZ ;  /* 0x00000010140d7819 */ /* 0x060fe400000006ff */
[----:B------:R-:W-:Y:S01]  /*16a70*/  LOP3.LUT R8, R20, 0xffff0000, RZ, 0xc0, !PT ;  /* 0xffff000014087812 */ /* 0x000fe200078ec0ff */
[C---:B------:R-:W-:Y:S01]  /*16a80*/  IMAD.U32 R44, R23.reuse, 0x10000, RZ ;  /* 0x00010000172c7824 */ /* 0x040fe200078e00ff */
[C---:B------:R-:W-:Y:S02]  /*16a90*/  SHF.L.U32 R20, R22.reuse, 0x10, RZ ;  /* 0x0000001016147819 */ /* 0x040fe400000006ff */
[----:B------:R-:W-:Y:S02]  /*16aa0*/  LOP3.LUT R19, R22, 0xffff0000, RZ, 0xc0, !PT ;  /* 0xffff000016137812 */ /* 0x000fe400078ec0ff */
[----:B------:R-:W-:Y:S02]  /*16ab0*/  LOP3.LUT R18, R23, 0xffff0000, RZ, 0xc0, !PT ;  /* 0xffff000017127812 */ /* 0x000fe400078ec0ff */
[C---:B------:R-:W-:Y:S01]  /*16ac0*/  LOP3.LUT R5, R21.reuse, 0xffff0000, RZ, 0xc0, !PT ;  /* 0xffff000015057812 */ /* 0x040fe200078ec0ff */
[----:B------:R-:W-:Y:S01]  /*16ad0*/  IMAD.U32 R21, R21, 0x10000, RZ ;  /* 0x0001000015157824 */ /* 0x000fe200078e00ff */
[----:B--2---:R-:W-:-:S02]  /*16ae0*/  SHF.L.U32 R47, R24, 0x10, RZ ;  /* 0x00000010182f7819 */ /* 0x004fc400000006ff */
[----:B------:R-:W-:Y:S01]  /*16af0*/  LOP3.LUT R61, R25, 0xffff0000, RZ, 0xc0, !PT ;  /* 0xffff0000193d7812 */ /* 0x000fe200078ec0ff */
[C---:B---3--:R-:W-:Y:S01]  /*16b00*/  IMAD.U32 R22, R29.reuse, 0x10000, RZ ;  /* 0x000100001d167824 */ /* 0x048fe200078e00ff */
[----:B------:R-:W-:Y:S02]  /*16b10*/  LOP3.LUT R46, R29, 0xffff0000, RZ, 0xc0, !PT ;  /* 0xffff00001d2e7812 */ /* 0x000fe400078ec0ff */
[C---:B------:R-:W-:Y:S02]  /*16b20*/  SHF.L.U32 R38, R28.reuse, 0x10, RZ ;  /* 0x000000101c267819 */ /* 0x040fe400000006ff */
[----:B------:R-:W-:Y:S01]  /*16b30*/  LOP3.LUT R23, R28, 0xffff0000, RZ, 0xc0, !PT ;  /* 0xffff00001c177812 */ /* 0x000fe200078ec0ff */
[----:B------:R-:W-:Y:S01]  /*16b40*/  IMAD.U32 R28, R31, 0x10000, RZ ;  /* 0x000100001f1c7824 */ /* 0x000fe200078e00ff */
[C---:B------:R-:W-:Y:S02]  /*16b50*/  SHF.L.U32 R45, R30.reuse, 0x10, RZ ;  /* 0x000000101e2d7819 */ /* 0x040fe400000006ff */
[----:B------:R-:W-:-:S02]  /*16b60*/  LOP3.LUT R29, R30, 0xffff0000, RZ, 0xc0, !PT ;  /* 0xffff00001e1d7812 */ /* 0x000fc400078ec0ff */
[----:B------:R-:W-:Y:S02]  /*16b70*/  LOP3.LUT R30, R31, 0xffff0000, RZ, 0xc0, !PT ;  /* 0xffff00001f1e7812 */ /* 0x000fe400078ec0ff */
[----:B------:R-:W-:Y:S01]  /*16b80*/  LOP3.LUT R31, R24, 0xffff0000, RZ, 0xc0, !PT ;  /* 0xffff0000181f7812 */ /* 0x000fe200078ec0ff */
[----:B------:R-:W-:Y:S02]  /*16b90*/  IMAD.U32 R24, R25, 0x10000, RZ ;  /* 0x0001000019187824 */ /* 0x000fe400078e00ff */
[C---:B------:R-:W-:Y:S01]  /*16ba0*/  IMAD.U32 R25, R27.reuse, 0x10000, RZ ;  /* 0x000100001b197824 */ /* 0x040fe200078e00ff */
[----:B------:R-:W-:Y:S01]  /*16bb0*/  LOP3.LUT R27, R27, 0xffff0000, RZ, 0xc0, !PT ;  /* 0xffff00001b1b7812 */ /* 0x000fe200078ec0ff */
[----:B------:R-:W-:Y:S01]  /*16bc0*/  @!P0 FADD.FTZ R23, -R23, -RZ ;  /* 0x800000ff17178221 */ /* 0x000fe20000010100 */
[----:B------:R-:W-:Y:S01]  /*16bd0*/  SHF.L.U32 R60, R26, 0x10, RZ ;  /* 0x000000101a3c7819 */ /* 0x000fe200000006ff */
[----:B------:R-:W-:Y:S01]  /*16be0*/  @!P0 FADD.FTZ R28, -R28, -RZ ;  /* 0x800000ff1c1c8221 */ /* 0x000fe20000010100 */
[----:B------:R-:W-:Y:S01]  /*16bf0*/  LOP3.LUT R26, R26, 0xffff0000, RZ, 0xc0, !PT ;  /* 0xffff00001a1a7812 */ /* 0x000fe200078ec0ff */
[----:B------:R-:W-:-:S02]  /*16c00*/  @!P0 FADD.FTZ R30, -R30, -RZ ;  /* 0x800000ff1e1e8221 */ /* 0x000fc40000010100 */
[----:B------:R-:W-:Y:S02]  /*16c10*/  @!P0 FADD.FTZ R45, -R45, -RZ ;  /* 0x800000ff2d2d8221 */ /* 0x000fe40000010100 */
[----:B------:R-:W-:Y:S02]  /*16c20*/  @!P0 FADD.FTZ R29, -R29, -RZ ;  /* 0x800000ff1d1d8221 */ /* 0x000fe40000010100 */
[----:B------:R-:W-:Y:S02]  /*16c30*/  @!P0 FADD.FTZ R38, -R38, -RZ ;  /* 0x800000ff26268221 */ /* 0x000fe40000010100 */
[----:B------:R-:W-:Y:S01]  /*16c40*/  FMUL.FTZ R31, R31, R23 ;  /* 0x000000171f1f7220 */ /* 0x000fe20000410000 */
[C---:B----4-:R-:W-:Y:S01]  /*16c50*/  LOP3.LUT R23, R32.reuse, 0xffff0000, RZ, 0xc0, !PT ;  /* 0xffff000020177812 */ /* 0x050fe200078ec0ff */
[----:B------:R-:W-:Y:S01]  /*16c60*/  FMUL.FTZ R25, R25, R28 ;  /* 0x0000001c19197220 */ /* 0x000fe20000410000 */
[----:B------:R-:W-:Y:S01]  /*16c70*/  SHF.L.U32 R28, R32, 0x10, RZ ;  /* 0x00000010201c7819 */ /* 0x000fe200000006ff */
[----:B------:R-:W-:Y:S01]  /*16c80*/  @!P0 FADD.FTZ R22, -R22, -RZ ;  /* 0x800000ff16168221 */ /* 0x000fe20000010100 */
[C---:B------:R-:W-:Y:S01]  /*16c90*/  SHF.L.U32 R32, R34.reuse, 0x10, RZ ;  /* 0x0000001022207819 */ /* 0x040fe200000006ff */
[----:B------:R-:W-:Y:S01]  /*16ca0*/  FMUL.FTZ R27, R27, R30 ;  /* 0x0000001e1b1b7220 */ /* 0x000fe20000410000 */
[----:B------:R-:W-:Y:S01]  /*16cb0*/  LOP3.LUT R30, R34, 0xffff0000, RZ, 0xc0, !PT ;  /* 0xffff0000221e7812 */ /* 0x000fe200078ec0ff */
[----:B------:R-:W-:Y:S01]  /*16cc0*/  FMUL.FTZ R60, R60, R45 ;  /* 0x0000002d3c3c7220 */ /* 0x000fe20000410000 */
[----:B------:R-:W-:Y:S01]  /*16cd0*/  LOP3.LUT R34, R35, 0xffff0000, RZ, 0xc0, !PT ;  /* 0xffff000023227812 */ /* 0x000fe200078ec0ff */
[----:B------:R-:W-:-:S02]  /*16ce0*/  FMUL.FTZ R26, R26, R29 ;  /* 0x0000001d1a1a7220 */ /* 0x000fc40000410000 */
[----:B------:R-:W-:Y:S02]  /*16cf0*/  @!P0 FADD.FTZ R46, -R46, -RZ ;  /* 0x800000ff2e2e8221 */ /* 0x000fe40000010100 */
[----:B------:R-:W-:Y:S02]  /*16d00*/  FMUL.FTZ R47, R47, R38 ;  /* 0x000000262f2f7220 */ /* 0x000fe40000410000 */
[----:B------:R-:W-:Y:S02]  /*16d10*/  IMAD.U32 R29, R35, 0x10000, RZ ;  /* 0x00010000231d7824 */ /* 0x000fe400078e00ff */
[----:B------:R-:W-:Y:S02]  /*16d20*/  FMUL.FTZ R24, R24, R22 ;  /* 0x0000001618187220 */ /* 0x000fe40000410000 */
[C---:B------:R-:W-:Y:S01]  /*16d30*/  IMAD.U32 R22, R33.reuse, 0x10000, RZ ;  /* 0x0001000021167824 */ /* 0x040fe200078e00ff */
[----:B------:R-:W-:Y:S01]  /*16d40*/  LOP3.LUT R33, R33, 0xffff0000, RZ, 0xc0, !PT ;  /* 0xffff000021217812 */ /* 0x000fe200078ec0ff */
[----:B------:R-:W-:-:S02]  /*16d50*/  FFMA.FTZ R20, R20, R32, R60 ;  /* 0x0000002014147223 */ /* 0x000fc4000001003c */
[----:B------:R-:W-:Y:S02]  /*16d60*/  FFMA.FTZ R19, R19, R30, R26 ;  /* 0x0000001e13137223 */ /* 0x000fe4000001001a */
[----:B------:R-:W-:Y:S02]  /*16d70*/  FMUL.FTZ R61, R61, R46 ;  /* 0x0000002e3d3d7220 */ /* 0x000fe40000410000 */
[----:B------:R-:W-:Y:S02]  /*16d80*/  FFMA.FTZ R13, R13, R28, R47 ;  /* 0x0000001c0d0d7223 */ /* 0x000fe4000001002f */
[----:B------:R-:W-:Y:S02]  /*16d90*/  FFMA.FTZ R8, R8, R23, R31 ;  /* 0x0000001708087223 */ /* 0x000fe4000001001f */
[----:B------:R-:W-:Y:S02]  /*16da0*/  FFMA.FTZ R25, R44, R29, R25 ;  /* 0x0000001d2c197223 */ /* 0x000fe40000010019 */
[----:B------:R-:W-:Y:S01]  /*16db0*/  FFMA.FTZ R18, R18, R34, R27 ;  /* 0x0000002212127223 */ /* 0x000fe2000001001b */
[----:B------:R-:W-:Y:S01]  /*16dc0*/  F2FP.BF16.PACK_AB R19, R19, R20 ;  /* 0x000000141313723e */ /* 0x000fe200000010ff */
[----:B------:R-:W-:Y:S01]  /*16dd0*/  FFMA.FTZ R21, R21, R22, R24 ;  /* 0x0000001615157223 */ /* 0x000fe20000010018 */
[----:B------:R-:W-:Y:S01]  /*16de0*/  F2FP.BF16.PACK_AB R8, R8, R13 ;  /* 0x0000000d0808723e */ /* 0x000fe200000010ff */
[----:B------:R-:W-:Y:S01]  /*16df0*/  FFMA.FTZ R5, R5, R33, R61 ;  /* 0x0000002105057223 */ /* 0x000fe2000001003d */
[----:B------:R-:W-:Y:S01]  /*16e00*/  F2FP.BF16.PACK_AB R18, R18, R25 ;  /* 0x000000191212723e */ /* 0x000fe200000010ff */
[----:B------:R-:W-:Y:S01]  /*16e10*/  IMAD.MOV.U32 R22, RZ, RZ, R19 ;  /* 0x000000ffff167224 */ /* 0x000fe200078e0013 */
[----:B------:R-:W-:-:S02]  /*16e20*/  MOV R20, R8 ;  /* 0x0000000800147202 */ /* 0x000fc40000000f00 */
[----:B------:R-:W-:Y:S02]  /*16e30*/  F2FP.BF16.PACK_AB R21, R5, R21 ;  /* 0x000000150515723e */ /* 0x000fe400000010ff */
[----:B------:R-:W-:Y:S02]  /*16e40*/  MOV R23, R18 ;  /* 0x0000001200177202 */ /* 0x000fe40000000f00 */
.L_x_2657:
[----:B------:R-:W-:Y:S05]  /*16e50*/  BSYNC B0 ;  /* 0x0000000000007941 */ /* 0x000fea0003800000 */
.L_x_2656:
[----:B-----5:R1:W-:Y:S02]  /*16e60*/  STS.128 [R239+0x3800], R20 ;  /* 0x00380014ef007388 */ /* 0x0203e40000000c00 */
.L_x_2655:
[----:B------:R-:W-:Y:S05]  /*16e70*/  BSYNC B1 ;  /* 0x0000000000017941 */ /* 0x000fea0003800000 */
.L_x_2654:
        /* <DEDUP_REMOVED lines=26> */
[----:B------:R-:W-:Y:S01]  /*17020*/  LEA.HI.X.SX32 R5, R12, R5, 0x1, P1 ;  /* 0x000000050c057211 */ /* 0x000fe200008f0eff */
[----:B---3--:R-:W3:Y:S01]  /*17030*/  LD.E.128 R28, [R28.64] ;  /* 0x000000061c1c7980 */ /* 0x008ee2000c101d00 */
        /* <DEDUP_REMOVED lines=11> */
[----:B--2---:R-:W-:Y:S01]  /*170f0*/  IMAD.U32 R46, R24, 0x10000, RZ ;  /* 0x00010000182e7824 */ /* 0x004fe200078e00ff */
[----:B------:R-:W-:Y:S01]  /*17100*/  LOP3.LUT R60, R25, 0xffff0000, RZ, 0xc0, !PT ;  /* 0xffff0000193c7812 */ /* 0x000fe200078ec0ff */
[C---:B------:R-:W-:Y:S01]  /*17110*/  IMAD.U32 R47, R26.reuse, 0x10000, RZ ;  /* 0x000100001a2f7824 */ /* 0x040fe200078e00ff */
[----:B------:R-:W-:Y:S02]  /*17120*/  LOP3.LUT R26, R26, 0xffff0000, RZ, 0xc0, !PT ;  /* 0xffff00001a1a7812 */ /* 0x000fe400078ec0ff */
[C---:B---3--:R-:W-:Y:S01]  /*17130*/  LOP3.LUT R22, R28.reuse, 0xffff0000, RZ, 0xc0, !PT ;  /* 0xffff00001c167812 */ /* 0x048fe200078ec0ff */
[----:B------:R-:W-:Y:S01]  /*17140*/  IMAD.U32 R23, R28, 0x10000, RZ ;  /* 0x000100001c177824 */ /* 0x000fe200078e00ff */
[C---:B------:R-:W-:Y:S01]  /*17150*/  SHF.L.U32 R21, R29.reuse, 0x10, RZ ;  /* 0x000000101d157819 */ /* 0x040fe200000006ff */
[----:B------:R-:W-:Y:S01]  /*17160*/  IMAD.U32 R44, R30, 0x10000, RZ ;  /* 0x000100001e2c7824 */ /* 0x000fe200078e00ff */
[----:B------:R-:W-:-:S02]  /*17170*/  LOP3.LUT R45, R29, 0xffff0000, RZ, 0xc0, !PT ;  /* 0xffff00001d2d7812 */ /* 0x000fc400078ec0ff */
[----:B------:R-:W-:Y:S02]  /*17180*/  LOP3.LUT R29, R30, 0xffff0000, RZ, 0xc0, !PT ;  /* 0xffff00001e1d7812 */ /* 0x000fe400078ec0ff */
[C---:B------:R-:W-:Y:S02]  /*17190*/  SHF.L.U32 R28, R31.reuse, 0x10, RZ ;  /* 0x000000101f1c7819 */ /* 0x040fe400000006ff */
[----:B------:R-:W-:Y:S02]  /*171a0*/  LOP3.LUT R30, R31, 0xffff0000, RZ, 0xc0, !PT ;  /* 0xffff00001f1e7812 */ /* 0x000fe400078ec0ff */
[----:B------:R-:W-:Y:S01]  /*171b0*/  LOP3.LUT R31, R24, 0xffff0000, RZ, 0xc0, !PT ;  /* 0xffff0000181f7812 */ /* 0x000fe200078ec0ff */
[----:B------:R-:W-:Y:S01]  /*171c0*/  @!P0 FADD.FTZ R23, -R23, -RZ ;  /* 0x800000ff17178221 */ /* 0x000fe20000010100 */
[----:B------:R-:W-:Y:S01]  /*171d0*/  SHF.L.U32 R24, R25, 0x10, RZ ;  /* 0x0000001019187819 */ /* 0x000fe200000006ff */
        /* <DEDUP_REMOVED lines=8> */
[----:B------:R-:W-:Y:S02]  /*17260*/  FMUL.FTZ R46, R46, R23 ;  /* 0x000000172e2e7220 */ /* 0x000fe40000410000 */
[----:B------:R-:W-:Y:S01]  /*17270*/  FMUL.FTZ R31, R31, R22 ;  /* 0x000000161f1f7220 */ /* 0x000fe20000410000 */
[----:B----4-:R-:W-:Y:S01]  /*17280*/  LOP3.LUT R22, R32, 0xffff0000, RZ, 0xc0, !PT ;  /* 0xffff000020167812 */ /* 0x010fe200078ec0ff */
[----:B------:R-:W-:-:S02]  /*17290*/  @!P0 FADD.FTZ R44, -R44, -RZ ;  /* 0x800000ff2c2c8221 */ /* 0x000fc40000010100 */
[----:B------:R-:W-:Y:S01]  /*172a0*/  FMUL.FTZ R24, R24, R21 ;  /* 0x0000001518187220 */ /* 0x000fe20000410000 */
[C---:B------:R-:W-:Y:S01]  /*172b0*/  SHF.L.U32 R21, R33.reuse, 0x10, RZ ;  /* 0x0000001021157819 */ /* 0x040fe200000006ff */
[----:B------:R-:W-:Y:S01]  /*172c0*/  IMAD.U32 R23, R32, 0x10000, RZ ;  /* 0x0001000020177824 */ /* 0x000fe200078e00ff */
[----:B------:R-:W-:Y:S01]  /*172d0*/  LOP3.LUT R32, R33, 0xffff0000, RZ, 0xc0, !PT ;  /* 0xffff000021207812 */ /* 0x000fe200078ec0ff */
[----:B------:R-:W-:Y:S01]  /*172e0*/  FMUL.FTZ R26, R26, R29 ;  /* 0x0000001d1a1a7220 */ /* 0x000fe20000410000 */
[----:B------:R-:W-:Y:S01]  /*172f0*/  LOP3.LUT R29, R34, 0xffff0000, RZ, 0xc0, !PT ;  /* 0xffff0000221d7812 */ /* 0x000fe200078ec0ff */
[----:B------:R-:W-:Y:S02]  /*17300*/  FMUL.FTZ R27, R27, R30 ;  /* 0x0000001e1b1b7220 */ /* 0x000fe40000410000 */
[----:B------:R-:W-:Y:S02]  /*17310*/  FMUL.FTZ R60, R60, R45 ;  /* 0x0000002d3c3c7220 */ /* 0x000fe40000410000 */
[----:B------:R-:W-:Y:S01]  /*17320*/  FMUL.FTZ R25, R25, R28 ;  /* 0x0000001c19197220 */ /* 0x000fe20000410000 */
[C---:B------:R-:W-:Y:S01]  /*17330*/  SHF.L.U32 R28, R35.reuse, 0x10, RZ ;  /* 0x00000010231c7819 */ /* 0x040fe200000006ff */
[----:B------:R-:W-:Y:S01]  /*17340*/  IMAD.U32 R30, R34, 0x10000, RZ ;  /* 0x00010000221e7824 */ /* 0x000fe200078e00ff */
[----:B------:R-:W-:Y:S01]  /*17350*/  LOP3.LUT R34, R35, 0xffff0000, RZ, 0xc0, !PT ;  /* 0xffff000023227812 */ /* 0x000fe200078ec0ff */
[----:B------:R-:W-:-:S02]  /*17360*/  FMUL.FTZ R47, R47, R44 ;  /* 0x0000002c2f2f7220 */ /* 0x000fc40000410000 */
[----:B------:R-:W-:Y:S02]  /*17370*/  FFMA.FTZ R20, R20, R21, R24 ;  /* 0x0000001514147223 */ /* 0x000fe40000010018 */
[----:B------:R-:W-:Y:S02]  /*17380*/  FFMA.FTZ R5, R5, R32, R60 ;  /* 0x0000002005057223 */ /* 0x000fe4000001003c */
[----:B------:R-:W-:Y:S02]  /*17390*/  FFMA.FTZ R19, R19, R30, R47 ;  /* 0x0000001e13137223 */ /* 0x000fe4000001002f */
[----:B------:R-:W-:Y:S02]  /*173a0*/  FFMA.FTZ R18, R18, R29, R26 ;  /* 0x0000001d12127223 */ /* 0x000fe4000001001a */
[----:B------:R-:W-:Y:S02]  /*173b0*/  FFMA.FTZ R12, R12, R23, R46 ;  /* 0x000000170c0c7223 */ /* 0x000fe4000001002e */
[----:B------:R-:W-:-:S02]  /*173c0*/  FFMA.FTZ R8, R8, R22, R31 ;  /* 0x0000001608087223 */ /* 0x000fc4000001001f */
[----:B------:R-:W-:Y:S02]  /*173d0*/  FFMA.FTZ R25, R38, R28, R25 ;  /* 0x0000001c26197223 */ /* 0x000fe40000010019 */
[----:B------:R-:W-:Y:S01]  /*173e0*/  FFMA.FTZ R13, R13, R34, R27 ;  /* 0x000000220d0d7223 */ /* 0x000fe2000001001b */
[----:B------:R-:W-:Y:S02]  /*173f0*/  F2FP.BF16.PACK_AB R20, R5, R20 ;  /* 0x000000140514723e */ /* 0x000fe400000010ff */
[----:B------:R-:W-:Y:S02]  /*17400*/  F2FP.BF16.PACK_AB R18, R18, R19 ;  /* 0x000000131212723e */ /* 0x000fe400000010ff */
[----:B------:R-:W-:Y:S02]  /*17410*/  F2FP.BF16.PACK_AB R8, R8, R12 ;  /* 0x0000000c0808723e */ /* 0x000fe400000010ff */
[----:B------:R-:W-:Y:S01]  /*17420*/  F2FP.BF16.PACK_AB R13, R13, R25 ;  /* 0x000000190d0d723e */ /* 0x000fe200000010ff */
[----:B------:R-:W-:Y:S01]  /*17430*/  IMAD.MOV.U32 R21, RZ, RZ, R20 ;  /* 0x000000ffff157224 */ /* 0x000fe200078e0014 */
[----:B------:R-:W-:Y:S01]  /*17440*/  MOV R20, R8 ;  /* 0x0000000800147202 */ /* 0x000fe20000000f00 */
[----:B------:R-:W-:Y:S01]  /*17450*/  IMAD.MOV.U32 R22, RZ, RZ, R18 ;  /* 0x000000ffff167224 */ /* 0x000fe200078e0012 */
[----:B------:R-:W-:-:S02]  /*17460*/  MOV R23, R13 ;  /* 0x0000000d00177202 */ /* 0x000fc40000000f00 */
.L_x_2661:
[----:B------:R-:W-:Y:S05]  /*17470*/  BSYNC B0 ;  /* 0x0000000000007941 */ /* 0x000fea0003800000 */
.L_x_2660:
[----:B-----5:R1:W-:Y:S02]  /*17480*/  STS.128 [R239+0x5800], R20 ;  /* 0x00580014ef007388 */ /* 0x0203e40000000c00 */
.L_x_2659:
[----:B------:R-:W-:Y:S05]  /*17490*/  BSYNC B1 ;  /* 0x0000000000017941 */ /* 0x000fea0003800000 */
.L_x_2658:
        /* <DEDUP_REMOVED lines=9> */
[-C--:B------:R-:W-:Y:S01]  /*17530*/  ISETP.GE.AND P0, PT, R9, R7.reuse, PT ;  /* 0x000000070900720c */ /* 0x080fe20003f06270 */
[----:B------:R-:W-:Y:S01]  /*17540*/  IMAD.MOV.U32 R5, RZ, RZ, 0x30 ;  /* 0x00000030ff057424 */ /* 0x000fe200078e00ff */
[----:B------:R-:W-:Y:S01]  /*17550*/  MOV R6, R7 ;  /* 0x0000000700067202 */ /* 0x000fe20000000f00 */
[----:B------:R-:W-:Y:S02]  /*17560*/  IMAD.MOV.U32 R0, RZ, RZ, RZ ;  /* 0x000000ffff007224 */ /* 0x000fe400078e00ff */
[----:B------:R-:W-:-:S05]  /*17570*/  IMAD R5, R7, R5, 0xc0 ;  /* 0x000000c007057424 */ /* 0x000fca00078e0205 */
[----:B------:R-:W-:-:S03]  /*17580*/  IADD3 R2, P1, R5, R2, RZ ;  /* 0x0000000205027210 */ /* 0x000fc60007f3e0ff */
[--C-:B------:R-:W-:Y:S01]  /*17590*/  @P0 IMAD.MOV R0, RZ, RZ, -R7.reuse ;  /* 0x000000ffff000224 */ /* 0x100fe200078e0a07 */
[----:B------:R-:W-:Y:S01]  /*175a0*/  LEA.HI.X.SX32 R3, R5, R3, 0x1, P1 ;  /* 0x0000000305037211 */ /* 0x000fe200008f0eff */
[----:B------:R-:W-:-:S03]  /*175b0*/  @P0 IMAD.MOV R6, RZ, RZ, -R7 ;  /* 0x000000ffff060224 */ /* 0x000fc600078e0a07 */
[----:B------:R-:W-:Y:S01]  /*175c0*/  IADD3 R5, P1, R0, R2, RZ ;  /* 0x0000000200057210 */ /* 0x000fe20007f3e0ff */
[----:B------:R-:W-:-:S03]  /*175d0*/  IMAD.WIDE R12, R6, 0x2, R12 ;  /* 0x00000002060c7825 */ /* 0x000fc600078e020c */
[----:B------:R-:W-:Y:S02]  /*175e0*/  LEA.HI.X.SX32 R0, R0, R3, 0x1, P1 ;  /* 0x0000000300007211 */ /* 0x000fe400008f0eff */
[C---:B------:R-:W-:Y:S01]  /*175f0*/  LEA R16, P1, R5.reuse, R16, 0x1 ;  /* 0x0000001005107211 */ /* 0x040fe200078208ff */
[----:B--2---:R-:W2:Y:S03]  /*17600*/  LD.E.128 R24, [R12.64] ;  /* 0x000000060c187980 */ /* 0x004ea6000c101d00 */
[----:B------:R-:W-:Y:S02]  /*17610*/  LEA.HI.X R17, R5, R17, R0, 0x1, P1 ;  /* 0x0000001105117211 */ /* 0x000fe400008f0c00 */
[----:B------:R-:W-:Y:S01]  /*17620*/  MOV R0, RZ ;  /* 0x000000ff00007202 */ /* 0x000fe20000000f00 */
[----:B------:R-:W-:-:S03]  /*17630*/  @P0 IMAD.MOV R0, RZ, RZ, -R7 ;  /* 0x000000ffff000224 */ /* 0x000fc600078e0a07 */
[----:B---3--:R-:W3:Y:S02]  /*17640*/  LD.E.128 R16, [R16.64] ;  /* 0x0000000610107980 */ /* 0x008ee4000c101d00 */
[----:B------:R-:W-:-:S04]  /*17650*/  IADD3 R2, P1, R0, R2, RZ ;  /* 0x0000000200027210 */ /* 0x000fc80007f3e0ff */
[----:B------:R-:W-:Y:S02]  /*17660*/  LEA.HI.X.SX32 R0, R0, R3, 0x1, P1 ;  /* 0x0000000300007211 */ /* 0x000fe400008f0eff */
[----:B------:R-:W-:-:S04]  /*17670*/  LEA R28, P1, R2, R36, 0x1 ;  /* 0x00000024021c7211 */ /* 0x000fc800078208ff */
[----:B------:R-:W-:-:S06]  /*17680*/  LEA.HI.X R29, R2, R37, R0, 0x1, P1 ;  /* 0x00000025021d7211 */ /* 0x000fcc00008f0c00 */
[----:B----4-:R-:W4:Y:S01]  /*17690*/  LD.E.128 R28, [R28.64] ;  /* 0x000000061c1c7980 */ /* 0x010f22000c101d00 */
[C---:B-----5:R-:W-:Y:S01]  /*176a0*/  IMAD.U32 R3, R20.reuse, 0x10000, RZ ;  /* 0x0001000014037824 */ /* 0x060fe200078e00ff */
[----:B------:R-:W-:Y:S01]  /*176b0*/  LOP3.LUT R2, R20, 0xffff0000, RZ, 0xc0, !PT ;  /* 0xffff000014027812 */ /* 0x000fe200078ec0ff */
[C---:B------:R-:W-:Y:S01]  /*176c0*/  IMAD.U32 R7, R22.reuse, 0x10000, RZ ;  /* 0x0001000016077824 */ /* 0x040fe200078e00ff */
[----:B------:R-:W-:Y:S02]  /*176d0*/  LOP3.LUT R6, R22, 0xffff0000, RZ, 0xc0, !PT ;  /* 0xffff000016067812 */ /* 0x000fe400078ec0ff */
[C---:B------:R-:W-:Y:S02]  /*176e0*/  LOP3.LUT R0, R21.reuse, 0xffff0000, RZ, 0xc0, !PT ;  /* 0xffff000015007812 */ /* 0x040fe400078ec0ff */
[----:B------:R-:W-:Y:S02]  /*176f0*/  SHF.L.U32 R20, R21, 0x10, RZ ;  /* 0x0000001015147819 */ /* 0x000fe400000006ff */
[----:B------:R-:W-:-:S02]  /*17700*/  LOP3.LUT R5, R23, 0xffff0000, RZ, 0xc0, !PT ;  /* 0xffff000017057812 */ /* 0x000fc400078ec0ff */
[----:B------:R-:W-:Y:S01]  /*17710*/  SHF.L.U32 R22, R23, 0x10, RZ ;  /* 0x0000001017167819 */ /* 0x000fe200000006ff */
[C---:B--2---:R-:W-:Y:S01]  /*17720*/  IMAD.U32 R12, R24.reuse, 0x10000, RZ ;  /* 0x00010000180c7824 */ /* 0x044fe200078e00ff */
        /* <DEDUP_REMOVED lines=21> */
[----:B------:R-:W-:-:S02]  /*17880*/  @!P0 FADD.FTZ R19, -R19, -RZ ;  /* 0x800000ff13138221 */ /* 0x000fc40000010100 */
[----:B------:R-:W-:Y:S02]  /*17890*/  @!P0 FADD.FTZ R33, -R33, -RZ ;  /* 0x800000ff21218221 */ /* 0x000fe40000010100 */
[----:B------:R-:W-:Y:S02]  /*178a0*/  FMUL.FTZ R12, R12, R26 ;  /* 0x0000001a0c0c7220 */ /* 0x000fe40000410000 */
[----:B------:R-:W-:Y:S01]  /*178b0*/  FMUL.FTZ R9, R9, R25 ;  /* 0x0000001909097220 */ /* 0x000fe20000410000 */
[----:B----4-:R-:W-:Y:S01]  /*178c0*/  LOP3.LUT R25, R30, 0xffff0000, RZ, 0xc0, !PT ;  /* 0xffff00001e197812 */ /* 0x010fe200078ec0ff */
[----:B------:R-:W-:Y:S02]  /*178d0*/  FMUL.FTZ R21, R21, R18 ;  /* 0x0000001215157220 */ /* 0x000fe40000410000 */
[----:B------:R-:W-:Y:S01]  /*178e0*/  FMUL.FTZ R13, R13, R17 ;  /* 0x000000110d0d7220 */ /* 0x000fe20000410000 */
[----:B------:R-:W-:Y:S01]  /*178f0*/  LOP3.LUT R17, R28, 0xffff0000, RZ, 0xc0, !PT ;  /* 0xffff00001c117812 */ /* 0x000fe200078ec0ff */
        /* <DEDUP_REMOVED lines=26> */
.L_x_2663:
[----:B------:R-:W-:Y:S05]  /*17aa0*/  BSYNC B0 ;  /* 0x0000000000007941 */ /* 0x000fea0003800000 */
.L_x_2662:
[----:B-----5:R1:W-:Y:S01]  /*17ab0*/  STS.128 [R239+0x7800], R20 ;  /* 0x00780014ef007388 */ /* 0x0203e20000000c00 */
[----:B------:R-:W-:Y:S05]  /*17ac0*/  BRA `(.L_x_2587) ;  /* 0x0000095000007947 */ /* 0x000fea0003800000 */
.L_x_2537:
[----:B------:R-:W-:Y:S01]  /*17ad0*/  IMAD.IADD R0, R237, 0x1, -R54 ;  /* 0x00000001ed007824 */ /* 0x000fe200078e0a36 */
[----:B------:R-:W-:Y:S01]  /*17ae0*/  BSSY B0, `(.L_x_2664) ;  /* 0x0000024000007945 */ /* 0x000fe20003800000 */
[-C--:B------:R-:W-:Y:S02]  /*17af0*/  ISETP.GE.AND P2, PT, R12, R63.reuse, PT ;  /* 0x0000003f0c00720c */ /* 0x080fe40003f46270 */
[-C--:B------:R-:W-:Y:S02]  /*17b00*/  ISETP.GE.AND P1, PT, R9, R63.reuse, PT ;  /* 0x0000003f0900720c */ /* 0x080fe40003f26270 */
        /* <DEDUP_REMOVED lines=33> */
.L_x_2665:
[----:B------:R-:W-:Y:S05]  /*17d20*/  BSYNC B0 ;  /* 0x0000000000007941 */ /* 0x000fea0003800000 */
.L_x_2664:
[----:B------:R-:W-:Y:S01]  /*17d30*/  IADD3 R14, R166, 0x10, RZ ;  /* 0x00000010a60e7810 */ /* 0x000fe20007ffe0ff */
[----:B------:R-:W-:Y:S03]  /*17d40*/  BSSY B0, `(.L_x_2666) ;  /* 0x0000023000007945 */ /* 0x000fe60003800000 */
[----:B------:R-:W-:-:S13]  /*17d50*/  ISETP.GE.AND P3, PT, R14, R0, PT ;  /* 0x000000000e00720c */ /* 0x000fda0003f66270 */
[----:B------:R-:W-:Y:S05]  /*17d60*/  @P3 BRA `(.L_x_2667) ;  /* 0x0000020000003947 */ /* 0x000fea0003800000 */
[----:B------:R-:W-:Y:S02]  /*17d70*/  ISETP.GE.AND P5, PT, R18, R63, PT ;  /* 0x0000003f1200720c */ /* 0x000fe40003fa6270 */
[----:B------:R-:W-:-:S04]  /*17d80*/  IADD3 R3, P3, R3, R170, RZ ;  /* 0x000000aa03037210 */ /* 0x000fc80007f7e0ff */
[CC--:B-1---5:R-:W-:Y:S01]  /*17d90*/  @!P0 LEA R6, P4, R3.reuse, R176.reuse, 0x1 ;  /* 0x000000b003068211 */ /* 0x0e2fe200078808ff */
        /* <DEDUP_REMOVED lines=29> */
.L_x_2667:
[----:B------:R-:W-:Y:S05]  /*17f70*/  BSYNC B0 ;  /* 0x0000000000007941 */ /* 0x000fea0003800000 */
.L_x_2666:
[----:B------:R-:W-:Y:S01]  /*17f80*/  IADD3 R15, R166, 0x20, RZ ;  /* 0x00000020a60f7810 */ /* 0x000fe20007ffe0ff */
[----:B------:R-:W-:Y:S03]  /*17f90*/  BSSY B0, `(.L_x_2668) ;  /* 0x0000023000007945 */ /* 0x000fe60003800000 */
[----:B------:R-:W-:-:S13]  /*17fa0*/  ISETP.GE.AND P3, PT, R15, R0, PT ;  /* 0x000000000f00720c */ /* 0x000fda0003f66270 */
[----:B------:R-:W-:Y:S05]  /*17fb0*/  @P3 BRA `(.L_x_2669) ;  /* 0x0000020000003947 */ /* 0x000fea0003800000 */
[----:B------:R-:W-:Y:S02]  /*17fc0*/  ISETP.GE.AND P5, PT, R18, R63, PT ;  /* 0x0000003f1200720c */ /* 0x000fe40003fa6270 */
[----:B--2---:R-:W-:-:S04]  /*17fd0*/  LEA R3, P3, R174, R170, 0x5 ;  /* 0x000000aaae037211 */ /* 0x004fc800078628ff */
[----:B------:R-:W-:Y:S02]  /*17fe0*/  LEA.HI.X R2, R174, R173, R175, 0x5, P3 ;  /* 0x000000adae027211 */ /* 0x000fe400018f2caf */
[CC--:B-1---5:R-:W-:Y:S02]  /*17ff0*/  @!P0 LEA R6, P4, R3.reuse, R176.reuse, 0x1 ;  /* 0x000000b003068211 */ /* 0x0e2fe400078808ff */
        /* <DEDUP_REMOVED lines=28> */
.L_x_2669:
[----:B------:R-:W-:Y:S05]  /*181c0*/  BSYNC B0 ;  /* 0x0000000000007941 */ /* 0x000fea0003800000 */
.L_x_2668:
[----:B-1----:R-:W-:-:S04]  /*181d0*/  IADD3 R4, R166, 0x30, RZ ;  /* 0x00000030a6047810 */ /* 0x002fc80007ffe0ff */
        /* <DEDUP_REMOVED lines=8> */
[CC--:B--2---:R-:W-:Y:S01]  /*18260*/  @!P2 LEA R2, P3, R174.reuse, R176.reuse, 0x1 ;  /* 0x000000b0ae02a211 */ /* 0x0c4fe200078608ff */
        /* <DEDUP_REMOVED lines=27> */
.L_x_2587:
[----:B------:R-:W-:Y:S05]  /*18420*/  BSYNC B3 ;  /* 0x0000000000037941 */ /* 0x000fea0003800000 */
.L_x_2536:
[----:B------:R-:W-:Y:S01]  /*18430*/  IADD3 R242, R165, -0x1, RZ ;  /* 0xffffffffa5f27810 */ /* 0x000fe20007ffe0ff */
[----:B------:R-:W-:Y:S01]  /*18440*/  BSSY B0, `(.L_x_2670) ;  /* 0x0000025000007945 */ /* 0x000fe20003800000 */
[----:B------:R-:W-:-:S03]  /*18450*/  LOP3.LUT R243, R59, 0xff, RZ, 0xc0, !PT ;  /* 0x000000ff3bf37812 */ /* 0x000fc600078ec0ff */
[----:B-12---:R-:W-:-:S04]  /*18460*/  IMAD.SHL.U32 R2, R242, 0x40, RZ ;  /* 0x00000040f2027824 */ /* 0x006fc800078e00ff */
[----:B------:R-:W-:-:S05]  /*18470*/  IMAD.IADD R0, R52, 0x1, -R2 ;  /* 0x0000000134007824 */ /* 0x000fca00078e0a02 */
[----:B------:R-:W-:-:S13]  /*18480*/  ISETP.GE.AND P0, PT, R166, R0, PT ;  /* 0x00000000a600720c */ /* 0x000fda0003f06270 */
[----:B------:R-:W-:Y:S05]  /*18490*/  @P0 BRA `(.L_x_2671) ;  /* 0x000001f000000947 */ /* 0x000fea0003800000 */
[C---:B------:R-:W-:Y:S02]  /*184a0*/  LOP3.LUT R3, R243.reuse, 0x1, RZ, 0xc0, !PT ;  /* 0x00000001f3037812 */ /* 0x040fe400078ec0ff */
[----:B------:R-:W-:Y:S02]  /*184b0*/  R2P PR, R243, 0xe ;  /* 0x0000000ef3007804 */ /* 0x000fe40000000000 */
[----:B------:R-:W-:-:S11]  /*184c0*/  ISETP.NE.U32.AND P0, PT, R3, 0x1, PT ;  /* 0x000000010300780c */ /* 0x000fd60003f05070 */
[----:B------:R-:W-:Y:S01]  /*184d0*/  @P1 IMAD.MOV.U32 R12, RZ, RZ, R232 ;  /* 0x000000ffff0c1224 */ /* 0x000fe200078e00e8 */
        /* <DEDUP_REMOVED lines=27> */
.L_x_2671:
[----:B------:R-:W-:Y:S05]  /*18690*/  BSYNC B0 ;  /* 0x0000000000007941 */ /* 0x000fea0003800000 */
.L_x_2670:
        /* <DEDUP_REMOVED lines=10> */
[C---:B--2---:R-:W-:Y:S02]  /*18740*/  @P4 LEA R12, P6, R5.reuse, R168, 0x1 ;  /* 0x000000a8050c4211 */ /* 0x044fe400078c08ff */
        /* <DEDUP_REMOVED lines=27> */
.L_x_2673:
[----:B------:R-:W-:Y:S05]  /*18900*/  BSYNC B0 ;  /* 0x0000000000007941 */ /* 0x000fea0003800000 */
.L_x_2672:
[----:B------:R-:W-:Y:S01]  /*18910*/  ISETP.GE.AND P0, PT, R15, R0, PT ;  /* 0x000000000f00720c */ /* 0x000fe20003f06270 */
[----:B------:R-:W-:-:S12]  /*18920*/  BSSY B0, `(.L_x_2674) ;  /* 0x0000027000007945 */ /* 0x000fd80003800000 */
[----:B------:R-:W-:Y:S05]  /*18930*/  @P0 BRA `(.L_x_2675) ;  /* 0x0000025000000947 */ /* 0x000fea0003800000 */
[C---:B------:R-:W-:Y:S02]  /*18940*/  LOP3.LUT R3, R243.reuse, 0x1, RZ, 0xc0, !PT ;  /* 0x00000001f3037812 */ /* 0x040fe400078ec0ff */
[----:B------:R-:W-:Y:S02]  /*18950*/  LOP3.LUT P4, RZ, R243, 0x2, RZ, 0xc0, !PT ;  /* 0x00000002f3ff7812 */ /* 0x000fe4000788c0ff */
[----:B------:R-:W-:Y:S01]  /*18960*/  ISETP.NE.U32.AND P5, PT, R3, 0x1, PT ;  /* 0x000000010300780c */ /* 0x000fe20003fa5070 */
[C---:B------:R-:W-:Y:S01]  /*18970*/  IMAD.SHL.U32 R3, R48.reuse, 0x20, RZ ;  /* 0x0000002030037824 */ /* 0x040fe200078e00ff */
        /* <DEDUP_REMOVED lines=33> */
.L_x_2675:
[----:B------:R-:W-:Y:S05]  /*18b90*/  BSYNC B0 ;  /* 0x0000000000007941 */ /* 0x000fea0003800000 */
.L_x_2674:
        /* <DEDUP_REMOVED lines=8> */
[C---:B------:R-:W-:Y:S01]  /*18c20*/  LOP3.LUT P3, RZ, R243.reuse, 0x4, RZ, 0xc0, !PT ;  /* 0x00000004f3ff7812 */ /* 0x040fe2000786c0ff */
[----:B------:R-:W-:Y:S01]  /*18c30*/  IMAD.WIDE.U32 R162, R48, 0x30, R162 ;  /* 0x0000003030a27825 */ /* 0x000fe200078e00a2 */
[----:B------:R-:W-:-:S03]  /*18c40*/  LOP3.LUT P1, RZ, R243, 0x8, RZ, 0xc0, !PT ;  /* 0x00000008f3ff7812 */ /* 0x000fc6000782c0ff */
[----:B------:R-:W-:-:S04]  /*18c50*/  IMAD.IADD R3, R163, 0x1, R3 ;  /* 0x00000001a3037824 */ /* 0x000fc800078e0203 */
[CC--:B-12---:R-:W-:Y:S02]  /*18c60*/  @P4 LEA R12, P6, R162.reuse, R168.reuse, 0x1 ;  /* 0x000000a8a20c4211 */ /* 0x0c6fe400078c08ff */
[----:B------:R-:W-:Y:S02]  /*18c70*/  @!P5 IMAD.MOV.U32 R6, RZ, RZ, R232 ;  /* 0x000000ffff06d224 */ /* 0x000fe400078e00e8 */
[----:B------:R-:W-:Y:S01]  /*18c80*/  @!P5 IMAD.MOV.U32 R7, RZ, RZ, R231 ;  /* 0x000000ffff07d224 */ /* 0x000fe200078e00e7 */
[CC--:B------:R-:W-:Y:S01]  /*18c90*/  @P3 LEA R8, P2, R162.reuse, R168.reuse, 0x1 ;  /* 0x000000a8a2083211 */ /* 0x0c0fe200078408ff */
[----:B------:R-:W-:Y:S01]  /*18ca0*/  @!P5 IMAD R49, R49, 0x60, RZ ;  /* 0x000000603131d824 */ /* 0x000fe200078e02ff */
[----:B------:R-:W-:Y:S01]  /*18cb0*/  @P1 LEA R16, P0, R162, R168, 0x1 ;  /* 0x000000a8a2101211 */ /* 0x000fe200078008ff */
[----:B------:R-:W-:Y:S01]  /*18cc0*/  @!P5 IMAD.WIDE.U32 R6, R48, 0x60, R6 ;  /* 0x000000603006d825 */ /* 0x000fe200078e0006 */
[CCC-:B------:R-:W-:Y:S02]  /*18cd0*/  @P4 LEA.HI.X R13, R162.reuse, R169.reuse, R3.reuse, 0x1, P6 ;  /* 0x000000a9a20d4211 */ /* 0x1c0fe400030f0c03 */
[CC--:B------:R-:W-:Y:S01]  /*18ce0*/  @P3 LEA.HI.X R9, R162.reuse, R169.reuse, R3, 0x1, P2 ;  /* 0x000000a9a2093211 */ /* 0x0c0fe200010f0c03 */
[----:B------:R-:W-:Y:S01]  /*18cf0*/  @!P5 IMAD.IADD R7, R49, 0x1, R7 ;  /* 0x000000013107d824 */ /* 0x000fe200078e0207 */
[----:B------:R-:W-:-:S04]  /*18d00*/  @P1 LEA.HI.X R17, R162, R169, R3, 0x1, P0 ;  /* 0x000000a9a2111211 */ /* 0x000fc800000f0c03 */
        /* <DEDUP_REMOVED lines=20> */
.L_x_2677:
[----:B------:R-:W-:Y:S05]  /*18e50*/  BSYNC B0 ;  /* 0x0000000000007941 */ /* 0x000fea0003800000 */
.L_x_2676:
[----:B------:R-:W0:Y:S04]  /*18e60*/  LDGDEPBAR ;  /* 0x00000000000079af */ /* 0x000e280000000000 */
[----:B-12---:R1:W5:Y:S04]  /*18e70*/  LD.E R9, [R10.64+0x184] ;  /* 0x000184060a097980 */ /* 0x006368000c101900 */
[----:B------:R1:W5:Y:S01]  /*18e80*/  LD.E R8, [R10.64+0x188] ;  /* 0x000188060a087980 */ /* 0x000362000c101900 */
[----:B------:R-:W-:Y:S01]  /*18e90*/  ISETP.GE.AND P0, PT, R166, R0, PT ;  /* 0x00000000a600720c */ /* 0x000fe20003f06270 */
[----:B------:R-:W-:Y:S01]  /*18ea0*/  IMAD.SHL.U32 R57, R57, 0x2, RZ ;  /* 0x0000000239397824 */ /* 0x000fe200078e00ff */
[----:B------:R-:W-:Y:S01]  /*18eb0*/  SHF.R.S32.HI R3, RZ, 0x1f, R58 ;  /* 0x0000001fff037819 */ /* 0x000fe2000001143a */
[----:B------:R-:W-:Y:S03]  /*18ec0*/  BSSY B0, `(.L_x_2678) ;  /* 0x000002a000007945 */ /* 0x000fe60003800000 */
[----:B------:R-:W-:-:S02]  /*18ed0*/  LEA.HI R36, R3, R58, RZ, 0x2 ;  /* 0x0000003a03247211 */ /* 0x000fc400078f10ff */
[----:B------:R-:W-:Y:S02]  /*18ee0*/  LOP3.LUT R3, R57, 0x6, RZ, 0xc0, !PT ;  /* 0x0000000639037812 */ /* 0x000fe400078ec0ff */
[----:B------:R-:W-:Y:S01]  /*18ef0*/  SHF.R.S32.HI R36, RZ, 0x2, R36 ;  /* 0x00000002ff247819 */ /* 0x000fe20000011424 */
[----:B------:R-:W-:-:S04]  /*18f00*/  DEPBAR.LE SB0, 0x0 ;  /* 0x000080000000791a */ /* 0x000fc80000000000 */
[----:B------:R-:W-:Y:S06]  /*18f10*/  BAR.SYNC.DEFER_BLOCKING 0x0 ;  /* 0x0000000000007b1d */ /* 0x000fec0000010000 */
        /* <DEDUP_REMOVED lines=29> */
[----:B--2---:R-:W-:Y:S01]  /*190f0*/  @P3 MOV R6, R189 ;  /* 0x000000bd00063202 */ /* 0x004fe20000000f00 */
[----:B------:R-:W-:-:S05]  /*19100*/  @P3 IMAD.MOV.U32 R7, RZ, RZ, R188 ;  /* 0x000000ffff073224 */ /* 0x000fca00078e00bc */
[----:B------:R-:W-:Y:S01]  /*19110*/  @!PT LDS RZ, [RZ] ;  /* 0x00000000fffff984 */ /* 0x000fe20000000800 */
[----:B------:R-:W-:Y:S01]  /*19120*/  @!PT LDS RZ, [RZ] ;  /* 0x00000000fffff984 */ /* 0x000fe20000000800 */
[----:B------:R-:W-:Y:S01]  /*19130*/  @!PT LDS RZ, [RZ] ;  /* 0x00000000fffff984 */ /* 0x000fe20000000800 */
[----:B------:R1:W-:Y:S04]  /*19140*/  @P3 LDGSTS.E.BYPASS.LTC128B.128 [R239+0x16000], [R6.64+0x180] ;  /* 0x1600018006ef3fae */ /* 0x0003e8000b901d46 */
[----:B------:R1:W-:Y:S02]  /*19150*/  @!P3 STS.128 [R239+0x16000], RZ ;  /* 0x016000ffef00b388 */ /* 0x0003e40000000c00 */
.L_x_2679:
[----:B------:R-:W-:Y:S05]  /*19160*/  BSYNC B0 ;  /* 0x0000000000007941 */ /* 0x000fea0003800000 */
.L_x_2678:
        /* <DEDUP_REMOVED lines=11> */
[----:B------:R-:W-:-:S07]  /*19220*/  LOP3.LUT P1, RZ, R243, 0x8, RZ, 0xc0, !PT ;  /* 0x00000008f3ff7812 */ /* 0x000fce000782c0ff */
[CC--:B-1----:R-:W-:Y:S02]  /*19230*/  @P5 LEA R16, P4, R226.reuse, R189.reuse, 0x1 ;  /* 0x000000bde2105211 */ /* 0x0c2fe400078808ff */
[CC--:B------:R-:W-:Y:S02]  /*19240*/  @!P6 LEA R18, P0, R226.reuse, R189.reuse, 0x1 ;  /* 0x000000bde212e211 */ /* 0x0c0fe400078008ff */
[CC--:B------:R-:W-:Y:S02]  /*19250*/  @P3 LEA R12, P2, R226.reuse, R189.reuse, 0x1 ;  /* 0x000000bde20c3211 */ /* 0x0c0fe400078408ff */
[CCC-:B------:R-:W-:Y:S02]  /*19260*/  @!P6 LEA.HI.X R19, R226.reuse, R188.reuse, R227.reuse, 0x1, P0 ;  /* 0x000000bce213e211 */ /* 0x1c0fe400000f0ce3 */
        /* <DEDUP_REMOVED lines=24> */
.L_x_2681:
[----:B------:R-:W-:Y:S05]  /*193f0*/  BSYNC B0 ;  /* 0x0000000000007941 */ /* 0x000fea0003800000 */
.L_x_2680:
        /* <DEDUP_REMOVED lines=13> */
[----:B-1----:R-:W-:-:S05]  /*194d0*/  SHF.L.U64.HI R6, R50, 0x5, R51 ;  /* 0x0000000532067819 */ /* 0x002fca0000010233 */
[CC--:B------:R-:W-:Y:S02]  /*194e0*/  @P5 LEA R16, P4, R5.reuse, R189.reuse, 0x1 ;  /* 0x000000bd05105211 */ /* 0x0c0fe400078808ff */
        /* <DEDUP_REMOVED lines=27> */
.L_x_2683:
[----:B------:R-:W-:Y:S05]  /*196a0*/  BSYNC B0 ;  /* 0x0000000000007941 */ /* 0x000fea0003800000 */
.L_x_2682:
[----:B------:R-:W-:Y:S01]  /*196b0*/  ISETP.GE.AND P0, PT, R4, R0, PT ;  /* 0x000000000400720c */ /* 0x000fe20003f06270 */
[----:B------:R-:W-:-:S12]  /*196c0*/  BSSY B0, `(.L_x_2684) ;  /* 0x0000035000007945 */ /* 0x000fd80003800000 */
[----:B------:R1:W-:Y:S04]  /*196d0*/  @P0 STS.128 [R239+0x11800], RZ ;  /* 0x011800ffef000388 */ /* 0x0003e80000000c00 */
[----:B------:R1:W-:Y:S04]  /*196e0*/  @P0 STS.128 [R239+0x13800], RZ ;  /* 0x013800ffef000388 */ /* 0x0003e80000000c00 */
[----:B------:R1:W-:Y:S04]  /*196f0*/  @P0 STS.128 [R239+0x15800], RZ ;  /* 0x015800ffef000388 */ /* 0x0003e80000000c00 */
[----:B------:R1:W-:Y:S01]  /*19700*/  @P0 STS.128 [R239+0x17800], RZ ;  /* 0x017800ffef000388 */ /* 0x0003e20000000c00 */
[----:B------:R-:W-:Y:S05]  /*19710*/  @P0 BRA `(.L_x_2685) ;  /* 0x000002f000000947 */ /* 0x000fea0003800000 */
[C---:B------:R-:W-:Y:S02]  /*19720*/  R2P PR, R243.reuse, 0xe ;  /* 0x0000000ef3007804 */ /* 0x040fe40000000000 */
[----:B------:R-:W-:-:S04]  /*19730*/  LOP3.LUT R0, R243, 0x1, RZ, 0xc0, !PT ;  /* 0x00000001f3007812 */ /* 0x000fc800078ec0ff */
[----:B------:R-:W-:-:S07]  /*19740*/  ISETP.NE.U32.AND P0, PT, R0, 0x1, PT ;  /* 0x000000010000780c */ /* 0x000fce0003f05070 */
[----:B-1----:R-:W-:Y:S01]  /*19750*/  @P1 MOV R12, R189 ;  /* 0x000000bd000c1202 */ /* 0x002fe20000000f00 */
[--C-:B------:R-:W-:Y:S01]  /*19760*/  @P2 IMAD.MOV.U32 R6, RZ, RZ, R189.reuse ;  /* 0x000000ffff062224 */ /* 0x100fe200078e00bd */
[-C--:B------:R-:W-:Y:S01]  /*19770*/  @P1 MOV R13, R188.reuse ;  /* 0x000000bc000d1202 */ /* 0x080fe20000000f00 */
[----:B------:R-:W-:Y:S01]  /*19780*/  @P3 IMAD.MOV.U32 R4, RZ, RZ, R189 ;  /* 0x000000ffff043224 */ /* 0x000fe200078e00bd */
[-C--:B------:R-:W-:Y:S01]  /*19790*/  @P2 MOV R7, R188.reuse ;  /* 0x000000bc00072202 */ /* 0x080fe20000000f00 */
[----:B------:R-:W-:Y:S01]  /*197a0*/  @P3 IMAD R0, R51, 0x60, RZ ;  /* 0x0000006033003824 */ /* 0x000fe200078e02ff */
[----:B------:R-:W-:Y:S01]  /*197b0*/  @P3 MOV R5, R188 ;  /* 0x000000bc00053202 */ /* 0x000fe20000000f00 */
[----:B------:R-:W-:-:S04]  /*197c0*/  @P1 IMAD.WIDE.U32 R14, R50, 0x60, R12 ;  /* 0x00000060320e1825 */ /* 0x000fc800078e000c */
[----:B------:R-:W-:-:S04]  /*197d0*/  @P2 IMAD.WIDE.U32 R12, R50, 0x60, R6 ;  /* 0x00000060320c2825 */ /* 0x000fc800078e0006 */
[----:B------:R-:W-:Y:S01]  /*197e0*/  @P3 IMAD.WIDE.U32 R6, R50, 0x60, R4 ;  /* 0x0000006032063825 */ /* 0x000fe200078e0004 */
[----:B------:R-:W-:-:S03]  /*197f0*/  @!P0 MOV R4, R189 ;  /* 0x000000bd00048202 */ /* 0x000fc60000000f00 */
[----:B------:R-:W-:Y:S02]  /*19800*/  @!P0 IMAD.MOV.U32 R5, RZ, RZ, R188 ;  /* 0x000000ffff058224 */ /* 0x000fe400078e00bc */
[----:B------:R-:W-:Y:S02]  /*19810*/  @P3 IMAD.IADD R0, R0, 0x1, R7 ;  /* 0x0000000100003824 */ /* 0x000fe400078e0207 */
[----:B------:R-:W-:-:S03]  /*19820*/  @!P0 IMAD.WIDE.U32 R16, R50, 0x60, R4 ;  /* 0x0000006032108825 */ /* 0x000fc600078e0004 */
[----:B------:R-:W-:Y:S01]  /*19830*/  @P3 MOV R7, R0 ;  /* 0x0000000000073202 */ /* 0x000fe20000000f00 */
[C---:B------:R-:W-:Y:S02]  /*19840*/  @P1 IMAD R5, R51.reuse, 0x60, RZ ;  /* 0x0000006033051824 */ /* 0x040fe400078e02ff */
[C---:B------:R-:W-:Y:S02]  /*19850*/  @P2 IMAD R4, R51.reuse, 0x60, RZ ;  /* 0x0000006033042824 */ /* 0x040fe400078e02ff */
[----:B------:R-:W-:Y:S01]  /*19860*/  @!P0 IMAD R51, R51, 0x60, RZ ;  /* 0x0000006033338824 */ /* 0x000fe200078e02ff */
[----:B------:R-:W-:Y:S02]  /*19870*/  @P1 IADD3 R5, R5, R15, RZ ;  /* 0x0000000f05051210 */ /* 0x000fe40007ffe0ff */
[----:B------:R-:W-:Y:S02]  /*19880*/  @P2 IADD3 R4, R4, R13, RZ ;  /* 0x0000000d04042210 */ /* 0x000fe40007ffe0ff */
[----:B------:R-:W-:-:S02]  /*19890*/  @!P0 IADD3 R17, R51, R17, RZ ;  /* 0x0000001133118210 */ /* 0x000fc40007ffe0ff */
[----:B------:R-:W-:Y:S01]  /*198a0*/  @P1 MOV R15, R5 ;  /* 0x00000005000f1202 */ /* 0x000fe20000000f00 */
[----:B------:R-:W-:Y:S01]  /*198b0*/  @P2 IMAD.MOV.U32 R5, RZ, RZ, R4 ;  /* 0x000000ffff052224 */ /* 0x000fe200078e0004 */
[----:B------:R-:W-:Y:S01]  /*198c0*/  @P2 MOV R4, R12 ;  /* 0x0000000c00042202 */ /* 0x000fe20000000f00 */
        /* <DEDUP_REMOVED lines=20> */
.L_x_2685:
[----:B------:R-:W-:Y:S05]  /*19a10*/  BSYNC B0 ;  /* 0x0000000000007941 */ /* 0x000fea0003800000 */
.L_x_2684:
[C---:B------:R-:W-:Y:S01]  /*19a20*/  IMAD.SHL.U32 R0, R55.reuse, 0x40, RZ ;  /* 0x0000004037007824 */ /* 0x040fe200078e00ff */
[----:B------:R-:W-:Y:S01]  /*19a30*/  R2P PR, R55, 0x6 ;  /* 0x0000000637007804 */ /* 0x000fe20000000000 */
[----:B------:R-:W-:Y:S01]  /*19a40*/  IMAD.SHL.U32 R166, R166, 0x8, RZ ;  /* 0x00000008a6a67824 */ /* 0x000fe200078e00ff */
[----:B------:R-:W0:Y:S01]  /*19a50*/  LDGDEPBAR ;  /* 0x00000000000079af */ /* 0x000e220000000000 */
[C---:B------:R-:W-:Y:S01]  /*19a60*/  IMAD R225, R53.reuse, 0x400, R41 ;  /* 0x0000040035e17824 */ /* 0x040fe200078e0229 */
[----:B------:R-:W-:Y:S01]  /*19a70*/  LOP3.LUT R0, R0, 0x1c0, RZ, 0xc0, !PT ;  /* 0x000001c000007812 */ /* 0x000fe200078ec0ff */
[----:B------:R-:W-:Y:S01]  /*19a80*/  IMAD R36, R53, 0x10, R36 ;  /* 0x0000001035247824 */ /* 0x000fe200078e0224 */
[----:B------:R-:W-:Y:S01]  /*19a90*/  ISETP.GT.AND P6, PT, R242, R230, PT ;  /* 0x000000e6f200720c */ /* 0x000fe20003fc4270 */
[----:B------:R-:W-:Y:S01]  /*19aa0*/  IMAD.SHL.U32 R225, R225, 0x2, RZ ;  /* 0x00000002e1e17824 */ /* 0x000fe200078e00ff */
[----:B------:R-:W-:Y:S01]  /*19ab0*/  LOP3.LUT R166, R0, 0x8, R166, 0xf8, !PT ;  /* 0x0000000800a67812 */ /* 0x000fe200078ef8a6 */
[----:B------:R-:W-:Y:S01]  /*19ac0*/  IMAD.IADD R36, R54, 0x1, R36 ;  /* 0x0000000136247824 */ /* 0x000fe200078e0224 */
[----:B------:R-:W-:Y:S01]  /*19ad0*/  SHF.R.U32.HI R224, RZ, 0x3, R0 ;  /* 0x00000003ffe07819 */ /* 0x000fe20000011600 */
[--C-:B------:R-:W-:Y:S01]  /*19ae0*/  IMAD R223, R40, 0x2, R225.reuse ;  /* 0x0000000228df7824 */ /* 0x100fe200078e02e1 */
[----:B-1----:R-:W-:Y:S01]  /*19af0*/  LDSM.16.M88.4 R4, [R225] ;  /* 0x00000000e104783b */ /* 0x002fe20000000200 */
[C---:B------:R-:W-:Y:S01]  /*19b00*/  IMAD R221, R39.reuse, 0x2, R225 ;  /* 0x0000000227dd7824 */ /* 0x040fe200078e02e1 */
[----:B------:R-:W-:Y:S01]  /*19b10*/  LOP3.LUT R224, R166, R224, RZ, 0x3c, !PT ;  /* 0x000000e0a6e07212 */ /* 0x000fe200078e3cff */
[----:B------:R-:W-:Y:S01]  /*19b20*/  IMAD R220, R39, 0x2, R223 ;  /* 0x0000000227dc7824 */ /* 0x000fe200078e02df */
[----:B------:R-:W-:Y:S01]  /*19b30*/  LDSM.16.M88.4 R48, [R223] ;  /* 0x00000000df30783b */ /* 0x000fe20000000200 */
[----:B-----5:R-:W-:Y:S01]  /*19b40*/  IADD3 R9, -R9, R52, -R237 ;  /* 0x0000003409097210 */ /* 0x020fe20007ffe9ed */
[----:B------:R-:W-:Y:S01]  /*19b50*/  BSSY B1, `(.L_x_2686) ;  /* 0x00001b8000017945 */ /* 0x000fe20003800000 */
[----:B------:R-:W-:Y:S01]  /*19b60*/  IMAD R224, R56, 0x200, R224 ;  /* 0x0000020038e07824 */ /* 0x000fe200078e02e0 */
[----:B------:R-:W-:Y:S01]  /*19b70*/  LDSM.16.M88.4 R28, [R221] ;  /* 0x00000000dd1c783b */ /* 0x000fe20000000200 */
[----:B------:R-:W-:Y:S01]  /*19b80*/  ISETP.NE.U32.AND P0, PT, R240, RZ, PT ;  /* 0x000000fff000720c */ /* 0x000fe20003f05070 */
[----:B------:R-:W-:-:S02]  /*19b90*/  IMAD.IADD R247, R36, 0x1, R9 ;  /* 0x0000000124f77824 */ /* 0x000fc400078e0209 */
[----:B------:R-:W-:Y:S01]  /*19ba0*/  IMAD.SHL.U32 R224, R224, 0x2, RZ ;  /* 0x00000002e0e07824 */ /* 0x000fe200078e00ff */
[----:B------:R-:W-:Y:S01]  /*19bb0*/  LDSM.16.M88.4 R88, [R220] ;  /* 0x00000000dc58783b */ /* 0x000fe20000000200 */
[----:B------:R-:W-:Y:S02]  /*19bc0*/  ISETP.NE.AND.EX P0, PT, R241, RZ, PT, P0 ;  /* 0x000000fff100720c */ /* 0x000fe40003f05300 */
[----:B------:R-:W-:Y:S01]  /*19bd0*/  IMNMX R247, RZ, R247, !PT ;  /* 0x000000f7fff77217 */ /* 0x000fe20007800200 */
[----:B---3--:R-:W1:Y:S01]  /*19be0*/  LDSM.16.M88.4 R64, [R224+0x8000] ;  /* 0x00800000e040783b */ /* 0x008e620000000200 */
[C---:B------:R-:W-:Y:S02]  /*19bf0*/  IADD3 R0, R224.reuse, 0x8000, RZ ;  /* 0x00008000e0007810 */ /* 0x040fe40007ffe0ff */
[----:B------:R-:W-:Y:S01]  /*19c00*/  IADD3 R222, R224, 0x8020, RZ ;  /* 0x00008020e0de7810 */ /* 0x000fe20007ffe0ff */
[----:B------:R-:W3:Y:S01]  /*19c10*/  LDSM.16.M88.4 R16, [R224+0x9000] ;  /* 0x00900000e010783b */ /* 0x000ee20000000200 */
[----:B------:R-:W-:Y:S01]  /*19c20*/  @P1 IADD3 R222, R0, -0x20, RZ ;  /* 0xffffffe000de1810 */ /* 0x000fe20007ffe0ff */
[----:B------:R-:W-:-:S02]  /*19c30*/  IMAD.MOV.U32 R0, RZ, RZ, 0x40 ;  /* 0x00000040ff007424 */ /* 0x000fc400078e00ff */
[----:B------:R-:W2:Y:S01]  /*19c40*/  LDSM.16.M88.4 R56, [R224+0x8800] ;  /* 0x00880000e038783b */ /* 0x000ea20000000200 */
[----:B------:R-:W-:Y:S02]  /*19c50*/  IADD3 R214, R222, 0x800, RZ ;  /* 0x00000800ded67810 */ /* 0x000fe40007ffe0ff */
[----:B------:R-:W-:Y:S01]  /*19c60*/  SEL R0, R0, 0xffffffc0, !P2 ;  /* 0xffffffc000007807 */ /* 0x000fe20005000000 */
[----:B------:R-:W4:Y:S01]  /*19c70*/  LDSM.16.M88.4 R32, [R224+0x9800] ;  /* 0x00980000e020783b */ /* 0x000f220000000200 */
[C---:B------:R-:W-:Y:S02]  /*19c80*/  IADD3 R213, R222.reuse, 0x1000, RZ ;  /* 0x00001000ded57810 */ /* 0x040fe40007ffe0ff */
[----:B------:R-:W-:Y:S01]  /*19c90*/  IADD3 R212, R222, 0x1800, RZ ;  /* 0x00001800ded47810 */ /* 0x000fe20007ffe0ff */
[----:B------:R-:W2:Y:S01]  /*19ca0*/  LDSM.16.M88.4 R80, [R222] ;  /* 0x00000000de50783b */ /* 0x000ea20000000200 */
[----:B------:R-:W-:Y:S01]  /*19cb0*/  IMAD.IADD R218, R224, 0x1, R0 ;  /* 0x00000001e0da7824 */ /* 0x000fe200078e0200 */
[----:B------:R-:W-:Y:S01]  /*19cc0*/  IADD3 R210, R222, 0x2000, RZ ;  /* 0x00002000ded27810 */ /* 0x000fe20007ffe0ff */
[----:B------:R-:W-:Y:S01]  /*19cd0*/  IMAD.IADD R211, R0, 0x1, R222 ;  /* 0x0000000100d37824 */ /* 0x000fe200078e02de */
[----:B------:R-:W2:Y:S01]  /*19ce0*/  LDSM.16.M88.4 R24, [R222+0x1000] ;  /* 0x00100000de18783b */ /* 0x000ea20000000200 */
[----:B------:R-:W-:-:S02]  /*19cf0*/  IADD3 R0, R52, 0x1, -R237 ;  /* 0x0000000134007810 */ /* 0x000fc40007ffe8ed */
[C---:B------:R-:W-:Y:S01]  /*19d00*/  IADD3 R209, R222.reuse, 0x2800, RZ ;  /* 0x00002800ded17810 */ /* 0x040fe20007ffe0ff */
[----:B------:R-:W2:Y:S01]  /*19d10*/  LDSM.16.M88.4 R76, [R222+0x800] ;  /* 0x00080000de4c783b */ /* 0x000ea20000000200 */
[----:B------:R-:W-:Y:S01]  /*19d20*/  IADD3 R208, R222, 0x3000, RZ ;  /* 0x00003000ded07810 */ /* 0x000fe20007ffe0ff */
[----:B------:R-:W-:Y:S01]  /*19d30*/  IMAD.IADD R8, R8, 0x1, R0 ;  /* 0x0000000108087824 */ /* 0x000fe200078e0200 */
[----:B------:R-:W-:Y:S01]  /*19d40*/  IADD3 R0, R36, 0x8, RZ ;  /* 0x0000000824007810 */ /* 0x000fe20007ffe0ff */
[----:B------:R-:W2:Y:S01]  /*19d50*/  LDSM.16.M88.4 R72, [R222+0x1800] ;  /* 0x00180000de48783b */ /* 0x000ea20000000200 */
[----:B------:R-:W-:Y:S01]  /*19d60*/  IADD3 R207, R222, 0x3800, RZ ;  /* 0x00003800decf7810 */ /* 0x000fe20007ffe0ff */
[----:B------:R-:W-:Y:S01]  /*19d70*/  IMAD.IADD R246, R36, 0x1, R8 ;  /* 0x0000000124f67824 */ /* 0x000fe200078e0208 */
[----:B------:R-:W-:Y:S01]  /*19d80*/  IADD3 R206, R222, 0x4000, RZ ;  /* 0x00004000dece7810 */ /* 0x000fe20007ffe0ff */
[----:B------:R-:W2:Y:S01]  /*19d90*/  LDSM.16.M88.4 R44, [R218+0x8000] ;  /* 0x00800000da2c783b */ /* 0x000ea20000000200 */
[--C-:B------:R-:W-:Y:S01]  /*19da0*/  IMAD.IADD R244, R8, 0x1, R0.reuse ;  /* 0x0000000108f47824 */ /* 0x100fe200078e0200 */
[----:B------:R-:W-:Y:S01]  /*19db0*/  IADD3 R205, R222, 0x4800, RZ ;  /* 0x00004800decd7810 */ /* 0x000fe20007ffe0ff */
[----:B------:R-:W-:Y:S01]  /*19dc0*/  IMAD.IADD R245, R9, 0x1, R0 ;  /* 0x0000000109f57824 */ /* 0x000fe200078e0200 */
[----:B------:R-:W-:Y:S01]  /*19dd0*/  LDSM.16.M88.4 R92, [R218+0x9800] ;  /* 0x00980000da5c783b */ /* 0x000fe20000000200 */
[----:B------:R-:W-:-:S02]  /*19de0*/  IMNMX R246, R246, R52, PT ;  /* 0x00000034f6f67217 */ /* 0x000fc40003800200 */
[----:B------:R-:W-:Y:S01]  /*19df0*/  IMNMX R244, R244, R52, PT ;  /* 0x00000034f4f47217 */ /* 0x000fe20003800200 */
[C---:B-1----:R-:W-:Y:S01]  /*19e00*/  HMMA.16816.F32.BF16 R68, R4.reuse, R64, RZ ;  /* 0x000000400444723c */ /* 0x042fe200000418ff */
[----:B------:R-:W-:Y:S01]  /*19e10*/  LDSM.16.M88.4 R84, [R211] ;  /* 0x00000000d354783b */ /* 0x000fe20000000200 */
[----:B------:R-:W-:Y:S02]  /*19e20*/  IMNMX R245, RZ, R245, !PT ;  /* 0x000000f5fff57217 */ /* 0x000fe40007800200 */
[C---:B------:R-:W-:Y:S02]  /*19e30*/  IADD3 R204, R222.reuse, 0x5000, RZ ;  /* 0x00005000decc7810 */ /* 0x040fe40007ffe0ff */
[C---:B------:R-:W-:Y:S02]  /*19e40*/  IADD3 R203, R222.reuse, 0x5800, RZ ;  /* 0x00005800decb7810 */ /* 0x040fe40007ffe0ff */
[----:B------:R-:W-:Y:S01]  /*19e50*/  HMMA.16816.F32.BF16 R64, R4, R66, RZ ;  /* 0x000000420440723c */ /* 0x000fe200000418ff */
[----:B------:R-:W-:-:S02]  /*19e60*/  IADD3 R202, R222, 0x6000, RZ ;  /* 0x00006000deca7810 */ /* 0x000fc40007ffe0ff */
[C---:B------:R-:W-:Y:S02]  /*19e70*/  IADD3 R201, R222.reuse, 0x6800, RZ ;  /* 0x00006800dec97810 */ /* 0x040fe40007ffe0ff */
[C---:B------:R-:W-:Y:S02]  /*19e80*/  IADD3 R200, R222.reuse, 0x7000, RZ ;  /* 0x00007000dec87810 */ /* 0x040fe40007ffe0ff */
[----:B------:R-:W-:Y:S01]  /*19e90*/  IADD3 R167, R222, 0x7800, RZ ;  /* 0x00007800dea77810 */ /* 0x000fe20007ffe0ff */
[C---:B---3--:R-:W-:Y:S08]  /*19ea0*/  HMMA.16816.F32.BF16 R20, R4.reuse, R16, RZ ;  /* 0x000000100414723c */ /* 0x048ff000000418ff */
[C---:B------:R-:W-:Y:S08]  /*19eb0*/  HMMA.16816.F32.BF16 R16, R4.reuse, R18, RZ ;  /* 0x000000120410723c */ /* 0x040ff000000418ff */
[C---:B--2---:R-:W-:Y:S08]  /*19ec0*/  HMMA.16816.F32.BF16 R60, R4.reuse, R56, RZ ;  /* 0x00000038043c723c */ /* 0x044ff000000418ff */
[C---:B------:R-:W-:Y:S08]  /*19ed0*/  HMMA.16816.F32.BF16 R56, R4.reuse, R58, RZ ;  /* 0x0000003a0438723c */ /* 0x040ff000000418ff */
[C---:B----4-:R-:W-:Y:S08]  /*19ee0*/  HMMA.16816.F32.BF16 R12, R4.reuse, R32, RZ ;  /* 0x00000020040c723c */ /* 0x050ff000000418ff */
[----:B------:R-:W-:Y:S01]  /*19ef0*/  HMMA.16816.F32.BF16 R4, R4, R34, RZ ;  /* 0x000000220404723c */ /* 0x000fe200000418ff */
[----:B------:R-:W1:Y:S07]  /*19f00*/  LDSM.16.M88.4 R32, [R218+0x8800] ;  /* 0x00880000da20783b */ /* 0x000e6e0000000200 */
[C---:B------:R-:W-:Y:S08]  /*19f10*/  HMMA.16816.F32.BF16 R68, R48.reuse, R80, R68 ;  /* 0x000000503044723c */ /* 0x040ff00000041844 */
[C---:B------:R-:W-:Y:S01]  /*19f20*/  HMMA.16816.F32.BF16 R64, R48.reuse, R82, R64 ;  /* 0x000000523040723c */ /* 0x040fe20000041840 */
[----:B------:R-:W-:Y:S07]  /*19f30*/  LDSM.16.M88.4 R80, [R211+0x800] ;  /* 0x00080000d350783b */ /* 0x000fee0000000200 */
[C---:B------:R-:W-:Y:S08]  /*19f40*/  HMMA.16816.F32.BF16 R20, R48.reuse, R24, R20 ;  /* 0x000000183014723c */ /* 0x040ff00000041814 */
[C---:B------:R-:W-:Y:S01]  /*19f50*/  HMMA.16816.F32.BF16 R16, R48.reuse, R26, R16 ;  /* 0x0000001a3010723c */ /* 0x040fe20000041810 */
[----:B------:R-:W2:Y:S07]  /*19f60*/  LDSM.16.M88.4 R24, [R218+0x9000] ;  /* 0x00900000da18783b */ /* 0x000eae0000000200 */
        /* <DEDUP_REMOVED lines=9> */
[----:B------:R-:W3:Y:S07]  /*1a000*/  LDSM.16.M88.4 R44, [R224+0xa000] ;  /* 0x00a00000e02c783b */ /* 0x000eee0000000200 */
[C---:B-1----:R-:W-:Y:S08]  /*1a010*/  HMMA.16816.F32.BF16 R60, R28.reuse, R32, R60 ;  /* 0x000000201c3c723c */ /* 0x042ff0000004183c */
[C---:B------:R-:W-:Y:S01]  /*1a020*/  HMMA.16816.F32.BF16 R56, R28.reuse, R34, R56 ;  /* 0x000000221c38723c */ /* 0x040fe20000041838 */
[----:B------:R-:W1:Y:S07]  /*1a030*/  LDSM.16.M88.4 R32, [R224+0xa800] ;  /* 0x00a80000e020783b */ /* 0x000e6e0000000200 */
[C---:B--2---:R-:W-:Y:S08]  /*1a040*/  HMMA.16816.F32.BF16 R20, R28.reuse, R24, R20 ;  /* 0x000000181c14723c */ /* 0x044ff00000041814 */
[C---:B------:R-:W-:Y:S01]  /*1a050*/  HMMA.16816.F32.BF16 R16, R28.reuse, R26, R16 ;  /* 0x0000001a1c10723c */ /* 0x040fe20000041810 */
[----:B------:R-:W2:Y:S07]  /*1a060*/  LDSM.16.M88.4 R24, [R224+0xb000] ;  /* 0x00b00000e018783b */ /* 0x000eae0000000200 */
[C---:B------:R-:W-:Y:S08]  /*1a070*/  HMMA.16816.F32.BF16 R12, R28.reuse, R92, R12 ;  /* 0x0000005c1c0c723c */ /* 0x040ff0000004180c */
[----:B------:R-:W-:Y:S01]  /*1a080*/  HMMA.16816.F32.BF16 R4, R28, R94, R4 ;  /* 0x0000005e1c04723c */ /* 0x000fe20000041804 */
[----:B------:R-:W1:Y:S07]  /*1a090*/  LDSM.16.M88.4 R28, [R224+0xb800] ;  /* 0x00b80000e01c783b */ /* 0x000e6e0000000200 */
[C---:B------:R-:W-:Y:S08]  /*1a0a0*/  HMMA.16816.F32.BF16 R68, R88.reuse, R84, R68 ;  /* 0x000000545844723c */ /* 0x040ff00000041844 */
[C---:B------:R-:W-:Y:S01]  /*1a0b0*/  HMMA.16816.F32.BF16 R64, R88.reuse, R86, R64 ;  /* 0x000000565840723c */ /* 0x040fe20000041840 */
[----:B------:R-:W-:Y:S07]  /*1a0c0*/  LDSM.16.M88.4 R84, [R222+0x3800] ;  /* 0x00380000de54783b */ /* 0x000fee0000000200 */
[C---:B------:R-:W-:Y:S08]  /*1a0d0*/  HMMA.16816.F32.BF16 R60, R88.reuse, R80, R60 ;  /* 0x00000050583c723c */ /* 0x040ff0000004183c */
[C---:B------:R-:W-:Y:S08]  /*1a0e0*/  HMMA.16816.F32.BF16 R56, R88.reuse, R82, R56 ;  /* 0x000000525838723c */ /* 0x040ff00000041838 */
[C---:B---3--:R-:W-:Y:S08]  /*1a0f0*/  HMMA.16816.F32.BF16 R20, R88.reuse, R76, R20 ;  /* 0x0000004c5814723c */ /* 0x048ff00000041814 */
[C---:B------:R-:W-:Y:S01]  /*1a100*/  HMMA.16816.F32.BF16 R16, R88.reuse, R78, R16 ;  /* 0x0000004e5810723c */ /* 0x040fe20000041810 */
[----:B------:R-:W-:Y:S07]  /*1a110*/  LDSM.16.M88.4 R76, [R221+0x2000] ;  /* 0x00200000dd4c783b */ /* 0x000fee0000000200 */
[C---:B----4-:R-:W-:Y:S08]  /*1a120*/  HMMA.16816.F32.BF16 R12, R88.reuse, R72, R12 ;  /* 0x00000048580c723c */ /* 0x050ff0000004180c */
[----:B------:R-:W-:Y:S01]  /*1a130*/  HMMA.16816.F32.BF16 R4, R88, R74, R4 ;  /* 0x0000004a5804723c */ /* 0x000fe20000041804 */
[----:B------:R-:W-:Y:S07]  /*1a140*/  LDSM.16.M88.4 R72, [R223+0x2000] ;  /* 0x00200000df48783b */ /* 0x000fee0000000200 */
        /* <DEDUP_REMOVED lines=9> */
[C---:B------:R-:W-:Y:S01]  /*1a1e0*/  HMMA.16816.F32.BF16 R80, R48.reuse, R28, R12 ;  /* 0x0000001c3050723c */ /* 0x040fe2000004180c */
[----:B------:R-:W4:Y:S07]  /*1a1f0*/  LDSM.16.M88.4 R12, [R218+0xa000] ;  /* 0x00a00000da0c783b */ /* 0x000f2e0000000200 */
[----:B------:R-:W-:Y:S01]  /*1a200*/  HMMA.16816.F32.BF16 R28, R48, R30, R4 ;  /* 0x0000001e301c723c */ /* 0x000fe20000041804 */
[----:B------:R-:W4:Y:S04]  /*1a210*/  LDSM.16.M88.4 R4, [R218+0xa800] ;  /* 0x00a80000da04783b */ /* 0x000f280000000200 */
[----:B------:R-:W-:Y:S03]  /*1a220*/  LDSM.16.M88.4 R48, [R211+0x2800] ;  /* 0x00280000d330783b */ /* 0x000fe60000000200 */
[C---:B---3--:R-:W-:Y:S08]  /*1a230*/  HMMA.16816.F32.BF16 R68, R72.reuse, R44, R68 ;  /* 0x0000002c4844723c */ /* 0x048ff00000041844 */
[C---:B------:R-:W-:Y:S01]  /*1a240*/  HMMA.16816.F32.BF16 R64, R72.reuse, R46, R64 ;  /* 0x0000002e4840723c */ /* 0x040fe20000041840 */
[----:B------:R-:W3:Y:S07]  /*1a250*/  LDSM.16.M88.4 R44, [R218+0xb000] ;  /* 0x00b00000da2c783b */ /* 0x000eee0000000200 */
[C---:B-1----:R-:W-:Y:S08]  /*1a260*/  HMMA.16816.F32.BF16 R60, R72.reuse, R32, R60 ;  /* 0x00000020483c723c */ /* 0x042ff0000004183c */
[C---:B------:R-:W-:Y:S01]  /*1a270*/  HMMA.16816.F32.BF16 R56, R72.reuse, R34, R56 ;  /* 0x000000224838723c */ /* 0x040fe20000041838 */
[----:B------:R-:W1:Y:S07]  /*1a280*/  LDSM.16.M88.4 R32, [R218+0xb800] ;  /* 0x00b80000da20783b */ /* 0x000e6e0000000200 */
[C---:B--2---:R-:W-:Y:S08]  /*1a290*/  HMMA.16816.F32.BF16 R20, R72.reuse, R24, R20 ;  /* 0x000000184814723c */ /* 0x044ff00000041814 */
[----:B------:R-:W-:Y:S01]  /*1a2a0*/  HMMA.16816.F32.BF16 R16, R72, R26, R16 ;  /* 0x0000001a4810723c */ /* 0x000fe20000041810 */
[----:B------:R-:W-:Y:S07]  /*1a2b0*/  LDSM.16.M88.4 R24, [R220+0x2000] ;  /* 0x00200000dc18783b */ /* 0x000fee0000000200 */
[C---:B----4-:R-:W-:Y:S08]  /*1a2c0*/  HMMA.16816.F32.BF16 R68, R76.reuse, R12, R68 ;  /* 0x0000000c4c44723c */ /* 0x050ff00000041844 */
[----:B------:R-:W-:Y:S01]  /*1a2d0*/  HMMA.16816.F32.BF16 R64, R76, R14, R64 ;  /* 0x0000000e4c40723c */ /* 0x000fe20000041840 */
[----:B------:R-:W2:Y:S07]  /*1a2e0*/  LDSM.16.M88.4 R12, [R211+0x2000] ;  /* 0x00200000d30c783b */ /* 0x000eae0000000200 */
[C---:B------:R-:W-:Y:S08]  /*1a2f0*/  HMMA.16816.F32.BF16 R80, R72.reuse, R84, R80 ;  /* 0x000000544850723c */ /* 0x040ff00000041850 */
[----:B------:R-:W-:Y:S01]  /*1a300*/  HMMA.16816.F32.BF16 R28, R72, R86, R28 ;  /* 0x00000056481c723c */ /* 0x000fe2000004181c */
[----:B------:R-:W-:Y:S04]  /*1a310*/  LDSM.16.M88.4 R72, [R218+0xd000] ;  /* 0x00d00000da48783b */ /* 0x000fe80000000200 */
[----:B------:R-:W-:Y:S03]  /*1a320*/  LDSM.16.M88.4 R84, [R220+0x4000] ;  /* 0x00400000dc54783b */ /* 0x000fe60000000200 */
[C---:B------:R-:W-:Y:S08]  /*1a330*/  HMMA.16816.F32.BF16 R60, R76.reuse, R4, R60 ;  /* 0x000000044c3c723c */ /* 0x040ff0000004183c */
[C---:B------:R-:W-:Y:S01]  /*1a340*/  HMMA.16816.F32.BF16 R56, R76.reuse, R6, R56 ;  /* 0x000000064c38723c */ /* 0x040fe20000041838 */
[----:B------:R-:W4:Y:S07]  /*1a350*/  LDSM.16.M88.4 R4, [R211+0x3000] ;  /* 0x00300000d304783b */ /* 0x000f2e0000000200 */
[C---:B---3--:R-:W-:Y:S08]  /*1a360*/  HMMA.16816.F32.BF16 R20, R76.reuse, R44, R20 ;  /* 0x0000002c4c14723c */ /* 0x048ff00000041814 */
[C---:B------:R-:W-:Y:S01]  /*1a370*/  HMMA.16816.F32.BF16 R16, R76.reuse, R46, R16 ;  /* 0x0000002e4c10723c */ /* 0x040fe20000041810 */
[----:B------:R-:W3:Y:S07]  /*1a380*/  LDSM.16.M88.4 R44, [R211+0x3800] ;  /* 0x00380000d32c783b */ /* 0x000eee0000000200 */
        /* <DEDUP_REMOVED lines=12> */
[----:B------:R-:W4:Y:S07]  /*1a450*/  LDSM.16.M88.4 R4, [R224+0xd800] ;  /* 0x00d80000e004783b */ /* 0x000f2e0000000200 */
[C---:B---3--:R-:W-:Y:S08]  /*1a460*/  HMMA.16816.F32.BF16 R80, R24.reuse, R44, R80 ;  /* 0x0000002c1850723c */ /* 0x048ff00000041850 */
        /* <DEDUP_REMOVED lines=11> */
[----:B------:R-:W3:Y:S07]  /*1a520*/  LDSM.16.M88.4 R48, [R222+0x5800] ;  /* 0x00580000de30783b */ /* 0x000eee0000000200 */
[C---:B----4-:R-:W-:Y:S08]  /*1a530*/  HMMA.16816.F32.BF16 R80, R32.reuse, R4, R80 ;  /* 0x000000042050723c */ /* 0x050ff00000041850 */
[----:B------:R-:W-:Y:S01]  /*1a540*/  HMMA.16816.F32.BF16 R76, R32, R6, R76 ;  /* 0x00000006204c723c */ /* 0x000fe2000004184c */
[----:B------:R-:W-:Y:S04]  /*1a550*/  LDSM.16.M88.4 R32, [R221+0x4000] ;  /* 0x00400000dd20783b */ /* 0x000fe80000000200 */
[----:B------:R-:W4:Y:S03]  /*1a560*/  LDSM.16.M88.4 R4, [R218+0xc000] ;  /* 0x00c00000da04783b */ /* 0x000f260000000200 */
[C---:B-1----:R-:W-:Y:S08]  /*1a570*/  HMMA.16816.F32.BF16 R68, R28.reuse, R24, R68 ;  /* 0x000000181c44723c */ /* 0x042ff00000041844 */
[C---:B------:R-:W-:Y:S01]  /*1a580*/  HMMA.16816.F32.BF16 R64, R28.reuse, R26, R64 ;  /* 0x0000001a1c40723c */ /* 0x040fe20000041840 */
[----:B------:R-:W1:Y:S07]  /*1a590*/  LDSM.16.M88.4 R24, [R218+0xc800] ;  /* 0x00c80000da18783b */ /* 0x000e6e0000000200 */
[C---:B--2---:R-:W-:Y:S08]  /*1a5a0*/  HMMA.16816.F32.BF16 R60, R28.reuse, R12, R60 ;  /* 0x0000000c1c3c723c */ /* 0x044ff0000004183c */
[C---:B------:R-:W-:Y:S01]  /*1a5b0*/  HMMA.16816.F32.BF16 R56, R28.reuse, R14, R56 ;  /* 0x0000000e1c38723c */ /* 0x040fe20000041838 */
[----:B------:R-:W2:Y:S07]  /*1a5c0*/  LDSM.16.M88.4 R12, [R218+0xd800] ;  /* 0x00d80000da0c783b */ /* 0x000eae0000000200 */
[C---:B------:R-:W-:Y:S01]  /*1a5d0*/  HMMA.16816.F32.BF16 R88, R28.reuse, R44, R20 ;  /* 0x0000002c1c58723c */ /* 0x040fe20000041814 */
[----:B------:R-:W1:Y:S07]  /*1a5e0*/  LDSM.16.M88.4 R20, [R211+0x4000] ;  /* 0x00400000d314783b */ /* 0x000e6e0000000200 */
        /* <DEDUP_REMOVED lines=9> */
[C---:B-1----:R-:W-:Y:S08]  /*1a680*/  HMMA.16816.F32.BF16 R60, R32.reuse, R24, R60 ;  /* 0x00000018203c723c */ /* 0x042ff0000004183c */
[C---:B------:R-:W-:Y:S01]  /*1a690*/  HMMA.16816.F32.BF16 R56, R32.reuse, R26, R56 ;  /* 0x0000001a2038723c */ /* 0x040fe20000041838 */
[----:B------:R-:W1:Y:S07]  /*1a6a0*/  LDSM.16.M88.4 R24, [R211+0x5000] ;  /* 0x00500000d318783b */ /* 0x000e6e0000000200 */
[C---:B------:R-:W-:Y:S08]  /*1a6b0*/  HMMA.16816.F32.BF16 R88, R32.reuse, R72, R88 ;  /* 0x000000482058723c */ /* 0x040ff00000041858 */
[C---:B------:R-:W-:Y:S01]  /*1a6c0*/  HMMA.16816.F32.BF16 R16, R32.reuse, R74, R16 ;  /* 0x0000004a2010723c */ /* 0x040fe20000041810 */
[----:B------:R-:W-:Y:S07]  /*1a6d0*/  LDSM.16.M88.4 R72, [R224+0xf800] ;  /* 0x00f80000e048783b */ /* 0x000fee0000000200 */
[C---:B--2---:R-:W-:Y:S08]  /*1a6e0*/  HMMA.16816.F32.BF16 R80, R32.reuse, R12, R80 ;  /* 0x0000000c2050723c */ /* 0x044ff00000041850 */
[----:B------:R-:W-:Y:S01]  /*1a6f0*/  HMMA.16816.F32.BF16 R76, R32, R14, R76 ;  /* 0x0000000e204c723c */ /* 0x000fe2000004184c */
[----:B------:R-:W2:Y:S04]  /*1a700*/  LDSM.16.M88.4 R12, [R211+0x5800] ;  /* 0x00580000d30c783b */ /* 0x000ea80000000200 */
[----:B------:R-:W4:Y:S03]  /*1a710*/  LDSM.16.M88.4 R32, [R225+0x6000] ;  /* 0x00600000e120783b */ /* 0x000f260000000200 */
[C---:B------:R-:W-:Y:S08]  /*1a720*/  HMMA.16816.F32.BF16 R68, R84.reuse, R20, R68 ;  /* 0x000000145444723c */ /* 0x040ff00000041844 */
[C---:B------:R-:W-:Y:S01]  /*1a730*/  HMMA.16816.F32.BF16 R64, R84.reuse, R22, R64 ;  /* 0x000000165440723c */ /* 0x040fe20000041840 */
[----:B------:R-:W4:Y:S07]  /*1a740*/  LDSM.16.M88.4 R20, [R224+0xe800] ;  /* 0x00e80000e014783b */ /* 0x000f2e0000000200 */
[C---:B---3--:R-:W-:Y:S08]  /*1a750*/  HMMA.16816.F32.BF16 R60, R84.reuse, R4, R60 ;  /* 0x00000004543c723c */ /* 0x048ff0000004183c */
[C---:B------:R-:W-:Y:S01]  /*1a760*/  HMMA.16816.F32.BF16 R56, R84.reuse, R6, R56 ;  /* 0x000000065438723c */ /* 0x040fe20000041838 */
[----:B------:R-:W3:Y:S07]  /*1a770*/  LDSM.16.M88.4 R4, [R222+0x6000] ;  /* 0x00600000de04783b */ /* 0x000eee0000000200 */
[C---:B-1----:R-:W-:Y:S08]  /*1a780*/  HMMA.16816.F32.BF16 R88, R84.reuse, R24, R88 ;  /* 0x000000185458723c */ /* 0x042ff00000041858 */
[C---:B------:R-:W-:Y:S01]  /*1a790*/  HMMA.16816.F32.BF16 R16, R84.reuse, R26, R16 ;  /* 0x0000001a5410723c */ /* 0x040fe20000041810 */
[----:B------:R-:W-:Y:S07]  /*1a7a0*/  LDSM.16.M88.4 R24, [R222+0x7800] ;  /* 0x00780000de18783b */ /* 0x000fee0000000200 */
[C---:B--2---:R-:W-:Y:S08]  /*1a7b0*/  HMMA.16816.F32.BF16 R80, R84.reuse, R12, R80 ;  /* 0x0000000c5450723c */ /* 0x044ff00000041850 */
[----:B------:R-:W-:Y:S01]  /*1a7c0*/  HMMA.16816.F32.BF16 R76, R84, R14, R76 ;  /* 0x0000000e544c723c */ /* 0x000fe2000004184c */
[----:B------:R-:W1:Y:S07]  /*1a7d0*/  LDSM.16.M88.4 R12, [R222+0x6800] ;  /* 0x00680000de0c783b */ /* 0x000e6e0000000200 */
[C---:B----4-:R-:W-:Y:S08]  /*1a7e0*/  HMMA.16816.F32.BF16 R68, R32.reuse, R28, R68 ;  /* 0x0000001c2044723c */ /* 0x050ff00000041844 */
[C---:B------:R-:W-:Y:S01]  /*1a7f0*/  HMMA.16816.F32.BF16 R64, R32.reuse, R30, R64 ;  /* 0x0000001e2040723c */ /* 0x040fe20000041840 */
[----:B------:R-:W-:Y:S07]  /*1a800*/  LDSM.16.M88.4 R28, [R218+0xe000] ;  /* 0x00e00000da1c783b */ /* 0x000fee0000000200 */
        /* <DEDUP_REMOVED lines=8> */
[----:B------:R-:W-:Y:S04]  /*1a890*/  LDSM.16.M88.4 R32, [R221+0x6000] ;  /* 0x00600000dd20783b */ /* 0x000fe80000000200 */
        /* <DEDUP_REMOVED lines=12> */
[----:B------:R-:W-:Y:S04]  /*1a960*/  LDSM.16.M88.4 R24, [R220+0x6000] ;  /* 0x00600000dc18783b */ /* 0x000fe80000000200 */
[----:B------:R-:W4:Y:S03]  /*1a970*/  LDSM.16.M88.4 R48, [R211+0x6000] ;  /* 0x00600000d330783b */ /* 0x000f260000000200 */
[C---:B---3--:R-:W-:Y:S08]  /*1a980*/  HMMA.16816.F32.BF16 R60, R32.reuse, R4, R60 ;  /* 0x00000004203c723c */ /* 0x048ff0000004183c */
[----:B------:R-:W-:Y:S01]  /*1a990*/  HMMA.16816.F32.BF16 R56, R32, R6, R56 ;  /* 0x000000062038723c */ /* 0x000fe20000041838 */
[----:B------:R-:W3:Y:S01]  /*1a9a0*/  LDSM.16.M88.4 R4, [R211+0x7800] ;  /* 0x00780000d304783b */ /* 0x000ee20000000200 */
[----:B------:R-:W-:-:S06]  /*1a9b0*/  DEPBAR.LE SB0, 0x0 ;  /* 0x000080000000791a */ /* 0x000fcc0000000000 */
[C---:B------:R-:W-:Y:S08]  /*1a9c0*/  HMMA.16816.F32.BF16 R68, R32.reuse, R28, R68 ;  /* 0x0000001c2044723c */ /* 0x040ff00000041844 */
[C---:B------:R-:W-:Y:S08]  /*1a9d0*/  HMMA.16816.F32.BF16 R64, R32.reuse, R30, R64 ;  /* 0x0000001e2040723c */ /* 0x040ff00000041840 */
[C---:B-1----:R-:W-:Y:S08]  /*1a9e0*/  HMMA.16816.F32.BF16 R88, R32.reuse, R12, R88 ;  /* 0x0000000c2058723c */ /* 0x042ff00000041858 */
[C---:B------:R-:W-:Y:S08]  /*1a9f0*/  HMMA.16816.F32.BF16 R16, R32.reuse, R14, R16 ;  /* 0x0000000e2010723c */ /* 0x040ff00000041810 */
[C---:B--2---:R-:W-:Y:S08]  /*1aa00*/  HMMA.16816.F32.BF16 R80, R32.reuse, R20, R80 ;  /* 0x000000142050723c */ /* 0x044ff00000041850 */
[----:B------:R-:W-:Y:S08]  /*1aa10*/  HMMA.16816.F32.BF16 R76, R32, R22, R76 ;  /* 0x00000016204c723c */ /* 0x000ff0000004184c */
[C---:B----4-:R-:W-:Y:S08]  /*1aa20*/  HMMA.16816.F32.BF16 R68, R24.reuse, R48, R68 ;  /* 0x000000301844723c */ /* 0x050ff00000041844 */
[C---:B------:R-:W-:Y:S08]  /*1aa30*/  HMMA.16816.F32.BF16 R64, R24.reuse, R50, R64 ;  /* 0x000000321840723c */ /* 0x040ff00000041840 */
[C---:B------:R-:W-:Y:S08]  /*1aa40*/  HMMA.16816.F32.BF16 R60, R24.reuse, R44, R60 ;  /* 0x0000002c183c723c */ /* 0x040ff0000004183c */
[C---:B------:R-:W-:Y:S08]  /*1aa50*/  HMMA.16816.F32.BF16 R56, R24.reuse, R46, R56 ;  /* 0x0000002e1838723c */ /* 0x040ff00000041838 */
[C---:B------:R-:W-:Y:S08]  /*1aa60*/  HMMA.16816.F32.BF16 R88, R24.reuse, R72, R88 ;  /* 0x000000481858723c */ /* 0x040ff00000041858 */
[C---:B------:R-:W-:Y:S08]  /*1aa70*/  HMMA.16816.F32.BF16 R16, R24.reuse, R74, R16 ;  /* 0x0000004a1810723c */ /* 0x040ff00000041810 */
[C---:B---3--:R-:W-:Y:S08]  /*1aa80*/  HMMA.16816.F32.BF16 R80, R24.reuse, R4, R80 ;  /* 0x000000041850723c */ /* 0x048ff00000041850 */
[----:B------:R-:W-:Y:S01]  /*1aa90*/  HMMA.16816.F32.BF16 R76, R24, R6, R76 ;  /* 0x00000006184c723c */ /* 0x000fe2000004184c */
[----:B------:R-:W-:Y:S06]  /*1aaa0*/  BAR.SYNC.DEFER_BLOCKING 0x0 ;  /* 0x0000000000007b1d */ /* 0x000fec0000010000 */
[----:B------:R-:W-:Y:S01]  /*1aab0*/  @!UPT UIADD3 URZ, URZ, URZ, URZ ;  /* 0x0000003f3f3ff290 */ /* 0x000fe2000fffe03f */
[----:B------:R-:W-:Y:S11]  /*1aac0*/  @!P6 BRA `(.L_x_2687) ;  /* 0x00000c000000e947 */ /* 0x000ff60003800000 */
[----:B------:R-:W-:Y:S01]  /*1aad0*/  BSSY B0, `(.L_x_2688) ;  /* 0x0000042000007945 */ /* 0x000fe20003800000 */
[----:B------:R-:W-:Y:S05]  /*1aae0*/  @!P0 BRA `(.L_x_2689) ;  /* 0x000003d000008947 */ /* 0x000fea0003800000 */
[----:B------:R-:W2:Y:S01]  /*1aaf0*/  LD.E R5, [R10.64+0x170] ;  /* 0x000170060a057980 */ /* 0x000ea2000c101900 */
[----:B------:R-:W-:-:S02]  /*1ab00*/  IADD3 R9, R2, -0x40, RZ ;  /* 0xffffffc002097810 */ /* 0x000fc40007ffe0ff */
[----:B------:R-:W-:Y:S02]  /*1ab10*/  IABS R6, R2 ;  /* 0x0000000200067213 */ /* 0x000fe40000000000 */
[----:B------:R-:W-:Y:S02]  /*1ab20*/  IABS R0, R9 ;  /* 0x0000000900007213 */ /* 0x000fe40000000000 */
[-C--:B--2---:R-:W-:Y:S02]  /*1ab30*/  IABS R7, R5.reuse ;  /* 0x0000000500077213 */ /* 0x084fe40000000000 */
[-C--:B------:R-:W-:Y:S02]  /*1ab40*/  IABS R4, R5.reuse ;  /* 0x0000000500047213 */ /* 0x080fe40000000000 */
[----:B------:R-:W1:Y:S01]  /*1ab50*/  I2F.RP R14, R7 ;  /* 0x00000007000e7306 */ /* 0x000e620000209400 */
[----:B------:R-:W-:Y:S02]  /*1ab60*/  LOP3.LUT R9, R9, R5, RZ, 0x3c, !PT ;  /* 0x0000000509097212 */ /* 0x000fe400078e3cff */
[----:B------:R-:W-:-:S02]  /*1ab70*/  IMAD.MOV R4, RZ, RZ, -R4 ;  /* 0x000000ffff047224 */ /* 0x000fc400078e0a04 */
[----:B------:R-:W-:-:S03]  /*1ab80*/  ISETP.GE.AND P1, PT, R9, RZ, PT ;  /* 0x000000ff0900720c */ /* 0x000fc60003f26270 */
        /* <DEDUP_REMOVED lines=8> */
[----:B------:R-:W-:Y:S02]  /*1ac10*/  IMAD R0, R8, R4, R0 ;  /* 0x0000000408007224 */ /* 0x000fe400078e0200 */
[----:B------:R-:W-:-:S03]  /*1ac20*/  IMAD.HI.U32 R12, R12, R6, RZ ;  /* 0x000000060c0c7227 */ /* 0x000fc600078e00ff */
[----:B------:R-:W-:Y:S01]  /*1ac30*/  ISETP.GT.U32.AND P2, PT, R7, R0, PT ;  /* 0x000000000700720c */ /* 0x000fe20003f44070 */
[----:B------:R-:W-:-:S05]  /*1ac40*/  IMAD R4, R12, R4, R6 ;  /* 0x000000040c047224 */ /* 0x000fca00078e0206 */
[----:B------:R-:W-:-:S07]  /*1ac50*/  ISETP.GT.U32.AND P3, PT, R7, R4, PT ;  /* 0x000000040700720c */ /* 0x000fce0003f64070 */
[----:B------:R-:W-:Y:S01]  /*1ac60*/  @!P2 IMAD.IADD R0, R0, 0x1, -R7 ;  /* 0x000000010000a824 */ /* 0x000fe200078e0a07 */
[----:B------:R-:W-:Y:S02]  /*1ac70*/  @!P2 IADD3 R8, R8, 0x1, RZ ;  /* 0x000000010808a810 */ /* 0x000fe40007ffe0ff */
[----:B------:R-:W-:Y:S02]  /*1ac80*/  ISETP.NE.AND P2, PT, R5, RZ, PT ;  /* 0x000000ff0500720c */ /* 0x000fe40003f45270 */
[-C--:B------:R-:W-:Y:S02]  /*1ac90*/  ISETP.GE.U32.AND P4, PT, R0, R7.reuse, PT ;  /* 0x000000070000720c */ /* 0x080fe40003f86070 */
[----:B------:R-:W-:Y:S02]  /*1aca0*/  @!P3 IADD3 R4, R4, -R7, RZ ;  /* 0x800000070404b210 */ /* 0x000fe40007ffe0ff */
[----:B------:R-:W-:Y:S02]  /*1acb0*/  LOP3.LUT R0, R2, R5, RZ, 0x3c, !PT ;  /* 0x0000000502007212 */ /* 0x000fe400078e3cff */
[----:B------:R-:W-:-:S02]  /*1acc0*/  ISETP.GE.U32.AND P5, PT, R4, R7, PT ;  /* 0x000000070400720c */ /* 0x000fc40003fa6070 */
[----:B------:R-:W-:Y:S02]  /*1acd0*/  @!P3 IADD3 R12, R12, 0x1, RZ ;  /* 0x000000010c0cb810 */ /* 0x000fe40007ffe0ff */
[----:B------:R-:W-:Y:S02]  /*1ace0*/  ISETP.GE.AND P3, PT, R0, RZ, PT ;  /* 0x000000ff0000720c */ /* 0x000fe40003f66270 */
[----:B------:R-:W-:Y:S02]  /*1acf0*/  LOP3.LUT R0, RZ, R5, RZ, 0x33, !PT ;  /* 0x00000005ff007212 */ /* 0x000fe400078e33ff */
[----:B------:R-:W-:-:S05]  /*1ad00*/  @P4 IADD3 R8, R8, 0x1, RZ ;  /* 0x0000000108084810 */ /* 0x000fca0007ffe0ff */
[----:B------:R-:W-:Y:S01]  /*1ad10*/  IMAD.MOV.U32 R4, RZ, RZ, R8 ;  /* 0x000000ffff047224 */ /* 0x000fe200078e0008 */
[----:B------:R-:W-:Y:S01]  /*1ad20*/  @P5 IADD3 R12, R12, 0x1, RZ ;  /* 0x000000010c0c5810 */ /* 0x000fe20007ffe0ff */
[----:B------:R-:W2:Y:S02]  /*1ad30*/  LD.E.64 R8, [R10.64+0x38] ;  /* 0x000038060a087980 */ /* 0x000ea4000c101b00 */
[----:B------:R-:W-:Y:S02]  /*1ad40*/  @!P1 IMAD.MOV R4, RZ, RZ, -R4 ;  /* 0x000000ffff049224 */ /* 0x000fe400078e0a04 */
[----:B------:R-:W-:-:S03]  /*1ad50*/  @!P3 IMAD.MOV R12, RZ, RZ, -R12 ;  /* 0x000000ffff0cb224 */ /* 0x000fc600078e0a0c */
[C---:B------:R-:W-:Y:S02]  /*1ad60*/  SEL R4, R0.reuse, R4, !P2 ;  /* 0x0000000400047207 */ /* 0x040fe40005000000 */
[----:B------:R-:W-:-:S03]  /*1ad70*/  SEL R0, R0, R12, !P2 ;  /* 0x0000000c00007207 */ /* 0x000fc60005000000 */
[----:B------:R-:W-:-:S04]  /*1ad80*/  IMAD.WIDE R6, R4, 0x4, R240 ;  /* 0x0000000404067825 */ /* 0x000fc800078e02f0 */
[C---:B------:R-:W-:Y:S02]  /*1ad90*/  IMAD.WIDE R12, R0.reuse, 0x4, R240 ;  /* 0x00000004000c7825 */ /* 0x040fe400078e02f0 */
[----:B------:R1:W3:Y:S04]  /*1ada0*/  LD.E R6, [R6.64] ;  /* 0x0000000606067980 */ /* 0x0002e8000c101900 */
[----:B-1----:R1:W3:Y:S04]  /*1adb0*/  LD.E R7, [R12.64] ;  /* 0x000000060c077980 */ /* 0x0022e8000c101900 */
[----:B-1----:R-:W4:Y:S01]  /*1adc0*/  LD.E.64 R12, [R10.64+0x20] ;  /* 0x000020060a0c7980 */ /* 0x002f22000c101b00 */
[----:B------:R-:W-:-:S05]  /*1add0*/  IADD3 R0, R0, -R4, RZ ;  /* 0x8000000400007210 */ /* 0x000fca0007ffe0ff */
[----:B------:R-:W-:-:S05]  /*1ade0*/  IMAD R5, R5, R0, -0x40 ;  /* 0xffffffc005057424 */ /* 0x000fca00078e0200 */
[----:B------:R-:W-:Y:S01]  /*1adf0*/  SHF.R.S32.HI R4, RZ, 0x1f, R5 ;  /* 0x0000001fff047819 */ /* 0x000fe20000011405 */
[-C--:B--2---:R-:W-:Y:S02]  /*1ae00*/  IMAD R0, R9, R5.reuse, RZ ;  /* 0x0000000509007224 */ /* 0x084fe400078e02ff */
[----:B------:R-:W-:-:S04]  /*1ae10*/  IMAD.WIDE.U32 R14, R8, R5, RZ ;  /* 0x00000005080e7225 */ /* 0x000fc800078e00ff */
[----:B------:R-:W-:-:S04]  /*1ae20*/  IMAD R4, R8, R4, R0 ;  /* 0x0000000408047224 */ /* 0x000fc800078e0200 */
[----:B------:R-:W-:Y:S02]  /*1ae30*/  IMAD.IADD R15, R15, 0x1, R4 ;  /* 0x000000010f0f7824 */ /* 0x000fe400078e0204 */
[----:B---3--:R-:W-:-:S05]  /*1ae40*/  IMAD.IADD R6, R6, 0x1, -R7 ;  /* 0x0000000106067824 */ /* 0x008fca00078e0a07 */
[----:B------:R-:W-:Y:S01]  /*1ae50*/  SHF.R.S32.HI R5, RZ, 0x1f, R6 ;  /* 0x0000001fff057819 */ /* 0x000fe20000011406 */
[----:B----4-:R-:W-:Y:S02]  /*1ae60*/  IMAD R0, R13, R6, RZ ;  /* 0x000000060d007224 */ /* 0x010fe400078e02ff */
[----:B------:R-:W-:-:S04]  /*1ae70*/  IMAD.WIDE.U32 R6, R6, R12, R14 ;  /* 0x0000000c06067225 */ /* 0x000fc800078e000e */
[----:B------:R-:W-:Y:S02]  /*1ae80*/  IMAD R0, R12, R5, R0 ;  /* 0x000000050c007224 */ /* 0x000fe400078e0200 */
[----:B------:R-:W-:-:S03]  /*1ae90*/  IMAD.MOV.U32 R5, RZ, RZ, R6 ;  /* 0x000000ffff057224 */ /* 0x000fc600078e0006 */
[----:B------:R-:W-:Y:S01]  /*1aea0*/  IADD3 R0, R7, R0, RZ ;  /* 0x0000000007007210 */ /* 0x000fe20007ffe0ff */
[----:B------:R-:W-:Y:S05]  /*1aeb0*/  BRA `(.L_x_2690) ;  /* 0x0000003000007947 */ /* 0x000fea0003800000 */
.L_x_2689:
[----:B------:R-:W2:Y:S02]  /*1aec0*/  LD.E R5, [R10.64+0x38] ;  /* 0x000038060a057980 */ /* 0x000ea4000c101900 */
[----:B--2---:R-:W-:-:S04]  /*1aed0*/  LEA R5, -R5, RZ, 0x6 ;  /* 0x000000ff05057211 */ /* 0x004fc800078e31ff */
[----:B------:R-:W-:Y:S02]  /*1aee0*/  SHF.R.S32.HI R0, RZ, 0x1f, R5 ;  /* 0x0000001fff007819 */ /* 0x000fe40000011405 */
.L_x_2690:
[----:B------:R-:W-:Y:S05]  /*1aef0*/  BSYNC B0 ;  /* 0x0000000000007941 */ /* 0x000fea0003800000 */
.L_x_2688:
[C---:B------:R-:W-:Y:S02]  /*1af00*/  LOP3.LUT P5, RZ, R243.reuse, 0x1, RZ, 0xc0, !PT ;  /* 0x00000001f3ff7812 */ /* 0x040fe400078ac0ff */
[----:B------:R-:W-:Y:S02]  /*1af10*/  LOP3.LUT P4, RZ, R243, 0x2, RZ, 0xc0, !PT ;  /* 0x00000002f3ff7812 */ /* 0x000fe4000788c0ff */
[C---:B------:R-:W-:Y:S02]  /*1af20*/  LEA R28, P2, R5.reuse, R232, 0x1 ;  /* 0x000000e8051c7211 */ /* 0x040fe400078408ff */
[----:B------:R-:W-:Y:S02]  /*1af30*/  IADD3 R4, P1, R5, R228, RZ ;  /* 0x000000e405047210 */ /* 0x000fe40007f3e0ff */
[----:B------:R-:W-:Y:S02]  /*1af40*/  LOP3.LUT P3, RZ, R243, 0x4, RZ, 0xc0, !PT ;  /* 0x00000004f3ff7812 */ /* 0x000fe4000786c0ff */
[----:B------:R-:W-:Y:S01]  /*1af50*/  LEA.HI.X R29, R5, R231, R0, 0x1, P2 ;  /* 0x000000e7051d7211 */ /* 0x000fe200010f0c00 */
[----:B------:R-:W-:Y:S01]  /*1af60*/  IMAD.X R0, R0, 0x1, R229, P1 ;  /* 0x0000000100007824 */ /* 0x000fe200008e06e5 */
[----:B------:R-:W-:-:S02]  /*1af70*/  LOP3.LUT P2, RZ, R243, 0x8, RZ, 0xc0, !PT ;  /* 0x00000008f3ff7812 */ /* 0x000fc4000784c0ff */
[CC--:B------:R-:W-:Y:S01]  /*1af80*/  @P5 LEA R26, P1, R4.reuse, R232.reuse, 0x1 ;  /* 0x000000e8041a5211 */ /* 0x0c0fe200078208ff */
[----:B------:R-:W-:Y:S01]  /*1af90*/  @P4 IMAD.MOV.U32 R5, RZ, RZ, R29 ;  /* 0x000000ffff054224 */ /* 0x000fe200078e001d */
[----:B------:R-:W-:Y:S01]  /*1afa0*/  @!PT LDS RZ, [RZ] ;  /* 0x00000000fffff984 */ /* 0x000fe20000000800 */
[----:B------:R-:W-:Y:S01]  /*1afb0*/  @!PT LDS RZ, [RZ] ;  /* 0x00000000fffff984 */ /* 0x000fe20000000800 */
[----:B------:R-:W-:Y:S01]  /*1afc0*/  @!PT LDS RZ, [RZ] ;  /* 0x00000000fffff984 */ /* 0x000fe20000000800 */
[----:B------:R1:W-:Y:S02]  /*1afd0*/  @P5 LDGSTS.E.BYPASS.LTC128B.128 [R239+0x8000], [R28.64] ;  /* 0x080000001cef5fae */ /* 0x0003e4000b901d46 */
[CCC-:B------:R-:W-:Y:S02]  /*1afe0*/  @P5 LEA.HI.X R27, R4.reuse, R231.reuse, R0.reuse, 0x1, P1 ;  /* 0x000000e7041b5211 */ /* 0x1c0fe400008f0c00 */
[C---:B------:R-:W-:Y:S01]  /*1aff0*/  @P4 LEA R22, P1, R4.reuse, R232, 0x1 ;  /* 0x000000e804164211 */ /* 0x040fe200078208ff */
[----:B------:R1:W-:Y:S03]  /*1b000*/  @!P5 STS.128 [R239+0x8000], RZ ;  /* 0x008000ffef00d388 */ /* 0x0003e60000000c00 */
[----:B------:R-:W-:-:S02]  /*1b010*/  @P4 LEA.HI.X R23, R4, R231, R0, 0x1, P1 ;  /* 0x000000e704174211 */ /* 0x000fc400008f0c00 */
[----:B------:R-:W-:-:S04]  /*1b020*/  @P3 LEA R20, P1, R4, R232, 0x1 ;  /* 0x000000e804143211 */ /* 0x000fc800078208ff */
[C---:B------:R-:W-:Y:S02]  /*1b030*/  @P3 LEA.HI.X R21, R4.reuse, R231, R0, 0x1, P1 ;  /* 0x000000e704153211 */ /* 0x040fe400008f0c00 */
[----:B------:R-:W-:-:S04]  /*1b040*/  @P2 LEA R14, P1, R4, R232, 0x1 ;  /* 0x000000e8040e2211 */ /* 0x000fc800078208ff */
[C---:B------:R-:W-:Y:S02]  /*1b050*/  @P2 LEA.HI.X R15, R4.reuse, R231, R0, 0x1, P1 ;  /* 0x000000e7040f2211 */ /* 0x040fe400008f0c00 */
[----:B------:R-:W-:-:S05]  /*1b060*/  IADD3 R4, P1, R4, R228, RZ ;  /* 0x000000e404047210 */ /* 0x000fca0007f3e0ff */
[----:B------:R-:W-:Y:S01]  /*1b070*/  IMAD.X R0, R0, 0x1, R229, P1 ;  /* 0x0000000100007824 */ /* 0x000fe200008e06e5 */
[----:B------:R-:W-:-:S04]  /*1b080*/  @P5 LEA R24, P1, R4, R232, 0x1 ;  /* 0x000000e804185211 */ /* 0x000fc800078208ff */
[C---:B------:R-:W-:Y:S02]  /*1b090*/  @P5 LEA.HI.X R25, R4.reuse, R231, R0, 0x1, P1 ;  /* 0x000000e704195211 */ /* 0x040fe400008f0c00 */
[----:B------:R-:W-:-:S04]  /*1b0a0*/  @P4 LEA R12, P1, R4, R232, 0x1 ;  /* 0x000000e8040c4211 */ /* 0x000fc800078208ff */
[C---:B------:R-:W-:Y:S02]  /*1b0b0*/  @P4 LEA.HI.X R13, R4.reuse, R231, R0, 0x1, P1 ;  /* 0x000000e7040d4211 */ /* 0x040fe400008f0c00 */
        /* <DEDUP_REMOVED lines=12> */
[----:B------:R-:W-:Y:S01]  /*1b180*/  @P2 LEA R36, P1, R4, R232, 0x1 ;  /* 0x000000e804242211 */ /* 0x000fe200078208ff */
[----:B------:R-:W-:-:S03]  /*1b190*/  IMAD.MOV.U32 R232, RZ, RZ, R28 ;  /* 0x000000ffffe87224 */ /* 0x000fc600078e001c */
[----:B------:R-:W-:Y:S01]  /*1b1a0*/  @P2 LEA.HI.X R37, R4, R231, R0, 0x1, P1 ;  /* 0x000000e704252211 */ /* 0x000fe200008f0c00 */
[----:B------:R-:W-:Y:S02]  /*1b1b0*/  @P4 IMAD.MOV.U32 R4, RZ, RZ, R28 ;  /* 0x000000ffff044224 */ /* 0x000fe400078e001c */
[----:B------:R-:W-:-:S03]  /*1b1c0*/  IMAD.MOV.U32 R231, RZ, RZ, R29 ;  /* 0x000000ffffe77224 */ /* 0x000fc600078e001d */
[----:B------:R-:W-:Y:S01]  /*1b1d0*/  @!PT LDS RZ, [RZ] ;  /* 0x00000000fffff984 */ /* 0x000fe20000000800 */
[----:B------:R-:W-:Y:S01]  /*1b1e0*/  @!PT LDS RZ, [RZ] ;  /* 0x00000000fffff984 */ /* 0x000fe20000000800 */
[----:B------:R-:W-:Y:S01]  /*1b1f0*/  @!PT LDS RZ, [RZ] ;  /* 0x00000000fffff984 */ /* 0x000fe20000000800 */
[----:B------:R2:W-:Y:S04]  /*1b200*/  @P4 LDGSTS.E.BYPASS.LTC128B.128 [R239+0xa000], [R4.64+0x80] ;  /* 0x0a00008004ef4fae */ /* 0x0005e8000b901d46 */
[----:B------:R1:W-:Y:S01]  /*1b210*/  @!P4 STS.128 [R239+0xa000], RZ ;  /* 0x00a000ffef00c388 */ /* 0x0003e20000000c00 */
[----:B--2---:R-:W-:Y:S02]  /*1b220*/  @P3 IMAD.MOV.U32 R4, RZ, RZ, R28 ;  /* 0x000000ffff043224 */ /* 0x004fe400078e001c */
[----:B------:R-:W-:-:S05]  /*1b230*/  @P3 IMAD.MOV.U32 R5, RZ, RZ, R29 ;  /* 0x000000ffff053224 */ /* 0x000fca00078e001d */
        /* <DEDUP_REMOVED lines=73> */
.L_x_2687:
[----:B------:R-:W-:Y:S05]  /*1b6d0*/  BSYNC B1 ;  /* 0x0000000000017941 */ /* 0x000fea0003800000 */
.L_x_2686:
[----:B-1----:R-:W2:Y:S01]  /*1b6e0*/  LD.E R33, [R10.64+0xdc] ;  /* 0x0000dc060a217980 */ /* 0x002ea2000c101900 */
[----:B------:R-:W-:-:S02]  /*1b6f0*/  IMAD.IADD R3, R2, 0x1, R3 ;  /* 0x0000000102037824 */ /* 0x000fc400078e0203 */
[----:B------:R-:W-:-:S03]  /*1b700*/  IMAD.SHL.U32 R219, R41, 0x2, RZ ;  /* 0x0000000229db7824 */ /* 0x000fc600078e00ff */
[C---:B------:R-:W-:Y:S01]  /*1b710*/  IADD3 R2, R3.reuse, 0x1, RZ ;  /* 0x0000000103027810 */ /* 0x040fe20007ffe0ff */
[--C-:B------:R-:W-:Y:S01]  /*1b720*/  IMAD R217, R40, 0x2, R219.reuse ;  /* 0x0000000228d97824 */ /* 0x100fe200078e02db */
[-C--:B------:R-:W-:Y:S01]  /*1b730*/  ISETP.GE.AND P3, PT, R3, R247.reuse, PT ;  /* 0x000000f70300720c */ /* 0x080fe20003f66270 */
[----:B------:R-:W-:Y:S01]  /*1b740*/  LDSM.16.MT88.4 R156, [R219+0x10000] ;  /* 0x01000000db9c783b */ /* 0x000fe20000004200 */
[C---:B------:R-:W-:Y:S01]  /*1b750*/  ISETP.GE.AND P5, PT, R2.reuse, R247, PT ;  /* 0x000000f70200720c */ /* 0x040fe20003fa6270 */
[----:B------:R-:W-:Y:S01]  /*1b760*/  IMAD R216, R39, 0x2, R219 ;  /* 0x0000000227d87824 */ /* 0x000fe200078e02db */
[C---:B------:R-:W-:Y:S01]  /*1b770*/  ISETP.GE.AND P1, PT, R2.reuse, R245, PT ;  /* 0x000000f50200720c */ /* 0x040fe20003f26270 */
[----:B------:R-:W-:Y:S01]  /*1b780*/  LDSM.16.MT88.4 R148, [R217+0x10000] ;  /* 0x01000000d994783b */ /* 0x000fe20000004200 */
[-C--:B------:R-:W-:Y:S01]  /*1b790*/  ISETP.GE.OR P3, PT, R3, R246.reuse, !P3 ;  /* 0x000000f60300720c */ /* 0x080fe20005f66670 */
[----:B------:R-:W-:Y:S01]  /*1b7a0*/  IMAD R215, R39, 0x2, R217 ;  /* 0x0000000227d77824 */ /* 0x000fe200078e02d9 */
[C---:B------:R-:W-:Y:S01]  /*1b7b0*/  ISETP.GE.OR P5, PT, R2.reuse, R246, !P5 ;  /* 0x000000f60200720c */ /* 0x040fe20006fa6670 */
[----:B------:R-:W-:Y:S01]  /*1b7c0*/  LDSM.16.MT88.4 R140, [R216+0x10000] ;  /* 0x01000000d88c783b */ /* 0x000fe20000004200 */
[----:B------:R-:W-:-:S02]  /*1b7d0*/  ISETP.GE.OR P1, PT, R2, R244, !P1 ;  /* 0x000000f40200720c */ /* 0x000fc40004f26670 */
[C---:B------:R-:W-:Y:S01]  /*1b7e0*/  IADD3 R0, R3.reuse, 0x8, RZ ;  /* 0x0000000803007810 */ /* 0x040fe20007ffe0ff */
[----:B------:R-:W-:Y:S01]  /*1b7f0*/  LDSM.16.MT88.4 R132, [R215+0x10000] ;  /* 0x01000000d784783b */ /* 0x000fe20000004200 */
[----:B------:R-:W-:Y:S02]  /*1b800*/  IADD3 R2, R3, 0x9, RZ ;  /* 0x0000000903027810 */ /* 0x000fe40007ffe0ff */
[----:B------:R-:W-:Y:S01]  /*1b810*/  FSEL R68, R68, -INF , !P3 ;  /* 0xff80000044447808 */ /* 0x000fe20005800000 */
[----:B------:R-:W-:Y:S01]  /*1b820*/  LDSM.16.MT88.4 R40, [R219+0x12000] ;  /* 0x01200000db28783b */ /* 0x000fe20000004200 */
[----:B------:R-:W-:Y:S02]  /*1b830*/  FSEL R69, R69, -INF , !P5 ;  /* 0xff80000045457808 */ /* 0x000fe40006800000 */
[----:B------:R-:W-:Y:S01]  /*1b840*/  FSEL R71, R71, -INF , !P1 ;  /* 0xff80000047477808 */ /* 0x000fe20004800000 */
[----:B------:R-:W-:Y:S01]  /*1b850*/  LDSM.16.MT88.4 R48, [R217+0x12000] ;  /* 0x01200000d930783b */ /* 0x000fe20000004200 */
[----:B------:R-:W-:-:S02]  /*1b860*/  ISETP.GE.AND P2, PT, R3, R245, PT ;  /* 0x000000f50300720c */ /* 0x000fc40003f46270 */
[C---:B------:R-:W-:Y:S01]  /*1b870*/  ISETP.GE.AND P4, PT, R0.reuse, R247, PT ;  /* 0x000000f70000720c */ /* 0x040fe20003f86270 */
[----:B------:R-:W-:Y:S01]  /*1b880*/  LDSM.16.MT88.4 R72, [R219+0x14000] ;  /* 0x01400000db48783b */ /* 0x000fe20000004200 */
[----:B------:R-:W-:Y:S02]  /*1b890*/  ISETP.GE.AND P3, PT, R0, R245, PT ;  /* 0x000000f50000720c */ /* 0x000fe40003f66270 */
[C---:B------:R-:W-:Y:S01]  /*1b8a0*/  ISETP.GE.AND P5, PT, R2.reuse, R247, PT ;  /* 0x000000f70200720c */ /* 0x040fe20003fa6270 */
[----:B------:R-:W-:Y:S01]  /*1b8b0*/  LDSM.16.MT88.4 R96, [R215+0x14000] ;  /* 0x01400000d760783b */ /* 0x000fe20000004200 */
[----:B------:R-:W-:Y:S02]  /*1b8c0*/  ISETP.GE.AND P1, PT, R2, R245, PT ;  /* 0x000000f50200720c */ /* 0x000fe40003f26270 */
[----:B------:R-:W-:Y:S01]  /*1b8d0*/  ISETP.GE.OR P2, PT, R3, R244, !P2 ;  /* 0x000000f40300720c */ /* 0x000fe20005746670 */
[----:B------:R-:W-:Y:S01]  /*1b8e0*/  LDSM.16.MT88.4 R104, [R219+0x16000] ;  /* 0x01600000db68783b */ /* 0x000fe20000004200 */
[----:B------:R-:W-:-:S02]  /*1b8f0*/  ISETP.GE.OR P4, PT, R0, R246, !P4 ;  /* 0x000000f60000720c */ /* 0x000fc40006786670 */
[----:B------:R-:W-:Y:S01]  /*1b900*/  ISETP.GE.OR P3, PT, R0, R244, !P3 ;  /* 0x000000f40000720c */ /* 0x000fe20005f66670 */
[----:B------:R-:W-:Y:S01]  /*1b910*/  LDSM.16.MT88.4 R112, [R217+0x16000] ;  /* 0x01600000d970783b */ /* 0x000fe20000004200 */
[C---:B------:R-:W-:Y:S02]  /*1b920*/  ISETP.GE.OR P5, PT, R2.reuse, R246, !P5 ;  /* 0x000000f60200720c */ /* 0x040fe40006fa6670 */
[----:B------:R-:W-:Y:S01]  /*1b930*/  ISETP.GE.OR P1, PT, R2, R244, !P1 ;  /* 0x000000f40200720c */ /* 0x000fe20004f26670 */
        /* <DEDUP_REMOVED lines=11> */
[----:B------:R-:W-:Y:S02]  /*1b9f0*/  ISETP.GE.AND P1, PT, R2, R245, PT ;  /* 0x000000f50200720c */ /* 0x000fe40003f26270 */
[C---:B------:R-:W-:Y:S02]  /*1ba00*/  ISETP.GE.OR P2, PT, R0.reuse, R246, !P2 ;  /* 0x000000f60000720c */ /* 0x040fe40005746670 */
[----:B------:R-:W-:Y:S02]  /*1ba10*/  ISETP.GE.OR P4, PT, R0, R244, !P4 ;  /* 0x000000f40000720c */ /* 0x000fe40006786670 */
[C---:B------:R-:W-:Y:S02]  /*1ba20*/  ISETP.GE.OR P5, PT, R2.reuse, R246, !P5 ;  /* 0x000000f60200720c */ /* 0x040fe40006fa6670 */
[----:B------:R-:W-:Y:S02]  /*1ba30*/  ISETP.GE.OR P1, PT, R2, R244, !P1 ;  /* 0x000000f40200720c */ /* 0x000fe40004f26670 */
[----:B------:R-:W-:-:S02]  /*1ba40*/  IADD3 R0, R3, 0x18, RZ ;  /* 0x0000001803007810 */ /* 0x000fc40007ffe0ff */
[----:B------:R-:W-:Y:S02]  /*1ba50*/  IADD3 R2, R3, 0x19, RZ ;  /* 0x0000001903027810 */ /* 0x000fe40007ffe0ff */
[----:B------:R-:W-:Y:S02]  /*1ba60*/  FSEL R6, R60, -INF , !P2 ;  /* 0xff8000003c067808 */ /* 0x000fe40005000000 */
[----:B------:R-:W-:Y:S02]  /*1ba70*/  FSEL R12, R62, -INF , !P4 ;  /* 0xff8000003e0c7808 */ /* 0x000fe40006000000 */
[----:B------:R-:W-:Y:S02]  /*1ba80*/  ISETP.GE.AND P2, PT, R0, R245, PT ;  /* 0x000000f50000720c */ /* 0x000fe40003f46270 */
[----:B------:R-:W-:Y:S02]  /*1ba90*/  ISETP.GE.AND P4, PT, R2, R247, PT ;  /* 0x000000f70200720c */ /* 0x000fe40003f86270 */
[----:B------:R-:W-:-:S02]  /*1baa0*/  FSEL R66, R66, -INF , !P3 ;  /* 0xff80000042427808 */ /* 0x000fc40005800000 */
[----:B------:R-:W-:Y:S02]  /*1bab0*/  ISETP.GE.AND P3, PT, R0, R247, PT ;  /* 0x000000f70000720c */ /* 0x000fe40003f66270 */
[----:B------:R-:W-:Y:S02]  /*1bac0*/  FSEL R9, R63, -INF , !P1 ;  /* 0xff8000003f097808 */ /* 0x000fe40004800000 */
[----:B------:R-:W-:Y:S02]  /*1bad0*/  ISETP.GE.AND P1, PT, R2, R245, PT ;  /* 0x000000f50200720c */ /* 0x000fe40003f26270 */
[----:B------:R-:W-:Y:S02]  /*1bae0*/  ISETP.GE.OR P2, PT, R0, R244, !P2 ;  /* 0x000000f40000720c */ /* 0x000fe40005746670 */
[----:B------:R-:W-:Y:S02]  /*1baf0*/  ISETP.GE.OR P4, PT, R2, R246, !P4 ;  /* 0x000000f60200720c */ /* 0x000fe40006786670 */
[----:B------:R-:W-:-:S02]  /*1bb00*/  IADD3 R13, R3, 0x21, RZ ;  /* 0x00000021030d7810 */ /* 0x000fc40007ffe0ff */
[----:B------:R-:W-:Y:S02]  /*1bb10*/  ISETP.GE.OR P3, PT, R0, R246, !P3 ;  /* 0x000000f60000720c */ /* 0x000fe40005f66670 */
[----:B------:R-:W-:Y:S02]  /*1bb20*/  IADD3 R0, R3, 0x20, RZ ;  /* 0x0000002003007810 */ /* 0x000fe40007ffe0ff */
[----:B------:R-:W-:Y:S02]  /*1bb30*/  ISETP.GE.OR P1, PT, R2, R244, !P1 ;  /* 0x000000f40200720c */ /* 0x000fe40004f26670 */
[----:B------:R-:W-:Y:S02]  /*1bb40*/  FSEL R8, R58, -INF , !P2 ;  /* 0xff8000003a087808 */ /* 0x000fe40005000000 */
[----:B------:R-:W-:Y:S02]  /*1bb50*/  FSEL R2, R57, -INF , !P4 ;  /* 0xff80000039027808 */ /* 0x000fe40006000000 */
[----:B------:R-:W-:-:S02]  /*1bb60*/  ISETP.GE.AND P4, PT, R13, R247, PT ;  /* 0x000000f70d00720c */ /* 0x000fc40003f86270 */
[----:B------:R-:W-:Y:S02]  /*1bb70*/  ISETP.GE.AND P2, PT, R13, R245, PT ;  /* 0x000000f50d00720c */ /* 0x000fe40003f46270 */
[----:B------:R-:W-:Y:S02]  /*1bb80*/  FSEL R5, R61, -INF , !P5 ;  /* 0xff8000003d057808 */ /* 0x000fe40006800000 */
[----:B------:R-:W-:Y:S02]  /*1bb90*/  FSEL R4, R56, -INF , !P3 ;  /* 0xff80000038047808 */ /* 0x000fe40005800000 */
[C---:B------:R-:W-:Y:S02]  /*1bba0*/  ISETP.GE.AND P5, PT, R0.reuse, R247, PT ;  /* 0x000000f70000720c */ /* 0x040fe40003fa6270 */
[----:B------:R-:W-:Y:S02]  /*1bbb0*/  ISETP.GE.AND P3, PT, R0, R245, PT ;  /* 0x000000f50000720c */ /* 0x000fe40003f66270 */
[----:B------:R-:W-:-:S02]  /*1bbc0*/  IADD3 R7, R3, 0x28, RZ ;  /* 0x0000002803077810 */ /* 0x000fc40007ffe0ff */
[C---:B------:R-:W-:Y:S02]  /*1bbd0*/  ISETP.GE.OR P4, PT, R13.reuse, R246, !P4 ;  /* 0x000000f60d00720c */ /* 0x040fe40006786670 */
[----:B------:R-:W-:Y:S02]  /*1bbe0*/  ISETP.GE.OR P2, PT, R13, R244, !P2 ;  /* 0x000000f40d00720c */ /* 0x000fe40005746670 */
[----:B------:R-:W-:Y:S02]  /*1bbf0*/  FMNMX.FTZ R13, R68, R69, !PT ;  /* 0x00000045440d7209 */ /* 0x000fe40007810000 */
[C---:B------:R-:W-:Y:S02]  /*1bc00*/  ISETP.GE.OR P5, PT, R0.reuse, R246, !P5 ;  /* 0x000000f60000720c */ /* 0x040fe40006fa6670 */
[----:B------:R-:W-:Y:S02]  /*1bc10*/  ISETP.GE.OR P3, PT, R0, R244, !P3 ;  /* 0x000000f40000720c */ /* 0x000fe40005f66670 */
[----:B------:R-:W-:-:S02]  /*1bc20*/  FSEL R0, R59, -INF , !P1 ;  /* 0xff8000003b007808 */ /* 0x000fc40004800000 */
[C---:B------:R-:W-:Y:S01]  /*1bc30*/  ISETP.GE.AND P1, PT, R7.reuse, R247, PT ;  /* 0x000000f70700720c */ /* 0x040fe20003f26270 */
[----:B------:R-:W-:Y:S01]  /*1bc40*/  LDSM.16.MT88.4 R56, [R216+0x12000] ;  /* 0x01200000d838783b */ /* 0x000fe20000004200 */
[----:B------:R-:W-:Y:S02]  /*1bc50*/  FMNMX.FTZ R13, R64, R13, !PT ;  /* 0x0000000d400d7209 */ /* 0x000fe40007810000 */
[----:B------:R-:W-:Y:S02]  /*1bc60*/  ISETP.GE.OR P1, PT, R7, R246, !P1 ;  /* 0x000000f60700720c */ /* 0x000fe40004f26670 */
[----:B------:R-:W-:Y:S02]  /*1bc70*/  IADD3 R14, R3, 0x30, RZ ;  /* 0x00000030030e7810 */ /* 0x000fe40007ffe0ff */
[----:B------:R-:W-:Y:S02]  /*1bc80*/  FMNMX.FTZ R13, R65, R13, !PT ;  /* 0x0000000d410d7209 */ /* 0x000fe40007810000 */
[----:B------:R-:W-:-:S02]  /*1bc90*/  FSEL R27, R90, -INF , !P3 ;  /* 0xff8000005a1b7808 */ /* 0x000fc40005800000 */
[----:B------:R-:W-:Y:S02]  /*1bca0*/  FSEL R31, R16, -INF , !P1 ;  /* 0xff800000101f7808 */ /* 0x000fe40004800000 */
[----:B------:R-:W-:Y:S02]  /*1bcb0*/  ISETP.GE.AND P3, PT, R14, R247, PT ;  /* 0x000000f70e00720c */ /* 0x000fe40003f66270 */
[----:B------:R-:W-:Y:S02]  /*1bcc0*/  FMNMX.FTZ R13, R6, R13, !PT ;  /* 0x0000000d060d7209 */ /* 0x000fe40007810000 */
[C---:B------:R-:W-:Y:S02]  /*1bcd0*/  ISETP.GE.AND P1, PT, R14.reuse, R245, PT ;  /* 0x000000f50e00720c */ /* 0x040fe40003f26270 */
[----:B------:R-:W-:Y:S02]  /*1bce0*/  FMNMX.FTZ R15, R5, R13, !PT ;  /* 0x0000000d050f7209 */ /* 0x000fe40007810000 */
[----:B------:R-:W-:-:S02]  /*1bcf0*/  ISETP.GE.OR P3, PT, R14, R246, !P3 ;  /* 0x000000f60e00720c */ /* 0x000fc40005f66670 */
[----:B------:R-:W-:Y:S02]  /*1bd00*/  ISETP.GE.OR P1, PT, R14, R244, !P1 ;  /* 0x000000f40e00720c */ /* 0x000fe40004f26670 */
[----:B------:R-:W-:Y:S02]  /*1bd10*/  FMNMX.FTZ R14, R70, R71, !PT ;  /* 0x00000047460e7209 */ /* 0x000fe40007810000 */
[----:B------:R-:W-:Y:S02]  /*1bd20*/  FSEL R180, R88, -INF , !P5 ;  /* 0xff80000058b47808 */ /* 0x000fe40006800000 */
[----:B------:R-:W-:Y:S02]  /*1bd30*/  ISETP.GE.AND P5, PT, R7, R245, PT ;  /* 0x000000f50700720c */ /* 0x000fe40003fa6270 */
[----:B------:R-:W-:Y:S02]  /*1bd40*/  FMNMX.FTZ R15, R4, R15, !PT ;  /* 0x0000000f040f7209 */ /* 0x000fe40007810000 */
[----:B------:R-:W-:-:S02]  /*1bd50*/  FMNMX.FTZ R14, R66, R14, !PT ;  /* 0x0000000e420e7209 */ /* 0x000fc40007810000 */
[----:B------:R-:W-:Y:S02]  /*1bd60*/  ISETP.GE.OR P5, PT, R7, R244, !P5 ;  /* 0x000000f40700720c */ /* 0x000fe40006fa6670 */
[----:B------:R-:W-:Y:S02]  /*1bd70*/  IADD3 R7, R3, 0x29, RZ ;  /* 0x0000002903077810 */ /* 0x000fe40007ffe0ff */
[----:B------:R-:W-:Y:S02]  /*1bd80*/  FMNMX.FTZ R15, R2, R15, !PT ;  /* 0x0000000f020f7209 */ /* 0x000fe40007810000 */
[----:B------:R-:W-:Y:S02]  /*1bd90*/  FMNMX.FTZ R14, R67, R14, !PT ;  /* 0x0000000e430e7209 */ /* 0x000fe40007810000 */
[----:B------:R-:W-:Y:S02]  /*1bda0*/  FSEL R179, R89, -INF , !P4 ;  /* 0xff80000059b37808 */ /* 0x000fe40006000000 */
[----:B------:R-:W-:-:S02]  /*1bdb0*/  ISETP.GE.AND P4, PT, R7, R247, PT ;  /* 0x000000f70700720c */ /* 0x000fc40003f86270 */
[----:B------:R-:W-:Y:S02]  /*1bdc0*/  FMNMX.FTZ R15, R180, R15, !PT ;  /* 0x0000000fb40f7209 */ /* 0x000fe40007810000 */
[----:B------:R-:W-:Y:S02]  /*1bdd0*/  FMNMX.FTZ R14, R12, R14, !PT ;  /* 0x0000000e0c0e7209 */ /* 0x000fe40007810000 */
[----:B------:R-:W-:Y:S02]  /*1bde0*/  FSEL R26, R91, -INF , !P2 ;  /* 0xff8000005b1a7808 */ /* 0x000fe40005000000 */
[C---:B------:R-:W-:Y:S01]  /*1bdf0*/  ISETP.GE.AND P2, PT, R7.reuse, R245, PT ;  /* 0x000000f50700720c */ /* 0x040fe20003f46270 */
[----:B------:R-:W-:Y:S01]  /*1be00*/  LDSM.16.MT88.4 R88, [R216+0x14000] ;  /* 0x01400000d858783b */ /* 0x000fe20000004200 */
[----:B------:R-:W-:Y:S02]  /*1be10*/  ISETP.GE.OR P4, PT, R7, R246, !P4 ;  /* 0x000000f60700720c */ /* 0x000fe40006786670 */
[----:B------:R-:W-:-:S02]  /*1be20*/  IADD3 R13, R3, 0x31, RZ ;  /* 0x00000031030d7810 */ /* 0x000fc40007ffe0ff */
[----:B------:R-:W-:Y:S02]  /*1be30*/  FMNMX.FTZ R15, R179, R15, !PT ;  /* 0x0000000fb30f7209 */ /* 0x000fe40007810000 */
[----:B------:R-:W-:Y:S02]  /*1be40*/  FMNMX.FTZ R14, R9, R14, !PT ;  /* 0x0000000e090e7209 */ /* 0x000fe40007810000 */
[----:B------:R-:W-:Y:S02]  /*1be50*/  ISETP.GE.OR P2, PT, R7, R244, !P2 ;  /* 0x000000f40700720c */ /* 0x000fe40005746670 */
[----:B------:R-:W-:Y:S02]  /*1be60*/  FSEL R25, R18, -INF , !P5 ;  /* 0xff80000012197808 */ /* 0x000fe40006800000 */
[----:B------:R-:W-:Y:S02]  /*1be70*/  IADD3 R7, R3, 0x38, RZ ;  /* 0x0000003803077810 */ /* 0x000fe40007ffe0ff */
[----:B------:R-:W-:-:S02]  /*1be80*/  ISETP.GE.AND P5, PT, R13, R247, PT ;  /* 0x000000f70d00720c */ /* 0x000fc40003fa6270 */
[----:B------:R-:W-:Y:S02]  /*1be90*/  FSEL R30, R17, -INF , !P4 ;  /* 0xff800000111e7808 */ /* 0x000fe40006000000 */
[----:B------:R-:W-:Y:S02]  /*1bea0*/  FMNMX.FTZ R15, R31, R15, !PT ;  /* 0x0000000f1f0f7209 */ /* 0x000fe40007810000 */
[----:B------:R-:W-:Y:S02]  /*1beb0*/  FMNMX.FTZ R14, R8, R14, !PT ;  /* 0x0000000e080e7209 */ /* 0x000fe40007810000 */
[----:B------:R-:W-:Y:S02]  /*1bec0*/  IADD3 R3, R3, 0x39, RZ ;  /* 0x0000003903037810 */ /* 0x000fe40007ffe0ff */
[----:B------:R-:W-:Y:S02]  /*1bed0*/  ISETP.GE.AND P4, PT, R7, R247, PT ;  /* 0x000000f70700720c */ /* 0x000fe40003f86270 */
[----:B------:R-:W-:-:S02]  /*1bee0*/  FSEL R29, R80, -INF , !P3 ;  /* 0xff800000501d7808 */ /* 0x000fc40005800000 */
[----:B------:R-:W-:Y:S02]  /*1bef0*/  ISETP.GE.OR P5, PT, R13, R246, !P5 ;  /* 0x000000f60d00720c */ /* 0x000fe40006fa6670 */
[----:B------:R-:W-:Y:S02]  /*1bf00*/  FMNMX.FTZ R15, R30, R15, !PT ;  /* 0x0000000f1e0f7209 */ /* 0x000fe40007810000 */
[----:B------:R-:W-:Y:S02]  /*1bf10*/  FMNMX.FTZ R14, R0, R14, !PT ;  /* 0x0000000e000e7209 */ /* 0x000fe40007810000 */
[----:B------:R-:W-:Y:S02]  /*1bf20*/  ISETP.GE.AND P3, PT, R3, R247, PT ;  /* 0x000000f70300720c */ /* 0x000fe40003f66270 */
[----:B------:R-:W-:Y:S02]  /*1bf30*/  ISETP.GE.OR P4, PT, R7, R246, !P4 ;  /* 0x000000f60700720c */ /* 0x000fe40006786670 */
[----:B------:R-:W-:-:S02]  /*1bf40*/  FSEL R28, R81, -INF , !P5 ;  /* 0xff800000511c7808 */ /* 0x000fc40006800000 */
[----:B------:R-:W-:Y:S02]  /*1bf50*/  FMNMX.FTZ R15, R29, R15, !PT ;  /* 0x0000000f1d0f7209 */ /* 0x000fe40007810000 */
[----:B------:R-:W-:Y:S02]  /*1bf60*/  FMNMX.FTZ R14, R27, R14, !PT ;  /* 0x0000000e1b0e7209 */ /* 0x000fe40007810000 */
[----:B------:R-:W-:Y:S02]  /*1bf70*/  ISETP.GE.OR P3, PT, R3, R246, !P3 ;  /* 0x000000f60300720c */ /* 0x000fe40005f66670 */
[----:B------:R-:W-:Y:S02]  /*1bf80*/  FSEL R191, R76, -INF , !P4 ;  /* 0xff8000004cbf7808 */ /* 0x000fe40006000000 */
[----:B------:R-:W-:Y:S02]  /*1bf90*/  FMNMX.FTZ R15, R28, R15, !PT ;  /* 0x0000000f1c0f7209 */ /* 0x000fe40007810000 */
[----:B------:R-:W-:-:S02]  /*1bfa0*/  FMNMX.FTZ R14, R26, R14, !PT ;  /* 0x0000000e1a0e7209 */ /* 0x000fc40007810000 */
[----:B------:R-:W-:Y:S02]  /*1bfb0*/  FSEL R190, R77, -INF , !P3 ;  /* 0xff8000004dbe7808 */ /* 0x000fe40005800000 */
[----:B------:R-:W-:Y:S02]  /*1bfc0*/  FMNMX.FTZ R16, R191, R15, !PT ;  /* 0x0000000fbf107209 */ /* 0x000fe40007810000 */
[----:B------:R-:W-:Y:S02]  /*1bfd0*/  ISETP.GE.AND P3, PT, R13, R245, PT ;  /* 0x000000f50d00720c */ /* 0x000fe40003f66270 */
[----:B------:R-:W-:Y:S02]  /*1bfe0*/  FSEL R24, R19, -INF , !P2 ;  /* 0xff80000013187808 */ /* 0x000fe40005000000 */
[----:B------:R-:W-:Y:S02]  /*1bff0*/  FMNMX.FTZ R15, R25, R14, !PT ;  /* 0x0000000e190f7209 */ /* 0x000fe40007810000 */
[----:B------:R-:W-:-:S02]  /*1c000*/  ISETP.GE.OR P3, PT, R13, R244, !P3 ;  /* 0x000000f40d00720c */ /* 0x000fc40005f66670 */
[C---:B------:R-:W-:Y:S02]  /*1c010*/  ISETP.GE.AND P2, PT, R7.reuse, R245, PT ;  /* 0x000000f50700720c */ /* 0x040fe40003f46270 */
[----:B------:R-:W-:Y:S02]  /*1c020*/  FSEL R184, R82, -INF , !P1 ;  /* 0xff80000052b87808 */ /* 0x000fe40004800000 */
[----:B------:R-:W-:Y:S02]  /*1c030*/  FMNMX.FTZ R13, R24, R15, !PT ;  /* 0x0000000f180d7209 */ /* 0x000fe40007810000 */
[----:B------:R-:W-:Y:S02]  /*1c040*/  ISETP.GE.OR P2, PT, R7, R244, !P2 ;  /* 0x000000f40700720c */ /* 0x000fe40005746670 */
[----:B------:R-:W-:Y:S02]  /*1c050*/  ISETP.GE.AND P1, PT, R3, R245, PT ;  /* 0x000000f50300720c */ /* 0x000fe40003f26270 */
[----:B------:R-:W-:-:S02]  /*1c060*/  FSEL R183, R83, -INF , !P3 ;  /* 0xff80000053b77808 */ /* 0x000fc40005800000 */
[----:B------:R-:W-:Y:S01]  /*1c070*/  FMNMX.FTZ R13, R184, R13, !PT ;  /* 0x0000000db80d7209 */ /* 0x000fe20007810000 */
[----:B------:R-:W-:Y:S01]  /*1c080*/  LDSM.16.MT88.4 R80, [R217+0x14000] ;  /* 0x01400000d950783b */ /* 0x000fe20000004200 */
[----:B------:R-:W-:Y:S02]  /*1c090*/  ISETP.GE.OR P1, PT, R3, R244, !P1 ;  /* 0x000000f40300720c */ /* 0x000fe40004f26670 */
[----:B------:R-:W-:Y:S02]  /*1c0a0*/  FSEL R35, R78, -INF , !P2 ;  /* 0xff8000004e237808 */ /* 0x000fe40005000000 */
[----:B------:R-:W-:Y:S02]  /*1c0b0*/  FMNMX.FTZ R13, R183, R13, !PT ;  /* 0x0000000db70d7209 */ /* 0x000fe40007810000 */
[----:B------:R-:W-:Y:S02]  /*1c0c0*/  FMNMX.FTZ R14, R190, R16, !PT ;  /* 0x00000010be0e7209 */ /* 0x000fe40007810000 */
[----:B------:R-:W-:Y:S01]  /*1c0d0*/  FSEL R34, R79, -INF , !P1 ;  /* 0xff8000004f227808 */ /* 0x000fe20004800000 */
[----:B------:R-:W-:Y:S01]  /*1c0e0*/  LDSM.16.MT88.4 R16, [R217+0x10800] ;  /* 0x01080000d910783b */ /* 0x000fe20000004200 */
[----:B------:R-:W-:-:S03]  /*1c0f0*/  FMNMX.FTZ R13, R35, R13, !PT ;  /* 0x0000000d230d7209 */ /* 0x000fc60007810000 */
[----:B------:R-:W1:Y:S01]  /*1c100*/  SHFL.BFLY PT, R7, R14, 0x2, 0x1f ;  /* 0x0c401f000e077f89 */ /* 0x000e6200000e0000 */
[----:B------:R-:W-:-:S05]  /*1c110*/  FMNMX.FTZ R13, R34, R13, !PT ;  /* 0x0000000d220d7209 */ /* 0x000fca0007810000 */
[----:B------:R-:W3:Y:S01]  /*1c120*/  SHFL.BFLY PT, R3, R13, 0x2, 0x1f ;  /* 0x0c401f000d037f89 */ /* 0x000ee200000e0000 */
[----:B-1----:R-:W-:-:S05]  /*1c130*/  FMNMX.FTZ R14, R14, R7, !PT ;  /* 0x000000070e0e7209 */ /* 0x002fca0007810000 */
[----:B------:R-:W1:Y:S01]  /*1c140*/  SHFL.BFLY PT, R164, R14, 0x1, 0x1f ;  /* 0x0c201f000ea47f89 */ /* 0x000e6200000e0000 */
[----:B---3--:R-:W-:-:S05]  /*1c150*/  FMNMX.FTZ R7, R13, R3, !PT ;  /* 0x000000030d077209 */ /* 0x008fca0007810000 */
[----:B------:R-:W3:Y:S01]  /*1c160*/  SHFL.BFLY PT, R3, R7, 0x1, 0x1f ;  /* 0x0c201f0007037f89 */ /* 0x000ee200000e0000 */
[----:B-1----:R-:W-:-:S04]  /*1c170*/  FMNMX.FTZ R164, R14, R164, !PT ;  /* 0x000000a40ea47209 */ /* 0x002fc80007810000 */
[----:B------:R-:W-:Y:S01]  /*1c180*/  FSETP.NEU.FTZ.AND P1, PT, R164, -INF , PT ;  /* 0xff800000a400780b */ /* 0x000fe20003f3d000 */
[----:B--2---:R-:W-:Y:S01]  /*1c190*/  FMUL.FTZ R187, R33, R164 ;  /* 0x000000a421bb7220 */ /* 0x004fe20000410000 */
[----:B---3--:R-:W-:-:S04]  /*1c1a0*/  FMNMX.FTZ R3, R7, R3, !PT ;  /* 0x0000000307037209 */ /* 0x008fc80007810000 */
[----:B------:R-:W-:Y:S01]  /*1c1b0*/  FSEL R187, R187, RZ, P1 ;  /* 0x000000ffbbbb7208 */ /* 0x000fe20000800000 */
[----:B------:R-:W-:Y:S01]  /*1c1c0*/  FMUL.FTZ R32, R33, R3 ;  /* 0x0000000321207220 */ /* 0x000fe20000410000 */
        /* <DEDUP_REMOVED lines=9> */
[-CC-:B------:R-:W-:Y:S02]  /*1c260*/  FFMA.FTZ R178, R66, R33.reuse, -R32.reuse ;  /* 0x0000002142b27223 */ /* 0x180fe40000010820 */
[-CC-:B------:R-:W-:Y:S01]  /*1c270*/  FFMA.FTZ R171, R67, R33.reuse, -R32.reuse ;  /* 0x0000002143ab7223 */ /* 0x180fe20000010820 */
[----:B------:R-:W1:Y:S01]  /*1c280*/  MUFU.EX2 R175, R175 ;  /* 0x000000af00af7308 */ /* 0x000e620000000800 */
[----:B------:R-:W2:Y:S01]  /*1c290*/  LDSM.16.MT88.4 R64, [R215+0x12000] ;  /* 0x01200000d740783b */ /* 0x000ea20000004200 */
[-CC-:B------:R-:W-:Y:S02]  /*1c2a0*/  FFMA.FTZ R172, R6, R33.reuse, -R187.reuse ;  /* 0x0000002106ac7223 */ /* 0x180fe400000108bb */
[-CC-:B------:R-:W-:Y:S02]  /*1c2b0*/  FFMA.FTZ R168, R5, R33.reuse, -R187.reuse ;  /* 0x0000002105a87223 */ /* 0x180fe400000108bb */
[-C--:B------:R-:W-:Y:S02]  /*1c2c0*/  FFMA.FTZ R166, R4, R33.reuse, -R187 ;  /* 0x0000002104a67223 */ /* 0x080fe400000108bb */
[----:B------:R-:W3:Y:S01]  /*1c2d0*/  LDSM.16.MT88.4 R4, [R215+0x16000] ;  /* 0x01600000d704783b */ /* 0x000ee20000004200 */
[----:B------:R-:W-:Y:S01]  /*1c2e0*/  MUFU.EX2 R174, R174 ;  /* 0x000000ae00ae7308 */ /* 0x000fe20000000800 */
[----:B------:R-:W-:-:S02]  /*1c2f0*/  FFMA.FTZ R170, R12, R33, -R32 ;  /* 0x000000210caa7223 */ /* 0x000fc40000010820 */
[----:B------:R-:W4:Y:S01]  /*1c300*/  LDSM.16.MT88.4 R12, [R216+0x10800] ;  /* 0x01080000d80c783b */ /* 0x000f220000004200 */
[-CC-:B------:R-:W-:Y:S02]  /*1c310*/  FFMA.FTZ R2, R2, R33.reuse, -R187.reuse ;  /* 0x0000002102027223 */ /* 0x180fe400000108bb */
[-CC-:B------:R-:W-:Y:S01]  /*1c320*/  FFMA.FTZ R9, R9, R33.reuse, -R32.reuse ;  /* 0x0000002109097223 */ /* 0x180fe20000010820 */
[----:B-1----:R-:W-:Y:S01]  /*1c330*/  F2FP.BF16.PACK_AB R128, R175, R176 ;  /* 0x000000b0af80723e */ /* 0x002fe200000010ff */
[----:B------:R-:W1:Y:S01]  /*1c340*/  MUFU.EX2 R169, R169 ;  /* 0x000000a900a97308 */ /* 0x000e620000000800 */
[-CC-:B------:R-:W-:Y:S02]  /*1c350*/  FFMA.FTZ R8, R8, R33.reuse, -R32.reuse ;  /* 0x0000002108087223 */ /* 0x180fe40000010820 */
[-C--:B------:R-:W-:Y:S02]  /*1c360*/  FFMA.FTZ R0, R0, R33.reuse, -R32 ;  /* 0x0000002100007223 */ /* 0x080fe40000010820 */
[----:B------:R-:W-:-:S02]  /*1c370*/  FFMA.FTZ R180, R180, R33, -R187 ;  /* 0x00000021b4b47223 */ /* 0x000fc400000108bb */
[-CC-:B------:R-:W-:Y:S01]  /*1c380*/  FFMA.FTZ R179, R179, R33.reuse, -R187.reuse ;  /* 0x00000021b3b37223 */ /* 0x180fe200000108bb */
[----:B------:R-:W-:Y:S01]  /*1c390*/  MUFU.EX2 R173, R173 ;  /* 0x000000ad00ad7308 */ /* 0x000fe20000000800 */
[-CC-:B------:R-:W-:Y:S02]  /*1c3a0*/  FFMA.FTZ R181, R31, R33.reuse, -R187.reuse ;  /* 0x000000211fb57223 */ /* 0x180fe400000108bb */
[-C--:B------:R-:W-:Y:S02]  /*1c3b0*/  FFMA.FTZ R182, R30, R33.reuse, -R187 ;  /* 0x000000211eb67223 */ /* 0x080fe400000108bb */
[-CC-:B------:R-:W-:Y:S02]  /*1c3c0*/  FFMA.FTZ R185, R27, R33.reuse, -R32.reuse ;  /* 0x000000211bb97223 */ /* 0x180fe40000010820 */
[-CC-:B------:R-:W-:Y:S01]  /*1c3d0*/  FFMA.FTZ R186, R26, R33.reuse, -R32.reuse ;  /* 0x000000211aba7223 */ /* 0x180fe20000010820 */
[----:B------:R-:W5:Y:S01]  /*1c3e0*/  MUFU.EX2 R177, R177 ;  /* 0x000000b100b17308 */ /* 0x000f620000000800 */
[----:B-1----:R-:W-:Y:S01]  /*1c3f0*/  F2FP.BF16.PACK_AB R130, R169, R174 ;  /* 0x000000aea982723e */ /* 0x002fe200000010ff */
[----:B------:R-:W-:-:S02]  /*1c400*/  FFMA.FTZ R192, R25, R33, -R32 ;  /* 0x0000002119c07223 */ /* 0x000fc40000010820 */
[-C--:B------:R-:W-:Y:S02]  /*1c410*/  FFMA.FTZ R193, R24, R33.reuse, -R32 ;  /* 0x0000002118c17223 */ /* 0x080fe40000010820 */
[-CC-:B------:R-:W-:Y:S01]  /*1c420*/  FFMA.FTZ R194, R29, R33.reuse, -R187.reuse ;  /* 0x000000211dc27223 */ /* 0x180fe200000108bb */
[----:B------:R-:W-:Y:S01]  /*1c430*/  LDSM.16.MT88.4 R24, [R215+0x15000] ;  /* 0x01500000d718783b */ /* 0x000fe20000004200 */
[----:B------:R-:W-:Y:S01]  /*1c440*/  MUFU.EX2 R178, R178 ;  /* 0x000000b200b27308 */ /* 0x000fe20000000800 */
[-CC-:B------:R-:W-:Y:S02]  /*1c450*/  FFMA.FTZ R195, R28, R33.reuse, -R187.reuse ;  /* 0x000000211cc37223 */ /* 0x180fe400000108bb */
[----:B------:R-:W-:Y:S01]  /*1c460*/  LDSM.16.MT88.4 R28, [R215+0x17000] ;  /* 0x01700000d71c783b */ /* 0x000fe20000004200 */
[-CC-:B------:R-:W-:Y:S02]  /*1c470*/  FFMA.FTZ R191, R191, R33.reuse, -R187.reuse ;  /* 0x00000021bfbf7223 */ /* 0x180fe400000108bb */
[----:B------:R-:W-:-:S02]  /*1c480*/  FFMA.FTZ R249, R190, R33, -R187 ;  /* 0x00000021bef97223 */ /* 0x000fc400000108bb */
[----:B------:R-:W1:Y:S01]  /*1c490*/  MUFU.EX2 R171, R171 ;  /* 0x000000ab00ab7308 */ /* 0x000e620000000800 */
[----:B-----5:R-:W-:Y:S01]  /*1c4a0*/  F2FP.BF16.PACK_AB R129, R177, R173 ;  /* 0x000000adb181723e */ /* 0x020fe200000010ff */
[-CC-:B------:R-:W-:Y:S02]  /*1c4b0*/  FFMA.FTZ R184, R184, R33.reuse, -R32.reuse ;  /* 0x00000021b8b87223 */ /* 0x180fe40000010820 */
[-CC-:B------:R-:W-:Y:S02]  /*1c4c0*/  FFMA.FTZ R183, R183, R33.reuse, -R32.reuse ;  /* 0x00000021b7b77223 */ /* 0x180fe40000010820 */
[-CC-:B------:R-:W-:Y:S02]  /*1c4d0*/  FFMA.FTZ R187, R35, R33.reuse, -R32.reuse ;  /* 0x0000002123bb7223 */ /* 0x180fe40000010820 */
[----:B------:R-:W-:Y:S01]  /*1c4e0*/  MUFU.EX2 R172, R172 ;  /* 0x000000ac00ac7308 */ /* 0x000fe20000000800 */
[----:B------:R-:W-:Y:S02]  /*1c4f0*/  FFMA.FTZ R248, R34, R33, -R32 ;  /* 0x0000002122f87223 */ /* 0x000fe40000010820 */
[----:B------:R-:W-:Y:S01]  /*1c500*/  FADD.FTZ R175, R176, R175 ;  /* 0x000000afb0af7221 */ /* 0x000fe20000010000 */
[----:B------:R-:W-:Y:S01]  /*1c510*/  LDSM.16.MT88.4 R32, [R219+0x13800] ;  /* 0x01380000db20783b */ /* 0x000fe20000004200 */
[----:B------:R-:W-:-:S02]  /*1c520*/  FADD.FTZ R173, R173, R177 ;  /* 0x000000b1adad7221 */ /* 0x000fc40000010000 */
[----:B------:R-:W-:Y:S01]  /*1c530*/  FADD.FTZ R174, R174, R175 ;  /* 0x000000afaeae7221 */ /* 0x000fe20000010000 */
[----:B-1----:R-:W-:Y:S01]  /*1c540*/  F2FP.BF16.PACK_AB R131, R171, R178 ;  /* 0x000000b2ab83723e */ /* 0x002fe200000010ff */
[----:B------:R-:W1:Y:S01]  /*1c550*/  MUFU.EX2 R168, R168 ;  /* 0x000000a800a87308 */ /* 0x000e620000000800 */
        /* <DEDUP_REMOVED lines=115> */
[----:B------:R-:W-:Y:S01]  /*1cc90*/  HMMA.16816.F32.BF16 R128, R4, R22, R128 ;  /* 0x000000160480723c */ /* 0x000fe20000041880 */
[----:B------:R-:W1:Y:S06]  /*1cca0*/  LDSM.16.MT88.4 R20, [R216+0x11000] ;  /* 0x01100000d814783b */ /* 0x000e6c0000004200 */
[----:B------:R-:W-:Y:S01]  /*1ccb0*/  F2FP.BF16.PACK_AB R4, R179, R180 ;  /* 0x000000b4b304723e */ /* 0x000fe200000010ff */
[----:B------:R-:W-:Y:S01]  /*1ccc0*/  FADD.FTZ R180, R180, R166 ;  /* 0x000000a6b4b47221 */ /* 0x000fe20000010000 */
[----:B------:R-:W-:-:S02]  /*1ccd0*/  F2FP.BF16.PACK_AB R6, R182, R181 ;  /* 0x000000b5b606723e */ /* 0x000fc400000010ff */
[C---:B--2---:R-:W-:Y:S01]  /*1cce0*/  F2FP.BF16.PACK_AB R5, R186.reuse, R185 ;  /* 0x000000b9ba05723e */ /* 0x044fe200000010ff */
[----:B------:R-:W-:Y:S01]  /*1ccf0*/  FADD.FTZ R185, R185, R8 ;  /* 0x00000008b9b97221 */ /* 0x000fe20000010000 */
[----:B------:R-:W-:Y:S01]  /*1cd00*/  F2FP.BF16.PACK_AB R7, R193, R192 ;  /* 0x000000c0c107723e */ /* 0x000fe200000010ff */
[----:B------:R-:W-:Y:S02]  /*1cd10*/  FADD.FTZ R180, R179, R180 ;  /* 0x000000b4b3b47221 */ /* 0x000fe40000010000 */
[----:B------:R-:W-:Y:S02]  /*1cd20*/  FADD.FTZ R185, R186, R185 ;  /* 0x000000b9bab97221 */ /* 0x000fe40000010000 */
[----:B------:R-:W-:Y:S02]  /*1cd30*/  FADD.FTZ R181, R181, R180 ;  /* 0x000000b4b5b57221 */ /* 0x000fe40000010000 */
[----:B---3--:R-:W-:Y:S01]  /*1cd40*/  HMMA.16816.F32.BF16 R160, R4, R16, R160 ;  /* 0x0000001004a0723c */ /* 0x008fe200000418a0 */
[----:B------:R-:W-:-:S02]  /*1cd50*/  FADD.FTZ R192, R192, R185 ;  /* 0x000000b9c0c07221 */ /* 0x000fc40000010000 */
[----:B------:R-:W-:Y:S02]  /*1cd60*/  FADD.FTZ R181, R182, R181 ;  /* 0x000000b5b6b57221 */ /* 0x000fe40000010000 */
[----:B------:R-:W-:Y:S02]  /*1cd70*/  FADD.FTZ R192, R193, R192 ;  /* 0x000000c0c1c07221 */ /* 0x000fe40000010000 */
[----:B------:R-:W-:Y:S01]  /*1cd80*/  FADD.FTZ R181, R194, R181 ;  /* 0x000000b5c2b57221 */ /* 0x000fe20000010000 */
[----:B------:R-:W-:Y:S01]  /*1cd90*/  HMMA.16816.F32.BF16 R156, R4, R18, R156 ;  /* 0x00000012049c723c */ /* 0x000fe2000004189c */
[----:B------:R-:W2:Y:S01]  /*1cda0*/  LDSM.16.MT88.4 R16, [R215+0x11000] ;  /* 0x01100000d710783b */ /* 0x000ea20000004200 */
[----:B------:R-:W-:Y:S02]  /*1cdb0*/  FADD.FTZ R192, R184, R192 ;  /* 0x000000c0b8c07221 */ /* 0x000fe40000010000 */
[----:B------:R-:W-:Y:S02]  /*1cdc0*/  FADD.FTZ R181, R195, R181 ;  /* 0x000000b5c3b57221 */ /* 0x000fe40000010000 */
[----:B------:R-:W-:-:S02]  /*1cdd0*/  FADD.FTZ R192, R183, R192 ;  /* 0x000000c0b7c07221 */ /* 0x000fc40000010000 */
[----:B----4-:R-:W-:Y:S01]  /*1cde0*/  HMMA.16816.F32.BF16 R152, R4, R12, R152 ;  /* 0x0000000c0498723c */ /* 0x010fe20000041898 */
[----:B------:R-:W-:Y:S02]  /*1cdf0*/  FADD.FTZ R181, R191, R181 ;  /* 0x000000b5bfb57221 */ /* 0x000fe40000010000 */
[----:B------:R-:W-:-:S05]  /*1ce00*/  FADD.FTZ R192, R187, R192 ;  /* 0x000000c0bbc07221 */ /* 0x000fca0000010000 */
        /* <DEDUP_REMOVED lines=16> */
[----:B------:R-:W-:Y:S07]  /*1cf10*/  LDSM.16.MT88.4 R24, [R219+0x11800] ;  /* 0x01180000db18783b */ /* 0x000fee0000004200 */
        /* <DEDUP_REMOVED lines=18> */
[----:B------:R-:W-:Y:S07]  /*1d040*/  LDSM.16.MT88.4 R20, [R217+0x11800] ;  /* 0x01180000d914783b */ /* 0x000fee0000004200 */
[C---:B------:R-:W-:Y:S01]  /*1d050*/  HMMA.16816.F32.BF16 R128, R4.reuse, R30, R128 ;  /* 0x0000001e0480723c */ /* 0x040fe20000041880 */
[----:B------:R-:W-:Y:S07]  /*1d060*/  LDSM.16.MT88.4 R28, [R217+0x13800] ;  /* 0x01380000d91c783b */ /* 0x000fee0000004200 */
[C---:B--2---:R-:W-:Y:S08]  /*1d070*/  HMMA.16816.F32.BF16 R108, R4.reuse, R16, R108 ;  /* 0x00000010046c723c */ /* 0x044ff0000004186c */
[C---:B------:R-:W-:Y:S01]  /*1d080*/  HMMA.16816.F32.BF16 R112, R4.reuse, R18, R112 ;  /* 0x000000120470723c */ /* 0x040fe20000041870 */
[----:B------:R-:W1:Y:S07]  /*1d090*/  LDSM.16.MT88.4 R16, [R216+0x11800] ;  /* 0x01180000d810783b */ /* 0x000e6e0000004200 */
[C---:B---3--:R-:W-:Y:S08]  /*1d0a0*/  HMMA.16816.F32.BF16 R116, R4.reuse, R12, R116 ;  /* 0x0000000c0474723c */ /* 0x048ff00000041874 */
[----:B------:R-:W-:Y:S01]  /*1d0b0*/  HMMA.16816.F32.BF16 R120, R4, R14, R120 ;  /* 0x0000000e0478723c */ /* 0x000fe20000041878 */
[----:B------:R-:W2:Y:S06]  /*1d0c0*/  LDSM.16.MT88.4 R12, [R215+0x11800] ;  /* 0x01180000d70c783b */ /* 0x000eac0000004200 */
[----:B------:R-:W-:-:S02]  /*1d0d0*/  F2FP.BF16.PACK_AB R4, R195, R194 ;  /* 0x000000c2c304723e */ /* 0x000fc400000010ff */
[C---:B------:R-:W-:Y:S01]  /*1d0e0*/  F2FP.BF16.PACK_AB R6, R249.reuse, R191 ;  /* 0x000000bff906723e */ /* 0x040fe200000010ff */
[----:B------:R-:W-:Y:S01]  /*1d0f0*/  FADD.FTZ R249, R249, R181 ;  /* 0x000000b5f9f97221 */ /* 0x000fe20000010000 */
[----:B------:R-:W-:Y:S02]  /*1d100*/  F2FP.BF16.PACK_AB R5, R183, R184 ;  /* 0x000000b8b705723e */ /* 0x000fe400000010ff */
[C---:B------:R-:W-:Y:S01]  /*1d110*/  F2FP.BF16.PACK_AB R7, R248.reuse, R187 ;  /* 0x000000bbf807723e */ /* 0x040fe200000010ff */
[----:B------:R-:W-:-:S06]  /*1d120*/  FADD.FTZ R248, R248, R192 ;  /* 0x000000c0f8f87221 */ /* 0x000fcc0000010000 */
        /* <DEDUP_REMOVED lines=38> */
[C---:B-1----:R-:W-:Y:S08]  /*1d390*/  HMMA.16816.F32.BF16 R116, R4.reuse, R16, R116 ;  /* 0x000000100474723c */ /* 0x042ff00000041874 */
[C---:B------:R-:W-:Y:S08]  /*1d3a0*/  HMMA.16816.F32.BF16 R120, R4.reuse, R18, R120 ;  /* 0x000000120478723c */ /* 0x040ff00000041878 */
[C---:B--2---:R-:W-:Y:S08]  /*1d3b0*/  HMMA.16816.F32.BF16 R124, R4.reuse, R12, R124 ;  /* 0x0000000c047c723c */ /* 0x044ff0000004187c */
[----:B------:R-:W-:Y:S01]  /*1d3c0*/  HMMA.16816.F32.BF16 R128, R4, R14, R128 ;  /* 0x0000000e0480723c */ /* 0x000fe20000041880 */
[----:B------:R-:W-:Y:S07]  /*1d3d0*/  @!UPT UIADD3 URZ, URZ, URZ, URZ ;  /* 0x0000003f3f3ff290 */ /* 0x000fee000fffe03f */
[----:B------:R-:W-:Y:S11]  /*1d3e0*/  @!P6 BRA `(.L_x_2691) ;  /* 0x00004be00000e947 */ /* 0x000ff60003800000 */
[----:B------:R-:W-:-:S04]  /*1d3f0*/  DEPBAR.LE SB0, 0x0 ;  /* 0x000080000000791a */ /* 0x000fc80000000000 */
[----:B------:R-:W-:Y:S01]  /*1d400*/  WARPSYNC 0xffffffff ;  /* 0xffffffff00007948 */ /* 0x000fe20003800000 */
[----:B------:R-:W-:Y:S01]  /*1d410*/  BSSY B0, `(.L_x_2692) ;  /* 0x0000046000007945 */ /* 0x000fe20003800000 */
[----:B------:R-:W-:Y:S01]  /*1d420*/  IADD3 R242, R165, -0x2, RZ ;  /* 0xfffffffea5f27810 */ /* 0x000fe20007ffe0ff */
[----:B------:R-:W-:Y:S06]  /*1d430*/  BAR.SYNC.DEFER_BLOCKING 0x0 ;  /* 0x0000000000007b1d */ /* 0x000fec0000010000 */
[----:B------:R-:W-:Y:S05]  /*1d440*/  @!P0 BRA `(.L_x_2693) ;  /* 0x000003e000008947 */ /* 0x000fea0003800000 */
[----:B------:R-:W-:Y:S02]  /*1d450*/  ULDC.64 UR4, c[0x0][0x118] ;  /* 0x0000460000047ab9 */ /* 0x000fe40000000a00 */
[----:B------:R-:W2:Y:S01]  /*1d460*/  LD.E R9, [R10.64+0x170] ;  /* 0x000170040a097980 */ /* 0x000ea2000c101900 */
[----:B------:R-:W-:-:S05]  /*1d470*/  IMAD.SHL.U32 R0, R242, 0x40, RZ ;  /* 0x00000040f2007824 */ /* 0x000fca00078e00ff */
[----:B------:R-:W-:Y:S02]  /*1d480*/  IABS R2, R0 ;  /* 0x0000000000027213 */ /* 0x000fe40000000000 */
[----:B------:R-:W-:-:S04]  /*1d490*/  IADD3 R12, R0, 0x40, RZ ;  /* 0x00000040000c7810 */ /* 0x000fc80007ffe0ff */
[----:B------:R-:W-:Y:S02]  /*1d4a0*/  IABS R5, R12 ;  /* 0x0000000c00057213 */ /* 0x000fe40000000000 */
[-C--:B--2---:R-:W-:Y:S02]  /*1d4b0*/  IABS R6, R9.reuse ;  /* 0x0000000900067213 */ /* 0x084fe40000000000 */
[-C--:B------:R-:W-:Y:S02]  /*1d4c0*/  IABS R4, R9.reuse ;  /* 0x0000000900047213 */ /* 0x080fe40000000000 */
[----:B------:R-:W1:Y:S01]  /*1d4d0*/  I2F.RP R14, R6 ;  /* 0x00000006000e7306 */ /* 0x000e620000209400 */
[-C--:B------:R-:W-:Y:S02]  /*1d4e0*/  LOP3.LUT R0, R0, R9.reuse, RZ, 0x3c, !PT ;  /* 0x0000000900007212 */ /* 0x080fe400078e3cff */
[----:B------:R-:W-:Y:S01]  /*1d4f0*/  IMAD.MOV R4, RZ, RZ, -R4 ;  /* 0x000000ffff047224 */ /* 0x000fe200078e0a04 */
[----:B------:R-:W-:-:S02]  /*1d500*/  LOP3.LUT R12, R12, R9, RZ, 0x3c, !PT ;  /* 0x000000090c0c7212 */ /* 0x000fc400078e3cff */
        /* <DEDUP_REMOVED lines=15> */
[-C--:B------:R-:W-:Y:S02]  /*1d600*/  @!P2 IADD3 R2, R2, -R6.reuse, RZ ;  /* 0x800000060202a210 */ /* 0x080fe40007ffe0ff */
[----:B------:R-:W-:Y:S02]  /*1d610*/  @!P2 IADD3 R7, R7, 0x1, RZ ;  /* 0x000000010707a810 */ /* 0x000fe40007ffe0ff */
[-C--:B------:R-:W-:Y:S02]  /*1d620*/  ISETP.GE.U32.AND P5, PT, R2, R6.reuse, PT ;  /* 0x000000060200720c */ /* 0x080fe40003fa6070 */
[----:B------:R-:W-:Y:S01]  /*1d630*/  @!P4 IMAD.IADD R4, R4, 0x1, -R6 ;  /* 0x000000010404c824 */ /* 0x000fe200078e0a06 */
[----:B------:R-:W-:Y:S02]  /*1d640*/  @!P4 IADD3 R8, R8, 0x1, RZ ;  /* 0x000000010808c810 */ /* 0x000fe40007ffe0ff */
[----:B------:R-:W-:Y:S02]  /*1d650*/  ISETP.NE.AND P2, PT, R9, RZ, PT ;  /* 0x000000ff0900720c */ /* 0x000fe40003f45270 */
[----:B------:R-:W-:-:S02]  /*1d660*/  ISETP.GE.U32.AND P6, PT, R4, R6, PT ;  /* 0x000000060400720c */ /* 0x000fc40003fc6070 */
[----:B------:R-:W-:-:S04]  /*1d670*/  LOP3.LUT R4, RZ, R9, RZ, 0x33, !PT ;  /* 0x00000009ff047212 */ /* 0x000fc800078e33ff */
[----:B------:R-:W-:-:S05]  /*1d680*/  @P5 IADD3 R7, R7, 0x1, RZ ;  /* 0x0000000107075810 */ /* 0x000fca0007ffe0ff */
[----:B------:R-:W-:Y:S02]  /*1d690*/  IMAD.MOV.U32 R5, RZ, RZ, R7 ;  /* 0x000000ffff057224 */ /* 0x000fe400078e0007 */
[----:B------:R-:W-:Y:S01]  /*1d6a0*/  @P6 IADD3 R8, R8, 0x1, RZ ;  /* 0x0000000108086810 */ /* 0x000fe20007ffe0ff */
[----:B------:R-:W2:Y:S01]  /*1d6b0*/  LD.E.64 R6, [R10.64+0x40] ;  /* 0x000040040a067980 */ /* 0x000ea2000c101b00 */
[----:B------:R-:W-:Y:S02]  /*1d6c0*/  @!P1 IMAD.MOV R5, RZ, RZ, -R5 ;  /* 0x000000ffff059224 */ /* 0x000fe400078e0a05 */
[----:B------:R-:W-:-:S03]  /*1d6d0*/  @!P3 IADD3 R8, -R8, RZ, RZ ;  /* 0x000000ff0808b210 */ /* 0x000fc60007ffe1ff */
[C---:B------:R-:W-:Y:S02]  /*1d6e0*/  SEL R5, R4.reuse, R5, !P2 ;  /* 0x0000000504057207 */ /* 0x040fe40005000000 */
[----:B------:R-:W-:-:S03]  /*1d6f0*/  SEL R4, R4, R8, !P2 ;  /* 0x0000000804047207 */ /* 0x000fc60005000000 */
[----:B------:R-:W-:-:S04]  /*1d700*/  IMAD.WIDE R14, R5, 0x4, R240 ;  /* 0x00000004050e7825 */ /* 0x000fc800078e02f0 */
[C---:B------:R-:W-:Y:S01]  /*1d710*/  IMAD.WIDE R12, R4.reuse, 0x4, R240 ;  /* 0x00000004040c7825 */ /* 0x040fe200078e02f0 */
[----:B------:R-:W3:Y:S04]  /*1d720*/  LD.E R0, [R14.64] ;  /* 0x000000040e007980 */ /* 0x000ee8000c101900 */
[----:B------:R1:W3:Y:S04]  /*1d730*/  LD.E R2, [R12.64] ;  /* 0x000000040c027980 */ /* 0x0002e8000c101900 */
[----:B-1----:R-:W4:Y:S01]  /*1d740*/  LD.E.64 R12, [R10.64+0x28] ;  /* 0x000028040a0c7980 */ /* 0x002f22000c101b00 */
[----:B------:R-:W-:-:S04]  /*1d750*/  IMAD.IADD R4, R4, 0x1, -R5 ;  /* 0x0000000104047824 */ /* 0x000fc800078e0a05 */
[----:B------:R-:W-:-:S05]  /*1d760*/  IMAD R9, R9, R4, -0x40 ;  /* 0xffffffc009097424 */ /* 0x000fca00078e0204 */
[----:B------:R-:W-:Y:S01]  /*1d770*/  SHF.R.S32.HI R5, RZ, 0x1f, R9 ;  /* 0x0000001fff057819 */ /* 0x000fe20000011409 */
[-C--:B--2---:R-:W-:Y:S02]  /*1d780*/  IMAD R4, R7, R9.reuse, RZ ;  /* 0x0000000907047224 */ /* 0x084fe400078e02ff */
[----:B------:R-:W-:-:S04]  /*1d790*/  IMAD.WIDE.U32 R8, R6, R9, RZ ;  /* 0x0000000906087225 */ /* 0x000fc800078e00ff */
[----:B------:R-:W-:-:S05]  /*1d7a0*/  IMAD R4, R6, R5, R4 ;  /* 0x0000000506047224 */ /* 0x000fca00078e0204 */
[----:B------:R-:W-:Y:S01]  /*1d7b0*/  IADD3 R9, R9, R4, RZ ;  /* 0x0000000409097210 */ /* 0x000fe20007ffe0ff */
[----:B---3--:R-:W-:-:S05]  /*1d7c0*/  IMAD.IADD R0, R0, 0x1, -R2 ;  /* 0x0000000100007824 */ /* 0x008fca00078e0a02 */
[----:B------:R-:W-:Y:S01]  /*1d7d0*/  SHF.R.S32.HI R5, RZ, 0x1f, R0 ;  /* 0x0000001fff057819 */ /* 0x000fe20000011400 */
[----:B----4-:R-:W-:-:S04]  /*1d7e0*/  IMAD R2, R13, R0, RZ ;  /* 0x000000000d027224 */ /* 0x010fc800078e02ff */
[----:B------:R-:W-:Y:S02]  /*1d7f0*/  IMAD R2, R12, R5, R2 ;  /* 0x000000050c027224 */ /* 0x000fe400078e0202 */
[----:B------:R-:W-:-:S04]  /*1d800*/  IMAD.WIDE.U32 R4, R0, R12, R8 ;  /* 0x0000000c00047225 */ /* 0x000fc800078e0008 */
[----:B------:R-:W-:Y:S01]  /*1d810*/  IMAD.IADD R2, R5, 0x1, R2 ;  /* 0x0000000105027824 */ /* 0x000fe200078e0202 */
[----:B------:R-:W-:Y:S05]  /*1d820*/  BRA `(.L_x_2694) ;  /* 0x0000004000007947 */ /* 0x000fea0003800000 */
.L_x_2693:
[----:B------:R-:W-:Y:S02]  /*1d830*/  ULDC.64 UR4, c[0x0][0x118] ;  /* 0x0000460000047ab9 */ /* 0x000fe40000000a00 */
[----:B------:R-:W2:Y:S02]  /*1d840*/  LD.E R4, [R10.64+0x40] ;  /* 0x000040040a047980 */ /* 0x000ea4000c101900 */
[----:B--2---:R-:W-:-:S04]  /*1d850*/  LEA R4, -R4, RZ, 0x6 ;  /* 0x000000ff04047211 */ /* 0x004fc800078e31ff */
[----:B------:R-:W-:Y:S02]  /*1d860*/  SHF.R.S32.HI R2, RZ, 0x1f, R4 ;  /* 0x0000001fff027819 */ /* 0x000fe40000011404 */
.L_x_2694:
[----:B------:R-:W-:Y:S05]  /*1d870*/  BSYNC B0 ;  /* 0x0000000000007941 */ /* 0x000fea0003800000 */
.L_x_2692:
[C---:B------:R-:W-:Y:S01]  /*1d880*/  LOP3.LUT P6, RZ, R243.reuse, 0x1, RZ, 0xc0, !PT ;  /* 0x00000001f3ff7812 */ /* 0x040fe200078cc0ff */
[----:B------:R-:W-:Y:S01]  /*1d890*/  ULDC.64 UR4, c[0x0][0x118] ;  /* 0x0000460000047ab9 */ /* 0x000fe20000000a00 */
[C---:B------:R-:W-:Y:S01]  /*1d8a0*/  LOP3.LUT P5, RZ, R243.reuse, 0x2, RZ, 0xc0, !PT ;  /* 0x00000002f3ff7812 */ /* 0x040fe200078ac0ff */
[----:B------:R-:W-:Y:S01]  /*1d8b0*/  BSSY B1, `(.L_x_2695) ;  /* 0x0000286000017945 */ /* 0x000fe20003800000 */
[C---:B------:R-:W-:Y:S02]  /*1d8c0*/  LOP3.LUT P4, RZ, R243.reuse, 0x4, RZ, 0xc0, !PT ;  /* 0x00000004f3ff7812 */ /* 0x040fe4000788c0ff */
[C---:B------:R-:W-:Y:S02]  /*1d8d0*/  LEA R8, P2, R4.reuse, R189, 0x1 ;  /* 0x000000bd04087211 */ /* 0x040fe400078408ff */
[----:B------:R-:W-:Y:S02]  /*1d8e0*/  IADD3 R0, P1, R4, R226, RZ ;  /* 0x000000e204007210 */ /* 0x000fe40007f3e0ff */
[----:B------:R-:W-:-:S02]  /*1d8f0*/  LOP3.LUT P3, RZ, R243, 0x8, RZ, 0xc0, !PT ;  /* 0x00000008f3ff7812 */ /* 0x000fc4000786c0ff */
[-C--:B------:R-:W-:Y:S01]  /*1d900*/  LEA.HI.X R9, R4, R188.reuse, R2, 0x1, P2 ;  /* 0x000000bc04097211 */ /* 0x080fe200010f0c02 */
[----:B------:R-:W-:Y:S01]  /*1d910*/  IMAD.X R2, R2, 0x1, R227, P1 ;  /* 0x0000000102027824 */ /* 0x000fe200008e06e3 */
[CC--:B------:R-:W-:Y:S02]  /*1d920*/  @P6 LEA R16, P2, R0.reuse, R189.reuse, 0x1 ;  /* 0x000000bd00106211 */ /* 0x0c0fe400078408ff */
[CC--:B------:R-:W-:Y:S01]  /*1d930*/  @P5 LEA R14, P1, R0.reuse, R189.reuse, 0x1 ;  /* 0x000000bd000e5211 */ /* 0x0c0fe200078208ff */
[----:B------:R-:W-:Y:S01]  /*1d940*/  @!PT LDS RZ, [RZ] ;  /* 0x00000000fffff984 */ /* 0x000fe20000000800 */
[----:B------:R-:W-:Y:S01]  /*1d950*/  @!PT LDS RZ, [RZ] ;  /* 0x00000000fffff984 */ /* 0x000fe20000000800 */
[----:B------:R-:W-:Y:S01]  /*1d960*/  @!PT LDS RZ, [RZ] ;  /* 0x00000000fffff984 */ /* 0x000fe20000000800 */
[----:B------:R1:W-:Y:S01]  /*1d970*/  @P6 LDGSTS.E.BYPASS.LTC128B.128 [R239+0x10000], [R8.64] ;  /* 0x1000000008ef6fae */ /* 0x0003e2000b901d44 */
[CCC-:B------:R-:W-:Y:S02]  /*1d980*/  @P6 LEA.HI.X R17, R0.reuse, R188.reuse, R2.reuse, 0x1, P2 ;  /* 0x000000bc00116211 */ /* 0x1c0fe400010f0c02 */
[C---:B------:R-:W-:Y:S01]  /*1d990*/  @P4 LEA R12, P2, R0.reuse, R189, 0x1 ;  /* 0x000000bd000c4211 */ /* 0x040fe200078408ff */
[----:B------:R-:W-:Y:S01]  /*1d9a0*/  @!P6 STS.128 [R239+0x10000], RZ ;  /* 0x010000ffef00e388 */ /* 0x000fe20000000c00 */
[----:B------:R-:W-:-:S02]  /*1d9b0*/  @P5 LEA.HI.X R15, R0, R188, R2, 0x1, P1 ;  /* 0x000000bc000f5211 */ /* 0x000fc400008f0c02 */
[C-C-:B------:R-:W-:Y:S01]  /*1d9c0*/  @P4 LEA.HI.X R13, R0.reuse, R188, R2.reuse, 0x1, P2 ;  /* 0x000000bc000d4211 */ /* 0x140fe200010f0c02 */
[----:B------:R-:W-:Y:S01]  /*1d9d0*/  @!PT LDS RZ, [RZ] ;  /* 0x00000000fffff984 */ /* 0x000fe20000000800 */
[----:B------:R-:W-:Y:S01]  /*1d9e0*/  @!PT LDS RZ, [RZ] ;  /* 0x00000000fffff984 */ /* 0x000fe20000000800 */
[----:B------:R-:W-:Y:S01]  /*1d9f0*/  @!PT LDS RZ, [RZ] ;  /* 0x00000000fffff984 */ /* 0x000fe20000000800 */
[----:B------:R1:W-:Y:S01]  /*1da00*/  @P5 LDGSTS.E.BYPASS.LTC128B.128 [R239+0x12000], [R8.64+0x80] ;  /* 0x1200008008ef5fae */ /* 0x0003e2000b901d44 */
[CC--:B------:R-:W-:Y:S02]  /*1da10*/  @P3 LEA R6, P1, R0.reuse, R189.reuse, 0x1 ;  /* 0x000000bd00063211 */ /* 0x0c0fe400078208ff */
[C---:B------:R-:W-:Y:S01]  /*1da20*/  IADD3 R4, P2, R0.reuse, R226, RZ ;  /* 0x000000e200047210 */ /* 0x040fe20007f5e0ff */
[----:B------:R-:W-:Y:S01]  /*1da30*/  @!P5 STS.128 [R239+0x12000], RZ ;  /* 0x012000ffef00d388 */ /* 0x000fe20000000c00 */
[-C--:B------:R-:W-:Y:S02]  /*1da40*/  @P3 LEA.HI.X R7, R0, R188.reuse, R2, 0x1, P1 ;  /* 0x000000bc00073211 */ /* 0x080fe400008f0c02 */
[-C--:B------:R-:W-:Y:S01]  /*1da50*/  @P5 LEA R22, P1, R4, R189.reuse, 0x1 ;  /* 0x000000bd04165211 */ /* 0x080fe200078208ff */
[----:B------:R-:W-:Y:S01]  /*1da60*/  IMAD.X R2, R2, 0x1, R227, P2 ;  /* 0x0000000102027824 */ /* 0x000fe200010e06e3 */
[CC--:B------:R-:W-:Y:S01]  /*1da70*/  @P6 LEA R24, P2, R4.reuse, R189.reuse, 0x1 ;  /* 0x000000bd04186211 */ /* 0x0c0fe200078408ff */
[----:B------:R-:W-:Y:S01]  /*1da80*/  @!PT LDS RZ, [RZ] ;  /* 0x00000000fffff984 */ /* 0x000fe20000000800 */
[----:B------:R-:W-:Y:S01]  /*1da90*/  @!PT LDS RZ, [RZ] ;  /* 0x00000000fffff984 */ /* 0x000fe20000000800 */
[----:B------:R-:W-:Y:S01]  /*1daa0*/  @!PT LDS RZ, [RZ] ;  /* 0x00000000fffff984 */ /* 0x000fe20000000800 */
[----:B------:R1:W-:Y:S03]  /*1dab0*/  @P4 LDGSTS.E.BYPASS.LTC128B.128 [R239+0x14000], [R8.64+0x100] ;  /* 0x1400010008ef4fae */ /* 0x0003e6000b901d44 */
[C---:B------:R-:W-:Y:S01]  /*1dac0*/  @P6 LEA.HI.X R25, R4.reuse, R188, R2, 0x1, P2 ;  /* 0x000000bc04196211 */ /* 0x040fe200010f0c02 */
[----:B------:R-:W-:Y:S01]  /*1dad0*/  @!P4 STS.128 [R239+0x14000], RZ ;  /* 0x014000ffef00c388 */ /* 0x000fe20000000c00 */
[----:B------:R-:W-:-:S02]  /*1dae0*/  @P4 LEA R20, P2, R4, R189, 0x1 ;  /* 0x000000bd04144211 */ /* 0x000fc400078408ff */
[CCC-:B------:R-:W-:Y:S01]  /*1daf0*/  @P5 LEA.HI.X R23, R4.reuse, R188.reuse, R2.reuse, 0x1, P1 ;  /* 0x000000bc04175211 */ /* 0x1c0fe200008f0c02 */
[----:B------:R-:W-:Y:S01]  /*1db00*/  @!PT LDS RZ, [RZ] ;  /* 0x00000000fffff984 */ /* 0x000fe20000000800 */
[----:B------:R-:W-:Y:S01]  /*1db10*/  @!PT LDS RZ, [RZ] ;  /* 0x00000000fffff984 */ /* 0x000fe20000000800 */
[----:B------:R-:W-:Y:S01]  /*1db20*/  @!PT LDS RZ, [RZ] ;  /* 0x00000000fffff984 */ /* 0x000fe20000000800 */
[----:B------:R1:W-:Y:S01]  /*1db30*/  @P3 LDGSTS.E.BYPASS.LTC128B.128 [R239+0x16000], [R8.64+0x180] ;  /* 0x1600018008ef3fae */ /* 0x0003e2000b901d44 */
[C-C-:B------:R-:W-:Y:S02]  /*1db40*/  @P4 LEA.HI.X R21, R4.reuse, R188, R2.reuse, 0x1, P2 ;  /* 0x000000bc04154211 */ /* 0x140fe400010f0c02 */
[CC--:B------:R-:W-:Y:S01]  /*1db50*/  @P3 LEA R18, P1, R4.reuse, R189.reuse, 0x1 ;  /* 0x000000bd04123211 */ /* 0x0c0fe200078208ff */
[----:B------:R-:W-:Y:S01]  /*1db60*/  @!P3 STS.128 [R239+0x16000], RZ ;  /* 0x016000ffef00b388 */ /* 0x000fe20000000c00 */
        /* <DEDUP_REMOVED lines=9> */
[----:B------:R-:W-:Y:S03]  /*1dc00*/  @!P6 STS.128 [R239+0x10800], RZ ;  /* 0x010800ffef00e388 */ /* 0x000fe60000000c00 */
[C---:B------:R-:W-:Y:S01]  /*1dc10*/  @P6 LEA.HI.X R29, R0.reuse, R188, R2, 0x1, P2 ;  /* 0x000000bc001d6211 */ /* 0x040fe200010f0c02 */
[----:B------:R-:W-:Y:S01]  /*1dc20*/  @!PT LDS RZ, [RZ] ;  /* 0x00000000fffff984 */ /* 0x000fe20000000800 */
[----:B------:R-:W-:Y:S01]  /*1dc30*/  @!PT LDS RZ, [RZ] ;  /* 0x00000000fffff984 */ /* 0x000fe20000000800 */
[----:B------:R-:W-:Y:S01]  /*1dc40*/  @!PT LDS RZ, [RZ] ;  /* 0x00000000fffff984 */ /* 0x000fe20000000800 */
[----:B------:R3:W-:Y:S01]  /*1dc50*/  @P5 LDGSTS.E.BYPASS.LTC128B.128 [R239+0x12800], [R14.64+0x80] ;  /* 0x128000800eef5fae */ /* 0x0007e2000b901d44 */
[----:B------:R-:W-:-:S02]  /*1dc60*/  @P4 LEA R4, P2, R0, R189, 0x1 ;  /* 0x000000bd00044211 */ /* 0x000fc400078408ff */
[CCC-:B------:R-:W-:Y:S01]  /*1dc70*/  @P5 LEA.HI.X R27, R0.reuse, R188.reuse, R2.reuse, 0x1, P1 ;  /* 0x000000bc001b5211 */ /* 0x1c0fe200008f0c02 */
[----:B------:R-:W-:Y:S01]  /*1dc80*/  @!P5 STS.128 [R239+0x12800], RZ ;  /* 0x012800ffef00d388 */ /* 0x000fe20000000c00 */
[C---:B------:R-:W-:Y:S02]  /*1dc90*/  @P3 LEA R30, P1, R0.reuse, R189, 0x1 ;  /* 0x000000bd001e3211 */ /* 0x040fe400078208ff */
[CCC-:B------:R-:W-:Y:S01]  /*1dca0*/  @P4 LEA.HI.X R5, R0.reuse, R188.reuse, R2.reuse, 0x1, P2 ;  /* 0x000000bc00054211 */ /* 0x1c0fe200010f0c02 */
[----:B------:R-:W-:Y:S01]  /*1dcb0*/  @!PT LDS RZ, [RZ] ;  /* 0x00000000fffff984 */ /* 0x000fe20000000800 */
[----:B------:R-:W-:Y:S01]  /*1dcc0*/  @!PT LDS RZ, [RZ] ;  /* 0x00000000fffff984 */ /* 0x000fe20000000800 */
[----:B------:R-:W-:Y:S01]  /*1dcd0*/  @!PT LDS RZ, [RZ] ;  /* 0x00000000fffff984 */ /* 0x000fe20000000800 */
[----:B------:R3:W-:Y:S01]  /*1dce0*/  @P4 LDGSTS.E.BYPASS.LTC128B.128 [R239+0x14800], [R12.64+0x100] ;  /* 0x148001000cef4fae */ /* 0x0007e2000b901d44 */
[----:B------:R-:W-:-:S03]  /*1dcf0*/  @P3 LEA.HI.X R31, R0, R188, R2, 0x1, P1 ;  /* 0x000000bc001f3211 */ /* 0x000fc600008f0c02 */
        /* <DEDUP_REMOVED lines=46> */
[----:B------:R-:W-:Y:S04]  /*1dfe0*/  LDSM.16.M88.4 R176, [R224+0x8800] ;  /* 0x00880000e0b0783b */ /* 0x000fe80000000200 */
[----:B------:R-:W-:Y:S04]  /*1dff0*/  LDSM.16.M88.4 R168, [R224+0x9000] ;  /* 0x00900000e0a8783b */ /* 0x000fe80000000200 */
[----:B-1----:R-:W-:Y:S04]  /*1e000*/  LDSM.16.M88.4 R20, [R224+0x9800] ;  /* 0x00980000e014783b */ /* 0x002fe80000000200 */
[----:B----4-:R-:W-:Y:S04]  /*1e010*/  LDSM.16.M88.4 R4, [R224+0x8000] ;  /* 0x00800000e004783b */ /* 0x010fe80000000200 */
[----:B------:R-:W-:Y:S04]  /*1e020*/  LDSM.16.M88.4 R184, [R223] ;  /* 0x00000000dfb8783b */ /* 0x000fe80000000200 */
[----:B--2---:R-:W3:Y:S04]  /*1e030*/  LDSM.16.M88.4 R28, [R225] ;  /* 0x00000000e11c783b */ /* 0x004ee80000000200 */
[----:B------:R-:W1:Y:S04]  /*1e040*/  LDSM.16.M88.4 R16, [R222] ;  /* 0x00000000de10783b */ /* 0x000e680000000200 */
[----:B------:R-:W2:Y:S04]  /*1e050*/  LDSM.16.M88.4 R196, [R214] ;  /* 0x00000000d6c4783b */ /* 0x000ea80000000200 */
[----:B------:R-:W4:Y:S04]  /*1e060*/  LDSM.16.M88.4 R188, [R212] ;  /* 0x00000000d4bc783b */ /* 0x000f280000000200 */
[----:B------:R-:W1:Y:S04]  /*1e070*/  LDSM.16.M88.4 R192, [R213] ;  /* 0x00000000d5c0783b */ /* 0x000e680000000200 */
[----:B-----5:R-:W-:Y:S04]  /*1e080*/  LDSM.16.M88.4 R24, [R221] ;  /* 0x00000000dd18783b */ /* 0x020fe80000000200 */
[----:B------:R-:W5:Y:S04]  /*1e090*/  S2R R0, SR_TID.X ;  /* 0x0000000000007919 */ /* 0x000f680000002100 */
[----:B------:R-:W0:Y:S01]  /*1e0a0*/  LDGDEPBAR ;  /* 0x00000000000079af */ /* 0x000e220000000000 */
[C---:B---3--:R-:W-:Y:S08]  /*1e0b0*/  HMMA.16816.F32.BF16 R12, R28.reuse, R4, RZ ;  /* 0x000000041c0c723c */ /* 0x048ff000000418ff */
[----:B------:R-:W-:Y:S01]  /*1e0c0*/  HMMA.16816.F32.BF16 R4, R28, R6, RZ ;  /* 0x000000061c04723c */ /* 0x000fe200000418ff */
[----:B-----5:R-:W-:-:S05]  /*1e0d0*/  IMAD.SHL.U32 R0, R0, 0x2, RZ ;  /* 0x0000000200007824 */ /* 0x020fca00078e00ff */
[----:B------:R-:W-:Y:S02]  /*1e0e0*/  LOP3.LUT R165, R0, 0x6, RZ, 0xc0, !PT ;  /* 0x0000000600a57812 */ /* 0x000fe400078ec0ff */
[----:B------:R-:W-:Y:S03]  /*1e0f0*/  HMMA.16816.F32.BF16 R180, R28, R176, RZ ;  /* 0x000000b01cb4723c */ /* 0x000fe600000418ff */
[----:B------:R-:W-:-:S05]  /*1e100*/  IMAD R165, R242, 0x40, R165 ;  /* 0x00000040f2a57824 */ /* 0x000fca00078e02a5 */
[C---:B------:R-:W-:Y:S01]  /*1e110*/  HMMA.16816.F32.BF16 R176, R28.reuse, R178, RZ ;  /* 0x000000b21cb0723c */ /* 0x040fe200000418ff */
[C---:B------:R-:W-:Y:S02]  /*1e120*/  IADD3 R166, R165.reuse, 0x1, RZ ;  /* 0x00000001a5a67810 */ /* 0x040fe40007ffe0ff */
[C---:B------:R-:W-:Y:S02]  /*1e130*/  ISETP.GE.AND P2, PT, R165.reuse, R247, PT ;  /* 0x000000f7a500720c */ /* 0x040fe40003f46270 */
[C---:B------:R-:W-:Y:S02]  /*1e140*/  ISETP.GE.AND P6, PT, R165.reuse, R245, PT ;  /* 0x000000f5a500720c */ /* 0x040fe40003fc6270 */
[----:B------:R-:W-:Y:S01]  /*1e150*/  ISETP.GE.AND P1, PT, R166, R247, PT ;  /* 0x000000f7a600720c */ /* 0x000fe20003f26270 */
[----:B------:R-:W-:Y:S01]  /*1e160*/  HMMA.16816.F32.BF16 R172, R28, R168, RZ ;  /* 0x000000a81cac723c */ /* 0x000fe200000418ff */
[C---:B------:R-:W-:Y:S02]  /*1e170*/  ISETP.GE.OR P2, PT, R165.reuse, R246, !P2 ;  /* 0x000000f6a500720c */ /* 0x040fe40005746670 */
[----:B------:R-:W-:-:S02]  /*1e180*/  ISETP.GE.OR P6, PT, R165, R244, !P6 ;  /* 0x000000f4a500720c */ /* 0x000fc400077c6670 */
[----:B------:R-:W-:-:S03]  /*1e190*/  ISETP.GE.OR P1, PT, R166, R246, !P1 ;  /* 0x000000f6a600720c */ /* 0x000fc60004f26670 */
[C---:B------:R-:W-:Y:S08]  /*1e1a0*/  HMMA.16816.F32.BF16 R168, R28.reuse, R170, RZ ;  /* 0x000000aa1ca8723c */ /* 0x040ff000000418ff */
[C---:B------:R-:W-:Y:S08]  /*1e1b0*/  HMMA.16816.F32.BF16 R32, R28.reuse, R20, RZ ;  /* 0x000000141c20723c */ /* 0x040ff000000418ff */
[----:B------:R-:W-:Y:S01]  /*1e1c0*/  HMMA.16816.F32.BF16 R28, R28, R22, RZ ;  /* 0x000000161c1c723c */ /* 0x000fe200000418ff */
[----:B------:R-:W3:Y:S07]  /*1e1d0*/  LDSM.16.M88.4 R20, [R218+0x8000] ;  /* 0x00800000da14783b */ /* 0x000eee0000000200 */
[C---:B-1----:R-:W-:Y:S08]  /*1e1e0*/  HMMA.16816.F32.BF16 R12, R184.reuse, R16, R12 ;  /* 0x00000010b80c723c */ /* 0x042ff0000004180c */
[C---:B------:R-:W-:Y:S01]  /*1e1f0*/  HMMA.16816.F32.BF16 R4, R184.reuse, R18, R4 ;  /* 0x00000012b804723c */ /* 0x040fe20000041804 */
[----:B------:R-:W1:Y:S07]  /*1e200*/  LDSM.16.M88.4 R16, [R218+0x8800] ;  /* 0x00880000da10783b */ /* 0x000e6e0000000200 */
[C---:B--2---:R-:W-:Y:S08]  /*1e210*/  HMMA.16816.F32.BF16 R180, R184.reuse, R196, R180 ;  /* 0x000000c4b8b4723c */ /* 0x044ff000000418b4 */
        /* <DEDUP_REMOVED lines=8> */
[----:B------:R-:W-:Y:S03]  /*1e2a0*/  LDSM.16.M88.4 R184, [R220] ;  /* 0x00000000dcb8783b */ /* 0x000fe60000000200 */
[C---:B---3--:R-:W-:Y:S08]  /*1e2b0*/  HMMA.16816.F32.BF16 R12, R24.reuse, R20, R12 ;  /* 0x00000014180c723c */ /* 0x048ff0000004180c */
[C---:B------:R-:W-:Y:S01]  /*1e2c0*/  HMMA.16816.F32.BF16 R4, R24.reuse, R22, R4 ;  /* 0x000000161804723c */ /* 0x040fe20000041804 */
[----:B------:R-:W3:Y:S07]  /*1e2d0*/  LDSM.16.M88.4 R20, [R211] ;  /* 0x00000000d314783b */ /* 0x000eee0000000200 */
[C---:B-1----:R-:W-:Y:S08]  /*1e2e0*/  HMMA.16816.F32.BF16 R180, R24.reuse, R16, R180 ;  /* 0x0000001018b4723c */ /* 0x042ff000000418b4 */
[C---:B------:R-:W-:Y:S01]  /*1e2f0*/  HMMA.16816.F32.BF16 R176, R24.reuse, R18, R176 ;  /* 0x0000001218b0723c */ /* 0x040fe200000418b0 */
[----:B------:R-:W1:Y:S07]  /*1e300*/  LDSM.16.M88.4 R16, [R211+0x800] ;  /* 0x00080000d310783b */ /* 0x000e6e0000000200 */
[C---:B--2---:R-:W-:Y:S08]  /*1e310*/  HMMA.16816.F32.BF16 R32, R24.reuse, R188, R32 ;  /* 0x000000bc1820723c */ /* 0x044ff00000041820 */
[C---:B------:R-:W-:Y:S01]  /*1e320*/  HMMA.16816.F32.BF16 R28, R24.reuse, R190, R28 ;  /* 0x000000be181c723c */ /* 0x040fe2000004181c */
[----:B------:R-:W2:Y:S07]  /*1e330*/  LDSM.16.M88.4 R188, [R211+0x1800] ;  /* 0x00180000d3bc783b */ /* 0x000eae0000000200 */
[C---:B----4-:R-:W-:Y:S08]  /*1e340*/  HMMA.16816.F32.BF16 R172, R24.reuse, R192, R172 ;  /* 0x000000c018ac723c */ /* 0x050ff000000418ac */
        /* <DEDUP_REMOVED lines=15> */
[----:B------:R-:W-:Y:S03]  /*1e440*/  LDSM.16.M88.4 R188, [R209] ;  /* 0x00000000d1bc783b */ /* 0x000fe60000000200 */
[C---:B---3--:R-:W-:Y:S08]  /*1e450*/  HMMA.16816.F32.BF16 R12, R20.reuse, R24, R12 ;  /* 0x00000018140c723c */ /* 0x048ff0000004180c */
[C---:B------:R-:W-:Y:S01]  /*1e460*/  HMMA.16816.F32.BF16 R4, R20.reuse, R26, R4 ;  /* 0x0000001a1404723c */ /* 0x040fe20000041804 */
[----:B------:R-:W-:Y:S07]  /*1e470*/  LDSM.16.M88.4 R24, [R210] ;  /* 0x00000000d218783b */ /* 0x000fee0000000200 */
        /* <DEDUP_REMOVED lines=8> */
[----:B------:R-:W2:Y:S04]  /*1e500*/  LDSM.16.M88.4 R184, [R208] ;  /* 0x00000000d0b8783b */ /* 0x000ea80000000200 */
[----:B------:R-:W3:Y:S03]  /*1e510*/  LDSM.16.M88.4 R20, [R207] ;  /* 0x00000000cf14783b */ /* 0x000ee60000000200 */
[C---:B-1----:R-:W-:Y:S08]  /*1e520*/  HMMA.16816.F32.BF16 R12, R16.reuse, R24, R12 ;  /* 0x00000018100c723c */ /* 0x042ff0000004180c */
[C---:B------:R-:W-:Y:S01]  /*1e530*/  HMMA.16816.F32.BF16 R4, R16.reuse, R26, R4 ;  /* 0x0000001a1004723c */ /* 0x040fe20000041804 */
[----:B------:R-:W1:Y:S07]  /*1e540*/  LDSM.16.M88.4 R24, [R221+0x2000] ;  /* 0x00200000dd18783b */ /* 0x000e6e0000000200 */
        /* <DEDUP_REMOVED lines=12> */
[----:B------:R-:W-:Y:S07]  /*1e610*/  LDSM.16.M88.4 R196, [R224+0xc800] ;  /* 0x00c80000e0c4783b */ /* 0x000fee0000000200 */
        /* <DEDUP_REMOVED lines=22> */
[----:B------:R-:W2:Y:S03]  /*1e780*/  LDSM.16.M88.4 R20, [R206] ;  /* 0x00000000ce14783b */ /* 0x000ea60000000200 */
[C---:B---3--:R-:W-:Y:S08]  /*1e790*/  HMMA.16816.F32.BF16 R12, R24.reuse, R16, R12 ;  /* 0x00000010180c723c */ /* 0x048ff0000004180c */
[C---:B------:R-:W-:Y:S01]  /*1e7a0*/  HMMA.16816.F32.BF16 R4, R24.reuse, R18, R4 ;  /* 0x000000121804723c */ /* 0x040fe20000041804 */
[----:B------:R-:W3:Y:S07]  /*1e7b0*/  LDSM.16.M88.4 R16, [R205] ;  /* 0x00000000cd10783b */ /* 0x000eee0000000200 */
[C---:B------:R-:W-:Y:S08]  /*1e7c0*/  HMMA.16816.F32.BF16 R180, R24.reuse, R196, R180 ;  /* 0x000000c418b4723c */ /* 0x040ff000000418b4 */
[C---:B------:R-:W-:Y:S01]  /*1e7d0*/  HMMA.16816.F32.BF16 R176, R24.reuse, R198, R176 ;  /* 0x000000c618b0723c */ /* 0x040fe200000418b0 */
[----:B------:R-:W5:Y:S07]  /*1e7e0*/  LDSM.16.M88.4 R196, [R204] ;  /* 0x00000000ccc4783b */ /* 0x000f6e0000000200 */
[C---:B-1----:R-:W-:Y:S08]  /*1e7f0*/  HMMA.16816.F32.BF16 R172, R24.reuse, R192, R172 ;  /* 0x000000c018ac723c */ /* 0x042ff000000418ac */
[C---:B------:R-:W-:Y:S01]  /*1e800*/  HMMA.16816.F32.BF16 R168, R24.reuse, R194, R168 ;  /* 0x000000c218a8723c */ /* 0x040fe200000418a8 */
[----:B------:R-:W1:Y:S07]  /*1e810*/  LDSM.16.M88.4 R192, [R203] ;  /* 0x00000000cbc0783b */ /* 0x000e6e0000000200 */
[C---:B----4-:R-:W-:Y:S08]  /*1e820*/  HMMA.16816.F32.BF16 R32, R24.reuse, R188, R32 ;  /* 0x000000bc1820723c */ /* 0x050ff00000041820 */
[----:B------:R-:W-:Y:S01]  /*1e830*/  HMMA.16816.F32.BF16 R28, R24, R190, R28 ;  /* 0x000000be181c723c */ /* 0x000fe2000004181c */
[----:B------:R-:W-:Y:S04]  /*1e840*/  LDSM.16.M88.4 R188, [R221+0x4000] ;  /* 0x00400000ddbc783b */ /* 0x000fe80000000200 */
[----:B------:R-:W4:Y:S03]  /*1e850*/  LDSM.16.M88.4 R24, [R218+0xc000] ;  /* 0x00c00000da18783b */ /* 0x000f260000000200 */
[C---:B--2---:R-:W-:Y:S08]  /*1e860*/  HMMA.16816.F32.BF16 R12, R184.reuse, R20, R12 ;  /* 0x00000014b80c723c */ /* 0x044ff0000004180c */
[C---:B------:R-:W-:Y:S01]  /*1e870*/  HMMA.16816.F32.BF16 R4, R184.reuse, R22, R4 ;  /* 0x00000016b804723c */ /* 0x040fe20000041804 */
[----:B------:R-:W2:Y:S07]  /*1e880*/  LDSM.16.M88.4 R20, [R218+0xc800] ;  /* 0x00c80000da14783b */ /* 0x000eae0000000200 */
[C---:B---3--:R-:W-:Y:S08]  /*1e890*/  HMMA.16816.F32.BF16 R180, R184.reuse, R16, R180 ;  /* 0x00000010b8b4723c */ /* 0x048ff000000418b4 */
[C---:B------:R-:W-:Y:S01]  /*1e8a0*/  HMMA.16816.F32.BF16 R176, R184.reuse, R18, R176 ;  /* 0x00000012b8b0723c */ /* 0x040fe200000418b0 */
[----:B------:R-:W3:Y:S07]  /*1e8b0*/  LDSM.16.M88.4 R16, [R218+0xd000] ;  /* 0x00d00000da10783b */ /* 0x000eee0000000200 */
[C---:B-----5:R-:W-:Y:S08]  /*1e8c0*/  HMMA.16816.F32.BF16 R172, R184.reuse, R196, R172 ;  /* 0x000000c4b8ac723c */ /* 0x060ff000000418ac */
[C---:B------:R-:W-:Y:S01]  /*1e8d0*/  HMMA.16816.F32.BF16 R168, R184.reuse, R198, R168 ;  /* 0x000000c6b8a8723c */ /* 0x040fe200000418a8 */
[----:B------:R-:W5:Y:S07]  /*1e8e0*/  LDSM.16.M88.4 R196, [R218+0xd800] ;  /* 0x00d80000dac4783b */ /* 0x000f6e0000000200 */
[C---:B-1----:R-:W-:Y:S08]  /*1e8f0*/  HMMA.16816.F32.BF16 R32, R184.reuse, R192, R32 ;  /* 0x000000c0b820723c */ /* 0x042ff00000041820 */
[----:B------:R-:W-:Y:S01]  /*1e900*/  HMMA.16816.F32.BF16 R28, R184, R194, R28 ;  /* 0x000000c2b81c723c */ /* 0x000fe2000004181c */
[----:B------:R-:W-:Y:S04]  /*1e910*/  LDSM.16.M88.4 R184, [R211+0x4000] ;  /* 0x00400000d3b8783b */ /* 0x000fe80000000200 */
[----:B------:R-:W-:Y:S03]  /*1e920*/  LDSM.16.M88.4 R192, [R211+0x5800] ;  /* 0x00580000d3c0783b */ /* 0x000fe60000000200 */
[C---:B----4-:R-:W-:Y:S08]  /*1e930*/  HMMA.16816.F32.BF16 R12, R188.reuse, R24, R12 ;  /* 0x00000018bc0c723c */ /* 0x050ff0000004180c */
[C---:B------:R-:W-:Y:S01]  /*1e940*/  HMMA.16816.F32.BF16 R4, R188.reuse, R26, R4 ;  /* 0x0000001abc04723c */ /* 0x040fe20000041804 */
[----:B------:R-:W1:Y:S07]  /*1e950*/  LDSM.16.M88.4 R24, [R220+0x4000] ;  /* 0x00400000dc18783b */ /* 0x000e6e0000000200 */
[C---:B--2---:R-:W-:Y:S08]  /*1e960*/  HMMA.16816.F32.BF16 R180, R188.reuse, R20, R180 ;  /* 0x00000014bcb4723c */ /* 0x044ff000000418b4 */
[C---:B------:R-:W-:Y:S01]  /*1e970*/  HMMA.16816.F32.BF16 R176, R188.reuse, R22, R176 ;  /* 0x00000016bcb0723c */ /* 0x040fe200000418b0 */
[----:B------:R-:W2:Y:S07]  /*1e980*/  LDSM.16.M88.4 R20, [R211+0x4800] ;  /* 0x00480000d314783b */ /* 0x000eae0000000200 */
[C---:B---3--:R-:W-:Y:S08]  /*1e990*/  HMMA.16816.F32.BF16 R172, R188.reuse, R16, R172 ;  /* 0x00000010bcac723c */ /* 0x048ff000000418ac */
[C---:B------:R-:W-:Y:S01]  /*1e9a0*/  HMMA.16816.F32.BF16 R168, R188.reuse, R18, R168 ;  /* 0x00000012bca8723c */ /* 0x040fe200000418a8 */
[----:B------:R-:W3:Y:S07]  /*1e9b0*/  LDSM.16.M88.4 R16, [R211+0x5000] ;  /* 0x00500000d310783b */ /* 0x000eee0000000200 */
[C---:B-----5:R-:W-:Y:S08]  /*1e9c0*/  HMMA.16816.F32.BF16 R32, R188.reuse, R196, R32 ;  /* 0x000000c4bc20723c */ /* 0x060ff00000041820 */
[----:B------:R-:W-:Y:S01]  /*1e9d0*/  HMMA.16816.F32.BF16 R28, R188, R198, R28 ;  /* 0x000000c6bc1c723c */ /* 0x000fe2000004181c */
[----:B------:R-:W-:Y:S04]  /*1e9e0*/  LDSM.16.M88.4 R188, [R224+0xe000] ;  /* 0x00e00000e0bc783b */ /* 0x000fe80000000200 */
[----:B------:R-:W-:Y:S03]  /*1e9f0*/  LDSM.16.M88.4 R196, [R221+0x6000] ;  /* 0x00600000ddc4783b */ /* 0x000fe60000000200 */
[C---:B-1----:R-:W-:Y:S08]  /*1ea00*/  HMMA.16816.F32.BF16 R12, R24.reuse, R184, R12 ;  /* 0x000000b8180c723c */ /* 0x042ff0000004180c */
[C---:B--2---:R-:W-:Y:S08]  /*1ea10*/  HMMA.16816.F32.BF16 R180, R24.reuse, R20, R180 ;  /* 0x0000001418b4723c */ /* 0x044ff000000418b4 */
[C---:B------:R-:W-:Y:S01]  /*1ea20*/  HMMA.16816.F32.BF16 R176, R24.reuse, R22, R176 ;  /* 0x0000001618b0723c */ /* 0x040fe200000418b0 */
[----:B------:R-:W-:Y:S07]  /*1ea30*/  LDSM.16.M88.4 R20, [R224+0xe800] ;  /* 0x00e80000e014783b */ /* 0x000fee0000000200 */
[C---:B---3--:R-:W-:Y:S08]  /*1ea40*/  HMMA.16816.F32.BF16 R172, R24.reuse, R16, R172 ;  /* 0x0000001018ac723c */ /* 0x048ff000000418ac */
[C---:B------:R-:W-:Y:S01]  /*1ea50*/  HMMA.16816.F32.BF16 R168, R24.reuse, R18, R168 ;  /* 0x0000001218a8723c */ /* 0x040fe200000418a8 */
[----:B------:R-:W1:Y:S07]  /*1ea60*/  LDSM.16.M88.4 R16, [R225+0x6000] ;  /* 0x00600000e110783b */ /* 0x000e6e0000000200 */
[C---:B------:R-:W-:Y:S01]  /*1ea70*/  HMMA.16816.F32.BF16 R4, R24.reuse, R186, R4 ;  /* 0x000000ba1804723c */ /* 0x040fe20000041804 */
[----:B------:R-:W2:Y:S07]  /*1ea80*/  LDSM.16.M88.4 R184, [R224+0xf000] ;  /* 0x00f00000e0b8783b */ /* 0x000eae0000000200 */
[C---:B------:R-:W-:Y:S08]  /*1ea90*/  HMMA.16816.F32.BF16 R32, R24.reuse, R192, R32 ;  /* 0x000000c01820723c */ /* 0x040ff00000041820 */
[----:B------:R-:W-:Y:S01]  /*1eaa0*/  HMMA.16816.F32.BF16 R28, R24, R194, R28 ;  /* 0x000000c2181c723c */ /* 0x000fe2000004181c */
[----:B------:R-:W3:Y:S04]  /*1eab0*/  LDSM.16.M88.4 R24, [R224+0xf800] ;  /* 0x00f80000e018783b */ /* 0x000ee80000000200 */
[----:B------:R-:W-:Y:S03]  /*1eac0*/  LDSM.16.M88.4 R192, [R202] ;  /* 0x00000000cac0783b */ /* 0x000fe60000000200 */
[C---:B-1----:R-:W-:Y:S08]  /*1ead0*/  HMMA.16816.F32.BF16 R180, R16.reuse, R20, R180 ;  /* 0x0000001410b4723c */ /* 0x042ff000000418b4 */
[C---:B------:R-:W-:Y:S01]  /*1eae0*/  HMMA.16816.F32.BF16 R176, R16.reuse, R22, R176 ;  /* 0x0000001610b0723c */ /* 0x040fe200000418b0 */
[----:B------:R-:W1:Y:S07]  /*1eaf0*/  LDSM.16.M88.4 R20, [R223+0x6000] ;  /* 0x00600000df14783b */ /* 0x000e6e0000000200 */
[C---:B------:R-:W-:Y:S08]  /*1eb00*/  HMMA.16816.F32.BF16 R12, R16.reuse, R188, R12 ;  /* 0x000000bc100c723c */ /* 0x040ff0000004180c */
[C---:B------:R-:W-:Y:S01]  /*1eb10*/  HMMA.16816.F32.BF16 R4, R16.reuse, R190, R4 ;  /* 0x000000be1004723c */ /* 0x040fe20000041804 */
[----:B------:R-:W4:Y:S07]  /*1eb20*/  LDSM.16.M88.4 R188, [R201] ;  /* 0x00000000c9bc783b */ /* 0x000f2e0000000200 */
[C---:B--2---:R-:W-:Y:S08]  /*1eb30*/  HMMA.16816.F32.BF16 R172, R16.reuse, R184, R172 ;  /* 0x000000b810ac723c */ /* 0x044ff000000418ac */
[C---:B------:R-:W-:Y:S01]  /*1eb40*/  HMMA.16816.F32.BF16 R168, R16.reuse, R186, R168 ;  /* 0x000000ba10a8723c */ /* 0x040fe200000418a8 */
[----:B------:R-:W2:Y:S07]  /*1eb50*/  LDSM.16.M88.4 R184, [R200] ;  /* 0x00000000c8b8783b */ /* 0x000eae0000000200 */
[C---:B---3--:R-:W-:Y:S08]  /*1eb60*/  HMMA.16816.F32.BF16 R32, R16.reuse, R24, R32 ;  /* 0x000000181020723c */ /* 0x048ff00000041820 */
[----:B------:R-:W-:Y:S01]  /*1eb70*/  HMMA.16816.F32.BF16 R28, R16, R26, R28 ;  /* 0x0000001a101c723c */ /* 0x000fe2000004181c */
[----:B------:R-:W3:Y:S04]  /*1eb80*/  LDSM.16.M88.4 R24, [R167] ;  /* 0x00000000a718783b */ /* 0x000ee80000000200 */
[----:B------:R-:W5:Y:S03]  /*1eb90*/  LDSM.16.M88.4 R16, [R218+0xe000] ;  /* 0x00e00000da10783b */ /* 0x000f660000000200 */
[C---:B-1----:R-:W-:Y:S08]  /*1eba0*/  HMMA.16816.F32.BF16 R12, R20.reuse, R192, R12 ;  /* 0x000000c0140c723c */ /* 0x042ff0000004180c */
[C---:B------:R-:W-:Y:S01]  /*1ebb0*/  HMMA.16816.F32.BF16 R4, R20.reuse, R194, R4 ;  /* 0x000000c21404723c */ /* 0x040fe20000041804 */
[----:B------:R-:W1:Y:S07]  /*1ebc0*/  LDSM.16.M88.4 R192, [R218+0xe800] ;  /* 0x00e80000dac0783b */ /* 0x000e6e0000000200 */
[C---:B----4-:R-:W-:Y:S08]  /*1ebd0*/  HMMA.16816.F32.BF16 R180, R20.reuse, R188, R180 ;  /* 0x000000bc14b4723c */ /* 0x050ff000000418b4 */
[C---:B------:R-:W-:Y:S01]  /*1ebe0*/  HMMA.16816.F32.BF16 R176, R20.reuse, R190, R176 ;  /* 0x000000be14b0723c */ /* 0x040fe200000418b0 */
[----:B------:R-:W4:Y:S07]  /*1ebf0*/  LDSM.16.M88.4 R188, [R218+0xf000] ;  /* 0x00f00000dabc783b */ /* 0x000f2e0000000200 */
[C---:B--2---:R-:W-:Y:S08]  /*1ec00*/  HMMA.16816.F32.BF16 R172, R20.reuse, R184, R172 ;  /* 0x000000b814ac723c */ /* 0x044ff000000418ac */
[C---:B------:R-:W-:Y:S01]  /*1ec10*/  HMMA.16816.F32.BF16 R168, R20.reuse, R186, R168 ;  /* 0x000000ba14a8723c */ /* 0x040fe200000418a8 */
[----:B------:R-:W-:Y:S07]  /*1ec20*/  LDSM.16.M88.4 R184, [R218+0xf800] ;  /* 0x00f80000dab8783b */ /* 0x000fee0000000200 */
[C---:B---3--:R-:W-:Y:S08]  /*1ec30*/  HMMA.16816.F32.BF16 R32, R20.reuse, R24, R32 ;  /* 0x000000181420723c */ /* 0x048ff00000041820 */
[----:B------:R-:W-:Y:S01]  /*1ec40*/  HMMA.16816.F32.BF16 R28, R20, R26, R28 ;  /* 0x0000001a141c723c */ /* 0x000fe2000004181c */
[----:B------:R-:W-:Y:S04]  /*1ec50*/  LDSM.16.M88.4 R24, [R220+0x6000] ;  /* 0x00600000dc18783b */ /* 0x000fe80000000200 */
[----:B------:R-:W2:Y:S03]  /*1ec60*/  LDSM.16.M88.4 R20, [R211+0x6000] ;  /* 0x00600000d314783b */ /* 0x000ea60000000200 */
[C---:B-----5:R-:W-:Y:S08]  /*1ec70*/  HMMA.16816.F32.BF16 R12, R196.reuse, R16, R12 ;  /* 0x00000010c40c723c */ /* 0x060ff0000004180c */
[C---:B------:R-:W-:Y:S01]  /*1ec80*/  HMMA.16816.F32.BF16 R4, R196.reuse, R18, R4 ;  /* 0x00000012c404723c */ /* 0x040fe20000041804 */
[----:B------:R-:W3:Y:S07]  /*1ec90*/  LDSM.16.M88.4 R16, [R211+0x6800] ;  /* 0x00680000d310783b */ /* 0x000eee0000000200 */
[C---:B-1----:R-:W-:Y:S08]  /*1eca0*/  HMMA.16816.F32.BF16 R180, R196.reuse, R192, R180 ;  /* 0x000000c0c4b4723c */ /* 0x042ff000000418b4 */
[C---:B------:R-:W-:Y:S08]  /*1ecb0*/  HMMA.16816.F32.BF16 R176, R196.reuse, R194, R176 ;  /* 0x000000c2c4b0723c */ /* 0x040ff000000418b0 */
[----:B----4-:R-:W-:Y:S07]  /*1ecc0*/  HMMA.16816.F32.BF16 R172, R196, R188, R172 ;  /* 0x000000bcc4ac723c */ /* 0x010fee00000418ac */
[----:B------:R-:W-:Y:S01]  /*1ecd0*/  IMAD.MOV.U32 R189, RZ, RZ, R8 ;  /* 0x000000ffffbd7224 */ /* 0x000fe200078e0008 */
[----:B--2---:R-:W-:Y:S01]  /*1ece0*/  HMMA.16816.F32.BF16 R12, R24, R20, R12 ;  /* 0x00000014180c723c */ /* 0x004fe2000004180c */
[----:B------:R-:W-:-:S07]  /*1ecf0*/  IMAD.MOV.U32 R188, RZ, RZ, R9 ;  /* 0x000000ffffbc7224 */ /* 0x000fce00078e0009 */
[C---:B------:R-:W-:Y:S01]  /*1ed00*/  HMMA.16816.F32.BF16 R4, R24.reuse, R22, R4 ;  /* 0x000000161804723c */ /* 0x040fe20000041804 */
[----:B------:R-:W1:Y:S07]  /*1ed10*/  LDSM.16.M88.4 R20, [R211+0x7000] ;  /* 0x00700000d314783b */ /* 0x000e6e0000000200 */
[C---:B---3--:R-:W-:Y:S07]  /*1ed20*/  HMMA.16816.F32.BF16 R180, R24.reuse, R16, R180 ;  /* 0x0000001018b4723c */ /* 0x048fee00000418b4 */
[----:B------:R-:W-:Y:S01]  /*1ed30*/  IADD3 R17, R165, 0x8, RZ ;  /* 0x00000008a5117810 */ /* 0x000fe20007ffe0ff */
[----:B------:R-:W-:Y:S01]  /*1ed40*/  HMMA.16816.F32.BF16 R176, R24, R18, R176 ;  /* 0x0000001218b0723c */ /* 0x000fe200000418b0 */
[----:B------:R-:W-:-:S02]  /*1ed50*/  FSEL R16, R12, -INF , !P2 ;  /* 0xff8000000c107808 */ /* 0x000fc40005000000 */
[----:B------:R-:W-:Y:S02]  /*1ed60*/  ISETP.GE.AND P2, PT, R166, R245, PT ;  /* 0x000000f5a600720c */ /* 0x000fe40003f46270 */
[----:B------:R-:W-:Y:S02]  /*1ed70*/  FSEL R0, R14, -INF , !P6 ;  /* 0xff8000000e007808 */ /* 0x000fe40007000000 */
[----:B------:R-:W-:Y:S01]  /*1ed80*/  FSEL R2, R13, -INF , !P1 ;  /* 0xff8000000d027808 */ /* 0x000fe20004800000 */
[----:B------:R-:W-:Y:S01]  /*1ed90*/  HMMA.16816.F32.BF16 R168, R196, R190, R168 ;  /* 0x000000bec4a8723c */ /* 0x000fe200000418a8 */
[C---:B------:R-:W-:Y:S02]  /*1eda0*/  ISETP.GE.AND P6, PT, R17.reuse, R247, PT ;  /* 0x000000f71100720c */ /* 0x040fe40003fc6270 */
[----:B------:R-:W-:Y:S02]  /*1edb0*/  ISETP.GE.AND P1, PT, R17, R245, PT ;  /* 0x000000f51100720c */ /* 0x000fe40003f26270 */
[----:B------:R-:W-:-:S02]  /*1edc0*/  ISETP.GE.OR P2, PT, R166, R244, !P2 ;  /* 0x000000f4a600720c */ /* 0x000fc40005746670 */
[----:B------:R-:W-:Y:S01]  /*1edd0*/  IADD3 R166, R165, 0x9, RZ ;  /* 0x00000009a5a67810 */ /* 0x000fe20007ffe0ff */
[C---:B------:R-:W-:Y:S01]  /*1ede0*/  HMMA.16816.F32.BF16 R32, R196.reuse, R184, R32 ;  /* 0x000000b8c420723c */ /* 0x040fe20000041820 */
[C---:B------:R-:W-:Y:S02]  /*1edf0*/  ISETP.GE.OR P6, PT, R17.reuse, R246, !P6 ;  /* 0x000000f61100720c */ /* 0x040fe400077c6670 */
[----:B------:R-:W-:Y:S02]  /*1ee00*/  ISETP.GE.OR P1, PT, R17, R244, !P1 ;  /* 0x000000f41100720c */ /* 0x000fe40004f26670 */
[----:B------:R-:W-:Y:S02]  /*1ee10*/  FSEL R17, R15, -INF , !P2 ;  /* 0xff8000000f117808 */ /* 0x000fe40005000000 */
[C---:B------:R-:W-:Y:S01]  /*1ee20*/  ISETP.GE.AND P2, PT, R166.reuse, R247, PT ;  /* 0x000000f7a600720c */ /* 0x040fe20003f46270 */
[----:B------:R-:W2:Y:S01]  /*1ee30*/  LDSM.16.M88.4 R12, [R211+0x7800] ;  /* 0x00780000d30c783b */ /* 0x000ea20000000200 */
[----:B------:R-:W-:Y:S01]  /*1ee40*/  IADD3 R18, R165, 0x10, RZ ;  /* 0x00000010a5127810 */ /* 0x000fe20007ffe0ff */
[----:B------:R-:W-:Y:S01]  /*1ee50*/  HMMA.16816.F32.BF16 R28, R196, R186, R28 ;  /* 0x000000bac41c723c */ /* 0x000fe2000004181c */
[----:B------:R-:W-:Y:S01]  /*1ee60*/  ISETP.GE.OR P2, PT, R166, R246, !P2 ;  /* 0x000000f6a600720c */ /* 0x000fe20005746670 */
[----:B------:R-:W-:-:S04]  /*1ee70*/  DEPBAR.LE SB0, 0x0 ;  /* 0x000080000000791a */ /* 0x000fc80000000000 */
[----:B------:R-:W-:Y:S02]  /*1ee80*/  FSEL R4, R4, -INF , !P6 ;  /* 0xff80000004047808 */ /* 0x000fe40007000000 */
[----:B------:R-:W-:Y:S01]  /*1ee90*/  FSEL R6, R6, -INF , !P1 ;  /* 0xff80000006067808 */ /* 0x000fe20004800000 */
[C---:B-1----:R-:W-:Y:S01]  /*1eea0*/  HMMA.16816.F32.BF16 R172, R24.reuse, R20, R172 ;  /* 0x0000001418ac723c */ /* 0x042fe200000418ac */
[----:B------:R-:W-:Y:S01]  /*1eeb0*/  FSEL R5, R5, -INF , !P2 ;  /* 0xff80000005057808 */ /* 0x000fe20005000000 */
[----:B------:R-:W-:Y:S01]  /*1eec0*/  BAR.SYNC.DEFER_BLOCKING 0x0 ;  /* 0x0000000000007b1d */ /* 0x000fe20000010000 */
[----:B------:R-:W-:Y:S02]  /*1eed0*/  ISETP.GE.AND P6, PT, R166, R245, PT ;  /* 0x000000f5a600720c */ /* 0x000fe40003fc6270 */
[C---:B------:R-:W-:Y:S02]  /*1eee0*/  ISETP.GE.AND P1, PT, R18.reuse, R247, PT ;  /* 0x000000f71200720c */ /* 0x040fe40003f26270 */
[----:B------:R-:W-:Y:S01]  /*1eef0*/  ISETP.GE.AND P2, PT, R18, R245, PT ;  /* 0x000000f51200720c */ /* 0x000fe20003f46270 */
[----:B------:R-:W-:Y:S01]  /*1ef00*/  HMMA.16816.F32.BF16 R168, R24, R22, R168 ;  /* 0x0000001618a8723c */ /* 0x000fe200000418a8 */
[----:B------:R-:W-:-:S02]  /*1ef10*/  ISETP.GE.OR P6, PT, R166, R244, !P6 ;  /* 0x000000f4a600720c */ /* 0x000fc400077c6670 */
[C---:B------:R-:W-:Y:S02]  /*1ef20*/  ISETP.GE.OR P1, PT, R18.reuse, R246, !P1 ;  /* 0x000000f61200720c */ /* 0x040fe40004f26670 */
[----:B------:R-:W-:Y:S02]  /*1ef30*/  ISETP.GE.OR P2, PT, R18, R244, !P2 ;  /* 0x000000f41200720c */ /* 0x000fe40005746670 */
[C---:B------:R-:W-:Y:S02]  /*1ef40*/  IADD3 R19, R165.reuse, 0x11, RZ ;  /* 0x00000011a5137810 */ /* 0x040fe40007ffe0ff */
[----:B------:R-:W-:Y:S02]  /*1ef50*/  IADD3 R18, R165, 0x18, RZ ;  /* 0x00000018a5127810 */ /* 0x000fe40007ffe0ff */
[----:B------:R-:W-:Y:S02]  /*1ef60*/  FSEL R7, R7, -INF , !P6 ;  /* 0xff80000007077808 */ /* 0x000fe40007000000 */
[----:B------:R-:W-:-:S02]  /*1ef70*/  FSEL R192, R180, -INF , !P1 ;  /* 0xff800000b4c07808 */ /* 0x000fc40004800000 */
[----:B------:R-:W-:Y:S02]  /*1ef80*/  FSEL R186, R182, -INF , !P2 ;  /* 0xff800000b6ba7808 */ /* 0x000fe40005000000 */
[C---:B------:R-:W-:Y:S02]  /*1ef90*/  ISETP.GE.AND P6, PT, R19.reuse, R247, PT ;  /* 0x000000f71300720c */ /* 0x040fe40003fc6270 */
[C---:B------:R-:W-:Y:S02]  /*1efa0*/  ISETP.GE.AND P1, PT, R19.reuse, R245, PT ;  /* 0x000000f51300720c */ /* 0x040fe40003f26270 */
[----:B------:R-:W-:Y:S01]  /*1efb0*/  ISETP.GE.AND P2, PT, R18, R247, PT ;  /* 0x000000f71200720c */ /* 0x000fe20003f46270 */
[----:B--2---:R-:W-:Y:S01]  /*1efc0*/  HMMA.16816.F32.BF16 R32, R24, R12, R32 ;  /* 0x0000000c1820723c */ /* 0x004fe20000041820 */
[C---:B------:R-:W-:Y:S02]  /*1efd0*/  ISETP.GE.OR P6, PT, R19.reuse, R246, !P6 ;  /* 0x000000f61300720c */ /* 0x040fe400077c6670 */
[----:B------:R-:W-:-:S02]  /*1efe0*/  ISETP.GE.OR P1, PT, R19, R244, !P1 ;  /* 0x000000f41300720c */ /* 0x000fc40004f26670 */
[----:B------:R-:W-:Y:S02]  /*1eff0*/  ISETP.GE.OR P2, PT, R18, R246, !P2 ;  /* 0x000000f61200720c */ /* 0x000fe40005746670 */
[----:B------:R-:W-:Y:S01]  /*1f000*/  IADD3 R19, R165, 0x19, RZ ;  /* 0x00000019a5137810 */ /* 0x000fe20007ffe0ff */
[----:B------:R-:W-:Y:S01]  /*1f010*/  HMMA.16816.F32.BF16 R28, R24, R14, R28 ;  /* 0x0000000e181c723c */ /* 0x000fe2000004181c */
[----:B------:R-:W-:Y:S02]  /*1f020*/  FSEL R191, R181, -INF , !P6 ;  /* 0xff800000b5bf7808 */ /* 0x000fe40007000000 */
[----:B------:R-:W-:Y:S02]  /*1f030*/  FSEL R185, R183, -INF , !P1 ;  /* 0xff800000b7b97808 */ /* 0x000fe40004800000 */
[----:B------:R-:W-:Y:S02]  /*1f040*/  FSEL R190, R176, -INF , !P2 ;  /* 0xff800000b0be7808 */ /* 0x000fe40005000000 */
[----:B------:R-:W-:-:S02]  /*1f050*/  ISETP.GE.AND P1, PT, R18, R245, PT ;  /* 0x000000f51200720c */ /* 0x000fc40003f26270 */
[C---:B------:R-:W-:Y:S02]  /*1f060*/  ISETP.GE.AND P6, PT, R19.reuse, R247, PT ;  /* 0x000000f71300720c */ /* 0x040fe40003fc6270 */
[C---:B------:R-:W-:Y:S02]  /*1f070*/  ISETP.GE.AND P2, PT, R19.reuse, R245, PT ;  /* 0x000000f51300720c */ /* 0x040fe40003f46270 */
[----:B------:R-:W-:Y:S02]  /*1f080*/  ISETP.GE.OR P1, PT, R18, R244, !P1 ;  /* 0x000000f41200720c */ /* 0x000fe40004f26670 */
[C---:B------:R-:W-:Y:S02]  /*1f090*/  ISETP.GE.OR P6, PT, R19.reuse, R246, !P6 ;  /* 0x000000f61300720c */ /* 0x040fe400077c6670 */
[----:B------:R-:W-:Y:S02]  /*1f0a0*/  ISETP.GE.OR P2, PT, R19, R244, !P2 ;  /* 0x000000f41300720c */ /* 0x000fe40005746670 */
[----:B------:R-:W-:-:S02]  /*1f0b0*/  IADD3 R19, R165, 0x20, RZ ;  /* 0x00000020a5137810 */ /* 0x000fc40007ffe0ff */
[----:B------:R-:W-:Y:S02]  /*1f0c0*/  FSEL R176, R178, -INF , !P1 ;  /* 0xff800000b2b07808 */ /* 0x000fe40004800000 */
[----:B------:R-:W-:Y:S02]  /*1f0d0*/  FSEL R187, R177, -INF , !P6 ;  /* 0xff800000b1bb7808 */ /* 0x000fe40007000000 */
[C---:B------:R-:W-:Y:S02]  /*1f0e0*/  ISETP.GE.AND P1, PT, R19.reuse, R247, PT ;  /* 0x000000f71300720c */ /* 0x040fe40003f26270 */
[C---:B------:R-:W-:Y:S02]  /*1f0f0*/  ISETP.GE.AND P6, PT, R19.reuse, R245, PT ;  /* 0x000000f51300720c */ /* 0x040fe40003fc6270 */
[C---:B------:R-:W-:Y:S02]  /*1f100*/  ISETP.GE.OR P1, PT, R19.reuse, R246, !P1 ;  /* 0x000000f61300720c */ /* 0x040fe40004f26670 */
[----:B------:R-:W-:-:S02]  /*1f110*/  ISETP.GE.OR P6, PT, R19, R244, !P6 ;  /* 0x000000f41300720c */ /* 0x000fc400077c6670 */
[C---:B------:R-:W-:Y:S02]  /*1f120*/  IADD3 R18, R165.reuse, 0x21, RZ ;  /* 0x00000021a5127810 */ /* 0x040fe40007ffe0ff */
[----:B------:R-:W-:Y:S02]  /*1f130*/  IADD3 R12, R165, 0x28, RZ ;  /* 0x00000028a50c7810 */ /* 0x000fe40007ffe0ff */
[----:B------:R-:W-:Y:S02]  /*1f140*/  FSEL R177, R179, -INF , !P2 ;  /* 0xff800000b3b17808 */ /* 0x000fe40005000000 */
[----:B------:R-:W-:Y:S02]  /*1f150*/  FSEL R183, R172, -INF , !P1 ;  /* 0xff800000acb77808 */ /* 0x000fe40004800000 */
[----:B------:R-:W-:Y:S02]  /*1f160*/  FSEL R180, R174, -INF , !P6 ;  /* 0xff800000aeb47808 */ /* 0x000fe40007000000 */
[----:B------:R-:W-:-:S02]  /*1f170*/  ISETP.GE.AND P2, PT, R18, R247, PT ;  /* 0x000000f71200720c */ /* 0x000fc40003f46270 */
[----:B------:R-:W-:Y:S02]  /*1f180*/  ISETP.GE.AND P1, PT, R18, R245, PT ;  /* 0x000000f51200720c */ /* 0x000fe40003f26270 */
[----:B------:R-:W-:Y:S02]  /*1f190*/  ISETP.GE.AND P6, PT, R12, R247, PT ;  /* 0x000000f70c00720c */ /* 0x000fe40003fc6270 */
[C---:B------:R-:W-:Y:S02]  /*1f1a0*/  ISETP.GE.OR P2, PT, R18.reuse, R246, !P2 ;  /* 0x000000f61200720c */ /* 0x040fe40005746670 */
[----:B------:R-:W-:Y:S02]  /*1f1b0*/  ISETP.GE.OR P1, PT, R18, R244, !P1 ;  /* 0x000000f41200720c */ /* 0x000fe40004f26670 */
[----:B------:R-:W-:Y:S02]  /*1f1c0*/  ISETP.GE.OR P6, PT, R12, R246, !P6 ;  /* 0x000000f60c00720c */ /* 0x000fe400077c6670 */
[----:B------:R-:W-:-:S02]  /*1f1d0*/  IADD3 R13, R165, 0x29, RZ ;  /* 0x00000029a50d7810 */ /* 0x000fc40007ffe0ff */
[----:B------:R-:W-:Y:S02]  /*1f1e0*/  FSEL R184, R173, -INF , !P2 ;  /* 0xff800000adb87808 */ /* 0x000fe40005000000 */
[----:B------:R-:W-:Y:S02]  /*1f1f0*/  FSEL R178, R175, -INF , !P1 ;  /* 0xff800000afb27808 */ /* 0x000fe40004800000 */
[----:B------:R-:W-:Y:S02]  /*1f200*/  FSEL R182, R168, -INF , !P6 ;  /* 0xff800000a8b67808 */ /* 0x000fe40007000000 */
[----:B------:R-:W-:Y:S02]  /*1f210*/  ISETP.GE.AND P2, PT, R12, R245, PT ;  /* 0x000000f50c00720c */ /* 0x000fe40003f46270 */
[C---:B------:R-:W-:Y:S02]  /*1f220*/  ISETP.GE.AND P1, PT, R13.reuse, R247, PT ;  /* 0x000000f70d00720c */ /* 0x040fe40003f26270 */
[----:B------:R-:W-:-:S02]  /*1f230*/  ISETP.GE.AND P6, PT, R13, R245, PT ;  /* 0x000000f50d00720c */ /* 0x000fc40003fc6270 */
[----:B------:R-:W-:Y:S02]  /*1f240*/  ISETP.GE.OR P2, PT, R12, R244, !P2 ;  /* 0x000000f40c00720c */ /* 0x000fe40005746670 */
[C---:B------:R-:W-:Y:S02]  /*1f250*/  ISETP.GE.OR P1, PT, R13.reuse, R246, !P1 ;  /* 0x000000f60d00720c */ /* 0x040fe40004f26670 */
[----:B------:R-:W-:Y:S02]  /*1f260*/  ISETP.GE.OR P6, PT, R13, R244, !P6 ;  /* 0x000000f40d00720c */ /* 0x000fe400077c6670 */
[C---:B------:R-:W-:Y:S02]  /*1f270*/  IADD3 R12, R165.reuse, 0x30, RZ ;  /* 0x00000030a50c7810 */ /* 0x040fe40007ffe0ff */
[----:B------:R-:W-:Y:S02]  /*1f280*/  IADD3 R13, R165, 0x31, RZ ;  /* 0x00000031a50d7810 */ /* 0x000fe40007ffe0ff */
[----:B------:R-:W-:-:S02]  /*1f290*/  FSEL R179, R170, -INF , !P2 ;  /* 0xff800000aab37808 */ /* 0x000fc40005000000 */
[----:B------:R-:W-:Y:S02]  /*1f2a0*/  FSEL R181, R169, -INF , !P1 ;  /* 0xff800000a9b57808 */ /* 0x000fe40004800000 */
[----:B------:R-:W-:Y:S02]  /*1f2b0*/  FSEL R27, R171, -INF , !P6 ;  /* 0xff800000ab1b7808 */ /* 0x000fe40007000000 */
[C---:B------:R-:W-:Y:S02]  /*1f2c0*/  ISETP.GE.AND P2, PT, R12.reuse, R247, PT ;  /* 0x000000f70c00720c */ /* 0x040fe40003f46270 */
[C---:B------:R-:W-:Y:S02]  /*1f2d0*/  ISETP.GE.AND P1, PT, R12.reuse, R245, PT ;  /* 0x000000f50c00720c */ /* 0x040fe40003f26270 */
[----:B------:R-:W-:Y:S02]  /*1f2e0*/  ISETP.GE.AND P6, PT, R13, R247, PT ;  /* 0x000000f70d00720c */ /* 0x000fe40003fc6270 */
[----:B------:R-:W-:-:S02]  /*1f2f0*/  ISETP.GE.OR P2, PT, R12, R246, !P2 ;  /* 0x000000f60c00720c */ /* 0x000fc40005746670 */
[----:B------:R-:W-:Y:S02]  /*1f300*/  ISETP.GE.OR P1, PT, R12, R244, !P1 ;  /* 0x000000f40c00720c */ /* 0x000fe40004f26670 */
[----:B------:R-:W-:Y:S02]  /*1f310*/  ISETP.GE.OR P6, PT, R13, R246, !P6 ;  /* 0x000000f60d00720c */ /* 0x000fe400077c6670 */
[----:B------:R-:W-:Y:S02]  /*1f320*/  IADD3 R12, R165, 0x38, RZ ;  /* 0x00000038a50c7810 */ /* 0x000fe40007ffe0ff */
[----:B------:R-:W-:Y:S02]  /*1f330*/  FSEL R25, R33, -INF , !P6 ;  /* 0xff80000021197808 */ /* 0x000fe40007000000 */
[----:B------:R-:W-:Y:S02]  /*1f340*/  ISETP.GE.AND P6, PT, R12, R245, PT ;  /* 0x000000f50c00720c */ /* 0x000fe40003fc6270 */
[----:B------:R-:W-:-:S02]  /*1f350*/  FSEL R26, R32, -INF , !P2 ;  /* 0xff800000201a7808 */ /* 0x000fc40005000000 */
[----:B------:R-:W-:Y:S02]  /*1f360*/  ISETP.GE.OR P6, PT, R12, R244, !P6 ;  /* 0x000000f40c00720c */ /* 0x000fe400077c6670 */
[----:B------:R-:W-:Y:S02]  /*1f370*/  FSEL R21, R34, -INF , !P1 ;  /* 0xff80000022157808 */ /* 0x000fe40004800000 */
[----:B------:R-:W-:Y:S02]  /*1f380*/  ISETP.GE.AND P2, PT, R13, R245, PT ;  /* 0x000000f50d00720c */ /* 0x000fe40003f46270 */
[----:B------:R-:W-:Y:S02]  /*1f390*/  ISETP.GE.AND P1, PT, R12, R247, PT ;  /* 0x000000f70c00720c */ /* 0x000fe40003f26270 */
[----:B------:R-:W-:Y:S02]  /*1f3a0*/  FSEL R166, R30, -INF , !P6 ;  /* 0xff8000001ea67808 */ /* 0x000fe40007000000 */
[----:B------:R-:W-:-:S02]  /*1f3b0*/  ISETP.GT.AND P6, PT, R242, R230, PT ;  /* 0x000000e6f200720c */ /* 0x000fc40003fc4270 */
[----:B------:R-:W-:Y:S02]  /*1f3c0*/  ISETP.GE.OR P2, PT, R13, R244, !P2 ;  /* 0x000000f40d00720c */ /* 0x000fe40005746670 */
[----:B------:R-:W-:Y:S02]  /*1f3d0*/  ISETP.GE.OR P1, PT, R12, R246, !P1 ;  /* 0x000000f60c00720c */ /* 0x000fe40004f26670 */
[----:B------:R-:W-:Y:S02]  /*1f3e0*/  IADD3 R165, R165, 0x39, RZ ;  /* 0x00000039a5a57810 */ /* 0x000fe40007ffe0ff */
[----:B------:R-:W-:Y:S02]  /*1f3f0*/  FSEL R20, R35, -INF , !P2 ;  /* 0xff80000023147808 */ /* 0x000fe40005000000 */
[----:B------:R-:W-:Y:S02]  /*1f400*/  FSEL R23, R28, -INF , !P1 ;  /* 0xff8000001c177808 */ /* 0x000fe40004800000 */
[----:B------:R-:W-:-:S02]  /*1f410*/  ISETP.GE.AND P2, PT, R165, R247, PT ;  /* 0x000000f7a500720c */ /* 0x000fc40003f46270 */
[C---:B------:R-:W-:Y:S02]  /*1f420*/  ISETP.GE.AND P1, PT, R165.reuse, R245, PT ;  /* 0x000000f5a500720c */ /* 0x040fe40003f26270 */
[C---:B------:R-:W-:Y:S02]  /*1f430*/  ISETP.GE.OR P2, PT, R165.reuse, R246, !P2 ;  /* 0x000000f6a500720c */ /* 0x040fe40005746670 */
[----:B------:R-:W-:Y:S02]  /*1f440*/  ISETP.GE.OR P1, PT, R165, R244, !P1 ;  /* 0x000000f4a500720c */ /* 0x000fe40004f26670 */
[----:B------:R-:W-:Y:S02]  /*1f450*/  FSEL R22, R29, -INF , !P2 ;  /* 0xff8000001d167808 */ /* 0x000fe40005000000 */
[----:B------:R-:W-:Y:S01]  /*1f460*/  FSEL R165, R31, -INF , !P1 ;  /* 0xff8000001fa57808 */ /* 0x000fe20004800000 */
[----:B------:R-:W-:Y:S05]  /*1f470*/  @!P6 BRA `(.L_x_2696) ;  /* 0x00000c900000e947 */ /* 0x000fea0003800000 */
[----:B------:R-:W-:Y:S01]  /*1f480*/  BSSY B0, `(.L_x_2697) ;  /* 0x0000046000007945 */ /* 0x000fe20003800000 */
[----:B------:R-:W-:Y:S05]  /*1f490*/  @!P0 BRA `(.L_x_2698) ;  /* 0x0000040000008947 */ /* 0x000fea0003800000 */
[----:B------:R-:W-:Y:S02]  /*1f4a0*/  ULDC.64 UR4, c[0x0][0x118] ;  /* 0x0000460000047ab9 */ /* 0x000fe40000000a00 */
[----:B------:R-:W2:Y:S01]  /*1f4b0*/  LD.E R24, [R10.64+0x170] ;  /* 0x000170040a187980 */ /* 0x000ea2000c101900 */
[----:B------:R-:W-:-:S05]  /*1f4c0*/  IMAD.SHL.U32 R9, R242, 0x40, RZ ;  /* 0x00000040f2097824 */ /* 0x000fca00078e00ff */
[----:B------:R-:W-:Y:S02]  /*1f4d0*/  IABS R13, R9 ;  /* 0x00000009000d7213 */ /* 0x000fe40000000000 */
[----:B------:R-:W-:-:S04]  /*1f4e0*/  IADD3 R15, R9, -0x40, RZ ;  /* 0xffffffc0090f7810 */ /* 0x000fc80007ffe0ff */
[----:B------:R-:W-:Y:S02]  /*1f4f0*/  IABS R8, R15 ;  /* 0x0000000f00087213 */ /* 0x000fe40000000000 */
[-C--:B--2---:R-:W-:Y:S02]  /*1f500*/  IABS R14, R24.reuse ;  /* 0x00000018000e7213 */ /* 0x084fe40000000000 */
[-C--:B------:R-:W-:Y:S02]  /*1f510*/  IABS R12, R24.reuse ;  /* 0x00000018000c7213 */ /* 0x080fe40000000000 */
[----:B------:R-:W1:Y:S01]  /*1f520*/  I2F.RP R28, R14 ;  /* 0x0000000e001c7306 */ /* 0x000e620000209400 */
[----:B------:R-:W-:Y:S02]  /*1f530*/  LOP3.LUT R9, R9, R24, RZ, 0x3c, !PT ;  /* 0x0000001809097212 */ /* 0x000fe400078e3cff */
[----:B------:R-:W-:Y:S02]  /*1f540*/  IADD3 R12, RZ, -R12, RZ ;  /* 0x8000000cff0c7210 */ /* 0x000fe40007ffe0ff */
[----:B------:R-:W-:-:S03]  /*1f550*/  LOP3.LUT R15, R15, R24, RZ, 0x3c, !PT ;  /* 0x000000180f0f7212 */ /* 0x000fc600078e3cff */
        /* <DEDUP_REMOVED lines=14> */
[----:B------:R-:W-:-:S04]  /*1f640*/  @!P2 IADD3 R18, R18, 0x1, RZ ;  /* 0x000000011212a810 */ /* 0x000fc80007ffe0ff */
[-C--:B------:R-:W-:Y:S01]  /*1f650*/  ISETP.GE.U32.AND P1, PT, R13, R14.reuse, PT ;  /* 0x0000000e0d00720c */ /* 0x080fe20003f26070 */
[----:B------:R-:W-:Y:S01]  /*1f660*/  @!P0 IMAD.IADD R8, R8, 0x1, -R14 ;  /* 0x0000000108088824 */ /* 0x000fe200078e0a0e */
[----:B------:R-:W-:Y:S02]  /*1f670*/  @!P0 IADD3 R19, R19, 0x1, RZ ;  /* 0x0000000113138810 */ /* 0x000fe40007ffe0ff */
[----:B------:R-:W-:Y:S02]  /*1f680*/  ISETP.GE.AND P0, PT, R15, RZ, PT ;  /* 0x000000ff0f00720c */ /* 0x000fe40003f06270 */
[----:B------:R-:W-:Y:S02]  /*1f690*/  ISETP.GE.U32.AND P2, PT, R8, R14, PT ;  /* 0x0000000e0800720c */ /* 0x000fe40003f46070 */
[----:B------:R-:W-:Y:S01]  /*1f6a0*/  LOP3.LUT R8, RZ, R24, RZ, 0x33, !PT ;  /* 0x00000018ff087212 */ /* 0x000fe200078e33ff */
[----:B------:R-:W2:Y:S04]  /*1f6b0*/  LD.E.64 R14, [R10.64+0x38] ;  /* 0x000038040a0e7980 */ /* 0x000ea8000c101b00 */
[----:B------:R-:W-:-:S02]  /*1f6c0*/  @P1 IADD3 R18, R18, 0x1, RZ ;  /* 0x0000000112121810 */ /* 0x000fc40007ffe0ff */
[----:B------:R-:W-:-:S03]  /*1f6d0*/  ISETP.GE.AND P1, PT, R9, RZ, PT ;  /* 0x000000ff0900720c */ /* 0x000fc60003f26270 */
[----:B------:R-:W-:Y:S01]  /*1f6e0*/  IMAD.MOV.U32 R12, RZ, RZ, R18 ;  /* 0x000000ffff0c7224 */ /* 0x000fe200078e0012 */
[----:B------:R-:W-:Y:S02]  /*1f6f0*/  @P2 IADD3 R19, R19, 0x1, RZ ;  /* 0x0000000113132810 */ /* 0x000fe40007ffe0ff */
[----:B------:R-:W-:Y:S02]  /*1f700*/  ISETP.NE.AND P2, PT, R24, RZ, PT ;  /* 0x000000ff1800720c */ /* 0x000fe40003f45270 */
[----:B------:R-:W-:-:S05]  /*1f710*/  MOV R13, R19 ;  /* 0x00000013000d7202 */ /* 0x000fca0000000f00 */
[----:B------:R-:W-:Y:S02]  /*1f720*/  @!P1 IMAD.MOV R12, RZ, RZ, -R12 ;  /* 0x000000ffff0c9224 */ /* 0x000fe400078e0a0c */
[----:B------:R-:W-:-:S03]  /*1f730*/  @!P0 IMAD.MOV R13, RZ, RZ, -R13 ;  /* 0x000000ffff0d8224 */ /* 0x000fc600078e0a0d */
[C---:B------:R-:W-:Y:S02]  /*1f740*/  SEL R12, R8.reuse, R12, !P2 ;  /* 0x0000000c080c7207 */ /* 0x040fe40005000000 */
[----:B------:R-:W-:-:S03]  /*1f750*/  SEL R13, R8, R13, !P2 ;  /* 0x0000000d080d7207 */ /* 0x000fc60005000000 */
[----:B------:R-:W-:-:S04]  /*1f760*/  IMAD.WIDE R8, R12, 0x4, R240 ;  /* 0x000000040c087825 */ /* 0x000fc800078e02f0 */
[----:B------:R-:W-:Y:S02]  /*1f770*/  IMAD.WIDE R18, R13, 0x4, R240 ;  /* 0x000000040d127825 */ /* 0x000fe400078e02f0 */
        /* <DEDUP_REMOVED lines=12> */
[----:B----4-:R-:W-:-:S04]  /*1f840*/  IMAD R9, R19, R8, RZ ;  /* 0x0000000813097224 */ /* 0x010fc800078e02ff */
[----:B------:R-:W-:Y:S02]  /*1f850*/  IMAD R9, R18, R13, R9 ;  /* 0x0000000d12097224 */ /* 0x000fe400078e0209 */
[----:B------:R-:W-:-:S04]  /*1f860*/  IMAD.WIDE.U32 R18, R8, R18, R28 ;  /* 0x0000001208127225 */ /* 0x000fc800078e001c */
[----:B------:R-:W-:Y:S01]  /*1f870*/  IMAD.MOV.U32 R15, RZ, RZ, R18 ;  /* 0x000000ffff0f7224 */ /* 0x000fe200078e0012 */
[----:B------:R-:W-:Y:S01]  /*1f880*/  IADD3 R14, R19, R9, RZ ;  /* 0x00000009130e7210 */ /* 0x000fe20007ffe0ff */
[----:B------:R-:W-:Y:S05]  /*1f890*/  BRA `(.L_x_2699) ;  /* 0x0000004000007947 */ /* 0x000fea0003800000 */
.L_x_2698:
[----:B------:R-:W-:Y:S02]  /*1f8a0*/  ULDC.64 UR4, c[0x0][0x118] ;  /* 0x0000460000047ab9 */ /* 0x000fe40000000a00 */
[----:B------:R-:W2:Y:S02]  /*1f8b0*/  LD.E R15, [R10.64+0x38] ;  /* 0x000038040a0f7980 */ /* 0x000ea4000c101900 */
[----:B--2---:R-:W-:-:S04]  /*1f8c0*/  LEA R15, -R15, RZ, 0x6 ;  /* 0x000000ff0f0f7211 */ /* 0x004fc800078e31ff */
[----:B------:R-:W-:Y:S02]  /*1f8d0*/  SHF.R.S32.HI R14, RZ, 0x1f, R15 ;  /* 0x0000001fff0e7819 */ /* 0x000fe4000001140f */
.L_x_2699:
[----:B------:R-:W-:Y:S05]  /*1f8e0*/  BSYNC B0 ;  /* 0x0000000000007941 */ /* 0x000fea0003800000 */
.L_x_2697:
[C---:B------:R-:W-:Y:S01]  /*1f8f0*/  @P5 IADD3 R9, P0, R15.reuse, R228, RZ ;  /* 0x000000e40f095210 */ /* 0x040fe20007f1e0ff */
[----:B------:R-:W-:Y:S01]  /*1f900*/  ULDC.64 UR4, c[0x0][0x118] ;  /* 0x0000460000047ab9 */ /* 0x000fe20000000a00 */
[-C--:B------:R-:W-:Y:S02]  /*1f910*/  LEA R34, P1, R15, R232.reuse, 0x1 ;  /* 0x000000e80f227211 */ /* 0x080fe400078208ff */
[----:B------:R-:W-:Y:S01]  /*1f920*/  LOP3.LUT R13, R243, 0x1, RZ, 0xc0, !PT ;  /* 0x00000001f30d7812 */ /* 0x000fe200078ec0ff */
[----:B------:R-:W-:Y:S01]  /*1f930*/  @P5 IMAD.X R8, R14, 0x1, R229, P0 ;  /* 0x000000010e085824 */ /* 0x000fe200000e06e5 */
[----:B------:R-:W-:Y:S02]  /*1f940*/  LEA.HI.X R35, R15, R231, R14, 0x1, P1 ;  /* 0x000000e70f237211 */ /* 0x000fe400008f0c0e */
[----:B------:R-:W-:Y:S02]  /*1f950*/  @P5 LEA R30, P1, R9, R232, 0x1 ;  /* 0x000000e8091e5211 */ /* 0x000fe400078208ff */
[----:B------:R-:W-:-:S02]  /*1f960*/  @P4 IADD3 R12, P0, R15, R228, RZ ;  /* 0x000000e40f0c4210 */ /* 0x000fc40007f1e0ff */
[-C--:B------:R-:W-:Y:S02]  /*1f970*/  @P5 LEA.HI.X R31, R9, R231.reuse, R8, 0x1, P1 ;  /* 0x000000e7091f5211 */ /* 0x080fe400008f0c08 */
[----:B------:R-:W-:Y:S01]  /*1f980*/  @P4 LEA R28, P1, R12, R232, 0x1 ;  /* 0x000000e80c1c4211 */ /* 0x000fe200078208ff */
[--C-:B------:R-:W-:Y:S01]  /*1f990*/  @P4 IMAD.X R8, R14, 0x1, R229.reuse, P0 ;  /* 0x000000010e084824 */ /* 0x100fe200000e06e5 */
[-C--:B------:R-:W-:Y:S02]  /*1f9a0*/  @P3 IADD3 R9, P0, R15, R228.reuse, RZ ;  /* 0x000000e40f093210 */ /* 0x080fe40007f1e0ff */
[----:B------:R-:W-:Y:S02]  /*1f9b0*/  ISETP.NE.U32.AND P2, PT, R13, 0x1, PT ;  /* 0x000000010d00780c */ /* 0x000fe40003f45070 */
[----:B------:R-:W-:Y:S01]  /*1f9c0*/  @P4 LEA.HI.X R29, R12, R231, R8, 0x1, P1 ;  /* 0x000000e70c1d4211 */ /* 0x000fe200008f0c08 */
[----:B------:R-:W-:Y:S01]  /*1f9d0*/  @P3 IMAD.X R8, R14, 0x1, R229, P0 ;  /* 0x000000010e083824 */ /* 0x000fe200000e06e5 */
[----:B------:R-:W-:-:S04]  /*1f9e0*/  IADD3 R13, P1, P0, R228, R228, R15 ;  /* 0x000000e4e40d7210 */ /* 0x000fc8000783e00f */
[----:B------:R-:W-:Y:S02]  /*1f9f0*/  IADD3.X R12, R229, R229, R14, P1, P0 ;  /* 0x000000e5e50c7210 */ /* 0x000fe40000fe040e */
[----:B------:R-:W-:-:S03]  /*1fa00*/  @P3 LEA R18, P0, R9, R232, 0x1 ;  /* 0x000000e809123211 */ /* 0x000fc600078008ff */
[-C--:B------:R-:W-:Y:S01]  /*1fa10*/  @!P2 LEA R32, P1, R13, R232.reuse, 0x1 ;  /* 0x000000e80d20a211 */ /* 0x080fe200078208ff */
[----:B------:R-:W-:Y:S01]  /*1fa20*/  @!PT LDS RZ, [RZ] ;  /* 0x00000000fffff984 */ /* 0x000fe20000000800 */
[----:B------:R-:W-:Y:S01]  /*1fa30*/  @!PT LDS RZ, [RZ] ;  /* 0x00000000fffff984 */ /* 0x000fe20000000800 */
[----:B------:R-:W-:Y:S01]  /*1fa40*/  @!PT LDS RZ, [RZ] ;  /* 0x00000000fffff984 */ /* 0x000fe20000000800 */
[----:B------:R1:W-:Y:S01]  /*1fa50*/  @!P2 LDGSTS.E.BYPASS.LTC128B.128 [R239+0x8000], [R34.64] ;  /* 0x0800000022efafae */ /* 0x0003e2000b901d44 */
[-C--:B------:R-:W-:Y:S01]  /*1fa60*/  @P3 LEA.HI.X R19, R9, R231.reuse, R8, 0x1, P0 ;  /* 0x000000e709133211 */ /* 0x080fe200000f0c08 */
[----:B------:R-:W-:Y:S01]  /*1fa70*/  @P5 IMAD.MOV.U32 R9, RZ, RZ, R35 ;  /* 0x000000ffff095224 */ /* 0x000fe200078e0023 */
[CC--:B------:R-:W-:Y:S01]  /*1fa80*/  @P5 LEA R172, P0, R13.reuse, R232.reuse, 0x1 ;  /* 0x000000e80dac5211 */ /* 0x0c0fe200078008ff */
[----:B------:R1:W-:Y:S01]  /*1fa90*/  @P2 STS.128 [R239+0x8000], RZ ;  /* 0x008000ffef002388 */ /* 0x0003e20000000c00 */
[CCC-:B------:R-:W-:Y:S02]  /*1faa0*/  @!P2 LEA.HI.X R33, R13.reuse, R231.reuse, R12.reuse, 0x1, P1 ;  /* 0x000000e70d21a211 */ /* 0x1c0fe400008f0c0c */
[C---:B------:R-:W-:Y:S02]  /*1fab0*/  @P5 LEA.HI.X R173, R13.reuse, R231, R12, 0x1, P0 ;  /* 0x000000e70dad5211 */ /* 0x040fe400000f0c0c */
[----:B------:R-:W-:-:S02]  /*1fac0*/  @P4 LEA R170, P1, R13, R232, 0x1 ;  /* 0x000000e80daa4211 */ /* 0x000fc400078208ff */
[C---:B------:R-:W-:Y:S02]  /*1fad0*/  @P3 LEA R168, P0, R13.reuse, R232, 0x1 ;  /* 0x000000e80da83211 */ /* 0x040fe400078008ff */
[CCC-:B------:R-:W-:Y:S02]  /*1fae0*/  @P4 LEA.HI.X R171, R13.reuse, R231.reuse, R12.reuse, 0x1, P1 ;  /* 0x000000e70dab4211 */ /* 0x1c0fe400008f0c0c */
[C---:B------:R-:W-:Y:S02]  /*1faf0*/  @P3 LEA.HI.X R169, R13.reuse, R231, R12, 0x1, P0 ;  /* 0x000000e70da93211 */ /* 0x040fe400000f0c0c */
[-C--:B------:R-:W-:Y:S02]  /*1fb00*/  IADD3 R8, P1, R13, R228.reuse, RZ ;  /* 0x000000e40d087210 */ /* 0x080fe40007f3e0ff */
[----:B------:R-:W-:-:S03]  /*1fb10*/  @!P2 IADD3 R15, P0, R15, R228, RZ ;  /* 0x000000e40f0fa210 */ /* 0x000fc60007f1e0ff */
[--C-:B------:R-:W-:Y:S01]  /*1fb20*/  IMAD.X R12, R12, 0x1, R229.reuse, P1 ;  /* 0x000000010c0c7824 */ /* 0x100fe200008e06e5 */
[-C--:B------:R-:W-:Y:S01]  /*1fb30*/  @!P2 LEA R198, P1, R8, R232.reuse, 0x1 ;  /* 0x000000e808c6a211 */ /* 0x080fe200078208ff */
[----:B------:R-:W-:Y:S01]  /*1fb40*/  @!P2 IMAD.X R14, R14, 0x1, R229, P0 ;  /* 0x000000010e0ea824 */ /* 0x000fe200000e06e5 */
[CC--:B------:R-:W-:Y:S02]  /*1fb50*/  @P5 LEA R196, P0, R8.reuse, R232.reuse, 0x1 ;  /* 0x000000e808c45211 */ /* 0x0c0fe400078008ff */
[CCC-:B------:R-:W-:Y:S02]  /*1fb60*/  @!P2 LEA.HI.X R199, R8.reuse, R231.reuse, R12.reuse, 0x1, P1 ;  /* 0x000000e708c7a211 */ /* 0x1c0fe400008f0c0c */
[C---:B------:R-:W-:Y:S02]  /*1fb70*/  @P5 LEA.HI.X R197, R8.reuse, R231, R12, 0x1, P0 ;  /* 0x000000e708c55211 */ /* 0x040fe400000f0c0c */
[CC--:B------:R-:W-:Y:S02]  /*1fb80*/  @P4 LEA R194, P1, R8.reuse, R232.reuse, 0x1 ;  /* 0x000000e808c24211 */ /* 0x0c0fe400078208ff */
[----:B------:R-:W-:-:S02]  /*1fb90*/  @P3 LEA R174, P0, R8, R232, 0x1 ;  /* 0x000000e808ae3211 */ /* 0x000fc400078008ff */
[CCC-:B------:R-:W-:Y:S02]  /*1fba0*/  @P4 LEA.HI.X R195, R8.reuse, R231.reuse, R12.reuse, 0x1, P1 ;  /* 0x000000e708c34211 */ /* 0x1c0fe400008f0c0c */
[----:B------:R-:W-:Y:S01]  /*1fbb0*/  @P3 LEA.HI.X R175, R8, R231, R12, 0x1, P0 ;  /* 0x000000e708af3211 */ /* 0x000fe200000f0c0c */
[--C-:B------:R-:W-:Y:S01]  /*1fbc0*/  @P5 IMAD.MOV.U32 R8, RZ, RZ, R34.reuse ;  /* 0x000000ffff085224 */ /* 0x100fe200078e0022 */
[----:B------:R-:W-:Y:S01]  /*1fbd0*/  @!P2 LEA R250, P1, R15, R232, 0x1 ;  /* 0x000000e80ffaa211 */ /* 0x000fe200078208ff */
[----:B------:R-:W-:-:S03]  /*1fbe0*/  IMAD.MOV.U32 R232, RZ, RZ, R34 ;  /* 0x000000ffffe87224 */ /* 0x000fc600078e0022 */
[----:B------:R-:W-:Y:S01]  /*1fbf0*/  @!PT LDS RZ, [RZ] ;  /* 0x00000000fffff984 */ /* 0x000fe20000000800 */
[----:B------:R-:W-:Y:S01]  /*1fc00*/  @!PT LDS RZ, [RZ] ;  /* 0x00000000fffff984 */ /* 0x000fe20000000800 */
[----:B------:R-:W-:Y:S01]  /*1fc10*/  @!PT LDS RZ, [RZ] ;  /* 0x00000000fffff984 */ /* 0x000fe20000000800 */
[----:B------:R2:W-:Y:S01]  /*1fc20*/  @P5 LDGSTS.E.BYPASS.LTC128B.128 [R239+0xa000], [R8.64+0x80] ;  /* 0x0a00008008ef5fae */ /* 0x0005e2000b901d44 */
[----:B------:R-:W-:Y:S01]  /*1fc30*/  @!P2 LEA.HI.X R251, R15, R231, R14, 0x1, P1 ;  /* 0x000000e70ffba211 */ /* 0x000fe200008f0c0e */
[--C-:B------:R-:W-:Y:S02]  /*1fc40*/  IMAD.MOV.U32 R231, RZ, RZ, R35.reuse ;  /* 0x000000ffffe77224 */ /* 0x100fe400078e0023 */
        /* <DEDUP_REMOVED lines=76> */
.L_x_2696:
[----:B------:R-:W-:Y:S05]  /*20110*/  BSYNC B1 ;  /* 0x0000000000017941 */ /* 0x000fea0003800000 */
.L_x_2695:
[----:B------:R-:W-:Y:S01]  /*20120*/  ULDC.64 UR4, c[0x0][0x118] ;  /* 0x0000460000047ab9 */ /* 0x000fe20000000a00 */
[----:B------:R-:W-:Y:S04]  /*20130*/  LDSM.16.MT88.4 R12, [R216+0x10000] ;  /* 0x01000000d80c783b */ /* 0x000fe80000004200 */
[----:B-1----:R1:W2:Y:S02]  /*20140*/  LD.E R169, [R10.64+0xdc] ;  /* 0x0000dc040aa97980 */ /* 0x0022a4000c101900 */
[----:B-1----:R-:W-:-:S02]  /*20150*/  FMNMX.FTZ R11, R164, R16, !PT ;  /* 0x00000010a40b7209 */ /* 0x002fc40007810000 */
        /* <DEDUP_REMOVED lines=30> */
[----:B------:R-:W-:-:S03]  /*20340*/  FMNMX.FTZ R10, R165, R10, !PT ;  /* 0x0000000aa50a7209 */ /* 0x000fc60007810000 */
[----:B------:R-:W1:Y:S04]  /*20350*/  SHFL.BFLY PT, R9, R11, 0x2, 0x1f ;  /* 0x0c401f000b097f89 */ /* 0x000e6800000e0000 */
[----:B------:R-:W3:Y:S01]  /*20360*/  SHFL.BFLY PT, R8, R10, 0x2, 0x1f ;  /* 0x0c401f000a087f89 */ /* 0x000ee200000e0000 */
[----:B-1----:R-:W-:Y:S02]  /*20370*/  FMNMX.FTZ R9, R11, R9, !PT ;  /* 0x000000090b097209 */ /* 0x002fe40007810000 */
[----:B---3--:R-:W-:-:S03]  /*20380*/  FMNMX.FTZ R8, R10, R8, !PT ;  /* 0x000000080a087209 */ /* 0x008fc60007810000 */
[----:B------:R-:W1:Y:S04]  /*20390*/  SHFL.BFLY PT, R34, R9, 0x1, 0x1f ;  /* 0x0c201f0009227f89 */ /* 0x000e6800000e0000 */
[----:B------:R-:W3:Y:S01]  /*203a0*/  SHFL.BFLY PT, R33, R8, 0x1, 0x1f ;  /* 0x0c201f0008217f89 */ /* 0x000ee200000e0000 */
[----:B-1----:R-:W-:-:S04]  /*203b0*/  FMNMX.FTZ R34, R9, R34, !PT ;  /* 0x0000002209227209 */ /* 0x002fc80007810000 */
[----:B------:R-:W-:Y:S02]  /*203c0*/  FSETP.NEU.FTZ.AND P1, PT, R34, -INF , PT ;  /* 0xff8000002200780b */ /* 0x000fe40003f3d000 */
[----:B---3--:R-:W-:Y:S02]  /*203d0*/  FMNMX.FTZ R33, R8, R33, !PT ;  /* 0x0000002108217209 */ /* 0x008fe40007810000 */
[----:B------:R-:W1:Y:S02]  /*203e0*/  LDSM.16.MT88.4 R8, [R219+0x10000] ;  /* 0x01000000db08783b */ /* 0x000e640000004200 */
[----:B------:R-:W-:Y:S01]  /*203f0*/  FSETP.NEU.FTZ.AND P0, PT, R33, -INF , PT ;  /* 0xff8000002100780b */ /* 0x000fe20003f1d000 */
[C---:B--2---:R-:W-:Y:S02]  /*20400*/  FMUL.FTZ R24, R169.reuse, R34 ;  /* 0x00000022a9187220 */ /* 0x044fe40000410000 */
[----:B------:R-:W-:-:S03]  /*20410*/  FMUL.FTZ R168, R169, R33 ;  /* 0x00000021a9a87220 */ /* 0x000fc60000410000 */
[----:B------:R-:W-:Y:S02]  /*20420*/  FSEL R24, R24, RZ, P1 ;  /* 0x000000ff18187208 */ /* 0x000fe40000800000 */
[----:B------:R-:W-:-:S03]  /*20430*/  FSEL R168, R168, RZ, P0 ;  /* 0x000000ffa8a87208 */ /* 0x000fc60000000000 */
[-CC-:B------:R-:W-:Y:S01]  /*20440*/  FFMA.FTZ R29, R5, R169.reuse, -R24.reuse ;  /* 0x000000a9051d7223 */ /* 0x180fe20000010818 */
[----:B------:R-:W-:Y:S01]  /*20450*/  FSEL R5, R33, RZ, P0 ;  /* 0x000000ff21057208 */ /* 0x000fe20000000000 */
[-CC-:B------:R-:W-:Y:S01]  /*20460*/  FFMA.FTZ R30, R4, R169.reuse, -R24.reuse ;  /* 0x000000a9041e7223 */ /* 0x180fe20000010818 */
[----:B------:R-:W-:Y:S01]  /*20470*/  FSEL R4, R34, RZ, P1 ;  /* 0x000000ff22047208 */ /* 0x000fe20000800000 */
[-CC-:B------:R-:W-:Y:S02]  /*20480*/  FFMA.FTZ R31, R2, R169.reuse, -R24.reuse ;  /* 0x000000a9021f7223 */ /* 0x180fe40000010818 */
[-C--:B------:R-:W-:Y:S01]  /*20490*/  FFMA.FTZ R32, R16, R169.reuse, -R24 ;  /* 0x000000a910207223 */ /* 0x080fe20000010818 */
[----:B------:R-:W-:Y:S01]  /*204a0*/  MUFU.EX2 R29, R29 ;  /* 0x0000001d001d7308 */ /* 0x000fe20000000800 */
[----:B------:R-:W-:Y:S02]  /*204b0*/  FFMA.FTZ R2, R17, R169, -R168 ;  /* 0x000000a911027223 */ /* 0x000fe400000108a8 */
[----:B------:R-:W-:Y:S01]  /*204c0*/  FADD.FTZ R5, R3, -R5 ;  /* 0x8000000503057221 */ /* 0x000fe20000010000 */
[----:B------:R-:W2:Y:S01]  /*204d0*/  LDSM.16.MT88.4 R16, [R217+0x10000] ;  /* 0x01000000d910783b */ /* 0x000ea20000004200 */
[----:B------:R-:W-:-:S02]  /*204e0*/  FADD.FTZ R4, R164, -R4 ;  /* 0x80000004a4047221 */ /* 0x000fc40000010000 */
[-CC-:B------:R-:W-:Y:S01]  /*204f0*/  FFMA.FTZ R28, R0, R169.reuse, -R168.reuse ;  /* 0x000000a9001c7223 */ /* 0x180fe200000108a8 */
[----:B------:R-:W-:Y:S01]  /*20500*/  MUFU.EX2 R32, R32 ;  /* 0x0000002000207308 */ /* 0x000fe20000000800 */
[-CC-:B------:R-:W-:Y:S02]  /*20510*/  FFMA.FTZ R0, R6, R169.reuse, -R168.reuse ;  /* 0x000000a906007223 */ /* 0x180fe400000108a8 */
[----:B------:R-:W-:Y:S02]  /*20520*/  FFMA.FTZ R35, R7, R169, -R168 ;  /* 0x000000a907237223 */ /* 0x000fe400000108a8 */
[C---:B------:R-:W-:Y:S02]  /*20530*/  FMUL.FTZ R3, R169.reuse, R5 ;  /* 0x00000005a9037220 */ /* 0x040fe40000410000 */
[----:B------:R-:W-:Y:S01]  /*20540*/  FMUL.FTZ R4, R169, R4 ;  /* 0x00000004a9047220 */ /* 0x000fe20000410000 */
[----:B------:R-:W-:Y:S01]  /*20550*/  MUFU.EX2 R31, R31 ;  /* 0x0000001f001f7308 */ /* 0x000fe20000000800 */
[----:B------:R-:W-:-:S02]  /*20560*/  FFMA.FTZ R170, R192, R169, -R24 ;  /* 0x000000a9c0aa7223 */ /* 0x000fc40000010818 */
[-CC-:B------:R-:W-:Y:S02]  /*20570*/  FFMA.FTZ R171, R191, R169.reuse, -R24.reuse ;  /* 0x000000a9bfab7223 */ /* 0x180fe40000010818 */
[-CC-:B------:R-:W-:Y:S02]  /*20580*/  FFMA.FTZ R172, R190, R169.reuse, -R24.reuse ;  /* 0x000000a9beac7223 */ /* 0x180fe40000010818 */
[-C--:B------:R-:W-:Y:S01]  /*20590*/  FFMA.FTZ R173, R187, R169.reuse, -R24 ;  /* 0x000000a9bbad7223 */ /* 0x080fe20000010818 */
[----:B------:R-:W3:Y:S01]  /*205a0*/  MUFU.EX2 R30, R30 ;  /* 0x0000001e001e7308 */ /* 0x000ee20000000800 */
[-CC-:B------:R-:W-:Y:S02]  /*205b0*/  FFMA.FTZ R174, R186, R169.reuse, -R168.reuse ;  /* 0x000000a9baae7223 */ /* 0x180fe400000108a8 */
[-CC-:B------:R-:W-:Y:S02]  /*205c0*/  FFMA.FTZ R175, R176, R169.reuse, -R168.reuse ;  /* 0x000000a9b0af7223 */ /* 0x180fe400000108a8 */
[----:B------:R-:W-:-:S02]  /*205d0*/  FFMA.FTZ R177, R177, R169, -R168 ;  /* 0x000000a9b1b17223 */ /* 0x000fc400000108a8 */
[-C--:B------:R-:W-:Y:S01]  /*205e0*/  FFMA.FTZ R185, R185, R169.reuse, -R168 ;  /* 0x000000a9b9b97223 */ /* 0x080fe200000108a8 */
[----:B------:R-:W-:Y:S01]  /*205f0*/  MUFU.EX2 R28, R28 ;  /* 0x0000001c001c7308 */ /* 0x000fe20000000800 */
[-CC-:B------:R-:W-:Y:S02]  /*20600*/  FFMA.FTZ R183, R183, R169.reuse, -R24.reuse ;  /* 0x000000a9b7b77223 */ /* 0x180fe40000010818 */
[-CC-:B------:R-:W-:Y:S02]  /*20610*/  FFMA.FTZ R184, R184, R169.reuse, -R24.reuse ;  /* 0x000000a9b8b87223 */ /* 0x180fe40000010818 */
[-CC-:B------:R-:W-:Y:S02]  /*20620*/  FFMA.FTZ R182, R182, R169.reuse, -R24.reuse ;  /* 0x000000a9b6b67223 */ /* 0x180fe40000010818 */
[-C--:B------:R-:W-:Y:S01]  /*20630*/  FFMA.FTZ R181, R181, R169.reuse, -R24 ;  /* 0x000000a9b5b57223 */ /* 0x080fe20000010818 */
[----:B------:R-:W4:Y:S01]  /*20640*/  MUFU.EX2 R2, R2 ;  /* 0x0000000200027308 */ /* 0x000f220000000800 */
[----:B---3--:R-:W-:Y:S01]  /*20650*/  F2FP.BF16.PACK_AB R6, R29, R30 ;  /* 0x0000001e1d06723e */ /* 0x008fe200000010ff */
[----:B------:R-:W-:-:S02]  /*20660*/  FFMA.FTZ R180, R180, R169, -R168 ;  /* 0x000000a9b4b47223 */ /* 0x000fc400000108a8 */
[-CC-:B------:R-:W-:Y:S02]  /*20670*/  FFMA.FTZ R186, R26, R169.reuse, -R24.reuse ;  /* 0x000000a91aba7223 */ /* 0x180fe40000010818 */
[-CC-:B------:R-:W-:Y:S02]  /*20680*/  FFMA.FTZ R187, R25, R169.reuse, -R24.reuse ;  /* 0x000000a919bb7223 */ /* 0x180fe40000010818 */
[----:B------:R-:W-:Y:S01]  /*20690*/  MUFU.EX2 R0, R0 ;  /* 0x0000000000007308 */ /* 0x000fe20000000800 */
[-CC-:B------:R-:W-:Y:S02]  /*206a0*/  FFMA.FTZ R190, R23, R169.reuse, -R24.reuse ;  /* 0x000000a917be7223 */ /* 0x180fe40000010818 */
[-C--:B------:R-:W-:Y:S02]  /*206b0*/  FFMA.FTZ R191, R22, R169.reuse, -R24 ;  /* 0x000000a916bf7223 */ /* 0x080fe40000010818 */
[-CC-:B------:R-:W-:Y:S02]  /*206c0*/  FFMA.FTZ R192, R21, R169.reuse, -R168.reuse ;  /* 0x000000a915c07223 */ /* 0x180fe400000108a8 */
[-CC-:B------:R-:W-:Y:S01]  /*206d0*/  FFMA.FTZ R193, R20, R169.reuse, -R168.reuse ;  /* 0x000000a914c17223 */ /* 0x180fe200000108a8 */
[----:B------:R-:W3:Y:S01]  /*206e0*/  MUFU.EX2 R35, R35 ;  /* 0x0000002300237308 */ /* 0x000ee20000000800 */
[----:B----4-:R-:W-:Y:S01]  /*206f0*/  F2FP.BF16.PACK_AB R5, R2, R28 ;  /* 0x0000001c0205723e */ /* 0x010fe200000010ff */
[-CC-:B------:R-:W-:Y:S01]  /*20700*/  FFMA.FTZ R166, R166, R169.reuse, -R168.reuse ;  /* 0x000000a9a6a67223 */ /* 0x180fe200000108a8 */
[----:B------:R-:W-:Y:S01]  /*20710*/  LDSM.16.MT88.4 R20, [R217+0x11800] ;  /* 0x01180000d914783b */ /* 0x000fe20000004200 */
[----:B------:R-:W-:-:S04]  /*20720*/  FFMA.FTZ R165, R165, R169, -R168 ;  /* 0x000000a9a5a57223 */ /* 0x000fc800000108a8 */
[----:B------:R4:W5:Y:S08]  /*20730*/  MUFU.EX2 R164, R4 ;  /* 0x0000000400a47308 */ /* 0x0009700000000800 */
[----:B------:R-:W1:Y:S01]  /*20740*/  MUFU.EX2 R3, R3 ;  /* 0x0000000300037308 */ /* 0x000e620000000800 */
[----:B---3--:R-:W-:Y:S02]  /*20750*/  F2FP.BF16.PACK_AB R7, R35, R0 ;  /* 0x000000002307723e */ /* 0x008fe400000010ff */
[----:B----4-:R-:W-:Y:S01]  /*20760*/  F2FP.BF16.PACK_AB R4, R31, R32 ;  /* 0x000000201f04723e */ /* 0x010fe200000010ff */
[----:B-----5:R-:W-:-:S04]  /*20770*/  FMUL.FTZ R160, R160, R164 ;  /* 0x000000a4a0a07220 */ /* 0x020fc80000410000 */
[----:B------:R-:W-:Y:S01]  /*20780*/  MUFU.EX2 R170, R170 ;  /* 0x000000aa00aa7308 */ /* 0x000fe20000000800 */
[-C--:B------:R-:W-:Y:S02]  /*20790*/  FMUL.FTZ R161, R161, R164.reuse ;  /* 0x000000a4a1a17220 */ /* 0x080fe40000410000 */
[-C--:B------:R-:W-:Y:S02]  /*207a0*/  FMUL.FTZ R156, R156, R164.reuse ;  /* 0x000000a49c9c7220 */ /* 0x080fe40000410000 */
[----:B------:R-:W-:Y:S02]  /*207b0*/  FMUL.FTZ R157, R157, R164 ;  /* 0x000000a49d9d7220 */ /* 0x000fe40000410000 */
[-C--:B-1----:R-:W-:Y:S01]  /*207c0*/  FMUL.FTZ R162, R162, R3.reuse ;  /* 0x00000003a2a27220 */ /* 0x082fe20000410000 */
[----:B------:R-:W1:Y:S01]  /*207d0*/  MUFU.EX2 R171, R171 ;  /* 0x000000ab00ab7308 */ /* 0x000e620000000800 */
        /* <DEDUP_REMOVED lines=11> */
[----:B------:R-:W-:Y:S01]  /*20890*/  FMUL.FTZ R149, R149, R164 ;  /* 0x000000a495957220 */ /* 0x000fe20000410000 */
[----:B------:R-:W3:Y:S01]  /*208a0*/  LDSM.16.MT88.4 R8, [R215+0x10000] ;  /* 0x01000000d708783b */ /* 0x000ee20000004200 */
[-C--:B------:R-:W-:Y:S01]  /*208b0*/  FMUL.FTZ R150, R150, R3.reuse ;  /* 0x0000000396967220 */ /* 0x080fe20000410000 */
[----:B------:R-:W-:Y:S01]  /*208c0*/  MUFU.EX2 R173, R173 ;  /* 0x000000ad00ad7308 */ /* 0x000fe20000000800 */
[----:B------:R-:W-:-:S02]  /*208d0*/  FMUL.FTZ R151, R151, R3 ;  /* 0x0000000397977220 */ /* 0x000fc40000410000 */
[-C--:B------:R-:W-:Y:S01]  /*208e0*/  FMUL.FTZ R144, R144, R164.reuse ;  /* 0x000000a490907220 */ /* 0x080fe20000410000 */
[C---:B--2---:R-:W-:Y:S01]  /*208f0*/  HMMA.16816.F32.BF16 R152, R4.reuse, R16, R152 ;  /* 0x000000100498723c */ /* 0x044fe20000041898 */
[-C--:B------:R-:W-:Y:S02]  /*20900*/  FMUL.FTZ R145, R145, R164.reuse ;  /* 0x000000a491917220 */ /* 0x080fe40000410000 */
[-C--:B------:R-:W-:Y:S01]  /*20910*/  FMUL.FTZ R146, R146, R3.reuse ;  /* 0x0000000392927220 */ /* 0x080fe20000410000 */
[----:B------:R-:W-:Y:S01]  /*20920*/  MUFU.EX2 R174, R174 ;  /* 0x000000ae00ae7308 */ /* 0x000fe20000000800 */
[----:B------:R-:W-:Y:S02]  /*20930*/  FMUL.FTZ R147, R147, R3 ;  /* 0x0000000393937220 */ /* 0x000fe40000410000 */
[-C--:B------:R-:W-:Y:S01]  /*20940*/  FMUL.FTZ R140, R140, R164.reuse ;  /* 0x000000a48c8c7220 */ /* 0x080fe20000410000 */
[----:B------:R-:W-:Y:S01]  /*20950*/  HMMA.16816.F32.BF16 R148, R4, R18, R148 ;  /* 0x000000120494723c */ /* 0x000fe20000041894 */
[----:B------:R-:W2:Y:S01]  /*20960*/  LDSM.16.MT88.4 R16, [R219+0x12000] ;  /* 0x01200000db10783b */ /* 0x000ea20000004200 */
[----:B------:R-:W-:-:S02]  /*20970*/  FMUL.FTZ R141, R141, R164 ;  /* 0x000000a48d8d7220 */ /* 0x000fc40000410000 */
[-C--:B------:R-:W-:Y:S01]  /*20980*/  FMUL.FTZ R142, R142, R3.reuse ;  /* 0x000000038e8e7220 */ /* 0x080fe20000410000 */
[----:B------:R4:W5:Y:S01]  /*20990*/  MUFU.EX2 R176, R185 ;  /* 0x000000b900b07308 */ /* 0x0009620000000800 */
[-C--:B------:R-:W-:Y:S02]  /*209a0*/  FMUL.FTZ R143, R143, R3.reuse ;  /* 0x000000038f8f7220 */ /* 0x080fe40000410000 */
[-C--:B------:R-:W-:Y:S01]  /*209b0*/  FMUL.FTZ R136, R136, R164.reuse ;  /* 0x000000a488887220 */ /* 0x080fe20000410000 */
[----:B------:R-:W-:Y:S01]  /*209c0*/  HMMA.16816.F32.BF16 R144, R4, R12, R144 ;  /* 0x0000000c0490723c */ /* 0x000fe20000041890 */
[----:B------:R-:W-:Y:S02]  /*209d0*/  FMUL.FTZ R137, R137, R164 ;  /* 0x000000a489897220 */ /* 0x000fe40000410000 */
[-C--:B------:R-:W-:Y:S01]  /*209e0*/  FMUL.FTZ R138, R138, R3.reuse ;  /* 0x000000038a8a7220 */ /* 0x080fe20000410000 */
[----:B------:R-:W-:Y:S01]  /*209f0*/  MUFU.EX2 R175, R175 ;  /* 0x000000af00af7308 */ /* 0x000fe20000000800 */
[----:B------:R-:W-:-:S02]  /*20a00*/  FMUL.FTZ R139, R139, R3 ;  /* 0x000000038b8b7220 */ /* 0x000fc40000410000 */
[-C--:B------:R-:W-:Y:S01]  /*20a10*/  FMUL.FTZ R132, R132, R164.reuse ;  /* 0x000000a484847220 */ /* 0x080fe20000410000 */
[C---:B------:R-:W-:Y:S01]  /*20a20*/  HMMA.16816.F32.BF16 R140, R4.reuse, R14, R140 ;  /* 0x0000000e048c723c */ /* 0x040fe2000004188c */
[-C--:B------:R-:W-:Y:S01]  /*20a30*/  FMUL.FTZ R133, R133, R164.reuse ;  /* 0x000000a485857220 */ /* 0x080fe20000410000 */
[----:B------:R-:W1:Y:S01]  /*20a40*/  LDSM.16.MT88.4 R12, [R217+0x12000] ;  /* 0x01200000d90c783b */ /* 0x000e620000004200 */
[-C--:B------:R-:W-:Y:S01]  /*20a50*/  FMUL.FTZ R134, R134, R3.reuse ;  /* 0x0000000386867220 */ /* 0x080fe20000410000 */
[----:B------:R-:W1:Y:S01]  /*20a60*/  MUFU.EX2 R177, R177 ;  /* 0x000000b100b17308 */ /* 0x000e620000000800 */
[----:B------:R-:W-:Y:S02]  /*20a70*/  FMUL.FTZ R135, R135, R3 ;  /* 0x0000000387877220 */ /* 0x000fe40000410000 */
[-C--:B------:R-:W-:Y:S01]  /*20a80*/  FMUL.FTZ R36, R36, R164.reuse ;  /* 0x000000a424247220 */ /* 0x080fe20000410000 */
[----:B---3--:R-:W-:Y:S01]  /*20a90*/  HMMA.16816.F32.BF16 R136, R4, R8, R136 ;  /* 0x000000080488723c */ /* 0x008fe20000041888 */
[----:B------:R-:W-:-:S02]  /*20aa0*/  FMUL.FTZ R37, R37, R164 ;  /* 0x000000a425257220 */ /* 0x000fc40000410000 */
[-C--:B------:R-:W-:Y:S01]  /*20ab0*/  FMUL.FTZ R38, R38, R3.reuse ;  /* 0x0000000326267220 */ /* 0x080fe20000410000 */
[----:B------:R-:W3:Y:S01]  /*20ac0*/  MUFU.EX2 R183, R183 ;  /* 0x000000b700b77308 */ /* 0x000ee20000000800 */
[-C--:B------:R-:W-:Y:S02]  /*20ad0*/  FMUL.FTZ R39, R39, R3.reuse ;  /* 0x0000000327277220 */ /* 0x080fe40000410000 */
[-C--:B------:R-:W-:Y:S01]  /*20ae0*/  FMUL.FTZ R40, R40, R164.reuse ;  /* 0x000000a428287220 */ /* 0x080fe20000410000 */
[----:B------:R-:W-:Y:S01]  /*20af0*/  HMMA.16816.F32.BF16 R132, R4, R10, R132 ;  /* 0x0000000a0484723c */ /* 0x000fe20000041884 */
[----:B------:R-:W3:Y:S01]  /*20b00*/  LDSM.16.MT88.4 R8, [R216+0x12000] ;  /* 0x01200000d808783b */ /* 0x000ee20000004200 */
[----:B------:R-:W-:Y:S02]  /*20b10*/  FMUL.FTZ R41, R41, R164 ;  /* 0x000000a429297220 */ /* 0x000fe40000410000 */
[-C--:B------:R-:W-:Y:S01]  /*20b20*/  FMUL.FTZ R42, R42, R3.reuse ;  /* 0x000000032a2a7220 */ /* 0x080fe20000410000 */
[----:B------:R-:W-:Y:S01]  /*20b30*/  MUFU.EX2 R184, R184 ;  /* 0x000000b800b87308 */ /* 0x000fe20000000800 */
[----:B------:R-:W-:-:S02]  /*20b40*/  FMUL.FTZ R43, R43, R3 ;  /* 0x000000032b2b7220 */ /* 0x000fc40000410000 */
[C---:B--2---:R-:W-:Y:S01]  /*20b50*/  HMMA.16816.F32.BF16 R36, R4.reuse, R16, R36 ;  /* 0x000000100424723c */ /* 0x044fe20000041824 */
[-C--:B------:R-:W-:Y:S02]  /*20b60*/  FMUL.FTZ R44, R44, R164.reuse ;  /* 0x000000a42c2c7220 */ /* 0x080fe40000410000 */
[-C--:B------:R-:W-:Y:S02]  /*20b70*/  FMUL.FTZ R45, R45, R164.reuse ;  /* 0x000000a42d2d7220 */ /* 0x080fe40000410000 */
[-C--:B------:R-:W-:Y:S01]  /*20b80*/  FMUL.FTZ R46, R46, R3.reuse ;  /* 0x000000032e2e7220 */ /* 0x080fe20000410000 */
[----:B------:R-:W-:Y:S01]  /*20b90*/  MUFU.EX2 R182, R182 ;  /* 0x000000b600b67308 */ /* 0x000fe20000000800 */
        /* <DEDUP_REMOVED lines=8> */
[C---:B-1----:R-:W-:Y:S01]  /*20c20*/  HMMA.16816.F32.BF16 R44, R4.reuse, R12, R44 ;  /* 0x0000000c042c723c */ /* 0x042fe2000004182c */
[-C--:B------:R-:W-:Y:S02]  /*20c30*/  FMUL.FTZ R52, R52, R164.reuse ;  /* 0x000000a434347220 */ /* 0x080fe40000410000 */
[-C--:B------:R-:W-:Y:S02]  /*20c40*/  FMUL.FTZ R53, R53, R164.reuse ;  /* 0x000000a435357220 */ /* 0x080fe40000410000 */
[-C--:B------:R-:W-:Y:S01]  /*20c50*/  FMUL.FTZ R54, R54, R3.reuse ;  /* 0x0000000336367220 */ /* 0x080fe20000410000 */
[----:B------:R-:W1:Y:S01]  /*20c60*/  MUFU.EX2 R180, R180 ;  /* 0x000000b400b47308 */ /* 0x000e620000000800 */
[----:B------:R-:W-:Y:S01]  /*20c70*/  FMUL.FTZ R55, R55, R3 ;  /* 0x0000000337377220 */ /* 0x000fe20000410000 */
[----:B------:R-:W-:Y:S01]  /*20c80*/  HMMA.16816.F32.BF16 R48, R4, R14, R48 ;  /* 0x0000000e0430723c */ /* 0x000fe20000041830 */
[-C--:B------:R-:W-:Y:S01]  /*20c90*/  FMUL.FTZ R56, R56, R164.reuse ;  /* 0x000000a438387220 */ /* 0x080fe20000410000 */
[----:B------:R-:W1:Y:S01]  /*20ca0*/  LDSM.16.MT88.4 R12, [R219+0x14000] ;  /* 0x01400000db0c783b */ /* 0x000e620000004200 */
[----:B------:R-:W-:-:S02]  /*20cb0*/  FMUL.FTZ R57, R57, R164 ;  /* 0x000000a439397220 */ /* 0x000fc40000410000 */
[-C--:B------:R-:W-:Y:S01]  /*20cc0*/  FMUL.FTZ R58, R58, R3.reuse ;  /* 0x000000033a3a7220 */ /* 0x080fe20000410000 */
[----:B------:R-:W-:Y:S01]  /*20cd0*/  MUFU.EX2 R186, R186 ;  /* 0x000000ba00ba7308 */ /* 0x000fe20000000800 */
[-C--:B------:R-:W-:Y:S01]  /*20ce0*/  FMUL.FTZ R59, R59, R3.reuse ;  /* 0x000000033b3b7220 */ /* 0x080fe20000410000 */
[C---:B---3--:R-:W-:Y:S01]  /*20cf0*/  HMMA.16816.F32.BF16 R52, R4.reuse, R8, R52 ;  /* 0x000000080434723c */ /* 0x048fe20000041834 */
[-C--:B------:R-:W-:Y:S02]  /*20d00*/  FMUL.FTZ R60, R60, R164.reuse ;  /* 0x000000a43c3c7220 */ /* 0x080fe40000410000 */
[-C--:B------:R-:W-:Y:S02]  /*20d10*/  FMUL.FTZ R61, R61, R164.reuse ;  /* 0x000000a43d3d7220 */ /* 0x080fe40000410000 */
[-C--:B------:R-:W-:Y:S01]  /*20d20*/  FMUL.FTZ R62, R62, R3.reuse ;  /* 0x000000033e3e7220 */ /* 0x080fe20000410000 */
[----:B------:R-:W-:Y:S01]  /*20d30*/  MUFU.EX2 R187, R187 ;  /* 0x000000bb00bb7308 */ /* 0x000fe20000000800 */
[----:B------:R-:W-:Y:S01]  /*20d40*/  FMUL.FTZ R63, R63, R3 ;  /* 0x000000033f3f7220 */ /* 0x000fe20000410000 */
[----:B------:R-:W-:Y:S01]  /*20d50*/  HMMA.16816.F32.BF16 R56, R4, R10, R56 ;  /* 0x0000000a0438723c */ /* 0x000fe20000041838 */
[-C--:B------:R-:W-:Y:S01]  /*20d60*/  FMUL.FTZ R64, R64, R164.reuse ;  /* 0x000000a440407220 */ /* 0x080fe20000410000 */
[----:B------:R-:W3:Y:S01]  /*20d70*/  LDSM.16.MT88.4 R8, [R217+0x14000] ;  /* 0x01400000d908783b */ /* 0x000ee20000004200 */
[----:B------:R-:W-:-:S02]  /*20d80*/  FMUL.FTZ R65, R65, R164 ;  /* 0x000000a441417220 */ /* 0x000fc40000410000 */
[-C--:B------:R-:W-:Y:S01]  /*20d90*/  FMUL.FTZ R66, R66, R3.reuse ;  /* 0x0000000342427220 */ /* 0x080fe20000410000 */
[----:B------:R-:W-:Y:S01]  /*20da0*/  MUFU.EX2 R190, R190 ;  /* 0x000000be00be7308 */ /* 0x000fe20000000800 */
[-C--:B------:R-:W-:Y:S01]  /*20db0*/  FMUL.FTZ R67, R67, R3.reuse ;  /* 0x0000000343437220 */ /* 0x080fe20000410000 */
        /* <DEDUP_REMOVED lines=12> */
[-C--:B------:R-:W-:Y:S02]  /*20e80*/  FMUL.FTZ R75, R75, R3.reuse ;  /* 0x000000034b4b7220 */ /* 0x080fe40000410000 */
[-C--:B------:R-:W-:Y:S01]  /*20e90*/  FMUL.FTZ R76, R76, R164.reuse ;  /* 0x000000a44c4c7220 */ /* 0x080fe20000410000 */
[----:B-1----:R-:W-:Y:S01]  /*20ea0*/  HMMA.16816.F32.BF16 R68, R4, R12, R68 ;  /* 0x0000000c0444723c */ /* 0x002fe20000041844 */
        /* <DEDUP_REMOVED lines=9> */
[----:B------:R-:W-:Y:S01]  /*20f40*/  MUFU.EX2 R166, R166 ;  /* 0x000000a600a67308 */ /* 0x000fe20000000800 */
[----:B------:R-:W-:Y:S02]  /*20f50*/  FMUL.FTZ R83, R83, R3 ;  /* 0x0000000353537220 */ /* 0x000fe40000410000 */
[-C--:B------:R-:W-:Y:S01]  /*20f60*/  FMUL.FTZ R84, R84, R164.reuse ;  /* 0x000000a454547220 */ /* 0x080fe20000410000 */
[----:B---3--:R-:W-:Y:S01]  /*20f70*/  HMMA.16816.F32.BF16 R76, R4, R8, R76 ;  /* 0x00000008044c723c */ /* 0x008fe2000004184c */
[----:B------:R-:W-:-:S02]  /*20f80*/  FMUL.FTZ R85, R85, R164 ;  /* 0x000000a455557220 */ /* 0x000fc40000410000 */
[-C--:B------:R-:W-:Y:S01]  /*20f90*/  FMUL.FTZ R86, R86, R3.reuse ;  /* 0x0000000356567220 */ /* 0x080fe20000410000 */
[----:B------:R-:W-:Y:S01]  /*20fa0*/  MUFU.EX2 R165, R165 ;  /* 0x000000a500a57308 */ /* 0x000fe20000000800 */
[-C--:B------:R-:W-:Y:S02]  /*20fb0*/  FMUL.FTZ R87, R87, R3.reuse ;  /* 0x0000000357577220 */ /* 0x080fe40000410000 */
[-C--:B------:R-:W-:Y:S01]  /*20fc0*/  FMUL.FTZ R88, R88, R164.reuse ;  /* 0x000000a458587220 */ /* 0x080fe20000410000 */
[----:B------:R-:W-:Y:S01]  /*20fd0*/  HMMA.16816.F32.BF16 R80, R4, R10, R80 ;  /* 0x0000000a0450723c */ /* 0x000fe20000041850 */
[----:B------:R-:W3:Y:S01]  /*20fe0*/  LDSM.16.MT88.4 R8, [R219+0x16000] ;  /* 0x01600000db08783b */ /* 0x000ee20000004200 */
        /* <DEDUP_REMOVED lines=13> */
[-C--:B------:R-:W-:Y:S02]  /*210c0*/  FMUL.FTZ R99, R99, R3.reuse ;  /* 0x0000000363637220 */ /* 0x080fe40000410000 */
[-C--:B------:R-:W-:Y:S01]  /*210d0*/  FMUL.FTZ R100, R100, R164.reuse ;  /* 0x000000a464647220 */ /* 0x080fe20000410000 */
[----:B-1----:R-:W-:Y:S01]  /*210e0*/  HMMA.16816.F32.BF16 R92, R4, R12, R92 ;  /* 0x0000000c045c723c */ /* 0x002fe2000004185c */
[----:B------:R-:W-:Y:S02]  /*210f0*/  FMUL.FTZ R101, R101, R164 ;  /* 0x000000a465657220 */ /* 0x000fe40000410000 */
[----:B------:R-:W-:-:S02]  /*21100*/  FMUL.FTZ R102, R102, R3 ;  /* 0x0000000366667220 */ /* 0x000fc40000410000 */
[-C--:B------:R-:W-:Y:S02]  /*21110*/  FMUL.FTZ R103, R103, R3.reuse ;  /* 0x0000000367677220 */ /* 0x080fe40000410000 */
[-C--:B------:R-:W-:Y:S01]  /*21120*/  FMUL.FTZ R104, R104, R164.reuse ;  /* 0x000000a468687220 */ /* 0x080fe20000410000 */
[C---:B------:R-:W-:Y:S01]  /*21130*/  HMMA.16816.F32.BF16 R96, R4.reuse, R14, R96 ;  /* 0x0000000e0460723c */ /* 0x040fe20000041860 */
[-C--:B------:R-:W-:Y:S01]  /*21140*/  FMUL.FTZ R105, R105, R164.reuse ;  /* 0x000000a469697220 */ /* 0x080fe20000410000 */
[----:B------:R-:W1:Y:S01]  /*21150*/  LDSM.16.MT88.4 R12, [R216+0x16000] ;  /* 0x01600000d80c783b */ /* 0x000e620000004200 */
[-C--:B------:R-:W-:Y:S02]  /*21160*/  FMUL.FTZ R106, R106, R3.reuse ;  /* 0x000000036a6a7220 */ /* 0x080fe40000410000 */
[----:B------:R-:W-:Y:S02]  /*21170*/  FMUL.FTZ R107, R107, R3 ;  /* 0x000000036b6b7220 */ /* 0x000fe40000410000 */
[-C--:B------:R-:W-:Y:S01]  /*21180*/  FMUL.FTZ R108, R108, R164.reuse ;  /* 0x000000a46c6c7220 */ /* 0x080fe20000410000 */
[----:B---3--:R-:W-:Y:S01]  /*21190*/  HMMA.16816.F32.BF16 R100, R4, R8, R100 ;  /* 0x000000080464723c */ /* 0x008fe20000041864 */
[----:B------:R-:W-:-:S02]  /*211a0*/  FMUL.FTZ R109, R109, R164 ;  /* 0x000000a46d6d7220 */ /* 0x000fc40000410000 */
[-C--:B------:R-:W-:Y:S02]  /*211b0*/  FMUL.FTZ R110, R110, R3.reuse ;  /* 0x000000036e6e7220 */ /* 0x080fe40000410000 */
[-C--:B------:R-:W-:Y:S02]  /*211c0*/  FMUL.FTZ R111, R111, R3.reuse ;  /* 0x000000036f6f7220 */ /* 0x080fe40000410000 */
[-C--:B------:R-:W-:Y:S01]  /*211d0*/  FMUL.FTZ R112, R112, R164.reuse ;  /* 0x000000a470707220 */ /* 0x080fe20000410000 */
[----:B------:R-:W-:Y:S01]  /*211e0*/  HMMA.16816.F32.BF16 R104, R4, R10, R104 ;  /* 0x0000000a0468723c */ /* 0x000fe20000041868 */
[----:B------:R-:W-:Y:S01]  /*211f0*/  FMUL.FTZ R113, R113, R164 ;  /* 0x000000a471717220 */ /* 0x000fe20000410000 */
[----:B------:R-:W3:Y:S01]  /*21200*/  LDSM.16.MT88.4 R8, [R215+0x16000] ;  /* 0x01600000d708783b */ /* 0x000ee20000004200 */
[-C--:B------:R-:W-:Y:S02]  /*21210*/  FMUL.FTZ R114, R114, R3.reuse ;  /* 0x0000000372727220 */ /* 0x080fe40000410000 */
[----:B------:R-:W-:-:S02]  /*21220*/  FMUL.FTZ R115, R115, R3 ;  /* 0x0000000373737220 */ /* 0x000fc40000410000 */
[-C--:B------:R-:W-:Y:S01]  /*21230*/  FMUL.FTZ R116, R116, R164.reuse ;  /* 0x000000a474747220 */ /* 0x080fe20000410000 */
[C---:B--2---:R-:W-:Y:S01]  /*21240*/  HMMA.16816.F32.BF16 R108, R4.reuse, R16, R108 ;  /* 0x00000010046c723c */ /* 0x044fe2000004186c */
[-C--:B------:R-:W-:Y:S02]  /*21250*/  FMUL.FTZ R117, R117, R164.reuse ;  /* 0x000000a475757220 */ /* 0x080fe40000410000 */
[-C--:B------:R-:W-:Y:S02]  /*21260*/  FMUL.FTZ R118, R118, R3.reuse ;  /* 0x0000000376767220 */ /* 0x080fe40000410000 */
[----:B------:R-:W-:Y:S02]  /*21270*/  FMUL.FTZ R119, R119, R3 ;  /* 0x0000000377777220 */ /* 0x000fe40000410000 */
[-C--:B------:R-:W-:Y:S01]  /*21280*/  FMUL.FTZ R120, R120, R164.reuse ;  /* 0x000000a478787220 */ /* 0x080fe20000410000 */
[----:B------:R-:W-:Y:S01]  /*21290*/  HMMA.16816.F32.BF16 R112, R4, R18, R112 ;  /* 0x000000120470723c */ /* 0x000fe20000041870 */
[----:B------:R-:W2:Y:S01]  /*212a0*/  LDSM.16.MT88.4 R16, [R219+0x10800] ;  /* 0x01080000db10783b */ /* 0x000ea20000004200 */
[----:B------:R-:W-:-:S02]  /*212b0*/  FMUL.FTZ R121, R121, R164 ;  /* 0x000000a479797220 */ /* 0x000fc40000410000 */
[-C--:B------:R-:W-:Y:S02]  /*212c0*/  FMUL.FTZ R122, R122, R3.reuse ;  /* 0x000000037a7a7220 */ /* 0x080fe40000410000 */
[-C--:B------:R-:W-:Y:S02]  /*212d0*/  FMUL.FTZ R123, R123, R3.reuse ;  /* 0x000000037b7b7220 */ /* 0x080fe40000410000 */
[-C--:B------:R-:W-:Y:S02]  /*212e0*/  FMUL.FTZ R124, R124, R164.reuse ;  /* 0x000000a47c7c7220 */ /* 0x080fe40000410000 */
[----:B------:R-:W-:Y:S01]  /*212f0*/  FMUL.FTZ R125, R125, R164 ;  /* 0x000000a47d7d7220 */ /* 0x000fe20000410000 */
[----:B-1----:R-:W-:Y:S01]  /*21300*/  HMMA.16816.F32.BF16 R116, R4, R12, R116 ;  /* 0x0000000c0474723c */ /* 0x002fe20000041874 */
[-C--:B------:R-:W-:Y:S02]  /*21310*/  FMUL.FTZ R126, R126, R3.reuse ;  /* 0x000000037e7e7220 */ /* 0x080fe40000410000 */
[----:B------:R-:W-:-:S02]  /*21320*/  FMUL.FTZ R127, R127, R3 ;  /* 0x000000037f7f7220 */ /* 0x000fc40000410000 */
[-C--:B------:R-:W-:Y:S02]  /*21330*/  FMUL.FTZ R128, R128, R164.reuse ;  /* 0x000000a480807220 */ /* 0x080fe40000410000 */
[----:B------:R-:W-:Y:S01]  /*21340*/  FMUL.FTZ R129, R129, R164 ;  /* 0x000000a481817220 */ /* 0x000fe20000410000 */
[C---:B------:R-:W-:Y:S01]  /*21350*/  HMMA.16816.F32.BF16 R120, R4.reuse, R14, R120 ;  /* 0x0000000e0478723c */ /* 0x040fe20000041878 */
[-C--:B------:R-:W-:Y:S01]  /*21360*/  FMUL.FTZ R130, R130, R3.reuse ;  /* 0x0000000382827220 */ /* 0x080fe20000410000 */
[----:B------:R-:W1:Y:S01]  /*21370*/  LDSM.16.MT88.4 R12, [R217+0x10800] ;  /* 0x01080000d90c783b */ /* 0x000e620000004200 */
[----:B------:R-:W-:Y:S02]  /*21380*/  FMUL.FTZ R131, R131, R3 ;  /* 0x0000000383837220 */ /* 0x000fe40000410000 */
[-CC-:B----4-:R-:W-:Y:S02]  /*21390*/  FFMA.FTZ R185, R178, R169.reuse, -R168.reuse ;  /* 0x000000a9b2b97223 */ /* 0x190fe400000108a8 */
[-CC-:B------:R-:W-:Y:S01]  /*213a0*/  FFMA.FTZ R178, R179, R169.reuse, -R168.reuse ;  /* 0x000000a9b3b27223 */ /* 0x180fe200000108a8 */
[----:B---3--:R-:W-:Y:S01]  /*213b0*/  HMMA.16816.F32.BF16 R124, R4, R8, R124 ;  /* 0x00000008047c723c */ /* 0x008fe2000004187c */
[----:B------:R-:W-:-:S02]  /*213c0*/  FFMA.FTZ R179, R27, R169, -R168 ;  /* 0x000000a91bb37223 */ /* 0x000fc400000108a8 */
[----:B------:R-:W3:Y:S01]  /*213d0*/  MUFU.EX2 R185, R185 ;  /* 0x000000b900b97308 */ /* 0x000ee20000000800 */
[----:B------:R-:W-:Y:S01]  /*213e0*/  LDSM.16.MT88.4 R24, [R219+0x11800] ;  /* 0x01180000db18783b */ /* 0x000fe20000004200 */
[----:B------:R-:W-:Y:S01]  /*213f0*/  FFMA.FTZ R32, R249, R164, R32 ;  /* 0x000000a4f9207223 */ /* 0x000fe20000010020 */
[----:B------:R-:W-:Y:S01]  /*21400*/  MOV R164, R34 ;  /* 0x0000002200a47202 */ /* 0x000fe20000000f00 */
[----:B------:R-:W-:Y:S01]  /*21410*/  FFMA.FTZ R3, R248, R3, R28 ;  /* 0x00000003f8037223 */ /* 0x000fe2000001001c */
[----:B------:R-:W-:Y:S01]  /*21420*/  HMMA.16816.F32.BF16 R128, R4, R10, R128 ;  /* 0x0000000a0480723c */ /* 0x000fe20000041880 */
[----:B------:R-:W4:Y:S01]  /*21430*/  LDSM.16.MT88.4 R8, [R216+0x10800] ;  /* 0x01080000d808783b */ /* 0x000f220000004200 */
[----:B------:R-:W-:Y:S01]  /*21440*/  FADD.FTZ R31, R31, R32 ;  /* 0x000000201f1f7221 */ /* 0x000fe20000010000 */
[----:B------:R-:W-:Y:S01]  /*21450*/  MUFU.EX2 R178, R178 ;  /* 0x000000b200b27308 */ /* 0x000fe20000000800 */
[----:B------:R-:W-:Y:S01]  /*21460*/  FADD.FTZ R2, R2, R3 ;  /* 0x0000000302027221 */ /* 0x000fe20000010000 */
[----:B------:R-:W-:Y:S01]  /*21470*/  MOV R3, R33 ;  /* 0x0000002100037202 */ /* 0x000fe20000000f00 */
[----:B------:R-:W-:Y:S01]  /*21480*/  FADD.FTZ R31, R30, R31 ;  /* 0x0000001f1e1f7221 */ /* 0x000fe20000010000 */
[----:B------:R-:W-:Y:S01]  /*21490*/  F2FP.BF16.PACK_AB R4, R171, R170 ;  /* 0x000000aaab04723e */ /* 0x000fe200000010ff */
[----:B------:R-:W-:Y:S01]  /*214a0*/  FADD.FTZ R2, R0, R2 ;  /* 0x0000000200027221 */ /* 0x000fe20000010000 */
[----:B-----5:R-:W-:Y:S01]  /*214b0*/  F2FP.BF16.PACK_AB R5, R176, R174 ;  /* 0x000000aeb005723e */ /* 0x020fe200000010ff */
[----:B------:R-:W-:Y:S01]  /*214c0*/  FADD.FTZ R29, R29, R31 ;  /* 0x0000001f1d1d7221 */ /* 0x000fe20000010000 */
[----:B------:R-:W-:Y:S01]  /*214d0*/  F2FP.BF16.PACK_AB R6, R173, R172 ;  /* 0x000000acad06723e */ /* 0x000fe200000010ff */
[----:B------:R-:W5:Y:S01]  /*214e0*/  MUFU.EX2 R179, R179 ;  /* 0x000000b300b37308 */ /* 0x000f620000000800 */
[----:B------:R-:W-:Y:S01]  /*214f0*/  F2FP.BF16.PACK_AB R7, R177, R175 ;  /* 0x000000afb107723e */ /* 0x000fe200000010ff */
[----:B------:R-:W-:-:S02]  /*21500*/  FADD.FTZ R35, R35, R2 ;  /* 0x0000000223237221 */ /* 0x000fc40000010000 */
[----:B------:R-:W-:Y:S02]  /*21510*/  FADD.FTZ R29, R170, R29 ;  /* 0x0000001daa1d7221 */ /* 0x000fe40000010000 */
[----:B------:R-:W-:Y:S02]  /*21520*/  FADD.FTZ R35, R174, R35 ;  /* 0x00000023ae237221 */ /* 0x000fe40000010000 */
[C---:B--2---:R-:W-:Y:S01]  /*21530*/  HMMA.16816.F32.BF16 R160, R4.reuse, R16, R160 ;  /* 0x0000001004a0723c */ /* 0x044fe200000418a0 */
[----:B------:R-:W-:Y:S02]  /*21540*/  FADD.FTZ R171, R171, R29 ;  /* 0x0000001dabab7221 */ /* 0x000fe40000010000 */
[----:B------:R-:W-:Y:S02]  /*21550*/  FADD.FTZ R176, R176, R35 ;  /* 0x00000023b0b07221 */ /* 0x000fe40000010000 */
[----:B------:R-:W-:Y:S02]  /*21560*/  FADD.FTZ R171, R172, R171 ;  /* 0x000000abacab7221 */ /* 0x000fe40000010000 */
[----:B------:R-:W-:Y:S01]  /*21570*/  FADD.FTZ R176, R175, R176 ;  /* 0x000000b0afb07221 */ /* 0x000fe20000010000 */
[----:B------:R-:W-:Y:S01]  /*21580*/  HMMA.16816.F32.BF16 R156, R4, R18, R156 ;  /* 0x00000012049c723c */ /* 0x000fe2000004189c */
[----:B------:R-:W2:Y:S01]  /*21590*/  LDSM.16.MT88.4 R16, [R215+0x10800] ;  /* 0x01080000d710783b */ /* 0x000ea20000004200 */
[----:B------:R-:W-:-:S02]  /*215a0*/  FADD.FTZ R173, R173, R171 ;  /* 0x000000abadad7221 */ /* 0x000fc40000010000 */
[----:B------:R-:W-:Y:S02]  /*215b0*/  FADD.FTZ R177, R177, R176 ;  /* 0x000000b0b1b17221 */ /* 0x000fe40000010000 */
[----:B------:R-:W-:Y:S02]  /*215c0*/  FADD.FTZ R173, R183, R173 ;  /* 0x000000adb7ad7221 */ /* 0x000fe40000010000 */
[----:B-1----:R-:W-:Y:S01]  /*215d0*/  HMMA.16816.F32.BF16 R152, R4, R12, R152 ;  /* 0x0000000c0498723c */ /* 0x002fe20000041898 */
[----:B------:R-:W-:-:S07]  /*215e0*/  FADD.FTZ R177, R180, R177 ;  /* 0x000000b1b4b17221 */ /* 0x000fce0000010000 */
        /* <DEDUP_REMOVED lines=42> */
[----:B------:R-:W-:Y:S01]  /*21890*/  HMMA.16816.F32.BF16 R128, R4, R18, R128 ;  /* 0x000000120480723c */ /* 0x000fe20000041880 */
[----:B------:R-:W2:Y:S06]  /*218a0*/  LDSM.16.MT88.4 R16, [R216+0x11000] ;  /* 0x01100000d810783b */ /* 0x000eac0000004200 */
[C---:B------:R-:W-:Y:S01]  /*218b0*/  F2FP.BF16.PACK_AB R4, R184.reuse, R183 ;  /* 0x000000b7b804723e */ /* 0x040fe200000010ff */
[----:B------:R-:W-:Y:S01]  /*218c0*/  FADD.FTZ R184, R184, R173 ;  /* 0x000000adb8b87221 */ /* 0x000fe20000010000 */
[C---:B---3--:R-:W-:Y:S01]  /*218d0*/  F2FP.BF16.PACK_AB R5, R185.reuse, R180 ;  /* 0x000000b4b905723e */ /* 0x048fe200000010ff */
[----:B------:R-:W-:Y:S01]  /*218e0*/  FADD.FTZ R185, R185, R177 ;  /* 0x000000b1b9b97221 */ /* 0x000fe20000010000 */
[----:B------:R-:W-:Y:S01]  /*218f0*/  F2FP.BF16.PACK_AB R6, R181, R182 ;  /* 0x000000b6b506723e */ /* 0x000fe200000010ff */
[----:B------:R-:W-:Y:S01]  /*21900*/  FADD.FTZ R184, R182, R184 ;  /* 0x000000b8b6b87221 */ /* 0x000fe20000010000 */
[----:B-----5:R-:W-:Y:S01]  /*21910*/  F2FP.BF16.PACK_AB R7, R179, R178 ;  /* 0x000000b2b307723e */ /* 0x020fe200000010ff */
        /* <DEDUP_REMOVED lines=13> */
[----:B----4-:R-:W-:Y:S01]  /*219f0*/  HMMA.16816.F32.BF16 R152, R4, R8, R152 ;  /* 0x000000080498723c */ /* 0x010fe20000041898 */
[----:B------:R-:W-:-:S07]  /*21a00*/  FADD.FTZ R248, R165, R179 ;  /* 0x000000b3a5f87221 */ /* 0x000fce0000010000 */
[C---:B--2---:R-:W-:Y:S08]  /*21a10*/  HMMA.16816.F32.BF16 R144, R4.reuse, R16, R144 ;  /* 0x000000100490723c */ /* 0x044ff00000041890 */
[C---:B------:R-:W-:Y:S01]  /*21a20*/  HMMA.16816.F32.BF16 R140, R4.reuse, R18, R140 ;  /* 0x00000012048c723c */ /* 0x040fe2000004188c */
[----:B------:R-:W2:Y:S07]  /*21a30*/  LDSM.16.MT88.4 R16, [R217+0x13000] ;  /* 0x01300000d910783b */ /* 0x000eae0000004200 */
        /* <DEDUP_REMOVED lines=37> */
[----:B------:R-:W-:Y:S07]  /*21c90*/  LDSM.16.MT88.4 R8, [R219+0x13800] ;  /* 0x01380000db08783b */ /* 0x000fee0000004200 */
[C---:B-1----:R-:W-:Y:S08]  /*21ca0*/  HMMA.16816.F32.BF16 R124, R4.reuse, R12, R124 ;  /* 0x0000000c047c723c */ /* 0x042ff0000004187c */
[----:B------:R-:W-:Y:S01]  /*21cb0*/  HMMA.16816.F32.BF16 R128, R4, R14, R128 ;  /* 0x0000000e0480723c */ /* 0x000fe20000041880 */
[----:B------:R-:W1:Y:S06]  /*21cc0*/  LDSM.16.MT88.4 R12, [R215+0x11800] ;  /* 0x01180000d70c783b */ /* 0x000e6c0000004200 */
[----:B------:R-:W-:-:S02]  /*21cd0*/  F2FP.BF16.PACK_AB R4, R187, R186 ;  /* 0x000000babb04723e */ /* 0x000fc400000010ff */
[----:B------:R-:W-:Y:S02]  /*21ce0*/  F2FP.BF16.PACK_AB R5, R193, R192 ;  /* 0x000000c0c105723e */ /* 0x000fe400000010ff */
[----:B------:R-:W-:Y:S02]  /*21cf0*/  F2FP.BF16.PACK_AB R6, R191, R190 ;  /* 0x000000bebf06723e */ /* 0x000fe400000010ff */
[----:B------:R-:W-:-:S07]  /*21d00*/  F2FP.BF16.PACK_AB R7, R165, R166 ;  /* 0x000000a6a507723e */ /* 0x000fce00000010ff */
[C---:B--2---:R-:W-:Y:S08]  /*21d10*/  HMMA.16816.F32.BF16 R144, R4.reuse, R16, R144 ;  /* 0x000000100490723c */ /* 0x044ff00000041890 */
[C---:B------:R-:W-:Y:S01]  /*21d20*/  HMMA.16816.F32.BF16 R140, R4.reuse, R18, R140 ;  /* 0x00000012048c723c */ /* 0x040fe2000004188c */
[----:B------:R-:W2:Y:S07]  /*21d30*/  LDSM.16.MT88.4 R16, [R215+0x13800] ;  /* 0x01380000d710783b */ /* 0x000eae0000004200 */
[C---:B------:R-:W-:Y:S08]  /*21d40*/  HMMA.16816.F32.BF16 R160, R4.reuse, R24, R160 ;  /* 0x0000001804a0723c */ /* 0x040ff000000418a0 */
        /* <DEDUP_REMOVED lines=8> */
[C---:B------:R-:W-:Y:S08]  /*21dd0*/  HMMA.16816.F32.BF16 R36, R4.reuse, R8, R36 ;  /* 0x000000080424723c */ /* 0x040ff00000041824 */
[C---:B------:R-:W-:Y:S01]  /*21de0*/  HMMA.16816.F32.BF16 R40, R4.reuse, R10, R40 ;  /* 0x0000000a0428723c */ /* 0x040fe20000041828 */
[----:B------:R-:W5:Y:S07]  /*21df0*/  LDSM.16.MT88.4 R8, [R217+0x15800] ;  /* 0x01580000d908783b */ /* 0x000f6e0000004200 */
        /* <DEDUP_REMOVED lines=12> */
[C---:B-----5:R-:W-:Y:S08]  /*21ec0*/  HMMA.16816.F32.BF16 R76, R4.reuse, R8, R76 ;  /* 0x00000008044c723c */ /* 0x060ff0000004184c */
[C---:B------:R-:W-:Y:S01]  /*21ed0*/  HMMA.16816.F32.BF16 R80, R4.reuse, R10, R80 ;  /* 0x0000000a0450723c */ /* 0x040fe20000041850 */
[----:B------:R-:W5:Y:S07]  /*21ee0*/  LDSM.16.MT88.4 R8, [R216+0x17800] ;  /* 0x01780000d808783b */ /* 0x000f6e0000004200 */
[C---:B--2---:R-:W-:Y:S08]  /*21ef0*/  HMMA.16816.F32.BF16 R100, R4.reuse, R16, R100 ;  /* 0x000000100464723c */ /* 0x044ff00000041864 */
[C---:B------:R-:W-:Y:S01]  /*21f00*/  HMMA.16816.F32.BF16 R104, R4.reuse, R18, R104 ;  /* 0x000000120468723c */ /* 0x040fe20000041868 */
[----:B------:R-:W2:Y:S07]  /*21f10*/  LDSM.16.MT88.4 R16, [R215+0x17800] ;  /* 0x01780000d710783b */ /* 0x000eae0000004200 */
[C---:B---3--:R-:W-:Y:S08]  /*21f20*/  HMMA.16816.F32.BF16 R84, R4.reuse, R24, R84 ;  /* 0x000000180454723c */ /* 0x048ff00000041854 */
[C---:B------:R-:W-:Y:S08]  /*21f30*/  HMMA.16816.F32.BF16 R88, R4.reuse, R26, R88 ;  /* 0x0000001a0458723c */ /* 0x040ff00000041858 */
[C---:B----4-:R-:W-:Y:S08]  /*21f40*/  HMMA.16816.F32.BF16 R92, R4.reuse, R20, R92 ;  /* 0x00000014045c723c */ /* 0x050ff0000004185c */
[C---:B------:R-:W-:Y:S08]  /*21f50*/  HMMA.16816.F32.BF16 R96, R4.reuse, R22, R96 ;  /* 0x000000160460723c */ /* 0x040ff00000041860 */
[C---:B-1----:R-:W-:Y:S08]  /*21f60*/  HMMA.16816.F32.BF16 R108, R4.reuse, R12, R108 ;  /* 0x0000000c046c723c */ /* 0x042ff0000004186c */
[C---:B------:R-:W-:Y:S08]  /*21f70*/  HMMA.16816.F32.BF16 R112, R4.reuse, R14, R112 ;  /* 0x0000000e0470723c */ /* 0x040ff00000041870 */
[C---:B-----5:R-:W-:Y:S08]  /*21f80*/  HMMA.16816.F32.BF16 R116, R4.reuse, R8, R116 ;  /* 0x000000080474723c */ /* 0x060ff00000041874 */
[C---:B------:R-:W-:Y:S08]  /*21f90*/  HMMA.16816.F32.BF16 R120, R4.reuse, R10, R120 ;  /* 0x0000000a0478723c */ /* 0x040ff00000041878 */
[C---:B--2---:R-:W-:Y:S08]  /*21fa0*/  HMMA.16816.F32.BF16 R124, R4.reuse, R16, R124 ;  /* 0x00000010047c723c */ /* 0x044ff0000004187c */
[----:B------:R-:W-:Y:S11]  /*21fb0*/  HMMA.16816.F32.BF16 R128, R4, R18, R128 ;  /* 0x000000120480723c */ /* 0x000ff60000041880 */
[----:B------:R-:W-:Y:S08]  /*21fc0*/  @!UPT UIADD3 URZ, URZ, URZ, URZ ;  /* 0x0000003f3f3ff290 */ /* 0x000ff0000fffe03f */
.L_x_2691:
[----:B------:R-:W-:Y:S05]  /*21fd0*/  @!P6 BRA `(.L_x_2700) ;  /* 0x000050000000e947 */ /* 0x000fea0003800000 */
[----:B------:R-:W-:Y:S02]  /*21fe0*/  MOV R0, R3 ;  /* 0x0000000300007202 */ /* 0x000fe40000000f00 */
[----:B------:R-:W-:-:S02]  /*21ff0*/  MOV R2, R164 ;  /* 0x000000a400027202 */ /* 0x000fc40000000f00 */
.L_x_2709:
[----:B------:R-:W-:Y:S01]  /*22000*/  ULDC.64 UR4, c[0x0][0x40] ;  /* 0x0000100000047ab9 */ /* 0x000fe20000000a00 */
[----:B------:R-:W-:Y:S04]  /*22010*/  DEPBAR.LE SB0, 0x0 ;  /* 0x000080000000791a */ /* 0x000fe80000000000 */
[----:B------:R-:W-:Y:S01]  /*22020*/  ISETP.NE.U32.AND P0, PT, R240, RZ, PT ;  /* 0x000000fff000720c */ /* 0x000fe20003f05070 */
[----:B------:R-:W-:Y:S01]  /*22030*/  UIADD3 UR4, UP0, UR4, 0x160, URZ ;  /* 0x0000016004047890 */ /* 0x000fe2000ff1e03f */
[----:B------:R-:W-:Y:S02]  /*22040*/  IADD3 R242, R242, -0x1, RZ ;  /* 0xfffffffff2f27810 */ /* 0x000fe40007ffe0ff */
        /* <DEDUP_REMOVED lines=8> */
[----:B------:R-:W-:Y:S01]  /*220d0*/  IMAD.SHL.U32 R3, R242, 0x40, RZ ;  /* 0x00000040f2037824 */ /* 0x000fe200078e00ff */
[----:B------:R-:W-:Y:S02]  /*220e0*/  ULDC.64 UR4, c[0x0][0x118] ;  /* 0x0000460000047ab9 */ /* 0x000fe40000000a00 */
[----:B------:R-:W2:Y:S02]  /*220f0*/  LD.E R10, [R164.64+0x170] ;  /* 0x00017004a40a7980 */ /* 0x000ea4000c101900 */
[C---:B------:R-:W-:Y:S02]  /*22100*/  IADD3 R11, R3.reuse, 0x40, RZ ;  /* 0x00000040030b7810 */ /* 0x040fe40007ffe0ff */
[----:B------:R-:W-:Y:S01]  /*22110*/  IABS R4, R3 ;  /* 0x0000000300047213 */ /* 0x000fe20000000000 */
[----:B------:R-:W3:Y:S01]  /*22120*/  LD.E.64 R14, [R164.64+0x28] ;  /* 0x00002804a40e7980 */ /* 0x000ee2000c101b00 */
[----:B------:R-:W-:Y:S02]  /*22130*/  IABS R6, R11 ;  /* 0x0000000b00067213 */ /* 0x000fe40000000000 */
[-C--:B--2---:R-:W-:Y:S02]  /*22140*/  IABS R7, R10.reuse ;  /* 0x0000000a00077213 */ /* 0x084fe40000000000 */
[-C--:B------:R-:W-:Y:S02]  /*22150*/  IABS R5, R10.reuse ;  /* 0x0000000a00057213 */ /* 0x080fe40000000000 */
[----:B------:R-:W1:Y:S01]  /*22160*/  I2F.RP R8, R7 ;  /* 0x0000000700087306 */ /* 0x000e620000209400 */
[-C--:B------:R-:W-:Y:S02]  /*22170*/  LOP3.LUT R3, R3, R10.reuse, RZ, 0x3c, !PT ;  /* 0x0000000a03037212 */ /* 0x080fe400078e3cff */
[----:B------:R-:W-:Y:S01]  /*22180*/  IMAD.MOV R5, RZ, RZ, -R5 ;  /* 0x000000ffff057224 */ /* 0x000fe200078e0a05 */
[-C--:B------:R-:W-:Y:S02]  /*22190*/  LOP3.LUT R11, R11, R10.reuse, RZ, 0x3c, !PT ;  /* 0x0000000a0b0b7212 */ /* 0x080fe400078e3cff */
[----:B------:R-:W-:Y:S02]  /*221a0*/  ISETP.GE.AND P0, PT, R3, RZ, PT ;  /* 0x000000ff0300720c */ /* 0x000fe40003f06270 */
[----:B------:R-:W-:Y:S02]  /*221b0*/  ISETP.GE.AND P2, PT, R11, RZ, PT ;  /* 0x000000ff0b00720c */ /* 0x000fe40003f46270 */
[----:B------:R-:W-:Y:S01]  /*221c0*/  LOP3.LUT R3, RZ, R10, RZ, 0x33, !PT ;  /* 0x0000000aff037212 */ /* 0x000fe200078e33ff */
[----:B-1----:R-:W1:Y:S02]  /*221d0*/  MUFU.RCP R8, R8 ;  /* 0x0000000800087308 */ /* 0x002e640000001000 */
[----:B-1----:R-:W-:Y:S08]  /*221e0*/  IADD3 R8, R8, 0xffffffe, RZ ;  /* 0x0ffffffe08087810 */ /* 0x002ff00007ffe0ff */
[----:B------:R-:W1:Y:S02]  /*221f0*/  F2I.FTZ.U32.TRUNC.NTZ R9, R8 ;  /* 0x0000000800097305 */ /* 0x000e64000021f000 */
[--C-:B-1----:R-:W-:Y:S02]  /*22200*/  IMAD.MOV R12, RZ, RZ, -R9.reuse ;  /* 0x000000ffff0c7224 */ /* 0x102fe400078e0a09 */
[----:B------:R-:W-:Y:S02]  /*22210*/  IMAD.MOV.U32 R8, RZ, RZ, RZ ;  /* 0x000000ffff087224 */ /* 0x000fe400078e00ff */
        /* <DEDUP_REMOVED lines=15> */
[----:B------:R-:W-:Y:S09]  /*22310*/  ISETP.NE.AND P1, PT, R10, RZ, PT ;  /* 0x000000ff0a00720c */ /* 0x000ff20003f25270 */
[----:B------:R-:W-:Y:S02]  /*22320*/  @P4 IADD3 R8, R8, 0x1, RZ ;  /* 0x0000000108084810 */ /* 0x000fe40007ffe0ff */
[----:B------:R-:W-:Y:S03]  /*22330*/  @P5 IADD3 R9, R9, 0x1, RZ ;  /* 0x0000000109095810 */ /* 0x000fe60007ffe0ff */
[----:B------:R-:W-:Y:S02]  /*22340*/  @!P0 IMAD.MOV R8, RZ, RZ, -R8 ;  /* 0x000000ffff088224 */ /* 0x000fe400078e0a08 */
[----:B------:R-:W-:Y:S03]  /*22350*/  @!P2 IMAD.MOV R9, RZ, RZ, -R9 ;  /* 0x000000ffff09a224 */ /* 0x000fe600078e0a09 */
[C---:B------:R-:W-:Y:S02]  /*22360*/  SEL R8, R3.reuse, R8, !P1 ;  /* 0x0000000803087207 */ /* 0x040fe40004800000 */
[----:B------:R-:W-:Y:S02]  /*22370*/  SEL R9, R3, R9, !P1 ;  /* 0x0000000903097207 */ /* 0x000fe40004800000 */
[CC--:B------:R-:W-:Y:S02]  /*22380*/  LEA R6, P1, R8.reuse, R240.reuse, 0x2 ;  /* 0x000000f008067211 */ /* 0x0c0fe400078210ff */
[C---:B------:R-:W-:Y:S02]  /*22390*/  LEA R4, P0, R9.reuse, R240, 0x2 ;  /* 0x000000f009047211 */ /* 0x040fe400078010ff */
[-C--:B------:R-:W-:Y:S01]  /*223a0*/  LEA.HI.X.SX32 R7, R8, R241.reuse, 0x2, P1 ;  /* 0x000000f108077211 */ /* 0x080fe200008f16ff */
[C---:B------:R-:W-:Y:S01]  /*223b0*/  IMAD.IADD R8, R9.reuse, 0x1, -R8 ;  /* 0x0000000109087824 */ /* 0x040fe200078e0a08 */
[----:B------:R-:W-:Y:S03]  /*223c0*/  LEA.HI.X.SX32 R5, R9, R241, 0x2, P0 ;  /* 0x000000f109057211 */ /* 0x000fe600000f16ff */
[----:B------:R-:W-:Y:S01]  /*223d0*/  IMAD R10, R10, R8, -0x40 ;  /* 0xffffffc00a0a7424 */ /* 0x000fe200078e0208 */
[----:B------:R1:W4:Y:S04]  /*223e0*/  LD.E R3, [R6.64] ;  /* 0x0000000406037980 */ /* 0x000328000c101900 */
[----:B------:R2:W4:Y:S01]  /*223f0*/  LD.E R4, [R4.64] ;  /* 0x0000000404047980 */ /* 0x000522000c101900 */
[----:B-1----:R-:W-:Y:S01]  /*22400*/  SHF.R.S32.HI R6, RZ, 0x1f, R10 ;  /* 0x0000001fff067819 */ /* 0x002fe2000001140a */
        /* <DEDUP_REMOVED lines=8> */
[----:B------:R-:W-:Y:S02]  /*22490*/  IMAD R4, R14, R5, R4 ;  /* 0x000000050e047224 */ /* 0x000fe400078e0204 */
[----:B------:R-:W-:Y:S02]  /*224a0*/  IMAD.MOV.U32 R7, RZ, RZ, R10 ;  /* 0x000000ffff077224 */ /* 0x000fe400078e000a */
[----:B------:R-:W-:Y:S01]  /*224b0*/  IMAD.IADD R3, R11, 0x1, R4 ;  /* 0x000000010b037824 */ /* 0x000fe200078e0204 */
[----:B------:R-:W-:-:S05]  /*224c0*/  BRA `(.L_x_2703) ;  /* 0x0000004000007947 */ /* 0x000fca0003800000 */
.L_x_2702:
[----:B------:R-:W-:Y:S02]  /*224d0*/  ULDC.64 UR4, c[0x0][0x118] ;  /* 0x0000460000047ab9 */ /* 0x000fe40000000a00 */
[----:B------:R-:W2:Y:S02]  /*224e0*/  LD.E R7, [R164.64+0x40] ;  /* 0x00004004a4077980 */ /* 0x000ea4000c101900 */
[----:B--2---:R-:W-:Y:S04]  /*224f0*/  LEA R7, -R7, RZ, 0x6 ;  /* 0x000000ff07077211 */ /* 0x004fe800078e31ff */
[----:B------:R-:W-:Y:S02]  /*22500*/  SHF.R.S32.HI R3, RZ, 0x1f, R7 ;  /* 0x0000001fff037819 */ /* 0x000fe40000011407 */
.L_x_2703:
[----:B------:R-:W-:Y:S05]  /*22510*/  BSYNC B0 ;  /* 0x0000000000007941 */ /* 0x000fea0003800000 */
.L_x_2701:
[----:B------:R-:W-:Y:S01]  /*22520*/  LOP3.LUT P6, RZ, R243, 0x1, RZ, 0xc0, !PT ;  /* 0x00000001f3ff7812 */ /* 0x000fe200078cc0ff */
[----:B------:R-:W-:Y:S01]  /*22530*/  ULDC.64 UR4, c[0x0][0x118] ;  /* 0x0000460000047ab9 */ /* 0x000fe20000000a00 */
[-C--:B------:R-:W-:Y:S01]  /*22540*/  LEA R250, P0, R7, R189.reuse, 0x1 ;  /* 0x000000bd07fa7211 */ /* 0x080fe200078008ff */
[----:B------:R-:W-:Y:S01]  /*22550*/  BSSY B1, `(.L_x_2704) ;  /* 0x0000209000017945 */ /* 0x000fe20003800000 */
[----:B------:R-:W-:Y:S02]  /*22560*/  LOP3.LUT P5, RZ, R243, 0x2, RZ, 0xc0, !PT ;  /* 0x00000002f3ff7812 */ /* 0x000fe400078ac0ff */
[----:B------:R-:W-:Y:S02]  /*22570*/  LEA.HI.X R251, R7, R188, R3, 0x1, P0 ;  /* 0x000000bc07fb7211 */ /* 0x000fe400000f0c03 */
[C---:B------:R-:W-:Y:S02]  /*22580*/  LOP3.LUT P4, RZ, R243.reuse, 0x4, RZ, 0xc0, !PT ;  /* 0x00000004f3ff7812 */ /* 0x040fe4000788c0ff */
[----:B------:R-:W-:Y:S02]  /*22590*/  LOP3.LUT P3, RZ, R243, 0x8, RZ, 0xc0, !PT ;  /* 0x00000008f3ff7812 */ /* 0x000fe4000786c0ff */
[-C--:B------:R-:W-:Y:S01]  /*225a0*/  IADD3 R6, P1, R7, R226.reuse, RZ ;  /* 0x000000e207067210 */ /* 0x080fe20007f3e0ff */
[----:B------:R-:W-:Y:S01]  /*225b0*/  @!PT LDS RZ, [RZ] ;  /* 0x00000000fffff984 */ /* 0x000fe20000000800 */
[----:B------:R-:W-:Y:S01]  /*225c0*/  @!PT LDS RZ, [RZ] ;  /* 0x00000000fffff984 */ /* 0x000fe20000000800 */
[----:B------:R-:W-:Y:S01]  /*225d0*/  @!PT LDS RZ, [RZ] ;  /* 0x00000000fffff984 */ /* 0x000fe20000000800 */
[----:B------:R1:W-:Y:S03]  /*225e0*/  @P6 LDGSTS.E.BYPASS.LTC128B.128 [R239+0x10000], [R250.64] ;  /* 0x10000000faef6fae */ /* 0x0003e6000b901d44 */
[C---:B------:R-:W-:Y:S01]  /*225f0*/  IADD3 R4, P2, R6.reuse, R226, RZ ;  /* 0x000000e206047210 */ /* 0x040fe20007f5e0ff */
[----:B------:R-:W-:Y:S01]  /*22600*/  @!P6 STS.128 [R239+0x10000], RZ ;  /* 0x010000ffef00e388 */ /* 0x000fe20000000c00 */
[--C-:B------:R-:W-:Y:S01]  /*22610*/  IMAD.X R5, R3, 0x1, R227.reuse, P1 ;  /* 0x0000000103057824 */ /* 0x100fe200008e06e3 */
[CC--:B------:R-:W-:Y:S02]  /*22620*/  @P6 LEA R16, P1, R6.reuse, R189.reuse, 0x1 ;  /* 0x000000bd06106211 */ /* 0x0c0fe400078208ff */
[----:B------:R-:W-:Y:S01]  /*22630*/  @!PT LDS RZ, [RZ] ;  /* 0x00000000fffff984 */ /* 0x000fe20000000800 */
[----:B------:R-:W-:Y:S01]  /*22640*/  @!PT LDS RZ, [RZ] ;  /* 0x00000000fffff984 */ /* 0x000fe20000000800 */
[----:B------:R-:W-:Y:S01]  /*22650*/  @!PT LDS RZ, [RZ] ;  /* 0x00000000fffff984 */ /* 0x000fe20000000800 */
[----:B------:R1:W-:Y:S01]  /*22660*/  @P5 LDGSTS.E.BYPASS.LTC128B.128 [R239+0x12000], [R250.64+0x80] ;  /* 0x12000080faef5fae */ /* 0x0003e2000b901d44 */
[CC--:B------:R-:W-:Y:S01]  /*22670*/  @P5 LEA R12, P0, R6.reuse, R189.reuse, 0x1 ;  /* 0x000000bd060c5211 */ /* 0x0c0fe200078008ff */
[----:B------:R-:W-:Y:S01]  /*22680*/  IMAD.X R3, R5, 0x1, R227, P2 ;  /* 0x0000000105037824 */ /* 0x000fe200010e06e3 */
[CCC-:B------:R-:W-:Y:S01]  /*22690*/  @P6 LEA.HI.X R17, R6.reuse, R188.reuse, R5.reuse, 0x1, P1 ;  /* 0x000000bc06116211 */ /* 0x1c0fe200008f0c05 */
[----:B------:R-:W-:Y:S01]  /*226a0*/  @!P5 STS.128 [R239+0x12000], RZ ;  /* 0x012000ffef00d388 */ /* 0x000fe20000000c00 */
        /* <DEDUP_REMOVED lines=8> */
[----:B------:R-:W-:Y:S01]  /*22730*/  @!P4 STS.128 [R239+0x14000], RZ ;  /* 0x014000ffef00c388 */ /* 0x000fe20000000c00 */
        /* <DEDUP_REMOVED lines=9> */
[CCC-:B------:R-:W-:Y:S02]  /*227d0*/  @P5 LEA.HI.X R21, R4.reuse, R188.reuse, R3.reuse, 0x1, P2 ;  /* 0x000000bc04155211 */ /* 0x1c0fe400010f0c03 */
[CC--:B------:R-:W-:Y:S01]  /*227e0*/  @P4 LEA R18, P1, R4.reuse, R189.reuse, 0x1 ;  /* 0x000000bd04124211 */ /* 0x0c0fe200078208ff */
[----:B------:R-:W-:Y:S01]  /*227f0*/  @!PT LDS RZ, [RZ] ;  /* 0x00000000fffff984 */ /* 0x000fe20000000800 */
[----:B------:R-:W-:Y:S01]  /*22800*/  @!PT LDS RZ, [RZ] ;  /* 0x00000000fffff984 */ /* 0x000fe20000000800 */
[----:B------:R-:W-:Y:S01]  /*22810*/  @!PT LDS RZ, [RZ] ;  /* 0x00000000fffff984 */ /* 0x000fe20000000800 */
[----:B------:R2:W-:Y:S01]  /*22820*/  @P6 LDGSTS.E.BYPASS.LTC128B.128 [R239+0x10800], [R16.64] ;  /* 0x1080000010ef6fae */ /* 0x0005e2000b901d44 */
[CC--:B------:R-:W-:Y:S02]  /*22830*/  @P3 LEA R6, P0, R4.reuse, R189.reuse, 0x1 ;  /* 0x000000bd04063211 */ /* 0x0c0fe400078008ff */
[C-C-:B------:R-:W-:Y:S01]  /*22840*/  @P4 LEA.HI.X R19, R4.reuse, R188, R3.reuse, 0x1, P1 ;  /* 0x000000bc04134211 */ /* 0x140fe200008f0c03 */
[----:B------:R-:W-:Y:S01]  /*22850*/  @!P6 STS.128 [R239+0x10800], RZ ;  /* 0x010800ffef00e388 */ /* 0x000fe20000000c00 */
[C---:B------:R-:W-:Y:S02]  /*22860*/  IADD3 R5, P2, R4.reuse, R226, RZ ;  /* 0x000000e204057210 */ /* 0x040fe40007f5e0ff */
[-C--:B------:R-:W-:Y:S01]  /*22870*/  @P3 LEA.HI.X R7, R4, R188.reuse, R3, 0x1, P0 ;  /* 0x000000bc04073211 */ /* 0x080fe200000f0c03 */
[----:B------:R-:W-:Y:S01]  /*22880*/  @!PT LDS RZ, [RZ] ;  /* 0x00000000fffff984 */ /* 0x000fe20000000800 */
[----:B------:R-:W-:Y:S01]  /*22890*/  @!PT LDS RZ, [RZ] ;  /* 0x00000000fffff984 */ /* 0x000fe20000000800 */
[----:B------:R-:W-:Y:S01]  /*228a0*/  @!PT LDS RZ, [RZ] ;  /* 0x00000000fffff984 */ /* 0x000fe20000000800 */
[----:B------:R3:W-:Y:S01]  /*228b0*/  @P5 LDGSTS.E.BYPASS.LTC128B.128 [R239+0x12800], [R12.64+0x80] ;  /* 0x128000800cef5fae */ /* 0x0007e2000b901d44 */
[-C--:B------:R-:W-:Y:S01]  /*228c0*/  @P6 LEA R26, P0, R5, R189.reuse, 0x1 ;  /* 0x000000bd051a6211 */ /* 0x080fe200078008ff */
[----:B------:R-:W-:Y:S01]  /*228d0*/  IMAD.X R3, R3, 0x1, R227, P2 ;  /* 0x0000000103037824 */ /* 0x000fe200010e06e3 */
[CC--:B------:R-:W-:Y:S01]  /*228e0*/  @P5 LEA R24, P2, R5.reuse, R189.reuse, 0x1 ;  /* 0x000000bd05185211 */ /* 0x0c0fe200078408ff */
[----:B------:R-:W-:Y:S01]  /*228f0*/  @!P5 STS.128 [R239+0x12800], RZ ;  /* 0x012800ffef00d388 */ /* 0x000fe20000000c00 */
[CC--:B------:R-:W-:Y:S02]  /*22900*/  @P4 LEA R22, P1, R5.reuse, R189.reuse, 0x1 ;  /* 0x000000bd05164211 */ /* 0x0c0fe400078208ff */
[CCC-:B------:R-:W-:Y:S01]  /*22910*/  @P6 LEA.HI.X R27, R5.reuse, R188.reuse, R3.reuse, 0x1, P0 ;  /* 0x000000bc051b6211 */ /* 0x1c0fe200000f0c03 */
[----:B------:R-:W-:Y:S01]  /*22920*/  @!PT LDS RZ, [RZ] ;  /* 0x00000000fffff984 */ /* 0x000fe20000000800 */
[----:B------:R-:W-:Y:S01]  /*22930*/  @!PT LDS RZ, [RZ] ;  /* 0x00000000fffff984 */ /* 0x000fe20000000800 */
[----:B------:R-:W-:Y:S01]  /*22940*/  @!PT LDS RZ, [RZ] ;  /* 0x00000000fffff984 */ /* 0x000fe20000000800 */
[----:B------:R4:W-:Y:S01]  /*22950*/  @P4 LDGSTS.E.BYPASS.LTC128B.128 [R239+0x14800], [R10.64+0x100] ;  /* 0x148001000aef4fae */ /* 0x0009e2000b901d44 */
[CCC-:B------:R-:W-:Y:S02]  /*22960*/  @P5 LEA.HI.X R25, R5.reuse, R188.reuse, R3.reuse, 0x1, P2 ;  /* 0x000000bc05195211 */ /* 0x1c0fe400010f0c03 */
[CCC-:B------:R-:W-:Y:S01]  /*22970*/  @P4 LEA.HI.X R23, R5.reuse, R188.reuse, R3.reuse, 0x1, P1 ;  /* 0x000000bc05174211 */ /* 0x1c0fe200008f0c03 */
[----:B------:R-:W-:Y:S01]  /*22980*/  @!P4 STS.128 [R239+0x14800], RZ ;  /* 0x014800ffef00c388 */ /* 0x000fe20000000c00 */
[C---:B------:R-:W-:Y:S03]  /*22990*/  @P3 LEA R4, P0, R5.reuse, R189, 0x1 ;  /* 0x000000bd05043211 */ /* 0x040fe600078008ff */
[----:B------:R-:W-:Y:S01]  /*229a0*/  @!PT LDS RZ, [RZ] ;  /* 0x00000000fffff984 */ /* 0x000fe20000000800 */
[----:B------:R-:W-:Y:S01]  /*229b0*/  @!PT LDS RZ, [RZ] ;  /* 0x00000000fffff984 */ /* 0x000fe20000000800 */
[----:B------:R-:W-:Y:S01]  /*229c0*/  @!PT LDS RZ, [RZ] ;  /* 0x00000000fffff984 */ /* 0x000fe20000000800 */
[----:B------:R4:W-:Y:S01]  /*229d0*/  @P3 LDGSTS.E.BYPASS.LTC128B.128 [R239+0x16800], [R8.64+0x180] ;  /* 0x1680018008ef3fae */ /* 0x0009e2000b901d44 */
[----:B------:R-:W-:Y:S02]  /*229e0*/  @P3 LEA.HI.X R5, R5, R188, R3, 0x1, P0 ;  /* 0x000000bc05053211 */ /* 0x000fe400000f0c03 */
[----:B------:R-:W-:Y:S01]  /*229f0*/  ISETP.GT.AND P0, PT, R242, R230, PT ;  /* 0x000000e6f200720c */ /* 0x000fe20003f04270 */
        /* <DEDUP_REMOVED lines=55> */
[C---:B------:R-:W-:Y:S08]  /*22d70*/  HMMA.16816.F32.BF16 R8, R32.reuse, R10, RZ ;  /* 0x0000000a2008723c */ /* 0x040ff000000418ff */
        /* <DEDUP_REMOVED lines=9> */
[----:B------:R-:W2:Y:S07]  /*22e10*/  LDSM.16.M88.4 R176, [R218+0x9000] ;  /* 0x00900000dab0783b */ /* 0x000eae0000000200 */
[C---:B------:R-:W-:Y:S08]  /*22e20*/  HMMA.16816.F32.BF16 R12, R172.reuse, R180, R12 ;  /* 0x000000b4ac0c723c */ /* 0x040ff0000004180c */
[C---:B------:R-:W-:Y:S01]  /*22e30*/  HMMA.16816.F32.BF16 R16, R172.reuse, R182, R16 ;  /* 0x000000b6ac10723c */ /* 0x040fe20000041810 */
[----:B------:R-:W4:Y:S07]  /*22e40*/  LDSM.16.M88.4 R180, [R218+0x9800] ;  /* 0x00980000dab4783b */ /* 0x000f2e0000000200 */
[C---:B------:R-:W-:Y:S08]  /*22e50*/  HMMA.16816.F32.BF16 R20, R172.reuse, R184, R20 ;  /* 0x000000b8ac14723c */ /* 0x040ff00000041814 */
[C---:B------:R-:W-:Y:S01]  /*22e60*/  HMMA.16816.F32.BF16 R24, R172.reuse, R186, R24 ;  /* 0x000000baac18723c */ /* 0x040fe20000041818 */
[----:B------:R-:W-:Y:S07]  /*22e70*/  LDSM.16.M88.4 R184, [R211] ;  /* 0x00000000d3b8783b */ /* 0x000fee0000000200 */
[C---:B------:R-:W-:Y:S08]  /*22e80*/  HMMA.16816.F32.BF16 R28, R172.reuse, R188, R28 ;  /* 0x000000bcac1c723c */ /* 0x040ff0000004181c */
[----:B------:R-:W-:Y:S01]  /*22e90*/  HMMA.16816.F32.BF16 R32, R172, R190, R32 ;  /* 0x000000beac20723c */ /* 0x000fe20000041820 */
[----:B------:R-:W5:Y:S04]  /*22ea0*/  LDSM.16.M88.4 R172, [R220] ;  /* 0x00000000dcac783b */ /* 0x000f680000000200 */
[----:B------:R-:W4:Y:S03]  /*22eb0*/  LDSM.16.M88.4 R188, [R211+0x800] ;  /* 0x00080000d3bc783b */ /* 0x000f260000000200 */
        /* <DEDUP_REMOVED lines=11> */
[----:B------:R-:W2:Y:S04]  /*22f70*/  LDSM.16.M88.4 R180, [R224+0xa000] ;  /* 0x00a00000e0b4783b */ /* 0x000ea80000000200 */
[----:B------:R-:W4:Y:S03]  /*22f80*/  LDSM.16.M88.4 R192, [R224+0xa800] ;  /* 0x00a80000e0c0783b */ /* 0x000f260000000200 */
[C---:B-----5:R-:W-:Y:S08]  /*22f90*/  HMMA.16816.F32.BF16 R4, R172.reuse, R184, R4 ;  /* 0x000000b8ac04723c */ /* 0x060ff00000041804 */
[C---:B------:R-:W-:Y:S01]  /*22fa0*/  HMMA.16816.F32.BF16 R8, R172.reuse, R186, R8 ;  /* 0x000000baac08723c */ /* 0x040fe20000041808 */
[----:B------:R-:W5:Y:S07]  /*22fb0*/  LDSM.16.M88.4 R184, [R224+0xb000] ;  /* 0x00b00000e0b8783b */ /* 0x000f6e0000000200 */
[C---:B------:R-:W-:Y:S08]  /*22fc0*/  HMMA.16816.F32.BF16 R12, R172.reuse, R188, R12 ;  /* 0x000000bcac0c723c */ /* 0x040ff0000004180c */
[C---:B------:R-:W-:Y:S01]  /*22fd0*/  HMMA.16816.F32.BF16 R16, R172.reuse, R190, R16 ;  /* 0x000000beac10723c */ /* 0x040fe20000041810 */
[----:B------:R-:W-:Y:S07]  /*22fe0*/  LDSM.16.M88.4 R188, [R210] ;  /* 0x00000000d2bc783b */ /* 0x000fee0000000200 */
[C---:B---3--:R-:W-:Y:S08]  /*22ff0*/  HMMA.16816.F32.BF16 R20, R172.reuse, R196, R20 ;  /* 0x000000c4ac14723c */ /* 0x048ff00000041814 */
[C---:B------:R-:W-:Y:S01]  /*23000*/  HMMA.16816.F32.BF16 R24, R172.reuse, R198, R24 ;  /* 0x000000c6ac18723c */ /* 0x040fe20000041818 */
[----:B------:R-:W-:Y:S07]  /*23010*/  LDSM.16.M88.4 R196, [R209] ;  /* 0x00000000d1c4783b */ /* 0x000fee0000000200 */
[C---:B-1----:R-:W-:Y:S08]  /*23020*/  HMMA.16816.F32.BF16 R28, R172.reuse, R168, R28 ;  /* 0x000000a8ac1c723c */ /* 0x042ff0000004181c */
[----:B------:R-:W-:Y:S01]  /*23030*/  HMMA.16816.F32.BF16 R32, R172, R170, R32 ;  /* 0x000000aaac20723c */ /* 0x000fe20000041820 */
[----:B------:R-:W1:Y:S04]  /*23040*/  LDSM.16.M88.4 R168, [R224+0xb800] ;  /* 0x00b80000e0a8783b */ /* 0x000e680000000200 */
[----:B------:R-:W3:Y:S03]  /*23050*/  LDSM.16.M88.4 R172, [R223+0x2000] ;  /* 0x00200000dfac783b */ /* 0x000ee60000000200 */
[C---:B--2---:R-:W-:Y:S08]  /*23060*/  HMMA.16816.F32.BF16 R4, R176.reuse, R180, R4 ;  /* 0x000000b4b004723c */ /* 0x044ff00000041804 */
[C---:B------:R-:W-:Y:S01]  /*23070*/  HMMA.16816.F32.BF16 R8, R176.reuse, R182, R8 ;  /* 0x000000b6b008723c */ /* 0x040fe20000041808 */
[----:B------:R-:W2:Y:S07]  /*23080*/  LDSM.16.M88.4 R180, [R208] ;  /* 0x00000000d0b4783b */ /* 0x000eae0000000200 */
[C---:B----4-:R-:W-:Y:S08]  /*23090*/  HMMA.16816.F32.BF16 R12, R176.reuse, R192, R12 ;  /* 0x000000c0b00c723c */ /* 0x050ff0000004180c */
[C---:B------:R-:W-:Y:S01]  /*230a0*/  HMMA.16816.F32.BF16 R16, R176.reuse, R194, R16 ;  /* 0x000000c2b010723c */ /* 0x040fe20000041810 */
[----:B------:R-:W4:Y:S07]  /*230b0*/  LDSM.16.M88.4 R192, [R207] ;  /* 0x00000000cfc0783b */ /* 0x000f2e0000000200 */
[C---:B-----5:R-:W-:Y:S08]  /*230c0*/  HMMA.16816.F32.BF16 R20, R176.reuse, R184, R20 ;  /* 0x000000b8b014723c */ /* 0x060ff00000041814 */
[C---:B------:R-:W-:Y:S01]  /*230d0*/  HMMA.16816.F32.BF16 R24, R176.reuse, R186, R24 ;  /* 0x000000bab018723c */ /* 0x040fe20000041818 */
[----:B------:R-:W-:Y:S07]  /*230e0*/  LDSM.16.M88.4 R184, [R218+0xa800] ;  /* 0x00a80000dab8783b */ /* 0x000fee0000000200 */
[C---:B-1----:R-:W-:Y:S08]  /*230f0*/  HMMA.16816.F32.BF16 R28, R176.reuse, R168, R28 ;  /* 0x000000a8b01c723c */ /* 0x042ff0000004181c */
[----:B------:R-:W-:Y:S01]  /*23100*/  HMMA.16816.F32.BF16 R32, R176, R170, R32 ;  /* 0x000000aab020723c */ /* 0x000fe20000041820 */
[----:B------:R-:W-:Y:S04]  /*23110*/  LDSM.16.M88.4 R168, [R221+0x2000] ;  /* 0x00200000dda8783b */ /* 0x000fe80000000200 */
[----:B------:R-:W1:Y:S03]  /*23120*/  LDSM.16.M88.4 R176, [R218+0xa000] ;  /* 0x00a00000dab0783b */ /* 0x000e660000000200 */
[C---:B---3--:R-:W-:Y:S08]  /*23130*/  HMMA.16816.F32.BF16 R4, R172.reuse, R188, R4 ;  /* 0x000000bcac04723c */ /* 0x048ff00000041804 */
[C---:B------:R-:W-:Y:S01]  /*23140*/  HMMA.16816.F32.BF16 R8, R172.reuse, R190, R8 ;  /* 0x000000beac08723c */ /* 0x040fe20000041808 */
[----:B------:R-:W3:Y:S07]  /*23150*/  LDSM.16.M88.4 R188, [R218+0xb000] ;  /* 0x00b00000dabc783b */ /* 0x000eee0000000200 */
[C---:B------:R-:W-:Y:S08]  /*23160*/  HMMA.16816.F32.BF16 R12, R172.reuse, R196, R12 ;  /* 0x000000c4ac0c723c */ /* 0x040ff0000004180c */
[C---:B------:R-:W-:Y:S01]  /*23170*/  HMMA.16816.F32.BF16 R16, R172.reuse, R198, R16 ;  /* 0x000000c6ac10723c */ /* 0x040fe20000041810 */
[----:B------:R-:W5:Y:S07]  /*23180*/  LDSM.16.M88.4 R196, [R218+0xb800] ;  /* 0x00b80000dac4783b */ /* 0x000f6e0000000200 */
[C---:B--2---:R-:W-:Y:S08]  /*23190*/  HMMA.16816.F32.BF16 R20, R172.reuse, R180, R20 ;  /* 0x000000b4ac14723c */ /* 0x044ff00000041814 */
[C---:B------:R-:W-:Y:S01]  /*231a0*/  HMMA.16816.F32.BF16 R24, R172.reuse, R182, R24 ;  /* 0x000000b6ac18723c */ /* 0x040fe20000041818 */
[----:B------:R-:W-:Y:S07]  /*231b0*/  LDSM.16.M88.4 R180, [R211+0x2000] ;  /* 0x00200000d3b4783b */ /* 0x000fee0000000200 */
[C---:B----4-:R-:W-:Y:S08]  /*231c0*/  HMMA.16816.F32.BF16 R28, R172.reuse, R192, R28 ;  /* 0x000000c0ac1c723c */ /* 0x050ff0000004181c */
[----:B------:R-:W-:Y:S01]  /*231d0*/  HMMA.16816.F32.BF16 R32, R172, R194, R32 ;  /* 0x000000c2ac20723c */ /* 0x000fe20000041820 */
[----:B------:R-:W2:Y:S04]  /*231e0*/  LDSM.16.M88.4 R172, [R220+0x2000] ;  /* 0x00200000dcac783b */ /* 0x000ea80000000200 */
[----:B------:R-:W4:Y:S03]  /*231f0*/  LDSM.16.M88.4 R192, [R211+0x2800] ;  /* 0x00280000d3c0783b */ /* 0x000f260000000200 */
[C---:B-1----:R-:W-:Y:S08]  /*23200*/  HMMA.16816.F32.BF16 R4, R168.reuse, R176, R4 ;  /* 0x000000b0a804723c */ /* 0x042ff00000041804 */
[C---:B------:R-:W-:Y:S01]  /*23210*/  HMMA.16816.F32.BF16 R8, R168.reuse, R178, R8 ;  /* 0x000000b2a808723c */ /* 0x040fe20000041808 */
[----:B------:R-:W1:Y:S07]  /*23220*/  LDSM.16.M88.4 R176, [R211+0x3000] ;  /* 0x00300000d3b0783b */ /* 0x000e6e0000000200 */
[C---:B------:R-:W-:Y:S08]  /*23230*/  HMMA.16816.F32.BF16 R12, R168.reuse, R184, R12 ;  /* 0x000000b8a80c723c */ /* 0x040ff0000004180c */
[C---:B------:R-:W-:Y:S01]  /*23240*/  HMMA.16816.F32.BF16 R16, R168.reuse, R186, R16 ;  /* 0x000000baa810723c */ /* 0x040fe20000041810 */
[----:B------:R-:W-:Y:S07]  /*23250*/  LDSM.16.M88.4 R184, [R225+0x4000] ;  /* 0x00400000e1b8783b */ /* 0x000fee0000000200 */
[C---:B---3--:R-:W-:Y:S08]  /*23260*/  HMMA.16816.F32.BF16 R20, R168.reuse, R188, R20 ;  /* 0x000000bca814723c */ /* 0x048ff00000041814 */
[C---:B------:R-:W-:Y:S01]  /*23270*/  HMMA.16816.F32.BF16 R24, R168.reuse, R190, R24 ;  /* 0x000000bea818723c */ /* 0x040fe20000041818 */
[----:B------:R-:W-:Y:S07]  /*23280*/  LDSM.16.M88.4 R188, [R224+0xc000] ;  /* 0x00c00000e0bc783b */ /* 0x000fee0000000200 */
[C---:B-----5:R-:W-:Y:S08]  /*23290*/  HMMA.16816.F32.BF16 R28, R168.reuse, R196, R28 ;  /* 0x000000c4a81c723c */ /* 0x060ff0000004181c */
[----:B------:R-:W-:Y:S01]  /*232a0*/  HMMA.16816.F32.BF16 R32, R168, R198, R32 ;  /* 0x000000c6a820723c */ /* 0x000fe20000041820 */
[----:B------:R-:W3:Y:S04]  /*232b0*/  LDSM.16.M88.4 R168, [R211+0x3800] ;  /* 0x00380000d3a8783b */ /* 0x000ee80000000200 */
[----:B------:R-:W5:Y:S03]  /*232c0*/  LDSM.16.M88.4 R196, [R224+0xc800] ;  /* 0x00c80000e0c4783b */ /* 0x000f660000000200 */
[C---:B--2---:R-:W-:Y:S08]  /*232d0*/  HMMA.16816.F32.BF16 R4, R172.reuse, R180, R4 ;  /* 0x000000b4ac04723c */ /* 0x044ff00000041804 */
[C---:B------:R-:W-:Y:S01]  /*232e0*/  HMMA.16816.F32.BF16 R8, R172.reuse, R182, R8 ;  /* 0x000000b6ac08723c */ /* 0x040fe20000041808 */
[----:B------:R-:W2:Y:S07]  /*232f0*/  LDSM.16.M88.4 R180, [R224+0xd000] ;  /* 0x00d00000e0b4783b */ /* 0x000eae0000000200 */
[C---:B----4-:R-:W-:Y:S08]  /*23300*/  HMMA.16816.F32.BF16 R12, R172.reuse, R192, R12 ;  /* 0x000000c0ac0c723c */ /* 0x050ff0000004180c */
[C---:B------:R-:W-:Y:S01]  /*23310*/  HMMA.16816.F32.BF16 R16, R172.reuse, R194, R16 ;  /* 0x000000c2ac10723c */ /* 0x040fe20000041810 */
[----:B------:R-:W4:Y:S07]  /*23320*/  LDSM.16.M88.4 R192, [R224+0xd800] ;  /* 0x00d80000e0c0783b */ /* 0x000f2e0000000200 */
[C---:B-1----:R-:W-:Y:S08]  /*23330*/  HMMA.16816.F32.BF16 R20, R172.reuse, R176, R20 ;  /* 0x000000b0ac14723c */ /* 0x042ff00000041814 */
[C---:B------:R-:W-:Y:S01]  /*23340*/  HMMA.16816.F32.BF16 R24, R172.reuse, R178, R24 ;  /* 0x000000b2ac18723c */ /* 0x040fe20000041818 */
[----:B------:R-:W-:Y:S07]  /*23350*/  LDSM.16.M88.4 R176, [R205] ;  /* 0x00000000cdb0783b */ /* 0x000fee0000000200 */
[C---:B---3--:R-:W-:Y:S08]  /*23360*/  HMMA.16816.F32.BF16 R28, R172.reuse, R168, R28 ;  /* 0x000000a8ac1c723c */ /* 0x048ff0000004181c */
[----:B------:R-:W-:Y:S01]  /*23370*/  HMMA.16816.F32.BF16 R32, R172, R170, R32 ;  /* 0x000000aaac20723c */ /* 0x000fe20000041820 */
[----:B------:R-:W-:Y:S04]  /*23380*/  LDSM.16.M88.4 R168, [R223+0x4000] ;  /* 0x00400000dfa8783b */ /* 0x000fe80000000200 */
[----:B------:R-:W1:Y:S03]  /*23390*/  LDSM.16.M88.4 R172, [R206] ;  /* 0x00000000ceac783b */ /* 0x000e660000000200 */
[C---:B------:R-:W-:Y:S08]  /*233a0*/  HMMA.16816.F32.BF16 R4, R184.reuse, R188, R4 ;  /* 0x000000bcb804723c */ /* 0x040ff00000041804 */
[C---:B------:R-:W-:Y:S01]  /*233b0*/  HMMA.16816.F32.BF16 R8, R184.reuse, R190, R8 ;  /* 0x000000beb808723c */ /* 0x040fe20000041808 */
[----:B------:R-:W3:Y:S07]  /*233c0*/  LDSM.16.M88.4 R188, [R204] ;  /* 0x00000000ccbc783b */ /* 0x000eee0000000200 */
[C---:B-----5:R-:W-:Y:S08]  /*233d0*/  HMMA.16816.F32.BF16 R12, R184.reuse, R196, R12 ;  /* 0x000000c4b80c723c */ /* 0x060ff0000004180c */
[C---:B------:R-:W-:Y:S01]  /*233e0*/  HMMA.16816.F32.BF16 R16, R184.reuse, R198, R16 ;  /* 0x000000c6b810723c */ /* 0x040fe20000041810 */
[----:B------:R-:W5:Y:S07]  /*233f0*/  LDSM.16.M88.4 R196, [R203] ;  /* 0x00000000cbc4783b */ /* 0x000f6e0000000200 */
        /* <DEDUP_REMOVED lines=28> */
[----:B------:R-:W-:Y:S07]  /*235c0*/  LDSM.16.M88.4 R172, [R224+0xe000] ;  /* 0x00e00000e0ac783b */ /* 0x000fee0000000200 */
[C---:B---3--:R-:W-:Y:S08]  /*235d0*/  HMMA.16816.F32.BF16 R28, R180.reuse, R168, R28 ;  /* 0x000000a8b41c723c */ /* 0x048ff0000004181c */
[----:B------:R-:W-:Y:S01]  /*235e0*/  HMMA.16816.F32.BF16 R32, R180, R170, R32 ;  /* 0x000000aab420723c */ /* 0x000fe20000041820 */
[----:B------:R-:W1:Y:S04]  /*235f0*/  LDSM.16.M88.4 R168, [R225+0x6000] ;  /* 0x00600000e1a8783b */ /* 0x000e680000000200 */
[----:B------:R-:W3:Y:S03]  /*23600*/  LDSM.16.M88.4 R180, [R224+0xe800] ;  /* 0x00e80000e0b4783b */ /* 0x000ee60000000200 */
[C---:B------:R-:W-:Y:S08]  /*23610*/  HMMA.16816.F32.BF16 R4, R176.reuse, R188, R4 ;  /* 0x000000bcb004723c */ /* 0x040ff00000041804 */
[C---:B------:R-:W-:Y:S01]  /*23620*/  HMMA.16816.F32.BF16 R8, R176.reuse, R190, R8 ;  /* 0x000000beb008723c */ /* 0x040fe20000041808 */
[----:B------:R-:W1:Y:S07]  /*23630*/  LDSM.16.M88.4 R188, [R224+0xf000] ;  /* 0x00f00000e0bc783b */ /* 0x000e6e0000000200 */
[C---:B-----5:R-:W-:Y:S08]  /*23640*/  HMMA.16816.F32.BF16 R12, R176.reuse, R196, R12 ;  /* 0x000000c4b00c723c */ /* 0x060ff0000004180c */
[C---:B------:R-:W-:Y:S01]  /*23650*/  HMMA.16816.F32.BF16 R16, R176.reuse, R198, R16 ;  /* 0x000000c6b010723c */ /* 0x040fe20000041810 */
[----:B------:R-:W5:Y:S07]  /*23660*/  LDSM.16.M88.4 R196, [R224+0xf800] ;  /* 0x00f80000e0c4783b */ /* 0x000f6e0000000200 */
[C---:B--2---:R-:W-:Y:S08]  /*23670*/  HMMA.16816.F32.BF16 R20, R176.reuse, R184, R20 ;  /* 0x000000b8b014723c */ /* 0x044ff00000041814 */
[C---:B------:R-:W-:Y:S01]  /*23680*/  HMMA.16816.F32.BF16 R24, R176.reuse, R186, R24 ;  /* 0x000000bab018723c */ /* 0x040fe20000041818 */
[----:B------:R-:W-:Y:S07]  /*23690*/  LDSM.16.M88.4 R184, [R202] ;  /* 0x00000000cab8783b */ /* 0x000fee0000000200 */
[C---:B----4-:R-:W-:Y:S08]  /*236a0*/  HMMA.16816.F32.BF16 R28, R176.reuse, R192, R28 ;  /* 0x000000c0b01c723c */ /* 0x050ff0000004181c */
[----:B------:R-:W-:Y:S01]  /*236b0*/  HMMA.16816.F32.BF16 R32, R176, R194, R32 ;  /* 0x000000c2b020723c */ /* 0x000fe20000041820 */
[----:B------:R-:W2:Y:S04]  /*236c0*/  LDSM.16.M88.4 R176, [R223+0x6000] ;  /* 0x00600000dfb0783b */ /* 0x000ea80000000200 */
[----:B------:R-:W4:Y:S03]  /*236d0*/  LDSM.16.M88.4 R192, [R201] ;  /* 0x00000000c9c0783b */ /* 0x000f260000000200 */
[C---:B-1----:R-:W-:Y:S08]  /*236e0*/  HMMA.16816.F32.BF16 R4, R168.reuse, R172, R4 ;  /* 0x000000aca804723c */ /* 0x042ff00000041804 */
[C---:B------:R-:W-:Y:S01]  /*236f0*/  HMMA.16816.F32.BF16 R8, R168.reuse, R174, R8 ;  /* 0x000000aea808723c */ /* 0x040fe20000041808 */
[----:B------:R-:W1:Y:S07]  /*23700*/  LDSM.16.M88.4 R172, [R200] ;  /* 0x00000000c8ac783b */ /* 0x000e6e0000000200 */
[C---:B---3--:R-:W-:Y:S08]  /*23710*/  HMMA.16816.F32.BF16 R12, R168.reuse, R180, R12 ;  /* 0x000000b4a80c723c */ /* 0x048ff0000004180c */
[C---:B------:R-:W-:Y:S01]  /*23720*/  HMMA.16816.F32.BF16 R16, R168.reuse, R182, R16 ;  /* 0x000000b6a810723c */ /* 0x040fe20000041810 */
[----:B------:R-:W-:Y:S07]  /*23730*/  LDSM.16.M88.4 R180, [R221+0x6000] ;  /* 0x00600000ddb4783b */ /* 0x000fee0000000200 */
[C---:B------:R-:W-:Y:S08]  /*23740*/  HMMA.16816.F32.BF16 R20, R168.reuse, R188, R20 ;  /* 0x000000bca814723c */ /* 0x040ff00000041814 */
[C---:B------:R-:W-:Y:S01]  /*23750*/  HMMA.16816.F32.BF16 R24, R168.reuse, R190, R24 ;  /* 0x000000bea818723c */ /* 0x040fe20000041818 */
[----:B------:R-:W-:Y:S07]  /*23760*/  LDSM.16.M88.4 R188, [R218+0xe000] ;  /* 0x00e00000dabc783b */ /* 0x000fee0000000200 */
[C---:B-----5:R-:W-:Y:S08]  /*23770*/  HMMA.16816.F32.BF16 R28, R168.reuse, R196, R28 ;  /* 0x000000c4a81c723c */ /* 0x060ff0000004181c */
[----:B------:R-:W-:Y:S01]  /*23780*/  HMMA.16816.F32.BF16 R32, R168, R198, R32 ;  /* 0x000000c6a820723c */ /* 0x000fe20000041820 */
[----:B------:R-:W3:Y:S04]  /*23790*/  LDSM.16.M88.4 R168, [R167] ;  /* 0x00000000a7a8783b */ /* 0x000ee80000000200 */
        /* <DEDUP_REMOVED lines=19> */
[----:B------:R-:W5:Y:S01]  /*238d0*/  LDSM.16.M88.4 R196, [R211+0x7800] ;  /* 0x00780000d3c4783b */ /* 0x000f620000000200 */
[----:B------:R-:W-:Y:S04]  /*238e0*/  DEPBAR.LE SB0, 0x0 ;  /* 0x000080000000791a */ /* 0x000fe80000000000 */
[----:B------:R-:W-:Y:S02]  /*238f0*/  BAR.SYNC.DEFER_BLOCKING 0x0 ;  /* 0x0000000000007b1d */ /* 0x000fe40000010000 */
[C---:B--2---:R-:W-:Y:S08]  /*23900*/  HMMA.16816.F32.BF16 R20, R180.reuse, R184, R20 ;  /* 0x000000b8b414723c */ /* 0x044ff00000041814 */
[C---:B------:R-:W-:Y:S08]  /*23910*/  HMMA.16816.F32.BF16 R24, R180.reuse, R186, R24 ;  /* 0x000000bab418723c */ /* 0x040ff00000041818 */
[C---:B----4-:R-:W-:Y:S08]  /*23920*/  HMMA.16816.F32.BF16 R28, R180.reuse, R192, R28 ;  /* 0x000000c0b41c723c */ /* 0x050ff0000004181c */
[----:B------:R-:W-:Y:S08]  /*23930*/  HMMA.16816.F32.BF16 R32, R180, R194, R32 ;  /* 0x000000c2b420723c */ /* 0x000ff00000041820 */
[C---:B-1----:R-:W-:Y:S08]  /*23940*/  HMMA.16816.F32.BF16 R4, R168.reuse, R172, R4 ;  /* 0x000000aca804723c */ /* 0x042ff00000041804 */
[C---:B------:R-:W-:Y:S08]  /*23950*/  HMMA.16816.F32.BF16 R8, R168.reuse, R174, R8 ;  /* 0x000000aea808723c */ /* 0x040ff00000041808 */
[C---:B---3--:R-:W-:Y:S08]  /*23960*/  HMMA.16816.F32.BF16 R12, R168.reuse, R176, R12 ;  /* 0x000000b0a80c723c */ /* 0x048ff0000004180c */
[C---:B------:R-:W-:Y:S08]  /*23970*/  HMMA.16816.F32.BF16 R16, R168.reuse, R178, R16 ;  /* 0x000000b2a810723c */ /* 0x040ff00000041810 */
[C---:B------:R-:W-:Y:S07]  /*23980*/  HMMA.16816.F32.BF16 R20, R168.reuse, R188, R20 ;  /* 0x000000bca814723c */ /* 0x040fee0000041814 */
[----:B------:R-:W-:Y:S01]  /*23990*/  IMAD.MOV.U32 R189, RZ, RZ, R250 ;  /* 0x000000ffffbd7224 */ /* 0x000fe200078e00fa */
[C---:B------:R-:W-:Y:S04]  /*239a0*/  HMMA.16816.F32.BF16 R24, R168.reuse, R190, R24 ;  /* 0x000000bea818723c */ /* 0x040fe80000041818 */
[----:B------:R-:W-:Y:S04]  /*239b0*/  IMAD.MOV.U32 R188, RZ, RZ, R251 ;  /* 0x000000ffffbc7224 */ /* 0x000fe800078e00fb */
[C---:B-----5:R-:W-:Y:S08]  /*239c0*/  HMMA.16816.F32.BF16 R28, R168.reuse, R196, R28 ;  /* 0x000000c4a81c723c */ /* 0x060ff0000004181c */
[----:B------:R-:W-:Y:S01]  /*239d0*/  HMMA.16816.F32.BF16 R32, R168, R198, R32 ;  /* 0x000000c6a820723c */ /* 0x000fe20000041820 */
[----:B------:R-:W-:Y:S07]  /*239e0*/  @!UPT UIADD3 URZ, URZ, URZ, URZ ;  /* 0x0000003f3f3ff290 */ /* 0x000fee000fffe03f */
        /* <DEDUP_REMOVED lines=8> */
[----:B------:R-:W2:Y:S02]  /*23a70*/  LD.E R174, [R164.64+0x170] ;  /* 0x00017004a4ae7980 */ /* 0x000ea4000c101900 */
[C---:B------:R-:W-:Y:S02]  /*23a80*/  IADD3 R172, R166.reuse, -0x40, RZ ;  /* 0xffffffc0a6ac7810 */ /* 0x040fe40007ffe0ff */
[----:B------:R-:W-:Y:S02]  /*23a90*/  IABS R3, R166 ;  /* 0x000000a600037213 */ /* 0x000fe40000000000 */
[----:B------:R-:W-:Y:S02]  /*23aa0*/  IABS R168, R172 ;  /* 0x000000ac00a87213 */ /* 0x000fe40000000000 */
[-C--:B--2---:R-:W-:Y:S02]  /*23ab0*/  IABS R170, R174.reuse ;  /* 0x000000ae00aa7213 */ /* 0x084fe40000000000 */
[-C--:B------:R-:W-:Y:S02]  /*23ac0*/  IABS R169, R174.reuse ;  /* 0x000000ae00a97213 */ /* 0x080fe40000000000 */
[----:B------:R-:W1:Y:S01]  /*23ad0*/  I2F.RP R176, R170 ;  /* 0x000000aa00b07306 */ /* 0x000e620000209400 */
[-C--:B------:R-:W-:Y:S02]  /*23ae0*/  LOP3.LUT R166, R166, R174.reuse, RZ, 0x3c, !PT ;  /* 0x000000aea6a67212 */ /* 0x080fe400078e3cff */
[----:B------:R-:W-:Y:S01]  /*23af0*/  IMAD.MOV R169, RZ, RZ, -R169 ;  /* 0x000000ffffa97224 */ /* 0x000fe200078e0aa9 */
[----:B------:R-:W-:Y:S06]  /*23b00*/  LOP3.LUT R172, R172, R174, RZ, 0x3c, !PT ;  /* 0x000000aeacac7212 */ /* 0x000fec00078e3cff */
[----:B-1----:R-:W1:Y:S02]  /*23b10*/  MUFU.RCP R176, R176 ;  /* 0x000000b000b07308 */ /* 0x002e640000001000 */
[----:B-1----:R-:W-:Y:S08]  /*23b20*/  IADD3 R176, R176, 0xffffffe, RZ ;  /* 0x0ffffffeb0b07810 */ /* 0x002ff00007ffe0ff */
[----:B------:R-:W1:Y:S02]  /*23b30*/  F2I.FTZ.U32.TRUNC.NTZ R177, R176 ;  /* 0x000000b000b17305 */ /* 0x000e64000021f000 */
[--C-:B-1----:R-:W-:Y:S02]  /*23b40*/  IMAD.MOV R173, RZ, RZ, -R177.reuse ;  /* 0x000000ffffad7224 */ /* 0x102fe400078e0ab1 */
[----:B------:R-:W-:Y:S02]  /*23b50*/  IMAD.MOV.U32 R176, RZ, RZ, RZ ;  /* 0x000000ffffb07224 */ /* 0x000fe400078e00ff */
[----:B------:R-:W-:Y:S04]  /*23b60*/  IMAD R173, R173, R170, RZ ;  /* 0x000000aaadad7224 */ /* 0x000fe800078e02ff */
[----:B------:R-:W-:Y:S06]  /*23b70*/  IMAD.HI.U32 R173, R177, R173, R176 ;  /* 0x000000adb1ad7227 */ /* 0x000fec00078e00b0 */
[----:B------:R-:W-:Y:S04]  /*23b80*/  IMAD.HI.U32 R171, R173, R168, RZ ;  /* 0x000000a8adab7227 */ /* 0x000fe800078e00ff */
[----:B------:R-:W-:Y:S02]  /*23b90*/  IMAD R168, R171, R169, R168 ;  /* 0x000000a9aba87224 */ /* 0x000fe400078e02a8 */
[----:B------:R-:W-:Y:S03]  /*23ba0*/  IMAD.HI.U32 R173, R173, R3, RZ ;  /* 0x00000003adad7227 */ /* 0x000fe600078e00ff */
[C---:B------:R-:W-:Y:S01]  /*23bb0*/  ISETP.GT.U32.AND P2, PT, R170.reuse, R168, PT ;  /* 0x000000a8aa00720c */ /* 0x040fe20003f44070 */
        /* <DEDUP_REMOVED lines=16> */
[----:B------:R-:W2:Y:S01]  /*23cc0*/  LD.E.64 R170, [R164.64+0x38] ;  /* 0x00003804a4aa7980 */ /* 0x000ea2000c101b00 */
[----:B------:R-:W-:Y:S01]  /*23cd0*/  @!P1 IMAD.MOV R173, RZ, RZ, -R173 ;  /* 0x000000ffffad9224 */ /* 0x000fe200078e0aad */
[CC--:B------:R-:W-:Y:S04]  /*23ce0*/  LEA R178, P1, R168.reuse, R240.reuse, 0x2 ;  /* 0x000000f0a8b27211 */ /* 0x0c0fe800078210ff */
[----:B------:R-:W-:Y:S02]  /*23cf0*/  SEL R173, R3, R173, !P2 ;  /* 0x000000ad03ad7207 */ /* 0x000fe40005000000 */
[-C--:B------:R-:W-:Y:S02]  /*23d00*/  LEA.HI.X.SX32 R179, R168, R241.reuse, 0x2, P1 ;  /* 0x000000f1a8b37211 */ /* 0x080fe400008f16ff */
[C---:B------:R-:W-:Y:S01]  /*23d10*/  LEA R176, P0, R173.reuse, R240, 0x2 ;  /* 0x000000f0adb07211 */ /* 0x040fe200078010ff */
[C---:B------:R-:W-:Y:S02]  /*23d20*/  IMAD.IADD R168, R173.reuse, 0x1, -R168 ;  /* 0x00000001ada87824 */ /* 0x040fe400078e0aa8 */
[----:B------:R-:W3:Y:S01]  /*23d30*/  LD.E R3, [R178.64] ;  /* 0x00000004b2037980 */ /* 0x000ee2000c101900 */
[----:B------:R-:W-:Y:S01]  /*23d40*/  LEA.HI.X.SX32 R177, R173, R241, 0x2, P0 ;  /* 0x000000f1adb17211 */ /* 0x000fe200000f16ff */
[----:B------:R-:W-:Y:S04]  /*23d50*/  IMAD R174, R174, R168, -0x40 ;  /* 0xffffffc0aeae7424 */ /* 0x000fe800078e02a8 */
[----:B------:R1:W3:Y:S01]  /*23d60*/  LD.E R166, [R176.64] ;  /* 0x00000004b0a67980 */ /* 0x0002e2000c101900 */
[----:B------:R-:W-:Y:S03]  /*23d70*/  SHF.R.S32.HI R169, RZ, 0x1f, R174 ;  /* 0x0000001fffa97819 */ /* 0x000fe600000114ae */
[----:B-1----:R-:W4:Y:S01]  /*23d80*/  LD.E.64 R176, [R164.64+0x20] ;  /* 0x00002004a4b07980 */ /* 0x002f22000c101b00 */
[-C--:B--2---:R-:W-:Y:S02]  /*23d90*/  IMAD R168, R171, R174.reuse, RZ ;  /* 0x000000aeaba87224 */ /* 0x084fe400078e02ff */
[C---:B------:R-:W-:Y:S04]  /*23da0*/  IMAD.WIDE.U32 R174, R170.reuse, R174, RZ ;  /* 0x000000aeaaae7225 */ /* 0x040fe800078e00ff */
[----:B------:R-:W-:Y:S02]  /*23db0*/  IMAD R168, R170, R169, R168 ;  /* 0x000000a9aaa87224 */ /* 0x000fe400078e02a8 */
[----:B------:R-:W-:Y:S02]  /*23dc0*/  IMAD.MOV.U32 R170, RZ, RZ, R174 ;  /* 0x000000ffffaa7224 */ /* 0x000fe400078e00ae */
[----:B------:R-:W-:Y:S02]  /*23dd0*/  IMAD.IADD R171, R175, 0x1, R168 ;  /* 0x00000001afab7824 */ /* 0x000fe400078e02a8 */
[----:B---3--:R-:W-:Y:S05]  /*23de0*/  IMAD.IADD R3, R3, 0x1, -R166 ;  /* 0x0000000103037824 */ /* 0x008fea00078e0aa6 */
[----:B------:R-:W-:Y:S01]  /*23df0*/  SHF.R.S32.HI R168, RZ, 0x1f, R3 ;  /* 0x0000001fffa87819 */ /* 0x000fe20000011403 */
[----:B----4-:R-:W-:Y:S02]  /*23e00*/  IMAD R166, R177, R3, RZ ;  /* 0x00000003b1a67224 */ /* 0x010fe400078e02ff */
[----:B------:R-:W-:Y:S04]  /*23e10*/  IMAD.WIDE.U32 R170, R3, R176, R170 ;  /* 0x000000b003aa7225 */ /* 0x000fe800078e00aa */
[----:B------:R-:W-:Y:S04]  /*23e20*/  IMAD R166, R176, R168, R166 ;  /* 0x000000a8b0a67224 */ /* 0x000fe800078e02a6 */
[----:B------:R-:W-:Y:S01]  /*23e30*/  IMAD.IADD R3, R171, 0x1, R166 ;  /* 0x00000001ab037824 */ /* 0x000fe200078e02a6 */
[----:B------:R-:W-:-:S05]  /*23e40*/  BRA `(.L_x_2708) ;  /* 0x0000004000007947 */ /* 0x000fca0003800000 */
.L_x_2707:
[----:B------:R-:W-:Y:S02]  /*23e50*/  ULDC.64 UR4, c[0x0][0x118] ;  /* 0x0000460000047ab9 */ /* 0x000fe40000000a00 */
[----:B------:R-:W2:Y:S02]  /*23e60*/  LD.E R170, [R164.64+0x38] ;  /* 0x00003804a4aa7980 */ /* 0x000ea4000c101900 */
[----:B--2---:R-:W-:Y:S04]  /*23e70*/  LEA R170, -R170, RZ, 0x6 ;  /* 0x000000ffaaaa7211 */ /* 0x004fe800078e31ff */
[----:B------:R-:W-:Y:S02]  /*23e80*/  SHF.R.S32.HI R3, RZ, 0x1f, R170 ;  /* 0x0000001fff037819 */ /* 0x000fe400000114aa */
.L_x_2708:
[----:B------:R-:W-:Y:S05]  /*23e90*/  BSYNC B0 ;  /* 0x0000000000007941 */ /* 0x000fea0003800000 */
.L_x_2706:
[C---:B------:R-:W-:Y:S01]  /*23ea0*/  LEA R180, P0, R170.reuse, R232, 0x1 ;  /* 0x000000e8aab47211 */ /* 0x040fe200078008ff */
[----:B------:R-:W-:Y:S01]  /*23eb0*/  ULDC.64 UR4, c[0x0][0x118] ;  /* 0x0000460000047ab9 */ /* 0x000fe20000000a00 */
[C---:B------:R-:W-:Y:S02]  /*23ec0*/  IADD3 R169, P1, R170.reuse, R228, RZ ;  /* 0x000000e4aaa97210 */ /* 0x040fe40007f3e0ff */
[-C--:B------:R-:W-:Y:S02]  /*23ed0*/  LEA.HI.X R181, R170, R231.reuse, R3, 0x1, P0 ;  /* 0x000000e7aab57211 */ /* 0x080fe400000f0c03 */
[-C--:B------:R-:W-:Y:S01]  /*23ee0*/  @P5 LEA R174, P0, R169, R232.reuse, 0x1 ;  /* 0x000000e8a9ae5211 */ /* 0x080fe200078008ff */
        /* <DEDUP_REMOVED lines=37> */
[CC--:B------:R-:W-:Y:S02]  /*24140*/  @P3 LEA.HI.X R183, R166.reuse, R231.reuse, R3, 0x1, P0 ;  /* 0x000000e7a6b73211 */ /* 0x0c0fe400000f0c03 */
[----:B------:R-:W-:Y:S01]  /*24150*/  IADD3 R168, P2, R166, R228, RZ ;  /* 0x000000e4a6a87210 */ /* 0x000fe20007f5e0ff */
[----:B------:R-:W-:Y:S01]  /*24160*/  @!PT LDS RZ, [RZ] ;  /* 0x00000000fffff984 */ /* 0x000fe20000000800 */
[----:B------:R-:W-:Y:S01]  /*24170*/  @!PT LDS RZ, [RZ] ;  /* 0x00000000fffff984 */ /* 0x000fe20000000800 */
[----:B------:R-:W-:Y:S01]  /*24180*/  @!PT LDS RZ, [RZ] ;  /* 0x00000000fffff984 */ /* 0x000fe20000000800 */
[----:B------:R1:W-:Y:S03]  /*24190*/  @P6 LDGSTS.E.BYPASS.LTC128B.128 [R239+0x8800], [R178.64] ;  /* 0x08800000b2ef6fae */ /* 0x0003e6000b901d44 */
[CC--:B------:R-:W-:Y:S01]  /*241a0*/  @P6 LEA R194, P0, R168.reuse, R232.reuse, 0x1 ;  /* 0x000000e8a8c26211 */ /* 0x0c0fe200078008ff */
        /* <DEDUP_REMOVED lines=11> */
[CCC-:B------:R-:W-:Y:S01]  /*24260*/  @P4 LEA.HI.X R191, R168.reuse, R231.reuse, R3.reuse, 0x1, P1 ;  /* 0x000000e7a8bf4211 */ /* 0x1c0fe200008f0c03 */
        /* <DEDUP_REMOVED lines=55> */
.L_x_2705:
[----:B------:R-:W-:Y:S05]  /*245e0*/  BSYNC B1 ;  /* 0x0000000000017941 */ /* 0x000fea0003800000 */
.L_x_2704:
[----:B------:R-:W-:Y:S01]  /*245f0*/  ULDC.64 UR4, c[0x0][0x118] ;  /* 0x0000460000047ab9 */ /* 0x000fe20000000a00 */
[----:B------:R-:W2:Y:S08]  /*24600*/  S2R R3, SR_TID.X ;  /* 0x0000000000037919 */ /* 0x000eb00000002100 */
[----:B------:R3:W4:Y:S01]  /*24610*/  LD.E R165, [R164.64+0xdc] ;  /* 0x0000dc04a4a57980 */ /* 0x000722000c101900 */
[----:B--2---:R-:W-:Y:S04]  /*24620*/  SHF.L.U32 R3, R3, 0x1, RZ ;  /* 0x0000000103037819 */ /* 0x004fe800000006ff */
[----:B------:R-:W-:Y:S04]  /*24630*/  LOP3.LUT R3, R3, 0x6, RZ, 0xc0, !PT ;  /* 0x0000000603037812 */ /* 0x000fe800078ec0ff */
[----:B------:R-:W-:Y:S04]  /*24640*/  LEA R3, R242, R3, 0x6 ;  /* 0x00000003f2037211 */ /* 0x000fe800078e30ff */
[C---:B---3--:R-:W-:Y:S02]  /*24650*/  IADD3 R164, R3.reuse, 0x1, RZ ;  /* 0x0000000103a47810 */ /* 0x048fe40007ffe0ff */
[CC--:B------:R-:W-:Y:S02]  /*24660*/  ISETP.GE.AND P2, PT, R3.reuse, R247.reuse, PT ;  /* 0x000000f70300720c */ /* 0x0c0fe40003f46270 */
[C---:B------:R-:W-:Y:S02]  /*24670*/  ISETP.GE.AND P6, PT, R164.reuse, R247, PT ;  /* 0x000000f7a400720c */ /* 0x040fe40003fc6270 */
[C---:B------:R-:W-:Y:S02]  /*24680*/  ISETP.GE.AND P1, PT, R164.reuse, R245, PT ;  /* 0x000000f5a400720c */ /* 0x040fe40003f26270 */
[CC--:B------:R-:W-:Y:S02]  /*24690*/  ISETP.GE.OR P2, PT, R3.reuse, R246.reuse, !P2 ;  /* 0x000000f60300720c */ /* 0x0c0fe40005746670 */
[C---:B------:R-:W-:Y:S02]  /*246a0*/  ISETP.GE.OR P6, PT, R164.reuse, R246, !P6 ;  /* 0x000000f6a400720c */ /* 0x040fe400077c6670 */
[----:B------:R-:W-:Y:S02]  /*246b0*/  ISETP.GE.OR P1, PT, R164, R244, !P1 ;  /* 0x000000f4a400720c */ /* 0x000fe40004f26670 */
[C---:B------:R-:W-:Y:S02]  /*246c0*/  IADD3 R164, R3.reuse, 0x9, RZ ;  /* 0x0000000903a47810 */ /* 0x040fe40007ffe0ff */
[C---:B------:R-:W-:Y:S02]  /*246d0*/  IADD3 R166, R3.reuse, 0x8, RZ ;  /* 0x0000000803a67810 */ /* 0x040fe40007ffe0ff */
[----:B------:R-:W-:Y:S02]  /*246e0*/  FSEL R168, R4, -INF , !P2 ;  /* 0xff80000004a87808 */ /* 0x000fe40005000000 */
[C---:B------:R-:W-:Y:S02]  /*246f0*/  ISETP.GE.AND P5, PT, R164.reuse, R247, PT ;  /* 0x000000f7a400720c */ /* 0x040fe40003fa6270 */
[-C--:B------:R-:W-:Y:S02]  /*24700*/  ISETP.GE.AND P2, PT, R164, R245.reuse, PT ;  /* 0x000000f5a400720c */ /* 0x080fe40003f46270 */
[C---:B------:R-:W-:Y:S02]  /*24710*/  ISETP.GE.AND P3, PT, R3.reuse, R245, PT ;  /* 0x000000f50300720c */ /* 0x040fe40003f66270 */
[-C--:B------:R-:W-:Y:S02]  /*24720*/  ISETP.GE.AND P0, PT, R166, R247.reuse, PT ;  /* 0x000000f7a600720c */ /* 0x080fe40003f06270 */
[C---:B------:R-:W-:Y:S02]  /*24730*/  ISETP.GE.OR P5, PT, R164.reuse, R246, !P5 ;  /* 0x000000f6a400720c */ /* 0x040fe40006fa6670 */
[----:B------:R-:W-:Y:S02]  /*24740*/  ISETP.GE.OR P2, PT, R164, R244, !P2 ;  /* 0x000000f4a400720c */ /* 0x000fe40005746670 */
[C---:B------:R-:W-:Y:S02]  /*24750*/  IADD3 R164, R3.reuse, 0x10, RZ ;  /* 0x0000001003a47810 */ /* 0x040fe40007ffe0ff */
[----:B------:R-:W-:Y:S02]  /*24760*/  ISETP.GE.OR P0, PT, R166, R246, !P0 ;  /* 0x000000f6a600720c */ /* 0x000fe40004706670 */
[C---:B------:R-:W-:Y:S02]  /*24770*/  ISETP.GE.OR P3, PT, R3.reuse, R244, !P3 ;  /* 0x000000f40300720c */ /* 0x040fe40005f66670 */
[----:B------:R-:W-:Y:S02]  /*24780*/  IADD3 R4, R3, 0x11, RZ ;  /* 0x0000001103047810 */ /* 0x000fe40007ffe0ff */
[----:B------:R-:W-:Y:S02]  /*24790*/  FSEL R7, R7, -INF , !P1 ;  /* 0xff80000007077808 */ /* 0x000fe40004800000 */
[----:B------:R-:W-:Y:S02]  /*247a0*/  ISETP.GE.AND P1, PT, R164, R247, PT ;  /* 0x000000f7a400720c */ /* 0x000fe40003f26270 */
[----:B------:R-:W-:Y:S02]  /*247b0*/  FSEL R8, R8, -INF , !P0 ;  /* 0xff80000008087808 */ /* 0x000fe40004000000 */
[----:B------:R-:W-:Y:S02]  /*247c0*/  FSEL R6, R6, -INF , !P3 ;  /* 0xff80000006067808 */ /* 0x000fe40005800000 */
[CC--:B------:R-:W-:Y:S02]  /*247d0*/  ISETP.GE.AND P3, PT, R164.reuse, R245.reuse, PT ;  /* 0x000000f5a400720c */ /* 0x0c0fe40003f66270 */
[----:B------:R-:W-:Y:S02]  /*247e0*/  ISETP.GE.OR P1, PT, R164, R246, !P1 ;  /* 0x000000f6a400720c */ /* 0x000fe40004f26670 */
[----:B------:R-:W-:Y:S02]  /*247f0*/  ISETP.GE.AND P0, PT, R4, R245, PT ;  /* 0x000000f50400720c */ /* 0x000fe40003f06270 */
[-C--:B------:R-:W-:Y:S02]  /*24800*/  ISETP.GE.OR P3, PT, R164, R244.reuse, !P3 ;  /* 0x000000f4a400720c */ /* 0x080fe40005f66670 */
[----:B------:R-:W-:Y:S02]  /*24810*/  FSEL R198, R12, -INF , !P1 ;  /* 0xff8000000cc67808 */ /* 0x000fe40004800000 */
[----:B------:R-:W-:Y:S02]  /*24820*/  IADD3 R12, R3, 0x20, RZ ;  /* 0x00000020030c7810 */ /* 0x000fe40007ffe0ff */
[----:B------:R-:W-:Y:S02]  /*24830*/  ISETP.GE.OR P0, PT, R4, R244, !P0 ;  /* 0x000000f40400720c */ /* 0x000fe40004706670 */
[----:B------:R-:W-:Y:S02]  /*24840*/  FSEL R5, R5, -INF , !P6 ;  /* 0xff80000005057808 */ /* 0x000fe40007000000 */
[----:B------:R-:W-:Y:S02]  /*24850*/  FSEL R252, R14, -INF , !P3 ;  /* 0xff8000000efc7808 */ /* 0x000fe40005800000 */
[----:B------:R-:W-:Y:S02]  /*24860*/  FSEL R15, R15, -INF , !P0 ;  /* 0xff8000000f0f7808 */ /* 0x000fe40004000000 */
[C---:B------:R-:W-:Y:S02]  /*24870*/  ISETP.GE.AND P0, PT, R12.reuse, R247, PT ;  /* 0x000000f70c00720c */ /* 0x040fe40003f06270 */
[----:B------:R-:W-:Y:S02]  /*24880*/  ISETP.GE.AND P3, PT, R12, R245, PT ;  /* 0x000000f50c00720c */ /* 0x000fe40003f66270 */
[-C--:B------:R-:W-:Y:S02]  /*24890*/  ISETP.GE.AND P6, PT, R4, R247.reuse, PT ;  /* 0x000000f70400720c */ /* 0x080fe40003fc6270 */
[C---:B------:R-:W-:Y:S02]  /*248a0*/  IADD3 R164, R3.reuse, 0x18, RZ ;  /* 0x0000001803a47810 */ /* 0x040fe40007ffe0ff */
[C---:B------:R-:W-:Y:S02]  /*248b0*/  ISETP.GE.OR P0, PT, R12.reuse, R246, !P0 ;  /* 0x000000f60c00720c */ /* 0x040fe40004706670 */
[----:B------:R-:W-:Y:S02]  /*248c0*/  ISETP.GE.OR P3, PT, R12, R244, !P3 ;  /* 0x000000f40c00720c */ /* 0x000fe40005f66670 */
[----:B------:R-:W-:Y:S02]  /*248d0*/  FMNMX.FTZ R12, R168, R2, !PT ;  /* 0x00000002a80c7209 */ /* 0x000fe40007810000 */
[----:B------:R-:W-:Y:S02]  /*248e0*/  ISETP.GE.OR P6, PT, R4, R246, !P6 ;  /* 0x000000f60400720c */ /* 0x000fe400077c6670 */
[----:B------:R-:W-:Y:S02]  /*248f0*/  IADD3 R4, R3, 0x19, RZ ;  /* 0x0000001903047810 */ /* 0x000fe40007ffe0ff */
[----:B------:R-:W-:Y:S02]  /*24900*/  FSEL R9, R9, -INF , !P5 ;  /* 0xff80000009097808 */ /* 0x000fe40006800000 */
[----:B------:R-:W-:Y:S02]  /*24910*/  FSEL R11, R11, -INF , !P2 ;  /* 0xff8000000b0b7808 */ /* 0x000fe40005000000 */
[----:B------:R-:W-:Y:S02]  /*24920*/  ISETP.GE.AND P2, PT, R164, R247, PT ;  /* 0x000000f7a400720c */ /* 0x000fe40003f46270 */
[----:B------:R-:W-:Y:S02]  /*24930*/  ISETP.GE.AND P4, PT, R166, R245, PT ;  /* 0x000000f5a600720c */ /* 0x000fe40003f86270 */
[----:B------:R-:W-:Y:S02]  /*24940*/  FMNMX.FTZ R12, R5, R12, !PT ;  /* 0x0000000c050c7209 */ /* 0x000fe40007810000 */
[C---:B------:R-:W-:Y:S02]  /*24950*/  ISETP.GE.AND P5, PT, R4.reuse, R247, PT ;  /* 0x000000f70400720c */ /* 0x040fe40003fa6270 */
[-C--:B------:R-:W-:Y:S02]  /*24960*/  ISETP.GE.AND P1, PT, R4, R245.reuse, PT ;  /* 0x000000f50400720c */ /* 0x080fe40003f26270 */
[----:B------:R-:W-:Y:S02]  /*24970*/  ISETP.GE.OR P2, PT, R164, R246, !P2 ;  /* 0x000000f6a400720c */ /* 0x000fe40005746670 */
[----:B------:R-:W-:Y:S02]  /*24980*/  FMNMX.FTZ R12, R8, R12, !PT ;  /* 0x0000000c080c7209 */ /* 0x000fe40007810000 */
[----:B------:R-:W-:Y:S02]  /*24990*/  ISETP.GE.OR P4, PT, R166, R244, !P4 ;  /* 0x000000f4a600720c */ /* 0x000fe40006786670 */
[C---:B------:R-:W-:Y:S02]  /*249a0*/  ISETP.GE.OR P5, PT, R4.reuse, R246, !P5 ;  /* 0x000000f60400720c */ /* 0x040fe40006fa6670 */
[----:B------:R-:W-:Y:S02]  /*249b0*/  ISETP.GE.OR P1, PT, R4, R244, !P1 ;  /* 0x000000f40400720c */ /* 0x000fe40004f26670 */
[----:B------:R-:W-:Y:S02]  /*249c0*/  IADD3 R4, R3, 0x21, RZ ;  /* 0x0000002103047810 */ /* 0x000fe40007ffe0ff */
[----:B------:R-:W-:Y:S02]  /*249d0*/  FSEL R10, R10, -INF , !P4 ;  /* 0xff8000000a0a7808 */ /* 0x000fe40006000000 */
[----:B------:R-:W-:Y:S02]  /*249e0*/  ISETP.GE.AND P4, PT, R164, R245, PT ;  /* 0x000000f5a400720c */ /* 0x000fe40003f86270 */
[----:B------:R-:W-:Y:S02]  /*249f0*/  FMNMX.FTZ R12, R9, R12, !PT ;  /* 0x0000000c090c7209 */ /* 0x000fe40007810000 */
[----:B------:R-:W-:Y:S02]  /*24a00*/  FSEL R199, R13, -INF , !P6 ;  /* 0xff8000000dc77808 */ /* 0x000fe40007000000 */
[----:B------:R-:W-:Y:S02]  /*24a10*/  ISETP.GE.AND P6, PT, R4, R247, PT ;  /* 0x000000f70400720c */ /* 0x000fe40003fc6270 */
[----:B------:R-:W-:Y:S02]  /*24a20*/  FSEL R250, R16, -INF , !P2 ;  /* 0xff80000010fa7808 */ /* 0x000fe40005000000 */
[----:B------:R-:W-:Y:S02]  /*24a30*/  ISETP.GE.AND P2, PT, R4, R245, PT ;  /* 0x000000f50400720c */ /* 0x000fe40003f46270 */
[----:B------:R-:W-:Y:S02]  /*24a40*/  ISETP.GE.OR P4, PT, R164, R244, !P4 ;  /* 0x000000f4a400720c */ /* 0x000fe40006786670 */
[C---:B------:R-:W-:Y:S02]  /*24a50*/  ISETP.GE.OR P6, PT, R4.reuse, R246, !P6 ;  /* 0x000000f60400720c */ /* 0x040fe400077c6670 */
[----:B------:R-:W-:Y:S02]  /*24a60*/  ISETP.GE.OR P2, PT, R4, R244, !P2 ;  /* 0x000000f40400720c */ /* 0x000fe40005746670 */
[----:B------:R-:W-:Y:S02]  /*24a70*/  FMNMX.FTZ R14, R198, R12, !PT ;  /* 0x0000000cc60e7209 */ /* 0x000fe40007810000 */
[----:B------:R-:W-:Y:S02]  /*24a80*/  IADD3 R4, R3, 0x28, RZ ;  /* 0x0000002803047810 */ /* 0x000fe40007ffe0ff */
[----:B------:R-:W-:Y:S02]  /*24a90*/  FSEL R13, R18, -INF , !P4 ;  /* 0xff800000120d7808 */ /* 0x000fe40006000000 */
[----:B------:R-:W-:Y:S01]  /*24aa0*/  FSEL R251, R17, -INF , !P5 ;  /* 0xff80000011fb7808 */ /* 0x000fe20006800000 */
[----:B------:R-:W-:Y:S01]  /*24ab0*/  IMAD.MOV.U32 R17, RZ, RZ, R15 ;  /* 0x000000ffff117224 */ /* 0x000fe200078e000f */
[----:B------:R-:W-:Y:S02]  /*24ac0*/  ISETP.GE.AND P5, PT, R4, R247, PT ;  /* 0x000000f70400720c */ /* 0x000fe40003fa6270 */
[----:B------:R-:W-:Y:S02]  /*24ad0*/  FMNMX.FTZ R14, R199, R14, !PT ;  /* 0x0000000ec70e7209 */ /* 0x000fe40007810000 */
[----:B------:R-:W-:Y:S02]  /*24ae0*/  FMNMX.FTZ R15, R6, R0, !PT ;  /* 0x00000000060f7209 */ /* 0x000fe40007810000 */
[----:B------:R-:W-:Y:S02]  /*24af0*/  ISETP.GE.OR P5, PT, R4, R246, !P5 ;  /* 0x000000f60400720c */ /* 0x000fe40006fa6670 */
[----:B------:R-:W-:Y:S02]  /*24b00*/  FSEL R16, R19, -INF , !P1 ;  /* 0xff80000013107808 */ /* 0x000fe40004800000 */
[----:B------:R-:W-:Y:S02]  /*24b10*/  MOV R19, R13 ;  /* 0x0000000d00137202 */ /* 0x000fe40000000f00 */
[----:B------:R-:W-:Y:S02]  /*24b20*/  IADD3 R13, R3, 0x29, RZ ;  /* 0x00000029030d7810 */ /* 0x000fe40007ffe0ff */
[----:B------:R-:W-:Y:S02]  /*24b30*/  FMNMX.FTZ R14, R250, R14, !PT ;  /* 0x0000000efa0e7209 */ /* 0x000fe40007810000 */
[----:B------:R-:W-:Y:S02]  /*24b40*/  FMNMX.FTZ R15, R7, R15, !PT ;  /* 0x0000000f070f7209 */ /* 0x000fe40007810000 */
[----:B------:R-:W-:Y:S02]  /*24b50*/  FSEL R18, R20, -INF , !P0 ;  /* 0xff80000014127808 */ /* 0x000fe40004000000 */
[----:B-1----:R-:W-:Y:S02]  /*24b60*/  FSEL R186, R24, -INF , !P5 ;  /* 0xff80000018ba7808 */ /* 0x002fe40006800000 */
[----:B------:R-:W-:Y:S02]  /*24b70*/  MOV R24, R16 ;  /* 0x0000001000187202 */ /* 0x000fe40000000f00 */
[C---:B------:R-:W-:Y:S02]  /*24b80*/  ISETP.GE.AND P4, PT, R13.reuse, R247, PT ;  /* 0x000000f70d00720c */ /* 0x040fe40003f86270 */
[----:B------:R-:W-:Y:S02]  /*24b90*/  ISETP.GE.AND P0, PT, R13, R245, PT ;  /* 0x000000f50d00720c */ /* 0x000fe40003f06270 */
[----:B------:R-:W-:Y:S02]  /*24ba0*/  FMNMX.FTZ R16, R251, R14, !PT ;  /* 0x0000000efb107209 */ /* 0x000fe40007810000 */
[----:B------:R-:W-:Y:S02]  /*24bb0*/  FMNMX.FTZ R14, R10, R15, !PT ;  /* 0x0000000f0a0e7209 */ /* 0x000fe40007810000 */
[----:B------:R-:W-:Y:S02]  /*24bc0*/  FSEL R187, R21, -INF , !P6 ;  /* 0xff80000015bb7808 */ /* 0x000fe40007000000 */
[----:B------:R-:W-:Y:S02]  /*24bd0*/  FMNMX.FTZ R14, R11, R14, !PT ;  /* 0x0000000e0b0e7209 */ /* 0x000fe40007810000 */
[C---:B------:R-:W-:Y:S02]  /*24be0*/  ISETP.GE.OR P4, PT, R13.reuse, R246, !P4 ;  /* 0x000000f60d00720c */ /* 0x040fe40006786670 */
[----:B------:R-:W-:Y:S02]  /*24bf0*/  ISETP.GE.OR P0, PT, R13, R244, !P0 ;  /* 0x000000f40d00720c */ /* 0x000fe40004706670 */
[C---:B------:R-:W-:Y:S02]  /*24c00*/  IADD3 R13, R3.reuse, 0x30, RZ ;  /* 0x00000030030d7810 */ /* 0x040fe40007ffe0ff */
[----:B------:R-:W-:Y:S02]  /*24c10*/  FMNMX.FTZ R15, R18, R16, !PT ;  /* 0x00000010120f7209 */ /* 0x000fe40007810000 */
[----:B------:R-:W-:Y:S02]  /*24c20*/  IADD3 R12, R3, 0x31, RZ ;  /* 0x00000031030c7810 */ /* 0x000fe40007ffe0ff */
[----:B------:R-:W-:Y:S02]  /*24c30*/  ISETP.GE.AND P6, PT, R13, R247, PT ;  /* 0x000000f70d00720c */ /* 0x000fe40003fc6270 */
[----:B------:R-:W-:Y:S02]  /*24c40*/  FMNMX.FTZ R15, R187, R15, !PT ;  /* 0x0000000fbb0f7209 */ /* 0x000fe40007810000 */
[----:B------:R-:W-:Y:S02]  /*24c50*/  FMNMX.FTZ R14, R252, R14, !PT ;  /* 0x0000000efc0e7209 */ /* 0x000fe40007810000 */
[----:B------:R-:W-:Y:S02]  /*24c60*/  ISETP.GE.AND P1, PT, R4, R245, PT ;  /* 0x000000f50400720c */ /* 0x000fe40003f26270 */
[----:B------:R-:W-:Y:S02]  /*24c70*/  ISETP.GE.AND P5, PT, R12, R247, PT ;  /* 0x000000f70c00720c */ /* 0x000fe40003fa6270 */
[----:B------:R-:W-:Y:S02]  /*24c80*/  ISETP.GE.OR P6, PT, R13, R246, !P6 ;  /* 0x000000f60d00720c */ /* 0x000fe400077c6670 */
[----:B------:R-:W-:Y:S02]  /*24c90*/  FSEL R185, R25, -INF , !P4 ;  /* 0xff80000019b97808 */ /* 0x000fe40006000000 */
[----:B------:R-:W-:Y:S02]  /*24ca0*/  ISETP.GE.OR P1, PT, R4, R244, !P1 ;  /* 0x000000f40400720c */ /* 0x000fe40004f26670 */
[----:B------:R-:W-:Y:S02]  /*24cb0*/  IADD3 R4, R3, 0x38, RZ ;  /* 0x0000003803047810 */ /* 0x000fe40007ffe0ff */
[----:B------:R-:W-:Y:S02]  /*24cc0*/  FMNMX.FTZ R15, R186, R15, !PT ;  /* 0x0000000fba0f7209 */ /* 0x000fe40007810000 */
[----:B------:R-:W-:Y:S02]  /*24cd0*/  FMNMX.FTZ R14, R17, R14, !PT ;  /* 0x0000000e110e7209 */ /* 0x000fe40007810000 */
[----:B------:R-:W-:Y:S02]  /*24ce0*/  FSEL R180, R28, -INF , !P6 ;  /* 0xff8000001cb47808 */ /* 0x000fe40007000000 */
[----:B------:R-:W-:Y:S02]  /*24cf0*/  ISETP.GE.OR P5, PT, R12, R246, !P5 ;  /* 0x000000f60c00720c */ /* 0x000fe40006fa6670 */
[----:B------:R-:W-:Y:S02]  /*24d00*/  FMNMX.FTZ R14, R19, R14, !PT ;  /* 0x0000000e130e7209 */ /* 0x000fe40007810000 */
[----:B------:R-:W-:Y:S02]  /*24d10*/  FMNMX.FTZ R15, R185, R15, !PT ;  /* 0x0000000fb90f7209 */ /* 0x000fe40007810000 */
[----:B------:R-:W-:Y:S02]  /*24d20*/  ISETP.GE.AND P4, PT, R4, R247, PT ;  /* 0x000000f70400720c */ /* 0x000fe40003f86270 */
[----:B------:R-:W-:Y:S02]  /*24d30*/  FSEL R178, R29, -INF , !P5 ;  /* 0xff8000001db27808 */ /* 0x000fe40006800000 */
[----:B------:R-:W-:Y:S02]  /*24d40*/  FSEL R184, R22, -INF , !P3 ;  /* 0xff80000016b87808 */ /* 0x000fe40005800000 */
[----:B------:R-:W-:Y:S02]  /*24d50*/  FMNMX.FTZ R15, R180, R15, !PT ;  /* 0x0000000fb40f7209 */ /* 0x000fe40007810000 */
[----:B------:R-:W-:Y:S02]  /*24d60*/  FMNMX.FTZ R14, R24, R14, !PT ;  /* 0x0000000e180e7209 */ /* 0x000fe40007810000 */
[----:B------:R-:W-:Y:S02]  /*24d70*/  ISETP.GE.OR P4, PT, R4, R246, !P4 ;  /* 0x000000f60400720c */ /* 0x000fe40006786670 */
[----:B------:R-:W-:Y:S02]  /*24d80*/  FSEL R183, R23, -INF , !P2 ;  /* 0xff80000017b77808 */ /* 0x000fe40005000000 */
[----:B------:R-:W-:Y:S01]  /*24d90*/  FSEL R177, R32, -INF , !P4 ;  /* 0xff80000020b17808 */ /* 0x000fe20006000000 */
[----:B------:R-:W-:Y:S01]  /*24da0*/  LDSM.16.MT88.4 R20, [R217+0x10000] ;  /* 0x01000000d914783b */ /* 0x000fe20000004200 */
[----:B------:R-:W-:Y:S02]  /*24db0*/  FMNMX.FTZ R15, R178, R15, !PT ;  /* 0x0000000fb20f7209 */ /* 0x000fe40007810000 */
[----:B------:R-:W-:Y:S02]  /*24dc0*/  FMNMX.FTZ R14, R184, R14, !PT ;  /* 0x0000000eb80e7209 */ /* 0x000fe40007810000 */
[----:B------:R-:W-:Y:S02]  /*24dd0*/  FMNMX.FTZ R16, R177, R15, !PT ;  /* 0x0000000fb1107209 */ /* 0x000fe40007810000 */
[-C--:B------:R-:W-:Y:S02]  /*24de0*/  ISETP.GE.AND P2, PT, R13, R245.reuse, PT ;  /* 0x000000f50d00720c */ /* 0x080fe40003f46270 */
        /* <DEDUP_REMOVED lines=25> */
[----:B------:R-:W1:Y:S03]  /*24f80*/  SHFL.BFLY PT, R13, R14, 0x2, 0x1f ;  /* 0x0c401f000e0d7f89 */ /* 0x000e6600000e0000 */
[----:B------:R-:W-:Y:S05]  /*24f90*/  FMNMX.FTZ R3, R166, R3, !PT ;  /* 0x00000003a6037209 */ /* 0x000fea0007810000 */
[----:B------:R-:W2:Y:S01]  /*24fa0*/  SHFL.BFLY PT, R4, R3, 0x2, 0x1f ;  /* 0x0c401f0003047f89 */ /* 0x000ea200000e0000 */
[----:B-1----:R-:W-:Y:S07]  /*24fb0*/  FMNMX.FTZ R13, R14, R13, !PT ;  /* 0x0000000d0e0d7209 */ /* 0x002fee0007810000 */
[----:B------:R-:W1:Y:S01]  /*24fc0*/  SHFL.BFLY PT, R164, R13, 0x1, 0x1f ;  /* 0x0c201f000da47f89 */ /* 0x000e6200000e0000 */
[----:B--2---:R-:W-:Y:S07]  /*24fd0*/  FMNMX.FTZ R4, R3, R4, !PT ;  /* 0x0000000403047209 */ /* 0x004fee0007810000 */
[----:B------:R-:W2:Y:S01]  /*24fe0*/  SHFL.BFLY PT, R3, R4, 0x1, 0x1f ;  /* 0x0c201f0004037f89 */ /* 0x000ea200000e0000 */
[----:B-1----:R-:W-:Y:S07]  /*24ff0*/  FMNMX.FTZ R164, R13, R164, !PT ;  /* 0x000000a40da47209 */ /* 0x002fee0007810000 */
[----:B------:R-:W1:Y:S01]  /*25000*/  LDSM.16.MT88.4 R12, [R219+0x10000] ;  /* 0x01000000db0c783b */ /* 0x000e620000004200 */
[----:B------:R-:W-:Y:S01]  /*25010*/  FSETP.NEU.FTZ.AND P1, PT, R164, -INF , PT ;  /* 0xff800000a400780b */ /* 0x000fe20003f3d000 */
[----:B----4-:R-:W-:Y:S01]  /*25020*/  FMUL.FTZ R179, R165, R164 ;  /* 0x000000a4a5b37220 */ /* 0x010fe20000410000 */
[----:B--2---:R-:W-:Y:S02]  /*25030*/  FMNMX.FTZ R3, R4, R3, !PT ;  /* 0x0000000304037209 */ /* 0x004fe40007810000 */
[----:B------:R-:W-:Y:S02]  /*25040*/  FSEL R4, R164, RZ, P1 ;  /* 0x000000ffa4047208 */ /* 0x000fe40000800000 */
[----:B------:R-:W-:Y:S01]  /*25050*/  FSETP.NEU.FTZ.AND P0, PT, R3, -INF , PT ;  /* 0xff8000000300780b */ /* 0x000fe20003f1d000 */
[----:B------:R-:W-:Y:S01]  /*25060*/  FMUL.FTZ R172, R165, R3 ;  /* 0x00000003a5ac7220 */ /* 0x000fe20000410000 */
[----:B------:R-:W-:Y:S01]  /*25070*/  FSEL R179, R179, RZ, P1 ;  /* 0x000000ffb3b37208 */ /* 0x000fe20000800000 */
[----:B------:R-:W-:Y:S01]  /*25080*/  FADD.FTZ R2, -R4, R2 ;  /* 0x0000000204027221 */ /* 0x000fe20000010100 */
[----:B------:R-:W-:Y:S02]  /*25090*/  FSEL R4, R3, RZ, P0 ;  /* 0x000000ff03047208 */ /* 0x000fe40000000000 */
[----:B------:R-:W-:Y:S01]  /*250a0*/  FSEL R172, R172, RZ, P0 ;  /* 0x000000ffacac7208 */ /* 0x000fe20000000000 */
[-CC-:B------:R-:W-:Y:S01]  /*250b0*/  FFMA.FTZ R191, R168, R165.reuse, -R179.reuse ;  /* 0x000000a5a8bf7223 */ /* 0x180fe200000108b3 */
[----:B------:R-:W-:Y:S01]  /*250c0*/  ISETP.GT.AND P0, PT, R242, R230, PT ;  /* 0x000000e6f200720c */ /* 0x000fe20003f04270 */
[----:B------:R-:W-:Y:S02]  /*250d0*/  FADD.FTZ R0, -R4, R0 ;  /* 0x0000000004007221 */ /* 0x000fe40000010100 */
[-CC-:B------:R-:W-:Y:S02]  /*250e0*/  FFMA.FTZ R190, R5, R165.reuse, -R179.reuse ;  /* 0x000000a505be7223 */ /* 0x180fe400000108b3 */
[-CC-:B------:R-:W-:Y:S01]  /*250f0*/  FFMA.FTZ R197, R8, R165.reuse, -R179.reuse ;  /* 0x000000a508c57223 */ /* 0x180fe200000108b3 */
[----:B------:R-:W-:Y:S01]  /*25100*/  MUFU.EX2 R191, R191 ;  /* 0x000000bf00bf7308 */ /* 0x000fe20000000800 */
[-CC-:B------:R-:W-:Y:S02]  /*25110*/  FFMA.FTZ R196, R9, R165.reuse, -R179.reuse ;  /* 0x000000a509c47223 */ /* 0x180fe400000108b3 */
[-CC-:B------:R-:W-:Y:S02]  /*25120*/  FFMA.FTZ R195, R6, R165.reuse, -R172.reuse ;  /* 0x000000a506c37223 */ /* 0x180fe400000108ac */
[-CC-:B------:R-:W-:Y:S02]  /*25130*/  FFMA.FTZ R194, R7, R165.reuse, -R172.reuse ;  /* 0x000000a507c27223 */ /* 0x180fe400000108ac */
[-CC-:B------:R-:W-:Y:S02]  /*25140*/  FFMA.FTZ R193, R10, R165.reuse, -R172.reuse ;  /* 0x000000a50ac17223 */ /* 0x180fe400000108ac */
[-CC-:B------:R-:W-:Y:S01]  /*25150*/  FFMA.FTZ R192, R11, R165.reuse, -R172.reuse ;  /* 0x000000a50bc07223 */ /* 0x180fe200000108ac */
[----:B------:R-:W2:Y:S01]  /*25160*/  MUFU.EX2 R190, R190 ;  /* 0x000000be00be7308 */ /* 0x000ea20000000800 */
[C---:B------:R-:W-:Y:S02]  /*25170*/  FMUL.FTZ R2, R165.reuse, R2 ;  /* 0x00000002a5027220 */ /* 0x040fe40000410000 */
[----:B------:R-:W-:Y:S02]  /*25180*/  FMUL.FTZ R0, R165, R0 ;  /* 0x00000000a5007220 */ /* 0x000fe40000410000 */
[-CC-:B------:R-:W-:Y:S02]  /*25190*/  FFMA.FTZ R180, R180, R165.reuse, -R179.reuse ;  /* 0x000000a5b4b47223 */ /* 0x180fe400000108b3 */
[-CC-:B------:R-:W-:Y:S02]  /*251a0*/  FFMA.FTZ R178, R178, R165.reuse, -R179.reuse ;  /* 0x000000a5b2b27223 */ /* 0x180fe400000108b3 */
[-CC-:B------:R-:W-:Y:S01]  /*251b0*/  FFMA.FTZ R177, R177, R165.reuse, -R179.reuse ;  /* 0x000000a5b1b17223 */ /* 0x180fe200000108b3 */
[----:B------:R-:W3:Y:S01]  /*251c0*/  MUFU.EX2 R2, R2 ;  /* 0x0000000200027308 */ /* 0x000ee20000000800 */
[-CC-:B------:R-:W-:Y:S02]  /*251d0*/  FFMA.FTZ R174, R174, R165.reuse, -R172.reuse ;  /* 0x000000a5aeae7223 */ /* 0x180fe400000108ac */
[-CC-:B------:R-:W-:Y:S02]  /*251e0*/  FFMA.FTZ R175, R175, R165.reuse, -R172.reuse ;  /* 0x000000a5afaf7223 */ /* 0x180fe400000108ac */
[-CC-:B------:R-:W-:Y:S02]  /*251f0*/  FFMA.FTZ R173, R173, R165.reuse, -R172.reuse ;  /* 0x000000a5adad7223 */ /* 0x180fe400000108ac */
[-CC-:B------:R-:W-:Y:S02]  /*25200*/  FFMA.FTZ R198, R198, R165.reuse, -R179.reuse ;  /* 0x000000a5c6c67223 */ /* 0x180fe400000108b3 */
[-CC-:B------:R-:W-:Y:S01]  /*25210*/  FFMA.FTZ R199, R199, R165.reuse, -R179.reuse ;  /* 0x000000a5c7c77223 */ /* 0x180fe200000108b3 */
[----:B------:R-:W4:Y:S01]  /*25220*/  MUFU.EX2 R0, R0 ;  /* 0x0000000000007308 */ /* 0x000f220000000800 */
[-CC-:B------:R-:W-:Y:S02]  /*25230*/  FFMA.FTZ R250, R250, R165.reuse, -R179.reuse ;  /* 0x000000a5fafa7223 */ /* 0x180fe400000108b3 */
[--C-:B------:R-:W-:Y:S01]  /*25240*/  FFMA.FTZ R251, R251, R165, -R179.reuse ;  /* 0x000000a5fbfb7223 */ /* 0x100fe200000108b3 */
[----:B--2---:R-:W-:Y:S01]  /*25250*/  F2FP.BF16.PACK_AB R168, R190, R191 ;  /* 0x000000bfbea8723e */ /* 0x004fe200000010ff */
[-CC-:B------:R-:W-:Y:S02]  /*25260*/  FFMA.FTZ R252, R252, R165.reuse, -R172.reuse ;  /* 0x000000a5fcfc7223 */ /* 0x180fe400000108ac */
[-C--:B------:R-:W-:Y:S02]  /*25270*/  FFMA.FTZ R184, R184, R165.reuse, -R172 ;  /* 0x000000a5b8b87223 */ /* 0x080fe400000108ac */
[-CC-:B------:R-:W-:Y:S01]  /*25280*/  FFMA.FTZ R187, R187, R165.reuse, -R179.reuse ;  /* 0x000000a5bbbb7223 */ /* 0x180fe200000108b3 */
[----:B------:R-:W-:Y:S01]  /*25290*/  MUFU.EX2 R197, R197 ;  /* 0x000000c500c57308 */ /* 0x000fe20000000800 */
[-CC-:B------:R-:W-:Y:S02]  /*252a0*/  FFMA.FTZ R186, R186, R165.reuse, -R179.reuse ;  /* 0x000000a5baba7223 */ /* 0x180fe400000108b3 */
[----:B------:R-:W-:Y:S02]  /*252b0*/  FFMA.FTZ R185, R185, R165, -R179 ;  /* 0x000000a5b9b97223 */ /* 0x000fe400000108b3 */
[C---:B---3--:R-:W-:Y:S01]  /*252c0*/  FMUL.FTZ R4, R2.reuse, R160 ;  /* 0x000000a002047220 */ /* 0x048fe20000410000 */
[----:B------:R-:W-:Y:S01]  /*252d0*/  MOV R160, R18 ;  /* 0x0000001200a07202 */ /* 0x000fe20000000f00 */
[C---:B------:R-:W-:Y:S02]  /*252e0*/  FMUL.FTZ R5, R2.reuse, R161 ;  /* 0x000000a102057220 */ /* 0x040fe40000410000 */
[C---:B------:R-:W-:Y:S01]  /*252f0*/  FMUL.FTZ R8, R2.reuse, R156 ;  /* 0x0000009c02087220 */ /* 0x040fe20000410000 */
[----:B------:R-:W2:Y:S01]  /*25300*/  MUFU.EX2 R196, R196 ;  /* 0x000000c400c47308 */ /* 0x000ea20000000800 */
[C---:B------:R-:W-:Y:S02]  /*25310*/  FMUL.FTZ R9, R2.reuse, R157 ;  /* 0x0000009d02097220 */ /* 0x040fe40000410000 */
[----:B------:R-:W-:Y:S02]  /*25320*/  FMUL.FTZ R16, R2, R148 ;  /* 0x0000009402107220 */ /* 0x000fe40000410000 */
[C---:B----4-:R-:W-:Y:S01]  /*25330*/  FMUL.FTZ R6, R0.reuse, R162 ;  /* 0x000000a200067220 */ /* 0x050fe20000410000 */
[----:B------:R-:W-:Y:S01]  /*25340*/  MOV R162, R19 ;  /* 0x0000001300a27202 */ /* 0x000fe20000000f00 */
[C---:B------:R-:W-:Y:S02]  /*25350*/  FMUL.FTZ R7, R0.reuse, R163 ;  /* 0x000000a300077220 */ /* 0x040fe40000410000 */
[C---:B------:R-:W-:Y:S01]  /*25360*/  FMUL.FTZ R10, R0.reuse, R158 ;  /* 0x0000009e000a7220 */ /* 0x040fe20000410000 */
[----:B------:R-:W-:Y:S01]  /*25370*/  MUFU.EX2 R195, R195 ;  /* 0x000000c300c37308 */ /* 0x000fe20000000800 */
[C---:B------:R-:W-:Y:S02]  /*25380*/  FMUL.FTZ R11, R0.reuse, R159 ;  /* 0x0000009f000b7220 */ /* 0x040fe40000410000 */
[----:B------:R-:W-:Y:S01]  /*25390*/  IMAD.MOV.U32 R163, RZ, RZ, R17 ;  /* 0x000000ffffa37224 */ /* 0x000fe200078e0011 */
[----:B------:R-:W-:Y:S01]  /*253a0*/  LDSM.16.MT88.4 R156, [R217+0x12800] ;  /* 0x01280000d99c783b */ /* 0x000fe20000004200 */
[----:B------:R-:W-:Y:S02]  /*253b0*/  FMUL.FTZ R19, R0, R151 ;  /* 0x0000009700137220 */ /* 0x000fe40000410000 */
[----:B------:R-:W-:Y:S02]  /*253c0*/  FMUL.FTZ R17, R2, R149 ;  /* 0x0000009502117220 */ /* 0x000fe40000410000 */
[----:B------:R-:W-:Y:S01]  /*253d0*/  FMUL.FTZ R18, R0, R150 ;  /* 0x0000009600127220 */ /* 0x000fe20000410000 */
[----:B------:R-:W3:Y:S01]  /*253e0*/  MUFU.EX2 R194, R194 ;  /* 0x000000c200c27308 */ /* 0x000ee20000000800 */
[----:B------:R-:W-:Y:S02]  /*253f0*/  IMAD.MOV.U32 R161, RZ, RZ, R24 ;  /* 0x000000ffffa17224 */ /* 0x000fe400078e0018 */
[----:B------:R-:W-:Y:S01]  /*25400*/  FMUL.FTZ R24, R2, R140 ;  /* 0x0000008c02187220 */ /* 0x000fe20000410000 */
[----:B--2---:R-:W-:Y:S01]  /*25410*/  F2FP.BF16.PACK_AB R170, R196, R197 ;  /* 0x000000c5c4aa723e */ /* 0x004fe200000010ff */
        /* <DEDUP_REMOVED lines=10> */
[----:B------:R-:W2:Y:S01]  /*254c0*/  MUFU.EX2 R192, R192 ;  /* 0x000000c000c07308 */ /* 0x000ea20000000800 */
[----:B------:R-:W-:Y:S01]  /*254d0*/  LDSM.16.MT88.4 R132, [R216+0x12000] ;  /* 0x01200000d884783b */ /* 0x000fe20000004200 */
[----:B------:R-:W-:Y:S01]  /*254e0*/  FMUL.FTZ R37, R2, R37 ;  /* 0x0000002502257220 */ /* 0x000fe20000410000 */
[----:B---3--:R-:W-:Y:S01]  /*254f0*/  F2FP.BF16.PACK_AB R169, R194, R195 ;  /* 0x000000c3c2a9723e */ /* 0x008fe200000010ff */
        /* <DEDUP_REMOVED lines=21> */
[----:B------:R-:W-:Y:S03]  /*25650*/  MUFU.EX2 R251, R251 ;  /* 0x000000fb00fb7308 */ /* 0x000fe60000000800 */
[C---:B------:R-:W-:Y:S02]  /*25660*/  FMUL.FTZ R13, R2.reuse, R153 ;  /* 0x00000099020d7220 */ /* 0x040fe40000410000 */
[----:B------:R-:W-:Y:S02]  /*25670*/  FMUL.FTZ R52, R2, R52 ;  /* 0x0000003402347220 */ /* 0x000fe40000410000 */
[C---:B------:R-:W-:Y:S03]  /*25680*/  FMUL.FTZ R14, R0.reuse, R154 ;  /* 0x0000009a000e7220 */ /* 0x040fe60000410000 */
[----:B------:R-:W-:Y:S01]  /*25690*/  MUFU.EX2 R252, R252 ;  /* 0x000000fc00fc7308 */ /* 0x000fe20000000800 */
[----:B------:R-:W-:Y:S02]  /*256a0*/  FMUL.FTZ R15, R0, R155 ;  /* 0x0000009b000f7220 */ /* 0x000fe40000410000 */
[----:B------:R-:W1:Y:S01]  /*256b0*/  LDSM.16.MT88.4 R152, [R215+0x10000] ;  /* 0x01000000d798783b */ /* 0x000e620000004200 */
        /* <DEDUP_REMOVED lines=11> */
[----:B------:R-:W2:Y:S01]  /*25770*/  LDSM.16.MT88.4 R144, [R219+0x12000] ;  /* 0x01200000db90783b */ /* 0x000ea20000004200 */
        /* <DEDUP_REMOVED lines=22> */
[C---:B--2---:R-:W-:Y:S04]  /*258e0*/  HMMA.16816.F32.BF16 R36, R168.reuse, R144, R36 ;  /* 0x00000090a824723c */ /* 0x044fe80000041824 */
        /* <DEDUP_REMOVED lines=68> */
[C---:B------:R-:W-:Y:S04]  /*25d30*/  FMUL.FTZ R112, R2.reuse, R112 ;  /* 0x0000007002707220 */ /* 0x040fe80000410000 */
[----:B------:R-:W-:Y:S01]  /*25d40*/  FMUL.FTZ R113, R2, R113 ;  /* 0x0000007102717220 */ /* 0x000fe20000410000 */
[C---:B----4-:R-:W-:Y:S03]  /*25d50*/  HMMA.16816.F32.BF16 R108, R168.reuse, R140, R108 ;  /* 0x0000008ca86c723c */ /* 0x050fe6000004186c */
[C---:B------:R-:W-:Y:S02]  /*25d60*/  FMUL.FTZ R114, R0.reuse, R114 ;  /* 0x0000007200727220 */ /* 0x040fe40000410000 */
[----:B------:R-:W-:Y:S02]  /*25d70*/  FMUL.FTZ R115, R0, R115 ;  /* 0x0000007300737220 */ /* 0x000fe40000410000 */
[--C-:B------:R-:W-:Y:S02]  /*25d80*/  FFMA.FTZ R140, R163, R165, -R172.reuse ;  /* 0x000000a5a38c7223 */ /* 0x100fe400000108ac */
[C---:B------:R-:W-:Y:S02]  /*25d90*/  FMUL.FTZ R116, R2.reuse, R116 ;  /* 0x0000007402747220 */ /* 0x040fe40000410000 */
[----:B------:R4:W5:Y:S01]  /*25da0*/  MUFU.EX2 R148, R140 ;  /* 0x0000008c00947308 */ /* 0x0009620000000800 */
[C---:B------:R-:W-:Y:S03]  /*25db0*/  HMMA.16816.F32.BF16 R112, R168.reuse, R142, R112 ;  /* 0x0000008ea870723c */ /* 0x040fe60000041870 */
[----:B------:R-:W-:Y:S02]  /*25dc0*/  FMUL.FTZ R117, R2, R117 ;  /* 0x0000007502757220 */ /* 0x000fe40000410000 */
[C---:B------:R-:W-:Y:S02]  /*25dd0*/  FMUL.FTZ R118, R0.reuse, R118 ;  /* 0x0000007600767220 */ /* 0x040fe40000410000 */
[----:B------:R-:W-:Y:S02]  /*25de0*/  FMUL.FTZ R119, R0, R119 ;  /* 0x0000007700777220 */ /* 0x000fe40000410000 */
[C---:B------:R-:W-:Y:S03]  /*25df0*/  FMUL.FTZ R120, R2.reuse, R120 ;  /* 0x0000007802787220 */ /* 0x040fe60000410000 */
[----:B------:R-:W-:Y:S02]  /*25e00*/  FMUL.FTZ R121, R2, R121 ;  /* 0x0000007902797220 */ /* 0x000fe40000410000 */
[C---:B-1----:R-:W-:Y:S03]  /*25e10*/  HMMA.16816.F32.BF16 R116, R168.reuse, R136, R116 ;  /* 0x00000088a874723c */ /* 0x042fe60000041874 */
[C---:B------:R-:W-:Y:S02]  /*25e20*/  FMUL.FTZ R122, R0.reuse, R122 ;  /* 0x0000007a007a7220 */ /* 0x040fe40000410000 */
[----:B------:R-:W-:Y:S02]  /*25e30*/  FMUL.FTZ R123, R0, R123 ;  /* 0x0000007b007b7220 */ /* 0x000fe40000410000 */
[-CC-:B------:R-:W-:Y:S02]  /*25e40*/  FFMA.FTZ R136, R161, R165.reuse, -R172.reuse ;  /* 0x000000a5a1887223 */ /* 0x180fe400000108ac */
[--C-:B----4-:R-:W-:Y:S02]  /*25e50*/  FFMA.FTZ R140, R162, R165, -R172.reuse ;  /* 0x000000a5a28c7223 */ /* 0x110fe400000108ac */
[----:B------:R1:W4:Y:S01]  /*25e60*/  MUFU.EX2 R150, R136 ;  /* 0x0000008800967308 */ /* 0x0003220000000800 */
[C---:B------:R-:W-:Y:S03]  /*25e70*/  HMMA.16816.F32.BF16 R120, R168.reuse, R138, R120 ;  /* 0x0000008aa878723c */ /* 0x040fe60000041878 */
[C---:B------:R-:W-:Y:S02]  /*25e80*/  FMUL.FTZ R124, R2.reuse, R124 ;  /* 0x0000007c027c7220 */ /* 0x040fe40000410000 */
[----:B------:R-:W-:Y:S02]  /*25e90*/  FMUL.FTZ R125, R2, R125 ;  /* 0x0000007d027d7220 */ /* 0x000fe40000410000 */
[C---:B------:R-:W-:Y:S02]  /*25ea0*/  FMUL.FTZ R126, R0.reuse, R126 ;  /* 0x0000007e007e7220 */ /* 0x040fe40000410000 */
[----:B------:R4:W4:Y:S03]  /*25eb0*/  MUFU.EX2 R149, R140 ;  /* 0x0000008c00957308 */ /* 0x0009260000000800 */
[----:B------:R-:W-:Y:S02]  /*25ec0*/  FMUL.FTZ R127, R0, R127 ;  /* 0x0000007f007f7220 */ /* 0x000fe40000410000 */
[-CC-:B------:R-:W-:Y:S02]  /*25ed0*/  FFMA.FTZ R183, R183, R165.reuse, -R172.reuse ;  /* 0x000000a5b7b77223 */ /* 0x180fe400000108ac */
[-CC-:B------:R-:W-:Y:S02]  /*25ee0*/  FFMA.FTZ R182, R182, R165.reuse, -R172.reuse ;  /* 0x000000a5b6b67223 */ /* 0x180fe400000108ac */
[--C-:B------:R-:W-:Y:S01]  /*25ef0*/  FFMA.FTZ R181, R181, R165, -R172.reuse ;  /* 0x000000a5b5b57223 */ /* 0x100fe200000108ac */
[C---:B--2---:R-:W-:Y:S03]  /*25f00*/  HMMA.16816.F32.BF16 R124, R168.reuse, R132, R124 ;  /* 0x00000084a87c723c */ /* 0x044fe6000004187c */
[C---:B------:R-:W-:Y:S01]  /*25f10*/  FMUL.FTZ R128, R2.reuse, R128 ;  /* 0x0000008002807220 */ /* 0x040fe20000410000 */
[----:B-1----:R-:W-:Y:S01]  /*25f20*/  LDSM.16.MT88.4 R136, [R217+0x10800] ;  /* 0x01080000d988783b */ /* 0x002fe20000004200 */
[----:B------:R-:W-:Y:S01]  /*25f30*/  FMUL.FTZ R129, R2, R129 ;  /* 0x0000008102817220 */ /* 0x000fe20000410000 */
[----:B------:R-:W-:Y:S01]  /*25f40*/  MUFU.EX2 R182, R182 ;  /* 0x000000b600b67308 */ /* 0x000fe20000000800 */
[C---:B------:R-:W-:Y:S01]  /*25f50*/  FMUL.FTZ R130, R0.reuse, R130 ;  /* 0x0000008200827220 */ /* 0x040fe20000410000 */
[----:B---3--:R-:W-:Y:S01]  /*25f60*/  F2FP.BF16.PACK_AB R132, R199, R198 ;  /* 0x000000c6c784723e */ /* 0x008fe200000010ff */
[----:B------:R-:W-:Y:S03]  /*25f70*/  FMUL.FTZ R131, R0, R131 ;  /* 0x0000008300837220 */ /* 0x000fe60000410000 */
[----:B------:R-:W-:Y:S01]  /*25f80*/  FFMA.FTZ R172, R166, R165, -R172 ;  /* 0x000000a5a6ac7223 */ /* 0x000fe200000108ac */
[----:B----4-:R-:W1:Y:S01]  /*25f90*/  LDSM.16.MT88.4 R140, [R219+0x10800] ;  /* 0x01080000db8c783b */ /* 0x010e620000004200 */
[----:B------:R-:W-:Y:S02]  /*25fa0*/  FFMA.FTZ R191, R2, R249, R191 ;  /* 0x000000f902bf7223 */ /* 0x000fe400000100bf */
[----:B------:R-:W-:Y:S03]  /*25fb0*/  HMMA.16816.F32.BF16 R128, R168, R134, R128 ;  /* 0x00000086a880723c */ /* 0x000fe60000041880 */
[----:B------:R-:W-:Y:S02]  /*25fc0*/  FFMA.FTZ R195, R0, R248, R195 ;  /* 0x000000f800c37223 */ /* 0x000fe400000100c3 */
[----:B------:R-:W-:Y:S02]  /*25fd0*/  FADD.FTZ R191, R190, R191 ;  /* 0x000000bfbebf7221 */ /* 0x000fe40000010000 */
[----:B-----5:R-:W-:Y:S01]  /*25fe0*/  IMAD.MOV.U32 R169, RZ, RZ, R148 ;  /* 0x000000ffffa97224 */ /* 0x020fe200078e0094 */
[----:B------:R-:W-:Y:S01]  /*25ff0*/  MOV R171, R150 ;  /* 0x0000009600ab7202 */ /* 0x000fe20000000f00 */
[----:B------:R-:W-:Y:S03]  /*26000*/  FADD.FTZ R195, R194, R195 ;  /* 0x000000c3c2c37221 */ /* 0x000fe60000010000 */
[----:B------:R-:W-:Y:S01]  /*26010*/  MOV R168, R149 ;  /* 0x0000009500a87202 */ /* 0x000fe20000000f00 */
[----:B------:R-:W-:Y:S01]  /*26020*/  FADD.FTZ R191, R197, R191 ;  /* 0x000000bfc5bf7221 */ /* 0x000fe20000010000 */
[----:B------:R-:W-:Y:S01]  /*26030*/  F2FP.BF16.PACK_AB R134, R251, R250 ;  /* 0x000000fafb86723e */ /* 0x000fe200000010ff */
[----:B------:R-:W2:Y:S01]  /*26040*/  LDSM.16.MT88.4 R148, [R215+0x10800] ;  /* 0x01080000d794783b */ /* 0x000ea20000004200 */
[----:B------:R-:W-:Y:S01]  /*26050*/  F2FP.BF16.PACK_AB R133, R169, R252 ;  /* 0x000000fca985723e */ /* 0x000fe200000010ff */
[----:B------:R-:W-:Y:S01]  /*26060*/  FADD.FTZ R195, R193, R195 ;  /* 0x000000c3c1c37221 */ /* 0x000fe20000010000 */
[----:B------:R-:W-:Y:S01]  /*26070*/  F2FP.BF16.PACK_AB R135, R171, R168 ;  /* 0x000000a8ab87723e */ /* 0x000fe200000010ff */
[----:B------:R-:W-:Y:S01]  /*26080*/  FADD.FTZ R196, R196, R191 ;  /* 0x000000bfc4c47221 */ /* 0x000fe20000010000 */
[----:B------:R-:W-:Y:S01]  /*26090*/  MOV R170, R160 ;  /* 0x000000a000aa7202 */ /* 0x000fe20000000f00 */
[----:B------:R-:W-:Y:S02]  /*260a0*/  FADD.FTZ R192, R192, R195 ;  /* 0x000000c3c0c07221 */ /* 0x000fe40000010000 */
[----:B------:R-:W-:Y:S01]  /*260b0*/  LDSM.16.MT88.4 R160, [R217+0x14800] ;  /* 0x01480000d9a0783b */ /* 0x000fe20000004200 */
[----:B------:R-:W-:Y:S02]  /*260c0*/  FADD.FTZ R196, R198, R196 ;  /* 0x000000c4c6c47221 */ /* 0x000fe40000010000 */
[----:B------:R-:W-:Y:S02]  /*260d0*/  FADD.FTZ R0, R252, R192 ;  /* 0x000000c0fc007221 */ /* 0x000fe40000010000 */
[----:B------:R-:W-:Y:S04]  /*260e0*/  FADD.FTZ R199, R199, R196 ;  /* 0x000000c4c7c77221 */ /* 0x000fe80000010000 */
[----:B------:R-:W-:Y:S04]  /*260f0*/  FADD.FTZ R199, R250, R199 ;  /* 0x000000c7fac77221 */ /* 0x000fe80000010000 */
[----:B------:R-:W-:Y:S01]  /*26100*/  FADD.FTZ R251, R251, R199 ;  /* 0x000000c7fbfb7221 */ /* 0x000fe20000010000 */
[C---:B-1----:R-:W-:Y:S08]  /*26110*/  HMMA.16816.F32.BF16 R4, R132.reuse, R140, R4 ;  /* 0x0000008c8404723c */ /* 0x042ff00000041804 */
        /* <DEDUP_REMOVED lines=8> */
[C---:B--2---:R-:W-:Y:S08]  /*261a0*/  HMMA.16816.F32.BF16 R28, R132.reuse, R148, R28 ;  /* 0x00000094841c723c */ /* 0x044ff0000004181c */
[C---:B------:R-:W-:Y:S01]  /*261b0*/  HMMA.16816.F32.BF16 R32, R132.reuse, R150, R32 ;  /* 0x000000968420723c */ /* 0x040fe20000041820 */
[----:B------:R-:W2:Y:S07]  /*261c0*/  LDSM.16.MT88.4 R148, [R216+0x14800] ;  /* 0x01480000d894783b */ /* 0x000eae0000004200 */
[C---:B------:R-:W-:Y:S01]  /*261d0*/  HMMA.16816.F32.BF16 R36, R132.reuse, R152, R36 ;  /* 0x000000988424723c */ /* 0x040fe20000041824 */
[----:B------:R-:W-:Y:S07]  /*261e0*/  MUFU.EX2 R153, R187 ;  /* 0x000000bb00997308 */ /* 0x000fee0000000800 */
[C---:B------:R-:W-:Y:S03]  /*261f0*/  HMMA.16816.F32.BF16 R40, R132.reuse, R154, R40 ;  /* 0x0000009a8428723c */ /* 0x040fe60000041828 */
[----:B------:R-:W5:Y:S05]  /*26200*/  MUFU.EX2 R152, R186 ;  /* 0x000000ba00987308 */ /* 0x000f6a0000000800 */
[C---:B------:R-:W-:Y:S05]  /*26210*/  HMMA.16816.F32.BF16 R44, R132.reuse, R156, R44 ;  /* 0x0000009c842c723c */ /* 0x040fea000004182c */
[----:B------:R-:W-:Y:S02]  /*26220*/  MUFU.EX2 R187, R174 ;  /* 0x000000ae00bb7308 */ /* 0x000fe40000000800 */
[----:B------:R-:W-:Y:S01]  /*26230*/  MOV R157, R171 ;  /* 0x000000ab009d7202 */ /* 0x000fe20000000f00 */
[C---:B------:R-:W-:Y:S07]  /*26240*/  HMMA.16816.F32.BF16 R48, R132.reuse, R158, R48 ;  /* 0x0000009e8430723c */ /* 0x040fee0000041830 */
[----:B------:R-:W-:Y:S01]  /*26250*/  MUFU.EX2 R171, R184 ;  /* 0x000000b800ab7308 */ /* 0x000fe20000000800 */
[C---:B-1----:R-:W-:Y:S08]  /*26260*/  HMMA.16816.F32.BF16 R52, R132.reuse, R140, R52 ;  /* 0x0000008c8434723c */ /* 0x042ff00000041834 */
[C---:B------:R-:W-:Y:S01]  /*26270*/  HMMA.16816.F32.BF16 R56, R132.reuse, R142, R56 ;  /* 0x0000008e8438723c */ /* 0x040fe20000041838 */
[----:B------:R-:W1:Y:S01]  /*26280*/  LDSM.16.MT88.4 R140, [R215+0x14800] ;  /* 0x01480000d78c783b */ /* 0x000e620000004200 */
[----:B------:R5:W-:Y:S06]  /*26290*/  MUFU.EX2 R184, R183 ;  /* 0x000000b700b87308 */ /* 0x000bec0000000800 */
[C---:B---3--:R-:W-:Y:S07]  /*262a0*/  HMMA.16816.F32.BF16 R60, R132.reuse, R136, R60 ;  /* 0x00000088843c723c */ /* 0x048fee000004183c */
[-CC-:B------:R-:W-:Y:S01]  /*262b0*/  FFMA.FTZ R136, R170, R165.reuse, -R179.reuse ;  /* 0x000000a5aa887223 */ /* 0x180fe200000108b3 */
[C---:B------:R-:W-:Y:S01]  /*262c0*/  HMMA.16816.F32.BF16 R64, R132.reuse, R138, R64 ;  /* 0x0000008a8440723c */ /* 0x040fe20000041840 */
[----:B------:R3:W-:Y:S03]  /*262d0*/  MUFU.EX2 R170, R181 ;  /* 0x000000b500aa7308 */ /* 0x0007e60000000800 */
[----:B------:R-:W-:Y:S04]  /*262e0*/  FFMA.FTZ R179, R176, R165, -R179 ;  /* 0x000000a5b0b37223 */ /* 0x000fe800000108b3 */
[C---:B----4-:R-:W-:Y:S03]  /*262f0*/  HMMA.16816.F32.BF16 R68, R132.reuse, R144, R68 ;  /* 0x000000908444723c */ /* 0x050fe60000041844 */
[----:B------:R-:W4:Y:S01]  /*26300*/  MUFU.EX2 R154, R136 ;  /* 0x00000088009a7308 */ /* 0x000f220000000800 */
[----:B-----5:R-:W-:Y:S04]  /*26310*/  MOV R183, R152 ;  /* 0x0000009800b77202 */ /* 0x020fe80000000f00 */
[C---:B------:R-:W-:Y:S01]  /*26320*/  HMMA.16816.F32.BF16 R72, R132.reuse, R146, R72 ;  /* 0x000000928448723c */ /* 0x040fe20000041848 */
[----:B------:R-:W-:Y:S04]  /*26330*/  LDSM.16.MT88.4 R144, [R217+0x16800] ;  /* 0x01680000d990783b */ /* 0x000fe80000004200 */
[----:B------:R-:W-:Y:S03]  /*26340*/  MUFU.EX2 R165, R172 ;  /* 0x000000ac00a57308 */ /* 0x000fe60000000800 */
[C---:B------:R-:W-:Y:S04]  /*26350*/  HMMA.16816.F32.BF16 R76, R132.reuse, R160, R76 ;  /* 0x000000a0844c723c */ /* 0x040fe8000004184c */
[----:B---3--:R-:W-:Y:S02]  /*26360*/  IMAD.MOV.U32 R181, RZ, RZ, R157 ;  /* 0x000000ffffb57224 */ /* 0x008fe400078e009d */
[----:B------:R-:W-:Y:S01]  /*26370*/  LDSM.16.MT88.4 R156, [R216+0x13000] ;  /* 0x01300000d89c783b */ /* 0x000fe20000004200 */
[----:B------:R-:W-:Y:S01]  /*26380*/  MUFU.EX2 R160, R177 ;  /* 0x000000b100a07308 */ /* 0x000fe20000000800 */
[C---:B------:R-:W-:Y:S04]  /*26390*/  HMMA.16816.F32.BF16 R80, R132.reuse, R162, R80 ;  /* 0x000000a28450723c */ /* 0x040fe80000041850 */
[----:B----4-:R-:W-:Y:S02]  /*263a0*/  IMAD.MOV.U32 R186, RZ, RZ, R154 ;  /* 0x000000ffffba7224 */ /* 0x010fe400078e009a */
[----:B------:R-:W3:Y:S02]  /*263b0*/  LDSM.16.MT88.4 R136, [R219+0x16800] ;  /* 0x01680000db88783b */ /* 0x000ee40000004200 */
[C---:B--2---:R-:W-:Y:S01]  /*263c0*/  HMMA.16816.F32.BF16 R84, R132.reuse, R148, R84 ;  /* 0x000000948454723c */ /* 0x044fe20000041854 */
[----:B------:R-:W-:Y:S07]  /*263d0*/  MUFU.EX2 R162, R178 ;  /* 0x000000b200a27308 */ /* 0x000fee0000000800 */
[C---:B------:R-:W-:Y:S01]  /*263e0*/  HMMA.16816.F32.BF16 R88, R132.reuse, R150, R88 ;  /* 0x000000968458723c */ /* 0x040fe20000041858 */
[----:B------:R-:W2:Y:S02]  /*263f0*/  LDSM.16.MT88.4 R148, [R216+0x16800] ;  /* 0x01680000d894783b */ /* 0x000ea40000004200 */
[----:B------:R-:W-:Y:S05]  /*26400*/  MUFU.EX2 R163, R173 ;  /* 0x000000ad00a37308 */ /* 0x000fea0000000800 */
[C---:B-1----:R-:W-:Y:S05]  /*26410*/  HMMA.16816.F32.BF16 R92, R132.reuse, R140, R92 ;  /* 0x0000008c845c723c */ /* 0x042fea000004185c */
[----:B------:R1:W4:Y:S03]  /*26420*/  MUFU.EX2 R161, R185 ;  /* 0x000000b900a17308 */ /* 0x0003260000000800 */
[C---:B------:R-:W-:Y:S01]  /*26430*/  HMMA.16816.F32.BF16 R96, R132.reuse, R142, R96 ;  /* 0x0000008e8460723c */ /* 0x040fe20000041860 */
[----:B------:R-:W5:Y:S07]  /*26440*/  LDSM.16.MT88.4 R140, [R215+0x16800] ;  /* 0x01680000d78c783b */ /* 0x000f6e0000004200 */
[C---:B---3--:R-:W-:Y:S04]  /*26450*/  HMMA.16816.F32.BF16 R100, R132.reuse, R136, R100 ;  /* 0x000000888464723c */ /* 0x048fe80000041864 */
[----:B-1----:R-:W-:Y:S04]  /*26460*/  MOV R185, R153 ;  /* 0x0000009900b97202 */ /* 0x002fe80000000f00 */
[C---:B------:R-:W-:Y:S01]  /*26470*/  HMMA.16816.F32.BF16 R104, R132.reuse, R138, R104 ;  /* 0x0000008a8468723c */ /* 0x040fe20000041868 */
[----:B------:R-:W1:Y:S07]  /*26480*/  LDSM.16.MT88.4 R136, [R219+0x11000] ;  /* 0x01100000db88783b */ /* 0x000e6e0000004200 */
[C---:B------:R-:W-:Y:S01]  /*26490*/  HMMA.16816.F32.BF16 R108, R132.reuse, R144, R108 ;  /* 0x00000090846c723c */ /* 0x040fe2000004186c */
[----:B------:R-:W3:Y:S07]  /*264a0*/  LDSM.16.MT88.4 R152, [R217+0x11000] ;  /* 0x01100000d998783b */ /* 0x000eee0000004200 */
[C---:B------:R-:W-:Y:S01]  /*264b0*/  HMMA.16816.F32.BF16 R112, R132.reuse, R146, R112 ;  /* 0x000000928470723c */ /* 0x040fe20000041870 */
[----:B------:R-:W1:Y:S07]  /*264c0*/  LDSM.16.MT88.4 R144, [R216+0x11000] ;  /* 0x01100000d890783b */ /* 0x000e6e0000004200 */
[C---:B--2---:R-:W-:Y:S08]  /*264d0*/  HMMA.16816.F32.BF16 R116, R132.reuse, R148, R116 ;  /* 0x000000948474723c */ /* 0x044ff00000041874 */
[C---:B------:R-:W-:Y:S01]  /*264e0*/  HMMA.16816.F32.BF16 R120, R132.reuse, R150, R120 ;  /* 0x000000968478723c */ /* 0x040fe20000041878 */
[----:B------:R-:W2:Y:S07]  /*264f0*/  LDSM.16.MT88.4 R148, [R215+0x11000] ;  /* 0x01100000d794783b */ /* 0x000eae0000004200 */
[C---:B-----5:R-:W-:Y:S08]  /*26500*/  HMMA.16816.F32.BF16 R124, R132.reuse, R140, R124 ;  /* 0x0000008c847c723c */ /* 0x060ff0000004187c */
[----:B------:R-:W-:Y:S01]  /*26510*/  HMMA.16816.F32.BF16 R128, R132, R142, R128 ;  /* 0x0000008e8480723c */ /* 0x000fe20000041880 */
[----:B------:R-:W-:Y:S06]  /*26520*/  LDSM.16.MT88.4 R140, [R217+0x13000] ;  /* 0x01300000d98c783b */ /* 0x000fec0000004200 */
[----:B------:R-:W-:Y:S02]  /*26530*/  F2FP.BF16.PACK_AB R132, R185, R186 ;  /* 0x000000bab984723e */ /* 0x000fe400000010ff */
[----:B----4-:R-:W-:Y:S03]  /*26540*/  F2FP.BF16.PACK_AB R134, R161, R183 ;  /* 0x000000b7a186723e */ /* 0x010fe600000010ff */
[----:B------:R-:W-:Y:S02]  /*26550*/  F2FP.BF16.PACK_AB R133, R184, R171 ;  /* 0x000000abb885723e */ /* 0x000fe400000010ff */
[----:B------:R-:W-:Y:S07]  /*26560*/  F2FP.BF16.PACK_AB R135, R170, R182 ;  /* 0x000000b6aa87723e */ /* 0x000fee00000010ff */
        /* <DEDUP_REMOVED lines=17> */
[----:B------:R-:W5:Y:S07]  /*26680*/  LDSM.16.MT88.4 R140, [R215+0x15000] ;  /* 0x01500000d78c783b */ /* 0x000f6e0000004200 */
[C---:B------:R-:W-:Y:S08]  /*26690*/  HMMA.16816.F32.BF16 R52, R132.reuse, R156, R52 ;  /* 0x0000009c8434723c */ /* 0x040ff00000041834 */
[C---:B------:R-:W-:Y:S01]  /*266a0*/  HMMA.16816.F32.BF16 R56, R132.reuse, R158, R56 ;  /* 0x0000009e8438723c */ /* 0x040fe20000041838 */
[----:B------:R-:W-:Y:S07]  /*266b0*/  LDSM.16.MT88.4 R156, [R219+0x11800] ;  /* 0x01180000db9c783b */ /* 0x000fee0000004200 */
[C---:B---3--:R-:W-:Y:S07]  /*266c0*/  HMMA.16816.F32.BF16 R60, R132.reuse, R152, R60 ;  /* 0x00000098843c723c */ /* 0x048fee000004183c */
[----:B------:R-:W-:Y:S01]  /*266d0*/  MOV R153, R168 ;  /* 0x000000a800997202 */ /* 0x000fe20000000f00 */
[C---:B------:R-:W-:Y:S01]  /*266e0*/  HMMA.16816.F32.BF16 R64, R132.reuse, R154, R64 ;  /* 0x0000009a8440723c */ /* 0x040fe20000041840 */
[----:B------:R3:W1:Y:S03]  /*266f0*/  MUFU.EX2 R155, R179 ;  /* 0x000000b3009b7308 */ /* 0x0006660000000800 */
[----:B------:R-:W-:Y:S03]  /*26700*/  MOV R152, R169 ;  /* 0x000000a900987202 */ /* 0x000fe60000000f00 */
[----:B------:R-:W-:Y:S01]  /*26710*/  MOV R154, R182 ;  /* 0x000000b6009a7202 */ /* 0x000fe20000000f00 */
[C---:B----4-:R-:W-:Y:S03]  /*26720*/  HMMA.16816.F32.BF16 R68, R132.reuse, R144, R68 ;  /* 0x000000908444723c */ /* 0x050fe60000041844 */
[----:B------:R-:W-:Y:S05]  /*26730*/  MUFU.EX2 R168, R180 ;  /* 0x000000b400a87308 */ /* 0x000fea0000000800 */
[C---:B------:R-:W-:Y:S01]  /*26740*/  HMMA.16816.F32.BF16 R72, R132.reuse, R146, R72 ;  /* 0x000000928448723c */ /* 0x040fe20000041848 */
[----:B------:R-:W4:Y:S04]  /*26750*/  LDSM.16.MT88.4 R144, [R219+0x17000] ;  /* 0x01700000db90783b */ /* 0x000f280000004200 */
[----:B------:R5:W4:Y:S03]  /*26760*/  MUFU.EX2 R169, R175 ;  /* 0x000000af00a97308 */ /* 0x000b260000000800 */
[C---:B--2---:R-:W-:Y:S01]  /*26770*/  HMMA.16816.F32.BF16 R76, R132.reuse, R148, R76 ;  /* 0x00000094844c723c */ /* 0x044fe2000004184c */
[----:B---3--:R-:W-:Y:S03]  /*26780*/  LDSM.16.MT88.4 R176, [R215+0x11800] ;  /* 0x01180000d7b0783b */ /* 0x008fe60000004200 */
[----:B-1----:R-:W-:Y:S01]  /*26790*/  IMAD.MOV.U32 R166, RZ, RZ, R155 ;  /* 0x000000ffffa67224 */ /* 0x002fe200078e009b */
[----:B------:R-:W-:Y:S03]  /*267a0*/  MOV R155, R183 ;  /* 0x000000b7009b7202 */ /* 0x000fe60000000f00 */
[C---:B------:R-:W-:Y:S01]  /*267b0*/  HMMA.16816.F32.BF16 R80, R132.reuse, R150, R80 ;  /* 0x000000968450723c */ /* 0x040fe20000041850 */
[----:B------:R-:W1:Y:S07]  /*267c0*/  LDSM.16.MT88.4 R148, [R217+0x17000] ;  /* 0x01700000d994783b */ /* 0x000e6e0000004200 */
[C---:B------:R-:W-:Y:S01]  /*267d0*/  HMMA.16816.F32.BF16 R84, R132.reuse, R136, R84 ;  /* 0x000000888454723c */ /* 0x040fe20000041854 */
[----:B-----5:R-:W-:Y:S07]  /*267e0*/  LDSM.16.MT88.4 R172, [R216+0x11800] ;  /* 0x01180000d8ac783b */ /* 0x020fee0000004200 */
[C---:B------:R-:W-:Y:S01]  /*267f0*/  HMMA.16816.F32.BF16 R88, R132.reuse, R138, R88 ;  /* 0x0000008a8458723c */ /* 0x040fe20000041858 */
[----:B------:R-:W2:Y:S07]  /*26800*/  LDSM.16.MT88.4 R136, [R216+0x17000] ;  /* 0x01700000d888783b */ /* 0x000eae0000004200 */
[C---:B------:R-:W-:Y:S08]  /*26810*/  HMMA.16816.F32.BF16 R92, R132.reuse, R140, R92 ;  /* 0x0000008c845c723c */ /* 0x040ff0000004185c */
[C---:B------:R-:W-:Y:S01]  /*26820*/  HMMA.16816.F32.BF16 R96, R132.reuse, R142, R96 ;  /* 0x0000008e8460723c */ /* 0x040fe20000041860 */
[----:B------:R-:W3:Y:S07]  /*26830*/  LDSM.16.MT88.4 R140, [R215+0x17000] ;  /* 0x01700000d78c783b */ /* 0x000eee0000004200 */
[C---:B----4-:R-:W-:Y:S07]  /*26840*/  HMMA.16816.F32.BF16 R100, R132.reuse, R144, R100 ;  /* 0x000000908464723c */ /* 0x050fee0000041864 */
[----:B------:R-:W-:Y:S01]  /*26850*/  MOV R145, R152 ;  /* 0x0000009800917202 */ /* 0x000fe20000000f00 */
[C---:B------:R-:W-:Y:S04]  /*26860*/  HMMA.16816.F32.BF16 R104, R132.reuse, R146, R104 ;  /* 0x000000928468723c */ /* 0x040fe80000041868 */
[----:B------:R-:W-:Y:S01]  /*26870*/  IMAD.MOV.U32 R152, RZ, RZ, R184 ;  /* 0x000000ffff987224 */ /* 0x000fe200078e00b8 */
[----:B------:R-:W-:Y:S02]  /*26880*/  MOV R144, R153 ;  /* 0x0000009900907202 */ /* 0x000fe40000000f00 */
[----:B------:R-:W-:Y:S01]  /*26890*/  MOV R153, R185 ;  /* 0x000000b900997202 */ /* 0x000fe20000000f00 */
[C---:B-1----:R-:W-:Y:S04]  /*268a0*/  HMMA.16816.F32.BF16 R108, R132.reuse, R148, R108 ;  /* 0x00000094846c723c */ /* 0x042fe8000004186c */
[----:B------:R-:W-:Y:S01]  /*268b0*/  IMAD.MOV.U32 R147, RZ, RZ, R181 ;  /* 0x000000ffff937224 */ /* 0x000fe200078e00b5 */
[----:B------:R-:W-:Y:S01]  /*268c0*/  MOV R146, R186 ;  /* 0x000000ba00927202 */ /* 0x000fe20000000f00 */
[----:B------:R-:W-:Y:S02]  /*268d0*/  LDSM.16.MT88.4 R180, [R219+0x13800] ;  /* 0x01380000dbb4783b */ /* 0x000fe40000004200 */
[C---:B------:R-:W-:Y:S06]  /*268e0*/  HMMA.16816.F32.BF16 R112, R132.reuse, R150, R112 ;  /* 0x000000968470723c */ /* 0x040fec0000041870 */
[----:B------:R-:W1:Y:S02]  /*268f0*/  LDSM.16.MT88.4 R148, [R217+0x11800] ;  /* 0x01180000d994783b */ /* 0x000e640000004200 */
[C---:B--2---:R-:W-:Y:S07]  /*26900*/  HMMA.16816.F32.BF16 R116, R132.reuse, R136, R116 ;  /* 0x000000888474723c */ /* 0x044fee0000041874 */
[----:B------:R-:W-:Y:S01]  /*26910*/  IMAD.MOV.U32 R136, RZ, RZ, R187 ;  /* 0x000000ffff887224 */ /* 0x000fe200078e00bb */
[C---:B------:R-:W-:Y:S01]  /*26920*/  HMMA.16816.F32.BF16 R120, R132.reuse, R138, R120 ;  /* 0x0000008a8478723c */ /* 0x040fe20000041878 */
[----:B------:R-:W2:Y:S03]  /*26930*/  LDSM.16.MT88.4 R184, [R217+0x13800] ;  /* 0x01380000d9b8783b */ /* 0x000ea60000004200 */
[----:B------:R-:W-:Y:S03]  /*26940*/  MOV R137, R162 ;  /* 0x000000a200897202 */ /* 0x000fe60000000f00 */
[----:B------:R-:W-:Y:S01]  /*26950*/  IMAD.MOV.U32 R139, RZ, RZ, R160 ;  /* 0x000000ffff8b7224 */ /* 0x000fe200078e00a0 */
[C---:B---3--:R-:W-:Y:S04]  /*26960*/  HMMA.16816.F32.BF16 R124, R132.reuse, R140, R124 ;  /* 0x0000008c847c723c */ /* 0x048fe8000004187c */
[----:B------:R-:W-:Y:S03]  /*26970*/  MOV R138, R163 ;  /* 0x000000a3008a7202 */ /* 0x000fe60000000f00 */
[----:B------:R-:W-:Y:S01]  /*26980*/  MOV R141, R171 ;  /* 0x000000ab008d7202 */ /* 0x000fe20000000f00 */
[----:B------:R-:W-:Y:S04]  /*26990*/  HMMA.16816.F32.BF16 R128, R132, R142, R128 ;  /* 0x0000008e8480723c */ /* 0x000fe80000041880 */
[----:B------:R-:W-:Y:S02]  /*269a0*/  F2FP.BF16.PACK_AB R171, R165, R138 ;  /* 0x0000008aa5ab723e */ /* 0x000fe400000010ff */
[----:B------:R-:W-:Y:S01]  /*269b0*/  MOV R140, R161 ;  /* 0x000000a1008c7202 */ /* 0x000fe20000000f00 */
[----:B------:R-:W-:Y:S01]  /*269c0*/  IMAD.MOV.U32 R143, RZ, RZ, R170 ;  /* 0x000000ffff8f7224 */ /* 0x000fe200078e00aa */
[----:B------:R-:W-:Y:S04]  /*269d0*/  MOV R134, R169 ;  /* 0x000000a900867202 */ /* 0x000fe80000000f00 */
[----:B------:R-:W-:Y:S02]  /*269e0*/  MOV R135, R168 ;  /* 0x000000a800877202 */ /* 0x000fe40000000f00 */
[----:B------:R-:W-:Y:S02]  /*269f0*/  F2FP.BF16.PACK_AB R170, R166, R139 ;  /* 0x0000008ba6aa723e */ /* 0x000fe400000010ff */
[----:B------:R-:W-:Y:S02]  /*26a00*/  F2FP.BF16.PACK_AB R168, R137, R135 ;  /* 0x0000008789a8723e */ /* 0x000fe400000010ff */
[----:B------:R-:W-:Y:S07]  /*26a10*/  F2FP.BF16.PACK_AB R169, R136, R134 ;  /* 0x0000008688a9723e */ /* 0x000fee00000010ff */
[C---:B------:R-:W-:Y:S01]  /*26a20*/  HMMA.16816.F32.BF16 R160, R168.reuse, R156, R4 ;  /* 0x0000009ca8a0723c */ /* 0x040fe20000041804 */
[----:B------:R-:W3:Y:S07]  /*26a30*/  LDSM.16.MT88.4 R4, [R216+0x13800] ;  /* 0x01380000d804783b */ /* 0x000eee0000004200 */
[C---:B------:R-:W-:Y:S07]  /*26a40*/  HMMA.16816.F32.BF16 R156, R168.reuse, R158, R8 ;  /* 0x0000009ea89c723c */ /* 0x040fee0000041808 */
[----:B------:R-:W-:Y:S01]  /*26a50*/  IMAD.MOV.U32 R8, RZ, RZ, R154 ;  /* 0x000000ffff087224 */ /* 0x000fe200078e009a */
[----:B------:R-:W-:Y:S01]  /*26a60*/  MOV R9, R155 ;  /* 0x0000009b00097202 */ /* 0x000fe20000000f00 */
[----:B------:R-:W-:Y:S03]  /*26a70*/  IMAD.MOV.U32 R11, RZ, RZ, R153 ;  /* 0x000000ffff0b7224 */ /* 0x000fe600078e0099 */
[----:B------:R-:W-:Y:S02]  /*26a80*/  MOV R10, R152 ;  /* 0x00000098000a7202 */ /* 0x000fe40000000f00 */
[C---:B-1----:R-:W-:Y:S07]  /*26a90*/  HMMA.16816.F32.BF16 R152, R168.reuse, R148, R12 ;  /* 0x00000094a898723c */ /* 0x042fee000004180c */
[----:B------:R-:W-:Y:S01]  /*26aa0*/  MOV R15, R146 ;  /* 0x00000092000f7202 */ /* 0x000fe20000000f00 */
[C---:B------:R-:W-:Y:S04]  /*26ab0*/  HMMA.16816.F32.BF16 R148, R168.reuse, R150, R16 ;  /* 0x00000096a894723c */ /* 0x040fe80000041810 */
[----:B------:R-:W-:Y:S01]  /*26ac0*/  MOV R12, R143 ;  /* 0x0000008f000c7202 */ /* 0x000fe20000000f00 */
[----:B------:R-:W-:Y:S01]  /*26ad0*/  IMAD.MOV.U32 R14, RZ, RZ, R141 ;  /* 0x000000ffff0e7224 */ /* 0x000fe200078e008d */
[----:B------:R-:W-:Y:S01]  /*26ae0*/  MOV R13, R140 ;  /* 0x0000008c000d7202 */ /* 0x000fe20000000f00 */
[----:B------:R-:W-:Y:S01]  /*26af0*/  IMAD.MOV.U32 R19, RZ, RZ, R145 ;  /* 0x000000ffff137224 */ /* 0x000fe200078e0091 */
[----:B------:R-:W-:Y:S04]  /*26b00*/  MOV R17, R147 ;  /* 0x0000009300117202 */ /* 0x000fe80000000f00 */
[----:B------:R-:W-:Y:S02]  /*26b10*/  MOV R18, R144 ;  /* 0x0000009000127202 */ /* 0x000fe40000000f00 */
[C---:B------:R-:W-:Y:S01]  /*26b20*/  HMMA.16816.F32.BF16 R144, R168.reuse, R172, R20 ;  /* 0x000000aca890723c */ /* 0x040fe20000041814 */
[----:B------:R-:W-:Y:S06]  /*26b30*/  LDSM.16.MT88.4 R20, [R216+0x15800] ;  /* 0x01580000d814783b */ /* 0x000fec0000004200 */
[----:B------:R-:W-:Y:S01]  /*26b40*/  MOV R173, R138 ;  /* 0x0000008a00ad7202 */ /* 0x000fe20000000f00 */
[C---:B------:R-:W-:Y:S01]  /*26b50*/  HMMA.16816.F32.BF16 R140, R168.reuse, R174, R24 ;  /* 0x000000aea88c723c */ /* 0x040fe20000041818 */
[----:B------:R-:W-:Y:S03]  /*26b60*/  LDSM.16.MT88.4 R24, [R215+0x15800] ;  /* 0x01580000d718783b */ /* 0x000fe60000004200 */
[----:B------:R-:W-:Y:S03]  /*26b70*/  MOV R172, R139 ;  /* 0x0000008b00ac7202 */ /* 0x000fe60000000f00 */
[----:B------:R-:W-:Y:S01]  /*26b80*/  MOV R175, R136 ;  /* 0x0000008800af7202 */ /* 0x000fe20000000f00 */
[----:B------:R-:W-:Y:S02]  /*26b90*/  IMAD.MOV.U32 R174, RZ, RZ, R137 ;  /* 0x000000ffffae7224 */ /* 0x000fe400078e0089 */
[C---:B------:R-:W-:Y:S01]  /*26ba0*/  HMMA.16816.F32.BF16 R136, R168.reuse, R176, R28 ;  /* 0x000000b0a888723c */ /* 0x040fe2000004181c */
[----:B------:R-:W-:Y:S06]  /*26bb0*/  LDSM.16.MT88.4 R28, [R219+0x17800] ;  /* 0x01780000db1c783b */ /* 0x000fec0000004200 */
[----:B------:R-:W-:Y:S02]  /*26bc0*/  MOV R177, R134 ;  /* 0x0000008600b17202 */ /* 0x000fe40000000f00 */
[----:B------:R-:W-:Y:S02]  /*26bd0*/  MOV R176, R135 ;  /* 0x0000008700b07202 */ /* 0x000fe40000000f00 */
[C---:B------:R-:W-:Y:S07]  /*26be0*/  HMMA.16816.F32.BF16 R132, R168.reuse, R178, R32 ;  /* 0x000000b2a884723c */ /* 0x040fee0000041820 */
[----:B------:R-:W-:Y:S01]  /*26bf0*/  MOV R33, R8 ;  /* 0x0000000800217202 */ /* 0x000fe20000000f00 */
[C---:B------:R-:W-:Y:S04]  /*26c00*/  HMMA.16816.F32.BF16 R36, R168.reuse, R180, R36 ;  /* 0x000000b4a824723c */ /* 0x040fe80000041824 */
[----:B------:R-:W-:Y:S01]  /*26c10*/  MOV R32, R9 ;  /* 0x0000000900207202 */ /* 0x000fe20000000f00 */
[----:B------:R-:W-:Y:S01]  /*26c20*/  IMAD.MOV.U32 R178, RZ, RZ, R11 ;  /* 0x000000ffffb27224 */ /* 0x000fe200078e000b */
[----:B------:R-:W-:Y:S01]  /*26c30*/  MOV R179, R10 ;  /* 0x0000000a00b37202 */ /* 0x000fe20000000f00 */
[----:B------:R-:W-:Y:S01]  /*26c40*/  IMAD.MOV.U32 R34, RZ, RZ, R13 ;  /* 0x000000ffff227224 */ /* 0x000fe200078e000d */
[C---:B------:R-:W-:Y:S01]  /*26c50*/  HMMA.16816.F32.BF16 R40, R168.reuse, R182, R40 ;  /* 0x000000b6a828723c */ /* 0x040fe20000041828 */
[----:B------:R-:W1:Y:S03]  /*26c60*/  LDSM.16.MT88.4 R8, [R215+0x13800] ;  /* 0x01380000d708783b */ /* 0x000e660000004200 */
[----:B------:R-:W-:Y:S02]  /*26c70*/  MOV R35, R12 ;  /* 0x0000000c00237202 */ /* 0x000fe40000000f00 */
[----:B------:R-:W-:Y:S01]  /*26c80*/  MOV R181, R14 ;  /* 0x0000000e00b57202 */ /* 0x000fe20000000f00 */
[----:B------:R-:W-:Y:S01]  /*26c90*/  IMAD.MOV.U32 R182, RZ, RZ, R18 ;  /* 0x000000ffffb67224 */ /* 0x000fe200078e0012 */
[C---:B--2---:R-:W-:Y:S04]  /*26ca0*/  HMMA.16816.F32.BF16 R44, R168.reuse, R184, R44 ;  /* 0x000000b8a82c723c */ /* 0x044fe8000004182c */
[----:B------:R-:W-:Y:S02]  /*26cb0*/  MOV R180, R15 ;  /* 0x0000000f00b47202 */ /* 0x000fe40000000f00 */
[----:B------:R-:W2:Y:S01]  /*26cc0*/  LDSM.16.MT88.4 R12, [R219+0x15800] ;  /* 0x01580000db0c783b */ /* 0x000ea20000004200 */
[----:B------:R-:W-:Y:S01]  /*26cd0*/  MOV R183, R17 ;  /* 0x0000001100b77202 */ /* 0x000fe20000000f00 */
[C---:B------:R-:W-:Y:S04]  /*26ce0*/  HMMA.16816.F32.BF16 R48, R168.reuse, R186, R48 ;  /* 0x000000baa830723c */ /* 0x040fe80000041830 */
[----:B------:R-:W-:Y:S01]  /*26cf0*/  MOV R185, R19 ;  /* 0x0000001300b97202 */ /* 0x000fe20000000f00 */
[----:B------:R-:W-:Y:S01]  /*26d00*/  FADD.FTZ R251, R180, R251 ;  /* 0x000000fbb4fb7221 */ /* 0x000fe20000010000 */
[----:B------:R-:W4:Y:S02]  /*26d10*/  LDSM.16.MT88.4 R16, [R217+0x15800] ;  /* 0x01580000d910783b */ /* 0x000f240000004200 */
[C---:B---3--:R-:W-:Y:S04]  /*26d20*/  HMMA.16816.F32.BF16 R52, R168.reuse, R4, R52 ;  /* 0x00000004a834723c */ /* 0x048fe80000041834 */
[----:B------:R-:W-:Y:S04]  /*26d30*/  FADD.FTZ R0, R185, R0 ;  /* 0x00000000b9007221 */ /* 0x000fe80000010000 */
[C---:B------:R-:W-:Y:S01]  /*26d40*/  HMMA.16816.F32.BF16 R56, R168.reuse, R6, R56 ;  /* 0x00000006a838723c */ /* 0x040fe20000041838 */
[----:B------:R-:W3:Y:S03]  /*26d50*/  LDSM.16.MT88.4 R4, [R217+0x17800] ;  /* 0x01780000d904783b */ /* 0x000ee60000004200 */
[----:B------:R-:W-:Y:S04]  /*26d60*/  FADD.FTZ R0, R182, R0 ;  /* 0x00000000b6007221 */ /* 0x000fe80000010000 */
[----:B------:R-:W-:Y:S01]  /*26d70*/  FADD.FTZ R0, R183, R0 ;  /* 0x00000000b7007221 */ /* 0x000fe20000010000 */
[C---:B-1----:R-:W-:Y:S03]  /*26d80*/  HMMA.16816.F32.BF16 R60, R168.reuse, R8, R60 ;  /* 0x00000008a83c723c */ /* 0x042fe6000004183c */
[----:B------:R-:W-:Y:S02]  /*26d90*/  FADD.FTZ R2, R181, R0 ;  /* 0x00000000b5027221 */ /* 0x000fe40000010000 */
[----:B------:R-:W-:Y:S02]  /*26da0*/  FADD.FTZ R0, R178, R251 ;  /* 0x000000fbb2007221 */ /* 0x000fe40000010000 */
[----:B------:R-:W-:Y:S01]  /*26db0*/  FADD.FTZ R2, R179, R2 ;  /* 0x00000002b3027221 */ /* 0x000fe20000010000 */
[C---:B------:R-:W-:Y:S01]  /*26dc0*/  HMMA.16816.F32.BF16 R64, R168.reuse, R10, R64 ;  /* 0x0000000aa840723c */ /* 0x040fe20000041840 */
[----:B------:R-:W1:Y:S03]  /*26dd0*/  LDSM.16.MT88.4 R8, [R216+0x17800] ;  /* 0x01780000d808783b */ /* 0x000e660000004200 */
[----:B------:R-:W-:Y:S02]  /*26de0*/  FADD.FTZ R0, R32, R0 ;  /* 0x0000000020007221 */ /* 0x000fe40000010000 */
[----:B------:R-:W-:Y:S02]  /*26df0*/  FADD.FTZ R2, R33, R2 ;  /* 0x0000000221027221 */ /* 0x000fe40000010000 */
[C---:B--2---:R-:W-:Y:S04]  /*26e00*/  HMMA.16816.F32.BF16 R68, R168.reuse, R12, R68 ;  /* 0x0000000ca844723c */ /* 0x044fe80000041844 */
[----:B------:R-:W-:Y:S02]  /*26e10*/  FADD.FTZ R0, R34, R0 ;  /* 0x0000000022007221 */ /* 0x000fe40000010000 */
[----:B------:R-:W-:Y:S02]  /*26e20*/  FADD.FTZ R2, R35, R2 ;  /* 0x0000000223027221 */ /* 0x000fe40000010000 */
[C---:B------:R-:W-:Y:S01]  /*26e30*/  HMMA.16816.F32.BF16 R72, R168.reuse, R14, R72 ;  /* 0x0000000ea848723c */ /* 0x040fe20000041848 */
[----:B------:R-:W2:Y:S03]  /*26e40*/  LDSM.16.MT88.4 R12, [R215+0x17800] ;  /* 0x01780000d70c783b */ /* 0x000ea60000004200 */
[----:B------:R-:W-:Y:S02]  /*26e50*/  FADD.FTZ R0, R176, R0 ;  /* 0x00000000b0007221 */ /* 0x000fe40000010000 */
[----:B------:R-:W-:Y:S02]  /*26e60*/  FADD.FTZ R2, R177, R2 ;  /* 0x00000002b1027221 */ /* 0x000fe40000010000 */
[C---:B----4-:R-:W-:Y:S04]  /*26e70*/  HMMA.16816.F32.BF16 R76, R168.reuse, R16, R76 ;  /* 0x00000010a84c723c */ /* 0x050fe8000004184c */
[----:B------:R-:W-:Y:S02]  /*26e80*/  FADD.FTZ R0, R174, R0 ;  /* 0x00000000ae007221 */ /* 0x000fe40000010000 */
[----:B------:R-:W-:Y:S02]  /*26e90*/  FADD.FTZ R2, R175, R2 ;  /* 0x00000002af027221 */ /* 0x000fe40000010000 */
[C---:B------:R-:W-:Y:S04]  /*26ea0*/  HMMA.16816.F32.BF16 R80, R168.reuse, R18, R80 ;  /* 0x00000012a850723c */ /* 0x040fe80000041850 */
[----:B------:R-:W-:Y:S02]  /*26eb0*/  FADD.FTZ R0, R172, R0 ;  /* 0x00000000ac007221 */ /* 0x000fe40000010000 */
[----:B------:R-:W-:Y:S02]  /*26ec0*/  FADD.FTZ R2, R173, R2 ;  /* 0x00000002ad027221 */ /* 0x000fe40000010000 */
[C---:B------:R-:W-:Y:S04]  /*26ed0*/  HMMA.16816.F32.BF16 R84, R168.reuse, R20, R84 ;  /* 0x00000014a854723c */ /* 0x040fe80000041854 */
[----:B------:R-:W-:Y:S01]  /*26ee0*/  FADD.FTZ R249, R166, R0 ;  /* 0x00000000a6f97221 */ /* 0x000fe20000010000 */
[----:B------:R-:W-:Y:S01]  /*26ef0*/  MOV R0, R3 ;  /* 0x0000000300007202 */ /* 0x000fe20000000f00 */
[----:B------:R-:W-:Y:S01]  /*26f00*/  FADD.FTZ R248, R165, R2 ;  /* 0x00000002a5f87221 */ /* 0x000fe20000010000 */
[----:B------:R-:W-:Y:S01]  /*26f10*/  MOV R2, R164 ;  /* 0x000000a400027202 */ /* 0x000fe20000000f00 */
[C---:B------:R-:W-:Y:S08]  /*26f20*/  HMMA.16816.F32.BF16 R88, R168.reuse, R22, R88 ;  /* 0x00000016a858723c */ /* 0x040ff00000041858 */
[C---:B------:R-:W-:Y:S08]  /*26f30*/  HMMA.16816.F32.BF16 R92, R168.reuse, R24, R92 ;  /* 0x00000018a85c723c */ /* 0x040ff0000004185c */
[C---:B------:R-:W-:Y:S08]  /*26f40*/  HMMA.16816.F32.BF16 R96, R168.reuse, R26, R96 ;  /* 0x0000001aa860723c */ /* 0x040ff00000041860 */
[C---:B------:R-:W-:Y:S08]  /*26f50*/  HMMA.16816.F32.BF16 R100, R168.reuse, R28, R100 ;  /* 0x0000001ca864723c */ /* 0x040ff00000041864 */
[C---:B------:R-:W-:Y:S08]  /*26f60*/  HMMA.16816.F32.BF16 R104, R168.reuse, R30, R104 ;  /* 0x0000001ea868723c */ /* 0x040ff00000041868 */
[C---:B---3--:R-:W-:Y:S08]  /*26f70*/  HMMA.16816.F32.BF16 R108, R168.reuse, R4, R108 ;  /* 0x00000004a86c723c */ /* 0x048ff0000004186c */
[C---:B------:R-:W-:Y:S08]  /*26f80*/  HMMA.16816.F32.BF16 R112, R168.reuse, R6, R112 ;  /* 0x00000006a870723c */ /* 0x040ff00000041870 */
[C---:B-1----:R-:W-:Y:S08]  /*26f90*/  HMMA.16816.F32.BF16 R116, R168.reuse, R8, R116 ;  /* 0x00000008a874723c */ /* 0x042ff00000041874 */
[C---:B------:R-:W-:Y:S08]  /*26fa0*/  HMMA.16816.F32.BF16 R120, R168.reuse, R10, R120 ;  /* 0x0000000aa878723c */ /* 0x040ff00000041878 */
[C---:B--2---:R-:W-:Y:S08]  /*26fb0*/  HMMA.16816.F32.BF16 R124, R168.reuse, R12, R124 ;  /* 0x0000000ca87c723c */ /* 0x044ff0000004187c */
[----:B------:R-:W-:Y:S01]  /*26fc0*/  HMMA.16816.F32.BF16 R128, R168, R14, R128 ;  /* 0x0000000ea880723c */ /* 0x000fe20000041880 */
[----:B------:R-:W-:-:S07]  /*26fd0*/  @P0 BRA `(.L_x_2709) ;  /* 0xffffb02000000947 */ /* 0x000fce000383ffff */
.L_x_2700:
        /* <DEDUP_REMOVED lines=11> */
.L_x_2723:
[----:B--23--:R-:W-:Y:S01]  /*27090*/  FADD.FTZ R249, R6, R249 ;  /* 0x000000f906f97221 */ /* 0x00cfe20000010000 */
[----:B------:R-:W-:Y:S05]  /*270a0*/  BRA.DIV ~URZ, `(.L_x_2711) ;  /* 0x000020f27f007947 */ /* 0x000fea000b800000 */
[----:B------:R-:W2:Y:S04]  /*270b0*/  SHFL.BFLY PT, R4, R248, 0x2, 0x1f ;  /* 0x0c401f00f8047f89 */ /* 0x000ea800000e0000 */
[----:B------:R-:W3:Y:S01]  /*270c0*/  SHFL.BFLY PT, R0, R249, 0x1, 0x1f ;  /* 0x0c201f00f9007f89 */ /* 0x000ee200000e0000 */
[----:B--2---:R-:W-:Y:S02]  /*270d0*/  FADD.FTZ R248, R4, R248 ;  /* 0x000000f804f87221 */ /* 0x004fe40000010000 */
[----:B---3--:R-:W-:-:S03]  /*270e0*/  FADD.FTZ R249, R249, R0 ;  /* 0x00000000f9f97221 */ /* 0x008fc60000010000 */
[----:B------:R2:W3:Y:S04]  /*270f0*/  SHFL.BFLY PT, R6, R248, 0x1, 0x1f ;  /* 0x0c201f00f8067f89 */ /* 0x0004e800000e0000 */
.L_x_2724:
[----:B------:R-:W4:Y:S01]  /*27100*/  S2R R5, SR_TID.X ;  /* 0x0000000000057919 */ /* 0x000f220000002100 */
[----:B---3--:R-:W-:Y:S01]  /*27110*/  FADD.FTZ R6, R6, R248 ;  /* 0x000000f806067221 */ /* 0x008fe20000010000 */
[----:B------:R-:W-:Y:S01]  /*27120*/  FSETP.NE.FTZ.AND P4, PT, R249, RZ, PT ;  /* 0x000000fff900720b */ /* 0x000fe20003f95000 */
[----:B------:R-:W-:Y:S01]  /*27130*/  ULDC.64 UR4, c[0x0][0x118] ;  /* 0x0000460000047ab9 */ /* 0x000fe20000000a00 */
[----:B------:R-:W-:Y:S02]  /*27140*/  MOV R0, 0x3f800000 ;  /* 0x3f80000000007802 */ /* 0x000fe40000000f00 */
[----:B------:R-:W-:Y:S02]  /*27150*/  FSETP.NE.FTZ.AND P3, PT, R6, RZ, PT ;  /* 0x000000ff0600720b */ /* 0x000fe40003f75000 */
[----:B------:R-:W-:-:S07]  /*27160*/  MOV R4, 0x3f800000 ;  /* 0x3f80000000047802 */ /* 0x000fce0000000f00 */
[----:B------:R-:W3:Y:S08]  /*27170*/  @P4 MUFU.RCP R0, R249 ;  /* 0x000000f900004308 */ /* 0x000ef00000001000 */
[----:B------:R-:W1:Y:S01]  /*27180*/  @P3 MUFU.RCP R4, R6 ;  /* 0x0000000600043308 */ /* 0x000e620000001000 */
[----:B----4-:R-:W-:-:S04]  /*27190*/  SHF.R.S32.HI R7, RZ, 0x1f, R5 ;  /* 0x0000001fff077819 */ /* 0x010fc80000011405 */
[----:B------:R-:W-:Y:S01]  /*271a0*/  LEA.HI R10, R7, R5, RZ, 0x2 ;  /* 0x00000005070a7211 */ /* 0x000fe200078f10ff */
[----:B---3--:R-:W-:-:S03]  /*271b0*/  FMUL.FTZ R160, R0, R160 ;  /* 0x000000a000a07220 */ /* 0x008fc60000410000 */
[--C-:B------:R-:W-:Y:S01]  /*271c0*/  SHF.R.S32.HI R12, RZ, 0x2, R10.reuse ;  /* 0x00000002ff0c7819 */ /* 0x100fe2000001140a */
[C---:B------:R-:W-:Y:S01]  /*271d0*/  FMUL.FTZ R161, R0.reuse, R161 ;  /* 0x000000a100a17220 */ /* 0x040fe20000410000 */
[----:B------:R-:W-:Y:S01]  /*271e0*/  SHF.R.S32.HI R11, RZ, 0x1f, R10 ;  /* 0x0000001fff0b7819 */ /* 0x000fe2000001140a */
[----:B------:R-:W-:Y:S01]  /*271f0*/  FMUL.FTZ R156, R0, R156 ;  /* 0x0000009c009c7220 */ /* 0x000fe20000410000 */
[----:B------:R-:W-:Y:S01]  /*27200*/  LOP3.LUT R10, R10, 0x3ffffffc, RZ, 0xc0, !PT ;  /* 0x3ffffffc0a0a7812 */ /* 0x000fe200078ec0ff */
[----:B------:R-:W-:Y:S01]  /*27210*/  FMUL.FTZ R157, R0, R157 ;  /* 0x0000009d009d7220 */ /* 0x000fe20000410000 */
[----:B------:R-:W-:Y:S01]  /*27220*/  LEA.HI R11, R11, R12, RZ, 0x3 ;  /* 0x0000000c0b0b7211 */ /* 0x000fe200078f18ff */
[----:B-1----:R-:W-:Y:S01]  /*27230*/  FMUL.FTZ R163, R4, R163 ;  /* 0x000000a304a37220 */ /* 0x002fe20000410000 */
        /* <DEDUP_REMOVED lines=17> */
[----:B------:R-:W-:Y:S01]  /*27350*/  FMUL.FTZ R149, R0, R149 ;  /* 0x0000009500957220 */ /* 0x000fe20000410000 */
[----:B------:R-:W-:Y:S01]  /*27360*/  LEA R10, R13, R10, 0x9 ;  /* 0x0000000a0d0a7211 */ /* 0x000fe200078e48ff */
[----:B------:R-:W-:Y:S01]  /*27370*/  FMUL.FTZ R151, R4, R151 ;  /* 0x0000009704977220 */ /* 0x000fe20000410000 */
[----:B------:R-:W-:Y:S01]  /*27380*/  LEA.HI R14, R14, R14, RZ, 0x1d ;  /* 0x0000000e0e0e7211 */ /* 0x000fe200078fe8ff */
[----:B------:R-:W-:Y:S01]  /*27390*/  FMUL.FTZ R150, R4, R150 ;  /* 0x0000009604967220 */ /* 0x000fe20000410000 */
[----:B------:R-:W-:Y:S01]  /*273a0*/  ISETP.NE.U32.AND P0, PT, R15, 0x1, PT ;  /* 0x000000010f00780c */ /* 0x000fe20003f05070 */
[----:B------:R-:W-:Y:S01]  /*273b0*/  FMUL.FTZ R144, R0, R144 ;  /* 0x0000009000907220 */ /* 0x000fe20000410000 */
[----:B------:R-:W-:Y:S01]  /*273c0*/  LEA R10, R10, R14, 0x1 ;  /* 0x0000000e0a0a7211 */ /* 0x000fe200078e08ff */
[----:B------:R-:W-:Y:S01]  /*273d0*/  FMUL.FTZ R145, R0, R145 ;  /* 0x0000009100917220 */ /* 0x000fe20000410000 */
[----:B------:R-:W-:Y:S01]  /*273e0*/  R2P PR, R12, 0x6 ;  /* 0x000000060c007804 */ /* 0x000fe20000000000 */
[----:B------:R-:W-:Y:S01]  /*273f0*/  FMUL.FTZ R147, R4, R147 ;  /* 0x0000009304937220 */ /* 0x000fe20000410000 */
[----:B------:R-:W-:Y:S01]  /*27400*/  SHF.L.U32 R10, R10, 0x1, RZ ;  /* 0x000000010a0a7819 */ /* 0x000fe200000006ff */
[----:B------:R-:W-:Y:S01]  /*27410*/  FMUL.FTZ R146, R4, R146 ;  /* 0x0000009204927220 */ /* 0x000fe20000410000 */
[----:B------:R-:W-:Y:S01]  /*27420*/  MOV R12, 0x20 ;  /* 0x00000020000c7802 */ /* 0x000fe20000000f00 */
[C---:B------:R-:W-:Y:S01]  /*27430*/  FMUL.FTZ R140, R0.reuse, R140 ;  /* 0x0000008c008c7220 */ /* 0x040fe20000410000 */
[----:B------:R-:W-:Y:S01]  /*27440*/  MOV R15, 0x40 ;  /* 0x00000040000f7802 */ /* 0x000fe20000000f00 */
[----:B------:R-:W-:Y:S01]  /*27450*/  FMUL.FTZ R141, R0, R141 ;  /* 0x0000008d008d7220 */ /* 0x000fe20000410000 */
[----:B------:R-:W-:Y:S01]  /*27460*/  IADD3 R14, R10, -0x10, RZ ;  /* 0xfffffff00a0e7810 */ /* 0x000fe20007ffe0ff */
[----:B------:R-:W-:Y:S01]  /*27470*/  FMUL.FTZ R143, R4, R143 ;  /* 0x0000008f048f7220 */ /* 0x000fe20000410000 */
[----:B------:R-:W-:Y:S01]  /*27480*/  SEL R12, R12, 0xffffffe0, !P1 ;  /* 0xffffffe00c0c7807 */ /* 0x000fe20004800000 */
[----:B------:R-:W-:Y:S01]  /*27490*/  FMUL.FTZ R142, R4, R142 ;  /* 0x0000008e048e7220 */ /* 0x000fe20000410000 */
[----:B------:R-:W-:Y:S01]  /*274a0*/  @P0 IADD3 R14, R10, 0x10, RZ ;  /* 0x000000100a0e0810 */ /* 0x000fe20007ffe0ff */
[C---:B------:R-:W-:Y:S01]  /*274b0*/  FMUL.FTZ R136, R0.reuse, R136 ;  /* 0x0000008800887220 */ /* 0x040fe20000410000 */
[----:B------:R-:W-:Y:S01]  /*274c0*/  F2FP.BF16.PACK_AB R162, R163, R162 ;  /* 0x000000a2a3a2723e */ /* 0x000fe200000010ff */
[----:B------:R-:W-:Y:S01]  /*274d0*/  FMUL.FTZ R137, R0, R137 ;  /* 0x0000008900897220 */ /* 0x000fe20000410000 */
[----:B------:R-:W-:Y:S01]  /*274e0*/  SEL R15, R15, 0xffffffc0, !P2 ;  /* 0xffffffc00f0f7807 */ /* 0x000fe20005000000 */
[C---:B------:R-:W-:Y:S01]  /*274f0*/  FMUL.FTZ R139, R4.reuse, R139 ;  /* 0x0000008b048b7220 */ /* 0x040fe20000410000 */
[----:B------:R-:W-:Y:S01]  /*27500*/  F2FP.BF16.PACK_AB R156, R157, R156 ;  /* 0x0000009c9d9c723e */ /* 0x000fe200000010ff */
[----:B------:R-:W-:Y:S01]  /*27510*/  FMUL.FTZ R138, R4, R138 ;  /* 0x0000008a048a7220 */ /* 0x000fe20000410000 */
[----:B------:R-:W-:Y:S01]  /*27520*/  F2FP.BF16.PACK_AB R158, R159, R158 ;  /* 0x0000009e9f9e723e */ /* 0x000fe200000010ff */
[C---:B------:R-:W-:Y:S01]  /*27530*/  FMUL.FTZ R132, R0.reuse, R132 ;  /* 0x0000008400847220 */ /* 0x040fe20000410000 */
[----:B------:R-:W-:Y:S01]  /*27540*/  F2FP.BF16.PACK_AB R152, R153, R152 ;  /* 0x000000989998723e */ /* 0x000fe200000010ff */
[----:B------:R-:W-:Y:S01]  /*27550*/  FMUL.FTZ R133, R0, R133 ;  /* 0x0000008500857220 */ /* 0x000fe20000410000 */
[----:B------:R-:W-:Y:S01]  /*27560*/  F2FP.BF16.PACK_AB R154, R155, R154 ;  /* 0x0000009a9b9a723e */ /* 0x000fe200000010ff */
[----:B------:R-:W-:Y:S01]  /*27570*/  FMUL.FTZ R135, R4, R135 ;  /* 0x0000008704877220 */ /* 0x000fe20000410000 */
[----:B------:R-:W-:Y:S01]  /*27580*/  IADD3 R16, R10, R12, RZ ;  /* 0x0000000c0a107210 */ /* 0x000fe20007ffe0ff */
[----:B------:R-:W-:Y:S01]  /*27590*/  FMUL.FTZ R134, R4, R134 ;  /* 0x0000008604867220 */ /* 0x000fe20000410000 */
[----:B------:R-:W-:Y:S01]  /*275a0*/  F2FP.BF16.PACK_AB R148, R149, R148 ;  /* 0x000000949594723e */ /* 0x000fe200000010ff */
[C---:B------:R-:W-:Y:S01]  /*275b0*/  FMUL.FTZ R36, R0.reuse, R36 ;  /* 0x0000002400247220 */ /* 0x040fe20000410000 */
[----:B------:R-:W-:Y:S01]  /*275c0*/  F2FP.BF16.PACK_AB R150, R151, R150 ;  /* 0x000000969796723e */ /* 0x000fe200000010ff */
[----:B------:R-:W-:Y:S01]  /*275d0*/  FMUL.FTZ R37, R0, R37 ;  /* 0x0000002500257220 */ /* 0x000fe20000410000 */
[----:B------:R-:W-:Y:S01]  /*275e0*/  IADD3 R12, R12, R14, RZ ;  /* 0x0000000e0c0c7210 */ /* 0x000fe20007ffe0ff */
        /* <DEDUP_REMOVED lines=11> */
[----:B------:R-:W-:Y:S01]  /*276a0*/  STS [R10], R160 ;  /* 0x000000a00a007388 */ /* 0x000fe20000000800 */
[C---:B------:R-:W-:Y:S01]  /*276b0*/  FMUL.FTZ R44, R0.reuse, R44 ;  /* 0x0000002c002c7220 */ /* 0x040fe20000410000 */
[----:B------:R-:W-:Y:S01]  /*276c0*/  IADD3 R18, R15, R14, RZ ;  /* 0x0000000e0f127210 */ /* 0x000fe20007ffe0ff */
[----:B------:R-:W-:Y:S01]  /*276d0*/  FMUL.FTZ R45, R0, R45 ;  /* 0x0000002d002d7220 */ /* 0x000fe20000410000 */
[----:B------:R-:W-:Y:S01]  /*276e0*/  STS [R10+0x400], R162 ;  /* 0x000400a20a007388 */ /* 0x000fe20000000800 */
[C---:B------:R-:W-:Y:S01]  /*276f0*/  FMUL.FTZ R47, R4.reuse, R47 ;  /* 0x0000002f042f7220 */ /* 0x040fe20000410000 */
[----:B------:R-:W-:Y:S01]  /*27700*/  F2FP.BF16.PACK_AB R136, R137, R136 ;  /* 0x000000888988723e */ /* 0x000fe200000010ff */
        /* <DEDUP_REMOVED lines=11> */
[----:B------:R-:W-:Y:S01]  /*277c0*/  F2FP.BF16.PACK_AB R134, R135, R134 ;  /* 0x000000868786723e */ /* 0x000fe200000010ff */
[----:B------:R-:W-:Y:S01]  /*277d0*/  FMUL.FTZ R53, R0, R53 ;  /* 0x0000003500357220 */ /* 0x000fe20000410000 */
[----:B------:R-:W-:Y:S01]  /*277e0*/  STS [R16], R152 ;  /* 0x0000009810007388 */ /* 0x000fe20000000800 */
[----:B------:R-:W-:Y:S01]  /*277f0*/  FMUL.FTZ R55, R4, R55 ;  /* 0x0000003704377220 */ /* 0x000fe20000410000 */
        /* <DEDUP_REMOVED lines=141> */
[C---:B------:R-:W-:Y:S01]  /*280d0*/  FMUL.FTZ R125, R0.reuse, R125 ;  /* 0x0000007d007d7220 */ /* 0x040fe20000410000 */
[----:B------:R-:W-:Y:S01]  /*280e0*/  F2FP.BF16.PACK_AB R106, R107, R106 ;  /* 0x0000006a6b6a723e */ /* 0x000fe200000010ff */
[----:B------:R-:W-:Y:S01]  /*280f0*/  FMUL.FTZ R128, R0, R128 ;  /* 0x0000008000807220 */ /* 0x000fe20000410000 */
[----:B------:R-:W-:Y:S01]  /*28100*/  STS [R17+0x4000], R84 ;  /* 0x0040005411007388 */ /* 0x000fe20000000800 */
[C---:B------:R-:W-:Y:S01]  /*28110*/  FMUL.FTZ R127, R4.reuse, R127 ;  /* 0x0000007f047f7220 */ /* 0x040fe20000410000 */
[----:B------:R-:W-:Y:S01]  /*28120*/  F2FP.BF16.PACK_AB R108, R109, R108 ;  /* 0x0000006c6d6c723e */ /* 0x000fe200000010ff */
[C---:B------:R-:W-:Y:S01]  /*28130*/  FMUL.FTZ R126, R4.reuse, R126 ;  /* 0x0000007e047e7220 */ /* 0x040fe20000410000 */
[----:B------:R-:W-:Y:S01]  /*28140*/  STS [R17+0x4400], R86 ;  /* 0x0044005611007388 */ /* 0x000fe20000000800 */
[----:B------:R-:W-:Y:S01]  /*28150*/  FMUL.FTZ R131, R4, R131 ;  /* 0x0000008304837220 */ /* 0x000fe20000410000 */
[----:B------:R-:W-:Y:S01]  /*28160*/  F2FP.BF16.PACK_AB R110, R111, R110 ;  /* 0x0000006e6f6e723e */ /* 0x000fe200000010ff */
[----:B------:R-:W-:Y:S01]  /*28170*/  FMUL.FTZ R0, R0, R129 ;  /* 0x0000008100007220 */ /* 0x000fe20000410000 */
[----:B------:R-:W-:Y:S01]  /*28180*/  STS [R18+0x4000], R88 ;  /* 0x0040005812007388 */ /* 0x000fe20000000800 */
[----:B------:R-:W-:Y:S01]  /*28190*/  FMUL.FTZ R4, R4, R130 ;  /* 0x0000008204047220 */ /* 0x000fe20000410000 */
[----:B------:R-:W-:-:S02]  /*281a0*/  F2FP.BF16.PACK_AB R112, R113, R112 ;  /* 0x000000707170723e */ /* 0x000fc400000010ff */
[----:B------:R-:W-:Y:S01]  /*281b0*/  STS [R18+0x4400], R90 ;  /* 0x0044005a12007388 */ /* 0x000fe20000000800 */
[----:B------:R-:W-:Y:S02]  /*281c0*/  F2FP.BF16.PACK_AB R114, R115, R114 ;  /* 0x000000727372723e */ /* 0x000fe400000010ff */
[----:B------:R-:W-:Y:S01]  /*281d0*/  F2FP.BF16.PACK_AB R116, R117, R116 ;  /* 0x000000747574723e */ /* 0x000fe200000010ff */
[----:B------:R-:W-:Y:S01]  /*281e0*/  STS [R19+0x4000], R92 ;  /* 0x0040005c13007388 */ /* 0x000fe20000000800 */
[----:B------:R-:W-:Y:S02]  /*281f0*/  F2FP.BF16.PACK_AB R118, R119, R118 ;  /* 0x000000767776723e */ /* 0x000fe400000010ff */
[----:B------:R-:W-:Y:S01]  /*28200*/  F2FP.BF16.PACK_AB R120, R121, R120 ;  /* 0x000000787978723e */ /* 0x000fe200000010ff */
[----:B------:R-:W-:Y:S01]  /*28210*/  STS [R19+0x4400], R94 ;  /* 0x0044005e13007388 */ /* 0x000fe20000000800 */
[----:B------:R-:W-:Y:S02]  /*28220*/  F2FP.BF16.PACK_AB R122, R123, R122 ;  /* 0x0000007a7b7a723e */ /* 0x000fe400000010ff */
[----:B------:R-:W-:Y:S01]  /*28230*/  ISETP.NE.AND P0, PT, R238, -0x1, PT ;  /* 0xffffffffee00780c */ /* 0x000fe20003f05270 */
[----:B------:R-:W-:Y:S01]  /*28240*/  STS [R15+0x4000], R96 ;  /* 0x004000600f007388 */ /* 0x000fe20000000800 */
[----:B------:R-:W-:-:S02]  /*28250*/  F2FP.BF16.PACK_AB R124, R125, R124 ;  /* 0x0000007c7d7c723e */ /* 0x000fc400000010ff */
[----:B------:R-:W-:Y:S01]  /*28260*/  F2FP.BF16.PACK_AB R126, R127, R126 ;  /* 0x0000007e7f7e723e */ /* 0x000fe200000010ff */
[----:B------:R-:W-:Y:S01]  /*28270*/  STS [R15+0x4400], R98 ;  /* 0x004400620f007388 */ /* 0x000fe20000000800 */
[----:B------:R-:W-:Y:S02]  /*28280*/  F2FP.BF16.PACK_AB R0, R0, R128 ;  /* 0x000000800000723e */ /* 0x000fe400000010ff */
        /* <DEDUP_REMOVED lines=15> */
[----:B------:R3:W-:Y:S04]  /*28380*/  STS [R15+0x6000], R0 ;  /* 0x006000000f007388 */ /* 0x0007e80000000800 */
[----:B------:R4:W-:Y:S04]  /*28390*/  STS [R15+0x6400], R4 ;  /* 0x006400040f007388 */ /* 0x0009e80000000800 */
[----:B-12---:R-:W2:Y:S04]  /*283a0*/  @!P0 LD.E.64 R16, [R8.64+0x80] ;  /* 0x0000800408108980 */ /* 0x006ea8000c101b00 */
[----:B------:R-:W2:Y:S01]  /*283b0*/  LD.E.64 R82, [R8.64+0x88] ;  /* 0x0000880408527980 */ /* 0x000ea2000c101b00 */
[----:B------:R-:W1:Y:S01]  /*283c0*/  @P3 MUFU.LG2 R14, R6 ;  /* 0x00000006000e3308 */ /* 0x000e620000000c00 */
[----:B------:R-:W-:Y:S02]  /*283d0*/  BSSY B0, `(.L_x_2712) ;  /* 0x0000022000007945 */ /* 0x000fe40003800000 */
[----:B------:R2:W5:Y:S04]  /*283e0*/  LD.E.64 R80, [R8.64+0x90] ;  /* 0x0000900408507980 */ /* 0x000568000c101b00 */
[----:B---3--:R-:W3:Y:S01]  /*283f0*/  LD.E.U8 R0, [R8.64+0x1c8] ;  /* 0x0001c80408007980 */ /* 0x008ee2000c101100 */
[----:B----4-:R-:W4:Y:S01]  /*28400*/  @P4 MUFU.LG2 R15, R249 ;  /* 0x000000f9000f4308 */ /* 0x010f220000000c00 */
[----:B------:R-:W-:Y:S01]  /*28410*/  @!P0 SHF.R.S32.HI R4, RZ, 0x1f, R235 ;  /* 0x0000001fff048819 */ /* 0x000fe200000114eb */
[----:B-1----:R-:W-:Y:S01]  /*28420*/  @P3 FMUL.FTZ R14, R14, 0.69314718246459960938 ;  /* 0x3f3172180e0e3820 */ /* 0x002fe20000410000 */
[----:B------:R-:W-:-:S02]  /*28430*/  MOV R6, 0x7f800000 ;  /* 0x7f80000000067802 */ /* 0x000fc40000000f00 */
[----:B------:R-:W-:Y:S01]  /*28440*/  MOV R10, 0x7f800000 ;  /* 0x7f800000000a7802 */ /* 0x000fe20000000f00 */
[----:B-----5:R-:W-:Y:S02]  /*28450*/  @P3 FFMA.FTZ R10, R3, R2, R14 ;  /* 0x00000002030a3223 */ /* 0x020fe4000001000e */
[----:B----4-:R-:W-:-:S04]  /*28460*/  @P4 FMUL.FTZ R15, R15, 0.69314718246459960938 ;  /* 0x3f3172180f0f4820 */ /* 0x010fc80000410000 */
[----:B------:R-:W-:Y:S02]  /*28470*/  @P4 FFMA.FTZ R6, R164, R2, R15 ;  /* 0x00000002a4064223 */ /* 0x000fe4000001000f */
[----:B--2---:R-:W-:-:S04]  /*28480*/  @!P0 IMAD R12, R17, R235, RZ ;  /* 0x000000eb110c8224 */ /* 0x004fc800078e02ff */
[----:B------:R-:W-:Y:S02]  /*28490*/  @!P0 IMAD R12, R16, R4, R12 ;  /* 0x00000004100c8224 */ /* 0x000fe400078e020c */
[----:B------:R-:W-:Y:S01]  /*284a0*/  @P0 IMAD.WIDE.U32 R18, R82, R238, RZ ;  /* 0x000000ee52120225 */ /* 0x000fe200078e00ff */
[----:B---3--:R-:W-:-:S03]  /*284b0*/  ISETP.NE.AND P1, PT, R0, RZ, PT ;  /* 0x000000ff0000720c */ /* 0x008fc60003f25270 */
[----:B------:R-:W-:Y:S02]  /*284c0*/  @P0 IMAD R0, R83, R238, RZ ;  /* 0x000000ee53000224 */ /* 0x000fe400078e02ff */
[----:B------:R-:W-:Y:S01]  /*284d0*/  @!P0 IMAD.WIDE.U32 R16, R16, R235, RZ ;  /* 0x000000eb10108225 */ /* 0x000fe200078e00ff */
[----:B------:R-:W-:Y:S02]  /*284e0*/  @P0 MOV R4, R18 ;  /* 0x0000001200040202 */ /* 0x000fe40000000f00 */
[----:B------:R-:W-:Y:S02]  /*284f0*/  @P0 IADD3 R0, R19, R0, RZ ;  /* 0x0000000013000210 */ /* 0x000fe40007ffe0ff */
        /* <DEDUP_REMOVED lines=10> */
.L_x_2713:
[----:B------:R-:W-:Y:S02]  /*285a0*/  ULDC.64 UR4, c[0x0][0x118] ;  /* 0x0000460000047ab9 */ /* 0x000fe40000000a00 */
[----:B------:R-:W2:Y:S04]  /*285b0*/  LD.E R2, [R8.64+0x60] ;  /* 0x0000600408027980 */ /* 0x000ea8000c101900 */
[----:B------:R-:W3:Y:S01]  /*285c0*/  LD.E R238, [R8.64+0xb4] ;  /* 0x0000b40408ee7980 */ /* 0x000ee2000c101900 */
[----:B--2---:R-:W-:-:S04]  /*285d0*/  IMAD R2, R2, R235, R234 ;  /* 0x000000eb02027224 */ /* 0x004fc800078e02ea */
[----:B---3--:R-:W-:Y:S02]  /*285e0*/  IMAD R238, R238, R2, RZ ;  /* 0x00000002eeee7224 */ /* 0x008fe400078e02ff */
.L_x_2714:
[----:B------:R-:W-:Y:S05]  /*285f0*/  BSYNC B0 ;  /* 0x0000000000007941 */ /* 0x000fea0003800000 */
.L_x_2712:
        /* <DEDUP_REMOVED lines=9> */
[----:B------:R-:W-:Y:S01]  /*28690*/  LEA.HI R14, R14, R13, RZ, 0x2 ;  /* 0x0000000d0e0e7211 */ /* 0x000fe200078f10ff */
[----:B------:R-:W2:Y:S02]  /*286a0*/  S2R R2, SR_TID.X ;  /* 0x0000000000027919 */ /* 0x000ea40000002100 */
[----:B------:R-:W-:Y:S02]  /*286b0*/  LOP3.LUT P0, RZ, R12, 0x3, RZ, 0xc0, !PT ;  /* 0x000000030cff7812 */ /* 0x000fe4000780c0ff */
[----:B------:R-:W-:Y:S01]  /*286c0*/  LOP3.LUT R14, R14, 0xffffffc, RZ, 0xc0, !PT ;  /* 0x0ffffffc0e0e7812 */ /* 0x000fe200078ec0ff */
[----:B------:R1:W3:Y:S04]  /*286d0*/  LDS.128 R72, [R239] ;  /* 0x00000000ef487984 */ /* 0x0002e80000000c00 */
[----:B------:R1:W4:Y:S01]  /*286e0*/  LDS.128 R68, [R239+0x800] ;  /* 0x00080000ef447984 */ /* 0x0003220000000c00 */
[----:B--2---:R-:W-:-:S03]  /*286f0*/  SHF.R.S32.HI R15, RZ, 0x1f, R2 ;  /* 0x0000001fff0f7819 */ /* 0x004fc60000011402 */
[----:B------:R1:W2:Y:S01]  /*28700*/  LDS.128 R64, [R239+0x1000] ;  /* 0x00100000ef407984 */ /* 0x0002a20000000c00 */
[----:B------:R-:W-:-:S03]  /*28710*/  LEA.HI R3, R15, R2, RZ, 0x5 ;  /* 0x000000020f037211 */ /* 0x000fc600078f28ff */
[----:B------:R1:W1:Y:S01]  /*28720*/  LDS.128 R60, [R239+0x1800] ;  /* 0x00180000ef3c7984 */ /* 0x0002620000000c00 */
[----:B------:R-:W-:-:S03]  /*28730*/  LOP3.LUT R3, R3, 0xffffffe0, RZ, 0xc0, !PT ;  /* 0xffffffe003037812 */ /* 0x000fc600078ec0ff */
[----:B------:R1:W1:Y:S02]  /*28740*/  LDS.128 R56, [R239+0x2000] ;  /* 0x00200000ef387984 */ /* 0x0002640000000c00 */
[----:B------:R-:W-:Y:S02]  /*28750*/  IMAD.IADD R3, R2, 0x1, -R3 ;  /* 0x0000000102037824 */ /* 0x000fe400078e0a03 */
[----:B------:R1:W1:Y:S04]  /*28760*/  LDS.128 R52, [R239+0x2800] ;  /* 0x00280000ef347984 */ /* 0x0002680000000c00 */
[----:B------:R1:W1:Y:S01]  /*28770*/  LDS.128 R48, [R239+0x3000] ;  /* 0x00300000ef307984 */ /* 0x0002620000000c00 */
[----:B------:R-:W-:-:S03]  /*28780*/  SHF.R.S32.HI R11, RZ, 0x1f, R3 ;  /* 0x0000001fff0b7819 */ /* 0x000fc60000011403 */
[----:B------:R1:W1:Y:S01]  /*28790*/  LDS.128 R44, [R239+0x3800] ;  /* 0x00380000ef2c7984 */ /* 0x0002620000000c00 */
[----:B------:R-:W-:Y:S01]  /*287a0*/  LEA.HI R11, R11, R3, RZ, 0x2 ;  /* 0x000000030b0b7211 */ /* 0x000fe200078f10ff */
[----:B------:R-:W-:Y:S02]  /*287b0*/  IMAD.IADD R3, R13, 0x1, -R14 ;  /* 0x000000010d037824 */ /* 0x000fe400078e0a0e */
[----:B------:R1:W1:Y:S01]  /*287c0*/  LDS.128 R40, [R239+0x4000] ;  /* 0x00400000ef287984 */ /* 0x0002620000000c00 */
[----:B------:R-:W-:-:S03]  /*287d0*/  SHF.R.S32.HI R11, RZ, 0x2, R11 ;  /* 0x00000002ff0b7819 */ /* 0x000fc6000001140b */
[----:B------:R1:W1:Y:S02]  /*287e0*/  LDS.128 R36, [R239+0x4800] ;  /* 0x00480000ef247984 */ /* 0x0002640000000c00 */
[----:B------:R-:W-:Y:S02]  /*287f0*/  IMAD R3, R3, 0x10, R11 ;  /* 0x0000001003037824 */ /* 0x000fe400078e020b */
        /* <DEDUP_REMOVED lines=13> */
[CC--:B------:R-:W-:Y:S02]  /*288d0*/  ISETP.GE.AND P2, PT, R3.reuse, R11.reuse, PT ;  /* 0x0000000b0300720c */ /* 0x0c0fe40003f46270 */
[----:B------:R-:W-:Y:S02]  /*288e0*/  ISETP.GE.AND P1, PT, R14, R11, PT ;  /* 0x0000000b0e00720c */ /* 0x000fe40003f26270 */
[----:B------:R-:W-:Y:S02]  /*288f0*/  LEA.HI.X.SX32 R13, R3, R13, 0x1, P0 ;  /* 0x0000000d030d7211 */ /* 0x000fe400000f0eff */
[----:B-----5:R-:W-:-:S04]  /*28900*/  LEA R86, P0, R12, R86, 0x2 ;  /* 0x000000560c567211 */ /* 0x020fc800078010ff */
[----:B------:R-:W-:-:S05]  /*28910*/  LEA.HI.X R87, R12, R87, R13, 0x2, P0 ;  /* 0x000000570c577211 */ /* 0x000fca00000f140d */
[----:B------:R2:W-:Y:S04]  /*28920*/  @!P2 ST.E [R86.64], R6 ;  /* 0x000000065600a985 */ /* 0x0005e8000c101904 */
[----:B------:R2:W-:Y:S02]  /*28930*/  @!P1 ST.E [R86.64+0x20], R10 ;  /* 0x0000200a56009985 */ /* 0x0005e4000c101904 */
.L_x_2716:
[----:B--234-:R-:W-:Y:S05]  /*28940*/  BSYNC B0 ;  /* 0x0000000000007941 */ /* 0x01cfea0003800000 */
.L_x_2715:
[----:B------:R-:W-:Y:S01]  /*28950*/  LEA.HI R3, R7, R5, RZ, 0x3 ;  /* 0x0000000507037211 */ /* 0x000fe200078f18ff */
[----:B------:R-:W-:Y:S01]  /*28960*/  ULDC.64 UR4, c[0x0][0x118] ;  /* 0x0000460000047ab9 */ /* 0x000fe20000000a00 */
[----:B------:R-:W-:Y:S01]  /*28970*/  IMAD.SHL.U32 R236, R236, 0x40, RZ ;  /* 0x00000040ecec7824 */ /* 0x000fe200078e00ff */
[----:B------:R-:W-:Y:S01]  /*28980*/  LEA.HI R15, R15, R2, RZ, 0x3 ;  /* 0x000000020f0f7211 */ /* 0x000fe200078f18ff */
[----:B-1----:R1:W5:Y:S01]  /*28990*/  LD.E R8, [R8.64+0xc0] ;  /* 0x0000c00408087980 */ /* 0x002362000c101900 */
[----:B------:R-:W-:Y:S01]  /*289a0*/  LOP3.LUT R3, R3, 0xfffffff8, RZ, 0xc0, !PT ;  /* 0xfffffff803037812 */ /* 0x000fe200078ec0ff */
[----:B------:R-:W-:Y:S01]  /*289b0*/  BSSY B0, `(.L_x_2717) ;  /* 0x000002a000007945 */ /* 0x000fe20003800000 */
[----:B------:R-:W-:-:S03]  /*289c0*/  SHF.R.S32.HI R6, RZ, 0x1f, R236 ;  /* 0x0000001fff067819 */ /* 0x000fc600000114ec */
[----:B------:R-:W-:Y:S02]  /*289d0*/  IMAD.IADD R3, R5, 0x1, -R3 ;  /* 0x0000000105037824 */ /* 0x000fe400078e0a03 */
[----:B------:R-:W-:Y:S02]  /*289e0*/  IMAD R5, R83, R236, RZ ;  /* 0x000000ec53057224 */ /* 0x000fe400078e02ff */
[----:B------:R-:W-:Y:S01]  /*289f0*/  IMAD.SHL.U32 R10, R3, 0x8, RZ ;  /* 0x00000008030a7824 */ /* 0x000fe200078e00ff */
[----:B------:R-:W-:Y:S01]  /*28a00*/  LOP3.LUT R3, R15, 0xfffffff8, RZ, 0xc0, !PT ;  /* 0xfffffff80f037812 */ /* 0x000fe200078ec0ff */
[----:B------:R-:W-:Y:S01]  /*28a10*/  IMAD R5, R82, R6, R5 ;  /* 0x0000000652057224 */ /* 0x000fe200078e0205 */
[----:B------:R-:W-:Y:S02]  /*28a20*/  SHF.R.S32.HI R15, RZ, 0x3, R15 ;  /* 0x00000003ff0f7819 */ /* 0x000fe4000001140f */
[----:B------:R-:W-:Y:S01]  /*28a30*/  SHF.R.S32.HI R11, RZ, 0x1f, R10 ;  /* 0x0000001fff0b7819 */ /* 0x000fe2000001140a */
[----:B------:R-:W-:-:S02]  /*28a40*/  IMAD.IADD R3, R2, 0x1, -R3 ;  /* 0x0000000102037824 */ /* 0x000fc400078e0a03 */
[----:B------:R-:W-:Y:S02]  /*28a50*/  IMAD R2, R81, R234, RZ ;  /* 0x000000ea51027224 */ /* 0x000fe400078e02ff */
[----:B------:R-:W-:-:S04]  /*28a60*/  IMAD.WIDE.U32 R12, R82, R236, R10 ;  /* 0x000000ec520c7225 */ /* 0x000fc800078e000a */
[----:B------:R-:W-:Y:S01]  /*28a70*/  IMAD.IADD R236, R237, 0x1, -R236 ;  /* 0x00000001edec7824 */ /* 0x000fe200078e0aec */
[----:B------:R-:W-:Y:S01]  /*28a80*/  IADD3 R6, P0, R4, R12, RZ ;  /* 0x0000000c04067210 */ /* 0x000fe20007f1e0ff */
[----:B------:R-:W-:Y:S01]  /*28a90*/  IMAD.SHL.U32 R3, R3, 0x8, RZ ;  /* 0x0000000803037824 */ /* 0x000fe200078e00ff */
[----:B------:R-:W-:Y:S02]  /*28aa0*/  SHF.R.S32.HI R4, RZ, 0x1f, R234 ;  /* 0x0000001fff047819 */ /* 0x000fe400000114ea */
[----:B------:R-:W-:Y:S02]  /*28ab0*/  IADD3.X R7, R0, R13, R5, P0, !PT ;  /* 0x0000000d00077210 */ /* 0x000fe400007fe405 */
[----:B------:R-:W-:Y:S01]  /*28ac0*/  ISETP.GE.AND P0, PT, R15, R236, PT ;  /* 0x000000ec0f00720c */ /* 0x000fe20003f06270 */
[C---:B------:R-:W-:Y:S01]  /*28ad0*/  IMAD R2, R80.reuse, R4, R2 ;  /* 0x0000000450027224 */ /* 0x040fe200078e0202 */
[C---:B------:R-:W-:Y:S01]  /*28ae0*/  IADD3 R5, R3.reuse, 0x80, RZ ;  /* 0x0000008003057810 */ /* 0x040fe20007ffe0ff */
[----:B------:R-:W-:Y:S01]  /*28af0*/  IMAD.WIDE.U32 R80, R80, R234, R6 ;  /* 0x000000ea50507225 */ /* 0x000fe200078e0006 */
[----:B------:R-:W-:-:S02]  /*28b00*/  IADD3 R0, R3, 0x40, RZ ;  /* 0x0000004003007810 */ /* 0x000fc40007ffe0ff */
[----:B------:R-:W-:Y:S01]  /*28b10*/  SHF.R.S32.HI R4, RZ, 0x1f, R15 ;  /* 0x0000001fff047819 */ /* 0x000fe2000001140f */
[----:B------:R-:W-:Y:S01]  /*28b20*/  IMAD.IADD R13, R81, 0x1, R2 ;  /* 0x00000001510d7824 */ /* 0x000fe200078e0202 */
[----:B------:R-:W-:-:S05]  /*28b30*/  IADD3 R3, R3, 0xc0, RZ ;  /* 0x000000c003037810 */ /* 0x000fca0007ffe0ff */
[----:B------:R-:W-:Y:S05]  /*28b40*/  @P0 BRA `(.L_x_2718) ;  /* 0x0000010000000947 */ /* 0x000fea0003800000 */
[----:B-1----:R-:W-:Y:S01]  /*28b50*/  IMAD R2, R83, R15, RZ ;  /* 0x0000000f53027224 */ /* 0x002fe200078e02ff */
[-C--:B-----5:R-:W-:Y:S01]  /*28b60*/  ISETP.GE.AND P4, PT, R10, R8.reuse, PT ;  /* 0x000000080a00720c */ /* 0x0a0fe20003f86270 */
[----:B------:R-:W-:Y:S01]  /*28b70*/  IMAD.MOV.U32 R12, RZ, RZ, R80 ;  /* 0x000000ffff0c7224 */ /* 0x000fe200078e0050 */
[----:B------:R-:W-:Y:S01]  /*28b80*/  ISETP.GE.AND P3, PT, R0, R8, PT ;  /* 0x000000080000720c */ /* 0x000fe20003f66270 */
[----:B------:R-:W-:Y:S01]  /*28b90*/  IMAD R2, R82, R4, R2 ;  /* 0x0000000452027224 */ /* 0x000fe200078e0202 */
[----:B------:R-:W-:Y:S01]  /*28ba0*/  ISETP.GE.AND P2, PT, R5, R8, PT ;  /* 0x000000080500720c */ /* 0x000fe20003f46270 */
[----:B------:R-:W-:Y:S01]  /*28bb0*/  IMAD.WIDE.U32 R6, R15, R82, R12 ;  /* 0x000000520f067225 */ /* 0x000fe200078e000c */
[----:B------:R-:W-:Y:S01]  /*28bc0*/  ISETP.GE.AND P1, PT, R3, R8, PT ;  /* 0x000000080300720c */ /* 0x000fe20003f26270 */
[----:B------:R-:W-:Y:S02]  /*28bd0*/  ULDC.64 UR4, c[0x0][0x118] ;  /* 0x0000460000047ab9 */ /* 0x000fe40000000a00 */
[----:B------:R-:W-:Y:S01]  /*28be0*/  IMAD.IADD R2, R7, 0x1, R2 ;  /* 0x0000000107027824 */ /* 0x000fe200078e0202 */
[----:B------:R-:W-:-:S04]  /*28bf0*/  LEA R86, P0, R6, R84, 0x1 ;  /* 0x0000005406567211 */ /* 0x000fc800078008ff */
[----:B------:R-:W-:-:S05]  /*28c00*/  LEA.HI.X R87, R6, R85, R2, 0x1, P0 ;  /* 0x0000005506577211 */ /* 0x000fca00000f0c02 */
[----:B------:R1:W-:Y:S04]  /*28c10*/  @!P4 ST.E.128 [R86.64], R72 ;  /* 0x000000485600c985 */ /* 0x0003e8000c101d04 */
[----:B------:R1:W-:Y:S04]  /*28c20*/  @!P3 ST.E.128 [R86.64+0x80], R56 ;  /* 0x000080385600b985 */ /* 0x0003e8000c101d04 */
[----:B------:R1:W-:Y:S04]  /*28c30*/  @!P2 ST.E.128 [R86.64+0x100], R40 ;  /* 0x000100285600a985 */ /* 0x0003e8000c101d04 */
[----:B------:R1:W-:Y:S02]  /*28c40*/  @!P1 ST.E.128 [R86.64+0x180], R24 ;  /* 0x0001801856009985 */ /* 0x0003e4000c101d04 */
.L_x_2718:
[----:B-1----:R-:W-:Y:S05]  /*28c50*/  BSYNC B0 ;  /* 0x0000000000007941 */ /* 0x002fea0003800000 */
.L_x_2717:
[----:B------:R-:W-:Y:S01]  /*28c60*/  IADD3 R2, R15, 0x10, RZ ;  /* 0x000000100f027810 */ /* 0x000fe20007ffe0ff */
        /* <DEDUP_REMOVED lines=9> */
[----:B------:R-:W-:Y:S01]  /*28d00*/  ISETP.GE.AND P1, PT, R5, R8, PT ;  /* 0x000000080500720c */ /* 0x000fe20003f26270 */
[----:B------:R-:W-:Y:S01]  /*28d10*/  IMAD.WIDE.U32 R24, R82, R6, R24 ;  /* 0x0000000652187225 */ /* 0x000fe200078e0018 */
[----:B------:R-:W-:Y:S01]  /*28d20*/  ISETP.GE.AND P0, PT, R3, R8, PT ;  /* 0x000000080300720c */ /* 0x000fe20003f06270 */
[----:B------:R-:W-:Y:S02]  /*28d30*/  ULDC.64 UR4, c[0x0][0x118] ;  /* 0x0000460000047ab9 */ /* 0x000fe40000000a00 */
[----:B------:R-:W-:-:S04]  /*28d40*/  IMAD R2, R2, R82, RZ ;  /* 0x0000005202027224 */ /* 0x000fc800078e02ff */
[----:B------:R-:W-:Y:S01]  /*28d50*/  IMAD R2, R83, R6, R2 ;  /* 0x0000000653027224 */ /* 0x000fe200078e0202 */
[----:B------:R-:W-:-:S03]  /*28d60*/  LEA R6, P4, R24, R84, 0x1 ;  /* 0x0000005418067211 */ /* 0x000fc600078808ff */
[----:B------:R-:W-:-:S05]  /*28d70*/  IMAD.IADD R2, R25, 0x1, R2 ;  /* 0x0000000119027824 */ /* 0x000fca00078e0202 */
[----:B------:R-:W-:-:S05]  /*28d80*/  LEA.HI.X R7, R24, R85, R2, 0x1, P4 ;  /* 0x0000005518077211 */ /* 0x000fca00020f0c02 */
[----:B------:R1:W-:Y:S04]  /*28d90*/  @!P3 ST.E.128 [R6.64], R68 ;  /* 0x000000440600b985 */ /* 0x0003e8000c101d04 */
[----:B------:R1:W-:Y:S04]  /*28da0*/  @!P2 ST.E.128 [R6.64+0x80], R52 ;  /* 0x000080340600a985 */ /* 0x0003e8000c101d04 */
[----:B------:R1:W-:Y:S04]  /*28db0*/  @!P1 ST.E.128 [R6.64+0x100], R36 ;  /* 0x0001002406009985 */ /* 0x0003e8000c101d04 */
[----:B------:R1:W-:Y:S02]  /*28dc0*/  @!P0 ST.E.128 [R6.64+0x180], R20 ;  /* 0x0001801406008985 */ /* 0x0003e4000c101d04 */
.L_x_2720:
[----:B------:R-:W-:Y:S05]  /*28dd0*/  BSYNC B0 ;  /* 0x0000000000007941 */ /* 0x000fea0003800000 */
.L_x_2719:
        /* <DEDUP_REMOVED lines=23> */
.L_x_2722:
[----:B------:R-:W-:Y:S05]  /*28f50*/  BSYNC B0 ;  /* 0x0000000000007941 */ /* 0x000fea0003800000 */
.L_x_2721:
[----:B------:R-:W-:Y:S01]  /*28f60*/  IADD3 R2, R15, 0x30, RZ ;  /* 0x000000300f027810 */ /* 0x000fe20007ffe0ff */
[----:B-1----:R-:W-:-:S02]  /*28f70*/  IMAD.MOV.U32 R6, RZ, RZ, R233 ;  /* 0x000000ffff067224 */ /* 0x002fc400078e00e9 */
[----:B------:R-:W-:Y:S01]  /*28f80*/  IMAD.MOV.U32 R7, RZ, RZ, 0x0 ;  /* 0x00000000ff077424 */ /* 0x000fe200078e00ff */
[----:B------:R-:W-:-:S13]  /*28f90*/  ISETP.GE.AND P0, PT, R2, R236, PT ;  /* 0x000000ec0200720c */ /* 0x000fda0003f06270 */
[----:B------:R-:W-:Y:S05]  /*28fa0*/  @P0 RET.REL.NODEC R6 `(_ZN5flash24flash_fwd_splitkv_kernelI23Flash_fwd_kernel_traitsILi256ELi64ELi64ELi4ELb0ELb0EN7cutlass10bfloat16_tE19Flash_kernel_traitsILi256ELi64ELi64ELi4ES3_EELb0ELb1ELb0ELb0ELb0ELb0ELb0ELb1EEEvNS_16Flash_fwd_paramsE) ;  /* 0xfffd705006000950 */ /* 0x000fea0003c3ffff */
[----:B------:R-:W-:Y:S01]  /*28fb0*/  IADD3 R15, P0, R15, 0x30, RZ ;  /* 0x000000300f0f7810 */ /* 0x000fe20007f1e0ff */
[----:B------:R-:W-:Y:S01]  /*28fc0*/  IMAD.MOV.U32 R6, RZ, RZ, R80 ;  /* 0x000000ffff067224 */ /* 0x000fe200078e0050 */
[-C--:B-----5:R-:W-:Y:S01]  /*28fd0*/  ISETP.GE.AND P2, PT, R10, R8.reuse, PT ;  /* 0x000000080a00720c */ /* 0x0a0fe20003f46270 */
[----:B------:R-:W-:Y:S01]  /*28fe0*/  IMAD.MOV.U32 R7, RZ, RZ, R13 ;  /* 0x000000ffff077224 */ /* 0x000fe200078e000d */
[----:B------:R-:W-:Y:S01]  /*28ff0*/  ULDC.64 UR4, c[0x0][0x118] ;  /* 0x0000460000047ab9 */ /* 0x000fe20000000a00 */
[----:B------:R-:W-:Y:S01]  /*29000*/  IMAD.X R4, RZ, RZ, R4, P0 ;  /* 0x000000ffff047224 */ /* 0x000fe200000e0604 */
[-C--:B------:R-:W-:Y:S01]  /*29010*/  ISETP.GE.AND P0, PT, R5, R8.reuse, PT ;  /* 0x000000080500720c */ /* 0x080fe20003f06270 */
[----:B------:R-:W-:Y:S01]  /*29020*/  IMAD.WIDE.U32 R6, R82, R15, R6 ;  /* 0x0000000f52067225 */ /* 0x000fe200078e0006 */
[----:B------:R-:W-:-:S03]  /*29030*/  ISETP.GE.AND P1, PT, R0, R8, PT ;  /* 0x000000080000720c */ /* 0x000fc60003f26270 */
[----:B------:R-:W-:Y:S01]  /*29040*/  IMAD R4, R4, R82, RZ ;  /* 0x0000005204047224 */ /* 0x000fe200078e02ff */
[----:B------:R-:W-:Y:S01]  /*29050*/  LEA R10, P3, R6, R84, 0x1 ;  /* 0x00000054060a7211 */ /* 0x000fe200078608ff */
[----:B------:R-:W-:Y:S02]  /*29060*/  IMAD.MOV.U32 R2, RZ, RZ, R233 ;  /* 0x000000ffff027224 */ /* 0x000fe400078e00e9 */
[----:B------:R-:W-:-:S05]  /*29070*/  IMAD R4, R83, R15, R4 ;  /* 0x0000000f53047224 */ /* 0x000fca00078e0204 */
[----:B------:R-:W-:-:S04]  /*29080*/  IADD3 R4, R7, R4, RZ ;  /* 0x0000000407047210 */ /* 0x000fc80007ffe0ff */
[----:B------:R-:W-:-:S05]  /*29090*/  LEA.HI.X R11, R6, R85, R4, 0x1, P3 ;  /* 0x00000055060b7211 */ /* 0x000fca00018f0c04 */
[----:B------:R1:W-:Y:S01]  /*290a0*/  @!P0 ST.E.128 [R10.64+0x100], R28 ;  /* 0x0001001c0a008985 */ /* 0x0003e2000c101d04 */
[----:B------:R-:W-:Y:S02]  /*290b0*/  ISETP.GE.AND P0, PT, R3, R8, PT ;  /* 0x000000080300720c */ /* 0x000fe40003f06270 */
[----:B------:R-:W-:Y:S01]  /*290c0*/  MOV R3, 0x0 ;  /* 0x0000000000037802 */ /* 0x000fe20000000f00 */
[----:B------:R1:W-:Y:S04]  /*290d0*/  @!P2 ST.E.128 [R10.64], R60 ;  /* 0x0000003c0a00a985 */ /* 0x0003e8000c101d04 */
[----:B------:R1:W-:Y:S06]  /*290e0*/  @!P1 ST.E.128 [R10.64+0x80], R44 ;  /* 0x0000802c0a009985 */ /* 0x0003ec000c101d04 */
[----:B------:R-:W-:Y:S05]  /*290f0*/  @P0 RET.REL.NODEC R2 `(_ZN5flash24flash_fwd_splitkv_kernelI23Flash_fwd_kernel_traitsILi256ELi64ELi64ELi4ELb0ELb0EN7cutlass10bfloat16_tE19Flash_kernel_traitsILi256ELi64ELi64ELi4ES3_EELb0ELb1ELb0ELb0ELb0ELb0ELb0ELb1EEEvNS_16Flash_fwd_paramsE) ;  /* 0xfffd6f0002000950 */ /* 0x000fea0003c3ffff */
[----:B------:R-:W-:Y:S01]  /*29100*/  MOV R2, R233 ;  /* 0x000000e900027202 */ /* 0x000fe20000000f00 */
[----:B------:R-:W-:Y:S01]  /*29110*/  ULDC.64 UR4, c[0x0][0x118] ;  /* 0x0000460000047ab9 */ /* 0x000fe20000000a00 */
[----:B------:R-:W-:Y:S01]  /*29120*/  MOV R3, 0x0 ;  /* 0x0000000000037802 */ /* 0x000fe20000000f00 */
[----:B------:R2:W-:Y:S03]  /*29130*/  ST.E.128 [R10.64+0x180], R76 ;  /* 0x0001804c0a007985 */ /* 0x0005e6000c101d04 */
[----:B------:R-:W-:Y:S05]  /*29140*/  RET.REL.NODEC R2 `(_ZN5flash24flash_fwd_splitkv_kernelI23Flash_fwd_kernel_traitsILi256ELi64ELi64ELi4ELb0ELb0EN7cutlass10bfloat16_tE19Flash_kernel_traitsILi256ELi64ELi64ELi4ES3_EELb0ELb1ELb0ELb0ELb0ELb0ELb0ELb1EEEvNS_16Flash_fwd_paramsE) ;  /* 0xfffd6eb002007950 */ /* 0x000fea0003c3ffff */
.L_x_2710:
[----:B------:R-:W-:Y:S01]  /*29150*/  IMAD.MOV.U32 R7, RZ, RZ, R249 ;  /* 0x000000ffff077224 */ /* 0x000fe200078e00f9 */
[----:B------:R-:W-:-:S02]  /*29160*/  MOV R6, 0x2 ;  /* 0x0000000200067802 */ /* 0x000fc40000000f00 */
[----:B------:R-:W-:Y:S02]  /*29170*/  MOV R4, 0x29190 ;  /* 0x0002919000047802 */ /* 0x000fe40000000f00 */
[----:B-1---5:R-:W-:Y:S05]  /*29180*/  CALL.REL.NOINC `($__internal_18_$__cuda_sm70_shflsync_bfly_p) ;  /* 0x0000010000007944 */ /* 0x022fea0003c00000 */
[----:B-12---:R-:W-:Y:S05]  /*29190*/  BRA `(.L_x_2723) ;  /* 0xffffdef000007947 */ /* 0x006fea000383ffff */
.L_x_2711:
[----:B------:R-:W-:Y:S01]  /*291a0*/  IMAD.MOV.U32 R7, RZ, RZ, R249 ;  /* 0x000000ffff077224 */ /* 0x000fe200078e00f9 */
[----:B------:R-:W-:Y:S02]  /*291b0*/  MOV R6, 0x1 ;  /* 0x0000000100067802 */ /* 0x000fe40000000f00 */
[----:B------:R-:W-:Y:S02]  /*291c0*/  MOV R4, 0x291e0 ;  /* 0x000291e000047802 */ /* 0x000fe40000000f00 */
[----:B-1---5:R-:W-:Y:S05]  /*291d0*/  CALL.REL.NOINC `($__internal_18_$__cuda_sm70_shflsync_bfly_p) ;  /* 0x000000b000007944 */ /* 0x022fea0003c00000 */
[----:B--2---:R-:W-:Y:S01]  /*291e0*/  FADD.FTZ R249, R249, R6 ;  /* 0x00000006f9f97221 */ /* 0x004fe20000010000 */
[----:B-1----:R-:W-:Y:S02]  /*291f0*/  MOV R7, R248 ;  /* 0x000000f800077202 */ /* 0x002fe40000000f00 */
[----:B------:R-:W-:Y:S02]  /*29200*/  MOV R6, 0x2 ;  /* 0x0000000200067802 */ /* 0x000fe40000000f00 */
[----:B------:R-:W-:Y:S02]  /*29210*/  MOV R4, 0x29230 ;  /* 0x0002923000047802 */ /* 0x000fe40000000f00 */
[----:B------:R-:W-:Y:S05]  /*29220*/  CALL.REL.NOINC `($__internal_18_$__cuda_sm70_shflsync_bfly_p) ;  /* 0x0000006000007944 */ /* 0x000fea0003c00000 */
[----:B--2---:R-:W-:Y:S01]  /*29230*/  FADD.FTZ R248, R248, R6 ;  /* 0x00000006f8f87221 */ /* 0x004fe20000010000 */
[----:B------:R-:W-:Y:S02]  /*29240*/  MOV R6, 0x1 ;  /* 0x0000000100067802 */ /* 0x000fe40000000f00 */
[----:B------:R-:W-:-:S02]  /*29250*/  MOV R4, 0x29280 ;  /* 0x0002928000047802 */ /* 0x000fc40000000f00 */
[----:B-1----:R-:W-:Y:S02]  /*29260*/  MOV R7, R248 ;  /* 0x000000f800077202 */ /* 0x002fe40000000f00 */
[----:B------:R-:W-:Y:S05]  /*29270*/  CALL.REL.NOINC `($__internal_18_$__cuda_sm70_shflsync_bfly_p) ;  /* 0x0000001000007944 */ /* 0x000fea0003c00000 */
[----:B-12---:R-:W-:Y:S05]  /*29280*/  BRA `(.L_x_2724) ;  /* 0xffffde7000007947 */ /* 0x006fea000383ffff */
        .weak           $__internal_18_$__cuda_sm70_shflsync_bfly_p
        .type           $__internal_18_$__cuda_sm70_shflsync_bfly_p,@function
        .size           $__internal_18_$__cuda_sm70_shflsync_bfly_p,(.L_x_8881 - $__internal_18_$__cuda_sm70_shflsync_bfly_p)
$__internal_18_$__cuda_sm70_shflsync_bfly_p:
[----:B------:R-:W-:Y:S01]  /*29290*/  MOV R10, R4 ;  /* 0x00000004000a7202 */ /* 0x000fe20000000f00 */
[----:B------:R-:W-:Y:S04]  /*292a0*/  WARPSYNC R0 ;  /* 0x0000000000007348 */ /* 0x000fe80003800000 */
[----:B------:R-:W-:Y:S01]  /*292b0*/  MOV R11, 0x0 ;  /* 0x00000000000b7802 */ /* 0x000fe20000000f00 */
[----:B------:R1:W2:Y:S03]  /*292c0*/  SHFL.BFLY PT, R6, R7, R6, R5 ;  /* 0x0c00000607067389 */ /* 0x0002a600000e0005 */
[----:B------:R-:W-:Y:S05]  /*292d0*/  RET.REL.NODEC R10 `(_ZN5flash24flash_fwd_splitkv_kernelI23Flash_fwd_kernel_traitsILi256ELi64ELi64ELi4ELb0ELb0EN7cutlass10bfloat16_tE19Flash_kernel_traitsILi256ELi64ELi64ELi4ES3_EELb0ELb1ELb0ELb0ELb0ELb0ELb0ELb1EEEvNS_16Flash_fwd_paramsE) ;  /* 0xfffd6d200a007950 */ /* 0x000fea0003c3ffff */
.L_x_2725:
        /* <DEDUP_REMOVED lines=10> */
.L_x_8881:


//--------------------- .text._ZN5flash24flash_fwd_splitkv_kernelI23Flash_fwd_kernel_traitsILi256ELi64ELi64ELi4ELb0ELb0EN7cutlass10bfloat16_tE19Flash_kernel_traitsILi256ELi64ELi64ELi4ES3_EELb0ELb1ELb0ELb0ELb0ELb1ELb0ELb1EEEvNS_16Flash_fwd_paramsE --------------------------
	.section	.text._ZN5flash24flash_fwd_splitkv_kernelI23Flash_fwd_kernel_traitsILi256ELi64ELi64ELi4ELb0ELb0EN7cutlass10bfloat16_tE19Flash_kernel_traitsILi256ELi64ELi64ELi4ES3_EELb0ELb1ELb0ELb0ELb0ELb1ELb0ELb1EEEvNS_16Flash_fwd_paramsE,"ax",@progbits
	.sectioninfo	@"SHI_REGISTERS=255"
	.align	128
        .global         _ZN5flash24flash_fwd_splitkv_kernelI23Flash_fwd_kernel_traitsILi256ELi64ELi64ELi4ELb0ELb0EN7cutlass10bfloat16_tE19Flash_kernel_traitsILi256ELi64ELi64ELi4ES3_EELb0ELb1ELb0ELb0ELb0ELb1ELb0ELb1EEEvNS_16Flash_fwd_paramsE
        .type           _ZN5flash24flash_fwd_splitkv_kernelI23Flash_fwd_kernel_traitsILi256ELi64ELi64ELi4ELb0ELb0EN7cutlass10bfloat16_tE19Flash_kernel_traitsILi256ELi64ELi64ELi4ES3_EELb0ELb1ELb0ELb0ELb0ELb1ELb0ELb1EEEvNS_16Flash_fwd_paramsE,@function
        .size           _ZN5flash24flash_fwd_splitkv_kernelI23Flash_fwd_kernel_traitsILi256ELi64ELi64ELi4ELb0ELb0EN7cutlass10bfloat16_tE19Flash_kernel_traitsILi256ELi64ELi64ELi4ES3_EELb0ELb1ELb0ELb0ELb0ELb1ELb0ELb1EEEvNS_16Flash_fwd_paramsE,(.L_x_8883 - _ZN5flash24flash_fwd_splitkv_kernelI23Flash_fwd_kernel_traitsILi256ELi64ELi64ELi4ELb0ELb0EN7cutlass10bfloat16_tE19Flash_kernel_traitsILi256ELi64ELi64ELi4ES3_EELb0ELb1ELb0ELb0ELb0ELb1ELb0ELb1EEEvNS_16Flash_fwd_paramsE)
        .other          _ZN5flash24flash_fwd_splitkv_kernelI23Flash_fwd_kernel_traitsILi256ELi64ELi64ELi4ELb0ELb0EN7cutlass10bfloat16_tE19Flash_kernel_traitsILi256ELi64ELi64ELi4ES3_EELb0ELb1ELb0ELb0ELb0ELb1ELb0ELb1EEEvNS_16Flash_fwd_paramsE,@"STO_CUDA_ENTRY STV_DEFAULT"
_ZN5flash24flash_fwd_splitkv_kernelI23Flash_fwd_kernel_traitsILi256ELi64ELi64ELi4ELb0ELb0EN7cutlass10bfloat16_tE19Flash_kernel_traitsILi256ELi64ELi64ELi4ES3_EELb0ELb1ELb0ELb0ELb0ELb1ELb0ELb1EEEvNS_16Flash_fwd_paramsE:
.text._ZN5flash24flash_fwd_splitkv_kernelI23Flash_fwd_kernel_traitsILi256ELi64ELi64ELi4ELb0ELb0EN7cutlass10bfloat16_tE19Flash_kernel_traitsILi256ELi64ELi64ELi4ES3_EELb0ELb1ELb0ELb0ELb0ELb1ELb0ELb1EEEvNS_16Flash_fwd_paramsE:
        /* <DEDUP_REMOVED lines=9> */
[----:B-123--:R-:W-:Y:S05]  /*0090*/  CALL.REL.NOINC `($_ZN5flash24flash_fwd_splitkv_kernelI23Flash_fwd_kernel_traitsILi256ELi64ELi64ELi4ELb0ELb0EN7cutlass10bfloat16_tE19Flash_kernel_traitsILi256ELi64ELi64ELi4ES3_EELb0ELb1ELb0ELb0ELb0ELb1ELb0ELb1EEEvNS_16Flash_fwd_paramsE$_ZN5flash30compute_attn_1rowblock_splitkvI23Flash_fwd_kernel_traitsILi256ELi64ELi64ELi4ELb0ELb0EN7cutlass10bfloat16_tE19Flash_kernel_traitsILi256ELi64ELi64ELi4ES3_EELb0ELb1ELb0ELb0ELb0ELb1ELb0ELb1ENS_16Flash_fwd_paramsEEEvRKT8_iiiii) ;  /* 0x0000002000007944 */ /* 0x00efea0003c00000 */
[----:B------:R-:W-:Y:S05]  /*00a0*/  BSYNC B4 ;  /* 0x0000000000047941 */ /* 0x000fea0003800000 */
.L_x_2726:
[----:B------:R-:W-:Y:S05]  /*00b0*/  EXIT ;  /* 0x000000000000794d */ /* 0x000fea0003800000 */
        .type           $_ZN5flash24flash_fwd_splitkv_kernelI23Flash_fwd_kernel_traitsILi256ELi64ELi64ELi4ELb0ELb0EN7cutlass10bfloat16_tE19Flash_kernel_traitsILi256ELi64ELi64ELi4ES3_EELb0ELb1ELb0ELb0ELb0ELb1ELb0ELb1EEEvNS_16Flash_fwd_paramsE$_ZN5flash30compute_attn_1rowblock_splitkvI23Flash_fwd_kernel_traitsILi256ELi64ELi64ELi4ELb0ELb0EN7cutlass10bfloat16_tE19Flash_kernel_traitsILi256ELi64ELi64ELi4ES3_EELb0ELb1ELb0ELb0ELb0ELb1ELb0ELb1ENS_16Flash_fwd_paramsEEEvRKT8_iiiii,@function
        .size           $_ZN5flash24flash_fwd_splitkv_kernelI23Flash_fwd_kernel_traitsILi256ELi64ELi64ELi4ELb0ELb0EN7cutlass10bfloat16_tE19Flash_kernel_traitsILi256ELi64ELi64ELi4ES3_EELb0ELb1ELb0ELb0ELb0ELb1ELb0ELb1EEEvNS_16Flash_fwd_paramsE$_ZN5flash30compute_attn_1rowblock_splitkvI23Flash_fwd_kernel_traitsILi256ELi64ELi64ELi4ELb0ELb0EN7cutlass10bfloat16_tE19Flash_kernel_traitsILi256ELi64ELi64ELi4ES3_EELb0ELb1ELb0ELb0ELb0ELb1ELb0ELb1ENS_16Flash_fwd_paramsEEEvRKT8_iiiii,($__internal_19_$__cuda_sm70_shflsync_bfly_p - $_ZN5flash24flash_fwd_splitkv_kernelI23Flash_fwd_kernel_traitsILi256ELi64ELi64ELi4ELb0ELb0EN7cutlass10bfloat16_tE19Flash_kernel_traitsILi256ELi64ELi64ELi4ES3_EELb0ELb1ELb0ELb0ELb0ELb1ELb0ELb1EEEvNS_16Flash_fwd_paramsE$_ZN5flash30compute_attn_1rowblock_splitkvI23Flash_fwd_kernel_traitsILi256ELi64ELi64ELi4ELb0ELb0EN7cutlass10bfloat16_tE19Flash_kernel_traitsILi256ELi64ELi64ELi4ES3_EELb0ELb1ELb0ELb0ELb0ELb1ELb0ELb1ENS_16Flash_fwd_paramsEEEvRKT8_iiiii)
$_ZN5flash24flash_fwd_splitkv_kernelI23Flash_fwd_kernel_traitsILi256ELi64ELi64ELi4ELb0ELb0EN7cutlass10bfloat16_tE19Flash_kernel_traitsILi256ELi64ELi64ELi4ES3_EELb0ELb1ELb0ELb0ELb0ELb1ELb0ELb1EEEvNS_16Flash_fwd_paramsE$_ZN5flash30compute_attn_1rowblock_splitkvI23Flash_fwd_kernel_traitsILi256ELi64ELi64ELi4ELb0ELb0EN7cutlass10bfloat16_tE19Flash_kernel_traitsILi256ELi64ELi64ELi4ES3_EELb0ELb1ELb0ELb0ELb0ELb1ELb0ELb1ENS_16Flash_fwd_paramsEEEvRKT8_iiiii:
        /* <DEDUP_REMOVED lines=20> */
.L_x_2728:
[----:B------:R-:W-:Y:S05]  /*0200*/  BSYNC B0 ;  /* 0x0000000000007941 */ /* 0x000fea0003800000 */
.L_x_2727:
        /* <DEDUP_REMOVED lines=17> */
.L_x_2730:
[----:B------:R4:W5:Y:S02]  /*0320*/  LD.E R61, [R10.64+0xb8] ;  /* 0x0000b8060a3d7980 */ /* 0x000964000c101900 */
.L_x_2731:
[----:B------:R-:W-:Y:S05]  /*0330*/  BSYNC B0 ;  /* 0x0000000000007941 */ /* 0x000fea0003800000 */
.L_x_2729:
        /* <DEDUP_REMOVED lines=10> */
.L_x_2733:
[----:B------:R-:W2:Y:S01]  /*03e0*/  LD.E.64 R2, [R10.64+0x108] ;  /* 0x000108060a027980 */ /* 0x000ea2000c101b00 */
[----:B------:R-:W-:Y:S01]  /*03f0*/  BSSY B0, `(.L_x_2735) ;  /* 0x0000006000007945 */ /* 0x000fe20003800000 */
[----:B------:R-:W-:Y:S01]  /*0400*/  IMAD.MOV.U32 R52, RZ, RZ, RZ ;  /* 0x000000ffff347224 */ /* 0x000fe200078e00ff */
[----:B--2---:R-:W-:-:S04]  /*0410*/  ISETP.NE.U32.AND P0, PT, R2, RZ, PT ;  /* 0x000000ff0200720c */ /* 0x004fc80003f05070 */
[----:B------:R-:W-:-:S13]  /*0420*/  ISETP.NE.AND.EX P0, PT, R3, RZ, PT, P0 ;  /* 0x000000ff0300720c */ /* 0x000fda0003f05300 */
[----:B------:R-:W-:Y:S05]  /*0430*/  @!P0 BRA `(.L_x_2736) ;  /* 0x0000001000008947 */ /* 0x000fea0003800000 */
[----:B------:R2:W5:Y:S02]  /*0440*/  LD.E R52, [R10.64+0xbc] ;  /* 0x0000bc060a347980 */ /* 0x000564000c101900 */
.L_x_2736:
[----:B------:R-:W-:Y:S05]  /*0450*/  BSYNC B0 ;  /* 0x0000000000007941 */ /* 0x000fea0003800000 */
.L_x_2735:
[----:B-----5:R-:W-:Y:S02]  /*0460*/  IADD3 R52, R61, R52, RZ ;  /* 0x000000343d347210 */ /* 0x020fe40007ffe0ff */
.L_x_2734:
[----:B------:R-:W-:Y:S05]  /*0470*/  BSYNC B1 ;  /* 0x0000000000017941 */ /* 0x000fea0003800000 */
.L_x_2732:
[----:B------:R-:W-:Y:S01]  /*0480*/  IMAD.SHL.U32 R54, R236, 0x40, RZ ;  /* 0x00000040ec367824 */ /* 0x000fe200078e00ff */
[----:B------:R-:W-:Y:S01]  /*0490*/  MOV R2, R233 ;  /* 0x000000e900027202 */ /* 0x000fe20000000f00 */
[----:B------:R-:W-:-:S03]  /*04a0*/  IMAD.MOV.U32 R3, RZ, RZ, 0x0 ;  /* 0x00000000ff037424 */ /* 0x000fc600078e00ff */
[----:B------:R-:W-:-:S13]  /*04b0*/  ISETP.GT.AND P0, PT, R237, R54, PT ;  /* 0x00000036ed00720c */ /* 0x000fda0003f04270 */
[----:B------:R-:W-:Y:S05]  /*04c0*/  @!P0 RET.REL.NODEC R2 `(_ZN5flash24flash_fwd_splitkv_kernelI23Flash_fwd_kernel_traitsILi256ELi64ELi64ELi4ELb0ELb0EN7cutlass10bfloat16_tE19Flash_kernel_traitsILi256ELi64ELi64ELi4ES3_EELb0ELb1ELb0ELb0ELb0ELb1ELb0ELb1EEEvNS_16Flash_fwd_paramsE) ;  /* 0xfffffb3002008950 */ /* 0x000fea0003c3ffff */
        /* <DEDUP_REMOVED lines=88> */
.L_x_2739:
[----:B------:R-:W-:Y:S05]  /*0a50*/  BSYNC B0 ;  /* 0x0000000000007941 */ /* 0x000fea0003800000 */
.L_x_2738:
        /* <DEDUP_REMOVED lines=22> */
.L_x_2741:
[----:B------:R-:W-:Y:S05]  /*0bc0*/  BSYNC B0 ;  /* 0x0000000000007941 */ /* 0x000fea0003800000 */
.L_x_2740:
        /* <DEDUP_REMOVED lines=22> */
.L_x_2743:
[----:B------:R-:W-:Y:S05]  /*0d30*/  BSYNC B0 ;  /* 0x0000000000007941 */ /* 0x000fea0003800000 */
.L_x_2742:
        /* <DEDUP_REMOVED lines=21> */
.L_x_2745:
[----:B------:R-:W-:Y:S05]  /*0e90*/  BSYNC B0 ;  /* 0x0000000000007941 */ /* 0x000fea0003800000 */
.L_x_2744:
        /* <DEDUP_REMOVED lines=17> */
[----:B----4-:R-:W-:Y:S05]  /*0fb0*/  @P4 RET.REL.NODEC R4 `(_ZN5flash24flash_fwd_splitkv_kernelI23Flash_fwd_kernel_traitsILi256ELi64ELi64ELi4ELb0ELb0EN7cutlass10bfloat16_tE19Flash_kernel_traitsILi256ELi64ELi64ELi4ES3_EELb0ELb1ELb0ELb0ELb0ELb1ELb0ELb1EEEvNS_16Flash_fwd_paramsE) ;  /* 0xfffff04004004950 */ /* 0x010fea0003c3ffff */
[----:B------:R-:W-:-:S05]  /*0fc0*/  MOV R0, 0x7f800000 ;  /* 0x7f80000000007802 */ /* 0x000fca0000000f00 */
[----:B------:R2:W-:Y:S02]  /*0fd0*/  ST.E [R2.64+0xc0], R0 ;  /* 0x0000c00002007985 */ /* 0x0005e4000c101906 */
[----:B--2---:R-:W-:Y:S02]  /*0fe0*/  MOV R2, R233 ;  /* 0x000000e900027202 */ /* 0x004fe40000000f00 */
[----:B------:R-:W-:-:S04]  /*0ff0*/  MOV R3, 0x0 ;  /* 0x0000000000037802 */ /* 0x000fc80000000f00 */
[----:B------:R-:W-:Y:S05]  /*1000*/  RET.REL.NODEC R2 `(_ZN5flash24flash_fwd_splitkv_kernelI23Flash_fwd_kernel_traitsILi256ELi64ELi64ELi4ELb0ELb0EN7cutlass10bfloat16_tE19Flash_kernel_traitsILi256ELi64ELi64ELi4ES3_EELb0ELb1ELb0ELb0ELb0ELb1ELb0ELb1EEEvNS_16Flash_fwd_paramsE) ;  /* 0xffffeff002007950 */ /* 0x000fea0003c3ffff */
.L_x_2737:
        /* <DEDUP_REMOVED lines=109> */
.L_x_2747:
        /* <DEDUP_REMOVED lines=81> */
.L_x_2748:
[----:B-1----:R-:W-:Y:S05]  /*1bf0*/  BSYNC B0 ;  /* 0x0000000000007941 */ /* 0x002fea0003800000 */
.L_x_2746:
        /* <DEDUP_REMOVED lines=304> */
.L_x_2867:
        /* <DEDUP_REMOVED lines=31> */
.L_x_2751:
[----:B------:R-:W-:Y:S05]  /*30f0*/  BSYNC B0 ;  /* 0x0000000000007941 */ /* 0x000fea0003800000 */
.L_x_2750:
        /* <DEDUP_REMOVED lines=21> */
.L_x_2753:
[----:B------:R-:W-:Y:S05]  /*3250*/  BSYNC B0 ;  /* 0x0000000000007941 */ /* 0x000fea0003800000 */
.L_x_2752:
        /* <DEDUP_REMOVED lines=21> */
.L_x_2755:
[----:B------:R-:W-:Y:S05]  /*33b0*/  BSYNC B0 ;  /* 0x0000000000007941 */ /* 0x000fea0003800000 */
.L_x_2754:
        /* <DEDUP_REMOVED lines=21> */
.L_x_2757:
[----:B------:R-:W-:Y:S05]  /*3510*/  BSYNC B0 ;  /* 0x0000000000007941 */ /* 0x000fea0003800000 */
.L_x_2756:
        /* <DEDUP_REMOVED lines=66> */
.L_x_2764:
[----:B------:R-:W-:Y:S05]  /*3940*/  BSYNC B0 ;  /* 0x0000000000007941 */ /* 0x000fea0003800000 */
.L_x_2763:
        /* <DEDUP_REMOVED lines=51> */
.L_x_2766:
[----:B------:R-:W-:Y:S05]  /*3c80*/  BSYNC B0 ;  /* 0x0000000000007941 */ /* 0x000fea0003800000 */
.L_x_2765:
        /* <DEDUP_REMOVED lines=51> */
.L_x_2768:
[----:B------:R-:W-:Y:S05]  /*3fc0*/  BSYNC B0 ;  /* 0x0000000000007941 */ /* 0x000fea0003800000 */
.L_x_2767:
        /* <DEDUP_REMOVED lines=50> */
.L_x_2762:
[----:B------:R-:W-:Y:S05]  /*42f0*/  BSYNC B1 ;  /* 0x0000000000017941 */ /* 0x000fea0003800000 */
.L_x_2761:
        /* <DEDUP_REMOVED lines=63> */
.L_x_2772:
[----:B------:R-:W-:Y:S05]  /*46f0*/  BSYNC B0 ;  /* 0x0000000000007941 */ /* 0x000fea0003800000 */
.L_x_2771:
        /* <DEDUP_REMOVED lines=53> */
.L_x_2774:
[----:B------:R-:W-:Y:S05]  /*4a50*/  BSYNC B0 ;  /* 0x0000000000007941 */ /* 0x000fea0003800000 */
.L_x_2773:
        /* <DEDUP_REMOVED lines=53> */
.L_x_2776:
[----:B------:R-:W-:Y:S05]  /*4db0*/  BSYNC B0 ;  /* 0x0000000000007941 */ /* 0x000fea0003800000 */
.L_x_2775:
        /* <DEDUP_REMOVED lines=52> */
.L_x_2770:
[----:B------:R-:W-:Y:S05]  /*5100*/  BSYNC B1 ;  /* 0x0000000000017941 */ /* 0x000fea0003800000 */
.L_x_2769:
        /* <DEDUP_REMOVED lines=63> */
.L_x_2780:
[----:B------:R-:W-:Y:S05]  /*5500*/  BSYNC B0 ;  /* 0x0000000000007941 */ /* 0x000fea0003800000 */
.L_x_2779:
        /* <DEDUP_REMOVED lines=53> */
.L_x_2782:
[----:B------:R-:W-:Y:S05]  /*5860*/  BSYNC B0 ;  /* 0x0000000000007941 */ /* 0x000fea0003800000 */
.L_x_2781:
        /* <DEDUP_REMOVED lines=53> */
.L_x_2784:
[----:B------:R-:W-:Y:S05]  /*5bc0*/  BSYNC B0 ;  /* 0x0000000000007941 */ /* 0x000fea0003800000 */
.L_x_2783:
        /* <DEDUP_REMOVED lines=52> */
.L_x_2778:
[----:B------:R-:W-:Y:S05]  /*5f10*/  BSYNC B1 ;  /* 0x0000000000017941 */ /* 0x000fea0003800000 */
.L_x_2777:
        /* <DEDUP_REMOVED lines=67> */
.L_x_2788:
[----:B------:R-:W-:Y:S05]  /*6350*/  BSYNC B0 ;  /* 0x0000000000007941 */ /* 0x000fea0003800000 */
.L_x_2787:
        /* <DEDUP_REMOVED lines=53> */
.L_x_2790:
[----:B------:R-:W-:Y:S05]  /*66b0*/  BSYNC B0 ;  /* 0x0000000000007941 */ /* 0x000fea0003800000 */
.L_x_2789:
        /* <DEDUP_REMOVED lines=53> */
.L_x_2792:
[----:B------:R-:W-:Y:S05]  /*6a10*/  BSYNC B0 ;  /* 0x0000000000007941 */ /* 0x000fea0003800000 */
.L_x_2791:
        /* <DEDUP_REMOVED lines=52> */
.L_x_2786:
[----:B------:R-:W-:Y:S05]  /*6d60*/  BSYNC B1 ;  /* 0x0000000000017941 */ /* 0x000fea0003800000 */
.L_x_2785:
[----:B------:R-:W2:Y:S02]  /*6d70*/  LD.E R0, [R10.64+0xd0] ;  /* 0x0000d0060a007980 */ /* 0x000ea4000c101900 */
[----:B--2---:R-:W-:Y:S05]  /*6d80*/  IMAD.U32 R0, R0, -0x20, RZ ;  /* 0xffffffe000007824 */ /* 0x004fea00078e00ff */
[C---:B------:R-:W-:Y:S02]  /*6d90*/  LEA R20, P1, R0.reuse, R20, 0x1 ;  /* 0x0000001400147211 */ /* 0x040fe400078208ff */
[C---:B------:R-:W-:Y:S02]  /*6da0*/  LEA R42, P0, R0.reuse, R42, 0x1 ;  /* 0x0000002a002a7211 */ /* 0x040fe400078008ff */
[C---:B------:R-:W-:Y:S02]  /*6db0*/  LEA.HI.X.SX32 R21, R0.reuse, R21, 0x1, P1 ;  /* 0x0000001500157211 */ /* 0x040fe400008f0eff */
[----:B------:R-:W-:Y:S01]  /*6dc0*/  LEA.HI.X.SX32 R43, R0, R43, 0x1, P0 ;  /* 0x0000002b002b7211 */ /* 0x000fe200000f0eff */
[----:B------:R-:W-:-:S05]  /*6dd0*/  BRA `(.L_x_2793) ;  /* 0x00006a3000007947 */ /* 0x000fca0003800000 */
.L_x_2760:
        /* <DEDUP_REMOVED lines=94> */
.L_x_2799:
[----:B------:R-:W-:Y:S05]  /*73c0*/  BSYNC B0 ;  /* 0x0000000000007941 */ /* 0x000fea0003800000 */
.L_x_2798:
[----:B-----5:R2:W-:Y:S02]  /*73d0*/  ST.E.128 [R126.64], R24 ;  /* 0x000000187e007985 */ /* 0x0205e4000c101d06 */
.L_x_2797:
[----:B------:R-:W-:Y:S05]  /*73e0*/  BSYNC B1 ;  /* 0x0000000000017941 */ /* 0x000fea0003800000 */
.L_x_2796:
        /* <DEDUP_REMOVED lines=92> */
.L_x_2803:
[----:B------:R-:W-:Y:S05]  /*79b0*/  BSYNC B0 ;  /* 0x0000000000007941 */ /* 0x000fea0003800000 */
.L_x_2802:
[----:B-----5:R2:W-:Y:S02]  /*79c0*/  ST.E.128 [R126.64+0x80], R24 ;  /* 0x000080187e007985 */ /* 0x0205e4000c101d06 */
.L_x_2801:
[----:B------:R-:W-:Y:S05]  /*79d0*/  BSYNC B1 ;  /* 0x0000000000017941 */ /* 0x000fea0003800000 */
.L_x_2800:
        /* <DEDUP_REMOVED lines=92> */
.L_x_2807:
[----:B------:R-:W-:Y:S05]  /*7fa0*/  BSYNC B0 ;  /* 0x0000000000007941 */ /* 0x000fea0003800000 */
.L_x_2806:
[----:B-----5:R2:W-:Y:S02]  /*7fb0*/  ST.E.128 [R126.64+0x100], R24 ;  /* 0x000100187e007985 */ /* 0x0205e4000c101d06 */
.L_x_2805:
[----:B------:R-:W-:Y:S05]  /*7fc0*/  BSYNC B1 ;  /* 0x0000000000017941 */ /* 0x000fea0003800000 */
.L_x_2804:
        /* <DEDUP_REMOVED lines=91> */
.L_x_2809:
[----:B------:R-:W-:Y:S05]  /*8580*/  BSYNC B0 ;  /* 0x0000000000007941 */ /* 0x000fea0003800000 */
.L_x_2808:
[----:B-----5:R2:W-:Y:S02]  /*8590*/  ST.E.128 [R126.64+0x180], R24 ;  /* 0x000180187e007985 */ /* 0x0205e4000c101d06 */
.L_x_2795:
[----:B------:R-:W-:Y:S05]  /*85a0*/  BSYNC B2 ;  /* 0x0000000000027941 */ /* 0x000fea0003800000 */
.L_x_2794:
        /* <DEDUP_REMOVED lines=97> */
.L_x_2815:
[----:B------:R-:W-:Y:S05]  /*8bc0*/  BSYNC B0 ;  /* 0x0000000000007941 */ /* 0x000fea0003800000 */
.L_x_2814:
[C---:B------:R-:W-:Y:S04]  /*8bd0*/  LEA R2, P0, R228.reuse, R126, 0x1 ;  /* 0x0000007ee4027211 */ /* 0x040fe800078008ff */
[----:B------:R-:W-:Y:S05]  /*8be0*/  LEA.HI.X R3, R228, R127, R229, 0x1, P0 ;  /* 0x0000007fe4037211 */ /* 0x000fea00000f0ce5 */
[----:B-----5:R2:W-:Y:S04]  /*8bf0*/  ST.E.128 [R2.64], R24 ;  /* 0x0000001802007985 */ /* 0x0205e8000c101d06 */
.L_x_2813:
[----:B------:R-:W-:Y:S05]  /*8c00*/  BSYNC B1 ;  /* 0x0000000000017941 */ /* 0x000fea0003800000 */
.L_x_2812:
        /* <DEDUP_REMOVED lines=92> */
.L_x_2819:
[----:B------:R-:W-:Y:S05]  /*91d0*/  BSYNC B0 ;  /* 0x0000000000007941 */ /* 0x000fea0003800000 */
.L_x_2818:
[C---:B------:R-:W-:Y:S04]  /*91e0*/  LEA R2, P0, R87.reuse, R126, 0x1 ;  /* 0x0000007e57027211 */ /* 0x040fe800078008ff */
[----:B------:R-:W-:Y:S05]  /*91f0*/  LEA.HI.X R3, R87, R127, R86, 0x1, P0 ;  /* 0x0000007f57037211 */ /* 0x000fea00000f0c56 */
[----:B-----5:R2:W-:Y:S04]  /*9200*/  ST.E.128 [R2.64], R24 ;  /* 0x0000001802007985 */ /* 0x0205e8000c101d06 */
.L_x_2817:
[----:B------:R-:W-:Y:S05]  /*9210*/  BSYNC B1 ;  /* 0x0000000000017941 */ /* 0x000fea0003800000 */
.L_x_2816:
        /* <DEDUP_REMOVED lines=92> */
.L_x_2823:
[----:B------:R-:W-:Y:S05]  /*97e0*/  BSYNC B0 ;  /* 0x0000000000007941 */ /* 0x000fea0003800000 */
.L_x_2822:
[C---:B------:R-:W-:Y:S04]  /*97f0*/  LEA R2, P0, R83.reuse, R126, 0x1 ;  /* 0x0000007e53027211 */ /* 0x040fe800078008ff */
[----:B------:R-:W-:Y:S05]  /*9800*/  LEA.HI.X R3, R83, R127, R82, 0x1, P0 ;  /* 0x0000007f53037211 */ /* 0x000fea00000f0c52 */
[----:B-----5:R2:W-:Y:S04]  /*9810*/  ST.E.128 [R2.64], R24 ;  /* 0x0000001802007985 */ /* 0x0205e8000c101d06 */
.L_x_2821:
[----:B------:R-:W-:Y:S05]  /*9820*/  BSYNC B1 ;  /* 0x0000000000017941 */ /* 0x000fea0003800000 */
.L_x_2820:
        /* <DEDUP_REMOVED lines=91> */
.L_x_2825:
[----:B------:R-:W-:Y:S05]  /*9de0*/  BSYNC B0 ;  /* 0x0000000000007941 */ /* 0x000fea0003800000 */
.L_x_2824:
[C---:B------:R-:W-:Y:S04]  /*9df0*/  LEA R2, P0, R77.reuse, R126, 0x1 ;  /* 0x0000007e4d027211 */ /* 0x040fe800078008ff */
[----:B------:R-:W-:Y:S05]  /*9e00*/  LEA.HI.X R3, R77, R127, R76, 0x1, P0 ;  /* 0x0000007f4d037211 */ /* 0x000fea00000f0c4c */
[----:B-----5:R2:W-:Y:S04]  /*9e10*/  ST.E.128 [R2.64], R24 ;  /* 0x0000001802007985 */ /* 0x0205e8000c101d06 */
.L_x_2811:
[----:B------:R-:W-:Y:S05]  /*9e20*/  BSYNC B2 ;  /* 0x0000000000027941 */ /* 0x000fea0003800000 */
.L_x_2810:
        /* <DEDUP_REMOVED lines=97> */
.L_x_2831:
[----:B------:R-:W-:Y:S05]  /*a440*/  BSYNC B0 ;  /* 0x0000000000007941 */ /* 0x000fea0003800000 */
.L_x_2830:
[C---:B------:R-:W-:Y:S04]  /*a450*/  LEA R2, P0, R88.reuse, R126, 0x1 ;  /* 0x0000007e58027211 */ /* 0x040fe800078008ff */
[----:B------:R-:W-:Y:S05]  /*a460*/  LEA.HI.X R3, R88, R127, R89, 0x1, P0 ;  /* 0x0000007f58037211 */ /* 0x000fea00000f0c59 */
[----:B-----5:R2:W-:Y:S04]  /*a470*/  ST.E.128 [R2.64], R24 ;  /* 0x0000001802007985 */ /* 0x0205e8000c101d06 */
.L_x_2829:
[----:B------:R-:W-:Y:S05]  /*a480*/  BSYNC B1 ;  /* 0x0000000000017941 */ /* 0x000fea0003800000 */
.L_x_2828:
        /* <DEDUP_REMOVED lines=92> */
.L_x_2835:
[----:B------:R-:W-:Y:S05]  /*aa50*/  BSYNC B0 ;  /* 0x0000000000007941 */ /* 0x000fea0003800000 */
.L_x_2834:
[C---:B------:R-:W-:Y:S04]  /*aa60*/  LEA R2, P0, R85.reuse, R126, 0x1 ;  /* 0x0000007e55027211 */ /* 0x040fe800078008ff */
[----:B------:R-:W-:Y:S05]  /*aa70*/  LEA.HI.X R3, R85, R127, R84, 0x1, P0 ;  /* 0x0000007f55037211 */ /* 0x000fea00000f0c54 */
[----:B-----5:R2:W-:Y:S04]  /*aa80*/  ST.E.128 [R2.64], R24 ;  /* 0x0000001802007985 */ /* 0x0205e8000c101d06 */
.L_x_2833:
[----:B------:R-:W-:Y:S05]  /*aa90*/  BSYNC B1 ;  /* 0x0000000000017941 */ /* 0x000fea0003800000 */
.L_x_2832:
        /* <DEDUP_REMOVED lines=92> */
.L_x_2839:
[----:B------:R-:W-:Y:S05]  /*b060*/  BSYNC B0 ;  /* 0x0000000000007941 */ /* 0x000fea0003800000 */
.L_x_2838:
[C---:B------:R-:W-:Y:S04]  /*b070*/  LEA R2, P0, R81.reuse, R126, 0x1 ;  /* 0x0000007e51027211 */ /* 0x040fe800078008ff */
[----:B------:R-:W-:Y:S05]  /*b080*/  LEA.HI.X R3, R81, R127, R80, 0x1, P0 ;  /* 0x0000007f51037211 */ /* 0x000fea00000f0c50 */
[----:B-----5:R2:W-:Y:S04]  /*b090*/  ST.E.128 [R2.64], R24 ;  /* 0x0000001802007985 */ /* 0x0205e8000c101d06 */
.L_x_2837:
[----:B------:R-:W-:Y:S05]  /*b0a0*/  BSYNC B1 ;  /* 0x0000000000017941 */ /* 0x000fea0003800000 */
.L_x_2836:
        /* <DEDUP_REMOVED lines=91> */
.L_x_2841:
[----:B------:R-:W-:Y:S05]  /*b660*/  BSYNC B0 ;  /* 0x0000000000007941 */ /* 0x000fea0003800000 */
.L_x_2840:
[C---:B------:R-:W-:Y:S04]  /*b670*/  LEA R2, P0, R75.reuse, R126, 0x1 ;  /* 0x0000007e4b027211 */ /* 0x040fe800078008ff */
[----:B------:R-:W-:Y:S05]  /*b680*/  LEA.HI.X R3, R75, R127, R74, 0x1, P0 ;  /* 0x0000007f4b037211 */ /* 0x000fea00000f0c4a */
[----:B-----5:R2:W-:Y:S04]  /*b690*/  ST.E.128 [R2.64], R24 ;  /* 0x0000001802007985 */ /* 0x0205e8000c101d06 */
.L_x_2827:
[----:B------:R-:W-:Y:S05]  /*b6a0*/  BSYNC B2 ;  /* 0x0000000000027941 */ /* 0x000fea0003800000 */
.L_x_2826:
        /* <DEDUP_REMOVED lines=100> */
.L_x_2847:
[----:B------:R-:W-:Y:S05]  /*bcf0*/  BSYNC B0 ;  /* 0x0000000000007941 */ /* 0x000fea0003800000 */
.L_x_2846:
[----:B------:R-:W-:Y:S02]  /*bd00*/  IMAD R0, R49, 0x60, RZ ;  /* 0x0000006031007824 */ /* 0x000fe400078e02ff */
[----:B------:R-:W-:Y:S05]  /*bd10*/  IMAD.WIDE.U32 R2, R48, 0x60, R126 ;  /* 0x0000006030027825 */ /* 0x000fea00078e007e */
[----:B------:R-:W-:Y:S05]  /*bd20*/  IADD3 R3, R3, R0, RZ ;  /* 0x0000000003037210 */ /* 0x000fea0007ffe0ff */
[----:B-----5:R2:W-:Y:S02]  /*bd30*/  ST.E.128 [R2.64], R24 ;  /* 0x0000001802007985 */ /* 0x0205e4000c101d06 */
.L_x_2845:
[----:B------:R-:W-:Y:S05]  /*bd40*/  BSYNC B1 ;  /* 0x0000000000017941 */ /* 0x000fea0003800000 */
.L_x_2844:
        /* <DEDUP_REMOVED lines=92> */
.L_x_2851:
[----:B------:R-:W-:Y:S05]  /*c310*/  BSYNC B0 ;  /* 0x0000000000007941 */ /* 0x000fea0003800000 */
.L_x_2850:
[C---:B------:R-:W-:Y:S04]  /*c320*/  LEA R2, P0, R79.reuse, R126, 0x1 ;  /* 0x0000007e4f027211 */ /* 0x040fe800078008ff */
[----:B------:R-:W-:Y:S05]  /*c330*/  LEA.HI.X R3, R79, R127, R78, 0x1, P0 ;  /* 0x0000007f4f037211 */ /* 0x000fea00000f0c4e */
[----:B-----5:R2:W-:Y:S04]  /*c340*/  ST.E.128 [R2.64], R24 ;  /* 0x0000001802007985 */ /* 0x0205e8000c101d06 */
.L_x_2849:
[----:B------:R-:W-:Y:S05]  /*c350*/  BSYNC B1 ;  /* 0x0000000000017941 */ /* 0x000fea0003800000 */
.L_x_2848:
        /* <DEDUP_REMOVED lines=92> */
.L_x_2855:
[----:B------:R-:W-:Y:S05]  /*c920*/  BSYNC B0 ;  /* 0x0000000000007941 */ /* 0x000fea0003800000 */
.L_x_2854:
[C---:B------:R-:W-:Y:S04]  /*c930*/  LEA R2, P0, R73.reuse, R126, 0x1 ;  /* 0x0000007e49027211 */ /* 0x040fe800078008ff */
[----:B------:R-:W-:Y:S05]  /*c940*/  LEA.HI.X R3, R73, R127, R72, 0x1, P0 ;  /* 0x0000007f49037211 */ /* 0x000fea00000f0c48 */
[----:B-----5:R2:W-:Y:S04]  /*c950*/  ST.E.128 [R2.64], R24 ;  /* 0x0000001802007985 */ /* 0x0205e8000c101d06 */
.L_x_2853:
[----:B------:R-:W-:Y:S05]  /*c960*/  BSYNC B1 ;  /* 0x0000000000017941 */ /* 0x000fea0003800000 */
.L_x_2852:
        /* <DEDUP_REMOVED lines=91> */
.L_x_2857:
[----:B------:R-:W-:Y:S05]  /*cf20*/  BSYNC B0 ;  /* 0x0000000000007941 */ /* 0x000fea0003800000 */
.L_x_2856:
[C---:B------:R-:W-:Y:S04]  /*cf30*/  LEA R2, P0, R71.reuse, R126, 0x1 ;  /* 0x0000007e47027211 */ /* 0x040fe800078008ff */
[----:B------:R-:W-:Y:S05]  /*cf40*/  LEA.HI.X R3, R71, R127, R70, 0x1, P0 ;  /* 0x0000007f47037211 */ /* 0x000fea00000f0c46 */
[----:B-----5:R2:W-:Y:S04]  /*cf50*/  ST.E.128 [R2.64], R24 ;  /* 0x0000001802007985 */ /* 0x0205e8000c101d06 */
.L_x_2843:
[----:B------:R-:W-:Y:S05]  /*cf60*/  BSYNC B2 ;  /* 0x0000000000027941 */ /* 0x000fea0003800000 */
.L_x_2842:
        /* <DEDUP_REMOVED lines=11> */
.L_x_2759:
        /* <DEDUP_REMOVED lines=22> */
.L_x_2859:
[----:B------:R-:W-:Y:S05]  /*d180*/  BSYNC B0 ;  /* 0x0000000000007941 */ /* 0x000fea0003800000 */
.L_x_2858:
        /* <DEDUP_REMOVED lines=33> */
.L_x_2861:
[----:B------:R-:W-:Y:S05]  /*d3a0*/  BSYNC B0 ;  /* 0x0000000000007941 */ /* 0x000fea0003800000 */
.L_x_2860:
        /* <DEDUP_REMOVED lines=33> */
.L_x_2863:
[----:B------:R-:W-:Y:S05]  /*d5c0*/  BSYNC B0 ;  /* 0x0000000000007941 */ /* 0x000fea0003800000 */
.L_x_2862:
        /* <DEDUP_REMOVED lines=36> */
.L_x_2793:
[----:B------:R-:W-:Y:S05]  /*d810*/  BSYNC B3 ;  /* 0x0000000000037941 */ /* 0x000fea0003800000 */
.L_x_2758:
        /* <DEDUP_REMOVED lines=91> */
.L_x_2865:
        /* <DEDUP_REMOVED lines=10> */
.L_x_2866:
[----:B------:R-:W-:Y:S05]  /*de70*/  BSYNC B0 ;  /* 0x0000000000007941 */ /* 0x000fea0003800000 */
.L_x_2864:
[----:B------:R-:W-:Y:S04]  /*de80*/  IADD3 R14, R14, -0x1, RZ ;  /* 0xffffffff0e0e7810 */ /* 0x000fe80007ffe0ff */
[----:B------:R-:W-:Y:S11]  /*de90*/  ISETP.GT.AND P0, PT, R14, R90, PT ;  /* 0x0000005a0e00720c */ /* 0x000ff60003f04270 */
[----:B------:R-:W-:Y:S02]  /*dea0*/  @!UPT UIADD3 URZ, URZ, URZ, URZ ;  /* 0x0000003f3f3ff290 */ /* 0x000fe4000fffe03f */
[----:B------:R-:W-:-:S05]  /*deb0*/  @P0 BRA `(.L_x_2867) ;  /* 0xffff504000000947 */ /* 0x000fca000383ffff */
.L_x_2749:
        /* <DEDUP_REMOVED lines=111> */
.L_x_2876:
[----:B------:R-:W-:Y:S05]  /*e5b0*/  BSYNC B0 ;  /* 0x0000000000007941 */ /* 0x000fea0003800000 */
.L_x_2875:
[----:B-----5:R3:W-:Y:S02]  /*e5c0*/  STS.128 [R239], R24 ;  /* 0x00000018ef007388 */ /* 0x0207e40000000c00 */
.L_x_2874:
[----:B------:R-:W-:Y:S05]  /*e5d0*/  BSYNC B1 ;  /* 0x0000000000017941 */ /* 0x000fea0003800000 */
.L_x_2873:
        /* <DEDUP_REMOVED lines=50> */
.L_x_2880:
[----:B------:R-:W-:Y:S05]  /*e900*/  BSYNC B0 ;  /* 0x0000000000007941 */ /* 0x000fea0003800000 */
.L_x_2879:
[----:B-----5:R1:W-:Y:S02]  /*e910*/  STS.128 [R239+0x2000], R24 ;  /* 0x00200018ef007388 */ /* 0x0203e40000000c00 */
.L_x_2878:
[----:B------:R-:W-:Y:S05]  /*e920*/  BSYNC B1 ;  /* 0x0000000000017941 */ /* 0x000fea0003800000 */
.L_x_2877:
        /* <DEDUP_REMOVED lines=50> */
.L_x_2884:
[----:B------:R-:W-:Y:S05]  /*ec50*/  BSYNC B0 ;  /* 0x0000000000007941 */ /* 0x000fea0003800000 */
.L_x_2883:
[----:B-----5:R3:W-:Y:S02]  /*ec60*/  STS.128 [R239+0x4000], R24 ;  /* 0x00400018ef007388 */ /* 0x0207e40000000c00 */
.L_x_2882:
[----:B------:R-:W-:Y:S05]  /*ec70*/  BSYNC B1 ;  /* 0x0000000000017941 */ /* 0x000fea0003800000 */
.L_x_2881:
        /* <DEDUP_REMOVED lines=49> */
.L_x_2886:
[----:B------:R-:W-:Y:S05]  /*ef90*/  BSYNC B0 ;  /* 0x0000000000007941 */ /* 0x000fea0003800000 */
.L_x_2885:
[----:B-----5:R3:W-:Y:S02]  /*efa0*/  STS.128 [R239+0x6000], R24 ;  /* 0x00600018ef007388 */ /* 0x0207e40000000c00 */
.L_x_2872:
[----:B------:R-:W-:Y:S05]  /*efb0*/  BSYNC B2 ;  /* 0x0000000000027941 */ /* 0x000fea0003800000 */
.L_x_2871:
        /* <DEDUP_REMOVED lines=63> */
.L_x_2892:
[----:B------:R-:W-:Y:S05]  /*f3b0*/  BSYNC B0 ;  /* 0x0000000000007941 */ /* 0x000fea0003800000 */
.L_x_2891:
[----:B-----5:R3:W-:Y:S02]  /*f3c0*/  STS.128 [R239+0x800], R24 ;  /* 0x00080018ef007388 */ /* 0x0207e40000000c00 */
.L_x_2890:
[----:B------:R-:W-:Y:S05]  /*f3d0*/  BSYNC B1 ;  /* 0x0000000000017941 */ /* 0x000fea0003800000 */
.L_x_2889:
        /* <DEDUP_REMOVED lines=50> */
.L_x_2896:
[----:B------:R-:W-:Y:S05]  /*f700*/  BSYNC B0 ;  /* 0x0000000000007941 */ /* 0x000fea0003800000 */
.L_x_2895:
[----:B-----5:R3:W-:Y:S02]  /*f710*/  STS.128 [R239+0x2800], R24 ;  /* 0x00280018ef007388 */ /* 0x0207e40000000c00 */
.L_x_2894:
[----:B------:R-:W-:Y:S05]  /*f720*/  BSYNC B1 ;  /* 0x0000000000017941 */ /* 0x000fea0003800000 */
.L_x_2893:
        /* <DEDUP_REMOVED lines=50> */
.L_x_2900:
[----:B------:R-:W-:Y:S05]  /*fa50*/  BSYNC B0 ;  /* 0x0000000000007941 */ /* 0x000fea0003800000 */
.L_x_2899:
[----:B-----5:R3:W-:Y:S02]  /*fa60*/  STS.128 [R239+0x4800], R24 ;  /* 0x00480018ef007388 */ /* 0x0207e40000000c00 */
.L_x_2898:
[----:B------:R-:W-:Y:S05]  /*fa70*/  BSYNC B1 ;  /* 0x0000000000017941 */ /* 0x000fea0003800000 */
.L_x_2897:
        /* <DEDUP_REMOVED lines=49> */
.L_x_2902:
[----:B------:R-:W-:Y:S05]  /*fd90*/  BSYNC B0 ;  /* 0x0000000000007941 */ /* 0x000fea0003800000 */
.L_x_2901:
[----:B-----5:R3:W-:Y:S02]  /*fda0*/  STS.128 [R239+0x6800], R24 ;  /* 0x00680018ef007388 */ /* 0x0207e40000000c00 */
.L_x_2888:
[----:B------:R-:W-:Y:S05]  /*fdb0*/  BSYNC B2 ;  /* 0x0000000000027941 */ /* 0x000fea0003800000 */
.L_x_2887:
        /* <DEDUP_REMOVED lines=64> */
.L_x_2908:
[----:B------:R-:W-:Y:S05]  /*101c0*/  BSYNC B0 ;  /* 0x0000000000007941 */ /* 0x000fea0003800000 */
.L_x_2907:
[----:B-----5:R3:W-:Y:S02]  /*101d0*/  STS.128 [R239+0x1000], R24 ;  /* 0x00100018ef007388 */ /* 0x0207e40000000c00 */
.L_x_2906:
[----:B------:R-:W-:Y:S05]  /*101e0*/  BSYNC B1 ;  /* 0x0000000000017941 */ /* 0x000fea0003800000 */
.L_x_2905:
        /* <DEDUP_REMOVED lines=50> */
.L_x_2912:
[----:B------:R-:W-:Y:S05]  /*10510*/  BSYNC B0 ;  /* 0x0000000000007941 */ /* 0x000fea0003800000 */
.L_x_2911:
[----:B-----5:R3:W-:Y:S02]  /*10520*/  STS.128 [R239+0x3000], R24 ;  /* 0x00300018ef007388 */ /* 0x0207e40000000c00 */
.L_x_2910:
[----:B------:R-:W-:Y:S05]  /*10530*/  BSYNC B1 ;  /* 0x0000000000017941 */ /* 0x000fea0003800000 */
.L_x_2909:
        /* <DEDUP_REMOVED lines=50> */
.L_x_2916:
[----:B------:R-:W-:Y:S05]  /*10860*/  BSYNC B0 ;  /* 0x0000000000007941 */ /* 0x000fea0003800000 */
.L_x_2915:
[----:B-----5:R3:W-:Y:S02]  /*10870*/  STS.128 [R239+0x5000], R24 ;  /* 0x00500018ef007388 */ /* 0x0207e40000000c00 */
.L_x_2914:
[----:B------:R-:W-:Y:S05]  /*10880*/  BSYNC B1 ;  /* 0x0000000000017941 */ /* 0x000fea0003800000 */
.L_x_2913:
        /* <DEDUP_REMOVED lines=47> */
.L_x_2918:
[----:B------:R-:W-:Y:S05]  /*10b80*/  BSYNC B0 ;  /* 0x0000000000007941 */ /* 0x000fea0003800000 */
.L_x_2917:
[----:B-----5:R1:W-:Y:S02]  /*10b90*/  STS.128 [R239+0x7000], R44 ;  /* 0x0070002cef007388 */ /* 0x0203e40000000c00 */
.L_x_2904:
[----:B------:R-:W-:Y:S05]  /*10ba0*/  BSYNC B2 ;  /* 0x0000000000027941 */ /* 0x000fea0003800000 */
.L_x_2903:
        /* <DEDUP_REMOVED lines=63> */
.L_x_2923:
[----:B------:R-:W-:Y:S05]  /*10fa0*/  BSYNC B0 ;  /* 0x0000000000007941 */ /* 0x000fea0003800000 */
.L_x_2922:
[----:B-----5:R1:W-:Y:S02]  /*10fb0*/  STS.128 [R239+0x1800], R20 ;  /* 0x00180014ef007388 */ /* 0x0203e40000000c00 */
.L_x_2921:
[----:B------:R-:W-:Y:S05]  /*10fc0*/  BSYNC B1 ;  /* 0x0000000000017941 */ /* 0x000fea0003800000 */
.L_x_2920:
        /* <DEDUP_REMOVED lines=50> */
.L_x_2927:
[----:B------:R-:W-:Y:S05]  /*112f0*/  BSYNC B0 ;  /* 0x0000000000007941 */ /* 0x000fea0003800000 */
.L_x_2926:
[----:B-----5:R1:W-:Y:S02]  /*11300*/  STS.128 [R239+0x3800], R20 ;  /* 0x00380014ef007388 */ /* 0x0203e40000000c00 */
.L_x_2925:
[----:B------:R-:W-:Y:S05]  /*11310*/  BSYNC B1 ;  /* 0x0000000000017941 */ /* 0x000fea0003800000 */
.L_x_2924:
        /* <DEDUP_REMOVED lines=50> */
.L_x_2931:
[----:B------:R-:W-:Y:S05]  /*11640*/  BSYNC B0 ;  /* 0x0000000000007941 */ /* 0x000fea0003800000 */
.L_x_2930:
[----:B-----5:R1:W-:Y:S02]  /*11650*/  STS.128 [R239+0x5800], R16 ;  /* 0x00580010ef007388 */ /* 0x0203e40000000c00 */
.L_x_2929:
[----:B------:R-:W-:Y:S05]  /*11660*/  BSYNC B1 ;  /* 0x0000000000017941 */ /* 0x000fea0003800000 */
.L_x_2928:
        /* <DEDUP_REMOVED lines=49> */
.L_x_2933:
[----:B------:R-:W-:Y:S05]  /*11980*/  BSYNC B0 ;  /* 0x0000000000007941 */ /* 0x000fea0003800000 */
.L_x_2932:
[----:B-----5:R1:W-:Y:S01]  /*11990*/  STS.128 [R239+0x7800], R16 ;  /* 0x00780010ef007388 */ /* 0x0203e20000000c00 */
[----:B------:R-:W-:Y:S05]  /*119a0*/  BRA `(.L_x_2919) ;  /* 0x00006a7000007947 */ /* 0x000fea0003800000 */
.L_x_2870:
        /* <DEDUP_REMOVED lines=93> */
.L_x_2939:
[----:B------:R-:W-:Y:S05]  /*11f80*/  BSYNC B0 ;  /* 0x0000000000007941 */ /* 0x000fea0003800000 */
.L_x_2938:
[----:B-----5:R3:W-:Y:S02]  /*11f90*/  STS.128 [R239], R32 ;  /* 0x00000020ef007388 */ /* 0x0207e40000000c00 */
.L_x_2937:
[----:B------:R-:W-:Y:S05]  /*11fa0*/  BSYNC B1 ;  /* 0x0000000000017941 */ /* 0x000fea0003800000 */
.L_x_2936:
        /* <DEDUP_REMOVED lines=91> */
.L_x_2943:
[----:B------:R-:W-:Y:S05]  /*12560*/  BSYNC B0 ;  /* 0x0000000000007941 */ /* 0x000fea0003800000 */
.L_x_2942:
[----:B-----5:R1:W-:Y:S02]  /*12570*/  STS.128 [R239+0x2000], R32 ;  /* 0x00200020ef007388 */ /* 0x0203e40000000c00 */
.L_x_2941:
[----:B------:R-:W-:Y:S05]  /*12580*/  BSYNC B1 ;  /* 0x0000000000017941 */ /* 0x000fea0003800000 */
.L_x_2940:
        /* <DEDUP_REMOVED lines=91> */
.L_x_2947:
[----:B------:R-:W-:Y:S05]  /*12b40*/  BSYNC B0 ;  /* 0x0000000000007941 */ /* 0x000fea0003800000 */
.L_x_2946:
[----:B-----5:R3:W-:Y:S02]  /*12b50*/  STS.128 [R239+0x4000], R32 ;  /* 0x00400020ef007388 */ /* 0x0207e40000000c00 */
.L_x_2945:
[----:B------:R-:W-:Y:S05]  /*12b60*/  BSYNC B1 ;  /* 0x0000000000017941 */ /* 0x000fea0003800000 */
.L_x_2944:
        /* <DEDUP_REMOVED lines=90> */
.L_x_2949:
[----:B------:R-:W-:Y:S05]  /*13110*/  BSYNC B0 ;  /* 0x0000000000007941 */ /* 0x000fea0003800000 */
.L_x_2948:
[----:B-----5:R3:W-:Y:S02]  /*13120*/  STS.128 [R239+0x6000], R32 ;  /* 0x00600020ef007388 */ /* 0x0207e40000000c00 */
.L_x_2935:
[----:B------:R-:W-:Y:S05]  /*13130*/  BSYNC B2 ;  /* 0x0000000000027941 */ /* 0x000fea0003800000 */
.L_x_2934:
        /* <DEDUP_REMOVED lines=98> */
.L_x_2955:
[----:B------:R-:W-:Y:S05]  /*13760*/  BSYNC B0 ;  /* 0x0000000000007941 */ /* 0x000fea0003800000 */
.L_x_2954:
[----:B-----5:R3:W-:Y:S02]  /*13770*/  STS.128 [R239+0x800], R32 ;  /* 0x00080020ef007388 */ /* 0x0207e40000000c00 */
.L_x_2953:
[----:B------:R-:W-:Y:S05]  /*13780*/  BSYNC B1 ;  /* 0x0000000000017941 */ /* 0x000fea0003800000 */
.L_x_2952:
        /* <DEDUP_REMOVED lines=94> */
.L_x_2959:
[----:B------:R-:W-:Y:S05]  /*13d70*/  BSYNC B0 ;  /* 0x0000000000007941 */ /* 0x000fea0003800000 */
.L_x_2958:
[----:B-----5:R3:W-:Y:S02]  /*13d80*/  STS.128 [R239+0x2800], R32 ;  /* 0x00280020ef007388 */ /* 0x0207e40000000c00 */
.L_x_2957:
[----:B------:R-:W-:Y:S05]  /*13d90*/  BSYNC B1 ;  /* 0x0000000000017941 */ /* 0x000fea0003800000 */
.L_x_2956:
        /* <DEDUP_REMOVED lines=94> */
.L_x_2963:
[----:B------:R-:W-:Y:S05]  /*14380*/  BSYNC B0 ;  /* 0x0000000000007941 */ /* 0x000fea0003800000 */
.L_x_2962:
[----:B-----5:R3:W-:Y:S02]  /*14390*/  STS.128 [R239+0x4800], R32 ;  /* 0x00480020ef007388 */ /* 0x0207e40000000c00 */
.L_x_2961:
[----:B------:R-:W-:Y:S05]  /*143a0*/  BSYNC B1 ;  /* 0x0000000000017941 */ /* 0x000fea0003800000 */
.L_x_2960:
        /* <DEDUP_REMOVED lines=93> */
.L_x_2965:
[----:B------:R-:W-:Y:S05]  /*14980*/  BSYNC B0 ;  /* 0x0000000000007941 */ /* 0x000fea0003800000 */
.L_x_2964:
[----:B-----5:R1:W-:Y:S02]  /*14990*/  STS.128 [R239+0x6800], R20 ;  /* 0x00680014ef007388 */ /* 0x0203e40000000c00 */
.L_x_2951:
[----:B------:R-:W-:Y:S05]  /*149a0*/  BSYNC B2 ;  /* 0x0000000000027941 */ /* 0x000fea0003800000 */
.L_x_2950:
        /* <DEDUP_REMOVED lines=99> */
.L_x_2971:
[----:B------:R-:W-:Y:S05]  /*14fe0*/  BSYNC B0 ;  /* 0x0000000000007941 */ /* 0x000fea0003800000 */
.L_x_2970:
[----:B-----5:R3:W-:Y:S02]  /*14ff0*/  STS.128 [R239+0x1000], R32 ;  /* 0x00100020ef007388 */ /* 0x0207e40000000c00 */
.L_x_2969:
[----:B------:R-:W-:Y:S05]  /*15000*/  BSYNC B1 ;  /* 0x0000000000017941 */ /* 0x000fea0003800000 */
.L_x_2968:
        /* <DEDUP_REMOVED lines=94> */
.L_x_2975:
[----:B------:R-:W-:Y:S05]  /*155f0*/  BSYNC B0 ;  /* 0x0000000000007941 */ /* 0x000fea0003800000 */
.L_x_2974:
[----:B-----5:R3:W-:Y:S02]  /*15600*/  STS.128 [R239+0x3000], R32 ;  /* 0x00300020ef007388 */ /* 0x0207e40000000c00 */
.L_x_2973:
[----:B------:R-:W-:Y:S05]  /*15610*/  BSYNC B1 ;  /* 0x0000000000017941 */ /* 0x000fea0003800000 */
.L_x_2972:
        /* <DEDUP_REMOVED lines=94> */
.L_x_2979:
[----:B------:R-:W-:Y:S05]  /*15c00*/  BSYNC B0 ;  /* 0x0000000000007941 */ /* 0x000fea0003800000 */
.L_x_2978:
[----:B-----5:R3:W-:Y:S02]  /*15c10*/  STS.128 [R239+0x5000], R32 ;  /* 0x00500020ef007388 */ /* 0x0207e40000000c00 */
.L_x_2977:
[----:B------:R-:W-:Y:S05]  /*15c20*/  BSYNC B1 ;  /* 0x0000000000017941 */ /* 0x000fea0003800000 */
.L_x_2976:
        /* <DEDUP_REMOVED lines=93> */
.L_x_2981:
[----:B------:R-:W-:Y:S05]  /*16200*/  BSYNC B0 ;  /* 0x0000000000007941 */ /* 0x000fea0003800000 */
.L_x_2980:
[----:B-----5:R1:W-:Y:S02]  /*16210*/  STS.128 [R239+0x7000], R24 ;  /* 0x00700018ef007388 */ /* 0x0203e40000000c00 */
.L_x_2967:
[----:B------:R-:W-:Y:S05]  /*16220*/  BSYNC B2 ;  /* 0x0000000000027941 */ /* 0x000fea0003800000 */
.L_x_2966:
        /* <DEDUP_REMOVED lines=97> */
.L_x_2985:
[----:B------:R-:W-:Y:S05]  /*16840*/  BSYNC B0 ;  /* 0x0000000000007941 */ /* 0x000fea0003800000 */
.L_x_2984:
[----:B-----5:R1:W-:Y:S02]  /*16850*/  STS.128 [R239+0x1800], R20 ;  /* 0x00180014ef007388 */ /* 0x0203e40000000c00 */
.L_x_2983:
[----:B------:R-:W-:Y:S05]  /*16860*/  BSYNC B1 ;  /* 0x0000000000017941 */ /* 0x000fea0003800000 */
.L_x_2982:
        /* <DEDUP_REMOVED lines=94> */
.L_x_2989:
[----:B------:R-:W-:Y:S05]  /*16e50*/  BSYNC B0 ;  /* 0x0000000000007941 */ /* 0x000fea0003800000 */
.L_x_2988:
[----:B-----5:R1:W-:Y:S02]  /*16e60*/  STS.128 [R239+0x3800], R20 ;  /* 0x00380014ef007388 */ /* 0x0203e40000000c00 */
.L_x_2987:
[----:B------:R-:W-:Y:S05]  /*16e70*/  BSYNC B1 ;  /* 0x0000000000017941 */ /* 0x000fea0003800000 */
.L_x_2986:
        /* <DEDUP_REMOVED lines=95> */
.L_x_2993:
[----:B------:R-:W-:Y:S05]  /*17470*/  BSYNC B0 ;  /* 0x0000000000007941 */ /* 0x000fea0003800000 */
.L_x_2992:
[----:B-----5:R1:W-:Y:S02]  /*17480*/  STS.128 [R239+0x5800], R20 ;  /* 0x00580014ef007388 */ /* 0x0203e40000000c00 */
.L_x_2991:
[----:B------:R-:W-:Y:S05]  /*17490*/  BSYNC B1 ;  /* 0x0000000000017941 */ /* 0x000fea0003800000 */
.L_x_2990:
        /* <DEDUP_REMOVED lines=96> */
.L_x_2995:
[----:B------:R-:W-:Y:S05]  /*17aa0*/  BSYNC B0 ;  /* 0x0000000000007941 */ /* 0x000fea0003800000 */
.L_x_2994:
[----:B-----5:R1:W-:Y:S01]  /*17ab0*/  STS.128 [R239+0x7800], R20 ;  /* 0x00780014ef007388 */ /* 0x0203e20000000c00 */
[----:B------:R-:W-:Y:S05]  /*17ac0*/  BRA `(.L_x_2919) ;  /* 0x0000095000007947 */ /* 0x000fea0003800000 */
.L_x_2869:
        /* <DEDUP_REMOVED lines=37> */
.L_x_2997:
[----:B------:R-:W-:Y:S05]  /*17d20*/  BSYNC B0 ;  /* 0x0000000000007941 */ /* 0x000fea0003800000 */
.L_x_2996:
        /* <DEDUP_REMOVED lines=36> */
.L_x_2999:
[----:B------:R-:W-:Y:S05]  /*17f70*/  BSYNC B0 ;  /* 0x0000000000007941 */ /* 0x000fea0003800000 */
.L_x_2998:
        /* <DEDUP_REMOVED lines=36> */
.L_x_3001:
[----:B------:R-:W-:Y:S05]  /*181c0*/  BSYNC B0 ;  /* 0x0000000000007941 */ /* 0x000fea0003800000 */
.L_x_3000:
        /* <DEDUP_REMOVED lines=37> */
.L_x_2919:
[----:B------:R-:W-:Y:S05]  /*18420*/  BSYNC B3 ;  /* 0x0000000000037941 */ /* 0x000fea0003800000 */
.L_x_2868:
        /* <DEDUP_REMOVED lines=38> */
.L_x_3003:
[----:B------:R-:W-:Y:S05]  /*18690*/  BSYNC B0 ;  /* 0x0000000000007941 */ /* 0x000fea0003800000 */
.L_x_3002:
        /* <DEDUP_REMOVED lines=38> */
.L_x_3005:
[----:B------:R-:W-:Y:S05]  /*18900*/  BSYNC B0 ;  /* 0x0000000000007941 */ /* 0x000fea0003800000 */
.L_x_3004:
        /* <DEDUP_REMOVED lines=40> */
.L_x_3007:
[----:B------:R-:W-:Y:S05]  /*18b90*/  BSYNC B0 ;  /* 0x0000000000007941 */ /* 0x000fea0003800000 */
.L_x_3006:
        /* <DEDUP_REMOVED lines=43> */
.L_x_3009:
[----:B------:R-:W-:Y:S05]  /*18e50*/  BSYNC B0 ;  /* 0x0000000000007941 */ /* 0x000fea0003800000 */
.L_x_3008:
        /* <DEDUP_REMOVED lines=48> */
.L_x_3011:
[----:B------:R-:W-:Y:S05]  /*19160*/  BSYNC B0 ;  /* 0x0000000000007941 */ /* 0x000fea0003800000 */
.L_x_3010:
        /* <DEDUP_REMOVED lines=40> */
.L_x_3013:
[----:B------:R-:W-:Y:S05]  /*193f0*/  BSYNC B0 ;  /* 0x0000000000007941 */ /* 0x000fea0003800000 */
.L_x_3012:
        /* <DEDUP_REMOVED lines=42> */
.L_x_3015:
[----:B------:R-:W-:Y:S05]  /*196a0*/  BSYNC B0 ;  /* 0x0000000000007941 */ /* 0x000fea0003800000 */
.L_x_3014:
        /* <DEDUP_REMOVED lines=54> */
.L_x_3017:
[----:B------:R-:W-:Y:S05]  /*19a10*/  BSYNC B0 ;  /* 0x0000000000007941 */ /* 0x000fea0003800000 */
.L_x_3016:
[----:B------:R-:W-:Y:S01]  /*19a20*/  IMAD.SHL.U32 R0, R55, 0x40, RZ ;  /* 0x0000004037007824 */ /* 0x000fe200078e00ff */
[----:B------:R-:W-:Y:S01]  /*19a30*/  SHF.L.U32 R166, R166, 0x3, RZ ;  /* 0x00000003a6a67819 */ /* 0x000fe200000006ff */
[----:B------:R-:W-:Y:S01]  /*19a40*/  IMAD R225, R53, 0x400, R41 ;  /* 0x0000040035e17824 */ /* 0x000fe200078e0229 */
[----:B------:R-:W-:Y:S01]  /*19a50*/  R2P PR, R55, 0x6 ;  /* 0x0000000637007804 */ /* 0x000fe20000000000 */
[----:B------:R-:W0:Y:S01]  /*19a60*/  LDGDEPBAR ;  /* 0x00000000000079af */ /* 0x000e220000000000 */
[----:B------:R-:W-:Y:S01]  /*19a70*/  LOP3.LUT R0, R0, 0x1c0, RZ, 0xc0, !PT ;  /* 0x000001c000007812 */ /* 0x000fe200078ec0ff */
[----:B------:R-:W-:-:S03]  /*19a80*/  IMAD.SHL.U32 R225, R225, 0x2, RZ ;  /* 0x00000002e1e17824 */ /* 0x000fc600078e00ff */
[----:B------:R-:W-:Y:S01]  /*19a90*/  LOP3.LUT R166, R0, 0x8, R166, 0xf8, !PT ;  /* 0x0000000800a67812 */ /* 0x000fe200078ef8a6 */
[--C-:B------:R-:W-:Y:S01]  /*19aa0*/  IMAD R223, R40, 0x2, R225.reuse ;  /* 0x0000000228df7824 */ /* 0x100fe200078e02e1 */
[----:B------:R-:W-:Y:S01]  /*19ab0*/  SHF.R.U32.HI R224, RZ, 0x3, R0 ;  /* 0x00000003ffe07819 */ /* 0x000fe20000011600 */
[----:B---3--:R-:W-:Y:S01]  /*19ac0*/  LDSM.16.M88.4 R24, [R225] ;  /* 0x00000000e118783b */ /* 0x008fe20000000200 */
[C---:B------:R-:W-:Y:S02]  /*19ad0*/  IMAD R221, R39.reuse, 0x2, R225 ;  /* 0x0000000227dd7824 */ /* 0x040fe400078e02e1 */
[----:B------:R-:W-:Y:S01]  /*19ae0*/  LOP3.LUT R224, R166, R224, RZ, 0x3c, !PT ;  /* 0x000000e0a6e07212 */ /* 0x000fe200078e3cff */
[----:B------:R-:W-:Y:S01]  /*19af0*/  LDSM.16.M88.4 R44, [R223] ;  /* 0x00000000df2c783b */ /* 0x000fe20000000200 */
[----:B------:R-:W-:Y:S02]  /*19b00*/  IMAD R220, R39, 0x2, R223 ;  /* 0x0000000227dc7824 */ /* 0x000fe400078e02df */
[----:B------:R-:W-:Y:S01]  /*19b10*/  LEA R224, R56, R224, 0x9 ;  /* 0x000000e038e07211 */ /* 0x000fe200078e48ff */
[----:B------:R-:W-:Y:S03]  /*19b20*/  LDSM.16.M88.4 R68, [R221] ;  /* 0x00000000dd44783b */ /* 0x000fe60000000200 */
[----:B------:R-:W-:Y:S01]  /*19b30*/  SHF.L.U32 R224, R224, 0x1, RZ ;  /* 0x00000001e0e07819 */ /* 0x000fe200000006ff */
[----:B------:R-:W-:Y:S03]  /*19b40*/  LDSM.16.M88.4 R48, [R220] ;  /* 0x00000000dc30783b */ /* 0x000fe60000000200 */
[C---:B------:R-:W-:Y:S01]  /*19b50*/  IADD3 R0, R224.reuse, 0x8000, RZ ;  /* 0x00008000e0007810 */ /* 0x040fe20007ffe0ff */
[----:B-1----:R-:W1:Y:S01]  /*19b60*/  LDSM.16.M88.4 R16, [R224+0x8000] ;  /* 0x00800000e010783b */ /* 0x002e620000000200 */
[----:B------:R-:W-:-:S02]  /*19b70*/  IADD3 R222, R224, 0x8020, RZ ;  /* 0x00008020e0de7810 */ /* 0x000fc40007ffe0ff */
[----:B------:R-:W-:Y:S01]  /*19b80*/  @P1 IADD3 R222, R0, -0x20, RZ ;  /* 0xffffffe000de1810 */ /* 0x000fe20007ffe0ff */
[----:B------:R-:W3:Y:S01]  /*19b90*/  LDSM.16.M88.4 R56, [R224+0x8800] ;  /* 0x00880000e038783b */ /* 0x000ee20000000200 */
[----:B------:R-:W-:-:S03]  /*19ba0*/  MOV R0, 0x40 ;  /* 0x0000004000007802 */ /* 0x000fc60000000f00 */
[----:B------:R-:W2:Y:S01]  /*19bb0*/  LDSM.16.M88.4 R76, [R224+0x9000] ;  /* 0x00900000e04c783b */ /* 0x000ea20000000200 */
[----:B------:R-:W-:-:S03]  /*19bc0*/  SEL R0, R0, 0xffffffc0, !P2 ;  /* 0xffffffc000007807 */ /* 0x000fc60005000000 */
[----:B------:R-:W2:Y:S01]  /*19bd0*/  LDSM.16.M88.4 R28, [R224+0x9800] ;  /* 0x00980000e01c783b */ /* 0x000ea20000000200 */
[----:B------:R-:W-:Y:S02]  /*19be0*/  IADD3 R218, R224, R0, RZ ;  /* 0x00000000e0da7210 */ /* 0x000fe40007ffe0ff */
[----:B------:R-:W-:Y:S01]  /*19bf0*/  IADD3 R211, R0, R222, RZ ;  /* 0x000000de00d37210 */ /* 0x000fe20007ffe0ff */
[----:B------:R-:W2:Y:S04]  /*19c00*/  LDSM.16.M88.4 R4, [R222] ;  /* 0x00000000de04783b */ /* 0x000ea80000000200 */
[----:B------:R-:W2:Y:S04]  /*19c10*/  LDSM.16.M88.4 R92, [R222+0x800] ;  /* 0x00080000de5c783b */ /* 0x000ea80000000200 */
[----:B------:R-:W2:Y:S04]  /*19c20*/  LDSM.16.M88.4 R88, [R222+0x1000] ;  /* 0x00100000de58783b */ /* 0x000ea80000000200 */
[----:B------:R-:W2:Y:S04]  /*19c30*/  LDSM.16.M88.4 R84, [R222+0x1800] ;  /* 0x00180000de54783b */ /* 0x000ea80000000200 */
[----:B------:R-:W2:Y:S04]  /*19c40*/  LDSM.16.M88.4 R12, [R218+0x8000] ;  /* 0x00800000da0c783b */ /* 0x000ea80000000200 */
[----:B------:R-:W2:Y:S01]  /*19c50*/  LDSM.16.M88.4 R64, [R218+0x8800] ;  /* 0x00880000da40783b */ /* 0x000ea20000000200 */
[C---:B-1---5:R-:W-:Y:S03]  /*19c60*/  HMMA.16816.F32.BF16 R20, R24.reuse, R16, RZ ;  /* 0x000000101814723c */ /* 0x062fe600000418ff */
[----:B------:R-:W1:Y:S04]  /*19c70*/  LDSM.16.M88.4 R60, [R218+0x9000] ;  /* 0x00900000da3c783b */ /* 0x000e680000000200 */
[----:B------:R-:W4:Y:S01]  /*19c80*/  LD.E R0, [R10.64+0x18c] ;  /* 0x00018c060a007980 */ /* 0x000f22000c101900 */
[C---:B------:R-:W-:Y:S03]  /*19c90*/  HMMA.16816.F32.BF16 R16, R24.reuse, R18, RZ ;  /* 0x000000121810723c */ /* 0x040fe600000418ff */
[----:B------:R-:W-:Y:S04]  /*19ca0*/  LDSM.16.M88.4 R100, [R211+0x4800] ;  /* 0x00480000d364783b */ /* 0x000fe80000000200 */
[----:B------:R-:W-:Y:S01]  /*19cb0*/  LDSM.16.M88.4 R96, [R224+0xe800] ;  /* 0x00e80000e060783b */ /* 0x000fe20000000200 */
[C---:B---3--:R-:W-:Y:S08]  /*19cc0*/  HMMA.16816.F32.BF16 R32, R24.reuse, R56, RZ ;  /* 0x000000381820723c */ /* 0x048ff000000418ff */
[C---:B--2---:R-:W-:Y:S08]  /*19cd0*/  HMMA.16816.F32.BF16 R80, R24.reuse, R76, RZ ;  /* 0x0000004c1850723c */ /* 0x044ff000000418ff */
[C---:B------:R-:W-:Y:S08]  /*19ce0*/  HMMA.16816.F32.BF16 R56, R24.reuse, R58, RZ ;  /* 0x0000003a1838723c */ /* 0x040ff000000418ff */
[C---:B------:R-:W-:Y:S08]  /*19cf0*/  HMMA.16816.F32.BF16 R76, R24.reuse, R78, RZ ;  /* 0x0000004e184c723c */ /* 0x040ff000000418ff */
[C---:B------:R-:W-:Y:S08]  /*19d00*/  HMMA.16816.F32.BF16 R72, R24.reuse, R28, RZ ;  /* 0x0000001c1848723c */ /* 0x040ff000000418ff */
[----:B------:R-:W-:Y:S01]  /*19d10*/  HMMA.16816.F32.BF16 R24, R24, R30, RZ ;  /* 0x0000001e1818723c */ /* 0x000fe200000418ff */
[----:B------:R-:W2:Y:S07]  /*19d20*/  LDSM.16.M88.4 R28, [R218+0x9800] ;  /* 0x00980000da1c783b */ /* 0x000eae0000000200 */
[C---:B------:R-:W-:Y:S08]  /*19d30*/  HMMA.16816.F32.BF16 R20, R44.reuse, R4, R20 ;  /* 0x000000042c14723c */ /* 0x040ff00000041814 */
[C---:B------:R-:W-:Y:S01]  /*19d40*/  HMMA.16816.F32.BF16 R16, R44.reuse, R6, R16 ;  /* 0x000000062c10723c */ /* 0x040fe20000041810 */
[----:B------:R-:W3:Y:S07]  /*19d50*/  LDSM.16.M88.4 R4, [R211] ;  /* 0x00000000d304783b */ /* 0x000eee0000000200 */
        /* <DEDUP_REMOVED lines=10> */
[C---:B------:R-:W-:Y:S08]  /*19e00*/  HMMA.16816.F32.BF16 R20, R68.reuse, R12, R20 ;  /* 0x0000000c4414723c */ /* 0x040ff00000041814 */
[C---:B------:R-:W-:Y:S01]  /*19e10*/  HMMA.16816.F32.BF16 R16, R68.reuse, R14, R16 ;  /* 0x0000000e4410723c */ /* 0x040fe20000041810 */
[----:B------:R-:W3:Y:S07]  /*19e20*/  LDSM.16.M88.4 R12, [R211+0x1000] ;  /* 0x00100000d30c783b */ /* 0x000eee0000000200 */
[C---:B------:R-:W-:Y:S08]  /*19e30*/  HMMA.16816.F32.BF16 R32, R68.reuse, R64, R32 ;  /* 0x000000404420723c */ /* 0x040ff00000041820 */
[C---:B------:R-:W-:Y:S01]  /*19e40*/  HMMA.16816.F32.BF16 R56, R68.reuse, R66, R56 ;  /* 0x000000424438723c */ /* 0x040fe20000041838 */
[----:B------:R-:W-:Y:S07]  /*19e50*/  LDSM.16.M88.4 R64, [R211+0x1800] ;  /* 0x00180000d340783b */ /* 0x000fee0000000200 */
[C---:B-1----:R-:W-:Y:S08]  /*19e60*/  HMMA.16816.F32.BF16 R80, R68.reuse, R60, R80 ;  /* 0x0000003c4450723c */ /* 0x042ff00000041850 */
[C---:B------:R-:W-:Y:S01]  /*19e70*/  HMMA.16816.F32.BF16 R76, R68.reuse, R62, R76 ;  /* 0x0000003e444c723c */ /* 0x040fe2000004184c */
[----:B------:R-:W-:Y:S07]  /*19e80*/  LDSM.16.M88.4 R60, [R222+0x2800] ;  /* 0x00280000de3c783b */ /* 0x000fee0000000200 */
[C---:B--2---:R-:W-:Y:S08]  /*19e90*/  HMMA.16816.F32.BF16 R72, R68.reuse, R28, R72 ;  /* 0x0000001c4448723c */ /* 0x044ff00000041848 */
[----:B------:R-:W-:Y:S01]  /*19ea0*/  HMMA.16816.F32.BF16 R68, R68, R30, R24 ;  /* 0x0000001e4444723c */ /* 0x000fe20000041818 */
[----:B------:R-:W1:Y:S04]  /*19eb0*/  LDSM.16.M88.4 R28, [R224+0xa000] ;  /* 0x00a00000e01c783b */ /* 0x000e680000000200 */
[----:B------:R-:W2:Y:S03]  /*19ec0*/  LDSM.16.M88.4 R24, [R224+0xa800] ;  /* 0x00a80000e018783b */ /* 0x000ea60000000200 */
[C---:B---3--:R-:W-:Y:S08]  /*19ed0*/  HMMA.16816.F32.BF16 R20, R48.reuse, R4, R20 ;  /* 0x000000043014723c */ /* 0x048ff00000041814 */
[C---:B------:R-:W-:Y:S01]  /*19ee0*/  HMMA.16816.F32.BF16 R16, R48.reuse, R6, R16 ;  /* 0x000000063010723c */ /* 0x040fe20000041810 */
[----:B------:R-:W3:Y:S07]  /*19ef0*/  LDSM.16.M88.4 R4, [R224+0xb000] ;  /* 0x00b00000e004783b */ /* 0x000eee0000000200 */
[C---:B------:R-:W-:Y:S08]  /*19f00*/  HMMA.16816.F32.BF16 R32, R48.reuse, R44, R32 ;  /* 0x0000002c3020723c */ /* 0x040ff00000041820 */
[C---:B------:R-:W-:Y:S01]  /*19f10*/  HMMA.16816.F32.BF16 R56, R48.reuse, R46, R56 ;  /* 0x0000002e3038723c */ /* 0x040fe20000041838 */
[----:B------:R-:W-:Y:S07]  /*19f20*/  LDSM.16.M88.4 R44, [R223+0x2000] ;  /* 0x00200000df2c783b */ /* 0x000fee0000000200 */
[C---:B------:R-:W-:Y:S08]  /*19f30*/  HMMA.16816.F32.BF16 R80, R48.reuse, R12, R80 ;  /* 0x0000000c3050723c */ /* 0x040ff00000041850 */
[----:B------:R-:W-:Y:S01]  /*19f40*/  HMMA.16816.F32.BF16 R76, R48, R14, R76 ;  /* 0x0000000e304c723c */ /* 0x000fe2000004184c */
[----:B------:R-:W3:Y:S07]  /*19f50*/  LDSM.16.M88.4 R12, [R222+0x2000] ;  /* 0x00200000de0c783b */ /* 0x000eee0000000200 */
[C---:B-1----:R-:W-:Y:S08]  /*19f60*/  HMMA.16816.F32.BF16 R20, R84.reuse, R28, R20 ;  /* 0x0000001c5414723c */ /* 0x042ff00000041814 */
[----:B------:R-:W-:Y:S01]  /*19f70*/  HMMA.16816.F32.BF16 R16, R84, R30, R16 ;  /* 0x0000001e5410723c */ /* 0x000fe20000041810 */
[----:B------:R-:W-:Y:S07]  /*19f80*/  LDSM.16.M88.4 R28, [R218+0xa800] ;  /* 0x00a80000da1c783b */ /* 0x000fee0000000200 */
[C---:B------:R-:W-:Y:S08]  /*19f90*/  HMMA.16816.F32.BF16 R72, R48.reuse, R64, R72 ;  /* 0x000000403048723c */ /* 0x040ff00000041848 */
[----:B------:R-:W-:Y:S01]  /*19fa0*/  HMMA.16816.F32.BF16 R68, R48, R66, R68 ;  /* 0x000000423044723c */ /* 0x000fe20000041844 */
[----:B------:R-:W1:Y:S04]  /*19fb0*/  LDSM.16.M88.4 R64, [R222+0x3000] ;  /* 0x00300000de40783b */ /* 0x000e680000000200 */
[----:B------:R-:W-:Y:S03]  /*19fc0*/  LDSM.16.M88.4 R48, [R222+0x3800] ;  /* 0x00380000de30783b */ /* 0x000fe60000000200 */
[C---:B--2---:R-:W-:Y:S08]  /*19fd0*/  HMMA.16816.F32.BF16 R32, R84.reuse, R24, R32 ;  /* 0x000000185420723c */ /* 0x044ff00000041820 */
[C---:B------:R-:W-:Y:S01]  /*19fe0*/  HMMA.16816.F32.BF16 R56, R84.reuse, R26, R56 ;  /* 0x0000001a5438723c */ /* 0x040fe20000041838 */
[----:B------:R-:W-:Y:S07]  /*19ff0*/  LDSM.16.M88.4 R24, [R218+0xa000] ;  /* 0x00a00000da18783b */ /* 0x000fee0000000200 */
[C---:B---3--:R-:W-:Y:S08]  /*1a000*/  HMMA.16816.F32.BF16 R80, R84.reuse, R4, R80 ;  /* 0x000000045450723c */ /* 0x048ff00000041850 */
[----:B------:R-:W-:Y:S01]  /*1a010*/  HMMA.16816.F32.BF16 R76, R84, R6, R76 ;  /* 0x00000006544c723c */ /* 0x000fe2000004184c */
[----:B------:R-:W2:Y:S07]  /*1a020*/  LDSM.16.M88.4 R4, [R221+0x2000] ;  /* 0x00200000dd04783b */ /* 0x000eae0000000200 */
[C---:B------:R-:W-:Y:S08]  /*1a030*/  HMMA.16816.F32.BF16 R20, R44.reuse, R12, R20 ;  /* 0x0000000c2c14723c */ /* 0x040ff00000041814 */
[----:B------:R-:W-:Y:S01]  /*1a040*/  HMMA.16816.F32.BF16 R16, R44, R14, R16 ;  /* 0x0000000e2c10723c */ /* 0x000fe20000041810 */
[----:B------:R-:W3:Y:S07]  /*1a050*/  LDSM.16.M88.4 R12, [R218+0xb000] ;  /* 0x00b00000da0c783b */ /* 0x000eee0000000200 */
        /* <DEDUP_REMOVED lines=9> */
[----:B------:R-:W-:Y:S07]  /*1a0f0*/  LDSM.16.M88.4 R64, [R211+0x2800] ;  /* 0x00280000d340783b */ /* 0x000fee0000000200 */
[C---:B--2---:R-:W-:Y:S08]  /*1a100*/  HMMA.16816.F32.BF16 R20, R4.reuse, R24, R20 ;  /* 0x000000180414723c */ /* 0x044ff00000041814 */
[----:B------:R-:W-:Y:S01]  /*1a110*/  HMMA.16816.F32.BF16 R16, R4, R26, R16 ;  /* 0x0000001a0410723c */ /* 0x000fe20000041810 */
[----:B------:R-:W1:Y:S07]  /*1a120*/  LDSM.16.M88.4 R24, [R220+0x2000] ;  /* 0x00200000dc18783b */ /* 0x000e6e0000000200 */
[C---:B------:R-:W-:Y:S08]  /*1a130*/  HMMA.16816.F32.BF16 R72, R44.reuse, R48, R72 ;  /* 0x000000302c48723c */ /* 0x040ff00000041848 */
[----:B------:R-:W-:Y:S01]  /*1a140*/  HMMA.16816.F32.BF16 R68, R44, R50, R68 ;  /* 0x000000322c44723c */ /* 0x000fe20000041844 */
[----:B------:R-:W2:Y:S04]  /*1a150*/  LDSM.16.M88.4 R48, [R211+0x3000] ;  /* 0x00300000d330783b */ /* 0x000ea80000000200 */
[----:B------:R-:W-:Y:S03]  /*1a160*/  LDSM.16.M88.4 R44, [R225+0x4000] ;  /* 0x00400000e12c783b */ /* 0x000fe60000000200 */
        /* <DEDUP_REMOVED lines=8> */
[----:B------:R-:W3:Y:S04]  /*1a1f0*/  LDSM.16.M88.4 R4, [R224+0xc800] ;  /* 0x00c80000e004783b */ /* 0x000ee80000000200 */
[----:B------:R-:W-:Y:S03]  /*1a200*/  LDSM.16.M88.4 R60, [R224+0xd000] ;  /* 0x00d00000e03c783b */ /* 0x000fe60000000200 */
[C---:B-1----:R-:W-:Y:S08]  /*1a210*/  HMMA.16816.F32.BF16 R20, R24.reuse, R84, R20 ;  /* 0x000000541814723c */ /* 0x042ff00000041814 */
[C---:B------:R-:W-:Y:S01]  /*1a220*/  HMMA.16816.F32.BF16 R16, R24.reuse, R86, R16 ;  /* 0x000000561810723c */ /* 0x040fe20000041810 */
[----:B------:R-:W-:Y:S07]  /*1a230*/  LDSM.16.M88.4 R84, [R211+0x4000] ;  /* 0x00400000d354783b */ /* 0x000fee0000000200 */
[C---:B------:R-:W-:Y:S08]  /*1a240*/  HMMA.16816.F32.BF16 R32, R24.reuse, R64, R32 ;  /* 0x000000401820723c */ /* 0x040ff00000041820 */
[C---:B------:R-:W-:Y:S01]  /*1a250*/  HMMA.16816.F32.BF16 R56, R24.reuse, R66, R56 ;  /* 0x000000421838723c */ /* 0x040fe20000041838 */
[----:B------:R-:W-:Y:S07]  /*1a260*/  LDSM.16.M88.4 R64, [R224+0xd800] ;  /* 0x00d80000e040783b */ /* 0x000fee0000000200 */
[C---:B--2---:R-:W-:Y:S08]  /*1a270*/  HMMA.16816.F32.BF16 R80, R24.reuse, R48, R80 ;  /* 0x000000301850723c */ /* 0x044ff00000041850 */
[----:B------:R-:W-:Y:S01]  /*1a280*/  HMMA.16816.F32.BF16 R76, R24, R50, R76 ;  /* 0x00000032184c723c */ /* 0x000fe2000004184c */
[----:B------:R-:W1:Y:S07]  /*1a290*/  LDSM.16.M88.4 R48, [R223+0x4000] ;  /* 0x00400000df30783b */ /* 0x000e6e0000000200 */
[C---:B---3--:R-:W-:Y:S08]  /*1a2a0*/  HMMA.16816.F32.BF16 R20, R44.reuse, R12, R20 ;  /* 0x0000000c2c14723c */ /* 0x048ff00000041814 */
[C---:B------:R-:W-:Y:S01]  /*1a2b0*/  HMMA.16816.F32.BF16 R16, R44.reuse, R14, R16 ;  /* 0x0000000e2c10723c */ /* 0x040fe20000041810 */
[----:B------:R-:W-:Y:S07]  /*1a2c0*/  LDSM.16.M88.4 R12, [R218+0xc000] ;  /* 0x00c00000da0c783b */ /* 0x000fee0000000200 */
[C---:B------:R-:W-:Y:S08]  /*1a2d0*/  HMMA.16816.F32.BF16 R32, R44.reuse, R4, R32 ;  /* 0x000000042c20723c */ /* 0x040ff00000041820 */
[----:B------:R-:W-:Y:S01]  /*1a2e0*/  HMMA.16816.F32.BF16 R56, R44, R6, R56 ;  /* 0x000000062c38723c */ /* 0x000fe20000041838 */
[----:B------:R-:W2:Y:S07]  /*1a2f0*/  LDSM.16.M88.4 R4, [R221+0x4000] ;  /* 0x00400000dd04783b */ /* 0x000eae0000000200 */
[C---:B------:R-:W-:Y:S08]  /*1a300*/  HMMA.16816.F32.BF16 R72, R24.reuse, R28, R72 ;  /* 0x0000001c1848723c */ /* 0x040ff00000041848 */
[----:B------:R-:W-:Y:S01]  /*1a310*/  HMMA.16816.F32.BF16 R68, R24, R30, R68 ;  /* 0x0000001e1844723c */ /* 0x000fe20000041844 */
[----:B------:R-:W3:Y:S04]  /*1a320*/  LDSM.16.M88.4 R28, [R222+0x4800] ;  /* 0x00480000de1c783b */ /* 0x000ee80000000200 */
[----:B------:R-:W3:Y:S03]  /*1a330*/  LDSM.16.M88.4 R24, [R222+0x5000] ;  /* 0x00500000de18783b */ /* 0x000ee60000000200 */
[C---:B-1----:R-:W-:Y:S08]  /*1a340*/  HMMA.16816.F32.BF16 R20, R48.reuse, R88, R20 ;  /* 0x000000583014723c */ /* 0x042ff00000041814 */
[----:B------:R-:W-:Y:S01]  /*1a350*/  HMMA.16816.F32.BF16 R16, R48, R90, R16 ;  /* 0x0000005a3010723c */ /* 0x000fe20000041810 */
[----:B------:R-:W-:Y:S07]  /*1a360*/  LDSM.16.M88.4 R88, [R211+0x5000] ;  /* 0x00500000d358783b */ /* 0x000fee0000000200 */
[C---:B------:R-:W-:Y:S08]  /*1a370*/  HMMA.16816.F32.BF16 R80, R44.reuse, R60, R80 ;  /* 0x0000003c2c50723c */ /* 0x040ff00000041850 */
[----:B------:R-:W-:Y:S01]  /*1a380*/  HMMA.16816.F32.BF16 R76, R44, R62, R76 ;  /* 0x0000003e2c4c723c */ /* 0x000fe2000004184c */
[----:B------:R-:W1:Y:S07]  /*1a390*/  LDSM.16.M88.4 R60, [R222+0x5800] ;  /* 0x00580000de3c783b */ /* 0x000e6e0000000200 */
[----:B--2---:R-:W-:Y:S08]  /*1a3a0*/  HMMA.16816.F32.BF16 R20, R4, R12, R20 ;  /* 0x0000000c0414723c */ /* 0x004ff00000041814 */
[C---:B------:R-:W-:Y:S08]  /*1a3b0*/  HMMA.16816.F32.BF16 R72, R44.reuse, R64, R72 ;  /* 0x000000402c48723c */ /* 0x040ff00000041848 */
[----:B------:R-:W-:Y:S01]  /*1a3c0*/  HMMA.16816.F32.BF16 R68, R44, R66, R68 ;  /* 0x000000422c44723c */ /* 0x000fe20000041844 */
[----:B------:R-:W-:Y:S04]  /*1a3d0*/  LDSM.16.M88.4 R64, [R225+0x6000] ;  /* 0x00600000e140783b */ /* 0x000fe80000000200 */
[----:B------:R-:W2:Y:S03]  /*1a3e0*/  LDSM.16.M88.4 R44, [R224+0xe000] ;  /* 0x00e00000e02c783b */ /* 0x000ea60000000200 */
[----:B------:R-:W-:Y:S01]  /*1a3f0*/  HMMA.16816.F32.BF16 R16, R4, R14, R16 ;  /* 0x0000000e0410723c */ /* 0x000fe20000041810 */
[----:B------:R-:W-:Y:S07]  /*1a400*/  LDSM.16.M88.4 R12, [R218+0xd800] ;  /* 0x00d80000da0c783b */ /* 0x000fee0000000200 */
[C---:B---3--:R-:W-:Y:S08]  /*1a410*/  HMMA.16816.F32.BF16 R32, R48.reuse, R28, R32 ;  /* 0x0000001c3020723c */ /* 0x048ff00000041820 */
[C---:B------:R-:W-:Y:S01]  /*1a420*/  HMMA.16816.F32.BF16 R56, R48.reuse, R30, R56 ;  /* 0x0000001e3038723c */ /* 0x040fe20000041838 */
[----:B------:R-:W3:Y:S07]  /*1a430*/  LDSM.16.M88.4 R28, [R218+0xc800] ;  /* 0x00c80000da1c783b */ /* 0x000eee0000000200 */
[C---:B------:R-:W-:Y:S08]  /*1a440*/  HMMA.16816.F32.BF16 R80, R48.reuse, R24, R80 ;  /* 0x000000183050723c */ /* 0x040ff00000041850 */
[----:B------:R-:W-:Y:S01]  /*1a450*/  HMMA.16816.F32.BF16 R76, R48, R26, R76 ;  /* 0x0000001a304c723c */ /* 0x000fe2000004184c */
[----:B------:R-:W3:Y:S07]  /*1a460*/  LDSM.16.M88.4 R24, [R218+0xd000] ;  /* 0x00d00000da18783b */ /* 0x000eee0000000200 */
[----:B------:R-:W-:Y:S08]  /*1a470*/  HMMA.16816.F32.BF16 R20, R92, R84, R20 ;  /* 0x000000545c14723c */ /* 0x000ff00000041814 */
[C---:B-1----:R-:W-:Y:S08]  /*1a480*/  HMMA.16816.F32.BF16 R72, R48.reuse, R60, R72 ;  /* 0x0000003c3048723c */ /* 0x042ff00000041848 */
[----:B------:R-:W-:Y:S01]  /*1a490*/  HMMA.16816.F32.BF16 R68, R48, R62, R68 ;  /* 0x0000003e3044723c */ /* 0x000fe20000041844 */
[----:B------:R-:W-:Y:S04]  /*1a4a0*/  LDSM.16.M88.4 R48, [R223+0x6000] ;  /* 0x00600000df30783b */ /* 0x000fe80000000200 */
[----:B------:R-:W1:Y:S03]  /*1a4b0*/  LDSM.16.M88.4 R60, [R222+0x6000] ;  /* 0x00600000de3c783b */ /* 0x000e660000000200 */
[----:B------:R-:W-:Y:S01]  /*1a4c0*/  HMMA.16816.F32.BF16 R16, R92, R86, R16 ;  /* 0x000000565c10723c */ /* 0x000fe20000041810 */
[----:B------:R-:W-:Y:S07]  /*1a4d0*/  LDSM.16.M88.4 R84, [R211+0x5800] ;  /* 0x00580000d354783b */ /* 0x000fee0000000200 */
[----:B--2---:R-:W-:Y:S08]  /*1a4e0*/  HMMA.16816.F32.BF16 R20, R64, R44, R20 ;  /* 0x0000002c4014723c */ /* 0x004ff00000041814 */
[C---:B---3--:R-:W-:Y:S08]  /*1a4f0*/  HMMA.16816.F32.BF16 R32, R4.reuse, R28, R32 ;  /* 0x0000001c0420723c */ /* 0x048ff00000041820 */
[C---:B------:R-:W-:Y:S01]  /*1a500*/  HMMA.16816.F32.BF16 R56, R4.reuse, R30, R56 ;  /* 0x0000001e0438723c */ /* 0x040fe20000041838 */
[----:B------:R-:W-:Y:S07]  /*1a510*/  LDSM.16.M88.4 R28, [R221+0x6000] ;  /* 0x00600000dd1c783b */ /* 0x000fee0000000200 */
[C---:B------:R-:W-:Y:S08]  /*1a520*/  HMMA.16816.F32.BF16 R80, R4.reuse, R24, R80 ;  /* 0x000000180450723c */ /* 0x040ff00000041850 */
[----:B------:R-:W-:Y:S01]  /*1a530*/  HMMA.16816.F32.BF16 R76, R4, R26, R76 ;  /* 0x0000001a044c723c */ /* 0x000fe2000004184c */
[----:B------:R-:W2:Y:S07]  /*1a540*/  LDSM.16.M88.4 R24, [R218+0xe000] ;  /* 0x00e00000da18783b */ /* 0x000eae0000000200 */
[----:B------:R-:W-:Y:S01]  /*1a550*/  HMMA.16816.F32.BF16 R16, R64, R46, R16 ;  /* 0x0000002e4010723c */ /* 0x000fe20000041810 */
[----:B------:R-:W-:Y:S07]  /*1a560*/  LDSM.16.M88.4 R44, [R222+0x6800] ;  /* 0x00680000de2c783b */ /* 0x000fee0000000200 */
[----:B-1----:R-:W-:Y:S08]  /*1a570*/  HMMA.16816.F32.BF16 R20, R48, R60, R20 ;  /* 0x0000003c3014723c */ /* 0x002ff00000041814 */
[C---:B------:R-:W-:Y:S08]  /*1a580*/  HMMA.16816.F32.BF16 R72, R4.reuse, R12, R72 ;  /* 0x0000000c0448723c */ /* 0x040ff00000041848 */
[----:B------:R-:W-:Y:S01]  /*1a590*/  HMMA.16816.F32.BF16 R68, R4, R14, R68 ;  /* 0x0000000e0444723c */ /* 0x000fe20000041844 */
[----:B------:R-:W-:Y:S04]  /*1a5a0*/  LDSM.16.M88.4 R12, [R220+0x6000] ;  /* 0x00600000dc0c783b */ /* 0x000fe80000000200 */
[----:B------:R-:W1:Y:S03]  /*1a5b0*/  LDSM.16.M88.4 R4, [R211+0x6000] ;  /* 0x00600000d304783b */ /* 0x000e660000000200 */
[----:B------:R-:W-:Y:S01]  /*1a5c0*/  HMMA.16816.F32.BF16 R16, R48, R62, R16 ;  /* 0x0000003e3010723c */ /* 0x000fe20000041810 */
[----:B------:R-:W3:Y:S07]  /*1a5d0*/  LDSM.16.M88.4 R60, [R224+0xf000] ;  /* 0x00f00000e03c783b */ /* 0x000eee0000000200 */
[----:B--2---:R-:W-:Y:S08]  /*1a5e0*/  HMMA.16816.F32.BF16 R20, R28, R24, R20 ;  /* 0x000000181c14723c */ /* 0x004ff00000041814 */
[C---:B------:R-:W-:Y:S08]  /*1a5f0*/  HMMA.16816.F32.BF16 R32, R92.reuse, R100, R32 ;  /* 0x000000645c20723c */ /* 0x040ff00000041820 */
[C---:B------:R-:W-:Y:S08]  /*1a600*/  HMMA.16816.F32.BF16 R56, R92.reuse, R102, R56 ;  /* 0x000000665c38723c */ /* 0x040ff00000041838 */
[----:B------:R-:W-:Y:S01]  /*1a610*/  HMMA.16816.F32.BF16 R100, R92, R88, R80 ;  /* 0x000000585c64723c */ /* 0x000fe20000041850 */
[----:B------:R-:W-:Y:S07]  /*1a620*/  LDSM.16.M88.4 R80, [R218+0xe800] ;  /* 0x00e80000da50783b */ /* 0x000fee0000000200 */
[----:B------:R-:W-:Y:S01]  /*1a630*/  HMMA.16816.F32.BF16 R16, R28, R26, R16 ;  /* 0x0000001a1c10723c */ /* 0x000fe20000041810 */
[----:B------:R-:W2:Y:S07]  /*1a640*/  LDSM.16.M88.4 R24, [R222+0x7000] ;  /* 0x00700000de18783b */ /* 0x000eae0000000200 */
[----:B-1----:R-:W-:Y:S08]  /*1a650*/  HMMA.16816.F32.BF16 R20, R12, R4, R20 ;  /* 0x000000040c14723c */ /* 0x002ff00000041814 */
[----:B------:R-:W-:Y:S01]  /*1a660*/  HMMA.16816.F32.BF16 R76, R92, R90, R76 ;  /* 0x0000005a5c4c723c */ /* 0x000fe2000004184c */
[----:B------:R-:W1:Y:S07]  /*1a670*/  LDSM.16.M88.4 R88, [R224+0xf800] ;  /* 0x00f80000e058783b */ /* 0x000e6e0000000200 */
[----:B---3--:R-:W-:Y:S08]  /*1a680*/  HMMA.16816.F32.BF16 R100, R64, R60, R100 ;  /* 0x0000003c4064723c */ /* 0x008ff00000041864 */
[----:B------:R-:W-:Y:S01]  /*1a690*/  HMMA.16816.F32.BF16 R72, R92, R84, R72 ;  /* 0x000000545c48723c */ /* 0x000fe20000041848 */
[----:B----4-:R-:W-:-:S02]  /*1a6a0*/  FMUL.FTZ R20, R20, R0 ;  /* 0x0000000014147220 */ /* 0x010fc40000410000 */
[-C--:B------:R-:W-:Y:S02]  /*1a6b0*/  FMUL.FTZ R21, R21, R0.reuse ;  /* 0x0000000015157220 */ /* 0x080fe40000410000 */
[----:B------:R-:W-:-:S03]  /*1a6c0*/  FMUL.FTZ R22, R22, R0 ;  /* 0x0000000016167220 */ /* 0x000fc60000410000 */
[----:B------:R-:W-:Y:S01]  /*1a6d0*/  HMMA.16816.F32.BF16 R84, R92, R86, R68 ;  /* 0x000000565c54723c */ /* 0x000fe20000041844 */
[----:B------:R-:W3:Y:S01]  /*1a6e0*/  MUFU.TANH R37, R20 ;  /* 0x0000001400257308 */ /* 0x000ee20000002400 */
[----:B------:R-:W-:Y:S06]  /*1a6f0*/  LDSM.16.M88.4 R68, [R211+0x6800] ;  /* 0x00680000d344783b */ /* 0x000fec0000000200 */
[----:B------:R-:W-:Y:S01]  /*1a700*/  HMMA.16816.F32.BF16 R16, R12, R6, R16 ;  /* 0x000000060c10723c */ /* 0x000fe20000041810 */
[----:B------:R-:W4:Y:S01]  /*1a710*/  MUFU.TANH R38, R21 ;  /* 0x0000001500267308 */ /* 0x000f220000002400 */
[----:B------:R-:W-:Y:S06]  /*1a720*/  LDSM.16.M88.4 R4, [R218+0xf000] ;  /* 0x00f00000da04783b */ /* 0x000fec0000000200 */
[----:B------:R-:W-:Y:S08]  /*1a730*/  HMMA.16816.F32.BF16 R76, R64, R62, R76 ;  /* 0x0000003e404c723c */ /* 0x000ff0000004184c */
[----:B--2---:R-:W-:Y:S01]  /*1a740*/  HMMA.16816.F32.BF16 R100, R48, R24, R100 ;  /* 0x000000183064723c */ /* 0x004fe20000041864 */
[----:B------:R2:W1:Y:S06]  /*1a750*/  MUFU.TANH R24, R22 ;  /* 0x0000001600187308 */ /* 0x00046c0000002400 */
[----:B------:R-:W-:-:S02]  /*1a760*/  FMUL.FTZ R25, R23, R0 ;  /* 0x0000000017197220 */ /* 0x000fc40000410000 */
[----:B--2---:R-:W2:Y:S01]  /*1a770*/  LDSM.16.M88.4 R20, [R222+0x7800] ;  /* 0x00780000de14783b */ /* 0x004ea20000000200 */
[----:B------:R-:W-:Y:S01]  /*1a780*/  HMMA.16816.F32.BF16 R32, R64, R96, R32 ;  /* 0x000000604020723c */ /* 0x000fe20000041820 */
[-C--:B------:R-:W-:Y:S02]  /*1a790*/  FMUL.FTZ R16, R16, R0.reuse ;  /* 0x0000000010107220 */ /* 0x080fe40000410000 */
[-C--:B------:R-:W-:Y:S02]  /*1a7a0*/  FMUL.FTZ R17, R17, R0.reuse ;  /* 0x0000000011117220 */ /* 0x080fe40000410000 */
[----:B------:R-:W-:-:S03]  /*1a7b0*/  FMUL.FTZ R18, R18, R0 ;  /* 0x0000000012127220 */ /* 0x000fc60000410000 */
[----:B------:R-:W-:Y:S01]  /*1a7c0*/  HMMA.16816.F32.BF16 R56, R64, R98, R56 ;  /* 0x000000624038723c */ /* 0x000fe20000041838 */
[----:B------:R-:W-:-:S07]  /*1a7d0*/  FMUL.FTZ R19, R19, R0 ;  /* 0x0000000013137220 */ /* 0x000fce0000410000 */
[C---:B-1----:R-:W-:Y:S01]  /*1a7e0*/  HMMA.16816.F32.BF16 R72, R64.reuse, R88, R72 ;  /* 0x000000584048723c */ /* 0x042fe20000041848 */
[----:B------:R-:W1:Y:S07]  /*1a7f0*/  MUFU.TANH R42, R16 ;  /* 0x00000010002a7308 */ /* 0x000e6e0000002400 */
[----:B------:R-:W-:Y:S01]  /*1a800*/  HMMA.16816.F32.BF16 R84, R64, R90, R84 ;  /* 0x0000005a4054723c */ /* 0x000fe20000041854 */
[----:B------:R-:W1:Y:S07]  /*1a810*/  MUFU.TANH R43, R17 ;  /* 0x00000011002b7308 */ /* 0x000e6e0000002400 */
[C---:B------:R-:W-:Y:S01]  /*1a820*/  HMMA.16816.F32.BF16 R76, R48.reuse, R26, R76 ;  /* 0x0000001a304c723c */ /* 0x040fe2000004184c */
[----:B------:R-:W1:Y:S08]  /*1a830*/  MUFU.TANH R26, R18 ;  /* 0x00000012001a7308 */ /* 0x000e700000002400 */
[----:B------:R1:W1:Y:S01]  /*1a840*/  MUFU.TANH R27, R19 ;  /* 0x00000013001b7308 */ /* 0x0002620000002400 */
[C---:B------:R-:W-:Y:S01]  /*1a850*/  HMMA.16816.F32.BF16 R32, R48.reuse, R44, R32 ;  /* 0x0000002c3020723c */ /* 0x040fe20000041820 */
[----:B-1----:R-:W1:Y:S07]  /*1a860*/  LDSM.16.M88.4 R16, [R218+0xf800] ;  /* 0x00f80000da10783b */ /* 0x002e6e0000000200 */
[C---:B------:R-:W-:Y:S01]  /*1a870*/  HMMA.16816.F32.BF16 R56, R48.reuse, R46, R56 ;  /* 0x0000002e3038723c */ /* 0x040fe20000041838 */
[----:B------:R-:W1:Y:S07]  /*1a880*/  LDSM.16.M88.4 R44, [R211+0x7000] ;  /* 0x00700000d32c783b */ /* 0x000e6e0000000200 */
[C---:B--2---:R-:W-:Y:S08]  /*1a890*/  HMMA.16816.F32.BF16 R72, R48.reuse, R20, R72 ;  /* 0x000000143048723c */ /* 0x044ff00000041848 */
[----:B------:R-:W-:Y:S08]  /*1a8a0*/  HMMA.16816.F32.BF16 R84, R48, R22, R84 ;  /* 0x000000163054723c */ /* 0x000ff00000041854 */
[C---:B------:R-:W-:Y:S08]  /*1a8b0*/  HMMA.16816.F32.BF16 R100, R28.reuse, R4, R100 ;  /* 0x000000041c64723c */ /* 0x040ff00000041864 */
[----:B------:R-:W-:Y:S01]  /*1a8c0*/  HMMA.16816.F32.BF16 R76, R28, R6, R76 ;  /* 0x000000061c4c723c */ /* 0x000fe2000004184c */
[----:B------:R-:W2:Y:S01]  /*1a8d0*/  LDSM.16.M88.4 R4, [R211+0x7800] ;  /* 0x00780000d304783b */ /* 0x000ea20000000200 */
[----:B------:R-:W-:Y:S01]  /*1a8e0*/  IMAD R36, R53, 0x10, R36 ;  /* 0x0000001035247824 */ /* 0x000fe200078e0224 */
[----:B------:R-:W-:Y:S01]  /*1a8f0*/  ISETP.GT.AND P6, PT, R242, R230, PT ;  /* 0x000000e6f200720c */ /* 0x000fe20003fc4270 */
[----:B------:R-:W1:Y:S01]  /*1a900*/  MUFU.TANH R25, R25 ;  /* 0x0000001900197308 */ /* 0x000e620000002400 */
[----:B------:R-:W-:Y:S01]  /*1a910*/  IADD3 R9, -R9, R52, -R237 ;  /* 0x0000003409097210 */ /* 0x000fe20007ffe9ed */
[----:B------:R-:W-:-:S04]  /*1a920*/  DEPBAR.LE SB0, 0x0 ;  /* 0x000080000000791a */ /* 0x000fc80000000000 */
[C---:B------:R-:W-:Y:S08]  /*1a930*/  HMMA.16816.F32.BF16 R32, R28.reuse, R80, R32 ;  /* 0x000000501c20723c */ /* 0x040ff00000041820 */
[C---:B------:R-:W-:Y:S08]  /*1a940*/  HMMA.16816.F32.BF16 R56, R28.reuse, R82, R56 ;  /* 0x000000521c38723c */ /* 0x040ff00000041838 */
[C---:B-1----:R-:W-:Y:S08]  /*1a950*/  HMMA.16816.F32.BF16 R72, R28.reuse, R16, R72 ;  /* 0x000000101c48723c */ /* 0x042ff00000041848 */
[----:B------:R-:W-:Y:S08]  /*1a960*/  HMMA.16816.F32.BF16 R84, R28, R18, R84 ;  /* 0x000000121c54723c */ /* 0x000ff00000041854 */
[C---:B------:R-:W-:Y:S08]  /*1a970*/  HMMA.16816.F32.BF16 R32, R12.reuse, R68, R32 ;  /* 0x000000440c20723c */ /* 0x040ff00000041820 */
[C---:B------:R-:W-:Y:S08]  /*1a980*/  HMMA.16816.F32.BF16 R56, R12.reuse, R70, R56 ;  /* 0x000000460c38723c */ /* 0x040ff00000041838 */
[C---:B------:R-:W-:Y:S08]  /*1a990*/  HMMA.16816.F32.BF16 R100, R12.reuse, R44, R100 ;  /* 0x0000002c0c64723c */ /* 0x040ff00000041864 */
[C---:B------:R-:W-:Y:S08]  /*1a9a0*/  HMMA.16816.F32.BF16 R76, R12.reuse, R46, R76 ;  /* 0x0000002e0c4c723c */ /* 0x040ff0000004184c */
[C---:B--2---:R-:W-:Y:S08]  /*1a9b0*/  HMMA.16816.F32.BF16 R72, R12.reuse, R4, R72 ;  /* 0x000000040c48723c */ /* 0x044ff00000041848 */
[----:B------:R-:W-:Y:S01]  /*1a9c0*/  HMMA.16816.F32.BF16 R84, R12, R6, R84 ;  /* 0x000000060c54723c */ /* 0x000fe20000041854 */
[----:B------:R-:W-:Y:S01]  /*1a9d0*/  FMUL.FTZ R20, R34, R0 ;  /* 0x0000000022147220 */ /* 0x000fe20000410000 */
[----:B------:R-:W-:Y:S01]  /*1a9e0*/  IADD3 R54, R54, R36, RZ ;  /* 0x0000002436367210 */ /* 0x000fe20007ffe0ff */
[----:B------:R-:W-:-:S02]  /*1a9f0*/  FMUL.FTZ R21, R35, R0 ;  /* 0x0000000023157220 */ /* 0x000fc40000410000 */
[-C--:B------:R-:W-:Y:S02]  /*1aa00*/  FMUL.FTZ R32, R32, R0.reuse ;  /* 0x0000000020207220 */ /* 0x080fe40000410000 */
[-C--:B------:R-:W-:Y:S02]  /*1aa10*/  FMUL.FTZ R35, R56, R0.reuse ;  /* 0x0000000038237220 */ /* 0x080fe40000410000 */
[-C--:B------:R-:W-:Y:S02]  /*1aa20*/  FMUL.FTZ R34, R57, R0.reuse ;  /* 0x0000000039227220 */ /* 0x080fe40000410000 */
[-C--:B------:R-:W-:Y:S02]  /*1aa30*/  FMUL.FTZ R22, R58, R0.reuse ;  /* 0x000000003a167220 */ /* 0x080fe40000410000 */
[-C--:B------:R-:W-:Y:S02]  /*1aa40*/  FMUL.FTZ R16, R59, R0.reuse ;  /* 0x000000003b107220 */ /* 0x080fe40000410000 */
        /* <DEDUP_REMOVED lines=9> */
[-C--:B------:R-:W-:Y:S01]  /*1aae0*/  FMUL.FTZ R36, R87, R0.reuse ;  /* 0x0000000057247220 */ /* 0x080fe20000410000 */
[----:B------:R-:W-:Y:S01]  /*1aaf0*/  IADD3 R4, R52, 0x1, -R237 ;  /* 0x0000000134047810 */ /* 0x000fe20007ffe8ed */
[-C--:B------:R-:W-:Y:S02]  /*1ab00*/  FMUL.FTZ R33, R33, R0.reuse ;  /* 0x0000000021217220 */ /* 0x080fe40000410000 */
[-C--:B------:R-:W-:Y:S02]  /*1ab10*/  FMUL.FTZ R100, R100, R0.reuse ;  /* 0x0000000064647220 */ /* 0x080fe40000410000 */
[----:B------:R-:W-:-:S02]  /*1ab20*/  FMUL.FTZ R101, R101, R0 ;  /* 0x0000000065657220 */ /* 0x000fc40000410000 */
[-C--:B------:R-:W-:Y:S02]  /*1ab30*/  FMUL.FTZ R74, R74, R0.reuse ;  /* 0x000000004a4a7220 */ /* 0x080fe40000410000 */
[-C--:B------:R-:W-:Y:S02]  /*1ab40*/  FMUL.FTZ R75, R75, R0.reuse ;  /* 0x000000004b4b7220 */ /* 0x080fe40000410000 */
[-C--:B------:R-:W-:Y:S02]  /*1ab50*/  FMUL.FTZ R84, R84, R0.reuse ;  /* 0x0000000054547220 */ /* 0x080fe40000410000 */
[----:B------:R-:W-:Y:S01]  /*1ab60*/  FMUL.FTZ R85, R85, R0 ;  /* 0x0000000055557220 */ /* 0x000fe20000410000 */
[----:B------:R-:W1:Y:S01]  /*1ab70*/  MUFU.TANH R32, R32 ;  /* 0x0000002000207308 */ /* 0x000e620000002400 */
[----:B------:R-:W-:Y:S01]  /*1ab80*/  IMAD.IADD R8, R8, 0x1, R4 ;  /* 0x0000000108087824 */ /* 0x000fe200078e0204 */
[----:B------:R-:W-:-:S06]  /*1ab90*/  IADD3 R245, R54, 0x8, RZ ;  /* 0x0000000836f57810 */ /* 0x000fcc0007ffe0ff */
[----:B------:R2:W1:Y:S01]  /*1aba0*/  MUFU.TANH R55, R33 ;  /* 0x0000002100377308 */ /* 0x0004620000002400 */
[----:B------:R-:W-:-:S07]  /*1abb0*/  IADD3 R244, R8, R245, RZ ;  /* 0x000000f508f47210 */ /* 0x000fce0007ffe0ff */
[----:B------:R-:W1:Y:S01]  /*1abc0*/  MUFU.TANH R20, R20 ;  /* 0x0000001400147308 */ /* 0x000e620000002400 */
[----:B------:R-:W-:-:S07]  /*1abd0*/  IMAD.IADD R246, R54, 0x1, R8 ;  /* 0x0000000136f67824 */ /* 0x000fce00078e0208 */
[----:B------:R-:W1:Y:S01]  /*1abe0*/  MUFU.TANH R21, R21 ;  /* 0x0000001500157308 */ /* 0x000e620000002400 */
[----:B------:R-:W-:-:S07]  /*1abf0*/  IMAD.IADD R245, R9, 0x1, R245 ;  /* 0x0000000109f57824 */ /* 0x000fce00078e02f5 */
[----:B------:R-:W1:Y:S08]  /*1ac00*/  MUFU.TANH R35, R35 ;  /* 0x0000002300237308 */ /* 0x000e700000002400 */
[----:B------:R-:W1:Y:S08]  /*1ac10*/  MUFU.TANH R34, R34 ;  /* 0x0000002200227308 */ /* 0x000e700000002400 */
[----:B------:R-:W1:Y:S08]  /*1ac20*/  MUFU.TANH R22, R22 ;  /* 0x0000001600167308 */ /* 0x000e700000002400 */
[----:B------:R-:W1:Y:S08]  /*1ac30*/  MUFU.TANH R16, R16 ;  /* 0x0000001000107308 */ /* 0x000e700000002400 */
[----:B------:R2:W1:Y:S08]  /*1ac40*/  MUFU.TANH R180, R100 ;  /* 0x0000006400b47308 */ /* 0x0004700000002400 */
[----:B------:R2:W1:Y:S08]  /*1ac50*/  MUFU.TANH R179, R101 ;  /* 0x0000006500b37308 */ /* 0x0004700000002400 */
[----:B------:R-:W1:Y:S08]  /*1ac60*/  MUFU.TANH R17, R17 ;  /* 0x0000001100117308 */ /* 0x000e700000002400 */
[----:B------:R-:W1:Y:S08]  /*1ac70*/  MUFU.TANH R18, R18 ;  /* 0x0000001200127308 */ /* 0x000e700000002400 */
[----:B------:R-:W1:Y:S08]  /*1ac80*/  MUFU.TANH R31, R31 ;  /* 0x0000001f001f7308 */ /* 0x000e700000002400 */
[----:B------:R-:W1:Y:S08]  /*1ac90*/  MUFU.TANH R30, R30 ;  /* 0x0000001e001e7308 */ /* 0x000e700000002400 */
[----:B------:R-:W1:Y:S08]  /*1aca0*/  MUFU.TANH R23, R23 ;  /* 0x0000001700177308 */ /* 0x000e700000002400 */
[----:B------:R-:W1:Y:S08]  /*1acb0*/  MUFU.TANH R19, R19 ;  /* 0x0000001300137308 */ /* 0x000e700000002400 */
[----:B------:R-:W1:Y:S08]  /*1acc0*/  MUFU.TANH R29, R29 ;  /* 0x0000001d001d7308 */ /* 0x000e700000002400 */
[----:B------:R-:W1:Y:S08]  /*1acd0*/  MUFU.TANH R28, R28 ;  /* 0x0000001c001c7308 */ /* 0x000e700000002400 */
[----:B------:R2:W1:Y:S08]  /*1ace0*/  MUFU.TANH R184, R74 ;  /* 0x0000004a00b87308 */ /* 0x0004700000002400 */
[----:B------:R2:W1:Y:S08]  /*1acf0*/  MUFU.TANH R183, R75 ;  /* 0x0000004b00b77308 */ /* 0x0004700000002400 */
[----:B------:R2:W1:Y:S08]  /*1ad00*/  MUFU.TANH R191, R84 ;  /* 0x0000005400bf7308 */ /* 0x0004700000002400 */
[----:B------:R2:W1:Y:S08]  /*1ad10*/  MUFU.TANH R190, R85 ;  /* 0x0000005500be7308 */ /* 0x0004700000002400 */
[----:B------:R-:W1:Y:S08]  /*1ad20*/  MUFU.TANH R44, R44 ;  /* 0x0000002c002c7308 */ /* 0x000e700000002400 */
[----:B------:R-:W1:Y:S01]  /*1ad30*/  MUFU.TANH R36, R36 ;  /* 0x0000002400247308 */ /* 0x000e620000002400 */
[----:B------:R-:W-:Y:S01]  /*1ad40*/  IADD3 R247, R54, R9, RZ ;  /* 0x0000000936f77210 */ /* 0x000fe20007ffe0ff */
[----:B------:R-:W-:Y:S01]  /*1ad50*/  BSSY B1, `(.L_x_3018) ;  /* 0x00000d8000017945 */ /* 0x000fe20003800000 */
[----:B------:R-:W-:-:S02]  /*1ad60*/  ISETP.NE.U32.AND P0, PT, R240, RZ, PT ;  /* 0x000000fff000720c */ /* 0x000fc40003f05070 */
[-C--:B------:R-:W-:Y:S02]  /*1ad70*/  IMNMX R246, R246, R52.reuse, PT ;  /* 0x00000034f6f67217 */ /* 0x080fe40003800200 */
[----:B------:R-:W-:Y:S02]  /*1ad80*/  IMNMX R244, R244, R52, PT ;  /* 0x00000034f4f47217 */ /* 0x000fe40003800200 */
[----:B------:R-:W-:Y:S02]  /*1ad90*/  ISETP.NE.AND.EX P0, PT, R241, RZ, PT, P0 ;  /* 0x000000fff100720c */ /* 0x000fe40003f05300 */
[----:B------:R-:W-:Y:S02]  /*1ada0*/  IMNMX R247, RZ, R247, !PT ;  /* 0x000000f7fff77217 */ /* 0x000fe40007800200 */
[----:B------:R-:W-:Y:S02]  /*1adb0*/  IMNMX R245, RZ, R245, !PT ;  /* 0x000000f5fff57217 */ /* 0x000fe40007800200 */
        /* <DEDUP_REMOVED lines=14> */
[----:B------:R-:W-:Y:S01]  /*1aea0*/  IADD3 R167, R222, 0x7800, RZ ;  /* 0x00007800dea77810 */ /* 0x000fe20007ffe0ff */
[----:B------:R-:W-:Y:S06]  /*1aeb0*/  BAR.SYNC.DEFER_BLOCKING 0x0 ;  /* 0x0000000000007b1d */ /* 0x000fec0000010000 */
[----:B------:R-:W-:Y:S05]  /*1aec0*/  @!P6 BRA `(.L_x_3019) ;  /* 0x00000c000000e947 */ /* 0x000fea0003800000 */
[----:B-1234-:R-:W-:Y:S01]  /*1aed0*/  BSSY B0, `(.L_x_3020) ;  /* 0x0000042000007945 */ /* 0x01efe20003800000 */
        /* <DEDUP_REMOVED lines=62> */
.L_x_3021:
[----:B------:R-:W2:Y:S02]  /*1b2c0*/  LD.E R5, [R10.64+0x38] ;  /* 0x000038060a057980 */ /* 0x000ea4000c101900 */
[----:B--2---:R-:W-:-:S04]  /*1b2d0*/  LEA R5, -R5, RZ, 0x6 ;  /* 0x000000ff05057211 */ /* 0x004fc800078e31ff */
[----:B------:R-:W-:Y:S02]  /*1b2e0*/  SHF.R.S32.HI R0, RZ, 0x1f, R5 ;  /* 0x0000001fff007819 */ /* 0x000fe40000011405 */
.L_x_3022:
[----:B------:R-:W-:Y:S05]  /*1b2f0*/  BSYNC B0 ;  /* 0x0000000000007941 */ /* 0x000fea0003800000 */
.L_x_3020:
        /* <DEDUP_REMOVED lines=125> */
.L_x_3019:
[----:B-1234-:R-:W-:Y:S05]  /*1bad0*/  BSYNC B1 ;  /* 0x0000000000017941 */ /* 0x01efea0003800000 */
.L_x_3018:
[----:B------:R-:W2:Y:S01]  /*1bae0*/  LD.E R33, [R10.64+0xdc] ;  /* 0x0000dc060a217980 */ /* 0x000ea2000c101900 */
        /* <DEDUP_REMOVED lines=8> */
[-C--:B------:R-:W-:Y:S01]  /*1bb70*/  ISETP.GE.AND P2, PT, R2, R245.reuse, PT ;  /* 0x000000f50200720c */ /* 0x080fe20003f46270 */
[----:B------:R-:W-:Y:S01]  /*1bb80*/  LDSM.16.MT88.4 R148, [R217+0x10000] ;  /* 0x01000000d994783b */ /* 0x000fe20000004200 */
[----:B------:R-:W-:Y:S01]  /*1bb90*/  ISETP.GE.AND P5, PT, R3, R245, PT ;  /* 0x000000f50300720c */ /* 0x000fe20003fa6270 */
[----:B------:R-:W-:Y:S01]  /*1bba0*/  IMAD R215, R39, 0x2, R217 ;  /* 0x0000000227d77824 */ /* 0x000fe200078e02d9 */
[C---:B------:R-:W-:Y:S01]  /*1bbb0*/  ISETP.GE.OR P1, PT, R3.reuse, R246, !P1 ;  /* 0x000000f60300720c */ /* 0x040fe20004f26670 */
[----:B------:R-:W-:Y:S01]  /*1bbc0*/  LDSM.16.MT88.4 R140, [R216+0x10000] ;  /* 0x01000000d88c783b */ /* 0x000fe20000004200 */
[----:B------:R-:W-:-:S02]  /*1bbd0*/  IADD3 R0, R3, 0x8, RZ ;  /* 0x0000000803007810 */ /* 0x000fc40007ffe0ff */
[C---:B------:R-:W-:Y:S01]  /*1bbe0*/  ISETP.GE.OR P4, PT, R2.reuse, R246, !P4 ;  /* 0x000000f60200720c */ /* 0x040fe20006786670 */
[----:B------:R-:W-:Y:S01]  /*1bbf0*/  LDSM.16.MT88.4 R132, [R215+0x10000] ;  /* 0x01000000d784783b */ /* 0x000fe20000004200 */
[-C--:B------:R-:W-:Y:S02]  /*1bc00*/  ISETP.GE.OR P2, PT, R2, R244.reuse, !P2 ;  /* 0x000000f40200720c */ /* 0x080fe40005746670 */
[C---:B------:R-:W-:Y:S01]  /*1bc10*/  ISETP.GE.OR P5, PT, R3.reuse, R244, !P5 ;  /* 0x000000f40300720c */ /* 0x040fe20006fa6670 */
[----:B------:R-:W-:Y:S01]  /*1bc20*/  LDSM.16.MT88.4 R48, [R217+0x12000] ;  /* 0x01200000d930783b */ /* 0x000fe20000004200 */
[----:B------:R-:W-:Y:S02]  /*1bc30*/  IADD3 R2, R3, 0x9, RZ ;  /* 0x0000000903027810 */ /* 0x000fe40007ffe0ff */
[----:B------:R-:W-:Y:S01]  /*1bc40*/  FSEL R37, R37, -INF , !P1 ;  /* 0xff80000025257808 */ /* 0x000fe20004800000 */
[----:B------:R-:W-:Y:S01]  /*1bc50*/  LDSM.16.MT88.4 R56, [R216+0x12000] ;  /* 0x01200000d838783b */ /* 0x000fe20000004200 */
[----:B------:R-:W-:-:S02]  /*1bc60*/  ISETP.GE.AND P3, PT, R0, R247, PT ;  /* 0x000000f70000720c */ /* 0x000fc40003f66270 */
[----:B------:R-:W-:Y:S01]  /*1bc70*/  ISETP.GE.AND P1, PT, R0, R245, PT ;  /* 0x000000f50000720c */ /* 0x000fe20003f26270 */
[----:B------:R-:W-:Y:S01]  /*1bc80*/  LDSM.16.MT88.4 R64, [R215+0x12000] ;  /* 0x01200000d740783b */ /* 0x000fe20000004200 */
[----:B------:R-:W-:Y:S02]  /*1bc90*/  FSEL R15, R24, -INF , !P5 ;  /* 0xff800000180f7808 */ /* 0x000fe40006800000 */
[----:B------:R-:W-:Y:S01]  /*1bca0*/  FSEL R38, R38, -INF , !P4 ;  /* 0xff80000026267808 */ /* 0x000fe20006000000 */
[----:B------:R-:W-:Y:S01]  /*1bcb0*/  LDSM.16.MT88.4 R72, [R219+0x14000] ;  /* 0x01400000db48783b */ /* 0x000fe20000004200 */
[C---:B------:R-:W-:Y:S02]  /*1bcc0*/  ISETP.GE.AND P5, PT, R2.reuse, R247, PT ;  /* 0x000000f70200720c */ /* 0x040fe40003fa6270 */
[----:B------:R-:W-:Y:S01]  /*1bcd0*/  ISETP.GE.AND P4, PT, R2, R245, PT ;  /* 0x000000f50200720c */ /* 0x000fe20003f86270 */
[----:B------:R-:W-:Y:S01]  /*1bce0*/  LDSM.16.MT88.4 R80, [R217+0x14000] ;  /* 0x01400000d950783b */ /* 0x000fe20000004200 */
[----:B------:R-:W-:-:S02]  /*1bcf0*/  ISETP.GE.OR P3, PT, R0, R246, !P3 ;  /* 0x000000f60000720c */ /* 0x000fc40005f66670 */
[----:B------:R-:W-:Y:S01]  /*1bd00*/  ISETP.GE.OR P1, PT, R0, R244, !P1 ;  /* 0x000000f40000720c */ /* 0x000fe20004f26670 */
[----:B------:R-:W-:Y:S01]  /*1bd10*/  LDSM.16.MT88.4 R88, [R216+0x14000] ;  /* 0x01400000d858783b */ /* 0x000fe20000004200 */
[C---:B------:R-:W-:Y:S02]  /*1bd20*/  IADD3 R0, R3.reuse, 0x10, RZ ;  /* 0x0000001003007810 */ /* 0x040fe40007ffe0ff */
[C---:B------:R-:W-:Y:S01]  /*1bd30*/  ISETP.GE.OR P5, PT, R2.reuse, R246, !P5 ;  /* 0x000000f60200720c */ /* 0x040fe20006fa6670 */
[----:B------:R-:W-:Y:S01]  /*1bd40*/  LDSM.16.MT88.4 R96, [R215+0x14000] ;  /* 0x01400000d760783b */ /* 0x000fe20000004200 */
[----:B------:R-:W-:Y:S02]  /*1bd50*/  ISETP.GE.OR P4, PT, R2, R244, !P4 ;  /* 0x000000f40200720c */ /* 0x000fe40006786670 */
[----:B------:R-:W-:Y:S01]  /*1bd60*/  IADD3 R2, R3, 0x11, RZ ;  /* 0x0000001103027810 */ /* 0x000fe20007ffe0ff */
[----:B------:R-:W-:Y:S01]  /*1bd70*/  LDSM.16.MT88.4 R104, [R219+0x16000] ;  /* 0x01600000db68783b */ /* 0x000fe20000004200 */
[----:B------:R-:W-:-:S02]  /*1bd80*/  FSEL R14, R25, -INF , !P2 ;  /* 0xff800000190e7808 */ /* 0x000fc40005000000 */
[----:B------:R-:W-:Y:S01]  /*1bd90*/  FSEL R42, R42, -INF , !P3 ;  /* 0xff8000002a2a7808 */ /* 0x000fe20005800000 */
[----:B------:R-:W-:Y:S01]  /*1bda0*/  LDSM.16.MT88.4 R112, [R217+0x16000] ;  /* 0x01600000d970783b */ /* 0x000fe20000004200 */
[C---:B------:R-:W-:Y:S02]  /*1bdb0*/  ISETP.GE.AND P2, PT, R0.reuse, R247, PT ;  /* 0x000000f70000720c */ /* 0x040fe40003f46270 */
[----:B------:R-:W-:Y:S01]  /*1bdc0*/  ISETP.GE.AND P3, PT, R0, R245, PT ;  /* 0x000000f50000720c */ /* 0x000fe20003f66270 */
[----:B------:R-:W-:Y:S01]  /*1bdd0*/  LDSM.16.MT88.4 R120, [R216+0x16000] ;  /* 0x01600000d878783b */ /* 0x000fe20000004200 */
[----:B------:R-:W-:Y:S02]  /*1bde0*/  FSEL R13, R26, -INF , !P1 ;  /* 0xff8000001a0d7808 */ /* 0x000fe40004800000 */
[----:B------:R-:W-:Y:S02]  /*1bdf0*/  FSEL R43, R43, -INF , !P5 ;  /* 0xff8000002b2b7808 */ /* 0x000fe40006800000 */
[----:B------:R-:W-:-:S02]  /*1be00*/  ISETP.GE.AND P1, PT, R2, R247, PT ;  /* 0x000000f70200720c */ /* 0x000fc40003f26270 */
[----:B------:R-:W-:Y:S02]  /*1be10*/  ISETP.GE.AND P5, PT, R2, R245, PT ;  /* 0x000000f50200720c */ /* 0x000fe40003fa6270 */
[C---:B------:R-:W-:Y:S02]  /*1be20*/  ISETP.GE.OR P2, PT, R0.reuse, R246, !P2 ;  /* 0x000000f60000720c */ /* 0x040fe40005746670 */
[----:B------:R-:W-:Y:S02]  /*1be30*/  ISETP.GE.OR P3, PT, R0, R244, !P3 ;  /* 0x000000f40000720c */ /* 0x000fe40005f66670 */
[----:B------:R-:W-:Y:S02]  /*1be40*/  IADD3 R0, R3, 0x18, RZ ;  /* 0x0000001803007810 */ /* 0x000fe40007ffe0ff */
[C---:B------:R-:W-:Y:S02]  /*1be50*/  ISETP.GE.OR P1, PT, R2.reuse, R246, !P1 ;  /* 0x000000f60200720c */ /* 0x040fe40004f26670 */
[----:B------:R-:W-:-:S02]  /*1be60*/  ISETP.GE.OR P5, PT, R2, R244, !P5 ;  /* 0x000000f40200720c */ /* 0x000fc40006fa6670 */
[----:B------:R-:W-:Y:S02]  /*1be70*/  IADD3 R2, R3, 0x19, RZ ;  /* 0x0000001903027810 */ /* 0x000fe40007ffe0ff */
[----:B------:R-:W-:Y:S02]  /*1be80*/  FSEL R7, R27, -INF , !P4 ;  /* 0xff8000001b077808 */ /* 0x000fe40006000000 */
[----:B------:R-:W-:Y:S02]  /*1be90*/  FSEL R6, R32, -INF , !P2 ;  /* 0xff80000020067808 */ /* 0x000fe40005000000 */
[C---:B------:R-:W-:Y:S02]  /*1bea0*/  ISETP.GE.AND P4, PT, R0.reuse, R247, PT ;  /* 0x000000f70000720c */ /* 0x040fe40003f86270 */
[----:B------:R-:W-:Y:S02]  /*1beb0*/  ISETP.GE.AND P2, PT, R0, R245, PT ;  /* 0x000000f50000720c */ /* 0x000fe40003f46270 */
[----:B------:R-:W-:-:S02]  /*1bec0*/  FSEL R12, R20, -INF , !P3 ;  /* 0xff800000140c7808 */ /* 0x000fc40005800000 */
[----:B------:R-:W-:Y:S02]  /*1bed0*/  ISETP.GE.AND P3, PT, R2, R247, PT ;  /* 0x000000f70200720c */ /* 0x000fe40003f66270 */
[C---:B------:R-:W-:Y:S02]  /*1bee0*/  ISETP.GE.OR P4, PT, R0.reuse, R246, !P4 ;  /* 0x000000f60000720c */ /* 0x040fe40006786670 */
[----:B------:R-:W-:Y:S02]  /*1bef0*/  ISETP.GE.OR P2, PT, R0, R244, !P2 ;  /* 0x000000f40000720c */ /* 0x000fe40005746670 */
[----:B------:R-:W-:Y:S02]  /*1bf00*/  FSEL R5, R55, -INF , !P1 ;  /* 0xff80000037057808 */ /* 0x000fe40004800000 */
[----:B------:R-:W-:Y:S02]  /*1bf10*/  IADD3 R0, R3, 0x20, RZ ;  /* 0x0000002003007810 */ /* 0x000fe40007ffe0ff */
[----:B------:R-:W-:-:S02]  /*1bf20*/  ISETP.GE.AND P1, PT, R2, R245, PT ;  /* 0x000000f50200720c */ /* 0x000fc40003f26270 */
[----:B------:R-:W-:Y:S02]  /*1bf30*/  FSEL R9, R21, -INF , !P5 ;  /* 0xff80000015097808 */ /* 0x000fe40006800000 */
[----:B------:R-:W-:Y:S02]  /*1bf40*/  ISETP.GE.OR P3, PT, R2, R246, !P3 ;  /* 0x000000f60200720c */ /* 0x000fe40005f66670 */
[----:B------:R-:W-:Y:S02]  /*1bf50*/  IADD3 R21, R3, 0x21, RZ ;  /* 0x0000002103157810 */ /* 0x000fe40007ffe0ff */
[----:B------:R-:W-:Y:S02]  /*1bf60*/  ISETP.GE.AND P5, PT, R0, R247, PT ;  /* 0x000000f70000720c */ /* 0x000fe40003fa6270 */
[----:B------:R-:W-:Y:S02]  /*1bf70*/  ISETP.GE.OR P1, PT, R2, R244, !P1 ;  /* 0x000000f40200720c */ /* 0x000fe40004f26670 */
[----:B------:R-:W-:-:S02]  /*1bf80*/  FSEL R4, R35, -INF , !P4 ;  /* 0xff80000023047808 */ /* 0x000fc40006000000 */
[----:B------:R-:W-:Y:S02]  /*1bf90*/  FSEL R8, R22, -INF , !P2 ;  /* 0xff80000016087808 */ /* 0x000fe40005000000 */
[----:B------:R-:W-:Y:S02]  /*1bfa0*/  FSEL R2, R34, -INF , !P3 ;  /* 0xff80000022027808 */ /* 0x000fe40005800000 */
[C---:B------:R-:W-:Y:S02]  /*1bfb0*/  ISETP.GE.AND P4, PT, R0.reuse, R245, PT ;  /* 0x000000f50000720c */ /* 0x040fe40003f86270 */
[C---:B------:R-:W-:Y:S02]  /*1bfc0*/  ISETP.GE.AND P2, PT, R21.reuse, R247, PT ;  /* 0x000000f71500720c */ /* 0x040fe40003f46270 */
[----:B------:R-:W-:Y:S02]  /*1bfd0*/  ISETP.GE.AND P3, PT, R21, R245, PT ;  /* 0x000000f51500720c */ /* 0x000fe40003f66270 */
[----:B------:R-:W-:-:S02]  /*1bfe0*/  ISETP.GE.OR P5, PT, R0, R246, !P5 ;  /* 0x000000f60000720c */ /* 0x000fc40006fa6670 */
[----:B------:R-:W-:Y:S02]  /*1bff0*/  IADD3 R20, R3, 0x28, RZ ;  /* 0x0000002803147810 */ /* 0x000fe40007ffe0ff */
[----:B------:R-:W-:Y:S02]  /*1c000*/  ISETP.GE.OR P4, PT, R0, R244, !P4 ;  /* 0x000000f40000720c */ /* 0x000fe40006786670 */
[C---:B------:R-:W-:Y:S02]  /*1c010*/  ISETP.GE.OR P2, PT, R21.reuse, R246, !P2 ;  /* 0x000000f61500720c */ /* 0x040fe40005746670 */
[----:B------:R-:W-:Y:S02]  /*1c020*/  ISETP.GE.OR P3, PT, R21, R244, !P3 ;  /* 0x000000f41500720c */ /* 0x000fe40005f66670 */
[----:B------:R-:W-:Y:S02]  /*1c030*/  FMNMX.FTZ R21, R37, R38, !PT ;  /* 0x0000002625157209 */ /* 0x000fe40007810000 */
[----:B------:R-:W-:-:S02]  /*1c040*/  FSEL R0, R16, -INF , !P1 ;  /* 0xff80000010007808 */ /* 0x000fc40004800000 */
[----:B------:R-:W-:Y:S02]  /*1c050*/  FSEL R180, R180, -INF , !P5 ;  /* 0xff800000b4b47808 */ /* 0x000fe40006800000 */
[C---:B------:R-:W-:Y:S02]  /*1c060*/  ISETP.GE.AND P1, PT, R20.reuse, R247, PT ;  /* 0x000000f71400720c */ /* 0x040fe40003f26270 */
[----:B------:R-:W-:Y:S02]  /*1c070*/  ISETP.GE.AND P5, PT, R20, R245, PT ;  /* 0x000000f51400720c */ /* 0x000fe40003fa6270 */
[----:B------:R-:W-:Y:S02]  /*1c080*/  FSEL R27, R17, -INF , !P4 ;  /* 0xff800000111b7808 */ /* 0x000fe40006000000 */
[----:B------:R-:W-:Y:S02]  /*1c090*/  FMNMX.FTZ R17, R42, R21, !PT ;  /* 0x000000152a117209 */ /* 0x000fe40007810000 */
[----:B------:R-:W-:-:S02]  /*1c0a0*/  ISETP.GE.OR P1, PT, R20, R246, !P1 ;  /* 0x000000f61400720c */ /* 0x000fc40004f26670 */
[----:B------:R-:W-:Y:S02]  /*1c0b0*/  ISETP.GE.OR P5, PT, R20, R244, !P5 ;  /* 0x000000f41400720c */ /* 0x000fe40006fa6670 */
[----:B------:R-:W-:Y:S02]  /*1c0c0*/  IADD3 R20, R3, 0x29, RZ ;  /* 0x0000002903147810 */ /* 0x000fe40007ffe0ff */
[----:B------:R-:W-:Y:S02]  /*1c0d0*/  FMNMX.FTZ R17, R43, R17, !PT ;  /* 0x000000112b117209 */ /* 0x000fe40007810000 */
[----:B------:R-:W-:Y:S02]  /*1c0e0*/  FSEL R179, R179, -INF , !P2 ;  /* 0xff800000b3b37808 */ /* 0x000fe40005000000 */
[C---:B------:R-:W-:Y:S02]  /*1c0f0*/  ISETP.GE.AND P4, PT, R20.reuse, R247, PT ;  /* 0x000000f71400720c */ /* 0x040fe40003f86270 */
[----:B------:R-:W-:-:S02]  /*1c100*/  ISETP.GE.AND P2, PT, R20, R245, PT ;  /* 0x000000f51400720c */ /* 0x000fc40003f46270 */
[----:B------:R-:W-:Y:S02]  /*1c110*/  FMNMX.FTZ R17, R6, R17, !PT ;  /* 0x0000001106117209 */ /* 0x000fe40007810000 */
[C---:B------:R-:W-:Y:S02]  /*1c120*/  ISETP.GE.OR P4, PT, R20.reuse, R246, !P4 ;  /* 0x000000f61400720c */ /* 0x040fe40006786670 */
[----:B------:R-:W-:Y:S02]  /*1c130*/  ISETP.GE.OR P2, PT, R20, R244, !P2 ;  /* 0x000000f41400720c */ /* 0x000fe40005746670 */
[----:B------:R-:W-:Y:S02]  /*1c140*/  FSEL R26, R18, -INF , !P3 ;  /* 0xff800000121a7808 */ /* 0x000fe40005800000 */
        /* <DEDUP_REMOVED lines=8> */
[----:B------:R-:W-:Y:S02]  /*1c1d0*/  IADD3 R16, R3, 0x30, RZ ;  /* 0x0000003003107810 */ /* 0x000fe40007ffe0ff */
[----:B------:R-:W-:Y:S02]  /*1c1e0*/  FSEL R31, R31, -INF , !P1 ;  /* 0xff8000001f1f7808 */ /* 0x000fe40004800000 */
[----:B------:R-:W-:Y:S02]  /*1c1f0*/  FMNMX.FTZ R20, R179, R20, !PT ;  /* 0x00000014b3147209 */ /* 0x000fe40007810000 */
[----:B------:R-:W-:Y:S02]  /*1c200*/  FMNMX.FTZ R18, R9, R18, !PT ;  /* 0x0000001209127209 */ /* 0x000fe40007810000 */
[C---:B------:R-:W-:Y:S02]  /*1c210*/  ISETP.GE.AND P3, PT, R16.reuse, R247, PT ;  /* 0x000000f71000720c */ /* 0x040fe40003f66270 */
[----:B------:R-:W-:-:S02]  /*1c220*/  ISETP.GE.AND P1, PT, R16, R245, PT ;  /* 0x000000f51000720c */ /* 0x000fc40003f26270 */
[----:B------:R-:W-:Y:S02]  /*1c230*/  FMNMX.FTZ R21, R31, R20, !PT ;  /* 0x000000141f157209 */ /* 0x000fe40007810000 */
[----:B------:R-:W-:Y:S02]  /*1c240*/  FMNMX.FTZ R20, R8, R18, !PT ;  /* 0x0000001208147209 */ /* 0x000fe40007810000 */
[C---:B------:R-:W-:Y:S02]  /*1c250*/  ISETP.GE.OR P3, PT, R16.reuse, R246, !P3 ;  /* 0x000000f61000720c */ /* 0x040fe40005f66670 */
[----:B------:R-:W-:Y:S02]  /*1c260*/  ISETP.GE.OR P1, PT, R16, R244, !P1 ;  /* 0x000000f41000720c */ /* 0x000fe40004f26670 */
[----:B------:R-:W-:Y:S02]  /*1c270*/  IADD3 R16, R3, 0x38, RZ ;  /* 0x0000003803107810 */ /* 0x000fe40007ffe0ff */
[----:B------:R-:W-:-:S02]  /*1c280*/  FMNMX.FTZ R20, R0, R20, !PT ;  /* 0x0000001400147209 */ /* 0x000fc40007810000 */
[----:B------:R-:W-:Y:S02]  /*1c290*/  FSEL R30, R30, -INF , !P4 ;  /* 0xff8000001e1e7808 */ /* 0x000fe40006000000 */
[C---:B------:R-:W-:Y:S02]  /*1c2a0*/  IADD3 R17, R3.reuse, 0x31, RZ ;  /* 0x0000003103117810 */ /* 0x040fe40007ffe0ff */
[----:B------:R-:W-:Y:S02]  /*1c2b0*/  ISETP.GE.AND P4, PT, R16, R247, PT ;  /* 0x000000f71000720c */ /* 0x000fe40003f86270 */
[----:B------:R-:W-:Y:S02]  /*1c2c0*/  IADD3 R3, R3, 0x39, RZ ;  /* 0x0000003903037810 */ /* 0x000fe40007ffe0ff */
[----:B------:R-:W-:Y:S02]  /*1c2d0*/  FMNMX.FTZ R20, R27, R20, !PT ;  /* 0x000000141b147209 */ /* 0x000fe40007810000 */
[----:B------:R-:W-:-:S02]  /*1c2e0*/  FSEL R25, R23, -INF , !P5 ;  /* 0xff80000017197808 */ /* 0x000fc40006800000 */
[----:B------:R-:W-:Y:S02]  /*1c2f0*/  FSEL R29, R29, -INF , !P3 ;  /* 0xff8000001d1d7808 */ /* 0x000fe40005800000 */
[----:B------:R-:W-:Y:S02]  /*1c300*/  ISETP.GE.OR P4, PT, R16, R246, !P4 ;  /* 0x000000f61000720c */ /* 0x000fe40006786670 */
[-C--:B------:R-:W-:Y:S02]  /*1c310*/  ISETP.GE.AND P5, PT, R17, R247.reuse, PT ;  /* 0x000000f71100720c */ /* 0x080fe40003fa6270 */
[----:B------:R-:W-:Y:S02]  /*1c320*/  ISETP.GE.AND P3, PT, R3, R247, PT ;  /* 0x000000f70300720c */ /* 0x000fe40003f66270 */
[----:B------:R-:W-:Y:S02]  /*1c330*/  FMNMX.FTZ R20, R26, R20, !PT ;  /* 0x000000141a147209 */ /* 0x000fe40007810000 */
[----:B------:R-:W-:-:S02]  /*1c340*/  FSEL R191, R191, -INF , !P4 ;  /* 0xff800000bfbf7808 */ /* 0x000fc40006000000 */
[-C--:B------:R-:W-:Y:S02]  /*1c350*/  ISETP.GE.OR P5, PT, R17, R246.reuse, !P5 ;  /* 0x000000f61100720c */ /* 0x080fe40006fa6670 */
[----:B------:R-:W-:Y:S02]  /*1c360*/  FMNMX.FTZ R18, R30, R21, !PT ;  /* 0x000000151e127209 */ /* 0x000fe40007810000 */
[----:B------:R-:W-:Y:S02]  /*1c370*/  ISETP.GE.OR P3, PT, R3, R246, !P3 ;  /* 0x000000f60300720c */ /* 0x000fe40005f66670 */
[----:B------:R-:W-:Y:S02]  /*1c380*/  ISETP.GE.AND P4, PT, R17, R245, PT ;  /* 0x000000f51100720c */ /* 0x000fe40003f86270 */
[----:B------:R-:W-:Y:S02]  /*1c390*/  FSEL R24, R19, -INF , !P2 ;  /* 0xff80000013187808 */ /* 0x000fe40005000000 */
[----:B------:R-:W-:-:S02]  /*1c3a0*/  FMNMX.FTZ R19, R25, R20, !PT ;  /* 0x0000001419137209 */ /* 0x000fc40007810000 */
[----:B------:R-:W-:Y:S01]  /*1c3b0*/  FSEL R28, R28, -INF , !P5 ;  /* 0xff8000001c1c7808 */ /* 0x000fe20006800000 */
[----:B------:R-:W-:Y:S01]  /*1c3c0*/  LDSM.16.MT88.4 R20, [R219+0x10800] ;  /* 0x01080000db14783b */ /* 0x000fe20000004200 */
[----:B------:R-:W-:Y:S02]  /*1c3d0*/  FMNMX.FTZ R18, R29, R18, !PT ;  /* 0x000000121d127209 */ /* 0x000fe40007810000 */
[----:B------:R-:W-:Y:S02]  /*1c3e0*/  FSEL R190, R190, -INF , !P3 ;  /* 0xff800000bebe7808 */ /* 0x000fe40005800000 */
[----:B------:R-:W-:Y:S02]  /*1c3f0*/  ISETP.GE.OR P4, PT, R17, R244, !P4 ;  /* 0x000000f41100720c */ /* 0x000fe40006786670 */
[----:B------:R-:W-:Y:S02]  /*1c400*/  ISETP.GE.AND P3, PT, R16, R245, PT ;  /* 0x000000f51000720c */ /* 0x000fe40003f66270 */
[----:B------:R-:W-:-:S02]  /*1c410*/  FSEL R184, R184, -INF , !P1 ;  /* 0xff800000b8b87808 */ /* 0x000fc40004800000 */
[----:B------:R-:W-:Y:S02]  /*1c420*/  FMNMX.FTZ R17, R24, R19, !PT ;  /* 0x0000001318117209 */ /* 0x000fe40007810000 */
[----:B------:R-:W-:Y:S02]  /*1c430*/  FMNMX.FTZ R18, R28, R18, !PT ;  /* 0x000000121c127209 */ /* 0x000fe40007810000 */
[----:B------:R-:W-:Y:S02]  /*1c440*/  ISETP.GE.OR P3, PT, R16, R244, !P3 ;  /* 0x000000f41000720c */ /* 0x000fe40005f66670 */
[----:B------:R-:W-:Y:S02]  /*1c450*/  ISETP.GE.AND P1, PT, R3, R245, PT ;  /* 0x000000f50300720c */ /* 0x000fe40003f26270 */
[----:B------:R-:W-:Y:S02]  /*1c460*/  FSEL R183, R183, -INF , !P4 ;  /* 0xff800000b7b77808 */ /* 0x000fe40006000000 */
[----:B------:R-:W-:-:S02]  /*1c470*/  FMNMX.FTZ R17, R184, R17, !PT ;  /* 0x00000011b8117209 */ /* 0x000fc40007810000 */
[----:B------:R-:W-:Y:S02]  /*1c480*/  FMNMX.FTZ R18, R191, R18, !PT ;  /* 0x00000012bf127209 */ /* 0x000fe40007810000 */
[----:B------:R-:W-:Y:S02]  /*1c490*/  ISETP.GE.OR P1, PT, R3, R244, !P1 ;  /* 0x000000f40300720c */ /* 0x000fe40004f26670 */
[----:B------:R-:W-:Y:S02]  /*1c4a0*/  FSEL R35, R44, -INF , !P3 ;  /* 0xff8000002c237808 */ /* 0x000fe40005800000 */
[----:B------:R-:W-:Y:S02]  /*1c4b0*/  FMNMX.FTZ R17, R183, R17, !PT ;  /* 0x00000011b7117209 */ /* 0x000fe40007810000 */
[----:B------:R-:W-:Y:S02]  /*1c4c0*/  FMNMX.FTZ R18, R190, R18, !PT ;  /* 0x00000012be127209 */ /* 0x000fe40007810000 */
[----:B------:R-:W-:-:S02]  /*1c4d0*/  FSEL R34, R36, -INF , !P1 ;  /* 0xff80000024227808 */ /* 0x000fc40004800000 */
[----:B------:R-:W-:Y:S01]  /*1c4e0*/  FMNMX.FTZ R17, R35, R17, !PT ;  /* 0x0000001123117209 */ /* 0x000fe20007810000 */
[----:B------:R-:W1:Y:S03]  /*1c4f0*/  SHFL.BFLY PT, R16, R18, 0x2, 0x1f ;  /* 0x0c401f0012107f89 */ /* 0x000e6600000e0000 */
        /* <DEDUP_REMOVED lines=11> */
[----:B------:R-:W-:Y:S01]  /*1c5b0*/  LDSM.16.MT88.4 R16, [R217+0x10800] ;  /* 0x01080000d910783b */ /* 0x000fe20000004200 */
[----:B------:R-:W-:Y:S01]  /*1c5c0*/  FSETP.NEU.FTZ.AND P1, PT, R3, -INF , PT ;  /* 0xff8000000300780b */ /* 0x000fe20003f3d000 */
[----:B------:R-:W-:Y:S02]  /*1c5d0*/  FMUL.FTZ R32, R33, R3 ;  /* 0x0000000321207220 */ /* 0x000fe40000410000 */
[-CC-:B------:R-:W-:Y:S02]  /*1c5e0*/  FFMA.FTZ R176, R37, R33.reuse, -R187.reuse ;  /* 0x0000002125b07223 */ /* 0x180fe400000108bb */
[-CC-:B------:R-:W-:Y:S01]  /*1c5f0*/  FFMA.FTZ R175, R38, R33.reuse, -R187.reuse ;  /* 0x0000002126af7223 */ /* 0x180fe200000108bb */
[----:B------:R-:W-:Y:S01]  /*1c600*/  FSEL R32, R32, RZ, P1 ;  /* 0x000000ff20207208 */ /* 0x000fe20000800000 */
[-CC-:B------:R-:W-:Y:S02]  /*1c610*/  FFMA.FTZ R174, R42, R33.reuse, -R187.reuse ;  /* 0x000000212aae7223 */ /* 0x180fe400000108bb */
[-C--:B------:R-:W-:Y:S01]  /*1c620*/  FFMA.FTZ R169, R43, R33.reuse, -R187 ;  /* 0x000000212ba97223 */ /* 0x080fe200000108bb */
[----:B------:R-:W-:Y:S01]  /*1c630*/  MUFU.EX2 R176, R176 ;  /* 0x000000b000b07308 */ /* 0x000fe20000000800 */
[-CC-:B------:R-:W-:Y:S01]  /*1c640*/  FFMA.FTZ R173, R15, R33.reuse, -R32.reuse ;  /* 0x000000210fad7223 */ /* 0x180fe20000010820 */
[----:B------:R-:W1:Y:S01]  /*1c650*/  LDSM.16.MT88.4 R40, [R219+0x12000] ;  /* 0x01200000db28783b */ /* 0x000e620000004200 */
[----:B------:R-:W-:-:S02]  /*1c660*/  FFMA.FTZ R177, R14, R33, -R32 ;  /* 0x000000210eb17223 */ /* 0x000fc40000010820 */
[-CC-:B------:R-:W-:Y:S02]  /*1c670*/  FFMA.FTZ R178, R13, R33.reuse, -R32.reuse ;  /* 0x000000210db27223 */ /* 0x180fe40000010820 */
[-CC-:B------:R-:W-:Y:S01]  /*1c680*/  FFMA.FTZ R171, R7, R33.reuse, -R32.reuse ;  /* 0x0000002107ab7223 */ /* 0x180fe20000010820 */
[----:B------:R-:W2:Y:S01]  /*1c690*/  MUFU.EX2 R175, R175 ;  /* 0x000000af00af7308 */ /* 0x000ea20000000800 */
        /* <DEDUP_REMOVED lines=8> */
[-CC-:B------:R-:W-:Y:S02]  /*1c720*/  FFMA.FTZ R9, R9, R33.reuse, -R32.reuse ;  /* 0x0000002109097223 */ /* 0x180fe40000010820 */
[----:B------:R-:W5:Y:S01]  /*1c730*/  MUFU.EX2 R169, R169 ;  /* 0x000000a900a97308 */ /* 0x000f620000000800 */
[----:B--2---:R-:W-:Y:S01]  /*1c740*/  F2FP.BF16.PACK_AB R128, R175, R176 ;  /* 0x000000b0af80723e */ /* 0x004fe200000010ff */
[-CC-:B------:R-:W-:Y:S02]  /*1c750*/  FFMA.FTZ R8, R8, R33.reuse, -R32.reuse ;  /* 0x0000002108087223 */ /* 0x180fe40000010820 */
[-C--:B------:R-:W-:Y:S02]  /*1c760*/  FFMA.FTZ R0, R0, R33.reuse, -R32 ;  /* 0x0000002100007223 */ /* 0x080fe40000010820 */
[----:B------:R-:W-:-:S02]  /*1c770*/  FFMA.FTZ R180, R180, R33, -R187 ;  /* 0x00000021b4b47223 */ /* 0x000fc400000108bb */
[----:B------:R-:W-:Y:S01]  /*1c780*/  MUFU.EX2 R173, R173 ;  /* 0x000000ad00ad7308 */ /* 0x000fe20000000800 */
[-CC-:B------:R-:W-:Y:S02]  /*1c790*/  FFMA.FTZ R179, R179, R33.reuse, -R187.reuse ;  /* 0x00000021b3b37223 */ /* 0x180fe400000108bb */
[-CC-:B------:R-:W-:Y:S02]  /*1c7a0*/  FFMA.FTZ R181, R31, R33.reuse, -R187.reuse ;  /* 0x000000211fb57223 */ /* 0x180fe400000108bb */
[-C--:B------:R-:W-:Y:S02]  /*1c7b0*/  FFMA.FTZ R182, R30, R33.reuse, -R187 ;  /* 0x000000211eb67223 */ /* 0x080fe400000108bb */
[-CC-:B------:R-:W-:Y:S01]  /*1c7c0*/  FFMA.FTZ R185, R27, R33.reuse, -R32.reuse ;  /* 0x000000211bb97223 */ /* 0x180fe20000010820 */
[----:B------:R-:W2:Y:S01]  /*1c7d0*/  MUFU.EX2 R177, R177 ;  /* 0x000000b100b17308 */ /* 0x000ea20000000800 */
[----:B-----5:R-:W-:Y:S01]  /*1c7e0*/  F2FP.BF16.PACK_AB R130, R169, R174 ;  /* 0x000000aea982723e */ /* 0x020fe200000010ff */
[----:B------:R-:W-:-:S02]  /*1c7f0*/  FFMA.FTZ R186, R26, R33, -R32 ;  /* 0x000000211aba7223 */ /* 0x000fc40000010820 */
[-CC-:B------:R-:W-:Y:S02]  /*1c800*/  FFMA.FTZ R192, R25, R33.reuse, -R32.reuse ;  /* 0x0000002119c07223 */ /* 0x180fe40000010820 */
[-CC-:B------:R-:W-:Y:S02]  /*1c810*/  FFMA.FTZ R193, R24, R33.reuse, -R32.reuse ;  /* 0x0000002118c17223 */ /* 0x180fe40000010820 */
[----:B------:R-:W-:Y:S01]  /*1c820*/  MUFU.EX2 R178, R178 ;  /* 0x000000b200b27308 */ /* 0x000fe20000000800 */
[-CC-:B------:R-:W-:Y:S01]  /*1c830*/  FFMA.FTZ R194, R29, R33.reuse, -R187.reuse ;  /* 0x000000211dc27223 */ /* 0x180fe200000108bb */
[----:B------:R-:W-:Y:S01]  /*1c840*/  LDSM.16.MT88.4 R24, [R215+0x15000] ;  /* 0x01500000d718783b */ /* 0x000fe20000004200 */
[-CC-:B------:R-:W-:Y:S02]  /*1c850*/  FFMA.FTZ R195, R28, R33.reuse, -R187.reuse ;  /* 0x000000211cc37223 */ /* 0x180fe400000108bb */
[-CC-:B------:R-:W-:Y:S01]  /*1c860*/  FFMA.FTZ R191, R191, R33.reuse, -R187.reuse ;  /* 0x00000021bfbf7223 */ /* 0x180fe200000108bb */
[----:B------:R-:W-:Y:S01]  /*1c870*/  LDSM.16.MT88.4 R28, [R215+0x17000] ;  /* 0x01700000d71c783b */ /* 0x000fe20000004200 */
[----:B------:R-:W-:Y:S01]  /*1c880*/  FFMA.FTZ R249, R190, R33, -R187 ;  /* 0x00000021bef97223 */ /* 0x000fe200000108bb */
[----:B------:R-:W5:Y:S01]  /*1c890*/  MUFU.EX2 R171, R171 ;  /* 0x000000ab00ab7308 */ /* 0x000f620000000800 */
[----:B--2---:R-:W-:Y:S01]  /*1c8a0*/  F2FP.BF16.PACK_AB R129, R177, R173 ;  /* 0x000000adb181723e */ /* 0x004fe200000010ff */
        /* <DEDUP_REMOVED lines=10> */
[----:B------:R-:W2:Y:S01]  /*1c950*/  MUFU.EX2 R168, R168 ;  /* 0x000000a800a87308 */ /* 0x000ea20000000800 */
        /* <DEDUP_REMOVED lines=14> */
[----:B------:R-:W2:Y:S06]  /*1ca40*/  MUFU.EX2 R0, R0 ;  /* 0x0000000000007308 */ /* 0x000eac0000000800 */
[C---:B------:R-:W-:Y:S02]  /*1ca50*/  HMMA.16816.F32.BF16 R136, R128.reuse, R132, RZ ;  /* 0x000000848088723c */ /* 0x040fe400000418ff */
[----:B------:R-:W-:Y:S06]  /*1ca60*/  MUFU.EX2 R180, R180 ;  /* 0x000000b400b47308 */ /* 0x000fec0000000800 */
[C---:B-1----:R-:W-:Y:S02]  /*1ca70*/  HMMA.16816.F32.BF16 R36, R128.reuse, R40, RZ ;  /* 0x000000288024723c */ /* 0x042fe400000418ff */
        /* <DEDUP_REMOVED lines=38> */
[----:B--2---:R-:W-:Y:S01]  /*1cce0*/  F2FP.BF16.PACK_AB R4, R168, R172 ;  /* 0x000000aca804723e */ /* 0x004fe200000010ff */
        /* <DEDUP_REMOVED lines=14> */
[----:B------:R-:W2:Y:S07]  /*1cdd0*/  LDSM.16.MT88.4 R20, [R215+0x10800] ;  /* 0x01080000d714783b */ /* 0x000eae0000004200 */
[C---:B------:R-:W-:Y:S08]  /*1cde0*/  HMMA.16816.F32.BF16 R152, R4.reuse, R16, R152 ;  /* 0x000000100498723c */ /* 0x040ff00000041898 */
[C---:B------:R-:W-:Y:S01]  /*1cdf0*/  HMMA.16816.F32.BF16 R148, R4.reuse, R18, R148 ;  /* 0x000000120494723c */ /* 0x040fe20000041894 */
[----:B------:R-:W3:Y:S07]  /*1ce00*/  LDSM.16.MT88.4 R16, [R219+0x12800] ;  /* 0x01280000db10783b */ /* 0x000eee0000004200 */
        /* <DEDUP_REMOVED lines=40> */
[----:B------:R-:W-:Y:S01]  /*1d090*/  HMMA.16816.F32.BF16 R128, R4, R22, R128 ;  /* 0x000000160480723c */ /* 0x000fe20000041880 */
[----:B------:R-:W2:Y:S06]  /*1d0a0*/  LDSM.16.MT88.4 R20, [R216+0x11000] ;  /* 0x01100000d814783b */ /* 0x000eac0000004200 */
[----:B-1----:R-:W-:Y:S01]  /*1d0b0*/  F2FP.BF16.PACK_AB R4, R179, R180 ;  /* 0x000000b4b304723e */ /* 0x002fe200000010ff */
[----:B------:R-:W-:Y:S01]  /*1d0c0*/  FADD.FTZ R180, R180, R166 ;  /* 0x000000a6b4b47221 */ /* 0x000fe20000010000 */
[----:B------:R-:W-:-:S02]  /*1d0d0*/  F2FP.BF16.PACK_AB R6, R182, R181 ;  /* 0x000000b5b606723e */ /* 0x000fc400000010ff */
[C---:B------:R-:W-:Y:S01]  /*1d0e0*/  F2FP.BF16.PACK_AB R5, R186.reuse, R185 ;  /* 0x000000b9ba05723e */ /* 0x040fe200000010ff */
        /* <DEDUP_REMOVED lines=53> */
[----:B------:R-:W-:Y:S07]  /*1d440*/  LDSM.16.MT88.4 R20, [R217+0x11800] ;  /* 0x01180000d914783b */ /* 0x000fee0000004200 */
[C---:B------:R-:W-:Y:S01]  /*1d450*/  HMMA.16816.F32.BF16 R128, R4.reuse, R30, R128 ;  /* 0x0000001e0480723c */ /* 0x040fe20000041880 */
[----:B------:R-:W-:Y:S07]  /*1d460*/  LDSM.16.MT88.4 R28, [R217+0x13800] ;  /* 0x01380000d91c783b */ /* 0x000fee0000004200 */
[C---:B-1----:R-:W-:Y:S08]  /*1d470*/  HMMA.16816.F32.BF16 R108, R4.reuse, R16, R108 ;  /* 0x00000010046c723c */ /* 0x042ff0000004186c */
        /* <DEDUP_REMOVED lines=123> */
.L_x_3025:
[----:B------:R-:W-:Y:S02]  /*1dc30*/  ULDC.64 UR4, c[0x0][0x118] ;  /* 0x0000460000047ab9 */ /* 0x000fe40000000a00 */
[----:B------:R-:W2:Y:S02]  /*1dc40*/  LD.E R4, [R10.64+0x40] ;  /* 0x000040040a047980 */ /* 0x000ea4000c101900 */
[----:B--2---:R-:W-:-:S04]  /*1dc50*/  LEA R4, -R4, RZ, 0x6 ;  /* 0x000000ff04047211 */ /* 0x004fc800078e31ff */
[----:B------:R-:W-:Y:S02]  /*1dc60*/  SHF.R.S32.HI R2, RZ, 0x1f, R4 ;  /* 0x0000001fff027819 */ /* 0x000fe40000011404 */
.L_x_3026:
[----:B------:R-:W-:Y:S05]  /*1dc70*/  BSYNC B0 ;  /* 0x0000000000007941 */ /* 0x000fea0003800000 */
.L_x_3024:
[C---:B------:R-:W-:Y:S01]  /*1dc80*/  LOP3.LUT P6, RZ, R243.reuse, 0x1, RZ, 0xc0, !PT ;  /* 0x00000001f3ff7812 */ /* 0x040fe200078cc0ff */
[----:B------:R-:W-:Y:S01]  /*1dc90*/  ULDC.64 UR4, c[0x0][0x118] ;  /* 0x0000460000047ab9 */ /* 0x000fe20000000a00 */
[C---:B------:R-:W-:Y:S02]  /*1dca0*/  LOP3.LUT P5, RZ, R243.reuse, 0x2, RZ, 0xc0, !PT ;  /* 0x00000002f3ff7812 */ /* 0x040fe400078ac0ff */
        /* <DEDUP_REMOVED lines=115> */
[----:B--2---:R-:W2:Y:S04]  /*1e3e0*/  LDSM.16.M88.4 R16, [R224+0x8000] ;  /* 0x00800000e010783b */ /* 0x004ea80000000200 */
[----:B------:R-:W3:Y:S04]  /*1e3f0*/  LDSM.16.M88.4 R180, [R224+0x9000] ;  /* 0x00900000e0b4783b */ /* 0x000ee80000000200 */
[----:B----4-:R-:W4:Y:S04]  /*1e400*/  LDSM.16.M88.4 R4, [R224+0x8800] ;  /* 0x00880000e004783b */ /* 0x010f280000000200 */
[----:B------:R-:W4:Y:S04]  /*1e410*/  LDSM.16.M88.4 R192, [R224+0x9800] ;  /* 0x00980000e0c0783b */ /* 0x000f280000000200 */
[----:B-1----:R-:W-:Y:S04]  /*1e420*/  LDSM.16.M88.4 R28, [R223] ;  /* 0x00000000df1c783b */ /* 0x002fe80000000200 */
[----:B------:R-:W1:Y:S04]  /*1e430*/  LDSM.16.M88.4 R188, [R222] ;  /* 0x00000000debc783b */ /* 0x000e680000000200 */
[----:B-----5:R-:W5:Y:S04]  /*1e440*/  LDSM.16.M88.4 R24, [R213] ;  /* 0x00000000d518783b */ /* 0x020f680000000200 */
[----:B------:R-:W1:Y:S04]  /*1e450*/  LDSM.16.M88.4 R168, [R214] ;  /* 0x00000000d6a8783b */ /* 0x000e680000000200 */
[----:B------:R-:W1:Y:S04]  /*1e460*/  LDSM.16.M88.4 R32, [R212] ;  /* 0x00000000d420783b */ /* 0x000e680000000200 */
[----:B------:R-:W-:Y:S01]  /*1e470*/  LDSM.16.M88.4 R196, [R211] ;  /* 0x00000000d3c4783b */ /* 0x000fe20000000200 */
[C---:B--2---:R-:W-:Y:S03]  /*1e480*/  HMMA.16816.F32.BF16 R20, R172.reuse, R16, RZ ;  /* 0x00000010ac14723c */ /* 0x044fe600000418ff */
[----:B------:R-:W2:Y:S04]  /*1e490*/  LD.E R0, [R10.64+0x18c] ;  /* 0x00018c040a007980 */ /* 0x000ea8000c101900 */
[----:B------:R-:W0:Y:S01]  /*1e4a0*/  LDGDEPBAR ;  /* 0x00000000000079af */ /* 0x000e220000000000 */
[C---:B---3--:R-:W-:Y:S08]  /*1e4b0*/  HMMA.16816.F32.BF16 R184, R172.reuse, R180, RZ ;  /* 0x000000b4acb8723c */ /* 0x048ff000000418ff */
[C---:B------:R-:W-:Y:S08]  /*1e4c0*/  HMMA.16816.F32.BF16 R16, R172.reuse, R18, RZ ;  /* 0x00000012ac10723c */ /* 0x040ff000000418ff */
[C---:B------:R-:W-:Y:S08]  /*1e4d0*/  HMMA.16816.F32.BF16 R180, R172.reuse, R182, RZ ;  /* 0x000000b6acb4723c */ /* 0x040ff000000418ff */
[C---:B----4-:R-:W-:Y:S08]  /*1e4e0*/  HMMA.16816.F32.BF16 R12, R172.reuse, R4, RZ ;  /* 0x00000004ac0c723c */ /* 0x050ff000000418ff */
[C---:B------:R-:W-:Y:S08]  /*1e4f0*/  HMMA.16816.F32.BF16 R4, R172.reuse, R6, RZ ;  /* 0x00000006ac04723c */ /* 0x040ff000000418ff */
[C---:B------:R-:W-:Y:S08]  /*1e500*/  HMMA.16816.F32.BF16 R176, R172.reuse, R192, RZ ;  /* 0x000000c0acb0723c */ /* 0x040ff000000418ff */
[----:B------:R-:W-:Y:S01]  /*1e510*/  HMMA.16816.F32.BF16 R172, R172, R194, RZ ;  /* 0x000000c2acac723c */ /* 0x000fe200000418ff */
[----:B------:R-:W-:Y:S07]  /*1e520*/  LDSM.16.M88.4 R192, [R218+0x8000] ;  /* 0x00800000dac0783b */ /* 0x000fee0000000200 */
[C---:B-1----:R-:W-:Y:S08]  /*1e530*/  HMMA.16816.F32.BF16 R20, R28.reuse, R188, R20 ;  /* 0x000000bc1c14723c */ /* 0x042ff00000041814 */
[C---:B------:R-:W-:Y:S01]  /*1e540*/  HMMA.16816.F32.BF16 R16, R28.reuse, R190, R16 ;  /* 0x000000be1c10723c */ /* 0x040fe20000041810 */
[----:B------:R-:W-:Y:S07]  /*1e550*/  LDSM.16.M88.4 R188, [R218+0x8800] ;  /* 0x00880000dabc783b */ /* 0x000fee0000000200 */
[C---:B-----5:R-:W-:Y:S08]  /*1e560*/  HMMA.16816.F32.BF16 R184, R28.reuse, R24, R184 ;  /* 0x000000181cb8723c */ /* 0x060ff000000418b8 */
[C---:B------:R-:W-:Y:S01]  /*1e570*/  HMMA.16816.F32.BF16 R180, R28.reuse, R26, R180 ;  /* 0x0000001a1cb4723c */ /* 0x040fe200000418b4 */
[----:B------:R-:W1:Y:S07]  /*1e580*/  LDSM.16.M88.4 R24, [R221] ;  /* 0x00000000dd18783b */ /* 0x000e6e0000000200 */
[C---:B------:R-:W-:Y:S08]  /*1e590*/  HMMA.16816.F32.BF16 R12, R28.reuse, R168, R12 ;  /* 0x000000a81c0c723c */ /* 0x040ff0000004180c */
[C---:B------:R-:W-:Y:S01]  /*1e5a0*/  HMMA.16816.F32.BF16 R4, R28.reuse, R170, R4 ;  /* 0x000000aa1c04723c */ /* 0x040fe20000041804 */
[----:B------:R-:W3:Y:S07]  /*1e5b0*/  LDSM.16.M88.4 R168, [R218+0x9000] ;  /* 0x00900000daa8783b */ /* 0x000eee0000000200 */
[C---:B------:R-:W-:Y:S08]  /*1e5c0*/  HMMA.16816.F32.BF16 R176, R28.reuse, R32, R176 ;  /* 0x000000201cb0723c */ /* 0x040ff000000418b0 */
[----:B------:R-:W-:Y:S01]  /*1e5d0*/  HMMA.16816.F32.BF16 R172, R28, R34, R172 ;  /* 0x000000221cac723c */ /* 0x000fe200000418ac */
[----:B------:R-:W4:Y:S04]  /*1e5e0*/  LDSM.16.M88.4 R32, [R218+0x9800] ;  /* 0x00980000da20783b */ /* 0x000f280000000200 */
[----:B------:R-:W5:Y:S03]  /*1e5f0*/  LDSM.16.M88.4 R28, [R220] ;  /* 0x00000000dc1c783b */ /* 0x000f660000000200 */
[C---:B-1----:R-:W-:Y:S08]  /*1e600*/  HMMA.16816.F32.BF16 R12, R24.reuse, R188, R12 ;  /* 0x000000bc180c723c */ /* 0x042ff0000004180c */
[C---:B------:R-:W-:Y:S01]  /*1e610*/  HMMA.16816.F32.BF16 R4, R24.reuse, R190, R4 ;  /* 0x000000be1804723c */ /* 0x040fe20000041804 */
[----:B------:R-:W1:Y:S07]  /*1e620*/  LDSM.16.M88.4 R188, [R211+0x1000] ;  /* 0x00100000d3bc783b */ /* 0x000e6e0000000200 */
[C---:B------:R-:W-:Y:S08]  /*1e630*/  HMMA.16816.F32.BF16 R20, R24.reuse, R192, R20 ;  /* 0x000000c01814723c */ /* 0x040ff00000041814 */
[C---:B------:R-:W-:Y:S01]  /*1e640*/  HMMA.16816.F32.BF16 R16, R24.reuse, R194, R16 ;  /* 0x000000c21810723c */ /* 0x040fe20000041810 */
[----:B------:R-:W1:Y:S07]  /*1e650*/  LDSM.16.M88.4 R192, [R211+0x800] ;  /* 0x00080000d3c0783b */ /* 0x000e6e0000000200 */
[C---:B---3--:R-:W-:Y:S08]  /*1e660*/  HMMA.16816.F32.BF16 R184, R24.reuse, R168, R184 ;  /* 0x000000a818b8723c */ /* 0x048ff000000418b8 */
[C---:B------:R-:W-:Y:S01]  /*1e670*/  HMMA.16816.F32.BF16 R180, R24.reuse, R170, R180 ;  /* 0x000000aa18b4723c */ /* 0x040fe200000418b4 */
[----:B------:R-:W-:Y:S07]  /*1e680*/  LDSM.16.M88.4 R168, [R225+0x2000] ;  /* 0x00200000e1a8783b */ /* 0x000fee0000000200 */
[C---:B----4-:R-:W-:Y:S08]  /*1e690*/  HMMA.16816.F32.BF16 R176, R24.reuse, R32, R176 ;  /* 0x0000002018b0723c */ /* 0x050ff000000418b0 */
[----:B------:R-:W-:Y:S01]  /*1e6a0*/  HMMA.16816.F32.BF16 R172, R24, R34, R172 ;  /* 0x0000002218ac723c */ /* 0x000fe200000418ac */
[----:B------:R-:W3:Y:S04]  /*1e6b0*/  LDSM.16.M88.4 R32, [R211+0x1800] ;  /* 0x00180000d320783b */ /* 0x000ee80000000200 */
[----:B------:R-:W4:Y:S03]  /*1e6c0*/  LDSM.16.M88.4 R24, [R224+0xa000] ;  /* 0x00a00000e018783b */ /* 0x000f260000000200 */
[C---:B-----5:R-:W-:Y:S08]  /*1e6d0*/  HMMA.16816.F32.BF16 R20, R28.reuse, R196, R20 ;  /* 0x000000c41c14723c */ /* 0x060ff00000041814 */
[C---:B------:R-:W-:Y:S01]  /*1e6e0*/  HMMA.16816.F32.BF16 R16, R28.reuse, R198, R16 ;  /* 0x000000c61c10723c */ /* 0x040fe20000041810 */
[----:B------:R-:W5:Y:S07]  /*1e6f0*/  LDSM.16.M88.4 R196, [R224+0xa800] ;  /* 0x00a80000e0c4783b */ /* 0x000f6e0000000200 */
[C---:B-1----:R-:W-:Y:S08]  /*1e700*/  HMMA.16816.F32.BF16 R184, R28.reuse, R188, R184 ;  /* 0x000000bc1cb8723c */ /* 0x042ff000000418b8 */
[C---:B------:R-:W-:Y:S01]  /*1e710*/  HMMA.16816.F32.BF16 R180, R28.reuse, R190, R180 ;  /* 0x000000be1cb4723c */ /* 0x040fe200000418b4 */
[----:B------:R-:W1:Y:S07]  /*1e720*/  LDSM.16.M88.4 R188, [R224+0xb800] ;  /* 0x00b80000e0bc783b */ /* 0x000e6e0000000200 */
[C---:B------:R-:W-:Y:S08]  /*1e730*/  HMMA.16816.F32.BF16 R12, R28.reuse, R192, R12 ;  /* 0x000000c01c0c723c */ /* 0x040ff0000004180c */
[C---:B------:R-:W-:Y:S01]  /*1e740*/  HMMA.16816.F32.BF16 R4, R28.reuse, R194, R4 ;  /* 0x000000c21c04723c */ /* 0x040fe20000041804 */
[----:B------:R-:W1:Y:S07]  /*1e750*/  LDSM.16.M88.4 R192, [R224+0xb000] ;  /* 0x00b00000e0c0783b */ /* 0x000e6e0000000200 */
[C---:B---3--:R-:W-:Y:S08]  /*1e760*/  HMMA.16816.F32.BF16 R176, R28.reuse, R32, R176 ;  /* 0x000000201cb0723c */ /* 0x048ff000000418b0 */
[----:B------:R-:W-:Y:S01]  /*1e770*/  HMMA.16816.F32.BF16 R172, R28, R34, R172 ;  /* 0x000000221cac723c */ /* 0x000fe200000418ac */
[----:B------:R-:W-:Y:S04]  /*1e780*/  LDSM.16.M88.4 R32, [R223+0x2000] ;  /* 0x00200000df20783b */ /* 0x000fe80000000200 */
[----:B------:R-:W3:Y:S03]  /*1e790*/  LDSM.16.M88.4 R28, [R210] ;  /* 0x00000000d21c783b */ /* 0x000ee60000000200 */
[C---:B----4-:R-:W-:Y:S08]  /*1e7a0*/  HMMA.16816.F32.BF16 R20, R168.reuse, R24, R20 ;  /* 0x00000018a814723c */ /* 0x050ff00000041814 */
[C---:B------:R-:W-:Y:S01]  /*1e7b0*/  HMMA.16816.F32.BF16 R16, R168.reuse, R26, R16 ;  /* 0x0000001aa810723c */ /* 0x040fe20000041810 */
[----:B------:R-:W4:Y:S07]  /*1e7c0*/  LDSM.16.M88.4 R24, [R209] ;  /* 0x00000000d118783b */ /* 0x000f2e0000000200 */
[C---:B-----5:R-:W-:Y:S08]  /*1e7d0*/  HMMA.16816.F32.BF16 R12, R168.reuse, R196, R12 ;  /* 0x000000c4a80c723c */ /* 0x060ff0000004180c */
[C---:B------:R-:W-:Y:S01]  /*1e7e0*/  HMMA.16816.F32.BF16 R4, R168.reuse, R198, R4 ;  /* 0x000000c6a804723c */ /* 0x040fe20000041804 */
[----:B------:R-:W-:Y:S07]  /*1e7f0*/  LDSM.16.M88.4 R196, [R218+0xb000] ;  /* 0x00b00000dac4783b */ /* 0x000fee0000000200 */
[C---:B-1----:R-:W-:Y:S08]  /*1e800*/  HMMA.16816.F32.BF16 R176, R168.reuse, R188, R176 ;  /* 0x000000bca8b0723c */ /* 0x042ff000000418b0 */
[C---:B------:R-:W-:Y:S01]  /*1e810*/  HMMA.16816.F32.BF16 R172, R168.reuse, R190, R172 ;  /* 0x000000bea8ac723c */ /* 0x040fe200000418ac */
[----:B------:R-:W1:Y:S07]  /*1e820*/  LDSM.16.M88.4 R188, [R207] ;  /* 0x00000000cfbc783b */ /* 0x000e6e0000000200 */
[C---:B------:R-:W-:Y:S08]  /*1e830*/  HMMA.16816.F32.BF16 R184, R168.reuse, R192, R184 ;  /* 0x000000c0a8b8723c */ /* 0x040ff000000418b8 */
[----:B------:R-:W-:Y:S01]  /*1e840*/  HMMA.16816.F32.BF16 R180, R168, R194, R180 ;  /* 0x000000c2a8b4723c */ /* 0x000fe200000418b4 */
[----:B------:R-:W5:Y:S04]  /*1e850*/  LDSM.16.M88.4 R192, [R208] ;  /* 0x00000000d0c0783b */ /* 0x000f680000000200 */
        /* <DEDUP_REMOVED lines=8> */
[C---:B------:R-:W-:Y:S01]  /*1e8e0*/  HMMA.16816.F32.BF16 R172, R32.reuse, R190, R172 ;  /* 0x000000be20ac723c */ /* 0x040fe200000418ac */
[----:B------:R-:W1:Y:S07]  /*1e8f0*/  LDSM.16.M88.4 R188, [R218+0xb800] ;  /* 0x00b80000dabc783b */ /* 0x000e6e0000000200 */
[C---:B-----5:R-:W-:Y:S08]  /*1e900*/  HMMA.16816.F32.BF16 R184, R32.reuse, R192, R184 ;  /* 0x000000c020b8723c */ /* 0x060ff000000418b8 */
[----:B------:R-:W-:Y:S01]  /*1e910*/  HMMA.16816.F32.BF16 R180, R32, R194, R180 ;  /* 0x000000c220b4723c */ /* 0x000fe200000418b4 */
[----:B------:R-:W-:Y:S04]  /*1e920*/  LDSM.16.M88.4 R32, [R220+0x2000] ;  /* 0x00200000dc20783b */ /* 0x000fe80000000200 */
        /* <DEDUP_REMOVED lines=9> */
[----:B------:R-:W-:Y:S07]  /*1e9c0*/  LDSM.16.M88.4 R196, [R206] ;  /* 0x00000000cec4783b */ /* 0x000fee0000000200 */
[C---:B-1----:R-:W-:Y:S08]  /*1e9d0*/  HMMA.16816.F32.BF16 R176, R168.reuse, R188, R176 ;  /* 0x000000bca8b0723c */ /* 0x042ff000000418b0 */
[----:B------:R-:W-:Y:S01]  /*1e9e0*/  HMMA.16816.F32.BF16 R172, R168, R190, R172 ;  /* 0x000000bea8ac723c */ /* 0x000fe200000418ac */
[----:B------:R-:W1:Y:S04]  /*1e9f0*/  LDSM.16.M88.4 R168, [R211+0x3800] ;  /* 0x00380000d3a8783b */ /* 0x000e680000000200 */
[----:B------:R-:W-:Y:S03]  /*1ea00*/  LDSM.16.M88.4 R188, [R224+0xc800] ;  /* 0x00c80000e0bc783b */ /* 0x000fe60000000200 */
[C---:B---3--:R-:W-:Y:S08]  /*1ea10*/  HMMA.16816.F32.BF16 R20, R32.reuse, R28, R20 ;  /* 0x0000001c2014723c */ /* 0x048ff00000041814 */
[C---:B------:R-:W-:Y:S01]  /*1ea20*/  HMMA.16816.F32.BF16 R16, R32.reuse, R30, R16 ;  /* 0x0000001e2010723c */ /* 0x040fe20000041810 */
[----:B------:R-:W-:Y:S07]  /*1ea30*/  LDSM.16.M88.4 R28, [R224+0xc000] ;  /* 0x00c00000e01c783b */ /* 0x000fee0000000200 */
[C---:B----4-:R-:W-:Y:S08]  /*1ea40*/  HMMA.16816.F32.BF16 R12, R32.reuse, R24, R12 ;  /* 0x00000018200c723c */ /* 0x050ff0000004180c */
        /* <DEDUP_REMOVED lines=8> */
[----:B------:R-:W-:Y:S03]  /*1ead0*/  LDSM.16.M88.4 R192, [R205] ;  /* 0x00000000cdc0783b */ /* 0x000fe60000000200 */
[C---:B---3--:R-:W-:Y:S08]  /*1eae0*/  HMMA.16816.F32.BF16 R20, R24.reuse, R28, R20 ;  /* 0x0000001c1814723c */ /* 0x048ff00000041814 */
[C---:B------:R-:W-:Y:S01]  /*1eaf0*/  HMMA.16816.F32.BF16 R16, R24.reuse, R30, R16 ;  /* 0x0000001e1810723c */ /* 0x040fe20000041810 */
[----:B------:R-:W-:Y:S07]  /*1eb00*/  LDSM.16.M88.4 R28, [R223+0x4000] ;  /* 0x00400000df1c783b */ /* 0x000fee0000000200 */
[C---:B------:R-:W-:Y:S08]  /*1eb10*/  HMMA.16816.F32.BF16 R12, R24.reuse, R188, R12 ;  /* 0x000000bc180c723c */ /* 0x040ff0000004180c */
[C---:B------:R-:W-:Y:S01]  /*1eb20*/  HMMA.16816.F32.BF16 R4, R24.reuse, R190, R4 ;  /* 0x000000be1804723c */ /* 0x040fe20000041804 */
[----:B------:R-:W3:Y:S07]  /*1eb30*/  LDSM.16.M88.4 R188, [R204] ;  /* 0x00000000ccbc783b */ /* 0x000eee0000000200 */
[C---:B-1----:R-:W-:Y:S08]  /*1eb40*/  HMMA.16816.F32.BF16 R184, R24.reuse, R168, R184 ;  /* 0x000000a818b8723c */ /* 0x042ff000000418b8 */
[C---:B------:R-:W-:Y:S01]  /*1eb50*/  HMMA.16816.F32.BF16 R180, R24.reuse, R170, R180 ;  /* 0x000000aa18b4723c */ /* 0x040fe200000418b4 */
[----:B------:R-:W1:Y:S07]  /*1eb60*/  LDSM.16.M88.4 R168, [R203] ;  /* 0x00000000cba8783b */ /* 0x000e6e0000000200 */
[C---:B----4-:R-:W-:Y:S08]  /*1eb70*/  HMMA.16816.F32.BF16 R176, R24.reuse, R32, R176 ;  /* 0x0000002018b0723c */ /* 0x050ff000000418b0 */
[----:B------:R-:W-:Y:S01]  /*1eb80*/  HMMA.16816.F32.BF16 R172, R24, R34, R172 ;  /* 0x0000002218ac723c */ /* 0x000fe200000418ac */
[----:B------:R-:W-:Y:S04]  /*1eb90*/  LDSM.16.M88.4 R32, [R221+0x4000] ;  /* 0x00400000dd20783b */ /* 0x000fe80000000200 */
[----:B------:R-:W4:Y:S03]  /*1eba0*/  LDSM.16.M88.4 R24, [R218+0xc000] ;  /* 0x00c00000da18783b */ /* 0x000f260000000200 */
[C---:B---3--:R-:W-:Y:S08]  /*1ebb0*/  HMMA.16816.F32.BF16 R184, R28.reuse, R188, R184 ;  /* 0x000000bc1cb8723c */ /* 0x048ff000000418b8 */
[C---:B------:R-:W-:Y:S01]  /*1ebc0*/  HMMA.16816.F32.BF16 R180, R28.reuse, R190, R180 ;  /* 0x000000be1cb4723c */ /* 0x040fe200000418b4 */
[----:B------:R-:W3:Y:S07]  /*1ebd0*/  LDSM.16.M88.4 R188, [R218+0xd000] ;  /* 0x00d00000dabc783b */ /* 0x000eee0000000200 */
[C---:B------:R-:W-:Y:S08]  /*1ebe0*/  HMMA.16816.F32.BF16 R20, R28.reuse, R196, R20 ;  /* 0x000000c41c14723c */ /* 0x040ff00000041814 */
[C---:B------:R-:W-:Y:S01]  /*1ebf0*/  HMMA.16816.F32.BF16 R16, R28.reuse, R198, R16 ;  /* 0x000000c61c10723c */ /* 0x040fe20000041810 */
[----:B------:R-:W-:Y:S07]  /*1ec00*/  LDSM.16.M88.4 R196, [R220+0x4000] ;  /* 0x00400000dcc4783b */ /* 0x000fee0000000200 */
[C---:B------:R-:W-:Y:S08]  /*1ec10*/  HMMA.16816.F32.BF16 R12, R28.reuse, R192, R12 ;  /* 0x000000c01c0c723c */ /* 0x040ff0000004180c */
[C---:B------:R-:W-:Y:S01]  /*1ec20*/  HMMA.16816.F32.BF16 R4, R28.reuse, R194, R4 ;  /* 0x000000c21c04723c */ /* 0x040fe20000041804 */
[----:B------:R-:W5:Y:S07]  /*1ec30*/  LDSM.16.M88.4 R192, [R218+0xc800] ;  /* 0x00c80000dac0783b */ /* 0x000f6e0000000200 */
[C---:B-1----:R-:W-:Y:S08]  /*1ec40*/  HMMA.16816.F32.BF16 R176, R28.reuse, R168, R176 ;  /* 0x000000a81cb0723c */ /* 0x042ff000000418b0 */
[----:B------:R-:W-:Y:S01]  /*1ec50*/  HMMA.16816.F32.BF16 R172, R28, R170, R172 ;  /* 0x000000aa1cac723c */ /* 0x000fe200000418ac */
[----:B------:R-:W1:Y:S04]  /*1ec60*/  LDSM.16.M88.4 R168, [R218+0xd800] ;  /* 0x00d80000daa8783b */ /* 0x000e680000000200 */
[----:B------:R-:W1:Y:S03]  /*1ec70*/  LDSM.16.M88.4 R28, [R211+0x4000] ;  /* 0x00400000d31c783b */ /* 0x000e660000000200 */
[C---:B----4-:R-:W-:Y:S08]  /*1ec80*/  HMMA.16816.F32.BF16 R20, R32.reuse, R24, R20 ;  /* 0x000000182014723c */ /* 0x050ff00000041814 */
[C---:B------:R-:W-:Y:S01]  /*1ec90*/  HMMA.16816.F32.BF16 R16, R32.reuse, R26, R16 ;  /* 0x0000001a2010723c */ /* 0x040fe20000041810 */
[----:B------:R-:W4:Y:S07]  /*1eca0*/  LDSM.16.M88.4 R24, [R211+0x4800] ;  /* 0x00480000d318783b */ /* 0x000f2e0000000200 */
        /* <DEDUP_REMOVED lines=9> */
[----:B------:R-:W1:Y:S03]  /*1ed40*/  LDSM.16.M88.4 R32, [R224+0xe000] ;  /* 0x00e00000e020783b */ /* 0x000e660000000200 */
[C---:B------:R-:W-:Y:S08]  /*1ed50*/  HMMA.16816.F32.BF16 R20, R196.reuse, R28, R20 ;  /* 0x0000001cc414723c */ /* 0x040ff00000041814 */
[C---:B------:R-:W-:Y:S01]  /*1ed60*/  HMMA.16816.F32.BF16 R16, R196.reuse, R30, R16 ;  /* 0x0000001ec410723c */ /* 0x040fe20000041810 */
[----:B------:R-:W1:Y:S07]  /*1ed70*/  LDSM.16.M88.4 R28, [R224+0xe800] ;  /* 0x00e80000e01c783b */ /* 0x000e6e0000000200 */
[C---:B----4-:R-:W-:Y:S08]  /*1ed80*/  HMMA.16816.F32.BF16 R12, R196.reuse, R24, R12 ;  /* 0x00000018c40c723c */ /* 0x050ff0000004180c */
[C---:B------:R-:W-:Y:S01]  /*1ed90*/  HMMA.16816.F32.BF16 R4, R196.reuse, R26, R4 ;  /* 0x0000001ac404723c */ /* 0x040fe20000041804 */
[----:B------:R-:W4:Y:S07]  /*1eda0*/  LDSM.16.M88.4 R24, [R224+0xf000] ;  /* 0x00f00000e018783b */ /* 0x000f2e0000000200 */
[C---:B---3--:R-:W-:Y:S08]  /*1edb0*/  HMMA.16816.F32.BF16 R176, R196.reuse, R188, R176 ;  /* 0x000000bcc4b0723c */ /* 0x048ff000000418b0 */
[C---:B------:R-:W-:Y:S01]  /*1edc0*/  HMMA.16816.F32.BF16 R172, R196.reuse, R190, R172 ;  /* 0x000000bec4ac723c */ /* 0x040fe200000418ac */
[----:B------:R-:W3:Y:S07]  /*1edd0*/  LDSM.16.M88.4 R188, [R224+0xf800] ;  /* 0x00f80000e0bc783b */ /* 0x000eee0000000200 */
[C---:B-----5:R-:W-:Y:S08]  /*1ede0*/  HMMA.16816.F32.BF16 R184, R196.reuse, R192, R184 ;  /* 0x000000c0c4b8723c */ /* 0x060ff000000418b8 */
[----:B------:R-:W-:Y:S01]  /*1edf0*/  HMMA.16816.F32.BF16 R180, R196, R194, R180 ;  /* 0x000000c2c4b4723c */ /* 0x000fe200000418b4 */
[----:B------:R-:W-:Y:S07]  /*1ee00*/  LDSM.16.M88.4 R192, [R223+0x6000] ;  /* 0x00600000dfc0783b */ /* 0x000fee0000000200 */
[C---:B-1----:R-:W-:Y:S08]  /*1ee10*/  HMMA.16816.F32.BF16 R20, R168.reuse, R32, R20 ;  /* 0x00000020a814723c */ /* 0x042ff00000041814 */
[C---:B------:R-:W-:Y:S01]  /*1ee20*/  HMMA.16816.F32.BF16 R16, R168.reuse, R34, R16 ;  /* 0x00000022a810723c */ /* 0x040fe20000041810 */
[----:B------:R-:W1:Y:S07]  /*1ee30*/  LDSM.16.M88.4 R32, [R202] ;  /* 0x00000000ca20783b */ /* 0x000e6e0000000200 */
[C---:B------:R-:W-:Y:S08]  /*1ee40*/  HMMA.16816.F32.BF16 R12, R168.reuse, R28, R12 ;  /* 0x0000001ca80c723c */ /* 0x040ff0000004180c */
[C---:B------:R-:W-:Y:S01]  /*1ee50*/  HMMA.16816.F32.BF16 R4, R168.reuse, R30, R4 ;  /* 0x0000001ea804723c */ /* 0x040fe20000041804 */
[----:B------:R-:W5:Y:S07]  /*1ee60*/  LDSM.16.M88.4 R28, [R201] ;  /* 0x00000000c91c783b */ /* 0x000f6e0000000200 */
[C---:B----4-:R-:W-:Y:S08]  /*1ee70*/  HMMA.16816.F32.BF16 R184, R168.reuse, R24, R184 ;  /* 0x00000018a8b8723c */ /* 0x050ff000000418b8 */
[C---:B------:R-:W-:Y:S01]  /*1ee80*/  HMMA.16816.F32.BF16 R180, R168.reuse, R26, R180 ;  /* 0x0000001aa8b4723c */ /* 0x040fe200000418b4 */
[----:B------:R-:W4:Y:S07]  /*1ee90*/  LDSM.16.M88.4 R24, [R167] ;  /* 0x00000000a718783b */ /* 0x000f2e0000000200 */
[C---:B---3--:R-:W-:Y:S08]  /*1eea0*/  HMMA.16816.F32.BF16 R176, R168.reuse, R188, R176 ;  /* 0x000000bca8b0723c */ /* 0x048ff000000418b0 */
[----:B------:R-:W-:Y:S01]  /*1eeb0*/  HMMA.16816.F32.BF16 R172, R168, R190, R172 ;  /* 0x000000bea8ac723c */ /* 0x000fe200000418ac */
[----:B------:R-:W3:Y:S04]  /*1eec0*/  LDSM.16.M88.4 R168, [R200] ;  /* 0x00000000c8a8783b */ /* 0x000ee80000000200 */
[----:B------:R-:W-:Y:S03]  /*1eed0*/  LDSM.16.M88.4 R188, [R218+0xf000] ;  /* 0x00f00000dabc783b */ /* 0x000fe60000000200 */
[C---:B-1----:R-:W-:Y:S08]  /*1eee0*/  HMMA.16816.F32.BF16 R20, R192.reuse, R32, R20 ;  /* 0x00000020c014723c */ /* 0x042ff00000041814 */
[C---:B------:R-:W-:Y:S01]  /*1eef0*/  HMMA.16816.F32.BF16 R16, R192.reuse, R34, R16 ;  /* 0x00000022c010723c */ /* 0x040fe20000041810 */
[----:B------:R-:W-:Y:S07]  /*1ef00*/  LDSM.16.M88.4 R32, [R221+0x6000] ;  /* 0x00600000dd20783b */ /* 0x000fee0000000200 */
[C---:B-----5:R-:W-:Y:S08]  /*1ef10*/  HMMA.16816.F32.BF16 R12, R192.reuse, R28, R12 ;  /* 0x0000001cc00c723c */ /* 0x060ff0000004180c */
[C---:B------:R-:W-:Y:S01]  /*1ef20*/  HMMA.16816.F32.BF16 R4, R192.reuse, R30, R4 ;  /* 0x0000001ec004723c */ /* 0x040fe20000041804 */
[----:B------:R-:W1:Y:S07]  /*1ef30*/  LDSM.16.M88.4 R28, [R218+0xe000] ;  /* 0x00e00000da1c783b */ /* 0x000e6e0000000200 */
[C---:B----4-:R-:W-:Y:S08]  /*1ef40*/  HMMA.16816.F32.BF16 R176, R192.reuse, R24, R176 ;  /* 0x00000018c0b0723c */ /* 0x050ff000000418b0 */
[C---:B---3--:R-:W-:Y:S08]  /*1ef50*/  HMMA.16816.F32.BF16 R184, R192.reuse, R168, R184 ;  /* 0x000000a8c0b8723c */ /* 0x048ff000000418b8 */
[C---:B------:R-:W-:Y:S01]  /*1ef60*/  HMMA.16816.F32.BF16 R180, R192.reuse, R170, R180 ;  /* 0x000000aac0b4723c */ /* 0x040fe200000418b4 */
[----:B------:R-:W-:Y:S07]  /*1ef70*/  LDSM.16.M88.4 R168, [R220+0x6000] ;  /* 0x00600000dca8783b */ /* 0x000fee0000000200 */
[----:B------:R-:W-:Y:S01]  /*1ef80*/  HMMA.16816.F32.BF16 R172, R192, R26, R172 ;  /* 0x0000001ac0ac723c */ /* 0x000fe200000418ac */
[----:B------:R-:W3:Y:S07]  /*1ef90*/  LDSM.16.M88.4 R24, [R211+0x6000] ;  /* 0x00600000d318783b */ /* 0x000eee0000000200 */
[C---:B-1----:R-:W-:Y:S08]  /*1efa0*/  HMMA.16816.F32.BF16 R20, R32.reuse, R28, R20 ;  /* 0x0000001c2014723c */ /* 0x042ff00000041814 */
[----:B------:R-:W-:Y:S01]  /*1efb0*/  HMMA.16816.F32.BF16 R16, R32, R30, R16 ;  /* 0x0000001e2010723c */ /* 0x000fe20000041810 */
[----:B------:R-:W1:Y:S11]  /*1efc0*/  LDSM.16.M88.4 R28, [R218+0xe800] ;  /* 0x00e80000da1c783b */ /* 0x000e760000000200 */
[----:B------:R-:W-:Y:S04]  /*1efd0*/  @!UPT UIADD3 URZ, URZ, URZ, URZ ;  /* 0x0000003f3f3ff290 */ /* 0x000fe8000fffe03f */
[C---:B---3--:R-:W-:Y:S08]  /*1efe0*/  HMMA.16816.F32.BF16 R20, R168.reuse, R24, R20 ;  /* 0x00000018a814723c */ /* 0x048ff00000041814 */
[----:B------:R-:W-:Y:S01]  /*1eff0*/  HMMA.16816.F32.BF16 R16, R168, R26, R16 ;  /* 0x0000001aa810723c */ /* 0x000fe20000041810 */
[----:B------:R-:W3:Y:S07]  /*1f000*/  LDSM.16.M88.4 R24, [R211+0x6800] ;  /* 0x00680000d318783b */ /* 0x000eee0000000200 */
[C---:B-1----:R-:W-:Y:S08]  /*1f010*/  HMMA.16816.F32.BF16 R12, R32.reuse, R28, R12 ;  /* 0x0000001c200c723c */ /* 0x042ff0000004180c */
[----:B------:R-:W-:Y:S01]  /*1f020*/  HMMA.16816.F32.BF16 R4, R32, R30, R4 ;  /* 0x0000001e2004723c */ /* 0x000fe20000041804 */
[----:B------:R-:W1:Y:S01]  /*1f030*/  S2R R31, SR_TID.X ;  /* 0x00000000001f7919 */ /* 0x000e620000002100 */
[----:B--2---:R-:W-:-:S02]  /*1f040*/  FMUL.FTZ R20, R20, R0 ;  /* 0x0000000014147220 */ /* 0x004fc40000410000 */
[-C--:B------:R-:W-:Y:S02]  /*1f050*/  FMUL.FTZ R22, R22, R0.reuse ;  /* 0x0000000016167220 */ /* 0x080fe40000410000 */
[-C--:B------:R-:W-:Y:S01]  /*1f060*/  FMUL.FTZ R23, R23, R0.reuse ;  /* 0x0000000017177220 */ /* 0x080fe20000410000 */
[----:B------:R-:W2:Y:S01]  /*1f070*/  MUFU.TANH R29, R20 ;  /* 0x00000014001d7308 */ /* 0x000ea20000002400 */
[----:B------:R-:W-:-:S08]  /*1f080*/  FMUL.FTZ R2, R21, R0 ;  /* 0x0000000015027220 */ /* 0x000fd00000410000 */
[C---:B---3--:R-:W-:Y:S01]  /*1f090*/  HMMA.16816.F32.BF16 R12, R168.reuse, R24, R12 ;  /* 0x00000018a80c723c */ /* 0x048fe2000004180c */
[----:B------:R-:W3:Y:S08]  /*1f0a0*/  MUFU.TANH R28, R22 ;  /* 0x00000016001c7308 */ /* 0x000ef00000002400 */
[----:B------:R4:W-:Y:S01]  /*1f0b0*/  MUFU.TANH R30, R23 ;  /* 0x00000017001e7308 */ /* 0x0009e20000002400 */
[----:B------:R-:W-:Y:S01]  /*1f0c0*/  HMMA.16816.F32.BF16 R4, R168, R26, R4 ;  /* 0x0000001aa804723c */ /* 0x000fe20000041804 */
[----:B------:R-:W-:Y:S04]  /*1f0d0*/  LDSM.16.M88.4 R24, [R218+0xf800] ;  /* 0x00f80000da18783b */ /* 0x000fe80000000200 */
[----:B----4-:R-:W4:Y:S09]  /*1f0e0*/  LDSM.16.M88.4 R20, [R211+0x7000] ;  /* 0x00700000d314783b */ /* 0x010f320000000200 */
[----:B------:R-:W-:Y:S01]  /*1f0f0*/  FMUL.FTZ R12, R12, R0 ;  /* 0x000000000c0c7220 */ /* 0x000fe20000410000 */
[----:B------:R-:W-:Y:S03]  /*1f100*/  HMMA.16816.F32.BF16 R184, R32, R188, R184 ;  /* 0x000000bc20b8723c */ /* 0x000fe600000418b8 */
[----:B------:R1:W-:Y:S02]  /*1f110*/  MUFU.TANH R194, R12 ;  /* 0x0000000c00c27308 */ /* 0x0003e40000002400 */
[----:B-1----:R-:W-:-:S05]  /*1f120*/  IMAD.SHL.U32 R12, R31, 0x2, RZ ;  /* 0x000000021f0c7824 */ /* 0x002fca00078e00ff */
[----:B------:R-:W-:Y:S01]  /*1f130*/  LOP3.LUT R12, R12, 0x6, RZ, 0xc0, !PT ;  /* 0x000000060c0c7812 */ /* 0x000fe200078ec0ff */
[----:B------:R-:W-:-:S04]  /*1f140*/  FMUL.FTZ R4, R4, R0 ;  /* 0x0000000004047220 */ /* 0x000fc80000410000 */
[----:B------:R-:W-:Y:S01]  /*1f150*/  IMAD R12, R242, 0x40, R12 ;  /* 0x00000040f20c7824 */ /* 0x000fe200078e020c */
[----:B------:R-:W1:Y:S04]  /*1f160*/  MUFU.TANH R2, R2 ;  /* 0x0000000200027308 */ /* 0x000e680000002400 */
[----:B------:R-:W-:Y:S01]  /*1f170*/  ISETP.GE.AND P1, PT, R12, R247, PT ;  /* 0x000000f70c00720c */ /* 0x000fe20003f26270 */
[----:B------:R-:W-:-:S03]  /*1f180*/  FMUL.FTZ R16, R16, R0 ;  /* 0x0000000010107220 */ /* 0x000fc60000410000 */
[----:B------:R5:W-:Y:S01]  /*1f190*/  MUFU.TANH R192, R4 ;  /* 0x0000000400c07308 */ /* 0x000be20000002400 */
[----:B------:R-:W-:Y:S01]  /*1f1a0*/  FMUL.FTZ R18, R18, R0 ;  /* 0x0000000012127220 */ /* 0x000fe20000410000 */
[----:B------:R-:W-:Y:S01]  /*1f1b0*/  ISETP.GE.OR P1, PT, R12, R246, !P1 ;  /* 0x000000f60c00720c */ /* 0x000fe20004f26670 */
[-C--:B------:R-:W-:Y:S02]  /*1f1c0*/  FMUL.FTZ R5, R5, R0.reuse ;  /* 0x0000000005057220 */ /* 0x080fe40000410000 */
[-C--:B------:R-:W-:Y:S01]  /*1f1d0*/  FMUL.FTZ R6, R6, R0.reuse ;  /* 0x0000000006067220 */ /* 0x080fe20000410000 */
[----:B--2---:R-:W-:Y:S01]  /*1f1e0*/  FSEL R29, R29, -INF , !P1 ;  /* 0xff8000001d1d7808 */ /* 0x004fe20004800000 */
[----:B------:R-:W-:Y:S01]  /*1f1f0*/  FMUL.FTZ R14, R14, R0 ;  /* 0x000000000e0e7220 */ /* 0x000fe20000410000 */
[C---:B------:R-:W-:Y:S01]  /*1f200*/  ISETP.GE.AND P1, PT, R12.reuse, R245, PT ;  /* 0x000000f50c00720c */ /* 0x040fe20003f26270 */
[----:B------:R-:W2:Y:S01]  /*1f210*/  MUFU.TANH R16, R16 ;  /* 0x0000001000107308 */ /* 0x000ea20000002400 */
[----:B-----5:R-:W-:Y:S01]  /*1f220*/  IADD3 R4, R12, 0x1, RZ ;  /* 0x000000010c047810 */ /* 0x020fe20007ffe0ff */
[----:B------:R-:W-:Y:S03]  /*1f230*/  HMMA.16816.F32.BF16 R180, R32, R190, R180 ;  /* 0x000000be20b4723c */ /* 0x000fe600000418b4 */
[----:B------:R-:W-:-:S02]  /*1f240*/  ISETP.GE.AND P6, PT, R4, R247, PT ;  /* 0x000000f70400720c */ /* 0x000fc40003fc6270 */
[C---:B------:R-:W-:Y:S01]  /*1f250*/  ISETP.GE.AND P2, PT, R4.reuse, R245, PT ;  /* 0x000000f50400720c */ /* 0x040fe20003f46270 */
[----:B------:R-:W5:Y:S01]  /*1f260*/  MUFU.TANH R18, R18 ;  /* 0x0000001200127308 */ /* 0x000f620000002400 */
[C---:B------:R-:W-:Y:S01]  /*1f270*/  ISETP.GE.OR P6, PT, R4.reuse, R246, !P6 ;  /* 0x000000f60400720c */ /* 0x040fe200077c6670 */
[----:B----4-:R-:W-:Y:S01]  /*1f280*/  HMMA.16816.F32.BF16 R184, R168, R20, R184 ;  /* 0x00000014a8b8723c */ /* 0x010fe200000418b8 */
[----:B------:R-:W-:Y:S01]  /*1f290*/  ISETP.GE.OR P2, PT, R4, R244, !P2 ;  /* 0x000000f40400720c */ /* 0x000fe20005746670 */
[----:B------:R-:W-:Y:S01]  /*1f2a0*/  FMUL.FTZ R13, R13, R0 ;  /* 0x000000000d0d7220 */ /* 0x000fe20000410000 */
[----:B------:R-:W-:Y:S01]  /*1f2b0*/  ISETP.GE.OR P1, PT, R12, R244, !P1 ;  /* 0x000000f40c00720c */ /* 0x000fe20004f26670 */
[-C--:B------:R-:W-:Y:S02]  /*1f2c0*/  FMUL.FTZ R17, R17, R0.reuse ;  /* 0x0000000011117220 */ /* 0x080fe40000410000 */
[----:B------:R-:W-:Y:S01]  /*1f2d0*/  MUFU.TANH R191, R5 ;  /* 0x0000000500bf7308 */ /* 0x000fe20000002400 */
[----:B------:R-:W-:-:S02]  /*1f2e0*/  FMUL.FTZ R21, R7, R0 ;  /* 0x0000000007157220 */ /* 0x000fc40000410000 */
[----:B------:R-:W-:-:S05]  /*1f2f0*/  FMUL.FTZ R19, R19, R0 ;  /* 0x0000000013137220 */ /* 0x000fca0000410000 */
[----:B------:R4:W-:Y:S01]  /*1f300*/  MUFU.TANH R20, R6 ;  /* 0x0000000600147308 */ /* 0x0009e20000002400 */
[----:B---3--:R-:W-:-:S07]  /*1f310*/  FSEL R28, R28, -INF , !P1 ;  /* 0xff8000001c1c7808 */ /* 0x008fce0004800000 */
[----:B------:R3:W-:Y:S01]  /*1f320*/  MUFU.TANH R190, R14 ;  /* 0x0000000e00be7308 */ /* 0x0007e20000002400 */
[----:B----4-:R-:W4:Y:S07]  /*1f330*/  LDSM.16.M88.4 R4, [R211+0x7800] ;  /* 0x00780000d304783b */ /* 0x010f2e0000000200 */
[----:B------:R1:W-:Y:S01]  /*1f340*/  MUFU.TANH R193, R13 ;  /* 0x0000000d00c17308 */ /* 0x0003e20000002400 */
[----:B------:R-:W-:Y:S01]  /*1f350*/  HMMA.16816.F32.BF16 R176, R32, R24, R176 ;  /* 0x0000001820b0723c */ /* 0x000fe200000418b0 */
[----:B------:R-:W-:Y:S01]  /*1f360*/  FMUL.FTZ R15, R15, R0 ;  /* 0x000000000f0f7220 */ /* 0x000fe20000410000 */
[----:B------:R-:W-:-:S04]  /*1f370*/  DEPBAR.LE SB0, 0x0 ;  /* 0x000080000000791a */ /* 0x000fc80000000000 */
[----:B---3--:R-:W-:Y:S01]  /*1f380*/  IADD3 R14, R12, 0x8, RZ ;  /* 0x000000080c0e7810 */ /* 0x008fe20007ffe0ff */
[----:B------:R-:W3:Y:S03]  /*1f390*/  MUFU.TANH R17, R17 ;  /* 0x0000001100117308 */ /* 0x000ee60000002400 */
[----:B------:R-:W-:Y:S02]  /*1f3a0*/  ISETP.GE.AND P1, PT, R14, R247, PT ;  /* 0x000000f70e00720c */ /* 0x000fe40003f26270 */
[----:B-1----:R-:W-:-:S03]  /*1f3b0*/  FSEL R13, R2, -INF , !P6 ;  /* 0xff800000020d7808 */ /* 0x002fc60007000000 */
[----:B------:R-:W1:Y:S01]  /*1f3c0*/  MUFU.TANH R19, R19 ;  /* 0x0000001300137308 */ /* 0x000e620000002400 */
[C---:B------:R-:W-:Y:S02]  /*1f3d0*/  ISETP.GE.AND P6, PT, R14.reuse, R245, PT ;  /* 0x000000f50e00720c */ /* 0x040fe40003fc6270 */
[C---:B------:R-:W-:Y:S02]  /*1f3e0*/  ISETP.GE.OR P1, PT, R14.reuse, R246, !P1 ;  /* 0x000000f60e00720c */ /* 0x040fe40004f26670 */
[----:B------:R-:W-:Y:S02]  /*1f3f0*/  ISETP.GE.OR P6, PT, R14, R244, !P6 ;  /* 0x000000f40e00720c */ /* 0x000fe400077c6670 */
[C---:B------:R-:W-:Y:S02]  /*1f400*/  IADD3 R14, R12.reuse, 0x9, RZ ;  /* 0x000000090c0e7810 */ /* 0x040fe40007ffe0ff */
[----:B------:R-:W-:Y:S02]  /*1f410*/  IADD3 R24, R12, 0x10, RZ ;  /* 0x000000100c187810 */ /* 0x000fe40007ffe0ff */
[----:B------:R-:W-:-:S02]  /*1f420*/  FSEL R2, R30, -INF , !P2 ;  /* 0xff8000001e027808 */ /* 0x000fc40005000000 */
[----:B--2---:R-:W-:Y:S02]  /*1f430*/  FSEL R16, R16, -INF , !P1 ;  /* 0xff80000010107808 */ /* 0x004fe40004800000 */
[----:B-----5:R-:W-:Y:S02]  /*1f440*/  FSEL R18, R18, -INF , !P6 ;  /* 0xff80000012127808 */ /* 0x020fe40007000000 */
[C---:B------:R-:W-:Y:S02]  /*1f450*/  ISETP.GE.AND P2, PT, R14.reuse, R247, PT ;  /* 0x000000f70e00720c */ /* 0x040fe40003f46270 */
[----:B------:R-:W-:Y:S02]  /*1f460*/  ISETP.GE.AND P1, PT, R14, R245, PT ;  /* 0x000000f50e00720c */ /* 0x000fe40003f26270 */
[----:B------:R-:W-:Y:S02]  /*1f470*/  ISETP.GE.AND P6, PT, R24, R247, PT ;  /* 0x000000f71800720c */ /* 0x000fe40003fc6270 */
[----:B------:R-:W-:-:S02]  /*1f480*/  ISETP.GE.OR P2, PT, R14, R246, !P2 ;  /* 0x000000f60e00720c */ /* 0x000fc40005746670 */
[----:B------:R-:W-:Y:S02]  /*1f490*/  ISETP.GE.OR P1, PT, R14, R244, !P1 ;  /* 0x000000f40e00720c */ /* 0x000fe40004f26670 */
[----:B------:R-:W-:Y:S02]  /*1f4a0*/  ISETP.GE.OR P6, PT, R24, R246, !P6 ;  /* 0x000000f61800720c */ /* 0x000fe400077c6670 */
[----:B------:R-:W-:Y:S01]  /*1f4b0*/  IADD3 R25, R12, 0x11, RZ ;  /* 0x000000110c197810 */ /* 0x000fe20007ffe0ff */
[----:B------:R-:W-:Y:S01]  /*1f4c0*/  HMMA.16816.F32.BF16 R180, R168, R22, R180 ;  /* 0x00000016a8b4723c */ /* 0x000fe200000418b4 */
[----:B---3--:R-:W-:Y:S02]  /*1f4d0*/  FSEL R17, R17, -INF , !P2 ;  /* 0xff80000011117808 */ /* 0x008fe40005000000 */
[----:B-1----:R-:W-:Y:S02]  /*1f4e0*/  FSEL R14, R19, -INF , !P1 ;  /* 0xff800000130e7808 */ /* 0x002fe40004800000 */
[----:B------:R-:W-:Y:S01]  /*1f4f0*/  FSEL R194, R194, -INF , !P6 ;  /* 0xff800000c2c27808 */ /* 0x000fe20007000000 */
[----:B------:R-:W1:Y:S01]  /*1f500*/  MUFU.TANH R15, R15 ;  /* 0x0000000f000f7308 */ /* 0x000e620000002400 */
[----:B------:R-:W-:-:S02]  /*1f510*/  ISETP.GE.AND P2, PT, R24, R245, PT ;  /* 0x000000f51800720c */ /* 0x000fc40003f46270 */
[C---:B------:R-:W-:Y:S02]  /*1f520*/  ISETP.GE.AND P1, PT, R25.reuse, R247, PT ;  /* 0x000000f71900720c */ /* 0x040fe40003f26270 */
[C---:B------:R-:W-:Y:S02]  /*1f530*/  ISETP.GE.AND P6, PT, R25.reuse, R245, PT ;  /* 0x000000f51900720c */ /* 0x040fe40003fc6270 */
[----:B------:R-:W-:Y:S02]  /*1f540*/  ISETP.GE.OR P2, PT, R24, R244, !P2 ;  /* 0x000000f41800720c */ /* 0x000fe40005746670 */
[C---:B------:R-:W-:Y:S02]  /*1f550*/  ISETP.GE.OR P1, PT, R25.reuse, R246, !P1 ;  /* 0x000000f61900720c */ /* 0x040fe40004f26670 */
[----:B------:R-:W-:Y:S02]  /*1f560*/  ISETP.GE.OR P6, PT, R25, R244, !P6 ;  /* 0x000000f41900720c */ /* 0x000fe400077c6670 */
[----:B------:R-:W-:Y:S01]  /*1f570*/  IADD3 R25, R12, 0x18, RZ ;  /* 0x000000180c197810 */ /* 0x000fe20007ffe0ff */
[----:B------:R-:W-:Y:S01]  /*1f580*/  HMMA.16816.F32.BF16 R172, R32, R26, R172 ;  /* 0x0000001a20ac723c */ /* 0x000fe200000418ac */
[----:B------:R-:W-:-:S02]  /*1f590*/  FSEL R190, R190, -INF , !P2 ;  /* 0xff800000bebe7808 */ /* 0x000fc40005000000 */
[----:B------:R-:W-:Y:S01]  /*1f5a0*/  ISETP.GE.AND P2, PT, R25, R247, PT ;  /* 0x000000f71900720c */ /* 0x000fe20003f46270 */
[-C--:B------:R-:W-:Y:S01]  /*1f5b0*/  FMUL.FTZ R187, R187, R0.reuse ;  /* 0x00000000bbbb7220 */ /* 0x080fe20000410000 */
[----:B------:R-:W-:Y:S01]  /*1f5c0*/  IADD3 R24, R12, 0x19, RZ ;  /* 0x000000190c187810 */ /* 0x000fe20007ffe0ff */
[----:B------:R-:W-:Y:S01]  /*1f5d0*/  FMUL.FTZ R22, R184, R0 ;  /* 0x00000000b8167220 */ /* 0x000fe20000410000 */
[----:B------:R-:W-:Y:S01]  /*1f5e0*/  ISETP.GE.OR P2, PT, R25, R246, !P2 ;  /* 0x000000f61900720c */ /* 0x000fe20005746670 */
[----:B------:R-:W-:Y:S01]  /*1f5f0*/  FMUL.FTZ R23, R186, R0 ;  /* 0x00000000ba177220 */ /* 0x000fe20000410000 */
[----:B------:R1:W-:Y:S01]  /*1f600*/  MUFU.TANH R19, R187 ;  /* 0x000000bb00137308 */ /* 0x0003e20000002400 */
[----:B----4-:R-:W-:Y:S01]  /*1f610*/  HMMA.16816.F32.BF16 R176, R168, R4, R176 ;  /* 0x00000004a8b0723c */ /* 0x010fe200000418b0 */
[----:B------:R-:W-:Y:S02]  /*1f620*/  FSEL R193, R193, -INF , !P1 ;  /* 0xff800000c1c17808 */ /* 0x000fe40004800000 */
[----:B------:R-:W-:-:S02]  /*1f630*/  FSEL R192, R192, -INF , !P2 ;  /* 0xff800000c0c07808 */ /* 0x000fc40005000000 */
[-C--:B------:R-:W-:Y:S02]  /*1f640*/  ISETP.GE.AND P1, PT, R25, R245.reuse, PT ;  /* 0x000000f51900720c */ /* 0x080fe40003f26270 */
[----:B------:R-:W-:Y:S01]  /*1f650*/  ISETP.GE.AND P2, PT, R24, R245, PT ;  /* 0x000000f51800720c */ /* 0x000fe20003f46270 */
[----:B------:R-:W2:Y:S01]  /*1f660*/  MUFU.TANH R21, R21 ;  /* 0x0000001500157308 */ /* 0x000ea20000002400 */
[----:B------:R-:W-:Y:S01]  /*1f670*/  FMUL.FTZ R184, R185, R0 ;  /* 0x00000000b9b87220 */ /* 0x000fe20000410000 */
[----:B------:R-:W-:Y:S02]  /*1f680*/  ISETP.GE.OR P1, PT, R25, R244, !P1 ;  /* 0x000000f41900720c */ /* 0x000fe40004f26670 */
[----:B-1----:R-:W-:-:S04]  /*1f690*/  FSEL R187, R15, -INF , !P6 ;  /* 0xff8000000fbb7808 */ /* 0x002fc80007000000 */
[----:B------:R-:W1:Y:S01]  /*1f6a0*/  MUFU.TANH R22, R22 ;  /* 0x0000001600167308 */ /* 0x000e620000002400 */
[C---:B------:R-:W-:Y:S02]  /*1f6b0*/  ISETP.GE.AND P6, PT, R24.reuse, R247, PT ;  /* 0x000000f71800720c */ /* 0x040fe40003fc6270 */
[C---:B------:R-:W-:Y:S02]  /*1f6c0*/  ISETP.GE.OR P2, PT, R24.reuse, R244, !P2 ;  /* 0x000000f41800720c */ /* 0x040fe40005746670 */
[----:B------:R-:W-:-:S03]  /*1f6d0*/  ISETP.GE.OR P6, PT, R24, R246, !P6 ;  /* 0x000000f61800720c */ /* 0x000fc600077c6670 */
[----:B------:R-:W3:Y:S01]  /*1f6e0*/  MUFU.TANH R23, R23 ;  /* 0x0000001700177308 */ /* 0x000ee20000002400 */
[----:B------:R-:W-:Y:S01]  /*1f6f0*/  IADD3 R24, R12, 0x20, RZ ;  /* 0x000000200c187810 */ /* 0x000fe20007ffe0ff */
[-C--:B------:R-:W-:Y:S01]  /*1f700*/  FMUL.FTZ R180, R180, R0.reuse ;  /* 0x00000000b4b47220 */ /* 0x080fe20000410000 */
[----:B------:R-:W-:Y:S02]  /*1f710*/  FSEL R186, R20, -INF , !P1 ;  /* 0xff80000014ba7808 */ /* 0x000fe40004800000 */
[----:B------:R-:W-:Y:S02]  /*1f720*/  FSEL R191, R191, -INF , !P6 ;  /* 0xff800000bfbf7808 */ /* 0x000fe40007000000 */
[C---:B------:R-:W-:Y:S01]  /*1f730*/  ISETP.GE.AND P1, PT, R24.reuse, R247, PT ;  /* 0x000000f71800720c */ /* 0x040fe20003f26270 */
[----:B------:R-:W4:Y:S01]  /*1f740*/  MUFU.TANH R184, R184 ;  /* 0x000000b800b87308 */ /* 0x000f220000002400 */
[----:B------:R-:W-:Y:S01]  /*1f750*/  ISETP.GE.AND P6, PT, R24, R245, PT ;  /* 0x000000f51800720c */ /* 0x000fe20003fc6270 */
[----:B------:R-:W-:Y:S01]  /*1f760*/  FMUL.FTZ R15, R182, R0 ;  /* 0x00000000b60f7220 */ /* 0x000fe20000410000 */
[C---:B------:R-:W-:Y:S01]  /*1f770*/  ISETP.GE.OR P1, PT, R24.reuse, R246, !P1 ;  /* 0x000000f61800720c */ /* 0x040fe20004f26670 */
[----:B------:R-:W-:Y:S01]  /*1f780*/  HMMA.16816.F32.BF16 R172, R168, R6, R172 ;  /* 0x00000006a8ac723c */ /* 0x000fe200000418ac */
[----:B------:R-:W-:-:S03]  /*1f790*/  ISETP.GE.OR P6, PT, R24, R244, !P6 ;  /* 0x000000f41800720c */ /* 0x000fc600077c6670 */
[----:B------:R3:W5:Y:S01]  /*1f7a0*/  MUFU.TANH R4, R180 ;  /* 0x000000b400047308 */ /* 0x0007620000002400 */
[C---:B------:R-:W-:Y:S02]  /*1f7b0*/  IADD3 R25, R12.reuse, 0x21, RZ ;  /* 0x000000210c197810 */ /* 0x040fe40007ffe0ff */
[----:B------:R-:W-:Y:S01]  /*1f7c0*/  IADD3 R7, R12, 0x28, RZ ;  /* 0x000000280c077810 */ /* 0x000fe20007ffe0ff */
[----:B------:R-:W-:Y:S01]  /*1f7d0*/  FMUL.FTZ R5, R181, R0 ;  /* 0x00000000b5057220 */ /* 0x000fe20000410000 */
[----:B--2---:R-:W-:Y:S02]  /*1f7e0*/  FSEL R185, R21, -INF , !P2 ;  /* 0xff80000015b97808 */ /* 0x004fe40005000000 */
[----:B-1----:R-:W-:Y:S01]  /*1f7f0*/  FSEL R181, R22, -INF , !P1 ;  /* 0xff80000016b57808 */ /* 0x002fe20004800000 */
[----:B------:R-:W1:Y:S01]  /*1f800*/  MUFU.TANH R15, R15 ;  /* 0x0000000f000f7308 */ /* 0x000e620000002400 */
[C---:B------:R-:W-:Y:S02]  /*1f810*/  ISETP.GE.AND P2, PT, R25.reuse, R247, PT ;  /* 0x000000f71900720c */ /* 0x040fe40003f46270 */
[----:B------:R-:W-:-:S02]  /*1f820*/  ISETP.GE.AND P1, PT, R25, R245, PT ;  /* 0x000000f51900720c */ /* 0x000fc40003f26270 */
[----:B---3--:R-:W-:Y:S02]  /*1f830*/  FSEL R180, R23, -INF , !P6 ;  /* 0xff80000017b47808 */ /* 0x008fe40007000000 */
[----:B------:R-:W-:Y:S01]  /*1f840*/  ISETP.GE.AND P6, PT, R7, R247, PT ;  /* 0x000000f70700720c */ /* 0x000fe20003fc6270 */
[----:B------:R-:W-:Y:S01]  /*1f850*/  FMUL.FTZ R27, R183, R0 ;  /* 0x00000000b71b7220 */ /* 0x000fe20000410000 */
[C---:B------:R-:W-:Y:S01]  /*1f860*/  ISETP.GE.OR P2, PT, R25.reuse, R246, !P2 ;  /* 0x000000f61900720c */ /* 0x040fe20005746670 */
[----:B------:R-:W-:Y:S01]  /*1f870*/  FMUL.FTZ R26, R176, R0 ;  /* 0x00000000b01a7220 */ /* 0x000fe20000410000 */
[----:B------:R-:W-:Y:S02]  /*1f880*/  ISETP.GE.OR P1, PT, R25, R244, !P1 ;  /* 0x000000f41900720c */ /* 0x000fe40004f26670 */
[----:B------:R-:W-:Y:S02]  /*1f890*/  ISETP.GE.OR P6, PT, R7, R246, !P6 ;  /* 0x000000f60700720c */ /* 0x000fe400077c6670 */
[----:B------:R-:W-:Y:S01]  /*1f8a0*/  IADD3 R6, R12, 0x29, RZ ;  /* 0x000000290c067810 */ /* 0x000fe20007ffe0ff */
[----:B------:R-:W-:Y:S01]  /*1f8b0*/  FMUL.FTZ R21, R178, R0 ;  /* 0x00000000b2157220 */ /* 0x000fe20000410000 */
[----:B----4-:R-:W-:-:S02]  /*1f8c0*/  FSEL R184, R184, -INF , !P2 ;  /* 0xff800000b8b87808 */ /* 0x010fc40005000000 */
[----:B------:R-:W-:Y:S02]  /*1f8d0*/  FSEL R178, R19, -INF , !P1 ;  /* 0xff80000013b27808 */ /* 0x000fe40004800000 */
[----:B-----5:R-:W-:Y:S01]  /*1f8e0*/  FSEL R183, R4, -INF , !P6 ;  /* 0xff80000004b77808 */ /* 0x020fe20007000000 */
[----:B------:R-:W2:Y:S01]  /*1f8f0*/  MUFU.TANH R27, R27 ;  /* 0x0000001b001b7308 */ /* 0x000ea20000002400 */
[----:B------:R-:W-:Y:S02]  /*1f900*/  ISETP.GE.AND P2, PT, R7, R245, PT ;  /* 0x000000f50700720c */ /* 0x000fe40003f46270 */
[C---:B------:R-:W-:Y:S02]  /*1f910*/  ISETP.GE.AND P1, PT, R6.reuse, R247, PT ;  /* 0x000000f70600720c */ /* 0x040fe40003f26270 */
[----:B------:R-:W-:-:S03]  /*1f920*/  ISETP.GE.AND P6, PT, R6, R245, PT ;  /* 0x000000f50600720c */ /* 0x000fc60003fc6270 */
[----:B------:R-:W3:Y:S01]  /*1f930*/  MUFU.TANH R26, R26 ;  /* 0x0000001a001a7308 */ /* 0x000ee20000002400 */
[----:B------:R-:W-:Y:S02]  /*1f940*/  ISETP.GE.OR P2, PT, R7, R244, !P2 ;  /* 0x000000f40700720c */ /* 0x000fe40005746670 */
[C---:B------:R-:W-:Y:S02]  /*1f950*/  ISETP.GE.OR P1, PT, R6.reuse, R246, !P1 ;  /* 0x000000f60600720c */ /* 0x040fe40004f26670 */
[----:B------:R-:W-:Y:S01]  /*1f960*/  ISETP.GE.OR P6, PT, R6, R244, !P6 ;  /* 0x000000f40600720c */ /* 0x000fe200077c6670 */
[-C--:B------:R-:W-:Y:S01]  /*1f970*/  FMUL.FTZ R177, R177, R0.reuse ;  /* 0x00000000b1b17220 */ /* 0x080fe20000410000 */
[----:B------:R-:W-:Y:S01]  /*1f980*/  IADD3 R6, R12, 0x30, RZ ;  /* 0x000000300c067810 */ /* 0x000fe20007ffe0ff */
[----:B------:R-:W-:Y:S01]  /*1f990*/  FMUL.FTZ R20, R179, R0 ;  /* 0x00000000b3147220 */ /* 0x000fe20000410000 */
[----:B------:R-:W4:Y:S01]  /*1f9a0*/  MUFU.TANH R5, R5 ;  /* 0x0000000500057308 */ /* 0x000f220000002400 */
[----:B-1----:R-:W-:-:S02]  /*1f9b0*/  FSEL R179, R15, -INF , !P2 ;  /* 0xff8000000fb37808 */ /* 0x002fc40005000000 */
[----:B------:R-:W-:Y:S01]  /*1f9c0*/  ISETP.GE.AND P2, PT, R6, R247, PT ;  /* 0x000000f70600720c */ /* 0x000fe20003f46270 */
[----:B------:R-:W-:-:S04]  /*1f9d0*/  FMUL.FTZ R166, R174, R0 ;  /* 0x00000000aea67220 */ /* 0x000fc80000410000 */
[----:B------:R-:W1:Y:S01]  /*1f9e0*/  MUFU.TANH R25, R177 ;  /* 0x000000b100197308 */ /* 0x000e620000002400 */
[----:B------:R-:W-:Y:S02]  /*1f9f0*/  ISETP.GE.OR P2, PT, R6, R246, !P2 ;  /* 0x000000f60600720c */ /* 0x000fe40005746670 */
[----:B------:R-:W-:Y:S02]  /*1fa00*/  IADD3 R4, R12, 0x31, RZ ;  /* 0x000000310c047810 */ /* 0x000fe40007ffe0ff */
[----:B--2---:R-:W-:Y:S02]  /*1fa10*/  FSEL R27, R27, -INF , !P6 ;  /* 0xff8000001b1b7808 */ /* 0x004fe40007000000 */
[----:B---3--:R-:W-:Y:S01]  /*1fa20*/  FSEL R26, R26, -INF , !P2 ;  /* 0xff8000001a1a7808 */ /* 0x008fe20005000000 */
[----:B------:R-:W2:Y:S01]  /*1fa30*/  MUFU.TANH R21, R21 ;  /* 0x0000001500157308 */ /* 0x000ea20000002400 */
[C---:B------:R-:W-:Y:S02]  /*1fa40*/  ISETP.GE.AND P6, PT, R4.reuse, R247, PT ;  /* 0x000000f70400720c */ /* 0x040fe40003fc6270 */
[----:B------:R-:W-:Y:S01]  /*1fa50*/  ISETP.GE.AND P2, PT, R4, R245, PT ;  /* 0x000000f50400720c */ /* 0x000fe20003f46270 */
[----:B------:R-:W-:Y:S01]  /*1fa60*/  FMUL.FTZ R23, R172, R0 ;  /* 0x00000000ac177220 */ /* 0x000fe20000410000 */
[----:B------:R-:W-:-:S03]  /*1fa70*/  ISETP.GE.OR P6, PT, R4, R246, !P6 ;  /* 0x000000f60400720c */ /* 0x000fc600077c6670 */
[----:B------:R-:W3:Y:S01]  /*1fa80*/  MUFU.TANH R166, R166 ;  /* 0x000000a600a67308 */ /* 0x000ee20000002400 */
[----:B------:R-:W-:Y:S02]  /*1fa90*/  ISETP.GE.OR P2, PT, R4, R244, !P2 ;  /* 0x000000f40400720c */ /* 0x000fe40005746670 */
[----:B------:R-:W-:Y:S02]  /*1faa0*/  IADD3 R4, R12, 0x38, RZ ;  /* 0x000000380c047810 */ /* 0x000fe40007ffe0ff */
[----:B----4-:R-:W-:Y:S02]  /*1fab0*/  FSEL R182, R5, -INF , !P1 ;  /* 0xff80000005b67808 */ /* 0x010fe40004800000 */
[-C--:B------:R-:W-:Y:S01]  /*1fac0*/  ISETP.GE.AND P1, PT, R6, R245.reuse, PT ;  /* 0x000000f50600720c */ /* 0x080fe20003f26270 */
[----:B------:R-:W4:Y:S01]  /*1fad0*/  MUFU.TANH R20, R20 ;  /* 0x0000001400147308 */ /* 0x000f220000002400 */
[----:B-1----:R-:W-:Y:S02]  /*1fae0*/  FSEL R25, R25, -INF , !P6 ;  /* 0xff80000019197808 */ /* 0x002fe40007000000 */
[----:B------:R-:W-:Y:S01]  /*1faf0*/  ISETP.GE.AND P6, PT, R4, R245, PT ;  /* 0x000000f50400720c */ /* 0x000fe20003fc6270 */
[----:B------:R-:W-:Y:S01]  /*1fb00*/  FMUL.FTZ R22, R173, R0 ;  /* 0x00000000ad167220 */ /* 0x000fe20000410000 */
[----:B------:R-:W-:-:S03]  /*1fb10*/  ISETP.GE.OR P1, PT, R6, R244, !P1 ;  /* 0x000000f40600720c */ /* 0x000fc60004f26670 */
[----:B------:R-:W1:Y:S01]  /*1fb20*/  MUFU.TANH R23, R23 ;  /* 0x0000001700177308 */ /* 0x000e620000002400 */
[----:B------:R-:W-:Y:S01]  /*1fb30*/  FMUL.FTZ R165, R175, R0 ;  /* 0x00000000afa57220 */ /* 0x000fe20000410000 */
[C---:B------:R-:W-:Y:S02]  /*1fb40*/  ISETP.GE.OR P6, PT, R4.reuse, R244, !P6 ;  /* 0x000000f40400720c */ /* 0x040fe400077c6670 */
[----:B--2---:R-:W-:Y:S02]  /*1fb50*/  FSEL R21, R21, -INF , !P1 ;  /* 0xff80000015157808 */ /* 0x004fe40004800000 */
[----:B------:R-:W-:Y:S02]  /*1fb60*/  ISETP.GE.AND P1, PT, R4, R247, PT ;  /* 0x000000f70400720c */ /* 0x000fe40003f26270 */
[----:B------:R-:W2:Y:S01]  /*1fb70*/  MUFU.TANH R22, R22 ;  /* 0x0000001600167308 */ /* 0x000ea20000002400 */
[----:B---3--:R-:W-:Y:S02]  /*1fb80*/  FSEL R166, R166, -INF , !P6 ;  /* 0xff800000a6a67808 */ /* 0x008fe40007000000 */
[----:B------:R-:W-:Y:S01]  /*1fb90*/  ISETP.GT.AND P6, PT, R242, R230, PT ;  /* 0x000000e6f200720c */ /* 0x000fe20003fc4270 */
[----:B------:R-:W-:Y:S01]  /*1fba0*/  BAR.SYNC.DEFER_BLOCKING 0x0 ;  /* 0x0000000000007b1d */ /* 0x000fe20000010000 */
[----:B------:R-:W-:-:S05]  /*1fbb0*/  ISETP.GE.OR P1, PT, R4, R246, !P1 ;  /* 0x000000f60400720c */ /* 0x000fca0004f26670 */
[----:B------:R-:W3:Y:S01]  /*1fbc0*/  MUFU.TANH R165, R165 ;  /* 0x000000a500a57308 */ /* 0x000ee20000002400 */
[----:B------:R-:W-:Y:S02]  /*1fbd0*/  IADD3 R12, R12, 0x39, RZ ;  /* 0x000000390c0c7810 */ /* 0x000fe40007ffe0ff */
[----:B----4-:R-:W-:Y:S02]  /*1fbe0*/  FSEL R20, R20, -INF , !P2 ;  /* 0xff80000014147808 */ /* 0x010fe40005000000 */
[----:B-1----:R-:W-:Y:S02]  /*1fbf0*/  FSEL R23, R23, -INF , !P1 ;  /* 0xff80000017177808 */ /* 0x002fe40004800000 */
[C---:B------:R-:W-:Y:S02]  /*1fc00*/  ISETP.GE.AND P2, PT, R12.reuse, R247, PT ;  /* 0x000000f70c00720c */ /* 0x040fe40003f46270 */
[C---:B------:R-:W-:Y:S01]  /*1fc10*/  ISETP.GE.AND P1, PT, R12.reuse, R245, PT ;  /* 0x000000f50c00720c */ /* 0x040fe20003f26270 */
[----:B------:R-:W-:Y:S01]  /*1fc20*/  BSSY B1, `(.L_x_3027) ;  /* 0x00000d0000017945 */ /* 0x000fe20003800000 */
[----:B------:R-:W-:-:S02]  /*1fc30*/  ISETP.GE.OR P2, PT, R12, R246, !P2 ;  /* 0x000000f60c00720c */ /* 0x000fc40005746670 */
[----:B------:R-:W-:Y:S01]  /*1fc40*/  ISETP.GE.OR P1, PT, R12, R244, !P1 ;  /* 0x000000f40c00720c */ /* 0x000fe20004f26670 */
[----:B------:R-:W-:Y:S01]  /*1fc50*/  IMAD.MOV.U32 R189, RZ, RZ, R8 ;  /* 0x000000ffffbd7224 */ /* 0x000fe200078e0008 */
[----:B--2---:R-:W-:Y:S01]  /*1fc60*/  FSEL R22, R22, -INF , !P2 ;  /* 0xff80000016167808 */ /* 0x004fe20005000000 */
[----:B------:R-:W-:Y:S01]  /*1fc70*/  IMAD.MOV.U32 R188, RZ, RZ, R9 ;  /* 0x000000ffffbc7224 */ /* 0x000fe200078e0009 */
[----:B---3--:R-:W-:Y:S01]  /*1fc80*/  FSEL R165, R165, -INF , !P1 ;  /* 0xff800000a5a57808 */ /* 0x008fe20004800000 */
[----:B------:R-:W-:Y:S05]  /*1fc90*/  @!P6 BRA `(.L_x_3028) ;  /* 0x00000c800000e947 */ /* 0x000fea0003800000 */
[----:B------:R-:W-:Y:S01]  /*1fca0*/  BSSY B0, `(.L_x_3029) ;  /* 0x0000045000007945 */ /* 0x000fe20003800000 */
[----:B------:R-:W-:Y:S05]  /*1fcb0*/  @!P0 BRA `(.L_x_3030) ;  /* 0x000003f000008947 */ /* 0x000fea0003800000 */
[----:B------:R-:W-:Y:S02]  /*1fcc0*/  ULDC.64 UR4, c[0x0][0x118] ;  /* 0x0000460000047ab9 */ /* 0x000fe40000000a00 */
[----:B------:R-:W2:Y:S01]  /*1fcd0*/  LD.E R15, [R10.64+0x170] ;  /* 0x000170040a0f7980 */ /* 0x000ea2000c101900 */
[----:B------:R-:W-:-:S05]  /*1fce0*/  IMAD.SHL.U32 R4, R242, 0x40, RZ ;  /* 0x00000040f2047824 */ /* 0x000fca00078e00ff */
[----:B------:R-:W-:Y:S02]  /*1fcf0*/  IABS R6, R4 ;  /* 0x0000000400067213 */ /* 0x000fe40000000000 */
[-C--:B--2---:R-:W-:Y:S02]  /*1fd00*/  IABS R7, R15.reuse ;  /* 0x0000000f00077213 */ /* 0x084fe40000000000 */
[----:B------:R-:W-:Y:S02]  /*1fd10*/  IABS R5, R15 ;  /* 0x0000000f00057213 */ /* 0x000fe40000000000 */
[----:B------:R-:W1:Y:S02]  /*1fd20*/  I2F.RP R8, R7 ;  /* 0x0000000700087306 */ /* 0x000e640000209400 */
[----:B------:R-:W-:-:S06]  /*1fd30*/  IADD3 R5, RZ, -R5, RZ ;  /* 0x80000005ff057210 */ /* 0x000fcc0007ffe0ff */
[----:B-1----:R-:W1:Y:S02]  /*1fd40*/  MUFU.RCP R8, R8 ;  /* 0x0000000800087308 */ /* 0x002e640000001000 */
[----:B-1----:R-:W-:-:S06]  /*1fd50*/  IADD3 R8, R8, 0xffffffe, RZ ;  /* 0x0ffffffe08087810 */ /* 0x002fcc0007ffe0ff */
[----:B------:R-:W1:Y:S02]  /*1fd60*/  F2I.FTZ.U32.TRUNC.NTZ R9, R8 ;  /* 0x0000000800097305 */ /* 0x000e64000021f000 */
[----:B-1----:R-:W-:Y:S02]  /*1fd70*/  IMAD.MOV R12, RZ, RZ, -R9 ;  /* 0x000000ffff0c7224 */ /* 0x002fe400078e0a09 */
[----:B------:R-:W-:Y:S02]  /*1fd80*/  IMAD.MOV.U32 R8, RZ, RZ, RZ ;  /* 0x000000ffff087224 */ /* 0x000fe400078e00ff */
[----:B------:R-:W-:-:S04]  /*1fd90*/  IMAD R12, R12, R7, RZ ;  /* 0x000000070c0c7224 */ /* 0x000fc800078e02ff */
[----:B------:R-:W-:Y:S01]  /*1fda0*/  IMAD.HI.U32 R12, R9, R12, R8 ;  /* 0x0000000c090c7227 */ /* 0x000fe200078e0008 */
[C---:B------:R-:W-:Y:S02]  /*1fdb0*/  IADD3 R8, R4.reuse, -0x40, RZ ;  /* 0xffffffc004087810 */ /* 0x040fe40007ffe0ff */
[-C--:B------:R-:W-:Y:S02]  /*1fdc0*/  LOP3.LUT R4, R4, R15.reuse, RZ, 0x3c, !PT ;  /* 0x0000000f04047212 */ /* 0x080fe400078e3cff */
[----:B------:R-:W-:Y:S01]  /*1fdd0*/  IABS R0, R8 ;  /* 0x0000000800007213 */ /* 0x000fe20000000000 */
[----:B------:R-:W-:Y:S01]  /*1fde0*/  IMAD.HI.U32 R9, R12, R6, RZ ;  /* 0x000000060c097227 */ /* 0x000fe200078e00ff */
[----:B------:R-:W-:-:S03]  /*1fdf0*/  LOP3.LUT R8, R8, R15, RZ, 0x3c, !PT ;  /* 0x0000000f08087212 */ /* 0x000fc600078e3cff */
        /* <DEDUP_REMOVED lines=12> */
[----:B------:R-:W-:-:S05]  /*1fec0*/  LOP3.LUT R0, RZ, R15, RZ, 0x33, !PT ;  /* 0x0000000fff007212 */ /* 0x000fca00078e33ff */
[----:B------:R-:W-:Y:S02]  /*1fed0*/  @P1 IADD3 R9, R9, 0x1, RZ ;  /* 0x0000000109091810 */ /* 0x000fe40007ffe0ff */
[----:B------:R-:W-:Y:S02]  /*1fee0*/  ISETP.GE.AND P1, PT, R4, RZ, PT ;  /* 0x000000ff0400720c */ /* 0x000fe40003f26270 */
[----:B------:R-:W-:Y:S02]  /*1fef0*/  MOV R5, R9 ;  /* 0x0000000900057202 */ /* 0x000fe40000000f00 */
[----:B------:R-:W-:Y:S01]  /*1ff00*/  @P2 IADD3 R12, R12, 0x1, RZ ;  /* 0x000000010c0c2810 */ /* 0x000fe20007ffe0ff */
[----:B------:R-:W2:Y:S01]  /*1ff10*/  LD.E.64 R8, [R10.64+0x38] ;  /* 0x000038040a087980 */ /* 0x000ea2000c101b00 */
[----:B------:R-:W-:-:S03]  /*1ff20*/  ISETP.NE.AND P2, PT, R15, RZ, PT ;  /* 0x000000ff0f00720c */ /* 0x000fc60003f45270 */
[----:B------:R-:W-:-:S04]  /*1ff30*/  IMAD.MOV.U32 R6, RZ, RZ, R12 ;  /* 0x000000ffff067224 */ /* 0x000fc800078e000c */
[----:B------:R-:W-:Y:S01]  /*1ff40*/  @!P1 IMAD.MOV R5, RZ, RZ, -R5 ;  /* 0x000000ffff059224 */ /* 0x000fe200078e0a05 */
[----:B------:R-:W-:-:S04]  /*1ff50*/  @!P0 IADD3 R6, -R6, RZ, RZ ;  /* 0x000000ff06068210 */ /* 0x000fc80007ffe1ff */
[C---:B------:R-:W-:Y:S02]  /*1ff60*/  SEL R5, R0.reuse, R5, !P2 ;  /* 0x0000000500057207 */ /* 0x040fe40005000000 */
[----:B------:R-:W-:-:S03]  /*1ff70*/  SEL R6, R0, R6, !P2 ;  /* 0x0000000600067207 */ /* 0x000fc60005000000 */
[----:B------:R-:W-:-:S04]  /*1ff80*/  IMAD.WIDE R32, R5, 0x4, R240 ;  /* 0x0000000405207825 */ /* 0x000fc800078e02f0 */
[----:B------:R-:W-:Y:S01]  /*1ff90*/  IMAD.WIDE R30, R6, 0x4, R240 ;  /* 0x00000004061e7825 */ /* 0x000fe200078e02f0 */
[----:B------:R1:W3:Y:S04]  /*1ffa0*/  LD.E R4, [R32.64] ;  /* 0x0000000420047980 */ /* 0x0002e8000c101900 */
[----:B------:R4:W3:Y:S04]  /*1ffb0*/  LD.E R0, [R30.64] ;  /* 0x000000041e007980 */ /* 0x0008e8000c101900 */
[----:B----4-:R-:W4:Y:S01]  /*1ffc0*/  LD.E.64 R30, [R10.64+0x20] ;  /* 0x000020040a1e7980 */ /* 0x010f22000c101b00 */
[----:B------:R-:W-:-:S04]  /*1ffd0*/  IMAD.IADD R5, R5, 0x1, -R6 ;  /* 0x0000000105057824 */ /* 0x000fc800078e0a06 */
[----:B------:R-:W-:-:S05]  /*1ffe0*/  IMAD R15, R15, R5, -0x40 ;  /* 0xffffffc00f0f7424 */ /* 0x000fca00078e0205 */
[----:B------:R-:W-:Y:S01]  /*1fff0*/  SHF.R.S32.HI R6, RZ, 0x1f, R15 ;  /* 0x0000001fff067819 */ /* 0x000fe2000001140f */
[-C--:B--2---:R-:W-:Y:S02]  /*20000*/  IMAD R5, R9, R15.reuse, RZ ;  /* 0x0000000f09057224 */ /* 0x084fe400078e02ff */
[----:B-1----:R-:W-:-:S04]  /*20010*/  IMAD.WIDE.U32 R32, R8, R15, RZ ;  /* 0x0000000f08207225 */ /* 0x002fc800078e00ff */
[----:B------:R-:W-:-:S05]  /*20020*/  IMAD R5, R8, R6, R5 ;  /* 0x0000000608057224 */ /* 0x000fca00078e0205 */
[----:B------:R-:W-:Y:S01]  /*20030*/  IADD3 R33, R33, R5, RZ ;  /* 0x0000000521217210 */ /* 0x000fe20007ffe0ff */
[----:B---3--:R-:W-:-:S05]  /*20040*/  IMAD.IADD R0, R0, 0x1, -R4 ;  /* 0x0000000100007824 */ /* 0x008fca00078e0a04 */
[----:B------:R-:W-:Y:S01]  /*20050*/  SHF.R.S32.HI R6, RZ, 0x1f, R0 ;  /* 0x0000001fff067819 */ /* 0x000fe20000011400 */
[----:B----4-:R-:W-:Y:S02]  /*20060*/  IMAD R4, R31, R0, RZ ;  /* 0x000000001f047224 */ /* 0x010fe400078e02ff */
[----:B------:R-:W-:-:S04]  /*20070*/  IMAD.WIDE.U32 R8, R0, R30, R32 ;  /* 0x0000001e00087225 */ /* 0x000fc800078e0020 */
[----:B------:R-:W-:-:S04]  /*20080*/  IMAD R4, R30, R6, R4 ;  /* 0x000000061e047224 */ /* 0x000fc800078e0204 */
[----:B------:R-:W-:Y:S01]  /*20090*/  IMAD.IADD R7, R9, 0x1, R4 ;  /* 0x0000000109077824 */ /* 0x000fe200078e0204 */
[----:B------:R-:W-:Y:S05]  /*200a0*/  BRA `(.L_x_3031) ;  /* 0x0000004000007947 */ /* 0x000fea0003800000 */
.L_x_3030:
[----:B------:R-:W-:Y:S02]  /*200b0*/  ULDC.64 UR4, c[0x0][0x118] ;  /* 0x0000460000047ab9 */ /* 0x000fe40000000a00 */
[----:B------:R-:W2:Y:S02]  /*200c0*/  LD.E R8, [R10.64+0x38] ;  /* 0x000038040a087980 */ /* 0x000ea4000c101900 */
[----:B--2---:R-:W-:-:S04]  /*200d0*/  LEA R8, -R8, RZ, 0x6 ;  /* 0x000000ff08087211 */ /* 0x004fc800078e31ff */
[----:B------:R-:W-:Y:S02]  /*200e0*/  SHF.R.S32.HI R7, RZ, 0x1f, R8 ;  /* 0x0000001fff077819 */ /* 0x000fe40000011408 */
.L_x_3031:
[----:B------:R-:W-:Y:S05]  /*200f0*/  BSYNC B0 ;  /* 0x0000000000007941 */ /* 0x000fea0003800000 */
.L_x_3029:
[C---:B------:R-:W-:Y:S01]  /*20100*/  @P5 IADD3 R4, P0, R8.reuse, R228, RZ ;  /* 0x000000e408045210 */ /* 0x040fe20007f1e0ff */
[----:B------:R-:W-:Y:S01]  /*20110*/  ULDC.64 UR4, c[0x0][0x118] ;  /* 0x0000460000047ab9 */ /* 0x000fe20000000a00 */
[CC--:B------:R-:W-:Y:S02]  /*20120*/  LEA R170, P1, R8.reuse, R232.reuse, 0x1 ;  /* 0x000000e808aa7211 */ /* 0x0c0fe400078208ff */
[----:B------:R-:W-:Y:S01]  /*20130*/  LOP3.LUT R6, R243, 0x1, RZ, 0xc0, !PT ;  /* 0x00000001f3067812 */ /* 0x000fe200078ec0ff */
[----:B------:R-:W-:Y:S01]  /*20140*/  @P5 IMAD.X R0, R7, 0x1, R229, P0 ;  /* 0x0000000107005824 */ /* 0x000fe200000e06e5 */
[----:B------:R-:W-:Y:S02]  /*20150*/  LEA.HI.X R171, R8, R231, R7, 0x1, P1 ;  /* 0x000000e708ab7211 */ /* 0x000fe400008f0c07 */
[----:B------:R-:W-:Y:S02]  /*20160*/  @P5 LEA R34, P1, R4, R232, 0x1 ;  /* 0x000000e804225211 */ /* 0x000fe400078208ff */
[----:B------:R-:W-:Y:S01]  /*20170*/  @P4 IADD3 R5, P0, R8, R228, RZ ;  /* 0x000000e408054210 */ /* 0x000fe20007f1e0ff */
[----:B------:R-:W-:Y:S01]  /*20180*/  @P5 IMAD.MOV.U32 R9, RZ, RZ, R171 ;  /* 0x000000ffff095224 */ /* 0x000fe200078e00ab */
[----:B------:R-:W-:-:S02]  /*20190*/  ISETP.NE.U32.AND P2, PT, R6, 0x1, PT ;  /* 0x000000010600780c */ /* 0x000fc40003f45070 */
[-C--:B------:R-:W-:Y:S01]  /*201a0*/  @P5 LEA.HI.X R35, R4, R231.reuse, R0, 0x1, P1 ;  /* 0x000000e704235211 */ /* 0x080fe200008f0c00 */
[----:B------:R-:W-:Y:S01]  /*201b0*/  @P4 IMAD.X R0, R7, 0x1, R229, P0 ;  /* 0x0000000107004824 */ /* 0x000fe200000e06e5 */
[C---:B------:R-:W-:Y:S02]  /*201c0*/  @P4 LEA R32, P1, R5.reuse, R232, 0x1 ;  /* 0x000000e805204211 */ /* 0x040fe400078208ff */
[----:B------:R-:W-:Y:S02]  /*201d0*/  @P3 IADD3 R4, P0, R8, R228, RZ ;  /* 0x000000e408043210 */ /* 0x000fe40007f1e0ff */
[----:B------:R-:W-:-:S03]  /*201e0*/  @P4 LEA.HI.X R33, R5, R231, R0, 0x1, P1 ;  /* 0x000000e705214211 */ /* 0x000fc600008f0c00 */
[----:B------:R-:W-:Y:S01]  /*201f0*/  @P3 IMAD.X R0, R7, 0x1, R229, P0 ;  /* 0x0000000107003824 */ /* 0x000fe200000e06e5 */
[----:B------:R-:W-:Y:S01]  /*20200*/  IADD3 R6, P1, P0, R228, R228, R8 ;  /* 0x000000e4e4067210 */ /* 0x000fe2000783e008 */
[----:B------:R-:W-:Y:S01]  /*20210*/  @!PT LDS RZ, [RZ] ;  /* 0x00000000fffff984 */ /* 0x000fe20000000800 */
[----:B------:R-:W-:Y:S01]  /*20220*/  @!PT LDS RZ, [RZ] ;  /* 0x00000000fffff984 */ /* 0x000fe20000000800 */
[----:B------:R-:W-:Y:S01]  /*20230*/  @!PT LDS RZ, [RZ] ;  /* 0x00000000fffff984 */ /* 0x000fe20000000800 */
[----:B------:R1:W-:Y:S03]  /*20240*/  @!P2 LDGSTS.E.BYPASS.LTC128B.128 [R239+0x8000], [R170.64] ;  /* 0x08000000aaefafae */ /* 0x0003e6000b901d44 */
[----:B------:R-:W-:Y:S01]  /*20250*/  IADD3.X R5, R229, R229, R7, P1, P0 ;  /* 0x000000e5e5057210 */ /* 0x000fe20000fe0407 */
[----:B------:R1:W-:Y:S01]  /*20260*/  @P2 STS.128 [R239+0x8000], RZ ;  /* 0x008000ffef002388 */ /* 0x0003e20000000c00 */
[-C--:B------:R-:W-:Y:S02]  /*20270*/  @P3 LEA R30, P0, R4, R232.reuse, 0x1 ;  /* 0x000000e8041e3211 */ /* 0x080fe400078008ff */
[----:B------:R-:W-:Y:S02]  /*20280*/  @!P2 LEA R168, P1, R6, R232, 0x1 ;  /* 0x000000e806a8a211 */ /* 0x000fe400078208ff */
[----:B------:R-:W-:-:S02]  /*20290*/  @P3 LEA.HI.X R31, R4, R231, R0, 0x1, P0 ;  /* 0x000000e7041f3211 */ /* 0x000fc400000f0c00 */
[CCC-:B------:R-:W-:Y:S02]  /*202a0*/  @!P2 LEA.HI.X R169, R6.reuse, R231.reuse, R5.reuse, 0x1, P1 ;  /* 0x000000e706a9a211 */ /* 0x1c0fe400008f0c05 */
[CC--:B------:R-:W-:Y:S02]  /*202b0*/  @P5 LEA R176, P0, R6.reuse, R232.reuse, 0x1 ;  /* 0x000000e806b05211 */ /* 0x0c0fe400078008ff */
[CC--:B------:R-:W-:Y:S02]  /*202c0*/  @P4 LEA R174, P1, R6.reuse, R232.reuse, 0x1 ;  /* 0x000000e806ae4211 */ /* 0x0c0fe400078208ff */
[CCC-:B------:R-:W-:Y:S02]  /*202d0*/  @P5 LEA.HI.X R177, R6.reuse, R231.reuse, R5.reuse, 0x1, P0 ;  /* 0x000000e706b15211 */ /* 0x1c0fe400000f0c05 */
[C---:B------:R-:W-:Y:S02]  /*202e0*/  @P4 LEA.HI.X R175, R6.reuse, R231, R5, 0x1, P1 ;  /* 0x000000e706af4211 */ /* 0x040fe400008f0c05 */
[----:B------:R-:W-:-:S02]  /*202f0*/  @P3 LEA R172, P0, R6, R232, 0x1 ;  /* 0x000000e806ac3211 */ /* 0x000fc400078008ff */
[CC--:B------:R-:W-:Y:S02]  /*20300*/  IADD3 R0, P1, R6.reuse, R228.reuse, RZ ;  /* 0x000000e406007210 */ /* 0x0c0fe40007f3e0ff */
[----:B------:R-:W-:Y:S02]  /*20310*/  @P3 LEA.HI.X R173, R6, R231, R5, 0x1, P0 ;  /* 0x000000e706ad3211 */ /* 0x000fe400000f0c05 */
[----:B------:R-:W-:Y:S01]  /*20320*/  @!P2 IADD3 R8, P0, R8, R228, RZ ;  /* 0x000000e40808a210 */ /* 0x000fe20007f1e0ff */
[----:B------:R-:W-:Y:S01]  /*20330*/  IMAD.X R5, R5, 0x1, R229, P1 ;  /* 0x0000000105057824 */ /* 0x000fe200008e06e5 */
[----:B------:R-:W-:-:S03]  /*20340*/  @!P2 LEA R250, P1, R0, R232, 0x1 ;  /* 0x000000e800faa211 */ /* 0x000fc600078208ff */
[----:B------:R-:W-:Y:S01]  /*20350*/  @!P2 IMAD.X R7, R7, 0x1, R229, P0 ;  /* 0x000000010707a824 */ /* 0x000fe200000e06e5 */
[CCC-:B------:R-:W-:Y:S02]  /*20360*/  @!P2 LEA.HI.X R251, R0.reuse, R231.reuse, R5.reuse, 0x1, P1 ;  /* 0x000000e700fba211 */ /* 0x1c0fe400008f0c05 */
[CC--:B------:R-:W-:Y:S02]  /*20370*/  @P4 LEA R196, P1, R0.reuse, R232.reuse, 0x1 ;  /* 0x000000e800c44211 */ /* 0x0c0fe400078208ff */
[CC--:B------:R-:W-:Y:S02]  /*20380*/  @P5 LEA R198, P0, R0.reuse, R232.reuse, 0x1 ;  /* 0x000000e800c65211 */ /* 0x0c0fe400078008ff */
[-CC-:B------:R-:W-:Y:S02]  /*20390*/  @P4 LEA.HI.X R197, R0, R231.reuse, R5.reuse, 0x1, P1 ;  /* 0x000000e700c54211 */ /* 0x180fe400008f0c05 */
[----:B------:R-:W-:Y:S02]  /*203a0*/  @!P2 LEA R6, P1, R8, R232, 0x1 ;  /* 0x000000e80806a211 */ /* 0x000fe400078208ff */
[----:B------:R-:W-:-:S02]  /*203b0*/  @P5 LEA.HI.X R199, R0, R231, R5, 0x1, P0 ;  /* 0x000000e700c75211 */ /* 0x000fc400000f0c05 */
[----:B------:R-:W-:Y:S01]  /*203c0*/  @!P2 LEA.HI.X R7, R8, R231, R7, 0x1, P1 ;  /* 0x000000e70807a211 */ /* 0x000fe200008f0c07 */
[--C-:B------:R-:W-:Y:S01]  /*203d0*/  @P5 IMAD.MOV.U32 R8, RZ, RZ, R170.reuse ;  /* 0x000000ffff085224 */ /* 0x100fe200078e00aa */
[----:B------:R-:W-:Y:S01]  /*203e0*/  @P3 LEA R4, P0, R0, R232, 0x1 ;  /* 0x000000e800043211 */ /* 0x000fe200078008ff */
[----:B------:R-:W-:-:S03]  /*203f0*/  IMAD.MOV.U32 R232, RZ, RZ, R170 ;  /* 0x000000ffffe87224 */ /* 0x000fc600078e00aa */
[----:B------:R-:W-:Y:S01]  /*20400*/  @!PT LDS RZ, [RZ] ;  /* 0x00000000fffff984 */ /* 0x000fe20000000800 */
[----:B------:R-:W-:Y:S01]  /*20410*/  @!PT LDS RZ, [RZ] ;  /* 0x00000000fffff984 */ /* 0x000fe20000000800 */
[----:B------:R-:W-:Y:S01]  /*20420*/  @!PT LDS RZ, [RZ] ;  /* 0x00000000fffff984 */ /* 0x000fe20000000800 */
[----:B------:R2:W-:Y:S01]  /*20430*/  @P5 LDGSTS.E.BYPASS.LTC128B.128 [R239+0xa000], [R8.64+0x80] ;  /* 0x0a00008008ef5fae */ /* 0x0005e2000b901d44 */
[----:B------:R-:W-:Y:S01]  /*20440*/  @P3 LEA.HI.X R5, R0, R231, R5, 0x1, P0 ;  /* 0x000000e700053211 */ /* 0x000fe200000f0c05 */
        /* <DEDUP_REMOVED lines=77> */
.L_x_3028:
[----:B------:R-:W-:Y:S05]  /*20920*/  BSYNC B1 ;  /* 0x0000000000017941 */ /* 0x000fea0003800000 */
.L_x_3027:
[----:B------:R-:W-:Y:S02]  /*20930*/  ULDC.64 UR4, c[0x0][0x118] ;  /* 0x0000460000047ab9 */ /* 0x000fe40000000a00 */
[----:B-1----:R1:W2:Y:S01]  /*20940*/  LD.E R169, [R10.64+0xdc] ;  /* 0x0000dc040aa97980 */ /* 0x0022a2000c101900 */
        /* <DEDUP_REMOVED lines=12> */
[----:B------:R-:W-:Y:S01]  /*20a10*/  FMNMX.FTZ R6, R192, R6, !PT ;  /* 0x00000006c0067209 */ /* 0x000fe20007810000 */
[----:B-1----:R-:W-:Y:S01]  /*20a20*/  LDSM.16.MT88.4 R8, [R219+0x10000] ;  /* 0x01000000db08783b */ /* 0x002fe20000004200 */
        /* <DEDUP_REMOVED lines=18> */
[----:B------:R-:W-:-:S03]  /*20b50*/  FMNMX.FTZ R5, R165, R5, !PT ;  /* 0x00000005a5057209 */ /* 0x000fc60007810000 */
[----:B------:R-:W1:Y:S04]  /*20b60*/  SHFL.BFLY PT, R4, R6, 0x2, 0x1f ;  /* 0x0c401f0006047f89 */ /* 0x000e6800000e0000 */
[----:B------:R-:W3:Y:S01]  /*20b70*/  SHFL.BFLY PT, R0, R5, 0x2, 0x1f ;  /* 0x0c401f0005007f89 */ /* 0x000ee200000e0000 */
[----:B-1----:R-:W-:Y:S02]  /*20b80*/  FMNMX.FTZ R4, R6, R4, !PT ;  /* 0x0000000406047209 */ /* 0x002fe40007810000 */
[----:B---3--:R-:W-:-:S03]  /*20b90*/  FMNMX.FTZ R0, R5, R0, !PT ;  /* 0x0000000005007209 */ /* 0x008fc60007810000 */
[----:B------:R-:W1:Y:S04]  /*20ba0*/  SHFL.BFLY PT, R34, R4, 0x1, 0x1f ;  /* 0x0c201f0004227f89 */ /* 0x000e6800000e0000 */
[----:B------:R-:W3:Y:S01]  /*20bb0*/  SHFL.BFLY PT, R33, R0, 0x1, 0x1f ;  /* 0x0c201f0000217f89 */ /* 0x000ee200000e0000 */
[----:B-1----:R-:W-:Y:S02]  /*20bc0*/  FMNMX.FTZ R34, R4, R34, !PT ;  /* 0x0000002204227209 */ /* 0x002fe40007810000 */
[----:B---3--:R-:W-:Y:S02]  /*20bd0*/  FMNMX.FTZ R33, R0, R33, !PT ;  /* 0x0000002100217209 */ /* 0x008fe40007810000 */
[----:B------:R-:W-:Y:S02]  /*20be0*/  FSETP.NEU.FTZ.AND P1, PT, R34, -INF , PT ;  /* 0xff8000002200780b */ /* 0x000fe40003f3d000 */
[----:B------:R-:W-:-:S02]  /*20bf0*/  FSETP.NEU.FTZ.AND P0, PT, R33, -INF , PT ;  /* 0xff8000002100780b */ /* 0x000fc40003f1d000 */
[----:B------:R-:W-:Y:S02]  /*20c00*/  FSEL R4, R34, RZ, P1 ;  /* 0x000000ff22047208 */ /* 0x000fe40000800000 */
[----:B------:R-:W-:-:S03]  /*20c10*/  FSEL R5, R33, RZ, P0 ;  /* 0x000000ff21057208 */ /* 0x000fc60000000000 */
[----:B------:R-:W-:Y:S02]  /*20c20*/  FADD.FTZ R4, R164, -R4 ;  /* 0x80000004a4047221 */ /* 0x000fe40000010000 */
[----:B------:R-:W-:Y:S02]  /*20c30*/  FADD.FTZ R5, R3, -R5 ;  /* 0x8000000503057221 */ /* 0x000fe40000010000 */
[C---:B--2---:R-:W-:Y:S02]  /*20c40*/  FMUL.FTZ R24, R169.reuse, R34 ;  /* 0x00000022a9187220 */ /* 0x044fe40000410000 */
[C---:B------:R-:W-:Y:S02]  /*20c50*/  FMUL.FTZ R168, R169.reuse, R33 ;  /* 0x00000021a9a87220 */ /* 0x040fe40000410000 */
[C---:B------:R-:W-:Y:S01]  /*20c60*/  FMUL.FTZ R3, R169.reuse, R5 ;  /* 0x00000005a9037220 */ /* 0x040fe20000410000 */
[----:B------:R-:W-:Y:S01]  /*20c70*/  FSEL R24, R24, RZ, P1 ;  /* 0x000000ff18187208 */ /* 0x000fe20000800000 */
[----:B------:R-:W-:Y:S01]  /*20c80*/  FMUL.FTZ R4, R169, R4 ;  /* 0x00000004a9047220 */ /* 0x000fe20000410000 */
[----:B------:R-:W-:-:S03]  /*20c90*/  FSEL R168, R168, RZ, P0 ;  /* 0x000000ffa8a87208 */ /* 0x000fc60000000000 */
[-CC-:B------:R-:W-:Y:S01]  /*20ca0*/  FFMA.FTZ R32, R29, R169.reuse, -R24.reuse ;  /* 0x000000a91d207223 */ /* 0x180fe20000010818 */
[----:B------:R-:W1:Y:S01]  /*20cb0*/  MUFU.EX2 R164, R4 ;  /* 0x0000000400a47308 */ /* 0x000e620000000800 */
[-CC-:B------:R-:W-:Y:S02]  /*20cc0*/  FFMA.FTZ R30, R16, R169.reuse, -R24.reuse ;  /* 0x000000a9101e7223 */ /* 0x180fe40000010818 */
[-C--:B------:R-:W-:Y:S02]  /*20cd0*/  FFMA.FTZ R29, R17, R169.reuse, -R24 ;  /* 0x000000a9111d7223 */ /* 0x080fe40000010818 */
[-C--:B------:R-:W-:Y:S02]  /*20ce0*/  FFMA.FTZ R0, R18, R169.reuse, -R168 ;  /* 0x000000a912007223 */ /* 0x080fe400000108a8 */
[----:B------:R-:W2:Y:S01]  /*20cf0*/  LDSM.16.MT88.4 R16, [R217+0x10000] ;  /* 0x01000000d910783b */ /* 0x000ea20000004200 */
[-C--:B------:R-:W-:Y:S01]  /*20d00*/  FFMA.FTZ R31, R13, R169.reuse, -R24 ;  /* 0x000000a90d1f7223 */ /* 0x080fe20000010818 */
[----:B------:R-:W-:Y:S01]  /*20d10*/  MUFU.EX2 R32, R32 ;  /* 0x0000002000207308 */ /* 0x000fe20000000800 */
[----:B------:R-:W-:-:S02]  /*20d20*/  FFMA.FTZ R28, R28, R169, -R168 ;  /* 0x000000a91c1c7223 */ /* 0x000fc400000108a8 */
[-CC-:B------:R-:W-:Y:S02]  /*20d30*/  FFMA.FTZ R2, R2, R169.reuse, -R168.reuse ;  /* 0x000000a902027223 */ /* 0x180fe400000108a8 */
[----:B------:R-:W-:Y:S02]  /*20d40*/  FFMA.FTZ R35, R14, R169, -R168 ;  /* 0x000000a90e237223 */ /* 0x000fe400000108a8 */
[-C--:B-1----:R-:W-:Y:S01]  /*20d50*/  FMUL.FTZ R160, R160, R164.reuse ;  /* 0x000000a4a0a07220 */ /* 0x082fe20000410000 */
[----:B------:R-:W1:Y:S01]  /*20d60*/  MUFU.EX2 R31, R31 ;  /* 0x0000001f001f7308 */ /* 0x000e620000000800 */
[-C--:B------:R-:W-:Y:S01]  /*20d70*/  FMUL.FTZ R161, R161, R164.reuse ;  /* 0x000000a4a1a17220 */ /* 0x080fe20000410000 */
[----:B------:R-:W3:Y:S01]  /*20d80*/  LDSM.16.MT88.4 R12, [R216+0x10000] ;  /* 0x01000000d80c783b */ /* 0x000ee20000004200 */
[-C--:B------:R-:W-:Y:S02]  /*20d90*/  FMUL.FTZ R156, R156, R164.reuse ;  /* 0x000000a49c9c7220 */ /* 0x080fe40000410000 */
[----:B------:R-:W-:-:S02]  /*20da0*/  FMUL.FTZ R157, R157, R164 ;  /* 0x000000a49d9d7220 */ /* 0x000fc40000410000 */
[-C--:B------:R-:W-:Y:S01]  /*20db0*/  FMUL.FTZ R152, R152, R164.reuse ;  /* 0x000000a498987220 */ /* 0x080fe20000410000 */
[----:B------:R-:W-:Y:S01]  /*20dc0*/  MUFU.EX2 R30, R30 ;  /* 0x0000001e001e7308 */ /* 0x000fe20000000800 */
[-C--:B------:R-:W-:Y:S02]  /*20dd0*/  FMUL.FTZ R153, R153, R164.reuse ;  /* 0x000000a499997220 */ /* 0x080fe40000410000 */
[-C--:B------:R-:W-:Y:S02]  /*20de0*/  FMUL.FTZ R148, R148, R164.reuse ;  /* 0x000000a494947220 */ /* 0x080fe40000410000 */
[-C--:B------:R-:W-:Y:S02]  /*20df0*/  FMUL.FTZ R149, R149, R164.reuse ;  /* 0x000000a495957220 */ /* 0x080fe40000410000 */
[----:B------:R-:W-:Y:S01]  /*20e00*/  FMUL.FTZ R144, R144, R164 ;  /* 0x000000a490907220 */ /* 0x000fe20000410000 */
[----:B------:R-:W4:Y:S01]  /*20e10*/  MUFU.EX2 R29, R29 ;  /* 0x0000001d001d7308 */ /* 0x000f220000000800 */
[----:B-1----:R-:W-:Y:S01]  /*20e20*/  F2FP.BF16.PACK_AB R4, R31, R32 ;  /* 0x000000201f04723e */ /* 0x002fe200000010ff */
[----:B------:R-:W-:-:S02]  /*20e30*/  FMUL.FTZ R145, R145, R164 ;  /* 0x000000a491917220 */ /* 0x000fc40000410000 */
[-C--:B------:R-:W-:Y:S02]  /*20e40*/  FMUL.FTZ R140, R140, R164.reuse ;  /* 0x000000a48c8c7220 */ /* 0x080fe40000410000 */
[-C--:B------:R-:W-:Y:S02]  /*20e50*/  FMUL.FTZ R141, R141, R164.reuse ;  /* 0x000000a48d8d7220 */ /* 0x080fe40000410000 */
[----:B------:R-:W-:Y:S01]  /*20e60*/  MUFU.EX2 R28, R28 ;  /* 0x0000001c001c7308 */ /* 0x000fe20000000800 */
[-C--:B------:R-:W-:Y:S02]  /*20e70*/  FMUL.FTZ R136, R136, R164.reuse ;  /* 0x000000a488887220 */ /* 0x080fe40000410000 */
[-C--:B------:R-:W-:Y:S02]  /*20e80*/  FMUL.FTZ R137, R137, R164.reuse ;  /* 0x000000a489897220 */ /* 0x080fe40000410000 */
[-C--:B------:R-:W-:Y:S02]  /*20e90*/  FMUL.FTZ R132, R132, R164.reuse ;  /* 0x000000a484847220 */ /* 0x080fe40000410000 */
[----:B------:R-:W-:Y:S01]  /*20ea0*/  FMUL.FTZ R133, R133, R164 ;  /* 0x000000a485857220 */ /* 0x000fe20000410000 */
[----:B------:R-:W1:Y:S01]  /*20eb0*/  MUFU.EX2 R2, R2 ;  /* 0x0000000200027308 */ /* 0x000e620000000800 */
[----:B----4-:R-:W-:Y:S01]  /*20ec0*/  F2FP.BF16.PACK_AB R6, R29, R30 ;  /* 0x0000001e1d06723e */ /* 0x010fe200000010ff */
        /* <DEDUP_REMOVED lines=13> */
[----:B------:R-:W1:Y:S01]  /*20fa0*/  MUFU.EX2 R3, R3 ;  /* 0x0000000300037308 */ /* 0x000e620000000800 */
[-C--:B------:R-:W-:Y:S02]  /*20fb0*/  FMUL.FTZ R56, R56, R164.reuse ;  /* 0x000000a438387220 */ /* 0x080fe40000410000 */
[-C--:B------:R-:W-:Y:S02]  /*20fc0*/  FMUL.FTZ R57, R57, R164.reuse ;  /* 0x000000a439397220 */ /* 0x080fe40000410000 */
[-C--:B------:R-:W-:Y:S02]  /*20fd0*/  FMUL.FTZ R60, R60, R164.reuse ;  /* 0x000000a43c3c7220 */ /* 0x080fe40000410000 */
[----:B------:R-:W-:Y:S01]  /*20fe0*/  FMUL.FTZ R61, R61, R164 ;  /* 0x000000a43d3d7220 */ /* 0x000fe20000410000 */
[----:B----4-:R-:W-:Y:S01]  /*20ff0*/  F2FP.BF16.PACK_AB R7, R35, R0 ;  /* 0x000000002307723e */ /* 0x010fe200000010ff */
[----:B------:R-:W-:-:S02]  /*21000*/  FMUL.FTZ R64, R64, R164 ;  /* 0x000000a440407220 */ /* 0x000fc40000410000 */
[-C--:B------:R-:W-:Y:S02]  /*21010*/  FMUL.FTZ R65, R65, R164.reuse ;  /* 0x000000a441417220 */ /* 0x080fe40000410000 */
[-C--:B------:R-:W-:Y:S02]  /*21020*/  FMUL.FTZ R68, R68, R164.reuse ;  /* 0x000000a444447220 */ /* 0x080fe40000410000 */
[----:B------:R-:W-:Y:S02]  /*21030*/  FMUL.FTZ R69, R69, R164 ;  /* 0x000000a445457220 */ /* 0x000fe40000410000 */
[-C--:B-1----:R-:W-:Y:S02]  /*21040*/  FMUL.FTZ R162, R162, R3.reuse ;  /* 0x00000003a2a27220 */ /* 0x082fe40000410000 */
[-C--:B------:R-:W-:Y:S02]  /*21050*/  FMUL.FTZ R163, R163, R3.reuse ;  /* 0x00000003a3a37220 */ /* 0x080fe40000410000 */
[----:B------:R-:W-:-:S02]  /*21060*/  FMUL.FTZ R158, R158, R3 ;  /* 0x000000039e9e7220 */ /* 0x000fc40000410000 */
[-C--:B------:R-:W-:Y:S02]  /*21070*/  FMUL.FTZ R159, R159, R3.reuse ;  /* 0x000000039f9f7220 */ /* 0x080fe40000410000 */
[-C--:B------:R-:W-:Y:S01]  /*21080*/  FMUL.FTZ R154, R154, R3.reuse ;  /* 0x000000039a9a7220 */ /* 0x080fe20000410000 */
[C---:B------:R-:W-:Y:S01]  /*21090*/  HMMA.16816.F32.BF16 R160, R4.reuse, R8, R160 ;  /* 0x0000000804a0723c */ /* 0x040fe200000418a0 */
[-C--:B------:R-:W-:Y:S02]  /*210a0*/  FMUL.FTZ R155, R155, R3.reuse ;  /* 0x000000039b9b7220 */ /* 0x080fe40000410000 */
[-C--:B------:R-:W-:Y:S02]  /*210b0*/  FMUL.FTZ R150, R150, R3.reuse ;  /* 0x0000000396967220 */ /* 0x080fe40000410000 */
[-C--:B------:R-:W-:Y:S02]  /*210c0*/  FMUL.FTZ R151, R151, R3.reuse ;  /* 0x0000000397977220 */ /* 0x080fe40000410000 */
[-C--:B------:R-:W-:Y:S01]  /*210d0*/  FMUL.FTZ R146, R146, R3.reuse ;  /* 0x0000000392927220 */ /* 0x080fe20000410000 */
[----:B------:R-:W-:Y:S01]  /*210e0*/  HMMA.16816.F32.BF16 R156, R4, R10, R156 ;  /* 0x0000000a049c723c */ /* 0x000fe2000004189c */
[----:B------:R-:W1:Y:S01]  /*210f0*/  LDSM.16.MT88.4 R8, [R215+0x10000] ;  /* 0x01000000d708783b */ /* 0x000e620000004200 */
[----:B------:R-:W-:-:S02]  /*21100*/  FMUL.FTZ R147, R147, R3 ;  /* 0x0000000393937220 */ /* 0x000fc40000410000 */
[-C--:B------:R-:W-:Y:S02]  /*21110*/  FMUL.FTZ R142, R142, R3.reuse ;  /* 0x000000038e8e7220 */ /* 0x080fe40000410000 */
[-C--:B------:R-:W-:Y:S02]  /*21120*/  FMUL.FTZ R143, R143, R3.reuse ;  /* 0x000000038f8f7220 */ /* 0x080fe40000410000 */
[C---:B--2---:R-:W-:Y:S01]  /*21130*/  HMMA.16816.F32.BF16 R152, R4.reuse, R16, R152 ;  /* 0x000000100498723c */ /* 0x044fe20000041898 */
[-C--:B------:R-:W-:Y:S02]  /*21140*/  FMUL.FTZ R138, R138, R3.reuse ;  /* 0x000000038a8a7220 */ /* 0x080fe40000410000 */
[-C--:B------:R-:W-:Y:S02]  /*21150*/  FMUL.FTZ R139, R139, R3.reuse ;  /* 0x000000038b8b7220 */ /* 0x080fe40000410000 */
[-C--:B------:R-:W-:Y:S02]  /*21160*/  FMUL.FTZ R134, R134, R3.reuse ;  /* 0x0000000386867220 */ /* 0x080fe40000410000 */
[-C--:B------:R-:W-:Y:S01]  /*21170*/  FMUL.FTZ R135, R135, R3.reuse ;  /* 0x0000000387877220 */ /* 0x080fe20000410000 */
[----:B------:R-:W-:Y:S01]  /*21180*/  HMMA.16816.F32.BF16 R148, R4, R18, R148 ;  /* 0x000000120494723c */ /* 0x000fe20000041894 */
[----:B------:R-:W2:Y:S01]  /*21190*/  LDSM.16.MT88.4 R16, [R219+0x12000] ;  /* 0x01200000db10783b */ /* 0x000ea20000004200 */
[----:B------:R-:W-:-:S02]  /*211a0*/  FMUL.FTZ R38, R38, R3 ;  /* 0x0000000326267220 */ /* 0x000fc40000410000 */
[-C--:B------:R-:W-:Y:S02]  /*211b0*/  FMUL.FTZ R39, R39, R3.reuse ;  /* 0x0000000327277220 */ /* 0x080fe40000410000 */
[-C--:B------:R-:W-:Y:S02]  /*211c0*/  FMUL.FTZ R42, R42, R3.reuse ;  /* 0x000000032a2a7220 */ /* 0x080fe40000410000 */
[C---:B---3--:R-:W-:Y:S01]  /*211d0*/  HMMA.16816.F32.BF16 R144, R4.reuse, R12, R144 ;  /* 0x0000000c0490723c */ /* 0x048fe20000041890 */
[-C--:B------:R-:W-:Y:S02]  /*211e0*/  FMUL.FTZ R43, R43, R3.reuse ;  /* 0x000000032b2b7220 */ /* 0x080fe40000410000 */
[-C--:B------:R-:W-:Y:S02]  /*211f0*/  FMUL.FTZ R46, R46, R3.reuse ;  /* 0x000000032e2e7220 */ /* 0x080fe40000410000 */
[-C--:B------:R-:W-:Y:S02]  /*21200*/  FMUL.FTZ R47, R47, R3.reuse ;  /* 0x000000032f2f7220 */ /* 0x080fe40000410000 */
[-C--:B------:R-:W-:Y:S01]  /*21210*/  FMUL.FTZ R50, R50, R3.reuse ;  /* 0x0000000332327220 */ /* 0x080fe20000410000 */
[----:B------:R-:W-:Y:S01]  /*21220*/  HMMA.16816.F32.BF16 R140, R4, R14, R140 ;  /* 0x0000000e048c723c */ /* 0x000fe2000004188c */
[----:B------:R-:W3:Y:S01]  /*21230*/  LDSM.16.MT88.4 R12, [R217+0x12000] ;  /* 0x01200000d90c783b */ /* 0x000ee20000004200 */
[----:B------:R-:W-:-:S02]  /*21240*/  FMUL.FTZ R51, R51, R3 ;  /* 0x0000000333337220 */ /* 0x000fc40000410000 */
[-C--:B------:R-:W-:Y:S02]  /*21250*/  FMUL.FTZ R54, R54, R3.reuse ;  /* 0x0000000336367220 */ /* 0x080fe40000410000 */
[-C--:B------:R-:W-:Y:S02]  /*21260*/  FMUL.FTZ R55, R55, R3.reuse ;  /* 0x0000000337377220 */ /* 0x080fe40000410000 */
[-C--:B------:R-:W-:Y:S01]  /*21270*/  FMUL.FTZ R58, R58, R3.reuse ;  /* 0x000000033a3a7220 */ /* 0x080fe20000410000 */
[----:B-1----:R-:W-:Y:S01]  /*21280*/  HMMA.16816.F32.BF16 R136, R4, R8, R136 ;  /* 0x000000080488723c */ /* 0x002fe20000041888 */
[-C--:B------:R-:W-:Y:S02]  /*21290*/  FMUL.FTZ R59, R59, R3.reuse ;  /* 0x000000033b3b7220 */ /* 0x080fe40000410000 */
[-C--:B------:R-:W-:Y:S02]  /*212a0*/  FMUL.FTZ R62, R62, R3.reuse ;  /* 0x000000033e3e7220 */ /* 0x080fe40000410000 */
[----:B------:R-:W-:-:S02]  /*212b0*/  FMUL.FTZ R63, R63, R3 ;  /* 0x000000033f3f7220 */ /* 0x000fc40000410000 */
[-C--:B------:R-:W-:Y:S01]  /*212c0*/  FMUL.FTZ R66, R66, R3.reuse ;  /* 0x0000000342427220 */ /* 0x080fe20000410000 */
[C---:B------:R-:W-:Y:S01]  /*212d0*/  HMMA.16816.F32.BF16 R132, R4.reuse, R10, R132 ;  /* 0x0000000a0484723c */ /* 0x040fe20000041884 */
[----:B------:R-:W1:Y:S01]  /*212e0*/  LDSM.16.MT88.4 R8, [R216+0x12000] ;  /* 0x01200000d808783b */ /* 0x000e620000004200 */
[-C--:B------:R-:W-:Y:S02]  /*212f0*/  FMUL.FTZ R67, R67, R3.reuse ;  /* 0x0000000343437220 */ /* 0x080fe40000410000 */
[-C--:B------:R-:W-:Y:S02]  /*21300*/  FMUL.FTZ R70, R70, R3.reuse ;  /* 0x0000000346467220 */ /* 0x080fe40000410000 */
[----:B------:R-:W-:Y:S02]  /*21310*/  FMUL.FTZ R71, R71, R3 ;  /* 0x0000000347477220 */ /* 0x000fe40000410000 */
[----:B--2---:R-:W-:Y:S01]  /*21320*/  HMMA.16816.F32.BF16 R36, R4, R16, R36 ;  /* 0x000000100424723c */ /* 0x004fe20000041824 */
[----:B------:R-:W-:-:S02]  /*21330*/  FMUL.FTZ R72, R72, R164 ;  /* 0x000000a448487220 */ /* 0x000fc40000410000 */
[-C--:B------:R-:W-:Y:S02]  /*21340*/  FMUL.FTZ R73, R73, R164.reuse ;  /* 0x000000a449497220 */ /* 0x080fe40000410000 */
[-C--:B------:R-:W-:Y:S02]  /*21350*/  FMUL.FTZ R74, R74, R3.reuse ;  /* 0x000000034a4a7220 */ /* 0x080fe40000410000 */
[-C--:B------:R-:W-:Y:S01]  /*21360*/  FMUL.FTZ R75, R75, R3.reuse ;  /* 0x000000034b4b7220 */ /* 0x080fe20000410000 */
[----:B------:R-:W-:Y:S01]  /*21370*/  HMMA.16816.F32.BF16 R40, R4, R18, R40 ;  /* 0x000000120428723c */ /* 0x000fe20000041828 */
[----:B------:R-:W2:Y:S01]  /*21380*/  LDSM.16.MT88.4 R16, [R215+0x12000] ;  /* 0x01200000d710783b */ /* 0x000ea20000004200 */
[-C--:B------:R-:W-:Y:S02]  /*21390*/  FMUL.FTZ R76, R76, R164.reuse ;  /* 0x000000a44c4c7220 */ /* 0x080fe40000410000 */
[----:B------:R-:W-:Y:S02]  /*213a0*/  FMUL.FTZ R77, R77, R164 ;  /* 0x000000a44d4d7220 */ /* 0x000fe40000410000 */
[----:B------:R-:W-:-:S02]  /*213b0*/  FMUL.FTZ R78, R78, R3 ;  /* 0x000000034e4e7220 */ /* 0x000fc40000410000 */
[C---:B---3--:R-:W-:Y:S01]  /*213c0*/  HMMA.16816.F32.BF16 R44, R4.reuse, R12, R44 ;  /* 0x0000000c042c723c */ /* 0x048fe2000004182c */
[-C--:B------:R-:W-:Y:S02]  /*213d0*/  FMUL.FTZ R79, R79, R3.reuse ;  /* 0x000000034f4f7220 */ /* 0x080fe40000410000 */
[-C--:B------:R-:W-:Y:S02]  /*213e0*/  FMUL.FTZ R80, R80, R164.reuse ;  /* 0x000000a450507220 */ /* 0x080fe40000410000 */
[----:B------:R-:W-:Y:S02]  /*213f0*/  FMUL.FTZ R81, R81, R164 ;  /* 0x000000a451517220 */ /* 0x000fe40000410000 */
        /* <DEDUP_REMOVED lines=8> */
[----:B------:R-:W-:Y:S02]  /*21480*/  FMUL.FTZ R87, R87, R3 ;  /* 0x0000000357577220 */ /* 0x000fe40000410000 */
        /* <DEDUP_REMOVED lines=36> */
[----:B------:R-:W-:Y:S02]  /*216d0*/  FMUL.FTZ R113, R113, R164 ;  /* 0x000000a471717220 */ /* 0x000fe40000410000 */
[-C--:B------:R-:W-:Y:S02]  /*216e0*/  FMUL.FTZ R114, R114, R3.reuse ;  /* 0x0000000372727220 */ /* 0x080fe40000410000 */
[----:B------:R-:W-:Y:S02]  /*216f0*/  FMUL.FTZ R115, R115, R3 ;  /* 0x0000000373737220 */ /* 0x000fe40000410000 */
[----:B--2---:R-:W-:Y:S01]  /*21700*/  HMMA.16816.F32.BF16 R84, R4, R16, R84 ;  /* 0x000000100454723c */ /* 0x004fe20000041854 */
[----:B------:R-:W-:-:S02]  /*21710*/  FFMA.FTZ R170, R194, R169, -R24 ;  /* 0x000000a9c2aa7223 */ /* 0x000fc40000010818 */
[-CC-:B------:R-:W-:Y:S02]  /*21720*/  FFMA.FTZ R171, R193, R169.reuse, -R24.reuse ;  /* 0x000000a9c1ab7223 */ /* 0x180fe40000010818 */
[-CC-:B------:R-:W-:Y:S02]  /*21730*/  FFMA.FTZ R172, R192, R169.reuse, -R24.reuse ;  /* 0x000000a9c0ac7223 */ /* 0x180fe40000010818 */
[-C--:B------:R-:W-:Y:S01]  /*21740*/  FFMA.FTZ R173, R191, R169.reuse, -R24 ;  /* 0x000000a9bfad7223 */ /* 0x080fe20000010818 */
[----:B------:R-:W-:Y:S01]  /*21750*/  HMMA.16816.F32.BF16 R88, R4, R18, R88 ;  /* 0x000000120458723c */ /* 0x000fe20000041858 */
[----:B------:R-:W2:Y:S01]  /*21760*/  LDSM.16.MT88.4 R16, [R217+0x16000] ;  /* 0x01600000d910783b */ /* 0x000ea20000004200 */
[-CC-:B------:R-:W-:Y:S01]  /*21770*/  FFMA.FTZ R174, R190, R169.reuse, -R168.reuse ;  /* 0x000000a9beae7223 */ /* 0x180fe200000108a8 */
[----:B------:R-:W-:Y:S01]  /*21780*/  MUFU.EX2 R170, R170 ;  /* 0x000000aa00aa7308 */ /* 0x000fe20000000800 */
[-CC-:B------:R-:W-:Y:S02]  /*21790*/  FFMA.FTZ R176, R187, R169.reuse, -R168.reuse ;  /* 0x000000a9bbb07223 */ /* 0x180fe400000108a8 */
[----:B------:R-:W-:-:S02]  /*217a0*/  FFMA.FTZ R175, R186, R169, -R168 ;  /* 0x000000a9baaf7223 */ /* 0x000fc400000108a8 */
[C---:B---3--:R-:W-:Y:S01]  /*217b0*/  HMMA.16816.F32.BF16 R92, R4.reuse, R12, R92 ;  /* 0x0000000c045c723c */ /* 0x048fe2000004185c */
[----:B------:R-:W-:Y:S02]  /*217c0*/  FFMA.FTZ R177, R185, R169, -R168 ;  /* 0x000000a9b9b17223 */ /* 0x000fe400000108a8 */
[----:B------:R-:W3:Y:S01]  /*217d0*/  MUFU.EX2 R171, R171 ;  /* 0x000000ab00ab7308 */ /* 0x000ee20000000800 */
[-C--:B------:R-:W-:Y:S02]  /*217e0*/  FMUL.FTZ R116, R116, R164.reuse ;  /* 0x000000a474747220 */ /* 0x080fe40000410000 */
[----:B------:R-:W-:Y:S02]  /*217f0*/  FMUL.FTZ R117, R117, R164 ;  /* 0x000000a475757220 */ /* 0x000fe40000410000 */
[----:B------:R-:W-:Y:S01]  /*21800*/  HMMA.16816.F32.BF16 R96, R4, R14, R96 ;  /* 0x0000000e0460723c */ /* 0x000fe20000041860 */
[----:B------:R-:W4:Y:S01]  /*21810*/  LDSM.16.MT88.4 R12, [R216+0x16000] ;  /* 0x01600000d80c783b */ /* 0x000f220000004200 */
[-C--:B------:R-:W-:Y:S01]  /*21820*/  FMUL.FTZ R118, R118, R3.reuse ;  /* 0x0000000376767220 */ /* 0x080fe20000410000 */
[----:B------:R-:W-:Y:S01]  /*21830*/  MUFU.EX2 R172, R172 ;  /* 0x000000ac00ac7308 */ /* 0x000fe20000000800 */
[----:B------:R-:W-:-:S02]  /*21840*/  FMUL.FTZ R119, R119, R3 ;  /* 0x0000000377777220 */ /* 0x000fc40000410000 */
[-C--:B------:R-:W-:Y:S02]  /*21850*/  FMUL.FTZ R120, R120, R164.reuse ;  /* 0x000000a478787220 */ /* 0x080fe40000410000 */
[-C--:B------:R-:W-:Y:S01]  /*21860*/  FMUL.FTZ R121, R121, R164.reuse ;  /* 0x000000a479797220 */ /* 0x080fe20000410000 */
[C---:B-1----:R-:W-:Y:S01]  /*21870*/  HMMA.16816.F32.BF16 R100, R4.reuse, R8, R100 ;  /* 0x000000080464723c */ /* 0x042fe20000041864 */
[-C--:B------:R-:W-:Y:S01]  /*21880*/  FMUL.FTZ R122, R122, R3.reuse ;  /* 0x000000037a7a7220 */ /* 0x080fe20000410000 */
[----:B------:R-:W-:Y:S01]  /*21890*/  MUFU.EX2 R173, R173 ;  /* 0x000000ad00ad7308 */ /* 0x000fe20000000800 */
[-C--:B------:R-:W-:Y:S02]  /*218a0*/  FMUL.FTZ R123, R123, R3.reuse ;  /* 0x000000037b7b7220 */ /* 0x080fe40000410000 */
[-C--:B------:R-:W-:Y:S02]  /*218b0*/  FMUL.FTZ R124, R124, R164.reuse ;  /* 0x000000a47c7c7220 */ /* 0x080fe40000410000 */
[----:B------:R-:W-:Y:S01]  /*218c0*/  FMUL.FTZ R125, R125, R164 ;  /* 0x000000a47d7d7220 */ /* 0x000fe20000410000 */
[----:B------:R-:W-:Y:S01]  /*218d0*/  HMMA.16816.F32.BF16 R104, R4, R10, R104 ;  /* 0x0000000a0468723c */ /* 0x000fe20000041868 */
[----:B------:R-:W1:Y:S01]  /*218e0*/  LDSM.16.MT88.4 R8, [R215+0x16000] ;  /* 0x01600000d708783b */ /* 0x000e620000004200 */
[----:B------:R-:W-:Y:S01]  /*218f0*/  MUFU.EX2 R174, R174 ;  /* 0x000000ae00ae7308 */ /* 0x000fe20000000800 */
[----:B------:R-:W-:-:S02]  /*21900*/  FMUL.FTZ R126, R126, R3 ;  /* 0x000000037e7e7220 */ /* 0x000fc40000410000 */
[-C--:B------:R-:W-:Y:S02]  /*21910*/  FMUL.FTZ R127, R127, R3.reuse ;  /* 0x000000037f7f7220 */ /* 0x080fe40000410000 */
[-C--:B------:R-:W-:Y:S01]  /*21920*/  FMUL.FTZ R128, R128, R164.reuse ;  /* 0x000000a480807220 */ /* 0x080fe20000410000 */
[C---:B--2---:R-:W-:Y:S01]  /*21930*/  HMMA.16816.F32.BF16 R108, R4.reuse, R16, R108 ;  /* 0x00000010046c723c */ /* 0x044fe2000004186c */
[----:B------:R-:W-:Y:S01]  /*21940*/  FMUL.FTZ R129, R129, R164 ;  /* 0x000000a481817220 */ /* 0x000fe20000410000 */
[----:B------:R-:W2:Y:S01]  /*21950*/  MUFU.EX2 R176, R176 ;  /* 0x000000b000b07308 */ /* 0x000ea20000000800 */
[-C--:B------:R-:W-:Y:S02]  /*21960*/  FMUL.FTZ R130, R130, R3.reuse ;  /* 0x0000000382827220 */ /* 0x080fe40000410000 */
[----:B------:R-:W-:Y:S02]  /*21970*/  FMUL.FTZ R131, R131, R3 ;  /* 0x0000000383837220 */ /* 0x000fe40000410000 */
[-CC-:B------:R-:W-:Y:S01]  /*21980*/  FFMA.FTZ R185, R178, R169.reuse, -R168.reuse ;  /* 0x000000a9b2b97223 */ /* 0x180fe200000108a8 */
[----:B------:R-:W-:Y:S01]  /*21990*/  HMMA.16816.F32.BF16 R112, R4, R18, R112 ;  /* 0x000000120470723c */ /* 0x000fe20000041870 */
[----:B------:R-:W5:Y:S01]  /*219a0*/  LDSM.16.MT88.4 R16, [R219+0x10800] ;  /* 0x01080000db10783b */ /* 0x000f620000004200 */
[----:B------:R-:W-:Y:S01]  /*219b0*/  MUFU.EX2 R175, R175 ;  /* 0x000000af00af7308 */ /* 0x000fe20000000800 */
[----:B------:R-:W-:-:S02]  /*219c0*/  FFMA.FTZ R178, R179, R169, -R168 ;  /* 0x000000a9b3b27223 */ /* 0x000fc400000108a8 */
[-CC-:B------:R-:W-:Y:S02]  /*219d0*/  FFMA.FTZ R181, R181, R169.reuse, -R24.reuse ;  /* 0x000000a9b5b57223 */ /* 0x180fe40000010818 */
[-CC-:B------:R-:W-:Y:S01]  /*219e0*/  FFMA.FTZ R184, R184, R169.reuse, -R24.reuse ;  /* 0x000000a9b8b87223 */ /* 0x180fe20000010818 */
[C---:B----4-:R-:W-:Y:S01]  /*219f0*/  HMMA.16816.F32.BF16 R116, R4.reuse, R12, R116 ;  /* 0x0000000c0474723c */ /* 0x050fe20000041874 */
[-CC-:B------:R-:W-:Y:S01]  /*21a00*/  FFMA.FTZ R183, R183, R169.reuse, -R24.reuse ;  /* 0x000000a9b7b77223 */ /* 0x180fe20000010818 */
[----:B------:R-:W4:Y:S01]  /*21a10*/  MUFU.EX2 R177, R177 ;  /* 0x000000b100b17308 */ /* 0x000f220000000800 */
[-C--:B------:R-:W-:Y:S02]  /*21a20*/  FFMA.FTZ R182, R182, R169.reuse, -R24 ;  /* 0x000000a9b6b67223 */ /* 0x080fe40000010818 */
[-CC-:B------:R-:W-:Y:S02]  /*21a30*/  FFMA.FTZ R180, R180, R169.reuse, -R168.reuse ;  /* 0x000000a9b4b47223 */ /* 0x180fe400000108a8 */
[-C--:B------:R-:W-:Y:S01]  /*21a40*/  FFMA.FTZ R179, R27, R169.reuse, -R168 ;  /* 0x000000a91bb37223 */ /* 0x080fe200000108a8 */
[----:B------:R-:W-:Y:S01]  /*21a50*/  HMMA.16816.F32.BF16 R120, R4, R14, R120 ;  /* 0x0000000e0478723c */ /* 0x000fe20000041878 */
[----:B------:R-:W5:Y:S01]  /*21a60*/  LDSM.16.MT88.4 R12, [R217+0x10800] ;  /* 0x01080000d90c783b */ /* 0x000f620000004200 */
[----:B------:R-:W2:Y:S01]  /*21a70*/  MUFU.EX2 R181, R181 ;  /* 0x000000b500b57308 */ /* 0x000ea20000000800 */
[----:B------:R-:W-:-:S02]  /*21a80*/  FFMA.FTZ R186, R26, R169, -R24 ;  /* 0x000000a91aba7223 */ /* 0x000fc40000010818 */
[-CC-:B------:R-:W-:Y:S02]  /*21a90*/  FFMA.FTZ R187, R25, R169.reuse, -R24.reuse ;  /* 0x000000a919bb7223 */ /* 0x180fe40000010818 */
[-CC-:B------:R-:W-:Y:S01]  /*21aa0*/  FFMA.FTZ R190, R23, R169.reuse, -R24.reuse ;  /* 0x000000a917be7223 */ /* 0x180fe20000010818 */
[C---:B-1----:R-:W-:Y:S02]  /*21ab0*/  HMMA.16816.F32.BF16 R124, R4.reuse, R8, R124 ;  /* 0x00000008047c723c */ /* 0x042fe4000004187c */
[----:B------:R-:W-:Y:S01]  /*21ac0*/  MUFU.EX2 R184, R184 ;  /* 0x000000b800b87308 */ /* 0x000fe20000000800 */
[-C--:B------:R-:W-:Y:S02]  /*21ad0*/  FFMA.FTZ R191, R22, R169.reuse, -R24 ;  /* 0x000000a916bf7223 */ /* 0x080fe40000010818 */
[-CC-:B------:R-:W-:Y:S01]  /*21ae0*/  FFMA.FTZ R192, R21, R169.reuse, -R168.reuse ;  /* 0x000000a915c07223 */ /* 0x180fe200000108a8 */
[----:B------:R-:W-:Y:S01]  /*21af0*/  LDSM.16.MT88.4 R24, [R219+0x11800] ;  /* 0x01180000db18783b */ /* 0x000fe20000004200 */
[-CC-:B------:R-:W-:Y:S01]  /*21b00*/  FFMA.FTZ R193, R20, R169.reuse, -R168.reuse ;  /* 0x000000a914c17223 */ /* 0x180fe200000108a8 */
[----:B------:R-:W-:Y:S02]  /*21b10*/  HMMA.16816.F32.BF16 R128, R4, R10, R128 ;  /* 0x0000000a0480723c */ /* 0x000fe40000041880 */
[----:B------:R-:W1:Y:S01]  /*21b20*/  LDSM.16.MT88.4 R8, [R216+0x10800] ;  /* 0x01080000d808783b */ /* 0x000e620000004200 */
[----:B------:R-:W-:Y:S01]  /*21b30*/  MUFU.EX2 R183, R183 ;  /* 0x000000b700b77308 */ /* 0x000fe20000000800 */
[----:B------:R-:W-:-:S02]  /*21b40*/  FFMA.FTZ R166, R166, R169, -R168 ;  /* 0x000000a9a6a67223 */ /* 0x000fc400000108a8 */
[----:B------:R-:W-:Y:S01]  /*21b50*/  FFMA.FTZ R165, R165, R169, -R168 ;  /* 0x000000a9a5a57223 */ /* 0x000fe200000108a8 */
[----:B------:R-:W-:Y:S01]  /*21b60*/  LDSM.16.MT88.4 R20, [R217+0x11800] ;  /* 0x01180000d914783b */ /* 0x000fe20000004200 */
[----:B---3--:R-:W-:Y:S01]  /*21b70*/  F2FP.BF16.PACK_AB R4, R171, R170 ;  /* 0x000000aaab04723e */ /* 0x008fe200000010ff */
[----:B------:R-:W-:Y:S01]  /*21b80*/  FFMA.FTZ R32, R249, R164, R32 ;  /* 0x000000a4f9207223 */ /* 0x000fe20000010020 */
[----:B--2---:R-:W-:Y:S01]  /*21b90*/  F2FP.BF16.PACK_AB R5, R176, R174 ;  /* 0x000000aeb005723e */ /* 0x004fe200000010ff */
[----:B------:R-:W-:Y:S01]  /*21ba0*/  MUFU.EX2 R182, R182 ;  /* 0x000000b600b67308 */ /* 0x000fe20000000800 */
[----:B------:R-:W-:Y:S01]  /*21bb0*/  F2FP.BF16.PACK_AB R6, R173, R172 ;  /* 0x000000acad06723e */ /* 0x000fe200000010ff */
[----:B------:R-:W-:Y:S01]  /*21bc0*/  FFMA.FTZ R3, R248, R3, R28 ;  /* 0x00000003f8037223 */ /* 0x000fe2000001001c */
[----:B----4-:R-:W-:Y:S01]  /*21bd0*/  F2FP.BF16.PACK_AB R7, R177, R175 ;  /* 0x000000afb107723e */ /* 0x010fe200000010ff */
[----:B------:R-:W-:Y:S01]  /*21be0*/  FADD.FTZ R31, R31, R32 ;  /* 0x000000201f1f7221 */ /* 0x000fe20000010000 */
[----:B------:R-:W-:Y:S01]  /*21bf0*/  MOV R164, R34 ;  /* 0x0000002200a47202 */ /* 0x000fe20000000f00 */
[----:B------:R-:W-:Y:S01]  /*21c00*/  FADD.FTZ R2, R2, R3 ;  /* 0x0000000302027221 */ /* 0x000fe20000010000 */
[----:B------:R-:W-:Y:S01]  /*21c10*/  MOV R3, R33 ;  /* 0x0000002100037202 */ /* 0x000fe20000000f00 */
[----:B------:R-:W2:Y:S01]  /*21c20*/  MUFU.EX2 R180, R180 ;  /* 0x000000b400b47308 */ /* 0x000ea20000000800 */
[----:B------:R-:W-:Y:S01]  /*21c30*/  FADD.FTZ R31, R30, R31 ;  /* 0x0000001f1e1f7221 */ /* 0x000fe20000010000 */
[----:B-----5:R-:W-:Y:S01]  /*21c40*/  HMMA.16816.F32.BF16 R160, R4, R16, R160 ;  /* 0x0000001004a0723c */ /* 0x020fe200000418a0 */
[----:B------:R-:W-:-:S02]  /*21c50*/  FADD.FTZ R2, R0, R2 ;  /* 0x0000000200027221 */ /* 0x000fc40000010000 */
[----:B------:R-:W-:Y:S02]  /*21c60*/  FADD.FTZ R29, R29, R31 ;  /* 0x0000001f1d1d7221 */ /* 0x000fe40000010000 */
[----:B------:R-:W-:Y:S01]  /*21c70*/  FADD.FTZ R35, R35, R2 ;  /* 0x0000000223237221 */ /* 0x000fe20000010000 */
[----:B------:R-:W3:Y:S01]  /*21c80*/  MUFU.EX2 R185, R185 ;  /* 0x000000b900b97308 */ /* 0x000ee20000000800 */
[----:B------:R-:W-:Y:S01]  /*21c90*/  FADD.FTZ R29, R170, R29 ;  /* 0x0000001daa1d7221 */ /* 0x000fe20000010000 */
[C---:B------:R-:W-:Y:S01]  /*21ca0*/  HMMA.16816.F32.BF16 R156, R4.reuse, R18, R156 ;  /* 0x00000012049c723c */ /* 0x040fe2000004189c */
[----:B------:R-:W4:Y:S01]  /*21cb0*/  LDSM.16.MT88.4 R16, [R215+0x10800] ;  /* 0x01080000d710783b */ /* 0x000f220000004200 */
[----:B------:R-:W-:Y:S02]  /*21cc0*/  FADD.FTZ R35, R174, R35 ;  /* 0x00000023ae237221 */ /* 0x000fe40000010000 */
[----:B------:R-:W-:Y:S02]  /*21cd0*/  FADD.FTZ R171, R171, R29 ;  /* 0x0000001dabab7221 */ /* 0x000fe40000010000 */
[----:B------:R-:W-:Y:S01]  /*21ce0*/  MUFU.EX2 R178, R178 ;  /* 0x000000b200b27308 */ /* 0x000fe20000000800 */
[----:B------:R-:W-:Y:S01]  /*21cf0*/  FADD.FTZ R176, R176, R35 ;  /* 0x00000023b0b07221 */ /* 0x000fe20000010000 */
[----:B------:R-:W-:Y:S01]  /*21d00*/  HMMA.16816.F32.BF16 R152, R4, R12, R152 ;  /* 0x0000000c0498723c */ /* 0x000fe20000041898 */
[----:B------:R-:W-:-:S02]  /*21d10*/  FADD.FTZ R171, R172, R171 ;  /* 0x000000abacab7221 */ /* 0x000fc40000010000 */
[----:B------:R-:W-:Y:S02]  /*21d20*/  FADD.FTZ R176, R175, R176 ;  /* 0x000000b0afb07221 */ /* 0x000fe40000010000 */
[----:B------:R-:W-:Y:S01]  /*21d30*/  FADD.FTZ R173, R173, R171 ;  /* 0x000000abadad7221 */ /* 0x000fe20000010000 */
[----:B------:R-:W5:Y:S01]  /*21d40*/  MUFU.EX2 R179, R179 ;  /* 0x000000b300b37308 */ /* 0x000f620000000800 */
[----:B------:R-:W-:Y:S01]  /*21d50*/  FADD.FTZ R177, R177, R176 ;  /* 0x000000b0b1b17221 */ /* 0x000fe20000010000 */
[C---:B------:R-:W-:Y:S01]  /*21d60*/  HMMA.16816.F32.BF16 R148, R4.reuse, R14, R148 ;  /* 0x0000000e0494723c */ /* 0x040fe20000041894 */
[----:B------:R-:W3:Y:S01]  /*21d70*/  LDSM.16.MT88.4 R12, [R219+0x12800] ;  /* 0x01280000db0c783b */ /* 0x000ee20000004200 */
[----:B------:R-:W-:Y:S02]  /*21d80*/  FADD.FTZ R173, R181, R173 ;  /* 0x000000adb5ad7221 */ /* 0x000fe40000010000 */
[----:B--2---:R-:W-:Y:S02]  /*21d90*/  FADD.FTZ R177, R180, R177 ;  /* 0x000000b1b4b17221 */ /* 0x004fe40000010000 */
[----:B------:R-:W2:Y:S02]  /*21da0*/  MUFU.EX2 R186, R186 ;  /* 0x000000ba00ba7308 */ /* 0x000ea40000000800 */
[C---:B-1----:R-:W-:Y:S06]  /*21db0*/  HMMA.16816.F32.BF16 R144, R4.reuse, R8, R144 ;  /* 0x000000080490723c */ /* 0x042fec0000041890 */
[----:B------:R-:W-:Y:S02]  /*21dc0*/  MUFU.EX2 R187, R187 ;  /* 0x000000bb00bb7308 */ /* 0x000fe40000000800 */
[C---:B------:R-:W-:Y:S01]  /*21dd0*/  HMMA.16816.F32.BF16 R140, R4.reuse, R10, R140 ;  /* 0x0000000a048c723c */ /* 0x040fe2000004188c */
[----:B------:R-:W1:Y:S05]  /*21de0*/  LDSM.16.MT88.4 R8, [R217+0x12800] ;  /* 0x01280000d908783b */ /* 0x000e6a0000004200 */
[----:B------:R-:W-:Y:S02]  /*21df0*/  MUFU.EX2 R190, R190 ;  /* 0x000000be00be7308 */ /* 0x000fe40000000800 */
[C---:B----4-:R-:W-:Y:S06]  /*21e00*/  HMMA.16816.F32.BF16 R136, R4.reuse, R16, R136 ;  /* 0x000000100488723c */ /* 0x050fec0000041888 */
[----:B------:R-:W-:Y:S02]  /*21e10*/  MUFU.EX2 R191, R191 ;  /* 0x000000bf00bf7308 */ /* 0x000fe40000000800 */
[C---:B------:R-:W-:Y:S01]  /*21e20*/  HMMA.16816.F32.BF16 R132, R4.reuse, R18, R132 ;  /* 0x000000120484723c */ /* 0x040fe20000041884 */
[----:B------:R-:W4:Y:S05]  /*21e30*/  LDSM.16.MT88.4 R16, [R216+0x12800] ;  /* 0x01280000d810783b */ /* 0x000f2a0000004200 */
[----:B------:R-:W1:Y:S02]  /*21e40*/  MUFU.EX2 R192, R192 ;  /* 0x000000c000c07308 */ /* 0x000e640000000800 */
[C---:B---3--:R-:W-:Y:S06]  /*21e50*/  HMMA.16816.F32.BF16 R36, R4.reuse, R12, R36 ;  /* 0x0000000c0424723c */ /* 0x048fec0000041824 */
[----:B------:R-:W3:Y:S02]  /*21e60*/  MUFU.EX2 R193, R193 ;  /* 0x000000c100c17308 */ /* 0x000ee40000000800 */
[C---:B------:R-:W-:Y:S01]  /*21e70*/  HMMA.16816.F32.BF16 R40, R4.reuse, R14, R40 ;  /* 0x0000000e0428723c */ /* 0x040fe20000041828 */
[----:B------:R-:W2:Y:S05]  /*21e80*/  LDSM.16.MT88.4 R12, [R215+0x12800] ;  /* 0x01280000d70c783b */ /* 0x000eaa0000004200 */
[----:B------:R-:W2:Y:S02]  /*21e90*/  MUFU.EX2 R166, R166 ;  /* 0x000000a600a67308 */ /* 0x000ea40000000800 */
[C---:B-1----:R-:W-:Y:S06]  /*21ea0*/  HMMA.16816.F32.BF16 R44, R4.reuse, R8, R44 ;  /* 0x00000008042c723c */ /* 0x042fec000004182c */
[----:B------:R-:W1:Y:S02]  /*21eb0*/  MUFU.EX2 R165, R165 ;  /* 0x000000a500a57308 */ /* 0x000e640000000800 */
        /* <DEDUP_REMOVED lines=30> */
[----:B------:R-:W-:Y:S01]  /*220a0*/  HMMA.16816.F32.BF16 R128, R4, R18, R128 ;  /* 0x000000120480723c */ /* 0x000fe20000041880 */
[----:B------:R-:W4:Y:S06]  /*220b0*/  LDSM.16.MT88.4 R16, [R216+0x11000] ;  /* 0x01100000d810783b */ /* 0x000f2c0000004200 */
[C---:B------:R-:W-:Y:S01]  /*220c0*/  F2FP.BF16.PACK_AB R4, R184.reuse, R181 ;  /* 0x000000b5b804723e */ /* 0x040fe200000010ff */
[----:B------:R-:W-:Y:S01]  /*220d0*/  FADD.FTZ R184, R184, R173 ;  /* 0x000000adb8b87221 */ /* 0x000fe20000010000 */
[C---:B------:R-:W-:Y:S01]  /*220e0*/  F2FP.BF16.PACK_AB R5, R185.reuse, R180 ;  /* 0x000000b4b905723e */ /* 0x040fe200000010ff */
[----:B------:R-:W-:Y:S01]  /*220f0*/  FADD.FTZ R185, R185, R177 ;  /* 0x000000b1b9b97221 */ /* 0x000fe20000010000 */
[----:B------:R-:W-:Y:S01]  /*22100*/  F2FP.BF16.PACK_AB R6, R182, R183 ;  /* 0x000000b7b606723e */ /* 0x000fe200000010ff */
[----:B------:R-:W-:Y:S01]  /*22110*/  FADD.FTZ R184, R183, R184 ;  /* 0x000000b8b7b87221 */ /* 0x000fe20000010000 */
[----:B-----5:R-:W-:Y:S01]  /*22120*/  F2FP.BF16.PACK_AB R7, R179, R178 ;  /* 0x000000b2b307723e */ /* 0x020fe200000010ff */
[----:B------:R-:W-:-:S02]  /*22130*/  FADD.FTZ R185, R178, R185 ;  /* 0x000000b9b2b97221 */ /* 0x000fc40000010000 */
[----:B------:R-:W-:Y:S02]  /*22140*/  FADD.FTZ R182, R182, R184 ;  /* 0x000000b8b6b67221 */ /* 0x000fe40000010000 */
[----:B------:R-:W-:Y:S02]  /*22150*/  FADD.FTZ R179, R179, R185 ;  /* 0x000000b9b3b37221 */ /* 0x000fe40000010000 */
[C---:B--2---:R-:W-:Y:S01]  /*22160*/  HMMA.16816.F32.BF16 R160, R4.reuse, R12, R160 ;  /* 0x0000000c04a0723c */ /* 0x044fe200000418a0 */
[----:B------:R-:W-:Y:S02]  /*22170*/  FADD.FTZ R182, R186, R182 ;  /* 0x000000b6bab67221 */ /* 0x000fe40000010000 */
[----:B------:R-:W-:Y:S02]  /*22180*/  FADD.FTZ R179, R192, R179 ;  /* 0x000000b3c0b37221 */ /* 0x000fe40000010000 */
[----:B------:R-:W-:Y:S02]  /*22190*/  FADD.FTZ R182, R187, R182 ;  /* 0x000000b6bbb67221 */ /* 0x000fe40000010000 */
[----:B---3--:R-:W-:Y:S01]  /*221a0*/  FADD.FTZ R179, R193, R179 ;  /* 0x000000b3c1b37221 */ /* 0x008fe20000010000 */
[----:B------:R-:W-:Y:S01]  /*221b0*/  HMMA.16816.F32.BF16 R156, R4, R14, R156 ;  /* 0x0000000e049c723c */ /* 0x000fe2000004189c */
[----:B------:R-:W2:Y:S01]  /*221c0*/  LDSM.16.MT88.4 R12, [R215+0x11000] ;  /* 0x01100000d70c783b */ /* 0x000ea20000004200 */
[----:B------:R-:W-:-:S02]  /*221d0*/  FADD.FTZ R182, R190, R182 ;  /* 0x000000b6beb67221 */ /* 0x000fc40000010000 */
[----:B------:R-:W-:Y:S02]  /*221e0*/  FADD.FTZ R179, R166, R179 ;  /* 0x000000b3a6b37221 */ /* 0x000fe40000010000 */
[----:B------:R-:W-:Y:S02]  /*221f0*/  FADD.FTZ R249, R191, R182 ;  /* 0x000000b6bff97221 */ /* 0x000fe40000010000 */
[----:B-1----:R-:W-:Y:S01]  /*22200*/  HMMA.16816.F32.BF16 R152, R4, R8, R152 ;  /* 0x000000080498723c */ /* 0x002fe20000041898 */
[----:B------:R-:W-:-:S07]  /*22210*/  FADD.FTZ R248, R165, R179 ;  /* 0x000000b3a5f87221 */ /* 0x000fce0000010000 */
[C---:B----4-:R-:W-:Y:S08]  /*22220*/  HMMA.16816.F32.BF16 R144, R4.reuse, R16, R144 ;  /* 0x000000100490723c */ /* 0x050ff00000041890 */
[C---:B------:R-:W-:Y:S01]  /*22230*/  HMMA.16816.F32.BF16 R140, R4.reuse, R18, R140 ;  /* 0x00000012048c723c */ /* 0x040fe2000004188c */
[----:B------:R-:W1:Y:S07]  /*22240*/  LDSM.16.MT88.4 R16, [R217+0x13000] ;  /* 0x01300000d910783b */ /* 0x000e6e0000004200 */
        /* <DEDUP_REMOVED lines=37> */
[----:B------:R-:W-:Y:S07]  /*224a0*/  LDSM.16.MT88.4 R8, [R219+0x13800] ;  /* 0x01380000db08783b */ /* 0x000fee0000004200 */
[C---:B--2---:R-:W-:Y:S08]  /*224b0*/  HMMA.16816.F32.BF16 R124, R4.reuse, R12, R124 ;  /* 0x0000000c047c723c */ /* 0x044ff0000004187c */
[----:B------:R-:W-:Y:S01]  /*224c0*/  HMMA.16816.F32.BF16 R128, R4, R14, R128 ;  /* 0x0000000e0480723c */ /* 0x000fe20000041880 */
[----:B------:R-:W2:Y:S06]  /*224d0*/  LDSM.16.MT88.4 R12, [R215+0x11800] ;  /* 0x01180000d70c783b */ /* 0x000eac0000004200 */
[----:B------:R-:W-:-:S02]  /*224e0*/  F2FP.BF16.PACK_AB R4, R187, R186 ;  /* 0x000000babb04723e */ /* 0x000fc400000010ff */
[----:B------:R-:W-:Y:S02]  /*224f0*/  F2FP.BF16.PACK_AB R5, R193, R192 ;  /* 0x000000c0c105723e */ /* 0x000fe400000010ff */
[----:B------:R-:W-:Y:S02]  /*22500*/  F2FP.BF16.PACK_AB R6, R191, R190 ;  /* 0x000000bebf06723e */ /* 0x000fe400000010ff */
[----:B------:R-:W-:-:S07]  /*22510*/  F2FP.BF16.PACK_AB R7, R165, R166 ;  /* 0x000000a6a507723e */ /* 0x000fce00000010ff */
        /* <DEDUP_REMOVED lines=12> */
[C---:B------:R-:W-:Y:S08]  /*225e0*/  HMMA.16816.F32.BF16 R36, R4.reuse, R8, R36 ;  /* 0x000000080424723c */ /* 0x040ff00000041824 */
[C---:B------:R-:W-:Y:S01]  /*225f0*/  HMMA.16816.F32.BF16 R40, R4.reuse, R10, R40 ;  /* 0x0000000a0428723c */ /* 0x040fe20000041828 */
[----:B------:R-:W5:Y:S07]  /*22600*/  LDSM.16.MT88.4 R8, [R217+0x15800] ;  /* 0x01580000d908783b */ /* 0x000f6e0000004200 */
        /* <DEDUP_REMOVED lines=12> */
[C---:B-----5:R-:W-:Y:S08]  /*226d0*/  HMMA.16816.F32.BF16 R76, R4.reuse, R8, R76 ;  /* 0x00000008044c723c */ /* 0x060ff0000004184c */
[C---:B------:R-:W-:Y:S01]  /*226e0*/  HMMA.16816.F32.BF16 R80, R4.reuse, R10, R80 ;  /* 0x0000000a0450723c */ /* 0x040fe20000041850 */
[----:B------:R-:W5:Y:S07]  /*226f0*/  LDSM.16.MT88.4 R8, [R216+0x17800] ;  /* 0x01780000d808783b */ /* 0x000f6e0000004200 */
[C---:B-1----:R-:W-:Y:S08]  /*22700*/  HMMA.16816.F32.BF16 R100, R4.reuse, R16, R100 ;  /* 0x000000100464723c */ /* 0x042ff00000041864 */
[C---:B------:R-:W-:Y:S01]  /*22710*/  HMMA.16816.F32.BF16 R104, R4.reuse, R18, R104 ;  /* 0x000000120468723c */ /* 0x040fe20000041868 */
[----:B------:R-:W1:Y:S07]  /*22720*/  LDSM.16.MT88.4 R16, [R215+0x17800] ;  /* 0x01780000d710783b */ /* 0x000e6e0000004200 */
[C---:B---3--:R-:W-:Y:S08]  /*22730*/  HMMA.16816.F32.BF16 R84, R4.reuse, R24, R84 ;  /* 0x000000180454723c */ /* 0x048ff00000041854 */
[C---:B------:R-:W-:Y:S08]  /*22740*/  HMMA.16816.F32.BF16 R88, R4.reuse, R26, R88 ;  /* 0x0000001a0458723c */ /* 0x040ff00000041858 */
[C---:B----4-:R-:W-:Y:S08]  /*22750*/  HMMA.16816.F32.BF16 R92, R4.reuse, R20, R92 ;  /* 0x00000014045c723c */ /* 0x050ff0000004185c */
[C---:B------:R-:W-:Y:S08]  /*22760*/  HMMA.16816.F32.BF16 R96, R4.reuse, R22, R96 ;  /* 0x000000160460723c */ /* 0x040ff00000041860 */
[C---:B--2---:R-:W-:Y:S08]  /*22770*/  HMMA.16816.F32.BF16 R108, R4.reuse, R12, R108 ;  /* 0x0000000c046c723c */ /* 0x044ff0000004186c */
[C---:B------:R-:W-:Y:S08]  /*22780*/  HMMA.16816.F32.BF16 R112, R4.reuse, R14, R112 ;  /* 0x0000000e0470723c */ /* 0x040ff00000041870 */
[C---:B-----5:R-:W-:Y:S08]  /*22790*/  HMMA.16816.F32.BF16 R116, R4.reuse, R8, R116 ;  /* 0x000000080474723c */ /* 0x060ff00000041874 */
[C---:B------:R-:W-:Y:S08]  /*227a0*/  HMMA.16816.F32.BF16 R120, R4.reuse, R10, R120 ;  /* 0x0000000a0478723c */ /* 0x040ff00000041878 */
[C---:B-1----:R-:W-:Y:S08]  /*227b0*/  HMMA.16816.F32.BF16 R124, R4.reuse, R16, R124 ;  /* 0x00000010047c723c */ /* 0x042ff0000004187c */
[----:B------:R-:W-:Y:S11]  /*227c0*/  HMMA.16816.F32.BF16 R128, R4, R18, R128 ;  /* 0x000000120480723c */ /* 0x000ff60000041880 */
[----:B------:R-:W-:Y:S08]  /*227d0*/  @!UPT UIADD3 URZ, URZ, URZ, URZ ;  /* 0x0000003f3f3ff290 */ /* 0x000ff0000fffe03f */
.L_x_3023:
[----:B------:R-:W-:Y:S05]  /*227e0*/  @!P6 BRA `(.L_x_3032) ;  /* 0x000053e00000e947 */ /* 0x000fea0003800000 */
[----:B------:R-:W-:Y:S02]  /*227f0*/  MOV R0, R3 ;  /* 0x0000000300007202 */ /* 0x000fe40000000f00 */
[----:B------:R-:W-:-:S02]  /*22800*/  MOV R2, R164 ;  /* 0x000000a400027202 */ /* 0x000fc40000000f00 */
.L_x_3041:
        /* <DEDUP_REMOVED lines=77> */
.L_x_3034:
[----:B------:R-:W-:Y:S02]  /*22ce0*/  ULDC.64 UR4, c[0x0][0x118] ;  /* 0x0000460000047ab9 */ /* 0x000fe40000000a00 */
[----:B------:R-:W2:Y:S02]  /*22cf0*/  LD.E R7, [R164.64+0x40] ;  /* 0x00004004a4077980 */ /* 0x000ea4000c101900 */
[----:B--2---:R-:W-:Y:S04]  /*22d00*/  LEA R7, -R7, RZ, 0x6 ;  /* 0x000000ff07077211 */ /* 0x004fe800078e31ff */
[----:B------:R-:W-:Y:S02]  /*22d10*/  SHF.R.S32.HI R3, RZ, 0x1f, R7 ;  /* 0x0000001fff037819 */ /* 0x000fe40000011407 */
.L_x_3035:
[----:B------:R-:W-:Y:S05]  /*22d20*/  BSYNC B0 ;  /* 0x0000000000007941 */ /* 0x000fea0003800000 */
.L_x_3033:
        /* <DEDUP_REMOVED lines=14> */
[----:B------:R-:W-:Y:S01]  /*22e10*/  IMAD.X R5, R3, 0x1, R227, P1 ;  /* 0x0000000103057824 */ /* 0x000fe200008e06e3 */
[----:B------:R-:W-:Y:S01]  /*22e20*/  @!P6 STS.128 [R239+0x10000], RZ ;  /* 0x010000ffef00e388 */ /* 0x000fe20000000c00 */
[CC--:B------:R-:W-:Y:S02]  /*22e30*/  @P6 LEA R16, P1, R6.reuse, R189.reuse, 0x1 ;  /* 0x000000bd06106211 */ /* 0x0c0fe400078208ff */
[C---:B------:R-:W-:Y:S02]  /*22e40*/  @P5 LEA R12, P0, R6.reuse, R189, 0x1 ;  /* 0x000000bd060c5211 */ /* 0x040fe400078008ff */
[----:B------:R-:W-:Y:S01]  /*22e50*/  @!PT LDS RZ, [RZ] ;  /* 0x00000000fffff984 */ /* 0x000fe20000000800 */
[----:B------:R-:W-:Y:S01]  /*22e60*/  @!PT LDS RZ, [RZ] ;  /* 0x00000000fffff984 */ /* 0x000fe20000000800 */
[----:B------:R-:W-:Y:S01]  /*22e70*/  @!PT LDS RZ, [RZ] ;  /* 0x00000000fffff984 */ /* 0x000fe20000000800 */
[----:B------:R1:W-:Y:S01]  /*22e80*/  @P5 LDGSTS.E.BYPASS.LTC128B.128 [R239+0x12000], [R250.64+0x80] ;  /* 0x12000080faef5fae */ /* 0x0003e2000b901d44 */
[CCC-:B------:R-:W-:Y:S02]  /*22e90*/  @P6 LEA.HI.X R17, R6.reuse, R188.reuse, R5.reuse, 0x1, P1 ;  /* 0x000000bc06116211 */ /* 0x1c0fe400008f0c05 */
[CCC-:B------:R-:W-:Y:S02]  /*22ea0*/  @P5 LEA.HI.X R13, R6.reuse, R188.reuse, R5.reuse, 0x1, P0 ;  /* 0x000000bc060d5211 */ /* 0x1c0fe400000f0c05 */
[----:B------:R-:W-:Y:S01]  /*22eb0*/  @!P5 STS.128 [R239+0x12000], RZ ;  /* 0x012000ffef00d388 */ /* 0x000fe20000000c00 */
[----:B------:R-:W-:Y:S02]  /*22ec0*/  IADD3.X R3, R5, R227, RZ, P2, !PT ;  /* 0x000000e305037210 */ /* 0x000fe400017fe4ff */
[CC--:B------:R-:W-:Y:S02]  /*22ed0*/  @P4 LEA R10, P2, R6.reuse, R189.reuse, 0x1 ;  /* 0x000000bd060a4211 */ /* 0x0c0fe400078408ff */
[----:B------:R-:W-:Y:S01]  /*22ee0*/  @!PT LDS RZ, [RZ] ;  /* 0x00000000fffff984 */ /* 0x000fe20000000800 */
[----:B------:R-:W-:Y:S01]  /*22ef0*/  @!PT LDS RZ, [RZ] ;  /* 0x00000000fffff984 */ /* 0x000fe20000000800 */
[----:B------:R-:W-:Y:S01]  /*22f00*/  @!PT LDS RZ, [RZ] ;  /* 0x00000000fffff984 */ /* 0x000fe20000000800 */
[----:B------:R1:W-:Y:S01]  /*22f10*/  @P4 LDGSTS.E.BYPASS.LTC128B.128 [R239+0x14000], [R250.64+0x100] ;  /* 0x14000100faef4fae */ /* 0x0003e2000b901d44 */
[CC--:B------:R-:W-:Y:S02]  /*22f20*/  @P3 LEA R8, P1, R6.reuse, R189.reuse, 0x1 ;  /* 0x000000bd06083211 */ /* 0x0c0fe400078208ff */
[CCC-:B------:R-:W-:Y:S02]  /*22f30*/  @P4 LEA.HI.X R11, R6.reuse, R188.reuse, R5.reuse, 0x1, P2 ;  /* 0x000000bc060b4211 */ /* 0x1c0fe400010f0c05 */
[----:B------:R-:W-:Y:S01]  /*22f40*/  @!P4 STS.128 [R239+0x14000], RZ ;  /* 0x014000ffef00c388 */ /* 0x000fe20000000c00 */
[-C--:B------:R-:W-:Y:S02]  /*22f50*/  @P3 LEA.HI.X R9, R6, R188.reuse, R5, 0x1, P1 ;  /* 0x000000bc06093211 */ /* 0x080fe400008f0c05 */
        /* <DEDUP_REMOVED lines=8> */
[CCC-:B------:R-:W-:Y:S02]  /*22fe0*/  @P5 LEA.HI.X R21, R4.reuse, R188.reuse, R3.reuse, 0x1, P2 ;  /* 0x000000bc04155211 */ /* 0x1c0fe400010f0c03 */
[CC--:B------:R-:W-:Y:S02]  /*22ff0*/  @P4 LEA R18, P1, R4.reuse, R189.reuse, 0x1 ;  /* 0x000000bd04124211 */ /* 0x0c0fe400078208ff */
[----:B------:R-:W-:Y:S01]  /*23000*/  @!PT LDS RZ, [RZ] ;  /* 0x00000000fffff984 */ /* 0x000fe20000000800 */
[----:B------:R-:W-:Y:S01]  /*23010*/  @!PT LDS RZ, [RZ] ;  /* 0x00000000fffff984 */ /* 0x000fe20000000800 */
[----:B------:R-:W-:Y:S01]  /*23020*/  @!PT LDS RZ, [RZ] ;  /* 0x00000000fffff984 */ /* 0x000fe20000000800 */
[----:B------:R2:W-:Y:S01]  /*23030*/  @P6 LDGSTS.E.BYPASS.LTC128B.128 [R239+0x10800], [R16.64] ;  /* 0x1080000010ef6fae */ /* 0x0005e2000b901d44 */
[CC--:B------:R-:W-:Y:S02]  /*23040*/  @P3 LEA R6, P0, R4.reuse, R189.reuse, 0x1 ;  /* 0x000000bd04063211 */ /* 0x0c0fe400078008ff */
[CCC-:B------:R-:W-:Y:S02]  /*23050*/  @P4 LEA.HI.X R19, R4.reuse, R188.reuse, R3.reuse, 0x1, P1 ;  /* 0x000000bc04134211 */ /* 0x1c0fe400008f0c03 */
[----:B------:R-:W-:Y:S01]  /*23060*/  @!P6 STS.128 [R239+0x10800], RZ ;  /* 0x010800ffef00e388 */ /* 0x000fe20000000c00 */
[C---:B------:R-:W-:Y:S02]  /*23070*/  @P3 LEA.HI.X R7, R4.reuse, R188, R3, 0x1, P0 ;  /* 0x000000bc04073211 */ /* 0x040fe400000f0c03 */
[----:B------:R-:W-:Y:S02]  /*23080*/  IADD3 R5, P2, R4, R226, RZ ;  /* 0x000000e204057210 */ /* 0x000fe40007f5e0ff */
[----:B------:R-:W-:Y:S01]  /*23090*/  @!PT LDS RZ, [RZ] ;  /* 0x00000000fffff984 */ /* 0x000fe20000000800 */
[----:B------:R-:W-:Y:S01]  /*230a0*/  @!PT LDS RZ, [RZ] ;  /* 0x00000000fffff984 */ /* 0x000fe20000000800 */
[----:B------:R-:W-:Y:S01]  /*230b0*/  @!PT LDS RZ, [RZ] ;  /* 0x00000000fffff984 */ /* 0x000fe20000000800 */
[----:B------:R3:W-:Y:S02]  /*230c0*/  @P5 LDGSTS.E.BYPASS.LTC128B.128 [R239+0x12800], [R12.64+0x80] ;  /* 0x128000800cef5fae */ /* 0x0007e4000b901d44 */
[-C--:B------:R-:W-:Y:S01]  /*230d0*/  @P6 LEA R26, P0, R5, R189.reuse, 0x1 ;  /* 0x000000bd051a6211 */ /* 0x080fe200078008ff */
[----:B------:R-:W-:Y:S01]  /*230e0*/  IMAD.X R3, R3, 0x1, R227, P2 ;  /* 0x0000000103037824 */ /* 0x000fe200010e06e3 */
[CC--:B------:R-:W-:Y:S01]  /*230f0*/  @P5 LEA R24, P2, R5.reuse, R189.reuse, 0x1 ;  /* 0x000000bd05185211 */ /* 0x0c0fe200078408ff */
[----:B------:R-:W-:Y:S01]  /*23100*/  @!P5 STS.128 [R239+0x12800], RZ ;  /* 0x012800ffef00d388 */ /* 0x000fe20000000c00 */
[CC--:B------:R-:W-:Y:S02]  /*23110*/  @P4 LEA R22, P1, R5.reuse, R189.reuse, 0x1 ;  /* 0x000000bd05164211 */ /* 0x0c0fe400078208ff */
[CCC-:B------:R-:W-:Y:S02]  /*23120*/  @P6 LEA.HI.X R27, R5.reuse, R188.reuse, R3.reuse, 0x1, P0 ;  /* 0x000000bc051b6211 */ /* 0x1c0fe400000f0c03 */
[----:B------:R-:W-:Y:S01]  /*23130*/  @!PT LDS RZ, [RZ] ;  /* 0x00000000fffff984 */ /* 0x000fe20000000800 */
[----:B------:R-:W-:Y:S01]  /*23140*/  @!PT LDS RZ, [RZ] ;  /* 0x00000000fffff984 */ /* 0x000fe20000000800 */
[----:B------:R-:W-:Y:S01]  /*23150*/  @!PT LDS RZ, [RZ] ;  /* 0x00000000fffff984 */ /* 0x000fe20000000800 */
[----:B------:R4:W-:Y:S01]  /*23160*/  @P4 LDGSTS.E.BYPASS.LTC128B.128 [R239+0x14800], [R10.64+0x100] ;  /* 0x148001000aef4fae */ /* 0x0009e2000b901d44 */
[CCC-:B------:R-:W-:Y:S02]  /*23170*/  @P5 LEA.HI.X R25, R5.reuse, R188.reuse, R3.reuse, 0x1, P2 ;  /* 0x000000bc05195211 */ /* 0x1c0fe400010f0c03 */
[CCC-:B------:R-:W-:Y:S02]  /*23180*/  @P4 LEA.HI.X R23, R5.reuse, R188.reuse, R3.reuse, 0x1, P1 ;  /* 0x000000bc05174211 */ /* 0x1c0fe400008f0c03 */
[----:B------:R-:W-:Y:S01]  /*23190*/  @!P4 STS.128 [R239+0x14800], RZ ;  /* 0x014800ffef00c388 */ /* 0x000fe20000000c00 */
[C---:B------:R-:W-:Y:S04]  /*231a0*/  @P3 LEA R4, P0, R5.reuse, R189, 0x1 ;  /* 0x000000bd05043211 */ /* 0x040fe800078008ff */
[----:B------:R-:W-:Y:S01]  /*231b0*/  @!PT LDS RZ, [RZ] ;  /* 0x00000000fffff984 */ /* 0x000fe20000000800 */
[----:B------:R-:W-:Y:S01]  /*231c0*/  @!PT LDS RZ, [RZ] ;  /* 0x00000000fffff984 */ /* 0x000fe20000000800 */
[----:B------:R-:W-:Y:S01]  /*231d0*/  @!PT LDS RZ, [RZ] ;  /* 0x00000000fffff984 */ /* 0x000fe20000000800 */
[----:B------:R4:W-:Y:S01]  /*231e0*/  @P3 LDGSTS.E.BYPASS.LTC128B.128 [R239+0x16800], [R8.64+0x180] ;  /* 0x1680018008ef3fae */ /* 0x0009e2000b901d44 */
[----:B------:R-:W-:Y:S02]  /*231f0*/  @P3 LEA.HI.X R5, R5, R188, R3, 0x1, P0 ;  /* 0x000000bc05053211 */ /* 0x000fe400000f0c03 */
[----:B------:R-:W-:Y:S02]  /*23200*/  ISETP.GT.AND P0, PT, R242, R230, PT ;  /* 0x000000e6f200720c */ /* 0x000fe40003f04270 */
        /* <DEDUP_REMOVED lines=42> */
[----:B----4-:R-:W3:Y:S05]  /*234b0*/  LDSM.16.M88.4 R8, [R224+0x8000] ;  /* 0x00800000e008783b */ /* 0x010eea0000000200 */
[----:B--2---:R-:W2:Y:S05]  /*234c0*/  LDSM.16.M88.4 R16, [R224+0x8800] ;  /* 0x00880000e010783b */ /* 0x004eaa0000000200 */
[----:B-1----:R-:W5:Y:S05]  /*234d0*/  LDSM.16.M88.4 R24, [R224+0x9000] ;  /* 0x00900000e018783b */ /* 0x002f6a0000000200 */
[----:B------:R-:W0:Y:S05]  /*234e0*/  LDGDEPBAR ;  /* 0x00000000000079af */ /* 0x000e2a0000000000 */
[----:B------:R-:W1:Y:S05]  /*234f0*/  LDSM.16.M88.4 R168, [R224+0x9800] ;  /* 0x00980000e0a8783b */ /* 0x000e6a0000000200 */
[----:B------:R-:W-:Y:S05]  /*23500*/  LDSM.16.M88.4 R172, [R223] ;  /* 0x00000000dfac783b */ /* 0x000fea0000000200 */
[----:B------:R-:W4:Y:S05]  /*23510*/  LDSM.16.M88.4 R176, [R222] ;  /* 0x00000000deb0783b */ /* 0x000f2a0000000200 */
[----:B------:R-:W1:Y:S01]  /*23520*/  LDSM.16.M88.4 R180, [R214] ;  /* 0x00000000d6b4783b */ /* 0x000e620000000200 */
[C---:B---3--:R-:W-:Y:S04]  /*23530*/  HMMA.16816.F32.BF16 R4, R32.reuse, R8, RZ ;  /* 0x000000082004723c */ /* 0x048fe800000418ff */
[----:B------:R-:W3:Y:S05]  /*23540*/  LDSM.16.M88.4 R184, [R213] ;  /* 0x00000000d5b8783b */ /* 0x000eea0000000200 */
[----:B------:R-:W1:Y:S01]  /*23550*/  LDSM.16.M88.4 R188, [R212] ;  /* 0x00000000d4bc783b */ /* 0x000e620000000200 */
[C---:B------:R-:W-:Y:S04]  /*23560*/  HMMA.16816.F32.BF16 R8, R32.reuse, R10, RZ ;  /* 0x0000000a2008723c */ /* 0x040fe800000418ff */
[----:B------:R-:W-:Y:S04]  /*23570*/  LDSM.16.M88.4 R192, [R218+0x8000] ;  /* 0x00800000dac0783b */ /* 0x000fe80000000200 */
[C---:B--2---:R-:W-:Y:S01]  /*23580*/  HMMA.16816.F32.BF16 R12, R32.reuse, R16, RZ ;  /* 0x00000010200c723c */ /* 0x044fe200000418ff */
[----:B------:R-:W-:Y:S05]  /*23590*/  LDSM.16.M88.4 R196, [R218+0x8800] ;  /* 0x00880000dac4783b */ /* 0x000fea0000000200 */
[----:B------:R-:W2:Y:S02]  /*235a0*/  LD.E R3, [R164.64+0x18c] ;  /* 0x00018c04a4037980 */ /* 0x000ea4000c101900 */
[C---:B------:R-:W-:Y:S08]  /*235b0*/  HMMA.16816.F32.BF16 R16, R32.reuse, R18, RZ ;  /* 0x000000122010723c */ /* 0x040ff000000418ff */
[C---:B-----5:R-:W-:Y:S08]  /*235c0*/  HMMA.16816.F32.BF16 R20, R32.reuse, R24, RZ ;  /* 0x000000182014723c */ /* 0x060ff000000418ff */
[C---:B------:R-:W-:Y:S08]  /*235d0*/  HMMA.16816.F32.BF16 R24, R32.reuse, R26, RZ ;  /* 0x0000001a2018723c */ /* 0x040ff000000418ff */
[C---:B-1----:R-:W-:Y:S08]  /*235e0*/  HMMA.16816.F32.BF16 R28, R32.reuse, R168, RZ ;  /* 0x000000a8201c723c */ /* 0x042ff000000418ff */
[----:B------:R-:W-:Y:S01]  /*235f0*/  HMMA.16816.F32.BF16 R32, R32, R170, RZ ;  /* 0x000000aa2020723c */ /* 0x000fe200000418ff */
[----:B------:R-:W1:Y:S07]  /*23600*/  LDSM.16.M88.4 R168, [R221] ;  /* 0x00000000dda8783b */ /* 0x000e6e0000000200 */
[C---:B----4-:R-:W-:Y:S08]  /*23610*/  HMMA.16816.F32.BF16 R4, R172.reuse, R176, R4 ;  /* 0x000000b0ac04723c */ /* 0x050ff00000041804 */
[C---:B------:R-:W-:Y:S01]  /*23620*/  HMMA.16816.F32.BF16 R8, R172.reuse, R178, R8 ;  /* 0x000000b2ac08723c */ /* 0x040fe20000041808 */
[----:B------:R-:W4:Y:S07]  /*23630*/  LDSM.16.M88.4 R176, [R218+0x9000] ;  /* 0x00900000dab0783b */ /* 0x000f2e0000000200 */
[C---:B------:R-:W-:Y:S08]  /*23640*/  HMMA.16816.F32.BF16 R12, R172.reuse, R180, R12 ;  /* 0x000000b4ac0c723c */ /* 0x040ff0000004180c */
[C---:B------:R-:W-:Y:S01]  /*23650*/  HMMA.16816.F32.BF16 R16, R172.reuse, R182, R16 ;  /* 0x000000b6ac10723c */ /* 0x040fe20000041810 */
[----:B------:R-:W-:Y:S07]  /*23660*/  LDSM.16.M88.4 R180, [R220] ;  /* 0x00000000dcb4783b */ /* 0x000fee0000000200 */
[C---:B---3--:R-:W-:Y:S08]  /*23670*/  HMMA.16816.F32.BF16 R20, R172.reuse, R184, R20 ;  /* 0x000000b8ac14723c */ /* 0x048ff00000041814 */
[C---:B------:R-:W-:Y:S01]  /*23680*/  HMMA.16816.F32.BF16 R24, R172.reuse, R186, R24 ;  /* 0x000000baac18723c */ /* 0x040fe20000041818 */
[----:B------:R-:W-:Y:S07]  /*23690*/  LDSM.16.M88.4 R184, [R211] ;  /* 0x00000000d3b8783b */ /* 0x000fee0000000200 */
[C---:B------:R-:W-:Y:S08]  /*236a0*/  HMMA.16816.F32.BF16 R28, R172.reuse, R188, R28 ;  /* 0x000000bcac1c723c */ /* 0x040ff0000004181c */
[----:B------:R-:W-:Y:S01]  /*236b0*/  HMMA.16816.F32.BF16 R32, R172, R190, R32 ;  /* 0x000000beac20723c */ /* 0x000fe20000041820 */
[----:B------:R-:W3:Y:S05]  /*236c0*/  LDSM.16.M88.4 R172, [R218+0x9800] ;  /* 0x00980000daac783b */ /* 0x000eea0000000200 */
[----:B------:R-:W5:Y:S02]  /*236d0*/  LDSM.16.M88.4 R188, [R211+0x800] ;  /* 0x00080000d3bc783b */ /* 0x000f640000000200 */
        /* <DEDUP_REMOVED lines=8> */
[----:B------:R-:W-:Y:S07]  /*23760*/  LDSM.16.M88.4 R176, [R224+0xa800] ;  /* 0x00a80000e0b0783b */ /* 0x000fee0000000200 */
[C---:B---3--:R-:W-:Y:S08]  /*23770*/  HMMA.16816.F32.BF16 R28, R168.reuse, R172, R28 ;  /* 0x000000aca81c723c */ /* 0x048ff0000004181c */
[----:B------:R-:W-:Y:S01]  /*23780*/  HMMA.16816.F32.BF16 R32, R168, R174, R32 ;  /* 0x000000aea820723c */ /* 0x000fe20000041820 */
[----:B------:R-:W-:Y:S05]  /*23790*/  LDSM.16.M88.4 R168, [R225+0x2000] ;  /* 0x00200000e1a8783b */ /* 0x000fea0000000200 */
[----:B------:R-:W3:Y:S02]  /*237a0*/  LDSM.16.M88.4 R172, [R224+0xa000] ;  /* 0x00a00000e0ac783b */ /* 0x000ee40000000200 */
[C---:B------:R-:W-:Y:S08]  /*237b0*/  HMMA.16816.F32.BF16 R4, R180.reuse, R184, R4 ;  /* 0x000000b8b404723c */ /* 0x040ff00000041804 */
[C---:B------:R-:W-:Y:S01]  /*237c0*/  HMMA.16816.F32.BF16 R8, R180.reuse, R186, R8 ;  /* 0x000000bab408723c */ /* 0x040fe20000041808 */
[----:B------:R-:W4:Y:S07]  /*237d0*/  LDSM.16.M88.4 R184, [R224+0xb000] ;  /* 0x00b00000e0b8783b */ /* 0x000f2e0000000200 */
[C---:B-----5:R-:W-:Y:S08]  /*237e0*/  HMMA.16816.F32.BF16 R12, R180.reuse, R188, R12 ;  /* 0x000000bcb40c723c */ /* 0x060ff0000004180c */
[C---:B------:R-:W-:Y:S01]  /*237f0*/  HMMA.16816.F32.BF16 R16, R180.reuse, R190, R16 ;  /* 0x000000beb410723c */ /* 0x040fe20000041810 */
[----:B------:R-:W5:Y:S07]  /*23800*/  LDSM.16.M88.4 R188, [R224+0xb800] ;  /* 0x00b80000e0bc783b */ /* 0x000f6e0000000200 */
[C---:B-1----:R-:W-:Y:S08]  /*23810*/  HMMA.16816.F32.BF16 R20, R180.reuse, R192, R20 ;  /* 0x000000c0b414723c */ /* 0x042ff00000041814 */
[C---:B------:R-:W-:Y:S01]  /*23820*/  HMMA.16816.F32.BF16 R24, R180.reuse, R194, R24 ;  /* 0x000000c2b418723c */ /* 0x040fe20000041818 */
[----:B------:R-:W-:Y:S07]  /*23830*/  LDSM.16.M88.4 R192, [R210] ;  /* 0x00000000d2c0783b */ /* 0x000fee0000000200 */
[C---:B------:R-:W-:Y:S08]  /*23840*/  HMMA.16816.F32.BF16 R28, R180.reuse, R196, R28 ;  /* 0x000000c4b41c723c */ /* 0x040ff0000004181c */
[----:B------:R-:W-:Y:S01]  /*23850*/  HMMA.16816.F32.BF16 R32, R180, R198, R32 ;  /* 0x000000c6b420723c */ /* 0x000fe20000041820 */
[----:B------:R-:W1:Y:S05]  /*23860*/  LDSM.16.M88.4 R180, [R223+0x2000] ;  /* 0x00200000dfb4783b */ /* 0x000e6a0000000200 */
[----:B------:R-:W1:Y:S02]  /*23870*/  LDSM.16.M88.4 R196, [R209] ;  /* 0x00000000d1c4783b */ /* 0x000e640000000200 */
[C---:B---3--:R-:W-:Y:S08]  /*23880*/  HMMA.16816.F32.BF16 R4, R168.reuse, R172, R4 ;  /* 0x000000aca804723c */ /* 0x048ff00000041804 */
[C---:B------:R-:W-:Y:S01]  /*23890*/  HMMA.16816.F32.BF16 R8, R168.reuse, R174, R8 ;  /* 0x000000aea808723c */ /* 0x040fe20000041808 */
[----:B------:R-:W3:Y:S07]  /*238a0*/  LDSM.16.M88.4 R172, [R208] ;  /* 0x00000000d0ac783b */ /* 0x000eee0000000200 */
[C---:B------:R-:W-:Y:S08]  /*238b0*/  HMMA.16816.F32.BF16 R12, R168.reuse, R176, R12 ;  /* 0x000000b0a80c723c */ /* 0x040ff0000004180c */
[C---:B------:R-:W-:Y:S01]  /*238c0*/  HMMA.16816.F32.BF16 R16, R168.reuse, R178, R16 ;  /* 0x000000b2a810723c */ /* 0x040fe20000041810 */
[----:B------:R-:W-:Y:S07]  /*238d0*/  LDSM.16.M88.4 R176, [R221+0x2000] ;  /* 0x00200000ddb0783b */ /* 0x000fee0000000200 */
[C---:B----4-:R-:W-:Y:S08]  /*238e0*/  HMMA.16816.F32.BF16 R20, R168.reuse, R184, R20 ;  /* 0x000000b8a814723c */ /* 0x050ff00000041814 */
[C---:B------:R-:W-:Y:S01]  /*238f0*/  HMMA.16816.F32.BF16 R24, R168.reuse, R186, R24 ;  /* 0x000000baa818723c */ /* 0x040fe20000041818 */
[----:B------:R-:W-:Y:S07]  /*23900*/  LDSM.16.M88.4 R184, [R218+0xa000] ;  /* 0x00a00000dab8783b */ /* 0x000fee0000000200 */
[C---:B-----5:R-:W-:Y:S08]  /*23910*/  HMMA.16816.F32.BF16 R28, R168.reuse, R188, R28 ;  /* 0x000000bca81c723c */ /* 0x060ff0000004181c */
[----:B------:R-:W-:Y:S01]  /*23920*/  HMMA.16816.F32.BF16 R32, R168, R190, R32 ;  /* 0x000000bea820723c */ /* 0x000fe20000041820 */
[----:B------:R-:W4:Y:S05]  /*23930*/  LDSM.16.M88.4 R168, [R207] ;  /* 0x00000000cfa8783b */ /* 0x000f2a0000000200 */
[----:B------:R-:W5:Y:S02]  /*23940*/  LDSM.16.M88.4 R188, [R218+0xa800] ;  /* 0x00a80000dabc783b */ /* 0x000f640000000200 */
        /* <DEDUP_REMOVED lines=11> */
[----:B------:R-:W3:Y:S05]  /*23a00*/  LDSM.16.M88.4 R168, [R220+0x2000] ;  /* 0x00200000dca8783b */ /* 0x000eea0000000200 */
[----:B------:R-:W4:Y:S02]  /*23a10*/  LDSM.16.M88.4 R180, [R211+0x2800] ;  /* 0x00280000d3b4783b */ /* 0x000f240000000200 */
[C---:B------:R-:W-:Y:S08]  /*23a20*/  HMMA.16816.F32.BF16 R4, R176.reuse, R184, R4 ;  /* 0x000000b8b004723c */ /* 0x040ff00000041804 */
[C---:B------:R-:W-:Y:S01]  /*23a30*/  HMMA.16816.F32.BF16 R8, R176.reuse, R186, R8 ;  /* 0x000000bab008723c */ /* 0x040fe20000041808 */
[----:B------:R-:W2:Y:S07]  /*23a40*/  LDSM.16.M88.4 R184, [R211+0x3000] ;  /* 0x00300000d3b8783b */ /* 0x000eae0000000200 */
[C---:B-----5:R-:W-:Y:S08]  /*23a50*/  HMMA.16816.F32.BF16 R12, R176.reuse, R188, R12 ;  /* 0x000000bcb00c723c */ /* 0x060ff0000004180c */
[C---:B------:R-:W-:Y:S01]  /*23a60*/  HMMA.16816.F32.BF16 R16, R176.reuse, R190, R16 ;  /* 0x000000beb010723c */ /* 0x040fe20000041810 */
[----:B------:R-:W5:Y:S07]  /*23a70*/  LDSM.16.M88.4 R188, [R211+0x3800] ;  /* 0x00380000d3bc783b */ /* 0x000f6e0000000200 */
[C---:B-1----:R-:W-:Y:S08]  /*23a80*/  HMMA.16816.F32.BF16 R20, R176.reuse, R192, R20 ;  /* 0x000000c0b014723c */ /* 0x042ff00000041814 */
[C---:B------:R-:W-:Y:S01]  /*23a90*/  HMMA.16816.F32.BF16 R24, R176.reuse, R194, R24 ;  /* 0x000000c2b018723c */ /* 0x040fe20000041818 */
[----:B------:R-:W-:Y:S07]  /*23aa0*/  LDSM.16.M88.4 R192, [R224+0xc000] ;  /* 0x00c00000e0c0783b */ /* 0x000fee0000000200 */
[C---:B------:R-:W-:Y:S08]  /*23ab0*/  HMMA.16816.F32.BF16 R28, R176.reuse, R196, R28 ;  /* 0x000000c4b01c723c */ /* 0x040ff0000004181c */
[----:B------:R-:W-:Y:S01]  /*23ac0*/  HMMA.16816.F32.BF16 R32, R176, R198, R32 ;  /* 0x000000c6b020723c */ /* 0x000fe20000041820 */
[----:B------:R-:W1:Y:S05]  /*23ad0*/  LDSM.16.M88.4 R176, [R225+0x4000] ;  /* 0x00400000e1b0783b */ /* 0x000e6a0000000200 */
[----:B------:R-:W1:Y:S02]  /*23ae0*/  LDSM.16.M88.4 R196, [R224+0xc800] ;  /* 0x00c80000e0c4783b */ /* 0x000e640000000200 */
[C---:B---3--:R-:W-:Y:S08]  /*23af0*/  HMMA.16816.F32.BF16 R4, R168.reuse, R172, R4 ;  /* 0x000000aca804723c */ /* 0x048ff00000041804 */
[C---:B------:R-:W-:Y:S01]  /*23b00*/  HMMA.16816.F32.BF16 R8, R168.reuse, R174, R8 ;  /* 0x000000aea808723c */ /* 0x040fe20000041808 */
[----:B------:R-:W3:Y:S07]  /*23b10*/  LDSM.16.M88.4 R172, [R224+0xd000] ;  /* 0x00d00000e0ac783b */ /* 0x000eee0000000200 */
[C---:B----4-:R-:W-:Y:S08]  /*23b20*/  HMMA.16816.F32.BF16 R12, R168.reuse, R180, R12 ;  /* 0x000000b4a80c723c */ /* 0x050ff0000004180c */
[C---:B------:R-:W-:Y:S01]  /*23b30*/  HMMA.16816.F32.BF16 R16, R168.reuse, R182, R16 ;  /* 0x000000b6a810723c */ /* 0x040fe20000041810 */
[----:B------:R-:W-:Y:S07]  /*23b40*/  LDSM.16.M88.4 R180, [R223+0x4000] ;  /* 0x00400000dfb4783b */ /* 0x000fee0000000200 */
[C---:B--2---:R-:W-:Y:S08]  /*23b50*/  HMMA.16816.F32.BF16 R20, R168.reuse, R184, R20 ;  /* 0x000000b8a814723c */ /* 0x044ff00000041814 */
[C---:B------:R-:W-:Y:S01]  /*23b60*/  HMMA.16816.F32.BF16 R24, R168.reuse, R186, R24 ;  /* 0x000000baa818723c */ /* 0x040fe20000041818 */
[----:B------:R-:W-:Y:S07]  /*23b70*/  LDSM.16.M88.4 R184, [R206] ;  /* 0x00000000ceb8783b */ /* 0x000fee0000000200 */
[C---:B-----5:R-:W-:Y:S08]  /*23b80*/  HMMA.16816.F32.BF16 R28, R168.reuse, R188, R28 ;  /* 0x000000bca81c723c */ /* 0x060ff0000004181c */
[----:B------:R-:W-:Y:S01]  /*23b90*/  HMMA.16816.F32.BF16 R32, R168, R190, R32 ;  /* 0x000000bea820723c */ /* 0x000fe20000041820 */
[----:B------:R-:W2:Y:S05]  /*23ba0*/  LDSM.16.M88.4 R168, [R224+0xd800] ;  /* 0x00d80000e0a8783b */ /* 0x000eaa0000000200 */
[----:B------:R-:W4:Y:S02]  /*23bb0*/  LDSM.16.M88.4 R188, [R205] ;  /* 0x00000000cdbc783b */ /* 0x000f240000000200 */
[C---:B-1----:R-:W-:Y:S08]  /*23bc0*/  HMMA.16816.F32.BF16 R4, R176.reuse, R192, R4 ;  /* 0x000000c0b004723c */ /* 0x042ff00000041804 */
[C---:B------:R-:W-:Y:S01]  /*23bd0*/  HMMA.16816.F32.BF16 R8, R176.reuse, R194, R8 ;  /* 0x000000c2b008723c */ /* 0x040fe20000041808 */
[----:B------:R-:W1:Y:S07]  /*23be0*/  LDSM.16.M88.4 R192, [R204] ;  /* 0x00000000ccc0783b */ /* 0x000e6e0000000200 */
[C---:B------:R-:W-:Y:S08]  /*23bf0*/  HMMA.16816.F32.BF16 R12, R176.reuse, R196, R12 ;  /* 0x000000c4b00c723c */ /* 0x040ff0000004180c */
[C---:B------:R-:W-:Y:S01]  /*23c00*/  HMMA.16816.F32.BF16 R16, R176.reuse, R198, R16 ;  /* 0x000000c6b010723c */ /* 0x040fe20000041810 */
[----:B------:R-:W5:Y:S07]  /*23c10*/  LDSM.16.M88.4 R196, [R203] ;  /* 0x00000000cbc4783b */ /* 0x000f6e0000000200 */
[C---:B---3--:R-:W-:Y:S08]  /*23c20*/  HMMA.16816.F32.BF16 R20, R176.reuse, R172, R20 ;  /* 0x000000acb014723c */ /* 0x048ff00000041814 */
[C---:B------:R-:W-:Y:S01]  /*23c30*/  HMMA.16816.F32.BF16 R24, R176.reuse, R174, R24 ;  /* 0x000000aeb018723c */ /* 0x040fe20000041818 */
[----:B------:R-:W-:Y:S07]  /*23c40*/  LDSM.16.M88.4 R172, [R218+0xc000] ;  /* 0x00c00000daac783b */ /* 0x000fee0000000200 */
[C---:B--2---:R-:W-:Y:S08]  /*23c50*/  HMMA.16816.F32.BF16 R28, R176.reuse, R168, R28 ;  /* 0x000000a8b01c723c */ /* 0x044ff0000004181c */
[----:B------:R-:W-:Y:S01]  /*23c60*/  HMMA.16816.F32.BF16 R32, R176, R170, R32 ;  /* 0x000000aab020723c */ /* 0x000fe20000041820 */
[----:B------:R-:W2:Y:S05]  /*23c70*/  LDSM.16.M88.4 R168, [R221+0x4000] ;  /* 0x00400000dda8783b */ /* 0x000eaa0000000200 */
[----:B------:R-:W3:Y:S02]  /*23c80*/  LDSM.16.M88.4 R176, [R218+0xc800] ;  /* 0x00c80000dab0783b */ /* 0x000ee40000000200 */
[C---:B------:R-:W-:Y:S08]  /*23c90*/  HMMA.16816.F32.BF16 R4, R180.reuse, R184, R4 ;  /* 0x000000b8b404723c */ /* 0x040ff00000041804 */
        /* <DEDUP_REMOVED lines=8> */
[C---:B-----5:R-:W-:Y:S08]  /*23d20*/  HMMA.16816.F32.BF16 R28, R180.reuse, R196, R28 ;  /* 0x000000c4b41c723c */ /* 0x060ff0000004181c */
[----:B------:R-:W-:Y:S01]  /*23d30*/  HMMA.16816.F32.BF16 R32, R180, R198, R32 ;  /* 0x000000c6b420723c */ /* 0x000fe20000041820 */
[----:B------:R-:W1:Y:S05]  /*23d40*/  LDSM.16.M88.4 R180, [R220+0x4000] ;  /* 0x00400000dcb4783b */ /* 0x000e6a0000000200 */
[----:B------:R-:W5:Y:S02]  /*23d50*/  LDSM.16.M88.4 R196, [R211+0x4800] ;  /* 0x00480000d3c4783b */ /* 0x000f640000000200 */
        /* <DEDUP_REMOVED lines=9> */
[C---:B----4-:R-:W-:Y:S08]  /*23df0*/  HMMA.16816.F32.BF16 R28, R168.reuse, R188, R28 ;  /* 0x000000bca81c723c */ /* 0x050ff0000004181c */
[----:B------:R-:W-:Y:S01]  /*23e00*/  HMMA.16816.F32.BF16 R32, R168, R190, R32 ;  /* 0x000000bea820723c */ /* 0x000fe20000041820 */
[----:B------:R-:W3:Y:S05]  /*23e10*/  LDSM.16.M88.4 R168, [R211+0x5800] ;  /* 0x00580000d3a8783b */ /* 0x000eea0000000200 */
[----:B------:R-:W4:Y:S02]  /*23e20*/  LDSM.16.M88.4 R188, [R224+0xe800] ;  /* 0x00e80000e0bc783b */ /* 0x000f240000000200 */
[C---:B-1----:R-:W-:Y:S08]  /*23e30*/  HMMA.16816.F32.BF16 R4, R180.reuse, R192, R4 ;  /* 0x000000c0b404723c */ /* 0x042ff00000041804 */
        /* <DEDUP_REMOVED lines=8> */
[C---:B---3--:R-:W-:Y:S08]  /*23ec0*/  HMMA.16816.F32.BF16 R28, R180.reuse, R168, R28 ;  /* 0x000000a8b41c723c */ /* 0x048ff0000004181c */
[----:B------:R-:W-:Y:S01]  /*23ed0*/  HMMA.16816.F32.BF16 R32, R180, R170, R32 ;  /* 0x000000aab420723c */ /* 0x000fe20000041820 */
[----:B------:R-:W2:Y:S05]  /*23ee0*/  LDSM.16.M88.4 R168, [R223+0x6000] ;  /* 0x00600000dfa8783b */ /* 0x000eaa0000000200 */
[----:B------:R-:W3:Y:S02]  /*23ef0*/  LDSM.16.M88.4 R180, [R201] ;  /* 0x00000000c9b4783b */ /* 0x000ee40000000200 */
[C---:B------:R-:W-:Y:S08]  /*23f00*/  HMMA.16816.F32.BF16 R4, R176.reuse, R184, R4 ;  /* 0x000000b8b004723c */ /* 0x040ff00000041804 */
[C---:B------:R-:W-:Y:S01]  /*23f10*/  HMMA.16816.F32.BF16 R8, R176.reuse, R186, R8 ;  /* 0x000000bab008723c */ /* 0x040fe20000041808 */
[----:B------:R-:W2:Y:S07]  /*23f20*/  LDSM.16.M88.4 R184, [R200] ;  /* 0x00000000c8b8783b */ /* 0x000eae0000000200 */
[C---:B----4-:R-:W-:Y:S08]  /*23f30*/  HMMA.16816.F32.BF16 R12, R176.reuse, R188, R12 ;  /* 0x000000bcb00c723c */ /* 0x050ff0000004180c */
[C---:B------:R-:W-:Y:S01]  /*23f40*/  HMMA.16816.F32.BF16 R16, R176.reuse, R190, R16 ;  /* 0x000000beb010723c */ /* 0x040fe20000041810 */
[----:B------:R-:W4:Y:S07]  /*23f50*/  LDSM.16.M88.4 R188, [R167] ;  /* 0x00000000a7bc783b */ /* 0x000f2e0000000200 */
[C---:B-1----:R-:W-:Y:S08]  /*23f60*/  HMMA.16816.F32.BF16 R20, R176.reuse, R192, R20 ;  /* 0x000000c0b014723c */ /* 0x042ff00000041814 */
[C---:B------:R-:W-:Y:S01]  /*23f70*/  HMMA.16816.F32.BF16 R24, R176.reuse, R194, R24 ;  /* 0x000000c2b018723c */ /* 0x040fe20000041818 */
[----:B------:R-:W-:Y:S07]  /*23f80*/  LDSM.16.M88.4 R192, [R218+0xe000] ;  /* 0x00e00000dac0783b */ /* 0x000fee0000000200 */
[C---:B-----5:R-:W-:Y:S08]  /*23f90*/  HMMA.16816.F32.BF16 R28, R176.reuse, R196, R28 ;  /* 0x000000c4b01c723c */ /* 0x060ff0000004181c */
[----:B------:R-:W-:Y:S01]  /*23fa0*/  HMMA.16816.F32.BF16 R32, R176, R198, R32 ;  /* 0x000000c6b020723c */ /* 0x000fe20000041820 */
[----:B------:R-:W1:Y:S07]  /*23fb0*/  LDSM.16.M88.4 R176, [R221+0x6000] ;  /* 0x00600000ddb0783b */ /* 0x000e6e0000000200 */
        /* <DEDUP_REMOVED lines=8> */
[----:B------:R-:W-:Y:S07]  /*24040*/  LDSM.16.M88.4 R184, [R220+0x6000] ;  /* 0x00600000dcb8783b */ /* 0x000fee0000000200 */
[C---:B----4-:R-:W-:Y:S08]  /*24050*/  HMMA.16816.F32.BF16 R28, R168.reuse, R188, R28 ;  /* 0x000000bca81c723c */ /* 0x050ff0000004181c */
[----:B------:R-:W-:Y:S01]  /*24060*/  HMMA.16816.F32.BF16 R32, R168, R190, R32 ;  /* 0x000000bea820723c */ /* 0x000fe20000041820 */
[----:B------:R-:W4:Y:S05]  /*24070*/  LDSM.16.M88.4 R168, [R218+0xf800] ;  /* 0x00f80000daa8783b */ /* 0x000f2a0000000200 */
[----:B------:R-:W5:Y:S02]  /*24080*/  LDSM.16.M88.4 R188, [R211+0x6000] ;  /* 0x00600000d3bc783b */ /* 0x000f640000000200 */
[C---:B-1----:R-:W-:Y:S08]  /*24090*/  HMMA.16816.F32.BF16 R4, R176.reuse, R192, R4 ;  /* 0x000000c0b004723c */ /* 0x042ff00000041804 */
[C---:B------:R-:W-:Y:S08]  /*240a0*/  HMMA.16816.F32.BF16 R8, R176.reuse, R194, R8 ;  /* 0x000000c2b008723c */ /* 0x040ff00000041808 */
[C---:B--2---:R-:W-:Y:S08]  /*240b0*/  HMMA.16816.F32.BF16 R12, R176.reuse, R172, R12 ;  /* 0x000000acb00c723c */ /* 0x044ff0000004180c */
[C---:B------:R-:W-:Y:S08]  /*240c0*/  HMMA.16816.F32.BF16 R16, R176.reuse, R174, R16 ;  /* 0x000000aeb010723c */ /* 0x040ff00000041810 */
[C---:B---3--:R-:W-:Y:S08]  /*240d0*/  HMMA.16816.F32.BF16 R20, R176.reuse, R180, R20 ;  /* 0x000000b4b014723c */ /* 0x048ff00000041814 */
[C---:B------:R-:W-:Y:S08]  /*240e0*/  HMMA.16816.F32.BF16 R24, R176.reuse, R182, R24 ;  /* 0x000000b6b018723c */ /* 0x040ff00000041818 */
[C---:B----4-:R-:W-:Y:S08]  /*240f0*/  HMMA.16816.F32.BF16 R28, R176.reuse, R168, R28 ;  /* 0x000000a8b01c723c */ /* 0x050ff0000004181c */
[----:B------:R-:W-:Y:S01]  /*24100*/  HMMA.16816.F32.BF16 R32, R176, R170, R32 ;  /* 0x000000aab020723c */ /* 0x000fe20000041820 */
[----:B------:R-:W1:Y:S07]  /*24110*/  LDSM.16.M88.4 R168, [R211+0x6800] ;  /* 0x00680000d3a8783b */ /* 0x000e6e0000000200 */
[C---:B-----5:R-:W-:Y:S07]  /*24120*/  HMMA.16816.F32.BF16 R4, R184.reuse, R188, R4 ;  /* 0x000000bcb804723c */ /* 0x060fee0000041804 */
[----:B------:R-:W-:Y:S01]  /*24130*/  MOV R189, R250 ;  /* 0x000000fa00bd7202 */ /* 0x000fe20000000f00 */
[C---:B------:R-:W-:Y:S04]  /*24140*/  HMMA.16816.F32.BF16 R8, R184.reuse, R190, R8 ;  /* 0x000000beb808723c */ /* 0x040fe80000041808 */
[----:B------:R-:W-:Y:S11]  /*24150*/  IMAD.MOV.U32 R188, RZ, RZ, R251 ;  /* 0x000000ffffbc7224 */ /* 0x000ff600078e00fb */
[----:B------:R-:W-:Y:S01]  /*24160*/  @!UPT UIADD3 URZ, URZ, URZ, URZ ;  /* 0x0000003f3f3ff290 */ /* 0x000fe2000fffe03f */
[-C--:B------:R-:W-:Y:S02]  /*24170*/  FMUL.FTZ R4, R4, R3.reuse ;  /* 0x0000000304047220 */ /* 0x080fe40000410000 */
[-C--:B------:R-:W-:Y:S02]  /*24180*/  FMUL.FTZ R5, R5, R3.reuse ;  /* 0x0000000305057220 */ /* 0x080fe40000410000 */
[----:B------:R-:W2:Y:S01]  /*24190*/  MUFU.TANH R172, R4 ;  /* 0x0000000400ac7308 */ /* 0x000ea20000002400 */
[-C--:B------:R-:W-:Y:S02]  /*241a0*/  FMUL.FTZ R6, R6, R3.reuse ;  /* 0x0000000306067220 */ /* 0x080fe40000410000 */
[-C--:B------:R-:W-:Y:S02]  /*241b0*/  FMUL.FTZ R7, R7, R3.reuse ;  /* 0x0000000307077220 */ /* 0x080fe40000410000 */
[-C--:B------:R-:W-:Y:S01]  /*241c0*/  FMUL.FTZ R8, R8, R3.reuse ;  /* 0x0000000308087220 */ /* 0x080fe20000410000 */
[C---:B-1----:R-:W-:Y:S03]  /*241d0*/  HMMA.16816.F32.BF16 R12, R184.reuse, R168, R12 ;  /* 0x000000a8b80c723c */ /* 0x042fe6000004180c */
[-C--:B------:R-:W-:Y:S01]  /*241e0*/  FMUL.FTZ R9, R9, R3.reuse ;  /* 0x0000000309097220 */ /* 0x080fe20000410000 */
[----:B------:R-:W1:Y:S01]  /*241f0*/  MUFU.TANH R173, R5 ;  /* 0x0000000500ad7308 */ /* 0x000e620000002400 */
[-C--:B------:R-:W-:Y:S02]  /*24200*/  FMUL.FTZ R10, R10, R3.reuse ;  /* 0x000000030a0a7220 */ /* 0x080fe40000410000 */
[-C--:B------:R-:W-:Y:S01]  /*24210*/  FMUL.FTZ R11, R11, R3.reuse ;  /* 0x000000030b0b7220 */ /* 0x080fe20000410000 */
[C---:B------:R-:W-:Y:S06]  /*24220*/  HMMA.16816.F32.BF16 R16, R184.reuse, R170, R16 ;  /* 0x000000aab810723c */ /* 0x040fec0000041810 */
[----:B------:R-:W3:Y:S10]  /*24230*/  MUFU.TANH R174, R6 ;  /* 0x0000000600ae7308 */ /* 0x000ef40000002400 */
[----:B------:R4:W1:Y:S01]  /*24240*/  MUFU.TANH R166, R7 ;  /* 0x0000000700a67308 */ /* 0x0008620000002400 */
[-C--:B------:R-:W-:Y:S02]  /*24250*/  FMUL.FTZ R12, R12, R3.reuse ;  /* 0x000000030c0c7220 */ /* 0x080fe40000410000 */
[-C--:B------:R-:W-:Y:S02]  /*24260*/  FMUL.FTZ R13, R13, R3.reuse ;  /* 0x000000030d0d7220 */ /* 0x080fe40000410000 */
[-C--:B------:R-:W-:Y:S05]  /*24270*/  FMUL.FTZ R14, R14, R3.reuse ;  /* 0x000000030e0e7220 */ /* 0x080fea0000410000 */
[----:B------:R-:W1:Y:S10]  /*24280*/  MUFU.TANH R175, R8 ;  /* 0x0000000800af7308 */ /* 0x000e740000002400 */
[----:B------:R-:W1:Y:S01]  /*24290*/  MUFU.TANH R176, R9 ;  /* 0x0000000900b07308 */ /* 0x000e620000002400 */
[----:B----4-:R-:W4:Y:S09]  /*242a0*/  LDSM.16.M88.4 R4, [R211+0x7000] ;  /* 0x00700000d304783b */ /* 0x010f320000000200 */
[----:B------:R-:W1:Y:S10]  /*242b0*/  MUFU.TANH R169, R10 ;  /* 0x0000000a00a97308 */ /* 0x000e740000002400 */
[----:B------:R5:W1:Y:S10]  /*242c0*/  MUFU.TANH R168, R11 ;  /* 0x0000000b00a87308 */ /* 0x000a740000002400 */
[----:B------:R1:W1:Y:S10]  /*242d0*/  MUFU.TANH R198, R12 ;  /* 0x0000000c00c67308 */ /* 0x0002740000002400 */
[----:B------:R2:W2:Y:S01]  /*242e0*/  MUFU.TANH R199, R13 ;  /* 0x0000000d00c77308 */ /* 0x0004a20000002400 */
[----:B-----5:R-:W5:Y:S01]  /*242f0*/  LDSM.16.M88.4 R8, [R211+0x7800] ;  /* 0x00780000d308783b */ /* 0x020f620000000200 */
[----:B------:R-:W-:Y:S08]  /*24300*/  DEPBAR.LE SB0, 0x0 ;  /* 0x000080000000791a */ /* 0x000ff00000000000 */
[----:B------:R3:W3:Y:S01]  /*24310*/  MUFU.TANH R252, R14 ;  /* 0x0000000e00fc7308 */ /* 0x0006e20000002400 */
[----:B------:R-:W-:Y:S01]  /*24320*/  BAR.SYNC.DEFER_BLOCKING 0x0 ;  /* 0x0000000000007b1d */ /* 0x000fe20000010000 */
[C---:B----4-:R-:W-:Y:S05]  /*24330*/  HMMA.16816.F32.BF16 R20, R184.reuse, R4, R20 ;  /* 0x00000004b814723c */ /* 0x050fea0000041814 */
[-C--:B-1----:R-:W-:Y:S02]  /*24340*/  FMUL.FTZ R12, R15, R3.reuse ;  /* 0x000000030f0c7220 */ /* 0x082fe40000410000 */
[-C--:B------:R-:W-:Y:S01]  /*24350*/  FMUL.FTZ R5, R18, R3.reuse ;  /* 0x0000000312057220 */ /* 0x080fe20000410000 */
[C---:B------:R-:W-:Y:S03]  /*24360*/  HMMA.16816.F32.BF16 R24, R184.reuse, R6, R24 ;  /* 0x00000006b818723c */ /* 0x040fe60000041818 */
[----:B------:R-:W1:Y:S01]  /*24370*/  MUFU.TANH R12, R12 ;  /* 0x0000000c000c7308 */ /* 0x000e620000002400 */
[-C--:B--2---:R-:W-:Y:S02]  /*24380*/  FMUL.FTZ R13, R16, R3.reuse ;  /* 0x00000003100d7220 */ /* 0x084fe40000410000 */
[-C--:B------:R-:W-:Y:S07]  /*24390*/  FMUL.FTZ R4, R19, R3.reuse ;  /* 0x0000000313047220 */ /* 0x080fee0000410000 */
[----:B------:R-:W2:Y:S01]  /*243a0*/  MUFU.TANH R13, R13 ;  /* 0x0000000d000d7308 */ /* 0x000ea20000002400 */
[-C--:B---3--:R-:W-:Y:S02]  /*243b0*/  FMUL.FTZ R14, R17, R3.reuse ;  /* 0x00000003110e7220 */ /* 0x088fe40000410000 */
[-C--:B------:R-:W-:Y:S02]  /*243c0*/  FMUL.FTZ R15, R20, R3.reuse ;  /* 0x00000003140f7220 */ /* 0x080fe40000410000 */
[-C--:B------:R-:W-:Y:S02]  /*243d0*/  FMUL.FTZ R7, R21, R3.reuse ;  /* 0x0000000315077220 */ /* 0x080fe40000410000 */
[-C--:B------:R-:W-:Y:S02]  /*243e0*/  FMUL.FTZ R6, R22, R3.reuse ;  /* 0x0000000316067220 */ /* 0x080fe40000410000 */
[-C--:B------:R-:W-:Y:S01]  /*243f0*/  FMUL.FTZ R23, R23, R3.reuse ;  /* 0x0000000317177220 */ /* 0x080fe20000410000 */
[----:B------:R-:W3:Y:S01]  /*24400*/  MUFU.TANH R14, R14 ;  /* 0x0000000e000e7308 */ /* 0x000ee20000002400 */
[C---:B-----5:R-:W-:Y:S03]  /*24410*/  HMMA.16816.F32.BF16 R28, R184.reuse, R8, R28 ;  /* 0x00000008b81c723c */ /* 0x060fe6000004181c */
[-C--:B------:R-:W-:Y:S02]  /*24420*/  FMUL.FTZ R16, R24, R3.reuse ;  /* 0x0000000318107220 */ /* 0x080fe40000410000 */
[-C--:B------:R-:W-:Y:S02]  /*24430*/  FMUL.FTZ R26, R26, R3.reuse ;  /* 0x000000031a1a7220 */ /* 0x080fe40000410000 */
[-C--:B------:R-:W-:Y:S01]  /*24440*/  FMUL.FTZ R9, R25, R3.reuse ;  /* 0x0000000319097220 */ /* 0x080fe20000410000 */
[----:B------:R-:W-:Y:S01]  /*24450*/  HMMA.16816.F32.BF16 R32, R184, R10, R32 ;  /* 0x0000000ab820723c */ /* 0x000fe20000041820 */
[----:B------:R-:W4:Y:S03]  /*24460*/  MUFU.TANH R5, R5 ;  /* 0x0000000500057308 */ /* 0x000f260000002400 */
[-C--:B------:R-:W-:Y:S07]  /*24470*/  FMUL.FTZ R27, R27, R3.reuse ;  /* 0x000000031b1b7220 */ /* 0x080fee0000410000 */
[----:B------:R-:W1:Y:S05]  /*24480*/  MUFU.TANH R4, R4 ;  /* 0x0000000400047308 */ /* 0x000e6a0000002400 */
[-C--:B------:R-:W-:Y:S02]  /*24490*/  FMUL.FTZ R28, R28, R3.reuse ;  /* 0x000000031c1c7220 */ /* 0x080fe40000410000 */
[-C--:B------:R-:W-:Y:S02]  /*244a0*/  FMUL.FTZ R29, R29, R3.reuse ;  /* 0x000000031d1d7220 */ /* 0x080fe40000410000 */
[-C--:B------:R-:W-:Y:S01]  /*244b0*/  FMUL.FTZ R11, R30, R3.reuse ;  /* 0x000000031e0b7220 */ /* 0x080fe20000410000 */
[----:B------:R-:W1:Y:S01]  /*244c0*/  MUFU.TANH R15, R15 ;  /* 0x0000000f000f7308 */ /* 0x000e620000002400 */
[-C--:B------:R-:W-:Y:S02]  /*244d0*/  FMUL.FTZ R10, R31, R3.reuse ;  /* 0x000000031f0a7220 */ /* 0x080fe40000410000 */
[-C--:B------:R-:W-:Y:S02]  /*244e0*/  FMUL.FTZ R32, R32, R3.reuse ;  /* 0x0000000320207220 */ /* 0x080fe40000410000 */
[-C--:B------:R-:W-:Y:S02]  /*244f0*/  FMUL.FTZ R21, R33, R3.reuse ;  /* 0x0000000321157220 */ /* 0x080fe40000410000 */
[-C--:B------:R-:W-:Y:S02]  /*24500*/  FMUL.FTZ R20, R34, R3.reuse ;  /* 0x0000000322147220 */ /* 0x080fe40000410000 */
[----:B------:R-:W-:Y:S01]  /*24510*/  FMUL.FTZ R3, R35, R3 ;  /* 0x0000000323037220 */ /* 0x000fe20000410000 */
[----:B------:R-:W1:Y:S10]  /*24520*/  MUFU.TANH R7, R7 ;  /* 0x0000000700077308 */ /* 0x000e740000002400 */
[----:B------:R-:W1:Y:S10]  /*24530*/  MUFU.TANH R6, R6 ;  /* 0x0000000600067308 */ /* 0x000e740000002400 */
[----:B------:R1:W1:Y:S10]  /*24540*/  MUFU.TANH R183, R23 ;  /* 0x0000001700b77308 */ /* 0x0002740000002400 */
[----:B------:R-:W1:Y:S10]  /*24550*/  MUFU.TANH R16, R16 ;  /* 0x0000001000107308 */ /* 0x000e740000002400 */
[----:B------:R-:W1:Y:S10]  /*24560*/  MUFU.TANH R9, R9 ;  /* 0x0000000900097308 */ /* 0x000e740000002400 */
[----:B------:R1:W1:Y:S10]  /*24570*/  MUFU.TANH R182, R26 ;  /* 0x0000001a00b67308 */ /* 0x0002740000002400 */
[----:B------:R1:W1:Y:S10]  /*24580*/  MUFU.TANH R181, R27 ;  /* 0x0000001b00b57308 */ /* 0x0002740000002400 */
[----:B------:R1:W1:Y:S10]  /*24590*/  MUFU.TANH R180, R28 ;  /* 0x0000001c00b47308 */ /* 0x0002740000002400 */
[----:B------:R1:W1:Y:S10]  /*245a0*/  MUFU.TANH R179, R29 ;  /* 0x0000001d00b37308 */ /* 0x0002740000002400 */
[----:B------:R-:W1:Y:S10]  /*245b0*/  MUFU.TANH R11, R11 ;  /* 0x0000000b000b7308 */ /* 0x000e740000002400 */
[----:B------:R-:W1:Y:S10]  /*245c0*/  MUFU.TANH R10, R10 ;  /* 0x0000000a000a7308 */ /* 0x000e740000002400 */
[----:B------:R1:W1:Y:S10]  /*245d0*/  MUFU.TANH R178, R32 ;  /* 0x0000002000b27308 */ /* 0x0002740000002400 */
[----:B------:R-:W1:Y:S10]  /*245e0*/  MUFU.TANH R21, R21 ;  /* 0x0000001500157308 */ /* 0x000e740000002400 */
[----:B------:R-:W1:Y:S10]  /*245f0*/  MUFU.TANH R20, R20 ;  /* 0x0000001400147308 */ /* 0x000e740000002400 */
[----:B------:R-:W1:Y:S01]  /*24600*/  MUFU.TANH R3, R3 ;  /* 0x0000000300037308 */ /* 0x000e620000002400 */
[----:B------:R-:W-:-:S05]  /*24610*/  @!P0 BRA `(.L_x_3037) ;  /* 0x00000be000008947 */ /* 0x000fca0003800000 */
[----:B--234-:R-:W-:Y:S01]  /*24620*/  ISETP.NE.U32.AND P0, PT, R240, RZ, PT ;  /* 0x000000fff000720c */ /* 0x01cfe20003f05070 */
[----:B------:R-:W-:Y:S03]  /*24630*/  BSSY B0, `(.L_x_3038) ;  /* 0x0000048000007945 */ /* 0x000fe60003800000 */
[----:B------:R-:W-:Y:S11]  /*24640*/  ISETP.NE.AND.EX P0, PT, R241, RZ, PT, P0 ;  /* 0x000000fff100720c */ /* 0x000ff60003f05300 */
[----:B------:R-:W-:Y:S02]  /*24650*/  @!UPT UIADD3 URZ, URZ, URZ, URZ ;  /* 0x0000003f3f3ff290 */ /* 0x000fe4000fffe03f */
[----:B------:R-:W-:-:S05]  /*24660*/  @!P0 BRA `(.L_x_3039) ;  /* 0x0000040000008947 */ /* 0x000fca0003800000 */
[----:B------:R-:W-:Y:S01]  /*24670*/  IMAD.SHL.U32 R17, R242, 0x40, RZ ;  /* 0x00000040f2117824 */ /* 0x000fe200078e00ff */
[----:B------:R-:W-:Y:S02]  /*24680*/  ULDC.64 UR4, c[0x0][0x118] ;  /* 0x0000460000047ab9 */ /* 0x000fe40000000a00 */
[----:B-1----:R-:W2:Y:S02]  /*24690*/  LD.E R26, [R164.64+0x170] ;  /* 0x00017004a41a7980 */ /* 0x002ea4000c101900 */
        /* <DEDUP_REMOVED lines=17> */
[-C--:B------:R-:W-:Y:S02]  /*247b0*/  IMAD R18, R23, R19.reuse, R18 ;  /* 0x0000001317127224 */ /* 0x080fe400078e0212 */
        /* <DEDUP_REMOVED lines=17> */
[----:B------:R-:W-:Y:S02]  /*248d0*/  SEL R18, R8, R23, !P2 ;  /* 0x0000001708127207 */ /* 0x000fe40005000000 */
[----:B------:R-:W2:Y:S01]  /*248e0*/  LD.E.64 R22, [R164.64+0x38] ;  /* 0x00003804a4167980 */ /* 0x000ea2000c101b00 */
[----:B------:R-:W-:Y:S01]  /*248f0*/  @!P1 IMAD.MOV R25, RZ, RZ, -R25 ;  /* 0x000000ffff199224 */ /* 0x000fe200078e0a19 */
[-C--:B------:R-:W-:Y:S04]  /*24900*/  LEA R30, P1, R18, R240.reuse, 0x2 ;  /* 0x000000f0121e7211 */ /* 0x080fe800078210ff */
        /* <DEDUP_REMOVED lines=22> */
.L_x_3039:
[----:B------:R-:W-:Y:S02]  /*24a70*/  ULDC.64 UR4, c[0x0][0x118] ;  /* 0x0000460000047ab9 */ /* 0x000fe40000000a00 */
[----:B------:R-:W2:Y:S02]  /*24a80*/  LD.E R22, [R164.64+0x38] ;  /* 0x00003804a4167980 */ /* 0x000ea4000c101900 */
[----:B--2---:R-:W-:Y:S04]  /*24a90*/  LEA R22, -R22, RZ, 0x6 ;  /* 0x000000ff16167211 */ /* 0x004fe800078e31ff */
[----:B------:R-:W-:Y:S02]  /*24aa0*/  SHF.R.S32.HI R8, RZ, 0x1f, R22 ;  /* 0x0000001fff087819 */ /* 0x000fe40000011416 */
.L_x_3040:
[----:B------:R-:W-:Y:S05]  /*24ab0*/  BSYNC B0 ;  /* 0x0000000000007941 */ /* 0x000fea0003800000 */
.L_x_3038:
[C---:B-1----:R-:W-:Y:S01]  /*24ac0*/  LEA R32, P0, R22.reuse, R232, 0x1 ;  /* 0x000000e816207211 */ /* 0x042fe200078008ff */
        /* <DEDUP_REMOVED lines=115> */
.L_x_3037:
[----:B--234-:R-:W-:Y:S05]  /*25200*/  BSYNC B1 ;  /* 0x0000000000017941 */ /* 0x01cfea0003800000 */
.L_x_3036:
[----:B------:R-:W-:Y:S01]  /*25210*/  ULDC.64 UR4, c[0x0][0x118] ;  /* 0x0000460000047ab9 */ /* 0x000fe20000000a00 */
[----:B-1----:R-:W1:Y:S08]  /*25220*/  S2R R22, SR_TID.X ;  /* 0x0000000000167919 */ /* 0x002e700000002100 */
[----:B------:R2:W3:Y:S01]  /*25230*/  LD.E R165, [R164.64+0xdc] ;  /* 0x0000dc04a4a57980 */ /* 0x0004e2000c101900 */
[----:B-1----:R-:W-:Y:S04]  /*25240*/  SHF.L.U32 R22, R22, 0x1, RZ ;  /* 0x0000000116167819 */ /* 0x002fe800000006ff */
[----:B------:R-:W-:Y:S04]  /*25250*/  LOP3.LUT R22, R22, 0x6, RZ, 0xc0, !PT ;  /* 0x0000000616167812 */ /* 0x000fe800078ec0ff */
[----:B------:R-:W-:Y:S04]  /*25260*/  LEA R22, R242, R22, 0x6 ;  /* 0x00000016f2167211 */ /* 0x000fe800078e30ff */
[C---:B------:R-:W-:Y:S02]  /*25270*/  IADD3 R17, R22.reuse, 0x1, RZ ;  /* 0x0000000116117810 */ /* 0x040fe40007ffe0ff */
[C---:B------:R-:W-:Y:S02]  /*25280*/  IADD3 R8, R22.reuse, 0x8, RZ ;  /* 0x0000000816087810 */ /* 0x040fe40007ffe0ff */
[C---:B------:R-:W-:Y:S02]  /*25290*/  ISETP.GE.AND P6, PT, R22.reuse, R245, PT ;  /* 0x000000f51600720c */ /* 0x040fe40003fc6270 */
[C---:B------:R-:W-:Y:S02]  /*252a0*/  ISETP.GE.AND P1, PT, R17.reuse, R247, PT ;  /* 0x000000f71100720c */ /* 0x040fe40003f26270 */
[C---:B------:R-:W-:Y:S02]  /*252b0*/  ISETP.GE.AND P5, PT, R17.reuse, R245, PT ;  /* 0x000000f51100720c */ /* 0x040fe40003fa6270 */
[-C--:B------:R-:W-:Y:S02]  /*252c0*/  ISETP.GE.OR P6, PT, R22, R244.reuse, !P6 ;  /* 0x000000f41600720c */ /* 0x080fe400077c6670 */
[C---:B------:R-:W-:Y:S02]  /*252d0*/  ISETP.GE.OR P5, PT, R17.reuse, R244, !P5 ;  /* 0x000000f41100720c */ /* 0x040fe40006fa6670 */
[C---:B------:R-:W-:Y:S02]  /*252e0*/  ISETP.GE.AND P4, PT, R8.reuse, R247, PT ;  /* 0x000000f70800720c */ /* 0x040fe40003f86270 */
[----:B------:R-:W-:Y:S02]  /*252f0*/  ISETP.GE.AND P3, PT, R8, R245, PT ;  /* 0x000000f50800720c */ /* 0x000fe40003f66270 */
[-C--:B------:R-:W-:Y:S02]  /*25300*/  ISETP.GE.OR P1, PT, R17, R246.reuse, !P1 ;  /* 0x000000f61100720c */ /* 0x080fe40004f26670 */
[C---:B------:R-:W-:Y:S02]  /*25310*/  IADD3 R17, R22.reuse, 0x10, RZ ;  /* 0x0000001016117810 */ /* 0x040fe40007ffe0ff */
[-C--:B------:R-:W-:Y:S02]  /*25320*/  ISETP.GE.AND P2, PT, R22, R247.reuse, PT ;  /* 0x000000f71600720c */ /* 0x080fe40003f46270 */
[C---:B------:R-:W-:Y:S02]  /*25330*/  ISETP.GE.OR P4, PT, R8.reuse, R246, !P4 ;  /* 0x000000f60800720c */ /* 0x040fe40006786670 */
[----:B------:R-:W-:Y:S02]  /*25340*/  ISETP.GE.OR P3, PT, R8, R244, !P3 ;  /* 0x000000f40800720c */ /* 0x000fe40005f66670 */
[----:B------:R-:W-:Y:S02]  /*25350*/  FSEL R8, R174, -INF , !P6 ;  /* 0xff800000ae087808 */ /* 0x000fe40007000000 */
[CC--:B------:R-:W-:Y:S02]  /*25360*/  ISETP.GE.AND P6, PT, R17.reuse, R247.reuse, PT ;  /* 0x000000f71100720c */ /* 0x0c0fe40003fc6270 */
[C---:B------:R-:W-:Y:S02]  /*25370*/  IADD3 R23, R22.reuse, 0x18, RZ ;  /* 0x0000001816177810 */ /* 0x040fe40007ffe0ff */
[C---:B------:R-:W-:Y:S02]  /*25380*/  IADD3 R18, R22.reuse, 0x9, RZ ;  /* 0x0000000916127810 */ /* 0x040fe40007ffe0ff */
[CC--:B------:R-:W-:Y:S02]  /*25390*/  ISETP.GE.OR P2, PT, R22.reuse, R246.reuse, !P2 ;  /* 0x000000f61600720c */ /* 0x0c0fe40005746670 */
[-C--:B------:R-:W-:Y:S02]  /*253a0*/  ISETP.GE.OR P6, PT, R17, R246.reuse, !P6 ;  /* 0x000000f61100720c */ /* 0x080fe400077c6670 */
[----:B------:R-:W-:Y:S02]  /*253b0*/  IADD3 R24, R22, 0x11, RZ ;  /* 0x0000001116187810 */ /* 0x000fe40007ffe0ff */
[----:B------:R-:W-:Y:S02]  /*253c0*/  FSEL R198, R198, -INF , !P6 ;  /* 0xff800000c6c67808 */ /* 0x000fe40007000000 */
[CC--:B------:R-:W-:Y:S02]  /*253d0*/  ISETP.GE.AND P6, PT, R23.reuse, R247.reuse, PT ;  /* 0x000000f71700720c */ /* 0x0c0fe40003fc6270 */
[----:B------:R-:W-:Y:S02]  /*253e0*/  FSEL R172, R172, -INF , !P2 ;  /* 0xff800000acac7808 */ /* 0x000fe40005000000 */
[C---:B------:R-:W-:Y:S02]  /*253f0*/  ISETP.GE.AND P0, PT, R18.reuse, R247, PT ;  /* 0x000000f71200720c */ /* 0x040fe40003f06270 */
[-C--:B------:R-:W-:Y:S02]  /*25400*/  ISETP.GE.AND P2, PT, R18, R245.reuse, PT ;  /* 0x000000f51200720c */ /* 0x080fe40003f46270 */
[-C--:B------:R-:W-:Y:S02]  /*25410*/  ISETP.GE.OR P6, PT, R23, R246.reuse, !P6 ;  /* 0x000000f61700720c */ /* 0x080fe400077c6670 */
[----:B------:R-:W-:Y:S02]  /*25420*/  FSEL R19, R173, -INF , !P1 ;  /* 0xff800000ad137808 */ /* 0x000fe40004800000 */
[----:B------:R-:W-:Y:S02]  /*25430*/  IADD3 R25, R22, 0x20, RZ ;  /* 0x0000002016197810 */ /* 0x000fe40007ffe0ff */
[----:B------:R-:W-:Y:S02]  /*25440*/  ISETP.GE.AND P1, PT, R17, R245, PT ;  /* 0x000000f51100720c */ /* 0x000fe40003f26270 */
[C---:B------:R-:W-:Y:S02]  /*25450*/  ISETP.GE.OR P0, PT, R18.reuse, R246, !P0 ;  /* 0x000000f61200720c */ /* 0x040fe40004706670 */
[-C--:B------:R-:W-:Y:S02]  /*25460*/  ISETP.GE.OR P2, PT, R18, R244.reuse, !P2 ;  /* 0x000000f41200720c */ /* 0x080fe40005746670 */
[----:B------:R-:W-:Y:S02]  /*25470*/  FSEL R18, R175, -INF , !P4 ;  /* 0xff800000af127808 */ /* 0x000fe40006000000 */
[-C--:B------:R-:W-:Y:S02]  /*25480*/  ISETP.GE.AND P4, PT, R24, R247.reuse, PT ;  /* 0x000000f71800720c */ /* 0x080fe40003f86270 */
[----:B------:R-:W-:Y:S02]  /*25490*/  IADD3 R26, R22, 0x19, RZ ;  /* 0x00000019161a7810 */ /* 0x000fe40007ffe0ff */
[----:B------:R-:W-:Y:S02]  /*254a0*/  FSEL R250, R13, -INF , !P6 ;  /* 0xff8000000dfa7808 */ /* 0x000fe40007000000 */
[----:B------:R-:W-:Y:S02]  /*254b0*/  ISETP.GE.AND P6, PT, R25, R247, PT ;  /* 0x000000f71900720c */ /* 0x000fe40003fc6270 */
[----:B------:R-:W-:Y:S02]  /*254c0*/  ISETP.GE.OR P1, PT, R17, R244, !P1 ;  /* 0x000000f41100720c */ /* 0x000fe40004f26670 */
[----:B------:R-:W-:Y:S02]  /*254d0*/  FSEL R17, R176, -INF , !P0 ;  /* 0xff800000b0117808 */ /* 0x000fe40004000000 */
[C---:B------:R-:W-:Y:S02]  /*254e0*/  ISETP.GE.AND P0, PT, R24.reuse, R245, PT ;  /* 0x000000f51800720c */ /* 0x040fe40003f06270 */
[CC--:B------:R-:W-:Y:S02]  /*254f0*/  ISETP.GE.OR P4, PT, R24.reuse, R246.reuse, !P4 ;  /* 0x000000f61800720c */ /* 0x0c0fe40006786670 */
[----:B------:R-:W-:Y:S02]  /*25500*/  ISETP.GE.OR P6, PT, R25, R246, !P6 ;  /* 0x000000f61900720c */ /* 0x000fe400077c6670 */
[----:B------:R-:W-:Y:S02]  /*25510*/  ISETP.GE.OR P0, PT, R24, R244, !P0 ;  /* 0x000000f41800720c */ /* 0x000fe40004706670 */
[----:B------:R-:W-:Y:S02]  /*25520*/  IADD3 R24, R22, 0x21, RZ ;  /* 0x0000002116187810 */ /* 0x000fe40007ffe0ff */
[----:B------:R-:W-:Y:S02]  /*25530*/  FSEL R199, R199, -INF , !P4 ;  /* 0xff800000c7c77808 */ /* 0x000fe40006000000 */
[CC--:B------:R-:W-:Y:S02]  /*25540*/  ISETP.GE.AND P4, PT, R26.reuse, R247.reuse, PT ;  /* 0x000000f71a00720c */ /* 0x0c0fe40003f86270 */
[----:B------:R-:W-:Y:S02]  /*25550*/  FSEL R28, R15, -INF , !P6 ;  /* 0xff8000000f1c7808 */ /* 0x000fe40007000000 */
[----:B------:R-:W-:Y:S02]  /*25560*/  ISETP.GE.OR P4, PT, R26, R246, !P4 ;  /* 0x000000f61a00720c */ /* 0x000fe40006786670 */
[----:B------:R-:W-:Y:S02]  /*25570*/  ISETP.GE.AND P6, PT, R24, R247, PT ;  /* 0x000000f71800720c */ /* 0x000fe40003fc6270 */
[----:B------:R-:W-:Y:S02]  /*25580*/  FMNMX.FTZ R15, R172, R2, !PT ;  /* 0x00000002ac0f7209 */ /* 0x000fe40007810000 */
[-C--:B------:R-:W-:Y:S02]  /*25590*/  ISETP.GE.OR P6, PT, R24, R246.reuse, !P6 ;  /* 0x000000f61800720c */ /* 0x080fe400077c6670 */
[----:B------:R-:W-:Y:S02]  /*255a0*/  FMNMX.FTZ R15, R19, R15, !PT ;  /* 0x0000000f130f7209 */ /* 0x000fe40007810000 */
[----:B------:R-:W-:Y:S02]  /*255b0*/  FSEL R251, R14, -INF , !P4 ;  /* 0xff8000000efb7808 */ /* 0x000fe40006000000 */
[----:B------:R-:W-:Y:S02]  /*255c0*/  IADD3 R14, R22, 0x28, RZ ;  /* 0x00000028160e7810 */ /* 0x000fe40007ffe0ff */
[----:B------:R-:W-:Y:S02]  /*255d0*/  FSEL R187, R7, -INF , !P6 ;  /* 0xff80000007bb7808 */ /* 0x000fe40007000000 */
[----:B------:R-:W-:Y:S02]  /*255e0*/  ISETP.GE.AND P6, PT, R14, R247, PT ;  /* 0x000000f70e00720c */ /* 0x000fe40003fc6270 */
[----:B------:R-:W-:Y:S02]  /*255f0*/  FMNMX.FTZ R15, R18, R15, !PT ;  /* 0x0000000f120f7209 */ /* 0x000fe40007810000 */
[----:B------:R-:W-:Y:S02]  /*25600*/  IADD3 R7, R22, 0x29, RZ ;  /* 0x0000002916077810 */ /* 0x000fe40007ffe0ff */
[-C--:B------:R-:W-:Y:S02]  /*25610*/  ISETP.GE.OR P6, PT, R14, R246.reuse, !P6 ;  /* 0x000000f60e00720c */ /* 0x080fe400077c6670 */
[----:B------:R-:W-:Y:S02]  /*25620*/  FMNMX.FTZ R15, R17, R15, !PT ;  /* 0x0000000f110f7209 */ /* 0x000fe40007810000 */
[----:B------:R-:W-:Y:S02]  /*25630*/  FSEL R186, R16, -INF , !P6 ;  /* 0xff80000010ba7808 */ /* 0x000fe40007000000 */
[C---:B------:R-:W-:Y:S02]  /*25640*/  ISETP.GE.AND P6, PT, R7.reuse, R247, PT ;  /* 0x000000f70700720c */ /* 0x040fe40003fc6270 */
[----:B------:R-:W-:Y:S02]  /*25650*/  FMNMX.FTZ R16, R198, R15, !PT ;  /* 0x0000000fc6107209 */ /* 0x000fe40007810000 */
[----:B------:R-:W-:Y:S02]  /*25660*/  ISETP.GE.OR P6, PT, R7, R246, !P6 ;  /* 0x000000f60700720c */ /* 0x000fe400077c6670 */
[----:B------:R-:W-:Y:S02]  /*25670*/  FMNMX.FTZ R16, R199, R16, !PT ;  /* 0x00000010c7107209 */ /* 0x000fe40007810000 */
[----:B------:R-:W-:Y:S02]  /*25680*/  FSEL R13, R166, -INF , !P5 ;  /* 0xff800000a60d7808 */ /* 0x000fe40006800000 */
[----:B------:R-:W-:Y:S02]  /*25690*/  ISETP.GE.AND P5, PT, R23, R245, PT ;  /* 0x000000f51700720c */ /* 0x000fe40003fa6270 */
[----:B------:R-:W-:Y:S02]  /*256a0*/  FMNMX.FTZ R15, R8, R0, !PT ;  /* 0x00000000080f7209 */ /* 0x000fe40007810000 */
[----:B------:R-:W-:Y:S02]  /*256b0*/  FSEL R185, R9, -INF , !P6 ;  /* 0xff80000009b97808 */ /* 0x000fe40007000000 */
[----:B------:R-:W-:Y:S02]  /*256c0*/  FMNMX.FTZ R9, R250, R16, !PT ;  /* 0x00000010fa097209 */ /* 0x000fe40007810000 */
[-C--:B------:R-:W-:Y:S02]  /*256d0*/  ISETP.GE.OR P5, PT, R23, R244.reuse, !P5 ;  /* 0x000000f41700720c */ /* 0x080fe40006fa6670 */
[----:B------:R-:W-:Y:S02]  /*256e0*/  FMNMX.FTZ R15, R13, R15, !PT ;  /* 0x0000000f0d0f7209 */ /* 0x000fe40007810000 */
[----:B------:R-:W-:Y:S02]  /*256f0*/  FSEL R169, R169, -INF , !P3 ;  /* 0xff800000a9a97808 */ /* 0x000fe40005800000 */
[----:B------:R-:W-:Y:S02]  /*25700*/  FMNMX.FTZ R9, R251, R9, !PT ;  /* 0x00000009fb097209 */ /* 0x000fe40007810000 */
[----:B------:R-:W-:Y:S02]  /*25710*/  FSEL R252, R252, -INF , !P1 ;  /* 0xff800000fcfc7808 */ /* 0x000fe40004800000 */
[----:B------:R-:W-:Y:S02]  /*25720*/  ISETP.GE.AND P1, PT, R14, R245, PT ;  /* 0x000000f50e00720c */ /* 0x000fe40003f26270 */
[----:B------:R-:W-:Y:S02]  /*25730*/  FSEL R29, R5, -INF , !P5 ;  /* 0xff800000051d7808 */ /* 0x000fe40006800000 */
[----:B------:R-:W-:Y:S02]  /*25740*/  FMNMX.FTZ R5, R169, R15, !PT ;  /* 0x0000000fa9057209 */ /* 0x000fe40007810000 */
[----:B------:R-:W-:Y:S02]  /*25750*/  ISETP.GE.AND P4, PT, R26, R245, PT ;  /* 0x000000f51a00720c */ /* 0x000fe40003f86270 */
[----:B------:R-:W-:Y:S02]  /*25760*/  FSEL R168, R168, -INF , !P2 ;  /* 0xff800000a8a87808 */ /* 0x000fe40005000000 */
[----:B------:R-:W-:Y:S02]  /*25770*/  FMNMX.FTZ R9, R28, R9, !PT ;  /* 0x000000091c097209 */ /* 0x000fe40007810000 */
[-C--:B------:R-:W-:Y:S02]  /*25780*/  ISETP.GE.OR P1, PT, R14, R244.reuse, !P1 ;  /* 0x000000f40e00720c */ /* 0x080fe40004f26670 */
[----:B------:R-:W-:Y:S02]  /*25790*/  IADD3 R14, R22, 0x30, RZ ;  /* 0x00000030160e7810 */ /* 0x000fe40007ffe0ff */
[----:B------:R-:W-:Y:S02]  /*257a0*/  ISETP.GE.OR P4, PT, R26, R244, !P4 ;  /* 0x000000f41a00720c */ /* 0x000fe40006786670 */
[----:B------:R-:W-:Y:S02]  /*257b0*/  FMNMX.FTZ R5, R168, R5, !PT ;  /* 0x00000005a8057209 */ /* 0x000fe40007810000 */
[----:B------:R-:W-:Y:S02]  /*257c0*/  ISETP.GE.AND P6, PT, R14, R247, PT ;  /* 0x000000f70e00720c */ /* 0x000fe40003fc6270 */
[----:B------:R-:W-:Y:S02]  /*257d0*/  FSEL R27, R12, -INF , !P0 ;  /* 0xff8000000c1b7808 */ /* 0x000fe40004000000 */
[----:B------:R-:W-:Y:S02]  /*257e0*/  IADD3 R12, R22, 0x31, RZ ;  /* 0x00000031160c7810 */ /* 0x000fe40007ffe0ff */
[----:B------:R-:W-:Y:S02]  /*257f0*/  FMNMX.FTZ R9, R187, R9, !PT ;  /* 0x00000009bb097209 */ /* 0x000fe40007810000 */
[C---:B------:R-:W-:Y:S02]  /*25800*/  ISETP.GE.AND P0, PT, R7.reuse, R245, PT ;  /* 0x000000f50700720c */ /* 0x040fe40003f06270 */
[----:B------:R-:W-:Y:S02]  /*25810*/  FSEL R30, R4, -INF , !P4 ;  /* 0xff800000041e7808 */ /* 0x000fe40006000000 */
[----:B------:R-:W-:Y:S02]  /*25820*/  FMNMX.FTZ R4, R252, R5, !PT ;  /* 0x00000005fc047209 */ /* 0x000fe40007810000 */
[----:B------:R-:W-:Y:S02]  /*25830*/  ISETP.GE.OR P6, PT, R14, R246, !P6 ;  /* 0x000000f60e00720c */ /* 0x000fe400077c6670 */
[----:B------:R-:W-:Y:S02]  /*25840*/  ISETP.GE.AND P5, PT, R12, R247, PT ;  /* 0x000000f70c00720c */ /* 0x000fe40003fa6270 */
[----:B------:R-:W-:Y:S02]  /*25850*/  FMNMX.FTZ R5, R186, R9, !PT ;  /* 0x00000009ba057209 */ /* 0x000fe40007810000 */
[----:B------:R-:W-:Y:S02]  /*25860*/  ISETP.GE.OR P0, PT, R7, R244, !P0 ;  /* 0x000000f40700720c */ /* 0x000fe40004706670 */
[C---:B------:R-:W-:Y:S02]  /*25870*/  IADD3 R7, R22.reuse, 0x38, RZ ;  /* 0x0000003816077810 */ /* 0x040fe40007ffe0ff */
[----:B------:R-:W-:Y:S02]  /*25880*/  ISETP.GE.AND P3, PT, R25, R245, PT ;  /* 0x000000f51900720c */ /* 0x000fe40003f66270 */
[----:B------:R-:W-:Y:S02]  /*25890*/  FMNMX.FTZ R4, R27, R4, !PT ;  /* 0x000000041b047209 */ /* 0x000fe40007810000 */
[----:B------:R-:W-:Y:S02]  /*258a0*/  IADD3 R22, R22, 0x39, RZ ;  /* 0x0000003916167810 */ /* 0x000fe40007ffe0ff */
[----:B------:R-:W-:Y:S02]  /*258b0*/  ISETP.GE.OR P5, PT, R12, R246, !P5 ;  /* 0x000000f60c00720c */ /* 0x000fe40006fa6670 */
[----:B------:R-:W-:Y:S02]  /*258c0*/  FSEL R180, R180, -INF , !P6 ;  /* 0xff800000b4b47808 */ /* 0x000fe40007000000 */
[----:B------:R-:W-:Y:S02]  /*258d0*/  ISETP.GE.AND P6, PT, R7, R247, PT ;  /* 0x000000f70700720c */ /* 0x000fe40003fc6270 */
[----:B------:R-:W-:Y:S02]  /*258e0*/  FMNMX.FTZ R5, R185, R5, !PT ;  /* 0x00000005b9057209 */ /* 0x000fe40007810000 */
[----:B------:R-:W-:Y:S02]  /*258f0*/  FMNMX.FTZ R4, R29, R4, !PT ;  /* 0x000000041d047209 */ /* 0x000fe40007810000 */
[----:B------:R-:W-:Y:S02]  /*25900*/  ISETP.GE.OR P3, PT, R25, R244, !P3 ;  /* 0x000000f41900720c */ /* 0x000fe40005f66670 */
[----:B------:R-:W-:Y:S02]  /*25910*/  ISETP.GE.AND P2, PT, R24, R245, PT ;  /* 0x000000f51800720c */ /* 0x000fe40003f46270 */
[----:B------:R-:W-:Y:S02]  /*25920*/  ISETP.GE.AND P4, PT, R22, R247, PT ;  /* 0x000000f71600720c */ /* 0x000fe40003f86270 */
[----:B------:R-:W-:Y:S02]  /*25930*/  FSEL R179, R179, -INF , !P5 ;  /* 0xff800000b3b37808 */ /* 0x000fe40006800000 */
[----:B------:R-:W-:Y:S02]  /*25940*/  FMNMX.FTZ R5, R180, R5, !PT ;  /* 0x00000005b4057209 */ /* 0x000fe40007810000 */
[----:B------:R-:W-:Y:S02]  /*25950*/  ISETP.GE.OR P6, PT, R7, R246, !P6 ;  /* 0x000000f60700720c */ /* 0x000fe400077c6670 */
[----:B------:R-:W-:Y:S02]  /*25960*/  FMNMX.FTZ R4, R30, R4, !PT ;  /* 0x000000041e047209 */ /* 0x000fe40007810000 */
[----:B------:R-:W-:Y:S02]  /*25970*/  ISETP.GE.OR P2, PT, R24, R244, !P2 ;  /* 0x000000f41800720c */ /* 0x000fe40005746670 */
[----:B------:R-:W-:Y:S02]  /*25980*/  FSEL R184, R6, -INF , !P3 ;  /* 0xff80000006b87808 */ /* 0x000fe40005800000 */
        /* <DEDUP_REMOVED lines=8> */
[----:B------:R-:W-:Y:S02]  /*25a10*/  FMNMX.FTZ R5, R183, R4, !PT ;  /* 0x00000004b7057209 */ /* 0x000fe40007810000 */
[----:B------:R-:W-:Y:S02]  /*25a20*/  FMNMX.FTZ R4, R176, R6, !PT ;  /* 0x00000006b0047209 */ /* 0x000fe40007810000 */
[----:B------:R-:W-:Y:S02]  /*25a30*/  ISETP.GE.AND P2, PT, R14, R245, PT ;  /* 0x000000f50e00720c */ /* 0x000fe40003f46270 */
[----:B------:R-:W-:Y:S02]  /*25a40*/  FMNMX.FTZ R6, R182, R5, !PT ;  /* 0x00000005b6067209 */ /* 0x000fe40007810000 */
[----:B------:R-:W1:Y:S01]  /*25a50*/  SHFL.BFLY PT, R5, R4, 0x2, 0x1f ;  /* 0x0c401f0004057f89 */ /* 0x000e6200000e0000 */
[-C--:B------:R-:W-:Y:S02]  /*25a60*/  ISETP.GE.OR P2, PT, R14, R244.reuse, !P2 ;  /* 0x000000f40e00720c */ /* 0x080fe40005746670 */
[CC--:B------:R-:W-:Y:S02]  /*25a70*/  ISETP.GE.AND P1, PT, R12.reuse, R245.reuse, PT ;  /* 0x000000f50c00720c */ /* 0x0c0fe40003f26270 */
[----:B------:R-:W-:Y:S02]  /*25a80*/  FSEL R181, R181, -INF , !P0 ;  /* 0xff800000b5b57808 */ /* 0x000fe40004000000 */
[----:B------:R-:W-:Y:S02]  /*25a90*/  ISETP.GE.OR P1, PT, R12, R244, !P1 ;  /* 0x000000f40c00720c */ /* 0x000fe40004f26670 */
[-C--:B------:R-:W-:Y:S02]  /*25aa0*/  ISETP.GE.AND P0, PT, R7, R245.reuse, PT ;  /* 0x000000f50700720c */ /* 0x080fe40003f06270 */
[----:B------:R-:W-:Y:S02]  /*25ab0*/  FSEL R175, R11, -INF , !P2 ;  /* 0xff8000000baf7808 */ /* 0x000fe40005000000 */
[----:B------:R-:W-:Y:S02]  /*25ac0*/  FMNMX.FTZ R6, R181, R6, !PT ;  /* 0x00000006b5067209 */ /* 0x000fe40007810000 */
[----:B------:R-:W-:Y:S02]  /*25ad0*/  ISETP.GE.OR P2, PT, R7, R244, !P0 ;  /* 0x000000f40700720c */ /* 0x000fe40004746670 */
[----:B------:R-:W-:Y:S02]  /*25ae0*/  ISETP.GE.AND P0, PT, R22, R245, PT ;  /* 0x000000f51600720c */ /* 0x000fe40003f06270 */
[----:B------:R-:W-:Y:S02]  /*25af0*/  FSEL R174, R10, -INF , !P1 ;  /* 0xff8000000aae7808 */ /* 0x000fe40004800000 */
[----:B------:R-:W-:Y:S02]  /*25b00*/  FMNMX.FTZ R6, R175, R6, !PT ;  /* 0x00000006af067209 */ /* 0x000fe40007810000 */
[----:B------:R-:W-:Y:S02]  /*25b10*/  ISETP.GE.OR P0, PT, R22, R244, !P0 ;  /* 0x000000f41600720c */ /* 0x000fe40004706670 */
[----:B------:R-:W-:Y:S02]  /*25b20*/  FSEL R173, R20, -INF , !P2 ;  /* 0xff80000014ad7808 */ /* 0x000fe40005000000 */
[----:B------:R-:W-:Y:S01]  /*25b30*/  FMNMX.FTZ R6, R174, R6, !PT ;  /* 0x00000006ae067209 */ /* 0x000fe20007810000 */
[----:B------:R-:W-:Y:S01]  /*25b40*/  LDSM.16.MT88.4 R20, [R217+0x10000] ;  /* 0x01000000d914783b */ /* 0x000fe20000004200 */
[----:B------:R-:W-:Y:S02]  /*25b50*/  FSEL R166, R3, -INF , !P0 ;  /* 0xff80000003a67808 */ /* 0x000fe40004000000 */
[----:B------:R-:W-:Y:S02]  /*25b60*/  FMNMX.FTZ R3, R173, R6, !PT ;  /* 0x00000006ad037209 */ /* 0x000fe40007810000 */
[----:B-1----:R-:W-:Y:S02]  /*25b70*/  FMNMX.FTZ R5, R4, R5, !PT ;  /* 0x0000000504057209 */ /* 0x002fe40007810000 */
[----:B------:R-:W-:Y:S03]  /*25b80*/  FMNMX.FTZ R3, R166, R3, !PT ;  /* 0x00000003a6037209 */ /* 0x000fe60007810000 */
[----:B--2---:R-:W1:Y:S08]  /*25b90*/  SHFL.BFLY PT, R164, R5, 0x1, 0x1f ;  /* 0x0c201f0005a47f89 */ /* 0x004e7000000e0000 */
[----:B------:R-:W2:Y:S01]  /*25ba0*/  SHFL.BFLY PT, R4, R3, 0x2, 0x1f ;  /* 0x0c401f0003047f89 */ /* 0x000ea200000e0000 */
[----:B-1----:R-:W-:Y:S04]  /*25bb0*/  FMNMX.FTZ R164, R5, R164, !PT ;  /* 0x000000a405a47209 */ /* 0x002fe80007810000 */
[----:B------:R-:W-:Y:S01]  /*25bc0*/  FSETP.NEU.FTZ.AND P1, PT, R164, -INF , PT ;  /* 0xff800000a400780b */ /* 0x000fe20003f3d000 */
[----:B---3--:R-:W-:Y:S01]  /*25bd0*/  FMUL.FTZ R177, R165, R164 ;  /* 0x000000a4a5b17220 */ /* 0x008fe20000410000 */
[----:B--2---:R-:W-:Y:S04]  /*25be0*/  FMNMX.FTZ R4, R3, R4, !PT ;  /* 0x0000000403047209 */ /* 0x004fe80007810000 */
[----:B------:R-:W-:Y:S01]  /*25bf0*/  FSEL R177, R177, RZ, P1 ;  /* 0x000000ffb1b17208 */ /* 0x000fe20000800000 */
[----:B------:R-:W1:Y:S04]  /*25c00*/  SHFL.BFLY PT, R3, R4, 0x1, 0x1f ;  /* 0x0c201f0004037f89 */ /* 0x000e6800000e0000 */
[-CC-:B------:R-:W-:Y:S02]  /*25c10*/  FFMA.FTZ R191, R172, R165.reuse, -R177.reuse ;  /* 0x000000a5acbf7223 */ /* 0x180fe400000108b1 */
[-CC-:B------:R-:W-:Y:S02]  /*25c20*/  FFMA.FTZ R190, R19, R165.reuse, -R177.reuse ;  /* 0x000000a513be7223 */ /* 0x180fe400000108b1 */
        /* <DEDUP_REMOVED lines=9> */
[-CC-:B------:R-:W-:Y:S02]  /*25cc0*/  FFMA.FTZ R250, R250, R165.reuse, -R177.reuse ;  /* 0x000000a5fafa7223 */ /* 0x180fe400000108b1 */
[--C-:B------:R-:W-:Y:S01]  /*25cd0*/  FFMA.FTZ R251, R251, R165, -R177.reuse ;  /* 0x000000a5fbfb7223 */ /* 0x100fe200000108b1 */
[----:B-1----:R-:W-:Y:S01]  /*25ce0*/  FMNMX.FTZ R3, R4, R3, !PT ;  /* 0x0000000304037209 */ /* 0x002fe20007810000 */
[-CC-:B------:R-:W-:Y:S01]  /*25cf0*/  FFMA.FTZ R187, R187, R165.reuse, -R177.reuse ;  /* 0x000000a5bbbb7223 */ /* 0x180fe200000108b1 */
[----:B------:R-:W-:Y:S01]  /*25d00*/  FSEL R4, R164, RZ, P1 ;  /* 0x000000ffa4047208 */ /* 0x000fe20000800000 */
[--C-:B------:R-:W-:Y:S01]  /*25d10*/  FFMA.FTZ R186, R186, R165, -R177.reuse ;  /* 0x000000a5baba7223 */ /* 0x100fe200000108b1 */
[----:B------:R-:W-:Y:S01]  /*25d20*/  FSETP.NEU.FTZ.AND P0, PT, R3, -INF , PT ;  /* 0xff8000000300780b */ /* 0x000fe20003f1d000 */
[----:B------:R-:W-:Y:S01]  /*25d30*/  FMUL.FTZ R172, R165, R3 ;  /* 0x00000003a5ac7220 */ /* 0x000fe20000410000 */
[----:B------:R-:W-:Y:S01]  /*25d40*/  MUFU.EX2 R197, R197 ;  /* 0x000000c500c57308 */ /* 0x000fe20000000800 */
[----:B------:R-:W-:Y:S01]  /*25d50*/  FADD.FTZ R2, -R4, R2 ;  /* 0x0000000204027221 */ /* 0x000fe20000010100 */
[----:B------:R-:W-:Y:S01]  /*25d60*/  FSEL R4, R3, RZ, P0 ;  /* 0x000000ff03047208 */ /* 0x000fe20000000000 */
[-C--:B------:R-:W-:Y:S01]  /*25d70*/  FFMA.FTZ R185, R185, R165.reuse, -R177 ;  /* 0x000000a5b9b97223 */ /* 0x080fe200000108b1 */
[----:B------:R-:W-:Y:S01]  /*25d80*/  FSEL R172, R172, RZ, P0 ;  /* 0x000000ffacac7208 */ /* 0x000fe20000000000 */
[----:B------:R-:W-:Y:S01]  /*25d90*/  FMUL.FTZ R2, R165, R2 ;  /* 0x00000002a5027220 */ /* 0x000fe20000410000 */
[----:B------:R-:W-:Y:S01]  /*25da0*/  ISETP.GT.AND P0, PT, R242, R230, PT ;  /* 0x000000e6f200720c */ /* 0x000fe20003f04270 */
[----:B------:R-:W-:Y:S02]  /*25db0*/  FADD.FTZ R0, -R4, R0 ;  /* 0x0000000004007221 */ /* 0x000fe40000010100 */
[-CC-:B------:R-:W-:Y:S01]  /*25dc0*/  FFMA.FTZ R194, R13, R165.reuse, -R172.reuse ;  /* 0x000000a50dc27223 */ /* 0x180fe200000108ac */
[----:B------:R-:W1:Y:S01]  /*25dd0*/  MUFU.EX2 R196, R196 ;  /* 0x000000c400c47308 */ /* 0x000e620000000800 */
[----:B------:R-:W3:Y:S01]  /*25de0*/  LDSM.16.MT88.4 R12, [R219+0x10000] ;  /* 0x01000000db0c783b */ /* 0x000ee20000004200 */
[-CC-:B------:R-:W-:Y:S02]  /*25df0*/  FFMA.FTZ R195, R8, R165.reuse, -R172.reuse ;  /* 0x000000a508c37223 */ /* 0x180fe400000108ac */
[-CC-:B------:R-:W-:Y:S02]  /*25e00*/  FFMA.FTZ R193, R169, R165.reuse, -R172.reuse ;  /* 0x000000a5a9c17223 */ /* 0x180fe400000108ac */
[--C-:B------:R-:W-:Y:S01]  /*25e10*/  FFMA.FTZ R192, R168, R165, -R172.reuse ;  /* 0x000000a5a8c07223 */ /* 0x100fe200000108ac */
[----:B--2---:R-:W-:Y:S01]  /*25e20*/  F2FP.BF16.PACK_AB R168, R190, R191 ;  /* 0x000000bfbea8723e */ /* 0x004fe200000010ff */
[----:B------:R-:W-:Y:S02]  /*25e30*/  FMUL.FTZ R0, R165, R0 ;  /* 0x00000000a5007220 */ /* 0x000fe40000410000 */
[----:B------:R-:W2:Y:S01]  /*25e40*/  MUFU.EX2 R2, R2 ;  /* 0x0000000200027308 */ /* 0x000ea20000000800 */
        /* <DEDUP_REMOVED lines=8> */
[----:B-1----:R-:W-:Y:S01]  /*25ed0*/  F2FP.BF16.PACK_AB R170, R196, R197 ;  /* 0x000000c5c4aa723e */ /* 0x002fe200000010ff */
[----:B------:R-:W-:Y:S05]  /*25ee0*/  FFMA.FTZ R181, R181, R165, -R172 ;  /* 0x000000a5b5b57223 */ /* 0x000fea00000108ac */
[----:B------:R-:W-:Y:S01]  /*25ef0*/  MUFU.EX2 R195, R195 ;  /* 0x000000c300c37308 */ /* 0x000fe20000000800 */
[C---:B--2---:R-:W-:Y:S01]  /*25f00*/  FMUL.FTZ R4, R2.reuse, R160 ;  /* 0x000000a002047220 */ /* 0x044fe20000410000 */
[----:B------:R-:W-:Y:S01]  /*25f10*/  MOV R160, R28 ;  /* 0x0000001c00a07202 */ /* 0x000fe20000000f00 */
[C---:B------:R-:W-:Y:S02]  /*25f20*/  FMUL.FTZ R5, R2.reuse, R161 ;  /* 0x000000a102057220 */ /* 0x040fe40000410000 */
[C---:B------:R-:W-:Y:S05]  /*25f30*/  FMUL.FTZ R8, R2.reuse, R156 ;  /* 0x0000009c02087220 */ /* 0x040fea0000410000 */
[----:B------:R-:W1:Y:S01]  /*25f40*/  MUFU.EX2 R194, R194 ;  /* 0x000000c200c27308 */ /* 0x000e620000000800 */
[----:B------:R-:W-:Y:S02]  /*25f50*/  FMUL.FTZ R9, R2, R157 ;  /* 0x0000009d02097220 */ /* 0x000fe40000410000 */
[----:B------:R-:W-:Y:S02]  /*25f60*/  IMAD.MOV.U32 R161, RZ, RZ, R30 ;  /* 0x000000ffffa17224 */ /* 0x000fe400078e001e */
[C---:B----4-:R-:W-:Y:S01]  /*25f70*/  FMUL.FTZ R6, R0.reuse, R162 ;  /* 0x000000a200067220 */ /* 0x050fe20000410000 */
[----:B------:R-:W-:Y:S01]  /*25f80*/  MOV R162, R29 ;  /* 0x0000001d00a27202 */ /* 0x000fe20000000f00 */
[C---:B------:R-:W-:Y:S01]  /*25f90*/  FMUL.FTZ R7, R0.reuse, R163 ;  /* 0x000000a300077220 */ /* 0x040fe20000410000 */
[----:B------:R-:W2:Y:S01]  /*25fa0*/  LDSM.16.MT88.4 R28, [R216+0x10000] ;  /* 0x01000000d81c783b */ /* 0x000ea20000004200 */
[C---:B------:R-:W-:Y:S01]  /*25fb0*/  FMUL.FTZ R10, R0.reuse, R158 ;  /* 0x0000009e000a7220 */ /* 0x040fe20000410000 */
[----:B------:R-:W-:Y:S01]  /*25fc0*/  MUFU.EX2 R193, R193 ;  /* 0x000000c100c17308 */ /* 0x000fe20000000800 */
[C---:B------:R-:W-:Y:S02]  /*25fd0*/  FMUL.FTZ R11, R0.reuse, R159 ;  /* 0x0000009f000b7220 */ /* 0x040fe40000410000 */
[----:B------:R-:W-:Y:S02]  /*25fe0*/  FMUL.FTZ R19, R0, R151 ;  /* 0x0000009700137220 */ /* 0x000fe40000410000 */
[C---:B------:R-:W-:Y:S01]  /*25ff0*/  FMUL.FTZ R16, R2.reuse, R148 ;  /* 0x0000009402107220 */ /* 0x040fe20000410000 */
[----:B------:R-:W-:Y:S01]  /*26000*/  LDSM.16.MT88.4 R156, [R217+0x12800] ;  /* 0x01280000d99c783b */ /* 0x000fe20000004200 */
[----:B------:R-:W-:Y:S02]  /*26010*/  FMUL.FTZ R17, R2, R149 ;  /* 0x0000009502117220 */ /* 0x000fe40000410000 */
[----:B------:R-:W-:Y:S01]  /*26020*/  FMUL.FTZ R18, R0, R150 ;  /* 0x0000009600127220 */ /* 0x000fe20000410000 */
[----:B------:R-:W4:Y:S01]  /*26030*/  MUFU.EX2 R192, R192 ;  /* 0x000000c000c07308 */ /* 0x000f220000000800 */
[----:B------:R-:W-:Y:S02]  /*26040*/  IMAD.MOV.U32 R163, RZ, RZ, R27 ;  /* 0x000000ffffa37224 */ /* 0x000fe400078e001b */
        /* <DEDUP_REMOVED lines=12> */
[----:B------:R-:W-:Y:S01]  /*26110*/  LDSM.16.MT88.4 R132, [R216+0x12000] ;  /* 0x01200000d884783b */ /* 0x000fe20000004200 */
[----:B------:R-:W-:Y:S01]  /*26120*/  FMUL.FTZ R37, R2, R37 ;  /* 0x0000002502257220 */ /* 0x000fe20000410000 */
[----:B------:R-:W-:Y:S01]  /*26130*/  MUFU.EX2 R198, R198 ;  /* 0x000000c600c67308 */ /* 0x000fe20000000800 */
[----:B------:R-:W-:Y:S01]  /*26140*/  FMUL.FTZ R38, R0, R38 ;  /* 0x0000002600267220 */ /* 0x000fe20000410000 */
[----:B----4-:R-:W-:Y:S01]  /*26150*/  F2FP.BF16.PACK_AB R171, R192, R193 ;  /* 0x000000c1c0ab723e */ /* 0x010fe200000010ff */
[----:B------:R-:W-:Y:S02]  /*26160*/  FMUL.FTZ R39, R0, R39 ;  /* 0x0000002700277220 */ /* 0x000fe40000410000 */
[C---:B------:R-:W-:Y:S02]  /*26170*/  FMUL.FTZ R40, R2.reuse, R40 ;  /* 0x0000002802287220 */ /* 0x040fe40000410000 */
[----:B------:R-:W-:Y:S02]  /*26180*/  FMUL.FTZ R41, R2, R41 ;  /* 0x0000002902297220 */ /* 0x000fe40000410000 */
[C---:B---3--:R-:W-:Y:S01]  /*26190*/  HMMA.16816.F32.BF16 R4, R168.reuse, R12, R4 ;  /* 0x0000000ca804723c */ /* 0x048fe20000041804 */
[----:B------:R-:W1:Y:S04]  /*261a0*/  MUFU.EX2 R199, R199 ;  /* 0x000000c700c77308 */ /* 0x000e680000000800 */
[----:B------:R-:W-:Y:S02]  /*261b0*/  FMUL.FTZ R42, R0, R42 ;  /* 0x0000002a002a7220 */ /* 0x000fe40000410000 */
[C---:B------:R-:W-:Y:S01]  /*261c0*/  FMUL.FTZ R12, R2.reuse, R152 ;  /* 0x00000098020c7220 */ /* 0x040fe20000410000 */
[C---:B------:R-:W-:Y:S03]  /*261d0*/  HMMA.16816.F32.BF16 R8, R168.reuse, R14, R8 ;  /* 0x0000000ea808723c */ /* 0x040fe60000041808 */
[----:B------:R-:W-:Y:S01]  /*261e0*/  MUFU.EX2 R250, R250 ;  /* 0x000000fa00fa7308 */ /* 0x000fe20000000800 */
[----:B------:R-:W-:Y:S02]  /*261f0*/  FMUL.FTZ R13, R2, R153 ;  /* 0x00000099020d7220 */ /* 0x000fe40000410000 */
[C---:B------:R-:W-:Y:S02]  /*26200*/  FMUL.FTZ R43, R0.reuse, R43 ;  /* 0x0000002b002b7220 */ /* 0x040fe40000410000 */
[C---:B------:R-:W-:Y:S04]  /*26210*/  FMUL.FTZ R14, R0.reuse, R154 ;  /* 0x0000009a000e7220 */ /* 0x040fe80000410000 */
[----:B------:R-:W-:Y:S01]  /*26220*/  FMUL.FTZ R15, R0, R155 ;  /* 0x0000009b000f7220 */ /* 0x000fe20000410000 */
[----:B------:R-:W-:Y:S01]  /*26230*/  MUFU.EX2 R251, R251 ;  /* 0x000000fb00fb7308 */ /* 0x000fe20000000800 */
[----:B------:R-:W3:Y:S01]  /*26240*/  LDSM.16.MT88.4 R152, [R215+0x10000] ;  /* 0x01000000d798783b */ /* 0x000ee20000004200 */
[C---:B------:R-:W-:Y:S02]  /*26250*/  FMUL.FTZ R44, R2.reuse, R44 ;  /* 0x0000002c022c7220 */ /* 0x040fe40000410000 */
[----:B------:R-:W-:Y:S02]  /*26260*/  FMUL.FTZ R45, R2, R45 ;  /* 0x0000002d022d7220 */ /* 0x000fe40000410000 */
[C---:B------:R-:W-:Y:S03]  /*26270*/  HMMA.16816.F32.BF16 R12, R168.reuse, R20, R12 ;  /* 0x00000014a80c723c */ /* 0x040fe6000004180c */
[C---:B------:R-:W-:Y:S01]  /*26280*/  FMUL.FTZ R46, R0.reuse, R46 ;  /* 0x0000002e002e7220 */ /* 0x040fe20000410000 */
[----:B------:R-:W-:Y:S01]  /*26290*/  MUFU.EX2 R252, R252 ;  /* 0x000000fc00fc7308 */ /* 0x000fe20000000800 */
        /* <DEDUP_REMOVED lines=22> */
[C---:B---3--:R-:W-:Y:S03]  /*26400*/  HMMA.16816.F32.BF16 R28, R168.reuse, R152, R28 ;  /* 0x00000098a81c723c */ /* 0x048fe6000004181c */
[C---:B------:R-:W-:Y:S02]  /*26410*/  FMUL.FTZ R56, R2.reuse, R56 ;  /* 0x0000003802387220 */ /* 0x040fe40000410000 */
[----:B------:R-:W-:Y:S02]  /*26420*/  FMUL.FTZ R57, R2, R57 ;  /* 0x0000003902397220 */ /* 0x000fe40000410000 */
[C---:B------:R-:W-:Y:S01]  /*26430*/  FMUL.FTZ R58, R0.reuse, R58 ;  /* 0x0000003a003a7220 */ /* 0x040fe20000410000 */
[C---:B------:R-:W-:Y:S01]  /*26440*/  HMMA.16816.F32.BF16 R32, R168.reuse, R154, R32 ;  /* 0x0000009aa820723c */ /* 0x040fe20000041820 */
[----:B------:R-:W-:Y:S03]  /*26450*/  LDSM.16.MT88.4 R152, [R219+0x12800] ;  /* 0x01280000db98783b */ /* 0x000fe60000004200 */
[----:B------:R-:W-:Y:S02]  /*26460*/  FMUL.FTZ R59, R0, R59 ;  /* 0x0000003b003b7220 */ /* 0x000fe40000410000 */
[C---:B------:R-:W-:Y:S02]  /*26470*/  FMUL.FTZ R60, R2.reuse, R60 ;  /* 0x0000003c023c7220 */ /* 0x040fe40000410000 */
[C---:B----4-:R-:W-:Y:S04]  /*26480*/  HMMA.16816.F32.BF16 R36, R168.reuse, R144, R36 ;  /* 0x00000090a824723c */ /* 0x050fe80000041824 */
[----:B------:R-:W-:Y:S02]  /*26490*/  FMUL.FTZ R61, R2, R61 ;  /* 0x0000003d023d7220 */ /* 0x000fe40000410000 */
[C---:B------:R-:W-:Y:S02]  /*264a0*/  FMUL.FTZ R62, R0.reuse, R62 ;  /* 0x0000003e003e7220 */ /* 0x040fe40000410000 */
[C---:B------:R-:W-:Y:S01]  /*264b0*/  HMMA.16816.F32.BF16 R40, R168.reuse, R146, R40 ;  /* 0x00000092a828723c */ /* 0x040fe20000041828 */
[----:B------:R-:W-:Y:S03]  /*264c0*/  LDSM.16.MT88.4 R144, [R216+0x10800] ;  /* 0x01080000d890783b */ /* 0x000fe60000004200 */
        /* <DEDUP_REMOVED lines=64> */
[C---:B---3--:R-:W-:Y:S03]  /*268d0*/  HMMA.16816.F32.BF16 R100, R168.reuse, R132, R100 ;  /* 0x00000084a864723c */ /* 0x048fe60000041864 */
[C---:B------:R-:W-:Y:S02]  /*268e0*/  FMUL.FTZ R106, R0.reuse, R106 ;  /* 0x0000006a006a7220 */ /* 0x040fe40000410000 */
[----:B------:R-:W-:Y:S02]  /*268f0*/  FMUL.FTZ R107, R0, R107 ;  /* 0x0000006b006b7220 */ /* 0x000fe40000410000 */
[C---:B------:R-:W-:Y:S02]  /*26900*/  FMUL.FTZ R108, R2.reuse, R108 ;  /* 0x0000006c026c7220 */ /* 0x040fe40000410000 */
[----:B------:R-:W-:Y:S03]  /*26910*/  FMUL.FTZ R109, R2, R109 ;  /* 0x0000006d026d7220 */ /* 0x000fe60000410000 */
[C---:B------:R-:W-:Y:S01]  /*26920*/  HMMA.16816.F32.BF16 R104, R168.reuse, R134, R104 ;  /* 0x00000086a868723c */ /* 0x040fe20000041868 */
[----:B------:R-:W3:Y:S02]  /*26930*/  LDSM.16.MT88.4 R132, [R215+0x16000] ;  /* 0x01600000d784783b */ /* 0x000ee40000004200 */
[C---:B------:R-:W-:Y:S02]  /*26940*/  FMUL.FTZ R110, R0.reuse, R110 ;  /* 0x0000006e006e7220 */ /* 0x040fe40000410000 */
[----:B------:R-:W-:Y:S02]  /*26950*/  FMUL.FTZ R111, R0, R111 ;  /* 0x0000006f006f7220 */ /* 0x000fe40000410000 */
[C---:B------:R-:W-:Y:S02]  /*26960*/  FMUL.FTZ R112, R2.reuse, R112 ;  /* 0x0000007002707220 */ /* 0x040fe40000410000 */
[----:B------:R-:W-:Y:S03]  /*26970*/  FMUL.FTZ R113, R2, R113 ;  /* 0x0000007102717220 */ /* 0x000fe60000410000 */
        /* <DEDUP_REMOVED lines=12> */
[C---:B--2---:R-:W-:Y:S03]  /*26a40*/  HMMA.16816.F32.BF16 R116, R168.reuse, R136, R116 ;  /* 0x00000088a874723c */ /* 0x044fe60000041874 */
        /* <DEDUP_REMOVED lines=11> */
[----:B------:R-:W-:Y:S02]  /*26b00*/  FFMA.FTZ R172, R166, R165, -R172 ;  /* 0x000000a5a6ac7223 */ /* 0x000fe400000108ac */
[C---:B------:R-:W-:Y:S02]  /*26b10*/  FMUL.FTZ R128, R2.reuse, R128 ;  /* 0x0000008002807220 */ /* 0x040fe40000410000 */
[----:B------:R-:W-:Y:S01]  /*26b20*/  FMUL.FTZ R129, R2, R129 ;  /* 0x0000008102817220 */ /* 0x000fe20000410000 */
[C---:B---3--:R-:W-:Y:S03]  /*26b30*/  HMMA.16816.F32.BF16 R124, R168.reuse, R132, R124 ;  /* 0x00000084a87c723c */ /* 0x048fe6000004187c */
[C---:B------:R-:W-:Y:S01]  /*26b40*/  FMUL.FTZ R130, R0.reuse, R130 ;  /* 0x0000008200827220 */ /* 0x040fe20000410000 */
[----:B--2---:R-:W-:Y:S01]  /*26b50*/  LDSM.16.MT88.4 R136, [R217+0x10800] ;  /* 0x01080000d988783b */ /* 0x004fe20000004200 */
[----:B------:R-:W-:Y:S02]  /*26b60*/  FMUL.FTZ R131, R0, R131 ;  /* 0x0000008300837220 */ /* 0x000fe40000410000 */
[----:B-1----:R-:W-:Y:S01]  /*26b70*/  F2FP.BF16.PACK_AB R132, R199, R198 ;  /* 0x000000c6c784723e */ /* 0x002fe200000010ff */
[----:B------:R-:W-:Y:S04]  /*26b80*/  FFMA.FTZ R191, R2, R249, R191 ;  /* 0x000000f902bf7223 */ /* 0x000fe800000100bf */
[----:B------:R-:W-:Y:S01]  /*26b90*/  HMMA.16816.F32.BF16 R128, R168, R134, R128 ;  /* 0x00000086a880723c */ /* 0x000fe20000041880 */
[----:B----4-:R-:W1:Y:S02]  /*26ba0*/  LDSM.16.MT88.4 R140, [R219+0x10800] ;  /* 0x01080000db8c783b */ /* 0x010e640000004200 */
        /* <DEDUP_REMOVED lines=258> */
.L_x_3032:
        /* <DEDUP_REMOVED lines=11> */
.L_x_3055:
[----:B--23--:R-:W-:Y:S01]  /*27c80*/  FADD.FTZ R249, R6, R249 ;  /* 0x000000f906f97221 */ /* 0x00cfe20000010000 */
[----:B------:R-:W-:Y:S05]  /*27c90*/  BRA.DIV ~URZ, `(.L_x_3043) ;  /* 0x000020f27f007947 */ /* 0x000fea000b800000 */
[----:B------:R-:W2:Y:S04]  /*27ca0*/  SHFL.BFLY PT, R4, R248, 0x2, 0x1f ;  /* 0x0c401f00f8047f89 */ /* 0x000ea800000e0000 */
[----:B------:R-:W3:Y:S01]  /*27cb0*/  SHFL.BFLY PT, R0, R249, 0x1, 0x1f ;  /* 0x0c201f00f9007f89 */ /* 0x000ee200000e0000 */
[----:B--2---:R-:W-:Y:S02]  /*27cc0*/  FADD.FTZ R248, R4, R248 ;  /* 0x000000f804f87221 */ /* 0x004fe40000010000 */
[----:B---3--:R-:W-:-:S03]  /*27cd0*/  FADD.FTZ R249, R249, R0 ;  /* 0x00000000f9f97221 */ /* 0x008fc60000010000 */
[----:B------:R2:W3:Y:S04]  /*27ce0*/  SHFL.BFLY PT, R6, R248, 0x1, 0x1f ;  /* 0x0c201f00f8067f89 */ /* 0x0004e800000e0000 */
.L_x_3056:
        /* <DEDUP_REMOVED lines=330> */
.L_x_3045:
[----:B------:R-:W-:Y:S02]  /*29190*/  ULDC.64 UR4, c[0x0][0x118] ;  /* 0x0000460000047ab9 */ /* 0x000fe40000000a00 */
[----:B------:R-:W2:Y:S04]  /*291a0*/  LD.E R2, [R8.64+0x60] ;  /* 0x0000600408027980 */ /* 0x000ea8000c101900 */
[----:B------:R-:W3:Y:S01]  /*291b0*/  LD.E R238, [R8.64+0xb4] ;  /* 0x0000b40408ee7980 */ /* 0x000ee2000c101900 */
[----:B--2---:R-:W-:-:S04]  /*291c0*/  IMAD R2, R2, R235, R234 ;  /* 0x000000eb02027224 */ /* 0x004fc800078e02ea */
[----:B---3--:R-:W-:Y:S02]  /*291d0*/  IMAD R238, R238, R2, RZ ;  /* 0x00000002eeee7224 */ /* 0x008fe400078e02ff */
.L_x_3046:
[----:B------:R-:W-:Y:S05]  /*291e0*/  BSYNC B0 ;  /* 0x0000000000007941 */ /* 0x000fea0003800000 */
.L_x_3044:
        /* <DEDUP_REMOVED lines=52> */
.L_x_3048:
[----:B--234-:R-:W-:Y:S05]  /*29530*/  BSYNC B0 ;  /* 0x0000000000007941 */ /* 0x01cfea0003800000 */
.L_x_3047:
        /* <DEDUP_REMOVED lines=35> */
[-C--:B------:R-:W-:Y:S01]  /*29770*/  ISETP.GE.AND P3, PT, R3, R8.reuse, PT ;  /* 0x000000080300720c */ /* 0x080fe20003f66270 */
        /* <DEDUP_REMOVED lines=12> */
.L_x_3050:
[----:B-1----:R-:W-:Y:S05]  /*29840*/  BSYNC B0 ;  /* 0x0000000000007941 */ /* 0x002fea0003800000 */
.L_x_3049:
        /* <DEDUP_REMOVED lines=23> */
.L_x_3052:
[----:B------:R-:W-:Y:S05]  /*299c0*/  BSYNC B0 ;  /* 0x0000000000007941 */ /* 0x000fea0003800000 */
.L_x_3051:
        /* <DEDUP_REMOVED lines=23> */
.L_x_3054:
[----:B------:R-:W-:Y:S05]  /*29b40*/  BSYNC B0 ;  /* 0x0000000000007941 */ /* 0x000fea0003800000 */
.L_x_3053:
[----:B------:R-:W-:Y:S01]  /*29b50*/  IADD3 R2, R15, 0x30, RZ ;  /* 0x000000300f027810 */ /* 0x000fe20007ffe0ff */
[----:B-1----:R-:W-:-:S02]  /*29b60*/  IMAD.MOV.U32 R6, RZ, RZ, R233 ;  /* 0x000000ffff067224 */ /* 0x002fc400078e00e9 */
[----:B------:R-:W-:Y:S01]  /*29b70*/  IMAD.MOV.U32 R7, RZ, RZ, 0x0 ;  /* 0x00000000ff077424 */ /* 0x000fe200078e00ff */
[----:B------:R-:W-:-:S13]  /*29b80*/  ISETP.GE.AND P0, PT, R2, R236, PT ;  /* 0x000000ec0200720c */ /* 0x000fda0003f06270 */
[----:B------:R-:W-:Y:S05]  /*29b90*/  @P0 RET.REL.NODEC R6 `(_ZN5flash24flash_fwd_splitkv_kernelI23Flash_fwd_kernel_traitsILi256ELi64ELi64ELi4ELb0ELb0EN7cutlass10bfloat16_tE19Flash_kernel_traitsILi256ELi64ELi64ELi4ES3_EELb0ELb1ELb0ELb0ELb0ELb1ELb0ELb1EEEvNS_16Flash_fwd_paramsE) ;  /* 0xfffd646006000950 */ /* 0x000fea0003c3ffff */
        /* <DEDUP_REMOVED lines=10> */
[----:B------:R-:W-:-:S03]  /*29c40*/  LEA R2, P3, R6, R84, 0x1 ;  /* 0x0000005406027211 */ /* 0x000fc600078608ff */
[----:B------:R-:W-:-:S05]  /*29c50*/  IMAD R5, R83, R15, R5 ;  /* 0x0000000f53057224 */ /* 0x000fca00078e0205 */
[----:B------:R-:W-:-:S04]  /*29c60*/  IADD3 R5, R7, R5, RZ ;  /* 0x0000000507057210 */ /* 0x000fc80007ffe0ff */
[----:B------:R-:W-:Y:S02]  /*29c70*/  LEA.HI.X R3, R6, R85, R5, 0x1, P3 ;  /* 0x0000005506037211 */ /* 0x000fe400018f0c05 */
[----:B------:R-:W-:-:S03]  /*29c80*/  MOV R5, 0x0 ;  /* 0x0000000000057802 */ /* 0x000fc60000000f00 */
[----:B------:R1:W-:Y:S01]  /*29c90*/  @!P0 ST.E.128 [R2.64+0x100], R28 ;  /* 0x0001001c02008985 */ /* 0x0003e2000c101d04 */
[----:B------:R-:W-:Y:S01]  /*29ca0*/  ISETP.GE.AND P0, PT, R4, R8, PT ;  /* 0x000000080400720c */ /* 0x000fe20003f06270 */
[----:B------:R-:W-:Y:S02]  /*29cb0*/  IMAD.MOV.U32 R4, RZ, RZ, R233 ;  /* 0x000000ffff047224 */ /* 0x000fe400078e00e9 */
[----:B------:R1:W-:Y:S04]  /*29cc0*/  @!P2 ST.E.128 [R2.64], R60 ;  /* 0x0000003c0200a985 */ /* 0x0003e8000c101d04 */
[----:B------:R1:W-:Y:S06]  /*29cd0*/  @!P1 ST.E.128 [R2.64+0x80], R44 ;  /* 0x0000802c02009985 */ /* 0x0003ec000c101d04 */
[----:B------:R-:W-:Y:S05]  /*29ce0*/  @P0 RET.REL.NODEC R4 `(_ZN5flash24flash_fwd_splitkv_kernelI23Flash_fwd_kernel_traitsILi256ELi64ELi64ELi4ELb0ELb0EN7cutlass10bfloat16_tE19Flash_kernel_traitsILi256ELi64ELi64ELi4ES3_EELb0ELb1ELb0ELb0ELb0ELb1ELb0ELb1EEEvNS_16Flash_fwd_paramsE) ;  /* 0xfffd631004000950 */ /* 0x000fea0003c3ffff */
[----:B------:R-:W-:Y:S02]  /*29cf0*/  ULDC.64 UR4, c[0x0][0x118] ;  /* 0x0000460000047ab9 */ /* 0x000fe40000000a00 */
[----:B------:R2:W-:Y:S02]  /*29d00*/  ST.E.128 [R2.64+0x180], R76 ;  /* 0x0001804c02007985 */ /* 0x0005e4000c101d04 */
[----:B-12---:R-:W-:-:S02]  /*29d10*/  MOV R2, R233 ;  /* 0x000000e900027202 */ /* 0x006fc40000000f00 */
[----:B------:R-:W-:-:S04]  /*29d20*/  MOV R3, 0x0 ;  /* 0x0000000000037802 */ /* 0x000fc80000000f00 */
[----:B------:R-:W-:Y:S05]  /*29d30*/  RET.REL.NODEC R2 `(_ZN5flash24flash_fwd_splitkv_kernelI23Flash_fwd_kernel_traitsILi256ELi64ELi64ELi4ELb0ELb0EN7cutlass10bfloat16_tE19Flash_kernel_traitsILi256ELi64ELi64ELi4ES3_EELb0ELb1ELb0ELb0ELb0ELb1ELb0ELb1EEEvNS_16Flash_fwd_paramsE) ;  /* 0xfffd62c002007950 */ /* 0x000fea0003c3ffff */
.L_x_3042:
[----:B------:R-:W-:Y:S01]  /*29d40*/  IMAD.MOV.U32 R7, RZ, RZ, R249 ;  /* 0x000000ffff077224 */ /* 0x000fe200078e00f9 */
[----:B------:R-:W-:Y:S02]  /*29d50*/  MOV R6, 0x2 ;  /* 0x0000000200067802 */ /* 0x000fe40000000f00 */
[----:B------:R-:W-:Y:S02]  /*29d60*/  MOV R4, 0x29d80 ;  /* 0x00029d8000047802 */ /* 0x000fe40000000f00 */
[----:B-1---5:R-:W-:Y:S05]  /*29d70*/  CALL.REL.NOINC `($__internal_19_$__cuda_sm70_shflsync_bfly_p) ;  /* 0x0000010000007944 */ /* 0x022fea0003c00000 */
[----:B-12---:R-:W-:Y:S05]  /*29d80*/  BRA `(.L_x_3055) ;  /* 0xffffdef000007947 */ /* 0x006fea000383ffff */
.L_x_3043:
[----:B------:R-:W-:Y:S01]  /*29d90*/  IMAD.MOV.U32 R7, RZ, RZ, R249 ;  /* 0x000000ffff077224 */ /* 0x000fe200078e00f9 */
[----:B------:R-:W-:Y:S02]  /*29da0*/  MOV R6, 0x1 ;  /* 0x0000000100067802 */ /* 0x000fe40000000f00 */
[----:B------:R-:W-:Y:S02]  /*29db0*/  MOV R4, 0x29dd0 ;  /* 0x00029dd000047802 */ /* 0x000fe40000000f00 */
[----:B-1---5:R-:W-:Y:S05]  /*29dc0*/  CALL.REL.NOINC `($__internal_19_$__cuda_sm70_shflsync_bfly_p) ;  /* 0x000000b000007944 */ /* 0x022fea0003c00000 */
[----:B--2---:R-:W-:Y:S01]  /*29dd0*/  FADD.FTZ R249, R249, R6 ;  /* 0x00000006f9f97221 */ /* 0x004fe20000010000 */
[----:B-1----:R-:W-:Y:S02]  /*29de0*/  MOV R7, R248 ;  /* 0x000000f800077202 */ /* 0x002fe40000000f00 */
[----:B------:R-:W-:Y:S02]  /*29df0*/  MOV R6, 0x2 ;  /* 0x0000000200067802 */ /* 0x000fe40000000f00 */
[----:B------:R-:W-:-:S02]  /*29e00*/  MOV R4, 0x29e20 ;  /* 0x00029e2000047802 */ /* 0x000fc40000000f00 */
[----:B------:R-:W-:Y:S05]  /*29e10*/  CALL.REL.NOINC `($__internal_19_$__cuda_sm70_shflsync_bfly_p) ;  /* 0x0000006000007944 */ /* 0x000fea0003c00000 */
[----:B--2---:R-:W-:Y:S01]  /*29e20*/  FADD.FTZ R248, R248, R6 ;  /* 0x00000006f8f87221 */ /* 0x004fe20000010000 */
[----:B------:R-:W-:-:S02]  /*29e30*/  MOV R6, 0x1 ;  /* 0x0000000100067802 */ /* 0x000fc40000000f00 */
[----:B------:R-:W-:Y:S02]  /*29e40*/  MOV R4, 0x29e70 ;  /* 0x00029e7000047802 */ /* 0x000fe40000000f00 */
[----:B-1----:R-:W-:Y:S02]  /*29e50*/  MOV R7, R248 ;  /* 0x000000f800077202 */ /* 0x002fe40000000f00 */
[----:B------:R-:W-:Y:S05]  /*29e60*/  CALL.REL.NOINC `($__internal_19_$__cuda_sm70_shflsync_bfly_p) ;  /* 0x0000001000007944 */ /* 0x000fea0003c00000 */
[----:B-12---:R-:W-:Y:S05]  /*29e70*/  BRA `(.L_x_3056) ;  /* 0xffffde7000007947 */ /* 0x006fea000383ffff */
        .weak           $__internal_19_$__cuda_sm70_shflsync_bfly_p
        .type           $__internal_19_$__cuda_sm70_shflsync_bfly_p,@function
        .size           $__internal_19_$__cuda_sm70_shflsync_bfly_p,(.L_x_8883 - $__internal_19_$__cuda_sm70_shflsync_bfly_p)
$__internal_19_$__cuda_sm70_shflsync_bfly_p:
[----:B------:R-:W-:Y:S01]  /*29e80*/  MOV R10, R4 ;  /* 0x00000004000a7202 */ /* 0x000fe20000000f00 */
[----:B------:R-:W-:Y:S04]  /*29e90*/  WARPSYNC R0 ;  /* 0x0000000000007348 */ /* 0x000fe80003800000 */
[----:B------:R-:W-:Y:S01]  /*29ea0*/  MOV R11, 0x0 ;  /* 0x00000000000b7802 */ /* 0x000fe20000000f00 */
[----:B------:R1:W2:Y:S03]  /*29eb0*/  SHFL.BFLY PT, R6, R7, R6, R5 ;  /* 0x0c00000607067389 */ /* 0x0002a600000e0005 */
[----:B------:R-:W-:Y:S05]  /*29ec0*/  RET.REL.NODEC R10 `(_ZN5flash24flash_fwd_splitkv_kernelI23Flash_fwd_kernel_traitsILi256ELi64ELi64ELi4ELb0ELb0EN7cutlass10bfloat16_tE19Flash_kernel_traitsILi256ELi64ELi64ELi4ES3_EELb0ELb1ELb0ELb0ELb0ELb1ELb0ELb1EEEvNS_16Flash_fwd_paramsE) ;  /* 0xfffd61300a007950 */ /* 0x000fea0003c3ffff */
.L_x_3057:
        /* <DEDUP_REMOVED lines=11> */
.L_x_8883:


//--------------------- .text._ZN5flash24flash_fwd_splitkv_kernelI23Flash_fwd_kernel_traitsILi256ELi64ELi64ELi4ELb0ELb0EN7cutlass10bfloat16_tE19Flash_kernel_traitsILi256ELi64ELi64ELi4ES3_EELb0ELb1ELb0ELb0ELb0ELb0ELb1ELb0EEEvNS_16Flash_fwd_paramsE --------------------------
	.section	.text._ZN5flash24flash_fwd_splitkv_kernelI23Flash_fwd_kernel_traitsILi256ELi64ELi64ELi4ELb0ELb0EN7cutlass10bfloat16_tE19Flash_kernel_traitsILi256ELi64ELi64ELi4ES3_EELb0ELb1ELb0ELb0ELb0ELb0ELb1ELb0EEEvNS_16Flash_fwd_paramsE,"ax",@progbits
	.sectioninfo	@"SHI_REGISTERS=254"
	.align	128
        .global         _ZN5flash24flash_fwd_splitkv_kernelI23Flash_fwd_kernel_traitsILi256ELi64ELi64ELi4ELb0ELb0EN7cutlass10bfloat16_tE19Flash_kernel_traitsILi256ELi64ELi64ELi4ES3_EELb0ELb1ELb0ELb0ELb0ELb0ELb1ELb0EEEvNS_16Flash_fwd_paramsE
        .type           _ZN5flash24flash_fwd_splitkv_kernelI23Flash_fwd_kernel_traitsILi256ELi64ELi64ELi4ELb0ELb0EN7cutlass10bfloat16_tE19Flash_kernel_traitsILi256ELi64ELi64ELi4ES3_EELb0ELb1ELb0ELb0ELb0ELb0ELb1ELb0EEEvNS_16Flash_fwd_paramsE,@function
        .size           _ZN5flash24flash_fwd_splitkv_kernelI23Flash_fwd_kernel_traitsILi256ELi64ELi64ELi4ELb0ELb0EN7cutlass10bfloat16_tE19Flash_kernel_traitsILi256ELi64ELi64ELi4ES3_EELb0ELb1ELb0ELb0ELb0ELb0ELb1ELb0EEEvNS_16Flash_fwd_paramsE,(.L_x_8946 - _ZN5flash24flash_fwd_splitkv_kernelI23Flash_fwd_kernel_traitsILi256ELi64ELi64ELi4ELb0ELb0EN7cutlass10bfloat16_tE19Flash_kernel_traitsILi256ELi64ELi64ELi4ES3_EELb0ELb1ELb0ELb0ELb0ELb0ELb1ELb0EEEvNS_16Flash_fwd_paramsE)
        .other          _ZN5flash24flash_fwd_splitkv_kernelI23Flash_fwd_kernel_traitsILi256ELi64ELi64ELi4ELb0ELb0EN7cutlass10bfloat16_tE19Flash_kernel_traitsILi256ELi64ELi64ELi4ES3_EELb0ELb1ELb0ELb0ELb0ELb0ELb1ELb0EEEvNS_16Flash_fwd_paramsE,@"STO_CUDA_ENTRY STV_DEFAULT"
_ZN5flash24flash_fwd_splitkv_kernelI23Flash_fwd_kernel_traitsILi256ELi64ELi64ELi4ELb0ELb0EN7cutlass10bfloat16_tE19Flash_kernel_traitsILi256ELi64ELi64ELi4ES3_EELb0ELb1ELb0ELb0ELb0ELb0ELb1ELb0EEEvNS_16Flash_fwd_paramsE:
.text._ZN5flash24flash_fwd_splitkv_kernelI23Flash_fwd_kernel_traitsILi256ELi64ELi64ELi4ELb0ELb0EN7cutlass10bfloat16_tE19Flash_kernel_traitsILi256ELi64ELi64ELi4ES3_EELb0ELb1ELb0ELb0ELb0ELb0ELb1ELb0EEEvNS_16Flash_fwd_paramsE:
        /* <DEDUP_REMOVED lines=55> */
[----:B------:R-:W-:Y:S02]  /*0370*/  UMOV UR16, URZ ;  /* 0x0000003f00107c82 */ /* 0x000fe40008000000 */
        /* <DEDUP_REMOVED lines=21> */
.L_x_3058:
[----:B------:R-:W-:Y:S02]  /*04d0*/  ULDC UR8, c[0x0][0x218] ;  /* 0x0000860000087ab9 */ /* 0x000fe40000000800 */
.L_x_3059:
        /* <DEDUP_REMOVED lines=22> */
[----:B------:R-:W-:Y:S01]  /*0640*/  ULDC UR4, c[0x0][0x218] ;  /* 0x0000860000047ab9 */ /* 0x000fe20000000800 */
[----:B------:R-:W1:Y:S01]  /*0650*/  S2R R8, SR_TID.X ;  /* 0x0000000000087919 */ /* 0x000e620000002100 */
[----:B------:R-:W-:Y:S01]  /*0660*/  UIADD3 UR4, UR4, 0x3f, URZ ;  /* 0x0000003f04047890 */ /* 0x000fe2000fffe03f */
[----:B------:R2:W3:Y:S01]  /*0670*/  R2UR UR9, R0 ;  /* 0x00000000000973c2 */ /* 0x0004e200000e0000 */
[----:B------:R-:W-:Y:S02]  /*0680*/  ULDC UR5, c[0x0][0x10] ;  /* 0x0000040000057ab9 */ /* 0x000fe40000000800 */
[----:B------:R-:W-:Y:S02]  /*0690*/  USHF.R.S32.HI UR13, URZ, 0x1f, UR4 ;  /* 0x0000001f3f0d7899 */ /* 0x000fe40008011404 */
[----:B------:R-:W-:Y:S02]  /*06a0*/  UMOV UR18, URZ ;  /* 0x0000003f00127c82 */ /* 0x000fe40008000000 */
[----:B------:R-:W-:-:S04]  /*06b0*/  ULEA.HI UR13, UR13, UR4, URZ, 0x6 ;  /* 0x000000040d0d7291 */ /* 0x000fc8000f8f303f */
[----:B------:R-:W-:-:S04]  /*06c0*/  ULEA.HI.SX32 UR13, UR13, UR5, 0x1a ;  /* 0x000000050d0d7291 */ /* 0x000fc8000f8fd23f */
[----:B------:R-:W-:-:S06]  /*06d0*/  UIADD3 UR13, UR13, -0x1, URZ ;  /* 0xffffffff0d0d7890 */ /* 0x000fcc000fffe03f */
[----:B--2---:R-:W-:Y:S01]  /*06e0*/  IMAD.U32 R0, RZ, RZ, UR13 ;  /* 0x0000000dff007e24 */ /* 0x004fe2000f8e00ff */
[----:B---3--:R-:W2:Y:S01]  /*06f0*/  I2F.RP R3, UR9 ;  /* 0x0000000900037d06 */ /* 0x008ea20008209400 */
[----:B------:R-:W-:-:S03]  /*0700*/  ULOP3.LUT UR13, UR13, UR5, URZ, 0x3c, !UPT ;  /* 0x000000050d0d7292 */ /* 0x000fc6000f8e3c3f */
[----:B------:R-:W-:-:S04]  /*0710*/  IABS R0, R0 ;  /* 0x0000000000007213 */ /* 0x000fc80000000000 */
[----:B------:R-:W3:Y:S01]  /*0720*/  R2UR UR8, R0 ;  /* 0x00000000000873c2 */ /* 0x000ee200000e0000 */
[----:B--2---:R-:W2:Y:S02]  /*0730*/  MUFU.RCP R2, R3 ;  /* 0x0000000300027308 */ /* 0x004ea40000001000 */
[----:B--2---:R-:W-:-:S06]  /*0740*/  IADD3 R2, R2, 0xffffffe, RZ ;  /* 0x0ffffffe02027810 */ /* 0x004fcc0007ffe0ff */
[----:B------:R-:W2:Y:S02]  /*0750*/  F2I.FTZ.U32.TRUNC.NTZ R2, R2 ;  /* 0x0000000200027305 */ /* 0x000ea4000021f000 */
[----:B--2---:R-:W2:Y:S02]  /*0760*/  R2UR UR19, R2 ;  /* 0x00000000021373c2 */ /* 0x004ea400000e0000 */
[----:B--2---:R-:W-:-:S04]  /*0770*/  UIADD3 UR4, URZ, -UR19, URZ ;  /* 0x800000133f047290 */ /* 0x004fc8000fffe03f */
[----:B------:R-:W-:-:S04]  /*0780*/  UIMAD UR4, UR4, UR9, URZ ;  /* 0x00000009040472a4 */ /* 0x000fc8000f8e023f */
[----:B------:R-:W-:-:S07]  /*0790*/  UIMAD.WIDE.U32 UR18, UR19, UR4, UR18 ;  /* 0x00000004131272a5 */ /* 0x000fce000f8e0012 */
[----:B------:R-:W-:Y:S02]  /*07a0*/  UMOV UR15, UR19 ;  /* 0x00000013000f7c82 */ /* 0x000fe40008000000 */
[----:B---3--:R-:W-:Y:S02]  /*07b0*/  UIMAD.WIDE.U32 UR18, UR15, UR8, URZ ;  /* 0x000000080f1272a5 */ /* 0x008fe4000f8e003f */
[----:B------:R-:W-:-:S05]  /*07c0*/  UIADD3 UR18, -UR12, 0x7f, UR10 ;  /* 0x0000007f0c127890 */ /* 0x000fca000fffe10a */
[----:B------:R-:W-:Y:S02]  /*07d0*/  UMOV UR15, UR19 ;  /* 0x00000013000f7c82 */ /* 0x000fe40008000000 */
[----:B------:R-:W-:-:S04]  /*07e0*/  UIADD3 UR4, -UR15, URZ, URZ ;  /* 0x0000003f0f047290 */ /* 0x000fc8000fffe13f */
[----:B------:R-:W-:Y:S02]  /*07f0*/  UIMAD UR4, UR9, UR4, UR8 ;  /* 0x00000004090472a4 */ /* 0x000fe4000f8e0208 */
[----:B------:R-:W-:Y:S02]  /*0800*/  UIADD3 UR8, UR11, 0x3f, URZ ;  /* 0x0000003f0b087890 */ /* 0x000fe4000fffe03f */
[----:B------:R-:W-:-:S11]  /*0810*/  UISETP.GT.U32.AND UP0, UPT, UR9, UR4, UPT ;  /* 0x000000040900728c */ /* 0x000fd6000bf04070 */
[----:B------:R-:W-:Y:S02]  /*0820*/  @!UP0 UIADD3 UR4, UR4, -UR9, URZ ;  /* 0x8000000904048290 */ /* 0x000fe4000fffe03f */
[----:B------:R-:W-:Y:S02]  /*0830*/  @!UP0 UIADD3 UR15, UR15, 0x1, URZ ;  /* 0x000000010f0f8890 */ /* 0x000fe4000fffe03f */
[----:B------:R-:W-:Y:S02]  /*0840*/  UISETP.GE.U32.AND UP1, UPT, UR4, UR9, UPT ;  /* 0x000000090400728c */ /* 0x000fe4000bf26070 */
[----:B------:R-:W-:Y:S02]  /*0850*/  UISETP.GE.AND UP0, UPT, UR13, URZ, UPT ;  /* 0x0000003f0d00728c */ /* 0x000fe4000bf06270 */
[----:B------:R-:W-:Y:S02]  /*0860*/  UIADD3 UR9, UR11, UR10, -UR12 ;  /* 0x0000000a0b097290 */ /* 0x000fe4000fffe80c */
[----:B------:R-:W-:-:S02]  /*0870*/  ULDC UR4, c[0x0][0x2e4] ;  /* 0x0000b90000047ab9 */ /* 0x000fc40000000800 */
[----:B------:R-:W-:Y:S02]  /*0880*/  UIADD3 UR4, UR9, -UR4, URZ ;  /* 0x8000000409047290 */ /* 0x000fe4000fffe03f */
[----:B------:R-:W-:Y:S02]  /*0890*/  USHF.R.S32.HI UR9, URZ, 0x1f, UR8 ;  /* 0x0000001f3f097899 */ /* 0x000fe40008011408 */
[----:B------:R-:W-:Y:S02]  /*08a0*/  @UP1 UIADD3 UR15, UR15, 0x1, URZ ;  /* 0x000000010f0f1890 */ /* 0x000fe4000fffe03f */
[----:B------:R-:W-:Y:S02]  /*08b0*/  UISETP.NE.AND UP1, UPT, URZ, UR5, UPT ;  /* 0x000000053f00728c */ /* 0x000fe4000bf25270 */
[----:B------:R-:W-:Y:S02]  /*08c0*/  @!UP0 UIADD3 UR15, -UR15, URZ, URZ ;  /* 0x0000003f0f0f8290 */ /* 0x000fe4000fffe13f */
[----:B------:R-:W-:-:S02]  /*08d0*/  ULDC UR13, c[0x0][0x2e8] ;  /* 0x0000ba00000d7ab9 */ /* 0x000fc40000000800 */
[----:B------:R-:W-:Y:S02]  /*08e0*/  UIADD3 UR13, UR18, UR13, UR11 ;  /* 0x0000000d120d7290 */ /* 0x000fe4000fffe00b */
[----:B------:R-:W-:Y:S02]  /*08f0*/  ULEA.HI UR9, UR9, UR8, URZ, 0x6 ;  /* 0x0000000809097291 */ /* 0x000fe4000f8f303f */
[----:B------:R-:W-:Y:S02]  /*0900*/  USHF.R.S32.HI UR8, URZ, 0x1f, UR13 ;  /* 0x0000001f3f087899 */ /* 0x000fe4000801140d */
[----:B------:R-:W-:Y:S02]  /*0910*/  @!UP1 ULOP3.LUT UR15, URZ, UR5, URZ, 0x33, !UPT ;  /* 0x000000053f0f9292 */ /* 0x000fe4000f8e333f */
[----:B------:R-:W-:Y:S02]  /*0920*/  USHF.R.S32.HI UR5, URZ, 0x1f, UR4 ;  /* 0x0000001f3f057899 */ /* 0x000fe40008011404 */
[----:B------:R-:W-:-:S02]  /*0930*/  UIMAD UR21, UR15, UR7, URZ ;  /* 0x000000070f1572a4 */ /* 0x000fc4000f8e023f */
[----:B------:R-:W-:Y:S02]  /*0940*/  USHF.R.S32.HI UR9, URZ, 0x6, UR9 ;  /* 0x000000063f097899 */ /* 0x000fe40008011409 */
[----:B------:R-:W-:Y:S02]  /*0950*/  UIADD3 UR15, UR15, UR21, URZ ;  /* 0x000000150f0f7290 */ /* 0x000fe4000fffe03f */
[----:B------:R-:W-:Y:S02]  /*0960*/  ULEA.HI UR5, UR5, UR4, URZ, 0x6 ;  /* 0x0000000405057291 */ /* 0x000fe4000f8f303f */
[----:B------:R-:W-:Y:S02]  /*0970*/  ULEA.HI UR8, UR8, UR13, URZ, 0x6 ;  /* 0x0000000d08087291 */ /* 0x000fe4000f8f303f */
[----:B------:R-:W-:Y:S02]  /*0980*/  UISETP.LT.AND UP0, UPT, UR9, UR15, UPT ;  /* 0x0000000f0900728c */ /* 0x000fe4000bf01270 */
[----:B------:R-:W-:-:S02]  /*0990*/  USHF.R.S32.HI UR5, URZ, 0x6, UR5 ;  /* 0x000000063f057899 */ /* 0x000fc40008011405 */
[----:B------:R-:W-:Y:S02]  /*09a0*/  USHF.R.S32.HI UR8, URZ, 0x6, UR8 ;  /* 0x000000063f087899 */ /* 0x000fe40008011408 */
[----:B------:R-:W-:Y:S02]  /*09b0*/  USEL UR9, UR9, UR15, UP0 ;  /* 0x0000000f09097287 */ /* 0x000fe40008000000 */
[----:B------:R-:W-:Y:S02]  /*09c0*/  UISETP.LT.AND UP1, UPT, UR21, UR5, UPT ;  /* 0x000000051500728c */ /* 0x000fe4000bf21270 */
[----:B------:R-:W-:Y:S02]  /*09d0*/  UISETP.LT.AND UP0, UPT, UR9, UR8, UPT ;  /* 0x000000080900728c */ /* 0x000fe4000bf01270 */
[----:B------:R-:W-:Y:S02]  /*09e0*/  USEL UR21, UR21, UR5, !UP1 ;  /* 0x0000000515157287 */ /* 0x000fe4000c800000 */
[----:B------:R-:W-:-:S04]  /*09f0*/  USEL UR8, UR9, UR8, UP0 ;  /* 0x0000000809087287 */ /* 0x000fc80008000000 */
[----:B------:R-:W-:-:S06]  /*0a00*/  UISETP.GE.AND UP0, UPT, UR21, UR8, UPT ;  /* 0x000000081500728c */ /* 0x000fcc000bf06270 */
[----:B------:R-:W-:-:S13]  /*0a10*/  PLOP3.LUT P0, PT, PT, PT, UP0, 0x80, 0x0 ;  /* 0x000000000000781c */ /* 0x000fda0003f0f008 */
[----:B------:R-:W-:Y:S05]  /*0a20*/  @!P0 BRA `(.L_x_3060) ;  /* 0x000009f000008947 */ /* 0x000fea0003800000 */
[----:B-1----:R-:W-:Y:S01]  /*0a30*/  SHF.R.S32.HI R11, RZ, 0x1f, R8 ;  /* 0x0000001fff0b7819 */ /* 0x002fe20000011408 */
[----:B------:R-:W-:Y:S01]  /*0a40*/  ULDC.64 UR4, c[0x0][0x210] ;  /* 0x0000840000047ab9 */ /* 0x000fe20000000a00 */
[----:B------:R-:W-:Y:S01]  /*0a50*/  BSSY B0, `(.L_x_3061) ;  /* 0x0000021000007945 */ /* 0x000fe20003800000 */
[----:B------:R-:W-:Y:S01]  /*0a60*/  UIMAD UR7, UR7, UR4, UR29 ;  /* 0x00000004070772a4 */ /* 0x000fe2000f8e021d */
[----:B------:R-:W-:Y:S02]  /*0a70*/  LEA.HI R11, R11, R8, RZ, 0x4 ;  /* 0x000000080b0b7211 */ /* 0x000fe400078f20ff */
[----:B------:R-:W-:Y:S02]  /*0a80*/  ULDC UR4, c[0x0][0x1c0] ;  /* 0x0000700000047ab9 */ /* 0x000fe40000000800 */
[----:B------:R-:W-:Y:S01]  /*0a90*/  LOP3.LUT R3, R11, 0xfffffff0, RZ, 0xc0, !PT ;  /* 0xfffffff00b037812 */ /* 0x000fe200078ec0ff */
[----:B------:R-:W-:Y:S01]  /*0aa0*/  UIMAD UR4, UR7, UR4, UR6 ;  /* 0x00000004070472a4 */ /* 0x000fe2000f8e0206 */
[----:B------:R-:W-:-:S03]  /*0ab0*/  SHF.R.S32.HI R11, RZ, 0x4, R11 ;  /* 0x00000004ff0b7819 */ /* 0x000fc6000001140b */
[----:B------:R-:W-:Y:S01]  /*0ac0*/  IMAD.IADD R12, R8, 0x1, -R3 ;  /* 0x00000001080c7824 */ /* 0x000fe200078e0a03 */
[----:B------:R-:W-:Y:S02]  /*0ad0*/  UIMAD UR5, UR4, UR5, UR10 ;  /* 0x00000005040572a4 */ /* 0x000fe4000f8e020a */
[----:B------:R-:W-:Y:S01]  /*0ae0*/  UIADD3 UR10, -UR10, UR12, URZ ;  /* 0x0000000c0a0a7290 */ /* 0x000fe2000fffe13f */
[----:B------:R-:W-:Y:S01]  /*0af0*/  IMAD.SHL.U32 R16, R12, 0x4, RZ ;  /* 0x000000040c107824 */ /* 0x000fe200078e00ff */
[----:B------:R-:W-:Y:S02]  /*0b00*/  ULDC UR4, c[0x0][0x22c] ;  /* 0x00008b0000047ab9 */ /* 0x000fe40000000800 */
[----:B------:R-:W-:Y:S02]  /*0b10*/  UIMAD UR4, UR5, UR4, URZ ;  /* 0x00000004050472a4 */ /* 0x000fe4000f8e023f */
[----:B------:R-:W-:Y:S02]  /*0b20*/  SHF.R.S32.HI R17, RZ, 0x1f, R16 ;  /* 0x0000001fff117819 */ /* 0x000fe40000011410 */
[----:B------:R-:W-:-:S02]  /*0b30*/  ISETP.GE.AND P1, PT, R11, UR10, PT ;  /* 0x0000000a0b007c0c */ /* 0x000fc4000bf26270 */
[----:B------:R-:W-:Y:S01]  /*0b40*/  IMAD.U32 R0, RZ, RZ, UR4 ;  /* 0x00000004ff007e24 */ /* 0x000fe2000f8e00ff */
[C---:B------:R-:W-:Y:S01]  /*0b50*/  IADD3 R10, R16.reuse, 0x40, RZ ;  /* 0x00000040100a7810 */ /* 0x040fe20007ffe0ff */
[----:B------:R-:W-:Y:S01]  /*0b60*/  IMAD.WIDE R4, R11, 0x100, R16 ;  /* 0x000001000b047825 */ /* 0x000fe200078e0210 */
[C---:B------:R-:W-:Y:S02]  /*0b70*/  IADD3 R9, R16.reuse, 0x80, RZ ;  /* 0x0000008010097810 */ /* 0x040fe40007ffe0ff */
[----:B------:R-:W-:Y:S02]  /*0b80*/  IADD3 R8, R16, 0xc0, RZ ;  /* 0x000000c010087810 */ /* 0x000fe40007ffe0ff */
        /* <DEDUP_REMOVED lines=13> */
.L_x_3062:
[----:B------:R-:W-:Y:S05]  /*0c60*/  BSYNC B0 ;  /* 0x0000000000007941 */ /* 0x000fea0003800000 */
.L_x_3061:
        /* <DEDUP_REMOVED lines=12> */
.L_x_3064:
[----:B------:R-:W-:Y:S05]  /*0d30*/  BSYNC B0 ;  /* 0x0000000000007941 */ /* 0x000fea0003800000 */
.L_x_3063:
        /* <DEDUP_REMOVED lines=12> */
.L_x_3066:
[----:B------:R-:W-:Y:S05]  /*0e00*/  BSYNC B0 ;  /* 0x0000000000007941 */ /* 0x000fea0003800000 */
.L_x_3065:
        /* <DEDUP_REMOVED lines=12> */
.L_x_3068:
[----:B------:R-:W-:Y:S05]  /*0ed0*/  BSYNC B0 ;  /* 0x0000000000007941 */ /* 0x000fea0003800000 */
.L_x_3067:
        /* <DEDUP_REMOVED lines=12> */
.L_x_3070:
[----:B------:R-:W-:Y:S05]  /*0fa0*/  BSYNC B0 ;  /* 0x0000000000007941 */ /* 0x000fea0003800000 */
.L_x_3069:
        /* <DEDUP_REMOVED lines=12> */
.L_x_3072:
[----:B------:R-:W-:Y:S05]  /*1070*/  BSYNC B0 ;  /* 0x0000000000007941 */ /* 0x000fea0003800000 */
.L_x_3071:
        /* <DEDUP_REMOVED lines=12> */
.L_x_3074:
[----:B------:R-:W-:Y:S05]  /*1140*/  BSYNC B0 ;  /* 0x0000000000007941 */ /* 0x000fea0003800000 */
.L_x_3073:
        /* <DEDUP_REMOVED lines=12> */
.L_x_3076:
[----:B------:R-:W-:Y:S05]  /*1210*/  BSYNC B0 ;  /* 0x0000000000007941 */ /* 0x000fea0003800000 */
.L_x_3075:
        /* <DEDUP_REMOVED lines=10> */
[----:B-1234-:R-:W-:Y:S01]  /*12c0*/  @!P0 IMAD.MOV.U32 R15, RZ, RZ, -0x800000 ;  /* 0xff800000ff0f8424 */ /* 0x01efe200078e00ff */
[----:B------:R-:W-:Y:S01]  /*12d0*/  ISETP.GE.OR P2, PT, R4, UR10, P6 ;  /* 0x0000000a04007c0c */ /* 0x000fe2000b746670 */
[----:B------:R-:W-:Y:S01]  /*12e0*/  @!P5 IMAD.MOV.U32 R17, RZ, RZ, -0x800000 ;  /* 0xff800000ff11d424 */ /* 0x000fe200078e00ff */
[----:B------:R-:W-:Y:S02]  /*12f0*/  ISETP.GE.OR P1, PT, R3, UR10, P6 ;  /* 0x0000000a03007c0c */ /* 0x000fe4000b726670 */
[----:B------:R1:W-:Y:S01]  /*1300*/  @!P0 STG.E [R10.64], R15 ;  /* 0x0000000f0a008986 */ /* 0x0003e2000c101920 */
[----:B------:R-:W-:Y:S02]  /*1310*/  ISETP.GE.OR P0, PT, R2, UR10, P6 ;  /* 0x0000000a02007c0c */ /* 0x000fe4000b706670 */
[----:B------:R-:W-:Y:S01]  /*1320*/  ISETP.GE.OR P6, PT, R0, UR10, P6 ;  /* 0x0000000a00007c0c */ /* 0x000fe2000b7c6670 */
[----:B------:R-:W-:Y:S01]  /*1330*/  @!P4 IMAD.MOV.U32 R13, RZ, RZ, -0x800000 ;  /* 0xff800000ff0dc424 */ /* 0x000fe200078e00ff */
        /* <DEDUP_REMOVED lines=14> */
.L_x_3060:
        /* <DEDUP_REMOVED lines=17> */
[----:B------:R-:W-:Y:S02]  /*1530*/  UPLOP3.LUT UP6, UPT, UPT, UPT, UPT, 0x40, 0x0 ;  /* 0x000000000000789c */ /* 0x000fe40003fce870 */
[----:B------:R-:W-:-:S03]  /*1540*/  UMOV UR15, UR29 ;  /* 0x0000001d000f7c82 */ /* 0x000fc60008000000 */
[----:B------:R-:W-:Y:S02]  /*1550*/  @UP1 USHF.R.S32.HI UR7, URZ, 0x1f, UR29 ;  /* 0x0000001f3f071899 */ /* 0x000fe4000801141d */
[----:B------:R-:W-:Y:S02]  /*1560*/  @UP1 UIMAD.WIDE.U32 UR22, UR29, UR4, URZ ;  /* 0x000000041d1612a5 */ /* 0x000fe4000f8e003f */
[----:B------:R-:W-:Y:S02]  /*1570*/  @UP1 UIMAD UR7, UR7, UR4, URZ ;  /* 0x00000004070712a4 */ /* 0x000fe4000f8e023f */
[----:B------:R-:W-:Y:S02]  /*1580*/  @UP1 ULEA UR30, UP0, UR22, UR18, 0x2 ;  /* 0x00000012161e1291 */ /* 0x000fe4000f80103f */
[----:B------:R-:W-:-:S04]  /*1590*/  @UP1 UIMAD UR4, UR29, UR5, UR7 ;  /* 0x000000051d0412a4 */ /* 0x000fc8000f8e0207 */
        /* <DEDUP_REMOVED lines=10> */
[----:B------:R-:W-:-:S04]  /*1640*/  UMOV UR16, URZ ;  /* 0x0000003f00107c82 */ /* 0x000fc80008000000 */
        /* <DEDUP_REMOVED lines=11> */
[----:B--2---:R-:W-:-:S03]  /*1700*/  UIMAD.WIDE.U32 UR18, UR13, UR5, URZ ;  /* 0x000000050d1272a5 */ /* 0x004fc6000f8e003f */
[----:B------:R-:W-:-:S04]  /*1710*/  ULDC UR13, c[0x0][0x2d0] ;  /* 0x0000b400000d7ab9 */ /* 0x000fc80000000800 */
        /* <DEDUP_REMOVED lines=72> */
.L_x_3077:
        /* <DEDUP_REMOVED lines=21> */
.L_x_3079:
[----:B------:R-:W-:Y:S01]  /*1cf0*/  IABS R3, c[0x0][0x1c8] ;  /* 0x0000720000037a13 */ /* 0x000fe20000000000 */
[----:B------:R-:W-:Y:S01]  /*1d00*/  IMAD.U32 R0, RZ, RZ, UR6 ;  /* 0x00000006ff007e24 */ /* 0x000fe2000f8e00ff */
[----:B------:R-:W-:Y:S02]  /*1d10*/  ULDC UR4, c[0x0][0x1c8] ;  /* 0x0000720000047ab9 */ /* 0x000fe40000000800 */
[----:B------:R-:W1:Y:S01]  /*1d20*/  I2F.RP R6, R3 ;  /* 0x0000000300067306 */ /* 0x000e620000209400 */
[----:B------:R-:W-:Y:S01]  /*1d30*/  ULOP3.LUT UR4, UR6, UR4, URZ, 0x3c, !UPT ;  /* 0x0000000406047292 */ /* 0x000fe2000f8e3c3f */
[----:B------:R-:W-:Y:S01]  /*1d40*/  IABS R0, R0 ;  /* 0x0000000000007213 */ /* 0x000fe20000000000 */
[----:B------:R-:W-:Y:S02]  /*1d50*/  ULEA UR13, UR8, 0xffffffc0, 0x6 ;  /* 0xffffffc0080d7891 */ /* 0x000fe4000f8e303f */
[----:B------:R-:W-:-:S02]  /*1d60*/  UMOV UR22, UR20 ;  /* 0x0000001400167c82 */ /* 0x000fc40008000000 */
[----:B------:R-:W-:Y:S01]  /*1d70*/  ISETP.LE.AND P2, PT, RZ, UR4, PT ;  /* 0x00000004ff007c0c */ /* 0x000fe2000bf43270 */
[----:B------:R-:W-:Y:S02]  /*1d80*/  USHF.R.S32.HI UR7, URZ, 0x1f, UR13 ;  /* 0x0000001f3f077899 */ /* 0x000fe4000801140d */
[----:B------:R-:W-:Y:S02]  /*1d90*/  ULDC.64 UR4, c[0x0][0x198] ;  /* 0x0000660000047ab9 */ /* 0x000fe40000000a00 */
[----:B------:R-:W-:Y:S02]  /*1da0*/  UIMAD UR18, UR7, UR4, URZ ;  /* 0x00000004071272a4 */ /* 0x000fe4000f8e023f */
[----:B------:R-:W-:Y:S01]  /*1db0*/  UMOV UR23, UR19 ;  /* 0x0000001300177c82 */ /* 0x000fe20008000000 */
[----:B-1----:R-:W1:Y:S01]  /*1dc0*/  MUFU.RCP R4, R6 ;  /* 0x0000000600047308 */ /* 0x002e620000001000 */
[----:B------:R-:W-:Y:S02]  /*1dd0*/  UIMAD.WIDE.U32 UR22, UR13, UR4, UR22 ;  /* 0x000000040d1672a5 */ /* 0x000fe4000f8e0016 */
[----:B------:R-:W-:-:S02]  /*1de0*/  UIMAD UR4, UR13, UR5, UR18 ;  /* 0x000000050d0472a4 */ /* 0x000fc4000f8e0212 */
        /* <DEDUP_REMOVED lines=44> */
.L_x_3078:
[----:B------:R-:W-:Y:S01]  /*20b0*/  SHF.R.S32.HI R85, RZ, 0x1f, R8 ;  /* 0x0000001fff557819 */ /* 0x000fe20000011408 */
[----:B------:R-:W-:Y:S01]  /*20c0*/  UISETP.NE.AND UP0, UPT, UR14, -0x1, UPT ;  /* 0xffffffff0e00788c */ /* 0x000fe2000bf05270 */
[----:B------:R-:W1:Y:S01]  /*20d0*/  S2R R19, SR_CTAID.X ;  /* 0x0000000000137919 */ /* 0x000e620000002500 */
[----:B------:R-:W-:Y:S01]  /*20e0*/  ULDC.64 UR4, c[0x0][0x190] ;  /* 0x0000640000047ab9 */ /* 0x000fe20000000a00 */
[CC--:B------:R-:W-:Y:S01]  /*20f0*/  LEA.HI R3, R85.reuse, R8.reuse, RZ, 0x4 ;  /* 0x0000000855037211 */ /* 0x0c0fe200078f20ff */
[----:B------:R-:W-:Y:S01]  /*2100*/  UIADD3 UR20, -UR10, UR12, URZ ;  /* 0x0000000c0a147290 */ /* 0x000fe2000fffe13f */
[----:B------:R-:W-:Y:S01]  /*2110*/  LEA.HI R9, R85, R8, RZ, 0x3 ;  /* 0x0000000855097211 */ /* 0x000fe200078f18ff */
[----:B------:R-:W-:Y:S01]  /*2120*/  IMAD R7, R7, c[0x0][0x1b8], RZ ;  /* 0x00006e0007077a24 */ /* 0x000fe200078e02ff */
[----:B------:R-:W-:Y:S01]  /*2130*/  SHF.R.S32.HI R0, RZ, 0x4, R3 ;  /* 0x00000004ff007819 */ /* 0x000fe20000011403 */
[----:B------:R-:W-:Y:S01]  /*2140*/  BSSY B0, `(.L_x_3080) ;  /* 0x000007a000007945 */ /* 0x000fe20003800000 */
[----:B------:R-:W-:Y:S01]  /*2150*/  SHF.R.S32.HI R16, RZ, 0x3, R9 ;  /* 0x00000003ff107819 */ /* 0x000fe20000011409 */
[----:B------:R-:W-:Y:S01]  /*2160*/  IMAD R6, R12, c[0x0][0x1bc], R7 ;  /* 0x00006f000c067a24 */ /* 0x000fe200078e0207 */
[C---:B------:R-:W-:Y:S01]  /*2170*/  LEA.HI R229, R3.reuse, R0, RZ, 0x1 ;  /* 0x0000000003e57211 */ /* 0x040fe200078f08ff */
[----:B------:R-:W-:Y:S01]  /*2180*/  @UP0 UIMAD.WIDE.U32 UR22, UR14, UR4, URZ ;  /* 0x000000040e1602a5 */ /* 0x000fe2000f8e003f */
[----:B------:R-:W-:Y:S01]  /*2190*/  LOP3.LUT R3, R3, 0xfffffff0, RZ, 0xc0, !PT ;  /* 0xfffffff003037812 */ /* 0x000fe200078ec0ff */
[----:B------:R-:W-:Y:S01]  /*21a0*/  IMAD.SHL.U32 R232, R16, 0x40, RZ ;  /* 0x0000004010e87824 */ /* 0x000fe200078e00ff */
[----:B------:R-:W-:Y:S01]  /*21b0*/  LOP3.LUT R229, R229, 0xfffffffe, RZ, 0xc0, !PT ;  /* 0xfffffffee5e57812 */ /* 0x000fe200078ec0ff */
[----:B------:R-:W-:Y:S01]  /*21c0*/  @UP0 UIMAD UR15, UR14, UR5, UR23 ;  /* 0x000000050e0f02a4 */ /* 0x000fe2000f8e0217 */
[----:B------:R-:W-:Y:S01]  /*21d0*/  LOP3.LUT R9, R9, 0xfffffff8, RZ, 0xc0, !PT ;  /* 0xfffffff809097812 */ /* 0x000fe200078ec0ff */
[----:B------:R-:W-:Y:S01]  /*21e0*/  @!UP0 USHF.R.S32.HI UR14, URZ, 0x1f, UR29 ;  /* 0x0000001f3f0e8899 */ /* 0x000fe2000801141d */
[----:B------:R-:W-:Y:S01]  /*21f0*/  SHF.R.S32.HI R17, RZ, 0x1f, R16 ;  /* 0x0000001fff117819 */ /* 0x000fe20000011410 */
[----:B------:R-:W-:Y:S01]  /*2200*/  IMAD.IADD R229, R0, 0x1, -R229 ;  /* 0x0000000100e57824 */ /* 0x000fe200078e0ae5 */
[----:B------:R-:W-:Y:S01]  /*2210*/  ULDC.64 UR4, c[0x0][0x178] ;  /* 0x00005e0000047ab9 */ /* 0x000fe20000000a00 */
[C---:B------:R-:W-:Y:S01]  /*2220*/  IMAD.IADD R0, R8.reuse, 0x1, -R3 ;  /* 0x0000000108007824 */ /* 0x040fe200078e0a03 */
[----:B------:R-:W-:Y:S01]  /*2230*/  @!UP0 UIMAD.WIDE.U32 UR24, UR29, UR4, URZ ;  /* 0x000000041d1882a5 */ /* 0x000fe2000f8e003f */
[----:B------:R-:W-:Y:S01]  /*2240*/  IMAD.IADD R2, R8, 0x1, -R9 ;  /* 0x0000000108027824 */ /* 0x000fe200078e0a09 */
[----:B------:R-:W-:Y:S01]  /*2250*/  @!UP0 UIMAD UR14, UR14, UR4, URZ ;  /* 0x000000040e0e82a4 */ /* 0x000fe2000f8e023f */
[----:B------:R-:W-:Y:S01]  /*2260*/  LOP3.LUT R232, R232, 0x1c0, RZ, 0xc0, !PT ;  /* 0x000001c0e8e87812 */ /* 0x000fe200078ec0ff */
[----:B------:R-:W-:Y:S01]  /*2270*/  IMAD R165, R17, c[0x0][0x198], RZ ;  /* 0x0000660011a57a24 */ /* 0x000fe200078e02ff */
[----:B------:R-:W-:Y:S01]  /*2280*/  SHF.R.S32.HI R3, RZ, 0x1f, R0 ;  /* 0x0000001fff037819 */ /* 0x000fe20000011400 */
[----:B------:R-:W-:Y:S01]  /*2290*/  IMAD.SHL.U32 R233, R2, 0x8, RZ ;  /* 0x0000000802e97824 */ /* 0x000fe200078e00ff */
[----:B------:R-:W-:Y:S01]  /*22a0*/  @!UP0 UIMAD UR5, UR29, UR5, UR14 ;  /* 0x000000051d0582a4 */ /* 0x000fe2000f8e020e */
[----:B------:R-:W-:Y:S01]  /*22b0*/  IMAD R165, R16, c[0x0][0x19c], R165 ;  /* 0x0000670010a57a24 */ /* 0x000fe200078e02a5 */
[----:B------:R-:W-:Y:S01]  /*22c0*/  LEA.HI R3, R3, R0, RZ, 0x3 ;  /* 0x0000000003037211 */ /* 0x000fe200078f18ff */
[----:B------:R-:W-:Y:S01]  /*22d0*/  @!UP0 UMOV UR22, UR24 ;  /* 0x0000001800168c82 */ /* 0x000fe20008000000 */
[----:B------:R-:W-:Y:S01]  /*22e0*/  SHF.R.S32.HI R4, RZ, 0x1f, R233 ;  /* 0x0000001fff047819 */ /* 0x000fe200000114e9 */
[----:B------:R-:W-:Y:S01]  /*22f0*/  @!UP0 UIADD3 UR15, UR25, UR5, URZ ;  /* 0x00000005190f8290 */ /* 0x000fe2000fffe03f */
[C---:B------:R-:W-:Y:S01]  /*2300*/  LOP3.LUT R11, R3.reuse, 0xfffffff8, RZ, 0xc0, !PT ;  /* 0xfffffff8030b7812 */ /* 0x040fe200078ec0ff */
[----:B------:R-:W-:Y:S01]  /*2310*/  IMAD.SHL.U32 R3, R3, 0x40, RZ ;  /* 0x0000004003037824 */ /* 0x000fe200078e00ff */
[C---:B------:R-:W-:Y:S01]  /*2320*/  IADD3 R10, P0, R233.reuse, UR18, RZ ;  /* 0x00000012e90a7c10 */ /* 0x040fe2000ff1e0ff */
[----:B------:R-:W-:Y:S01]  /*2330*/  ULDC.64 UR4, c[0x0][0x1a8] ;  /* 0x00006a0000047ab9 */ /* 0x000fe20000000a00 */
[----:B------:R-:W-:Y:S01]  /*2340*/  IADD3 R20, P1, R233, R20, RZ ;  /* 0x00000014e9147210 */ /* 0x000fe20007f3e0ff */
[----:B------:R-:W-:Y:S01]  /*2350*/  IMAD.IADD R0, R0, 0x1, -R11 ;  /* 0x0000000100007824 */ /* 0x000fe200078e0a0b */
[----:B------:R-:W-:Y:S01]  /*2360*/  IADD3.X R11, R4, UR17, RZ, P0, !PT ;  /* 0x00000011040b7c10 */ /* 0x000fe200087fe4ff */
[----:B-1----:R-:W-:Y:S01]  /*2370*/  IMAD.WIDE R18, R19, 0x40, R16 ;  /* 0x0000004013127825 */ /* 0x002fe200078e0210 */
[----:B------:R-:W-:-:S02]  /*2380*/  IADD3 R14, P0, R233, UR22, RZ ;  /* 0x00000016e90e7c10 */ /* 0x000fc4000ff1e0ff */
[----:B------:R-:W-:Y:S01]  /*2390*/  LOP3.LUT R9, R232, 0x38, R233, 0xf8, !PT ;  /* 0x00000038e8097812 */ /* 0x000fe200078ef8e9 */
[----:B------:R-:W-:Y:S01]  /*23a0*/  IMAD.X R21, R4, 0x1, R5, P1 ;  /* 0x0000000104157824 */ /* 0x000fe200008e0605 */
[C---:B------:R-:W-:Y:S01]  /*23b0*/  R2P PR, R0.reuse, 0x6 ;  /* 0x0000000600007804 */ /* 0x040fe20000000000 */
[----:B------:R-:W-:Y:S01]  /*23c0*/  IMAD.SHL.U32 R0, R0, 0x40, RZ ;  /* 0x0000004000007824 */ /* 0x000fe200078e00ff */
[----:B------:R-:W-:Y:S01]  /*23d0*/  IADD3.X R15, R4, UR15, RZ, P0, !PT ;  /* 0x0000000f040f7c10 */ /* 0x000fe200087fe4ff */
[C---:B------:R-:W-:Y:S01]  /*23e0*/  IMAD.WIDE.U32 R166, R16.reuse, c[0x0][0x198], R20 ;  /* 0x0000660010a67a25 */ /* 0x040fe200078e0014 */
[----:B------:R-:W-:Y:S02]  /*23f0*/  SHF.R.U32.HI R232, RZ, 0x3, R232 ;  /* 0x00000003ffe87819 */ /* 0x000fe400000116e8 */
[----:B------:R-:W-:Y:S01]  /*2400*/  IADD3 R168, P0, R16, UR13, RZ ;  /* 0x0000000d10a87c10 */ /* 0x000fe2000ff1e0ff */
[----:B------:R-:W-:Y:S01]  /*2410*/  IMAD.SHL.U32 R5, R229, 0x8, RZ ;  /* 0x00000008e5057824 */ /* 0x000fe200078e00ff */
[----:B------:R-:W-:Y:S01]  /*2420*/  LOP3.LUT R0, R0, 0x1c0, RZ, 0xc0, !PT ;  /* 0x000001c000007812 */ /* 0x000fe200078ec0ff */
[----:B------:R-:W-:Y:S01]  /*2430*/  IMAD.IADD R165, R167, 0x1, R165 ;  /* 0x00000001a7a57824 */ /* 0x000fe200078e02a5 */
[----:B------:R-:W-:Y:S01]  /*2440*/  USHF.R.S32.HI UR13, URZ, 0x1f, UR6 ;  /* 0x0000001f3f0d7899 */ /* 0x000fe20008011406 */
[----:B------:R-:W-:Y:S01]  /*2450*/  LOP3.LUT R232, R9, R232, RZ, 0x3c, !PT ;  /* 0x000000e809e87212 */ /* 0x000fe200078e3cff */
[----:B------:R-:W-:Y:S01]  /*2460*/  IMAD.WIDE.U32 R12, R12, c[0x0][0x1b8], R10 ;  /* 0x00006e000c0c7a25 */ /* 0x000fe200078e000a */
[----:B------:R-:W-:Y:S01]  /*2470*/  IADD3.X R167, R17, UR7, RZ, P0, !PT ;  /* 0x0000000711a77c10 */ /* 0x000fe200087fe4ff */
[----:B------:R-:W-:Y:S01]  /*2480*/  UIMAD UR4, UR13, UR4, URZ ;  /* 0x000000040d0472a4 */ /* 0x000fe2000f8e023f */
[-C--:B------:R-:W-:Y:S01]  /*2490*/  LEA.HI R9, R85, R8.reuse, RZ, 0x6 ;  /* 0x0000000855097211 */ /* 0x080fe200078f30ff */
[----:B------:R-:W-:Y:S01]  /*24a0*/  IMAD.U32 R10, RZ, RZ, UR6 ;  /* 0x00000006ff0a7e24 */ /* 0x000fe2000f8e00ff */
[----:B------:R-:W-:Y:S01]  /*24b0*/  LOP3.LUT R5, R0, 0x8, R5, 0xf8, !PT ;  /* 0x0000000800057812 */ /* 0x000fe200078ef805 */
[----:B------:R-:W-:Y:S01]  /*24c0*/  IMAD.IADD R7, R13, 0x1, R6 ;  /* 0x000000010d077824 */ /* 0x000fe200078e0206 */
[----:B------:R-:W-:Y:S01]  /*24d0*/  ISETP.GE.AND P0, PT, R16, UR20, PT ;  /* 0x0000001410007c0c */ /* 0x000fe2000bf06270 */
[----:B------:R-:W-:Y:S01]  /*24e0*/  IMAD R167, R167, c[0x0][0x1a0], RZ ;  /* 0x00006800a7a77a24 */ /* 0x000fe200078e02ff */
[----:B------:R-:W-:Y:S01]  /*24f0*/  SHF.R.U32.HI R0, RZ, 0x3, R0 ;  /* 0x00000003ff007819 */ /* 0x000fe20000011600 */
[----:B------:R-:W-:Y:S01]  /*2500*/  IMAD.SHL.U32 R9, R9, 0x8, RZ ;  /* 0x0000000809097824 */ /* 0x000fe200078e00ff */
[----:B------:R-:W-:Y:S01]  /*2510*/  LEA.HI R85, R85, R8, RZ, 0x5 ;  /* 0x0000000855557211 */ /* 0x000fe200078f28ff */
[----:B------:R-:W-:Y:S01]  /*2520*/  IMAD.MOV.U32 R6, RZ, RZ, R12 ;  /* 0x000000ffff067224 */ /* 0x000fe200078e000c */
[----:B------:R-:W-:Y:S01]  /*2530*/  LOP3.LUT R0, R5, R0, RZ, 0x3c, !PT ;  /* 0x0000000005007212 */ /* 0x000fe200078e3cff */
[----:B------:R-:W-:Y:S01]  /*2540*/  UIMAD UR4, UR6, UR5, UR4 ;  /* 0x00000005060472a4 */ /* 0x000fe2000f8e0204 */
[----:B------:R-:W-:Y:S01]  /*2550*/  IMAD.WIDE.U32 R10, R10, c[0x0][0x1a8], R14 ;  /* 0x00006a000a0a7a25 */ /* 0x000fe200078e000e */
[----:B------:R-:W-:-:S02]  /*2560*/  LOP3.LUT R232, R232, 0xfffffe00, R9, 0xf8, !PT ;  /* 0xfffffe00e8e87812 */ /* 0x000fc400078ef809 */
[----:B------:R-:W-:Y:S01]  /*2570*/  LOP3.LUT R0, R0, 0xfffffe00, R3, 0xf8, !PT ;  /* 0xfffffe0000007812 */ /* 0x000fe200078ef803 */
[C---:B------:R-:W-:Y:S01]  /*2580*/  IMAD R167, R168.reuse, c[0x0][0x1a4], R167 ;  /* 0x00006900a8a77a24 */ /* 0x040fe200078e02a7 */
[----:B------:R-:W-:Y:S01]  /*2590*/  LOP3.LUT R3, R85, 0xffffffe0, RZ, 0xc0, !PT ;  /* 0xffffffe055037812 */ /* 0x000fe200078ec0ff */
[----:B------:R-:W-:Y:S01]  /*25a0*/  IMAD.WIDE.U32 R168, R168, c[0x0][0x1a0], R6 ;  /* 0x00006800a8a87a25 */ /* 0x000fe200078e0006 */
[----:B------:R-:W-:Y:S02]  /*25b0*/  IADD3 R15, R11, UR4, RZ ;  /* 0x000000040b0f7c10 */ /* 0x000fe4000fffe0ff */
[----:B------:R-:W-:Y:S01]  /*25c0*/  SHF.R.S32.HI R85, RZ, 0x5, R85 ;  /* 0x00000005ff557819 */ /* 0x000fe20000011455 */
[----:B------:R-:W-:Y:S01]  /*25d0*/  IMAD.MOV.U32 R7, RZ, RZ, 0x10 ;  /* 0x00000010ff077424 */ /* 0x000fe200078e00ff */
[C---:B------:R-:W-:Y:S01]  /*25e0*/  IADD3 R172, R233.reuse, 0x40, RZ ;  /* 0x00000040e9ac7810 */ /* 0x040fe20007ffe0ff */
[----:B------:R-:W-:Y:S01]  /*25f0*/  IMAD.MOV.U32 R5, RZ, RZ, 0x20 ;  /* 0x00000020ff057424 */ /* 0x000fe200078e00ff */
[C---:B------:R-:W-:Y:S01]  /*2600*/  IADD3 R171, R233.reuse, 0x80, RZ ;  /* 0x00000080e9ab7810 */ /* 0x040fe20007ffe0ff */
[----:B------:R-:W-:Y:S01]  /*2610*/  IMAD.IADD R3, R8, 0x1, -R3 ;  /* 0x0000000108037824 */ /* 0x000fe200078e0a03 */
[----:B------:R-:W-:Y:S01]  /*2620*/  IADD3 R170, R233, 0xc0, RZ ;  /* 0x000000c0e9aa7810 */ /* 0x000fe20007ffe0ff */
[----:B------:R-:W-:Y:S01]  /*2630*/  IMAD.SHL.U32 R232, R232, 0x2, RZ ;  /* 0x00000002e8e87824 */ /* 0x000fe200078e00ff */
[----:B------:R-:W-:Y:S01]  /*2640*/  SEL R7, R7, 0xfffffff0, !P1 ;  /* 0xfffffff007077807 */ /* 0x000fe20004800000 */
[----:B------:R-:W-:Y:S01]  /*2650*/  IMAD.IADD R167, R169, 0x1, R167 ;  /* 0x00000001a9a77824 */ /* 0x000fe200078e02a7 */
[----:B------:R-:W-:Y:S01]  /*2660*/  SEL R5, R5, 0xffffffe0, !P2 ;  /* 0xffffffe005057807 */ /* 0x000fe20005000000 */
[----:B------:R-:W-:Y:S05]  /*2670*/  @P0 BRA `(.L_x_3081) ;  /* 0x0000026000000947 */ /* 0x000fea0003800000 */
[----:B------:R-:W-:Y:S01]  /*2680*/  ISETP.GE.AND P6, PT, R233, c[0x0][0x220], PT ;  /* 0x00008800e9007a0c */ /* 0x000fe20003fc6270 */
[----:B------:R-:W-:Y:S01]  /*2690*/  IMAD R9, R19, c[0x0][0x190], RZ ;  /* 0x0000640013097a24 */ /* 0x000fe200078e02ff */
[----:B------:R-:W-:Y:S01]  /*26a0*/  ISETP.GE.AND P5, PT, R172, c[0x0][0x220], PT ;  /* 0x00008800ac007a0c */ /* 0x000fe20003fa6270 */
[----:B------:R-:W-:Y:S01]  /*26b0*/  IMAD.MOV.U32 R14, RZ, RZ, R10 ;  /* 0x000000ffff0e7224 */ /* 0x000fe200078e000a */
[----:B------:R-:W-:Y:S01]  /*26c0*/  ISETP.GE.AND P4, PT, R171, c[0x0][0x220], PT ;  /* 0x00008800ab007a0c */ /* 0x000fe20003f86270 */
[----:B------:R-:W-:Y:S01]  /*26d0*/  IMAD R4, R18, c[0x0][0x194], R9 ;  /* 0x0000650012047a24 */ /* 0x000fe200078e0209 */
        /* <DEDUP_REMOVED lines=32> */
.L_x_3081:
[----:B------:R-:W-:Y:S05]  /*28e0*/  BSYNC B0 ;  /* 0x0000000000007941 */ /* 0x000fea0003800000 */
.L_x_3080:
        /* <DEDUP_REMOVED lines=45> */
.L_x_3083:
[----:B------:R-:W-:Y:S05]  /*2bc0*/  BSYNC B0 ;  /* 0x0000000000007941 */ /* 0x000fea0003800000 */
.L_x_3082:
        /* <DEDUP_REMOVED lines=45> */
.L_x_3085:
[----:B------:R-:W-:Y:S05]  /*2ea0*/  BSYNC B0 ;  /* 0x0000000000007941 */ /* 0x000fea0003800000 */
.L_x_3084:
        /* <DEDUP_REMOVED lines=16> */
[C---:B-1----:R-:W-:Y:S01]  /*2fb0*/  @!P4 LEA R20, P3, R10.reuse, c[0x0][0x160], 0x1 ;  /* 0x000058000a14ca11 */ /* 0x042fe200078608ff */
        /* <DEDUP_REMOVED lines=27> */
.L_x_3087:
[----:B------:R-:W-:Y:S05]  /*3170*/  BSYNC B0 ;  /* 0x0000000000007941 */ /* 0x000fea0003800000 */
.L_x_3086:
        /* <DEDUP_REMOVED lines=12> */
[C---:B-1----:R-:W-:Y:S02]  /*3240*/  @!P4 LEA R14, P3, R166.reuse, c[0x0][0x168], 0x1 ;  /* 0x00005a00a60eca11 */ /* 0x042fe400078608ff */
        /* <DEDUP_REMOVED lines=26> */
.L_x_3089:
[----:B------:R-:W-:Y:S05]  /*33f0*/  BSYNC B0 ;  /* 0x0000000000007941 */ /* 0x000fea0003800000 */
.L_x_3088:
        /* <DEDUP_REMOVED lines=9> */
[----:B------:R-:W-:-:S04]  /*3490*/  IADD3 R9, P0, R166, UR25, RZ ;  /* 0x00000019a6097c10 */ /* 0x000fc8000ff1e0ff */
[----:B------:R-:W-:Y:S02]  /*34a0*/  IADD3.X R6, R165, UR24, RZ, P0, !PT ;  /* 0x00000018a5067c10 */ /* 0x000fe400087fe4ff */
[----:B------:R-:W-:Y:S01]  /*34b0*/  ISETP.GE.AND P0, PT, R170, c[0x0][0x220], PT ;  /* 0x00008800aa007a0c */ /* 0x000fe20003f06270 */
[----:B------:R3:W-:Y:S01]  /*34c0*/  @P5 STS.128 [R232+0x8800], RZ ;  /* 0x008800ffe8005388 */ /* 0x0007e20000000c00 */
[C---:B--2---:R-:W-:Y:S02]  /*34d0*/  @!P5 LEA R18, P6, R9.reuse, c[0x0][0x168], 0x1 ;  /* 0x00005a000912da11 */ /* 0x044fe400078c08ff */
[C---:B-1----:R-:W-:Y:S02]  /*34e0*/  @!P4 LEA R14, P3, R9.reuse, c[0x0][0x168], 0x1 ;  /* 0x00005a00090eca11 */ /* 0x042fe400078608ff */
        /* <DEDUP_REMOVED lines=20> */
[----:B---3--:R-:W-:-:S04]  /*3630*/  LEA R10, P0, R9, c[0x0][0x168], 0x1 ;  /* 0x00005a00090a7a11 */ /* 0x008fc800078008ff */
[----:B------:R-:W-:-:S05]  /*3640*/  LEA.HI.X R11, R9, c[0x0][0x16c], R6, 0x1, P0 ;  /* 0x00005b00090b7a11 */ /* 0x000fca00000f0c06 */
[----:B------:R-:W-:Y:S01]  /*3650*/  @!PT LDS RZ, [RZ] ;  /* 0x00000000fffff984 */ /* 0x000fe20000000800 */
[----:B------:R-:W-:Y:S01]  /*3660*/  @!PT LDS RZ, [RZ] ;  /* 0x00000000fffff984 */ /* 0x000fe20000000800 */
[----:B------:R-:W-:Y:S01]  /*3670*/  @!PT LDS RZ, [RZ] ;  /* 0x00000000fffff984 */ /* 0x000fe20000000800 */
[----:B------:R1:W-:Y:S04]  /*3680*/  LDGSTS.E.BYPASS.LTC128B.128 [R232+0xe800], [R10.64+0x180] ;  /* 0x0e8001800ae87fae */ /* 0x0003e8000b901d60 */
.L_x_3091:
[----:B------:R-:W-:Y:S05]  /*3690*/  BSYNC B0 ;  /* 0x0000000000007941 */ /* 0x000fea0003800000 */
.L_x_3090:
[----:B------:R-:W-:Y:S01]  /*36a0*/  ISETP.GE.AND P0, PT, R13, UR14, PT ;  /* 0x0000000e0d007c0c */ /* 0x000fe2000bf06270 */
[----:B------:R-:W-:-:S12]  /*36b0*/  BSSY B0, `(.L_x_3092) ;  /* 0x0000027000007945 */ /* 0x000fd80003800000 */
[----:B------:R-:W-:Y:S05]  /*36c0*/  @P0 BRA `(.L_x_3093) ;  /* 0x0000025000000947 */ /* 0x000fea0003800000 */
[----:B------:R-:W-:Y:S01]  /*36d0*/  ISETP.GE.AND P5, PT, R233, c[0x0][0x220], PT ;  /* 0x00008800e9007a0c */ /* 0x000fe20003fa6270 */
[----:B------:R-:W-:Y:S01]  /*36e0*/  IMAD.MOV.U32 R6, RZ, RZ, c[0x0][0x198] ;  /* 0x00006600ff067624 */ /* 0x000fe200078e00ff */
[----:B------:R-:W-:Y:S01]  /*36f0*/  ISETP.GE.AND P4, PT, R172, c[0x0][0x220], PT ;  /* 0x00008800ac007a0c */ /* 0x000fe20003f86270 */
[----:B-123--:R-:W-:Y:S01]  /*3700*/  IMAD.MOV.U32 R10, RZ, RZ, c[0x0][0x19c] ;  /* 0x00006700ff0a7624 */ /* 0x00efe200078e00ff */
        /* <DEDUP_REMOVED lines=33> */
.L_x_3093:
[----:B------:R-:W-:Y:S05]  /*3920*/  BSYNC B0 ;  /* 0x0000000000007941 */ /* 0x000fea0003800000 */
.L_x_3092:
[----:B------:R-:W-:Y:S01]  /*3930*/  ISETP.GE.AND P0, PT, R12, UR14, PT ;  /* 0x0000000e0c007c0c */ /* 0x000fe2000bf06270 */
[----:B------:R-:W-:-:S12]  /*3940*/  BSSY B0, `(.L_x_3094) ;  /* 0x0000029000007945 */ /* 0x000fd80003800000 */
[----:B------:R-:W-:Y:S05]  /*3950*/  @P0 BRA `(.L_x_3095) ;  /* 0x0000027000000947 */ /* 0x000fea0003800000 */
[----:B------:R-:W-:Y:S01]  /*3960*/  ISETP.GE.AND P5, PT, R233, c[0x0][0x220], PT ;  /* 0x00008800e9007a0c */ /* 0x000fe20003fa6270 */
[----:B-123--:R-:W-:Y:S01]  /*3970*/  IMAD.MOV.U32 R18, RZ, RZ, c[0x0][0x198] ;  /* 0x00006600ff127624 */ /* 0x00efe200078e00ff */
[----:B------:R-:W-:Y:S01]  /*3980*/  ISETP.GE.AND P4, PT, R172, c[0x0][0x220], PT ;  /* 0x00008800ac007a0c */ /* 0x000fe20003f86270 */
[----:B------:R-:W-:Y:S01]  /*3990*/  IMAD.MOV.U32 R164, RZ, RZ, R166 ;  /* 0x000000ffffa47224 */ /* 0x000fe200078e00a6 */
[----:B------:R-:W-:Y:S01]  /*39a0*/  ISETP.GE.AND P2, PT, R171, c[0x0][0x220], PT ;  /* 0x00008800ab007a0c */ /* 0x000fe20003f46270 */
[----:B------:R-:W-:Y:S01]  /*39b0*/  ULDC UR4, c[0x0][0x19c] ;  /* 0x0000670000047ab9 */ /* 0x000fe20000000800 */
[----:B------:R-:W-:Y:S01]  /*39c0*/  ISETP.GE.AND P0, PT, R170, c[0x0][0x220], PT ;  /* 0x00008800aa007a0c */ /* 0x000fe20003f06270 */
[----:B------:R-:W-:Y:S01]  /*39d0*/  UIMAD UR4, UR4, 0x30, URZ ;  /* 0x00000030040478a4 */ /* 0x000fe2000f8e023f */
[----:B------:R-:W-:-:S05]  /*39e0*/  IMAD.WIDE.U32 R18, R18, 0x30, R164 ;  /* 0x0000003012127825 */ /* 0x000fca00078e00a4 */
        /* <DEDUP_REMOVED lines=30> */
.L_x_3095:
[----:B------:R-:W-:Y:S05]  /*3bd0*/  BSYNC B0 ;  /* 0x0000000000007941 */ /* 0x000fea0003800000 */
.L_x_3094:
[----:B------:R-:W0:Y:S01]  /*3be0*/  LDGDEPBAR ;  /* 0x00000000000079af */ /* 0x000e220000000000 */
[----:B------:R-:W-:Y:S01]  /*3bf0*/  ISETP.GE.AND P1, PT, R16, UR14, PT ;  /* 0x0000000e10007c0c */ /* 0x000fe2000bf26270 */
[----:B------:R-:W-:Y:S01]  /*3c00*/  IMAD.SHL.U32 R231, R8, 0x2, RZ ;  /* 0x0000000208e77824 */ /* 0x000fe200078e00ff */
[----:B------:R-:W-:Y:S01]  /*3c10*/  SHF.R.S32.HI R6, RZ, 0x1f, R3 ;  /* 0x0000001fff067819 */ /* 0x000fe20000011403 */
[----:B------:R-:W-:Y:S01]  /*3c20*/  BSSY B0, `(.L_x_3096) ;  /* 0x0000028000007945 */ /* 0x000fe20003800000 */
[----:B------:R-:W-:Y:S02]  /*3c30*/  LEA R246, P0, R168, c[0x0][0x170], 0x1 ;  /* 0x00005c00a8f67a11 */ /* 0x000fe400078008ff */
[----:B------:R-:W-:Y:S02]  /*3c40*/  LEA.HI R3, R6, R3, RZ, 0x2 ;  /* 0x0000000306037211 */ /* 0x000fe400078f10ff */
[----:B------:R-:W-:Y:S02]  /*3c50*/  LOP3.LUT R231, R231, 0x6, RZ, 0xc0, !PT ;  /* 0x00000006e7e77812 */ /* 0x000fe400078ec0ff */
[----:B------:R-:W-:-:S02]  /*3c60*/  LEA.HI.X R247, R168, c[0x0][0x174], R167, 0x1, P0 ;  /* 0x00005d00a8f77a11 */ /* 0x000fc400000f0ca7 */
        /* <DEDUP_REMOVED lines=12> */
[----:B------:R-:W-:Y:S02]  /*3d30*/  @!P2 IMAD.MOV.U32 R8, RZ, RZ, R246 ;  /* 0x000000ffff08a224 */ /* 0x000fe400078e00f6 */
        /* <DEDUP_REMOVED lines=22> */
.L_x_3097:
[----:B------:R-:W-:Y:S05]  /*3ea0*/  BSYNC B0 ;  /* 0x0000000000007941 */ /* 0x000fea0003800000 */
.L_x_3096:
[----:B------:R-:W-:Y:S01]  /*3eb0*/  ISETP.GE.AND P0, PT, R4, UR14, PT ;  /* 0x0000000e04007c0c */ /* 0x000fe2000bf06270 */
[----:B------:R-:W-:Y:S01]  /*3ec0*/  ULDC.64 UR4, c[0x0][0x1a0] ;  /* 0x0000680000047ab9 */ /* 0x000fe20000000a00 */
[----:B------:R-:W-:Y:S01]  /*3ed0*/  BSSY B0, `(.L_x_3098) ;  /* 0x0000033000007945 */ /* 0x000fe20003800000 */
[----:B------:R-:W-:-:S02]  /*3ee0*/  USHF.L.U64.HI UR26, UR4, UR26, UR5 ;  /* 0x0000001a041a7299 */ /* 0x000fc40008010205 */
[----:B------:R-:W-:-:S08]  /*3ef0*/  USHF.L.U32 UR27, UR4, 0x4, URZ ;  /* 0x00000004041b7899 */ /* 0x000fd0000800063f */
[----:B------:R1:W-:Y:S04]  /*3f00*/  @P0 STS.128 [R232+0x10800], RZ ;  /* 0x010800ffe8000388 */ /* 0x0003e80000000c00 */
[----:B------:R1:W-:Y:S04]  /*3f10*/  @P0 STS.128 [R232+0x12800], RZ ;  /* 0x012800ffe8000388 */ /* 0x0003e80000000c00 */
[----:B------:R1:W-:Y:S04]  /*3f20*/  @P0 STS.128 [R232+0x14800], RZ ;  /* 0x014800ffe8000388 */ /* 0x0003e80000000c00 */
[----:B------:R1:W-:Y:S01]  /*3f30*/  @P0 STS.128 [R232+0x16800], RZ ;  /* 0x016800ffe8000388 */ /* 0x0003e20000000c00 */
[----:B------:R-:W-:Y:S05]  /*3f40*/  @P0 BRA `(.L_x_3099) ;  /* 0x000002b000000947 */ /* 0x000fea0003800000 */
[----:B------:R-:W-:Y:S01]  /*3f50*/  ISETP.GE.AND P5, PT, R233, c[0x0][0x220], PT ;  /* 0x00008800e9007a0c */ /* 0x000fe20003fa6270 */
[----:B-123--:R-:W-:Y:S01]  /*3f60*/  IMAD.U32 R15, RZ, RZ, UR27 ;  /* 0x0000001bff0f7e24 */ /* 0x00efe2000f8e00ff */
        /* <DEDUP_REMOVED lines=32> */
[----:B------:R-:W-:Y:S01]  /*4170*/  IMAD.U32 R9, RZ, RZ, UR27 ;  /* 0x0000001bff097e24 */ /* 0x000fe2000f8e00ff */
        /* <DEDUP_REMOVED lines=8> */
.L_x_3099:
[----:B------:R-:W-:Y:S05]  /*4200*/  BSYNC B0 ;  /* 0x0000000000007941 */ /* 0x000fea0003800000 */
.L_x_3098:
        /* <DEDUP_REMOVED lines=10> */
[----:B-12---:R-:W-:Y:S01]  /*42b0*/  IMAD.MOV.U32 R9, RZ, RZ, 0x5 ;  /* 0x00000005ff097424 */ /* 0x006fe200078e00ff */
[----:B------:R-:W-:Y:S01]  /*42c0*/  ISETP.GE.AND P2, PT, R171, c[0x0][0x220], PT ;  /* 0x00008800ab007a0c */ /* 0x000fe20003f46270 */
[----:B------:R-:W-:Y:S01]  /*42d0*/  IMAD.SHL.U32 R6, R4, 0x20, RZ ;  /* 0x0000002004067824 */ /* 0x000fe200078e00ff */
[----:B------:R-:W-:-:S02]  /*42e0*/  ISETP.GE.AND P0, PT, R170, c[0x0][0x220], PT ;  /* 0x00008800aa007a0c */ /* 0x000fc40003f06270 */
[----:B------:R-:W-:-:S05]  /*42f0*/  SHF.L.U64.HI R9, R4, R9, c[0x0][0x1a4] ;  /* 0x0000690004097619 */ /* 0x000fca0000010209 */
[CC--:B---3--:R-:W-:Y:S01]  /*4300*/  @!P5 LEA R18, P6, R6.reuse, R246.reuse, 0x1 ;  /* 0x000000f60612d211 */ /* 0x0c8fe200078c08ff */
        /* <DEDUP_REMOVED lines=28> */
.L_x_3101:
[----:B------:R-:W-:Y:S05]  /*44d0*/  BSYNC B0 ;  /* 0x0000000000007941 */ /* 0x000fea0003800000 */
.L_x_3100:
[----:B------:R-:W-:Y:S01]  /*44e0*/  ISETP.GE.AND P0, PT, R12, UR14, PT ;  /* 0x0000000e0c007c0c */ /* 0x000fe2000bf06270 */
[----:B------:R-:W-:-:S12]  /*44f0*/  BSSY B0, `(.L_x_3102) ;  /* 0x0000034000007945 */ /* 0x000fd80003800000 */
        /* <DEDUP_REMOVED lines=8> */
[----:B------:R-:W-:Y:S02]  /*4580*/  MOV R4, c[0x0][0x1a0] ;  /* 0x0000680000047a02 */ /* 0x000fe40000000f00 */
[----:B------:R-:W-:-:S05]  /*4590*/  ISETP.GE.AND P0, PT, R170, c[0x0][0x220], PT ;  /* 0x00008800aa007a0c */ /* 0x000fca0003f06270 */
[-C--:B------:R-:W-:Y:S01]  /*45a0*/  @!P3 MOV R12, R246.reuse ;  /* 0x000000f6000cb202 */ /* 0x080fe20000000f00 */
[----:B-12---:R-:W-:Y:S01]  /*45b0*/  @!P3 IMAD.MOV.U32 R9, RZ, RZ, c[0x0][0x1a4] ;  /* 0x00006900ff09b624 */ /* 0x006fe200078e00ff */
[----:B------:R-:W-:Y:S01]  /*45c0*/  @!P2 MOV R8, c[0x0][0x1a4] ;  /* 0x000069000008aa02 */ /* 0x000fe20000000f00 */
[----:B------:R-:W-:Y:S01]  /*45d0*/  @!P3 IMAD.MOV.U32 R13, RZ, RZ, R247 ;  /* 0x000000ffff0db224 */ /* 0x000fe200078e00f7 */
[----:B---3--:R-:W-:Y:S01]  /*45e0*/  @!P2 MOV R10, R246 ;  /* 0x000000f6000aa202 */ /* 0x008fe20000000f00 */
[----:B------:R-:W-:Y:S01]  /*45f0*/  @!P1 IMAD.MOV.U32 R6, RZ, RZ, c[0x0][0x1a4] ;  /* 0x00006900ff069624 */ /* 0x000fe200078e00ff */
[----:B------:R-:W-:Y:S01]  /*4600*/  @!P2 MOV R11, R247 ;  /* 0x000000f7000ba202 */ /* 0x000fe20000000f00 */
[----:B------:R-:W-:Y:S01]  /*4610*/  @!P3 IMAD R9, R9, 0x60, RZ ;  /* 0x000000600909b824 */ /* 0x000fe200078e02ff */
[----:B------:R1:W-:Y:S01]  /*4620*/  @P3 STS.128 [R232+0x11800], RZ ;  /* 0x011800ffe8003388 */ /* 0x0003e20000000c00 */
[----:B------:R-:W-:-:S04]  /*4630*/  @!P3 IMAD.WIDE.U32 R12, R4, 0x60, R12 ;  /* 0x00000060040cb825 */ /* 0x000fc800078e000c */
[----:B------:R-:W-:Y:S02]  /*4640*/  @!P2 IMAD R8, R8, 0x60, RZ ;  /* 0x000000600808a824 */ /* 0x000fe400078e02ff */
[----:B------:R-:W-:-:S04]  /*4650*/  @!P2 IMAD.WIDE.U32 R10, R4, 0x60, R10 ;  /* 0x00000060040aa825 */ /* 0x000fc800078e000a */
[----:B------:R-:W-:Y:S01]  /*4660*/  @!P1 IMAD R6, R6, 0x60, RZ ;  /* 0x0000006006069824 */ /* 0x000fe200078e02ff */
[----:B------:R-:W-:Y:S01]  /*4670*/  @!P2 IADD3 R11, R11, R8, RZ ;  /* 0x000000080b0ba210 */ /* 0x000fe20007ffe0ff */
[----:B------:R-:W-:-:S04]  /*4680*/  @!P1 IMAD.WIDE.U32 R14, R4, 0x60, R246 ;  /* 0x00000060040e9825 */ /* 0x000fc800078e00f6 */
[----:B------:R-:W-:Y:S01]  /*4690*/  @!P3 IMAD.IADD R13, R13, 0x1, R9 ;  /* 0x000000010d0db824 */ /* 0x000fe200078e0209 */
[----:B------:R-:W-:-:S04]  /*46a0*/  @!P1 IADD3 R15, R15, R6, RZ ;  /* 0x000000060f0f9210 */ /* 0x000fc80007ffe0ff */
        /* <DEDUP_REMOVED lines=16> */
[----:B------:R-:W-:Y:S01]  /*47b0*/  ULDC UR4, c[0x0][0x1a4] ;  /* 0x0000690000047ab9 */ /* 0x000fe20000000800 */
[----:B------:R-:W-:Y:S01]  /*47c0*/  IMAD.WIDE.U32 R8, R4, 0x60, R246 ;  /* 0x0000006004087825 */ /* 0x000fe200078e00f6 */
[----:B------:R-:W-:-:S06]  /*47d0*/  UIMAD UR4, UR4, 0x60, URZ ;  /* 0x00000060040478a4 */ /* 0x000fcc000f8e023f */
[----:B------:R-:W-:-:S05]  /*47e0*/  IADD3 R9, R9, UR4, RZ ;  /* 0x0000000409097c10 */ /* 0x000fca000fffe0ff */
[----:B------:R-:W-:Y:S01]  /*47f0*/  @!PT LDS RZ, [RZ] ;  /* 0x00000000fffff984 */ /* 0x000fe20000000800 */
[----:B------:R-:W-:Y:S01]  /*4800*/  @!PT LDS RZ, [RZ] ;  /* 0x00000000fffff984 */ /* 0x000fe20000000800 */
[----:B------:R-:W-:Y:S01]  /*4810*/  @!PT LDS RZ, [RZ] ;  /* 0x00000000fffff984 */ /* 0x000fe20000000800 */
[----:B------:R2:W-:Y:S02]  /*4820*/  LDGSTS.E.BYPASS.LTC128B.128 [R232+0x17800], [R8.64+0x180] ;  /* 0x1780018008e87fae */ /* 0x0005e4000b901d60 */
.L_x_3103:
[----:B------:R-:W-:Y:S05]  /*4830*/  BSYNC B0 ;  /* 0x0000000000007941 */ /* 0x000fea0003800000 */
.L_x_3102:
[C---:B------:R-:W-:Y:S01]  /*4840*/  IMAD.SHL.U32 R4, R2.reuse, 0x40, RZ ;  /* 0x0000004002047824 */ /* 0x040fe200078e00ff */
[----:B------:R-:W-:Y:S01]  /*4850*/  R2P PR, R2, 0x6 ;  /* 0x0000000602007804 */ /* 0x000fe20000000000 */
[----:B------:R-:W-:Y:S01]  /*4860*/  IMAD.SHL.U32 R16, R16, 0x8, RZ ;  /* 0x0000000810107824 */ /* 0x000fe200078e00ff */
[----:B------:R-:W0:Y:S01]  /*4870*/  LDGDEPBAR ;  /* 0x00000000000079af */ /* 0x000e220000000000 */
[----:B------:R-:W-:Y:S01]  /*4880*/  IMAD R230, R85, 0x400, R0 ;  /* 0x0000040055e67824 */ /* 0x000fe200078e0200 */
[----:B-12---:R-:W-:Y:S01]  /*4890*/  LOP3.LUT R9, R4, 0x1c0, RZ, 0xc0, !PT ;  /* 0x000001c004097812 */ /* 0x006fe200078ec0ff */
[----:B------:R-:W-:Y:S02]  /*48a0*/  UISETP.GT.AND UP0, UPT, UR28, UR21, UPT ;  /* 0x000000151c00728c */ /* 0x000fe4000bf04270 */
[----:B------:R-:W-:Y:S01]  /*48b0*/  IMAD.SHL.U32 R230, R230, 0x2, RZ ;  /* 0x00000002e6e67824 */ /* 0x000fe200078e00ff */
[----:B------:R-:W-:Y:S01]  /*48c0*/  LOP3.LUT R4, R9, 0x8, R16, 0xf8, !PT ;  /* 0x0000000809047812 */ /* 0x000fe200078ef810 */
[----:B------:R-:W-:Y:S01]  /*48d0*/  UIADD3 UR7, UR11, 0x1, -UR12 ;  /* 0x000000010b077890 */ /* 0x000fe2000fffe80c */
[----:B------:R-:W-:Y:S01]  /*48e0*/  SHF.R.U32.HI R9, RZ, 0x3, R9 ;  /* 0x00000003ff097819 */ /* 0x000fe20000011609 */
[--C-:B------:R-:W-:Y:S01]  /*48f0*/  IMAD R228, R7, 0x2, R230.reuse ;  /* 0x0000000207e47824 */ /* 0x100fe200078e02e6 */
[----:B------:R-:W-:Y:S01]  /*4900*/  LDSM.16.M88.4 R56, [R230] ;  /* 0x00000000e638783b */ /* 0x000fe20000000200 */
[C---:B------:R-:W-:Y:S01]  /*4910*/  IMAD R226, R5.reuse, 0x2, R230 ;  /* 0x0000000205e27824 */ /* 0x040fe200078e02e6 */
[----:B------:R-:W-:Y:S01]  /*4920*/  LOP3.LUT R4, R4, R9, RZ, 0x3c, !PT ;  /* 0x0000000904047212 */ /* 0x000fe200078e3cff */
[----:B------:R-:W-:Y:S01]  /*4930*/  IMAD R225, R5, 0x2, R228 ;  /* 0x0000000205e17824 */ /* 0x000fe200078e02e4 */
[----:B---3--:R-:W-:Y:S01]  /*4940*/  LDSM.16.M88.4 R16, [R228] ;  /* 0x00000000e410783b */ /* 0x008fe20000000200 */
[----:B------:R-:W-:Y:S01]  /*4950*/  ULDC UR5, c[0x0][0x2e4] ;  /* 0x0000b90000057ab9 */ /* 0x000fe20000000800 */
[----:B------:R-:W-:Y:S01]  /*4960*/  PLOP3.LUT P6, PT, PT, PT, UP0, 0x80, 0x0 ;  /* 0x000000000000781c */ /* 0x000fe20003fcf008 */
[----:B------:R-:W-:Y:S01]  /*4970*/  IMAD R229, R229, 0x200, R4 ;  /* 0x00000200e5e57824 */ /* 0x000fe200078e0204 */
[----:B------:R-:W-:Y:S01]  /*4980*/  LDSM.16.M88.4 R8, [R226] ;  /* 0x00000000e208783b */ /* 0x000fe20000000200 */
[----:B------:R-:W-:-:S02]  /*4990*/  ULDC UR4, c[0x0][0x2e8] ;  /* 0x0000ba0000047ab9 */ /* 0x000fc40000000800 */
[----:B------:R-:W-:Y:S01]  /*49a0*/  IMAD.SHL.U32 R229, R229, 0x2, RZ ;  /* 0x00000002e5e57824 */ /* 0x000fe200078e00ff */
[----:B------:R-:W-:Y:S01]  /*49b0*/  LDSM.16.M88.4 R80, [R228+0x2000] ;  /* 0x00200000e450783b */ /* 0x000fe20000000200 */
[----:B------:R-:W-:Y:S02]  /*49c0*/  UIADD3 UR5, UR11, -UR5, -UR12 ;  /* 0x800000050b057290 */ /* 0x000fe4000fffe80c */
[----:B------:R-:W-:Y:S01]  /*49d0*/  UIADD3 UR4, UR7, UR4, URZ ;  /* 0x0000000407047290 */ /* 0x000fe2000fffe03f */
[----:B------:R-:W1:Y:S01]  /*49e0*/  LDSM.16.M88.4 R20, [R229+0x8800] ;  /* 0x00880000e514783b */ /* 0x000e620000000200 */
[C---:B------:R-:W-:Y:S02]  /*49f0*/  IADD3 R2, R229.reuse, 0x8000, RZ ;  /* 0x00008000e5027810 */ /* 0x040fe40007ffe0ff */
[----:B------:R-:W-:Y:S01]  /*4a00*/  IADD3 R227, R229, 0x8020, RZ ;  /* 0x00008020e5e37810 */ /* 0x000fe20007ffe0ff */
[----:B------:R-:W2:Y:S01]  /*4a10*/  LDSM.16.M88.4 R64, [R229+0x9000] ;  /* 0x00900000e540783b */ /* 0x000ea20000000200 */
[----:B------:R-:W-:Y:S01]  /*4a20*/  @P1 IADD3 R227, R2, -0x20, RZ ;  /* 0xffffffe002e31810 */ /* 0x000fe20007ffe0ff */
[----:B------:R-:W-:-:S02]  /*4a30*/  IMAD.MOV.U32 R2, RZ, RZ, 0x40 ;  /* 0x00000040ff027424 */ /* 0x000fc400078e00ff */
[----:B------:R-:W3:Y:S01]  /*4a40*/  LDSM.16.M88.4 R28, [R229+0x8000] ;  /* 0x00800000e51c783b */ /* 0x000ee20000000200 */
[C---:B------:R-:W-:Y:S02]  /*4a50*/  IADD3 R219, R227.reuse, 0x800, RZ ;  /* 0x00000800e3db7810 */ /* 0x040fe40007ffe0ff */
[----:B------:R-:W-:Y:S01]  /*4a60*/  SEL R2, R2, 0xffffffc0, !P2 ;  /* 0xffffffc002027807 */ /* 0x000fe20005000000 */
[----:B------:R-:W5:Y:S01]  /*4a70*/  LDSM.16.M88.4 R52, [R229+0x9800] ;  /* 0x00980000e534783b */ /* 0x000f620000000200 */
[C---:B------:R-:W-:Y:S02]  /*4a80*/  IADD3 R218, R227.reuse, 0x1000, RZ ;  /* 0x00001000e3da7810 */ /* 0x040fe40007ffe0ff */
[----:B------:R-:W-:Y:S01]  /*4a90*/  IADD3 R217, R227, 0x1800, RZ ;  /* 0x00001800e3d97810 */ /* 0x000fe20007ffe0ff */
[----:B------:R-:W4:Y:S01]  /*4aa0*/  LDSM.16.M88.4 R40, [R227+0x800] ;  /* 0x00080000e328783b */ /* 0x000f220000000200 */
[----:B------:R-:W-:Y:S01]  /*4ab0*/  IMAD.IADD R223, R229, 0x1, R2 ;  /* 0x00000001e5df7824 */ /* 0x000fe200078e0202 */
[----:B------:R-:W-:Y:S01]  /*4ac0*/  IADD3 R215, R227, 0x2000, RZ ;  /* 0x00002000e3d77810 */ /* 0x000fe20007ffe0ff */
[----:B------:R-:W-:Y:S01]  /*4ad0*/  IMAD.IADD R216, R2, 0x1, R227 ;  /* 0x0000000102d87824 */ /* 0x000fe200078e02e3 */
[----:B------:R-:W3:Y:S01]  /*4ae0*/  LDSM.16.M88.4 R36, [R227+0x1000] ;  /* 0x00100000e324783b */ /* 0x000ee20000000200 */
[----:B------:R-:W-:-:S02]  /*4af0*/  LEA R2, R85, UR10, 0x4 ;  /* 0x0000000a55027c11 */ /* 0x000fc4000f8e20ff */
[C---:B------:R-:W-:Y:S01]  /*4b00*/  IADD3 R214, R227.reuse, 0x2800, RZ ;  /* 0x00002800e3d67810 */ /* 0x040fe20007ffe0ff */
[----:B------:R-:W3:Y:S01]  /*4b10*/  LDSM.16.M88.4 R48, [R227] ;  /* 0x00000000e330783b */ /* 0x000ee20000000200 */
[----:B------:R-:W-:Y:S01]  /*4b20*/  IADD3 R213, R227, 0x3000, RZ ;  /* 0x00003000e3d57810 */ /* 0x000fe20007ffe0ff */
[----:B------:R-:W-:Y:S01]  /*4b30*/  IMAD.IADD R3, R3, 0x1, R2 ;  /* 0x0000000103037824 */ /* 0x000fe200078e0202 */
[C---:B------:R-:W-:Y:S01]  /*4b40*/  IADD3 R212, R227.reuse, 0x3800, RZ ;  /* 0x00003800e3d47810 */ /* 0x040fe20007ffe0ff */
[----:B------:R-:W3:Y:S01]  /*4b50*/  LDSM.16.M88.4 R44, [R227+0x1800] ;  /* 0x00180000e32c783b */ /* 0x000ee20000000200 */
[----:B------:R-:W-:Y:S02]  /*4b60*/  IADD3 R211, R227, 0x4000, RZ ;  /* 0x00004000e3d37810 */ /* 0x000fe40007ffe0ff */
[C---:B------:R-:W-:Y:S01]  /*4b70*/  IADD3 R237, R3.reuse, UR5, RZ ;  /* 0x0000000503ed7c10 */ /* 0x040fe2000fffe0ff */
[----:B------:R-:W3:Y:S01]  /*4b80*/  LDSM.16.M88.4 R12, [R223+0x8000] ;  /* 0x00800000df0c783b */ /* 0x000ee20000000200 */
[----:B------:R-:W-:-:S02]  /*4b90*/  IADD3 R236, R3, UR4, RZ ;  /* 0x0000000403ec7c10 */ /* 0x000fc4000fffe0ff */
[----:B------:R-:W-:Y:S01]  /*4ba0*/  IADD3 R3, R3, 0x8, RZ ;  /* 0x0000000803037810 */ /* 0x000fe20007ffe0ff */
[----:B------:R-:W-:Y:S01]  /*4bb0*/  LDSM.16.M88.4 R76, [R227+0x3000] ;  /* 0x00300000e34c783b */ /* 0x000fe20000000200 */
[----:B------:R-:W-:Y:S02]  /*4bc0*/  IMNMX R237, RZ, R237, !PT ;  /* 0x000000edffed7217 */ /* 0x000fe40007800200 */
[C---:B------:R-:W-:Y:S01]  /*4bd0*/  IADD3 R235, R3.reuse, UR5, RZ ;  /* 0x0000000503eb7c10 */ /* 0x040fe2000fffe0ff */
[----:B-1----:R-:W-:Y:S01]  /*4be0*/  HMMA.16816.F32.BF16 R24, R56, R20, RZ ;  /* 0x000000143818723c */ /* 0x002fe200000418ff */
[----:B------:R-:W-:Y:S01]  /*4bf0*/  LDSM.16.M88.4 R72, [R227+0x3800] ;  /* 0x00380000e348783b */ /* 0x000fe20000000200 */
[----:B------:R-:W-:Y:S02]  /*4c00*/  IADD3 R234, R3, UR4, RZ ;  /* 0x0000000403ea7c10 */ /* 0x000fe4000fffe0ff */
[----:B------:R-:W-:Y:S02]  /*4c10*/  IMNMX R236, R236, UR11, PT ;  /* 0x0000000becec7c17 */ /* 0x000fe4000b800200 */
[----:B------:R-:W-:-:S02]  /*4c20*/  IMNMX R235, RZ, R235, !PT ;  /* 0x000000ebffeb7217 */ /* 0x000fc40007800200 */
[C---:B------:R-:W-:Y:S01]  /*4c30*/  HMMA.16816.F32.BF16 R20, R56.reuse, R22, RZ ;  /* 0x000000163814723c */ /* 0x040fe200000418ff */
[----:B------:R-:W-:Y:S02]  /*4c40*/  IMNMX R234, R234, UR11, PT ;  /* 0x0000000beaea7c17 */ /* 0x000fe4000b800200 */
[C---:B------:R-:W-:Y:S02]  /*4c50*/  IADD3 R210, R227.reuse, 0x4800, RZ ;  /* 0x00004800e3d27810 */ /* 0x040fe40007ffe0ff */
[C---:B------:R-:W-:Y:S02]  /*4c60*/  IADD3 R209, R227.reuse, 0x5000, RZ ;  /* 0x00005000e3d17810 */ /* 0x040fe40007ffe0ff */
[C---:B------:R-:W-:Y:S01]  /*4c70*/  IADD3 R208, R227.reuse, 0x5800, RZ ;  /* 0x00005800e3d07810 */ /* 0x040fe20007ffe0ff */
[----:B--2---:R-:W-:Y:S01]  /*4c80*/  HMMA.16816.F32.BF16 R68, R56, R64, RZ ;  /* 0x000000403844723c */ /* 0x004fe200000418ff */
[C---:B------:R-:W-:Y:S02]  /*4c90*/  IADD3 R207, R227.reuse, 0x6000, RZ ;  /* 0x00006000e3cf7810 */ /* 0x040fe40007ffe0ff */
[----:B------:R-:W-:-:S02]  /*4ca0*/  IADD3 R206, R227, 0x6800, RZ ;  /* 0x00006800e3ce7810 */ /* 0x000fc40007ffe0ff */
[C---:B------:R-:W-:Y:S02]  /*4cb0*/  IADD3 R205, R227.reuse, 0x7000, RZ ;  /* 0x00007000e3cd7810 */ /* 0x040fe40007ffe0ff */
[----:B------:R-:W-:Y:S01]  /*4cc0*/  IADD3 R204, R227, 0x7800, RZ ;  /* 0x00007800e3cc7810 */ /* 0x000fe20007ffe0ff */
[C---:B------:R-:W-:Y:S08]  /*4cd0*/  HMMA.16816.F32.BF16 R64, R56.reuse, R66, RZ ;  /* 0x000000423840723c */ /* 0x040ff000000418ff */
[C---:B---3--:R-:W-:Y:S08]  /*4ce0*/  HMMA.16816.F32.BF16 R32, R56.reuse, R28, RZ ;  /* 0x0000001c3820723c */ /* 0x048ff000000418ff */
[C---:B------:R-:W-:Y:S08]  /*4cf0*/  HMMA.16816.F32.BF16 R28, R56.reuse, R30, RZ ;  /* 0x0000001e381c723c */ /* 0x040ff000000418ff */
[C---:B-----5:R-:W-:Y:S08]  /*4d00*/  HMMA.16816.F32.BF16 R60, R56.reuse, R52, RZ ;  /* 0x00000034383c723c */ /* 0x060ff000000418ff */
        /* <DEDUP_REMOVED lines=219> */
[----:B------:R-:W-:Y:S02]  /*5ac0*/  @!UP2 UIADD3 UR15, UR15, 0x1, URZ ;  /* 0x000000010f0fa890 */ /* 0x000fe4000fffe03f */
[----:B------:R-:W-:-:S02]  /*5ad0*/  UISETP.GE.U32.AND UP4, UPT, UR6, UR9, UPT ;  /* 0x000000090600728c */ /* 0x000fc4000bf86070 */
[----:B------:R-:W-:Y:S02]  /*5ae0*/  UISETP.NE.AND UP2, UPT, URZ, UR4, UPT ;  /* 0x000000043f00728c */ /* 0x000fe4000bf45270 */
[----:B------:R-:W-:Y:S02]  /*5af0*/  @!UP0 UIADD3 UR5, UR5, -UR9, URZ ;  /* 0x8000000905058290 */ /* 0x000fe4000fffe03f */
[----:B------:R-:W-:Y:S02]  /*5b00*/  @!UP0 UIADD3 UR11, UR11, 0x1, URZ ;  /* 0x000000010b0b8890 */ /* 0x000fe4000fffe03f */
[----:B------:R-:W-:Y:S02]  /*5b10*/  UISETP.GE.U32.AND UP3, UPT, UR5, UR9, UPT ;  /* 0x000000090500728c */ /* 0x000fe4000bf66070 */
[----:B------:R-:W-:Y:S02]  /*5b20*/  ULOP3.LUT UR5, UR13, UR4, URZ, 0x3c, !UPT ;  /* 0x000000040d057292 */ /* 0x000fe4000f8e3c3f */
[----:B------:R-:W-:-:S02]  /*5b30*/  UISETP.GE.AND UP0, UPT, UR10, URZ, UPT ;  /* 0x0000003f0a00728c */ /* 0x000fc4000bf06270 */
[----:B------:R-:W-:Y:S02]  /*5b40*/  UISETP.GE.AND UP1, UPT, UR5, URZ, UPT ;  /* 0x0000003f0500728c */ /* 0x000fe4000bf26270 */
[----:B------:R-:W-:Y:S02]  /*5b50*/  @UP4 UIADD3 UR15, UR15, 0x1, URZ ;  /* 0x000000010f0f4890 */ /* 0x000fe4000fffe03f */
[----:B------:R-:W-:Y:S02]  /*5b60*/  ULOP3.LUT UR5, URZ, UR4, URZ, 0x33, !UPT ;  /* 0x000000043f057292 */ /* 0x000fe4000f8e333f */
        /* <DEDUP_REMOVED lines=22> */
[----:B------:R-:W-:Y:S01]  /*5cd0*/  UIADD3 UR5, UR11, UR5, URZ ;  /* 0x000000050b057290 */ /* 0x000fe2000fffe03f */
[----:B------:R-:W-:-:S05]  /*5ce0*/  IMAD.U32 R10, RZ, RZ, UR10 ;  /* 0x0000000aff0a7e24 */ /* 0x000fca000f8e00ff */
[----:B------:R-:W-:Y:S01]  /*5cf0*/  IMAD.U32 R11, RZ, RZ, UR5 ;  /* 0x00000005ff0b7e24 */ /* 0x000fe2000f8e00ff */
[----:B--2---:R-:W-:-:S04]  /*5d00*/  IADD3 R2, -R3, R2, RZ ;  /* 0x0000000203027210 */ /* 0x004fc80007ffe1ff */
[----:B------:R-:W-:-:S05]  /*5d10*/  SHF.R.S32.HI R3, RZ, 0x1f, R2 ;  /* 0x0000001fff037819 */ /* 0x000fca0000011402 */
[----:B------:R-:W-:-:S04]  /*5d20*/  IMAD R3, R3, c[0x0][0x180], RZ ;  /* 0x0000600003037a24 */ /* 0x000fc800078e02ff */
[C---:B------:R-:W-:Y:S02]  /*5d30*/  IMAD R8, R2.reuse, c[0x0][0x184], R3 ;  /* 0x0000610002087a24 */ /* 0x040fe400078e0203 */
[----:B------:R-:W-:-:S05]  /*5d40*/  IMAD.WIDE.U32 R2, R2, c[0x0][0x180], R10 ;  /* 0x0000600002027a25 */ /* 0x000fca00078e000a */
[----:B------:R-:W-:Y:S02]  /*5d50*/  IADD3 R8, R3, R8, RZ ;  /* 0x0000000803087210 */ /* 0x000fe40007ffe0ff */
[----:B------:R-:W-:Y:S01]  /*5d60*/  MOV R11, R2 ;  /* 0x00000002000b7202 */ /* 0x000fe20000000f00 */
[----:B------:R-:W-:Y:S05]  /*5d70*/  BRA `(.L_x_3106) ;  /* 0x0000004000007947 */ /* 0x000fea0003800000 */
.L_x_3105:
[----:B------:R-:W-:-:S04]  /*5d80*/  ULEA UR6, -UR6, URZ, 0x6 ;  /* 0x0000003f06067291 */ /* 0x000fc8000f8e313f */
[----:B------:R-:W-:Y:S02]  /*5d90*/  USHF.R.S32.HI UR4, URZ, 0x1f, UR6 ;  /* 0x0000001f3f047899 */ /* 0x000fe40008011406 */
[----:B------:R-:W-:-:S04]  /*5da0*/  MOV R11, UR6 ;  /* 0x00000006000b7c02 */ /* 0x000fc80008000f00 */
[----:B------:R-:W-:Y:S02]  /*5db0*/  MOV R8, UR4 ;  /* 0x0000000400087c02 */ /* 0x000fe40008000f00 */
.L_x_3106:
        /* <DEDUP_REMOVED lines=156> */
.L_x_3108:
[----:B------:R-:W-:Y:S05]  /*6780*/  BSYNC B0 ;  /* 0x0000000000007941 */ /* 0x000fea0003800000 */
.L_x_3107:
[----:B------:R-:W0:Y:S01]  /*6790*/  LDGDEPBAR ;  /* 0x00000000000079af */ /* 0x000e220000000000 */
[----:B------:R-:W-:-:S04]  /*67a0*/  IADD3 R166, P0, R11, R166, RZ ;  /* 0x000000a60ba67210 */ /* 0x000fc80007f1e0ff */
[----:B------:R-:W-:Y:S02]  /*67b0*/  IADD3.X R165, R8, R165, RZ, P0, !PT ;  /* 0x000000a508a57210 */ /* 0x000fe400007fe4ff */
.L_x_3104:
[----:B--2---:R-:W-:Y:S01]  /*67c0*/  IADD3 R3, R231, UR13, RZ ;  /* 0x0000000de7037c10 */ /* 0x004fe2000fffe0ff */
[----:B------:R-:W-:-:S03]  /*67d0*/  IMAD.SHL.U32 R224, R0, 0x2, RZ ;  /* 0x0000000200e07824 */ /* 0x000fc600078e00ff */
[----:B------:R-:W-:Y:S01]  /*67e0*/  IADD3 R4, R3, 0x1, RZ ;  /* 0x0000000103047810 */ /* 0x000fe20007ffe0ff */
[--C-:B------:R-:W-:Y:S01]  /*67f0*/  IMAD R222, R7, 0x2, R224.reuse ;  /* 0x0000000207de7824 */ /* 0x100fe200078e02e0 */
[----:B------:R-:W-:Y:S01]  /*6800*/  IADD3 R6, R3, 0x9, RZ ;  /* 0x0000000903067810 */ /* 0x000fe20007ffe0ff */
[----:B------:R-:W-:Y:S01]  /*6810*/  LDSM.16.MT88.4 R156, [R224+0x10000] ;  /* 0x01000000e09c783b */ /* 0x000fe20000004200 */
[C---:B------:R-:W-:Y:S01]  /*6820*/  ISETP.GE.AND P3, PT, R4.reuse, R236, PT ;  /* 0x000000ec0400720c */ /* 0x040fe20003f66270 */
[C---:B------:R-:W-:Y:S01]  /*6830*/  IMAD R221, R5.reuse, 0x2, R224 ;  /* 0x0000000205dd7824 */ /* 0x040fe200078e02e0 */
[C---:B------:R-:W-:Y:S01]  /*6840*/  ISETP.GE.AND P0, PT, R4.reuse, R234, PT ;  /* 0x000000ea0400720c */ /* 0x040fe20003f06270 */
[----:B------:R-:W-:Y:S01]  /*6850*/  IMAD R220, R5, 0x2, R222 ;  /* 0x0000000205dc7824 */ /* 0x000fe200078e02de */
[C---:B------:R-:W-:Y:S01]  /*6860*/  ISETP.LT.OR P3, PT, R4.reuse, R237, P3 ;  /* 0x000000ed0400720c */ /* 0x040fe20001f61670 */
[----:B------:R-:W-:Y:S01]  /*6870*/  LDSM.16.MT88.4 R148, [R222+0x10000] ;  /* 0x01000000de94783b */ /* 0x000fe20000004200 */
[----:B------:R-:W-:-:S02]  /*6880*/  ISETP.LT.OR P0, PT, R4, R235, P0 ;  /* 0x000000eb0400720c */ /* 0x000fc40000701670 */
[----:B-1----:R-:W-:Y:S01]  /*6890*/  FSEL R37, R33, -INF , !P3 ;  /* 0xff80000021257808 */ /* 0x002fe20005800000 */
[----:B------:R-:W-:Y:S01]  /*68a0*/  LDSM.16.MT88.4 R140, [R221+0x10000] ;  /* 0x01000000dd8c783b */ /* 0x000fe20000004200 */
[----:B------:R-:W-:Y:S02]  /*68b0*/  FSEL R27, R35, -INF , !P0 ;  /* 0xff800000231b7808 */ /* 0x000fe40004000000 */
[C---:B------:R-:W-:Y:S01]  /*68c0*/  ISETP.GE.AND P3, PT, R6.reuse, R236, PT ;  /* 0x000000ec0600720c */ /* 0x040fe20003f66270 */
[----:B------:R-:W-:Y:S01]  /*68d0*/  LDSM.16.MT88.4 R132, [R220+0x10000] ;  /* 0x01000000dc84783b */ /* 0x000fe20000004200 */
[C---:B------:R-:W-:Y:S02]  /*68e0*/  ISETP.GE.AND P0, PT, R6.reuse, R234, PT ;  /* 0x000000ea0600720c */ /* 0x040fe40003f06270 */
        /* <DEDUP_REMOVED lines=9> */
[C---:B------:R-:W-:Y:S01]  /*6980*/  ISETP.GE.AND P0, PT, R6.reuse, R234, PT ;  /* 0x000000ea0600720c */ /* 0x040fe20003f06270 */
[----:B------:R-:W-:Y:S01]  /*6990*/  LDSM.16.MT88.4 R104, [R224+0x16000] ;  /* 0x01600000e068783b */ /* 0x000fe20000004200 */
[----:B------:R-:W-:-:S02]  /*69a0*/  ISETP.LT.OR P3, PT, R6, R237, P3 ;  /* 0x000000ed0600720c */ /* 0x000fc40001f61670 */
[----:B------:R-:W-:Y:S01]  /*69b0*/  ISETP.LT.OR P0, PT, R6, R235, P0 ;  /* 0x000000eb0600720c */ /* 0x000fe20000701670 */
[----:B------:R-:W-:Y:S01]  /*69c0*/  LDSM.16.MT88.4 R112, [R222+0x16000] ;  /* 0x01600000de70783b */ /* 0x000fe20000004200 */
[C---:B------:R-:W-:Y:S02]  /*69d0*/  IADD3 R2, R3.reuse, 0x8, RZ ;  /* 0x0000000803027810 */ /* 0x040fe40007ffe0ff */
[C---:B------:R-:W-:Y:S01]  /*69e0*/  IADD3 R6, R3.reuse, 0x19, RZ ;  /* 0x0000001903067810 */ /* 0x040fe20007ffe0ff */
[----:B------:R-:W-:Y:S01]  /*69f0*/  LDSM.16.MT88.4 R120, [R221+0x16000] ;  /* 0x01600000dd78783b */ /* 0x000fe20000004200 */
[C---:B------:R-:W-:Y:S02]  /*6a00*/  ISETP.GE.AND P4, PT, R3.reuse, R236, PT ;  /* 0x000000ec0300720c */ /* 0x040fe40003f86270 */
[----:B------:R-:W-:Y:S02]  /*6a10*/  ISETP.GE.AND P1, PT, R3, R234, PT ;  /* 0x000000ea0300720c */ /* 0x000fe40003f26270 */
[----:B------:R-:W-:-:S02]  /*6a20*/  FSEL R17, R81, -INF , !P3 ;  /* 0xff80000051117808 */ /* 0x000fc40005800000 */
[----:B------:R-:W-:Y:S02]  /*6a30*/  FSEL R11, R83, -INF , !P0 ;  /* 0xff800000530b7808 */ /* 0x000fe40004000000 */
[C---:B------:R-:W-:Y:S02]  /*6a40*/  ISETP.GE.AND P5, PT, R2.reuse, R236, PT ;  /* 0x000000ec0200720c */ /* 0x040fe40003fa6270 */
[----:B------:R-:W-:Y:S02]  /*6a50*/  ISETP.GE.AND P2, PT, R2, R234, PT ;  /* 0x000000ea0200720c */ /* 0x000fe40003f46270 */
[C---:B------:R-:W-:Y:S02]  /*6a60*/  ISETP.GE.AND P3, PT, R6.reuse, R236, PT ;  /* 0x000000ec0600720c */ /* 0x040fe40003f66270 */
[----:B------:R-:W-:Y:S02]  /*6a70*/  ISETP.GE.AND P0, PT, R6, R234, PT ;  /* 0x000000ea0600720c */ /* 0x000fe40003f06270 */
[----:B------:R-:W-:-:S02]  /*6a80*/  ISETP.LT.OR P4, PT, R3, R237, P4 ;  /* 0x000000ed0300720c */ /* 0x000fc40002781670 */
[C---:B------:R-:W-:Y:S02]  /*6a90*/  ISETP.LT.OR P1, PT, R3.reuse, R235, P1 ;  /* 0x000000eb0300720c */ /* 0x040fe40000f21670 */
[----:B------:R-:W-:Y:S02]  /*6aa0*/  IADD3 R4, R3, 0x10, RZ ;  /* 0x0000001003047810 */ /* 0x000fe40007ffe0ff */
[C---:B------:R-:W-:Y:S02]  /*6ab0*/  ISETP.LT.OR P5, PT, R2.reuse, R237, P5 ;  /* 0x000000ed0200720c */ /* 0x040fe40002fa1670 */
[----:B------:R-:W-:Y:S02]  /*6ac0*/  ISETP.LT.OR P2, PT, R2, R235, P2 ;  /* 0x000000eb0200720c */ /* 0x000fe40001741670 */
[C---:B------:R-:W-:Y:S02]  /*6ad0*/  ISETP.LT.OR P3, PT, R6.reuse, R237, P3 ;  /* 0x000000ed0600720c */ /* 0x040fe40001f61670 */
[----:B------:R-:W-:-:S02]  /*6ae0*/  ISETP.LT.OR P0, PT, R6, R235, P0 ;  /* 0x000000eb0600720c */ /* 0x000fc40000701670 */
[----:B------:R-:W-:Y:S02]  /*6af0*/  FSEL R2, R32, -INF , !P4 ;  /* 0xff80000020027808 */ /* 0x000fe40006000000 */
[----:B------:R-:W-:Y:S02]  /*6b00*/  FSEL R34, R34, -INF , !P1 ;  /* 0xff80000022227808 */ /* 0x000fe40004800000 */
[----:B------:R-:W-:Y:S02]  /*6b10*/  IADD3 R6, R3, 0x21, RZ ;  /* 0x0000002103067810 */ /* 0x000fe40007ffe0ff */
[C---:B------:R-:W-:Y:S02]  /*6b20*/  ISETP.GE.AND P4, PT, R4.reuse, R236, PT ;  /* 0x000000ec0400720c */ /* 0x040fe40003f86270 */
[----:B------:R-:W-:Y:S02]  /*6b30*/  ISETP.GE.AND P1, PT, R4, R234, PT ;  /* 0x000000ea0400720c */ /* 0x000fe40003f26270 */
[----:B------:R-:W-:-:S02]  /*6b40*/  FSEL R21, R21, -INF , !P3 ;  /* 0xff80000015157808 */ /* 0x000fc40005800000 */
[----:B------:R-:W-:Y:S02]  /*6b50*/  FSEL R23, R23, -INF , !P0 ;  /* 0xff80000017177808 */ /* 0x000fe40004000000 */
[C---:B------:R-:W-:Y:S02]  /*6b60*/  ISETP.GE.AND P3, PT, R6.reuse, R236, PT ;  /* 0x000000ec0600720c */ /* 0x040fe40003f66270 */
[----:B------:R-:W-:Y:S02]  /*6b70*/  ISETP.GE.AND P0, PT, R6, R234, PT ;  /* 0x000000ea0600720c */ /* 0x000fe40003f06270 */
[C---:B------:R-:W-:Y:S02]  /*6b80*/  ISETP.LT.OR P4, PT, R4.reuse, R237, P4 ;  /* 0x000000ed0400720c */ /* 0x040fe40002781670 */
[----:B------:R-:W-:Y:S02]  /*6b90*/  ISETP.LT.OR P1, PT, R4, R235, P1 ;  /* 0x000000eb0400720c */ /* 0x000fe40000f21670 */
[----:B------:R-:W-:-:S02]  /*6ba0*/  IADD3 R4, R3, 0x18, RZ ;  /* 0x0000001803047810 */ /* 0x000fc40007ffe0ff */
[C---:B------:R-:W-:Y:S02]  /*6bb0*/  ISETP.LT.OR P3, PT, R6.reuse, R237, P3 ;  /* 0x000000ed0600720c */ /* 0x040fe40001f61670 */
[----:B------:R-:W-:Y:S02]  /*6bc0*/  ISETP.LT.OR P0, PT, R6, R235, P0 ;  /* 0x000000eb0600720c */ /* 0x000fe40000701670 */
[----:B------:R-:W-:Y:S02]  /*6bd0*/  FSEL R39, R28, -INF , !P5 ;  /* 0xff8000001c277808 */ /* 0x000fe40006800000 */
[----:B------:R-:W-:Y:S02]  /*6be0*/  FSEL R25, R30, -INF , !P2 ;  /* 0xff8000001e197808 */ /* 0x000fe40005000000 */
[----:B------:R-:W-:Y:S02]  /*6bf0*/  FMNMX.FTZ R6, R2, R37, !PT ;  /* 0x0000002502067209 */ /* 0x000fe40007810000 */
[----:B------:R-:W-:-:S02]  /*6c00*/  ISETP.GE.AND P5, PT, R4, R236, PT ;  /* 0x000000ec0400720c */ /* 0x000fc40003fa6270 */
[C---:B------:R-:W-:Y:S02]  /*6c10*/  ISETP.GE.AND P2, PT, R4.reuse, R234, PT ;  /* 0x000000ea0400720c */ /* 0x040fe40003f46270 */
[----:B------:R-:W-:Y:S02]  /*6c20*/  FMNMX.FTZ R6, R39, R6, !PT ;  /* 0x0000000627067209 */ /* 0x000fe40007810000 */
[C---:B------:R-:W-:Y:S02]  /*6c30*/  ISETP.LT.OR P5, PT, R4.reuse, R237, P5 ;  /* 0x000000ed0400720c */ /* 0x040fe40002fa1670 */
[----:B------:R-:W-:Y:S02]  /*6c40*/  ISETP.LT.OR P2, PT, R4, R235, P2 ;  /* 0x000000eb0400720c */ /* 0x000fe40001741670 */
[----:B------:R-:W-:Y:S02]  /*6c50*/  IADD3 R4, R3, 0x20, RZ ;  /* 0x0000002003047810 */ /* 0x000fe40007ffe0ff */
[----:B------:R-:W-:-:S02]  /*6c60*/  FSEL R19, R80, -INF , !P4 ;  /* 0xff80000050137808 */ /* 0x000fc40006000000 */
[----:B------:R-:W-:Y:S02]  /*6c70*/  IADD3 R8, R3, 0x30, RZ ;  /* 0x0000003003087810 */ /* 0x000fe40007ffe0ff */
[----:B------:R-:W-:Y:S02]  /*6c80*/  FMNMX.FTZ R6, R29, R6, !PT ;  /* 0x000000061d067209 */ /* 0x000fe40007810000 */
[----:B------:R-:W-:Y:S02]  /*6c90*/  FSEL R13, R82, -INF , !P1 ;  /* 0xff800000520d7808 */ /* 0x000fe40004800000 */
[C---:B------:R-:W-:Y:S01]  /*6ca0*/  ISETP.GE.AND P4, PT, R4.reuse, R236, PT ;  /* 0x000000ec0400720c */ /* 0x040fe20003f86270 */
[----:B------:R-:W-:Y:S01]  /*6cb0*/  LDSM.16.MT88.4 R80, [R222+0x14000] ;  /* 0x01400000de50783b */ /* 0x000fe20000004200 */
[----:B------:R-:W-:Y:S02]  /*6cc0*/  ISETP.GE.AND P1, PT, R4, R234, PT ;  /* 0x000000ea0400720c */ /* 0x000fe40003f26270 */
[----:B------:R-:W-:-:S02]  /*6cd0*/  FSEL R189, R69, -INF , !P3 ;  /* 0xff80000045bd7808 */ /* 0x000fc40005800000 */
[----:B------:R-:W-:Y:S02]  /*6ce0*/  FSEL R199, R71, -INF , !P0 ;  /* 0xff80000047c77808 */ /* 0x000fe40004000000 */
[C---:B------:R-:W-:Y:S02]  /*6cf0*/  ISETP.GE.AND P3, PT, R8.reuse, R236, PT ;  /* 0x000000ec0800720c */ /* 0x040fe40003f66270 */
[----:B------:R-:W-:Y:S02]  /*6d00*/  ISETP.GE.AND P0, PT, R8, R234, PT ;  /* 0x000000ea0800720c */ /* 0x000fe40003f06270 */
[----:B------:R-:W-:Y:S02]  /*6d10*/  FMNMX.FTZ R10, R19, R6, !PT ;  /* 0x00000006130a7209 */ /* 0x000fe40007810000 */
[C---:B------:R-:W-:Y:S02]  /*6d20*/  ISETP.LT.OR P4, PT, R4.reuse, R237, P4 ;  /* 0x000000ed0400720c */ /* 0x040fe40002781670 */
[----:B------:R-:W-:-:S02]  /*6d30*/  ISETP.LT.OR P1, PT, R4, R235, P1 ;  /* 0x000000eb0400720c */ /* 0x000fc40000f21670 */
[----:B------:R-:W-:Y:S02]  /*6d40*/  IADD3 R4, R3, 0x28, RZ ;  /* 0x0000002803047810 */ /* 0x000fe40007ffe0ff */
[----:B------:R-:W-:Y:S02]  /*6d50*/  FSEL R15, R20, -INF , !P5 ;  /* 0xff800000140f7808 */ /* 0x000fe40006800000 */
[C---:B------:R-:W-:Y:S02]  /*6d60*/  ISETP.LT.OR P3, PT, R8.reuse, R237, P3 ;  /* 0x000000ed0800720c */ /* 0x040fe40001f61670 */
[----:B------:R-:W-:Y:S02]  /*6d70*/  FMNMX.FTZ R10, R17, R10, !PT ;  /* 0x0000000a110a7209 */ /* 0x000fe40007810000 */
[----:B------:R-:W-:Y:S02]  /*6d80*/  ISETP.LT.OR P0, PT, R8, R235, P0 ;  /* 0x000000eb0800720c */ /* 0x000fe40000701670 */
[----:B------:R-:W-:-:S02]  /*6d90*/  FMNMX.FTZ R8, R34, R27, !PT ;  /* 0x0000001b22087209 */ /* 0x000fc40007810000 */
[----:B------:R-:W-:Y:S02]  /*6da0*/  FSEL R9, R22, -INF , !P2 ;  /* 0xff80000016097808 */ /* 0x000fe40005000000 */
[C---:B------:R-:W-:Y:S02]  /*6db0*/  ISETP.GE.AND P5, PT, R4.reuse, R236, PT ;  /* 0x000000ec0400720c */ /* 0x040fe40003fa6270 */
[C---:B------:R-:W-:Y:S02]  /*6dc0*/  ISETP.GE.AND P2, PT, R4.reuse, R234, PT ;  /* 0x000000ea0400720c */ /* 0x040fe40003f46270 */
[----:B------:R-:W-:Y:S02]  /*6dd0*/  FMNMX.FTZ R10, R15, R10, !PT ;  /* 0x0000000a0f0a7209 */ /* 0x000fe40007810000 */
[----:B------:R-:W-:Y:S02]  /*6de0*/  FMNMX.FTZ R8, R25, R8, !PT ;  /* 0x0000000819087209 */ /* 0x000fe40007810000 */
[----:B------:R-:W-:-:S02]  /*6df0*/  ISETP.LT.OR P5, PT, R4, R237, P5 ;  /* 0x000000ed0400720c */ /* 0x000fc40002fa1670 */
[----:B------:R-:W-:Y:S02]  /*6e00*/  ISETP.LT.OR P2, PT, R4, R235, P2 ;  /* 0x000000eb0400720c */ /* 0x000fe40001741670 */
[----:B------:R-:W-:Y:S02]  /*6e10*/  IADD3 R4, R3, 0x29, RZ ;  /* 0x0000002903047810 */ /* 0x000fe40007ffe0ff */
[----:B------:R-:W-:Y:S02]  /*6e20*/  FSEL R251, R68, -INF , !P4 ;  /* 0xff80000044fb7808 */ /* 0x000fe40006000000 */
[----:B------:R-:W-:Y:S02]  /*6e30*/  FMNMX.FTZ R10, R21, R10, !PT ;  /* 0x0000000a150a7209 */ /* 0x000fe40007810000 */
[----:B------:R-:W-:Y:S02]  /*6e40*/  FMNMX.FTZ R8, R31, R8, !PT ;  /* 0x000000081f087209 */ /* 0x000fe40007810000 */
[----:B------:R-:W-:-:S02]  /*6e50*/  ISETP.GE.AND P4, PT, R4, R236, PT ;  /* 0x000000ec0400720c */ /* 0x000fc40003f86270 */
[----:B------:R-:W-:Y:S02]  /*6e60*/  FMNMX.FTZ R10, R251, R10, !PT ;  /* 0x0000000afb0a7209 */ /* 0x000fe40007810000 */
[----:B------:R-:W-:Y:S02]  /*6e70*/  FMNMX.FTZ R8, R13, R8, !PT ;  /* 0x000000080d087209 */ /* 0x000fe40007810000 */
[----:B------:R-:W-:Y:S02]  /*6e80*/  FSEL R245, R70, -INF , !P1 ;  /* 0xff80000046f57808 */ /* 0x000fe40004800000 */
[C---:B------:R-:W-:Y:S02]  /*6e90*/  ISETP.GE.AND P1, PT, R4.reuse, R234, PT ;  /* 0x000000ea0400720c */ /* 0x040fe40003f26270 */
[----:B------:R-:W-:Y:S02]  /*6ea0*/  ISETP.LT.OR P4, PT, R4, R237, P4 ;  /* 0x000000ed0400720c */ /* 0x000fe40002781670 */
[----:B------:R-:W-:-:S02]  /*6eb0*/  IADD3 R6, R3, 0x31, RZ ;  /* 0x0000003103067810 */ /* 0x000fc40007ffe0ff */
[----:B------:R-:W-:Y:S02]  /*6ec0*/  FSEL R249, R64, -INF , !P5 ;  /* 0xff80000040f97808 */ /* 0x000fe40006800000 */
[----:B------:R-:W-:Y:S02]  /*6ed0*/  FMNMX.FTZ R10, R189, R10, !PT ;  /* 0x0000000abd0a7209 */ /* 0x000fe40007810000 */
[----:B------:R-:W-:Y:S02]  /*6ee0*/  FMNMX.FTZ R8, R11, R8, !PT ;  /* 0x000000080b087209 */ /* 0x000fe40007810000 */
[----:B------:R-:W-:Y:S02]  /*6ef0*/  ISETP.LT.OR P1, PT, R4, R235, P1 ;  /* 0x000000eb0400720c */ /* 0x000fe40000f21670 */
[----:B------:R-:W-:Y:S02]  /*6f00*/  IADD3 R4, R3, 0x38, RZ ;  /* 0x0000003803047810 */ /* 0x000fe40007ffe0ff */
[----:B------:R-:W-:-:S02]  /*6f10*/  ISETP.GE.AND P5, PT, R6, R236, PT ;  /* 0x000000ec0600720c */ /* 0x000fc40003fa6270 */
[----:B------:R-:W-:Y:S02]  /*6f20*/  FSEL R191, R65, -INF , !P4 ;  /* 0xff80000041bf7808 */ /* 0x000fe40006000000 */
[----:B------:R-:W-:Y:S02]  /*6f30*/  FMNMX.FTZ R10, R249, R10, !PT ;  /* 0x0000000af90a7209 */ /* 0x000fe40007810000 */
[----:B------:R-:W-:Y:S02]  /*6f40*/  FMNMX.FTZ R8, R9, R8, !PT ;  /* 0x0000000809087209 */ /* 0x000fe40007810000 */
[----:B------:R-:W-:Y:S02]  /*6f50*/  ISETP.GE.AND P4, PT, R4, R236, PT ;  /* 0x000000ec0400720c */ /* 0x000fe40003f86270 */
[----:B------:R-:W-:Y:S02]  /*6f60*/  FSEL R241, R72, -INF , !P3 ;  /* 0xff80000048f17808 */ /* 0x000fe40005800000 */
[----:B------:R-:W-:-:S02]  /*6f70*/  ISETP.LT.OR P5, PT, R6, R237, P5 ;  /* 0x000000ed0600720c */ /* 0x000fc40002fa1670 */
[----:B------:R-:W-:Y:S02]  /*6f80*/  FMNMX.FTZ R10, R191, R10, !PT ;  /* 0x0000000abf0a7209 */ /* 0x000fe40007810000 */
[----:B------:R-:W-:Y:S02]  /*6f90*/  FMNMX.FTZ R8, R23, R8, !PT ;  /* 0x0000000817087209 */ /* 0x000fe40007810000 */
[----:B------:R-:W-:Y:S02]  /*6fa0*/  ISETP.LT.OR P4, PT, R4, R237, P4 ;  /* 0x000000ed0400720c */ /* 0x000fe40002781670 */
[----:B------:R-:W-:Y:S02]  /*6fb0*/  FSEL R239, R73, -INF , !P5 ;  /* 0xff80000049ef7808 */ /* 0x000fe40006800000 */
[----:B------:R-:W-:Y:S02]  /*6fc0*/  FMNMX.FTZ R10, R241, R10, !PT ;  /* 0x0000000af10a7209 */ /* 0x000fe40007810000 */
[----:B------:R-:W-:-:S02]  /*6fd0*/  FMNMX.FTZ R8, R245, R8, !PT ;  /* 0x00000008f5087209 */ /* 0x000fc40007810000 */
[----:B------:R-:W-:Y:S02]  /*6fe0*/  FSEL R203, R56, -INF , !P4 ;  /* 0xff80000038cb7808 */ /* 0x000fe40006000000 */
[----:B------:R-:W-:Y:S02]  /*6ff0*/  FMNMX.FTZ R10, R239, R10, !PT ;  /* 0x0000000aef0a7209 */ /* 0x000fe40007810000 */
[----:B------:R-:W-:Y:S02]  /*7000*/  FSEL R243, R66, -INF , !P2 ;  /* 0xff80000042f37808 */ /* 0x000fe40005000000 */
[----:B------:R-:W-:Y:S02]  /*7010*/  FMNMX.FTZ R8, R199, R8, !PT ;  /* 0x00000008c7087209 */ /* 0x000fe40007810000 */
[----:B------:R-:W-:Y:S02]  /*7020*/  FSEL R201, R67, -INF , !P1 ;  /* 0xff80000043c97808 */ /* 0x000fe40004800000 */
[----:B------:R-:W-:Y:S01]  /*7030*/  IADD3 R3, R3, 0x39, RZ ;  /* 0x0000003903037810 */ /* 0x000fe20007ffe0ff */
[----:B------:R-:W-:Y:S01]  /*7040*/  LDSM.16.MT88.4 R64, [R220+0x12000] ;  /* 0x01200000dc40783b */ /* 0x000fe20000004200 */
[----:B------:R-:W-:-:S02]  /*7050*/  FMNMX.FTZ R12, R203, R10, !PT ;  /* 0x0000000acb0c7209 */ /* 0x000fc40007810000 */
[-C--:B------:R-:W-:Y:S02]  /*7060*/  ISETP.GE.AND P1, PT, R4, R234.reuse, PT ;  /* 0x000000ea0400720c */ /* 0x080fe40003f26270 */
[----:B------:R-:W-:Y:S02]  /*7070*/  ISETP.GE.AND P2, PT, R6, R234, PT ;  /* 0x000000ea0600720c */ /* 0x000fe40003f46270 */
[----:B------:R-:W-:Y:S02]  /*7080*/  FMNMX.FTZ R10, R243, R8, !PT ;  /* 0x00000008f30a7209 */ /* 0x000fe40007810000 */
[----:B------:R-:W-:Y:S02]  /*7090*/  ISETP.GE.AND P3, PT, R3, R236, PT ;  /* 0x000000ec0300720c */ /* 0x000fe40003f66270 */
[-C--:B------:R-:W-:Y:S02]  /*70a0*/  ISETP.LT.OR P1, PT, R4, R235.reuse, P1 ;  /* 0x000000eb0400720c */ /* 0x080fe40000f21670 */
[----:B------:R-:W-:-:S02]  /*70b0*/  ISETP.LT.OR P2, PT, R6, R235, P2 ;  /* 0x000000eb0600720c */ /* 0x000fc40001741670 */
[----:B------:R-:W-:Y:S02]  /*70c0*/  FSEL R33, R74, -INF , !P0 ;  /* 0xff8000004a217808 */ /* 0x000fe40004000000 */
[----:B------:R-:W-:Y:S02]  /*70d0*/  FMNMX.FTZ R4, R201, R10, !PT ;  /* 0x0000000ac9047209 */ /* 0x000fe40007810000 */
[C---:B------:R-:W-:Y:S02]  /*70e0*/  ISETP.LT.OR P3, PT, R3.reuse, R237, P3 ;  /* 0x000000ed0300720c */ /* 0x040fe40001f61670 */
[----:B------:R-:W-:Y:S02]  /*70f0*/  ISETP.GE.AND P0, PT, R3, R234, PT ;  /* 0x000000ea0300720c */ /* 0x000fe40003f06270 */
[----:B------:R-:W-:Y:S02]  /*7100*/  FSEL R197, R75, -INF , !P2 ;  /* 0xff8000004bc57808 */ /* 0x000fe40005000000 */
[----:B------:R-:W-:Y:S01]  /*7110*/  FMNMX.FTZ R4, R33, R4, !PT ;  /* 0x0000000421047209 */ /* 0x000fe20007810000 */
[----:B------:R-:W-:Y:S01]  /*7120*/  LDSM.16.MT88.4 R72, [R224+0x14000] ;  /* 0x01400000e048783b */ /* 0x000fe20000004200 */
[----:B------:R-:W-:-:S02]  /*7130*/  FSEL R35, R57, -INF , !P3 ;  /* 0xff80000039237808 */ /* 0x000fc40005800000 */
[----:B------:R-:W-:Y:S02]  /*7140*/  ISETP.LT.OR P0, PT, R3, R235, P0 ;  /* 0x000000eb0300720c */ /* 0x000fe40000701670 */
[----:B------:R-:W-:Y:S02]  /*7150*/  FSEL R195, R58, -INF , !P1 ;  /* 0xff8000003ac37808 */ /* 0x000fe40004800000 */
[----:B------:R-:W-:Y:S02]  /*7160*/  FMNMX.FTZ R4, R197, R4, !PT ;  /* 0x00000004c5047209 */ /* 0x000fe40007810000 */
[----:B------:R-:W-:Y:S02]  /*7170*/  FMNMX.FTZ R8, R35, R12, !PT ;  /* 0x0000000c23087209 */ /* 0x000fe40007810000 */
[----:B------:R-:W-:Y:S02]  /*7180*/  FSEL R193, R59, -INF , !P0 ;  /* 0xff8000003bc17808 */ /* 0x000fe40004000000 */
[----:B------:R-:W-:Y:S01]  /*7190*/  FMNMX.FTZ R4, R195, R4, !PT ;  /* 0x00000004c3047209 */ /* 0x000fe20007810000 */
[----:B------:R-:W1:Y:S03]  /*71a0*/  SHFL.BFLY PT, R41, R8, 0x2, 0x1f ;  /* 0x0c401f0008297f89 */ /* 0x000e6600000e0000 */
[----:B------:R-:W-:Y:S01]  /*71b0*/  FMNMX.FTZ R43, R193, R4, !PT ;  /* 0x00000004c12b7209 */ /* 0x000fe20007810000 */
[----:B------:R-:W-:Y:S04]  /*71c0*/  LDSM.16.MT88.4 R56, [R221+0x12000] ;  /* 0x01200000dd38783b */ /* 0x000fe80000004200 */
[----:B------:R-:W2:Y:S01]  /*71d0*/  SHFL.BFLY PT, R4, R43, 0x2, 0x1f ;  /* 0x0c401f002b047f89 */ /* 0x000ea200000e0000 */
[----:B-1----:R-:W-:-:S05]  /*71e0*/  FMNMX.FTZ R41, R8, R41, !PT ;  /* 0x0000002908297209 */ /* 0x002fca0007810000 */
[----:B------:R-:W1:Y:S01]  /*71f0*/  SHFL.BFLY PT, R164, R41, 0x1, 0x1f ;  /* 0x0c201f0029a47f89 */ /* 0x000e6200000e0000 */
[----:B--2---:R-:W-:-:S05]  /*7200*/  FMNMX.FTZ R4, R43, R4, !PT ;  /* 0x000000042b047209 */ /* 0x004fca0007810000 */
[----:B------:R-:W2:Y:S01]  /*7210*/  SHFL.BFLY PT, R3, R4, 0x1, 0x1f ;  /* 0x0c201f0004037f89 */ /* 0x000ea200000e0000 */
[----:B-1----:R-:W-:-:S03]  /*7220*/  FMNMX.FTZ R164, R41, R164, !PT ;  /* 0x000000a429a47209 */ /* 0x002fc60007810000 */
[----:B------:R-:W1:Y:S01]  /*7230*/  LDSM.16.MT88.4 R40, [R224+0x12000] ;  /* 0x01200000e028783b */ /* 0x000e620000004200 */
[C---:B------:R-:W-:Y:S01]  /*7240*/  FSETP.NEU.FTZ.AND P0, PT, R164.reuse, -INF , PT ;  /* 0xff800000a400780b */ /* 0x040fe20003f1d000 */
[----:B------:R-:W-:Y:S01]  /*7250*/  FMUL.FTZ R32, R164, c[0x0][0x23c] ;  /* 0x00008f00a4207a20 */ /* 0x000fe20000410000 */
[----:B--2---:R-:W-:-:S04]  /*7260*/  FMNMX.FTZ R3, R4, R3, !PT ;  /* 0x0000000304037209 */ /* 0x004fc80007810000 */
[----:B------:R-:W-:Y:S01]  /*7270*/  FSEL R32, R32, RZ, P0 ;  /* 0x000000ff20207208 */ /* 0x000fe20000000000 */
[----:B------:R-:W2:Y:S01]  /*7280*/  LDSM.16.MT88.4 R4, [R220+0x16000] ;  /* 0x01600000dc04783b */ /* 0x000ea20000004200 */
[C---:B------:R-:W-:Y:S01]  /*7290*/  FSETP.NEU.FTZ.AND P0, PT, R3.reuse, -INF , PT ;  /* 0xff8000000300780b */ /* 0x040fe20003f1d000 */
[----:B------:R-:W-:Y:S02]  /*72a0*/  FMUL.FTZ R190, R3, c[0x0][0x23c] ;  /* 0x00008f0003be7a20 */ /* 0x000fe40000410000 */
[--C-:B------:R-:W-:Y:S02]  /*72b0*/  FFMA.FTZ R187, R2, c[0x0][0x23c], -R32.reuse ;  /* 0x00008f0002bb7a23 */ /* 0x100fe40000010820 */
[--C-:B------:R-:W-:Y:S01]  /*72c0*/  FFMA.FTZ R184, R37, c[0x0][0x23c], -R32.reuse ;  /* 0x00008f0025b87a23 */ /* 0x100fe20000010820 */
[----:B------:R-:W-:Y:S01]  /*72d0*/  FSEL R190, R190, RZ, P0 ;  /* 0x000000ffbebe7208 */ /* 0x000fe20000000000 */
[--C-:B------:R-:W-:Y:S01]  /*72e0*/  FFMA.FTZ R181, R39, c[0x0][0x23c], -R32.reuse ;  /* 0x00008f0027b57a23 */ /* 0x100fe20000010820 */
[----:B------:R-:W-:Y:S01]  /*72f0*/  LEA R240, P0, R166, c[0x0][0x168], 0x1 ;  /* 0x00005a00a6f07a11 */ /* 0x000fe200078008ff */
[----:B------:R-:W-:Y:S01]  /*7300*/  FFMA.FTZ R180, R29, c[0x0][0x23c], -R32 ;  /* 0x00008f001db47a23 */ /* 0x000fe20000010820 */
[----:B------:R-:W-:Y:S01]  /*7310*/  MUFU.EX2 R187, R187 ;  /* 0x000000bb00bb7308 */ /* 0x000fe20000000800 */
[----:B------:R-:W-:-:S02]  /*7320*/  FFMA.FTZ R182, R34, c[0x0][0x23c], -R190 ;  /* 0x00008f0022b67a23 */ /* 0x000fc400000108be */
[--C-:B------:R-:W-:Y:S02]  /*7330*/  FFMA.FTZ R185, R27, c[0x0][0x23c], -R190.reuse ;  /* 0x00008f001bb97a23 */ /* 0x100fe400000108be */
[--C-:B------:R-:W-:Y:S02]  /*7340*/  FFMA.FTZ R183, R25, c[0x0][0x23c], -R190.reuse ;  /* 0x00008f0019b77a23 */ /* 0x100fe400000108be */
[----:B------:R-:W-:Y:S01]  /*7350*/  FFMA.FTZ R176, R31, c[0x0][0x23c], -R190 ;  /* 0x00008f001fb07a23 */ /* 0x000fe200000108be */
[----:B------:R-:W3:Y:S01]  /*7360*/  MUFU.EX2 R184, R184 ;  /* 0x000000b800b87308 */ /* 0x000ee20000000800 */
[----:B------:R-:W-:Y:S01]  /*7370*/  FFMA.FTZ R175, R15, c[0x0][0x23c], -R32 ;  /* 0x00008f000faf7a23 */ /* 0x000fe20000010820 */
[----:B------:R-:W-:Y:S01]  /*7380*/  LDSM.16.MT88.4 R24, [R221+0x10800] ;  /* 0x01080000dd18783b */ /* 0x000fe20000004200 */
[----:B------:R-:W-:Y:S02]  /*7390*/  FFMA.FTZ R177, R13, c[0x0][0x23c], -R190 ;  /* 0x00008f000db17a23 */ /* 0x000fe400000108be */
[--C-:B------:R-:W-:Y:S01]  /*73a0*/  FFMA.FTZ R179, R19, c[0x0][0x23c], -R32.reuse ;  /* 0x00008f0013b37a23 */ /* 0x100fe20000010820 */
[----:B------:R-:W4:Y:S01]  /*73b0*/  LDSM.16.MT88.4 R12, [R224+0x10800] ;  /* 0x01080000e00c783b */ /* 0x000f220000004200 */
[--C-:B------:R-:W-:Y:S01]  /*73c0*/  FFMA.FTZ R178, R17, c[0x0][0x23c], -R32.reuse ;  /* 0x00008f0011b27a23 */ /* 0x100fe20000010820 */
[----:B------:R-:W-:Y:S01]  /*73d0*/  MUFU.EX2 R181, R181 ;  /* 0x000000b500b57308 */ /* 0x000fe20000000800 */
[----:B------:R-:W-:Y:S01]  /*73e0*/  FFMA.FTZ R174, R21, c[0x0][0x23c], -R32 ;  /* 0x00008f0015ae7a23 */ /* 0x000fe20000010820 */
[----:B------:R-:W-:Y:S01]  /*73f0*/  LDSM.16.MT88.4 R16, [R220+0x10800] ;  /* 0x01080000dc10783b */ /* 0x000fe20000004200 */
[----:B------:R-:W-:-:S02]  /*7400*/  FFMA.FTZ R2, R11, c[0x0][0x23c], -R190 ;  /* 0x00008f000b027a23 */ /* 0x000fc400000108be */
[--C-:B------:R-:W-:Y:S01]  /*7410*/  FFMA.FTZ R173, R9, c[0x0][0x23c], -R190.reuse ;  /* 0x00008f0009ad7a23 */ /* 0x100fe200000108be */
[----:B------:R-:W-:Y:S01]  /*7420*/  LDSM.16.MT88.4 R28, [R220+0x12800] ;  /* 0x01280000dc1c783b */ /* 0x000fe20000004200 */
[----:B------:R-:W-:Y:S01]  /*7430*/  FFMA.FTZ R0, R23, c[0x0][0x23c], -R190 ;  /* 0x00008f0017007a23 */ /* 0x000fe200000108be */
[----:B------:R-:W5:Y:S01]  /*7440*/  MUFU.EX2 R180, R180 ;  /* 0x000000b400b47308 */ /* 0x000f620000000800 */
[----:B---3--:R-:W-:Y:S01]  /*7450*/  F2FP.BF16.PACK_AB R128, R184, R187 ;  /* 0x000000bbb880723e */ /* 0x008fe200000010ff */
[----:B------:R-:W3:Y:S01]  /*7460*/  LDSM.16.MT88.4 R8, [R222+0x10800] ;  /* 0x01080000de08783b */ /* 0x000ee20000004200 */
[--C-:B------:R-:W-:Y:S02]  /*7470*/  FFMA.FTZ R186, R251, c[0x0][0x23c], -R32.reuse ;  /* 0x00008f00fbba7a23 */ /* 0x100fe40000010820 */
[--C-:B------:R-:W-:Y:S01]  /*7480*/  FFMA.FTZ R189, R189, c[0x0][0x23c], -R32.reuse ;  /* 0x00008f00bdbd7a23 */ /* 0x100fe20000010820 */
[----:B------:R-:W-:Y:S01]  /*7490*/  LDSM.16.MT88.4 R20, [R224+0x12800] ;  /* 0x01280000e014783b */ /* 0x000fe20000004200 */
[--C-:B------:R-:W-:Y:S01]  /*74a0*/  FFMA.FTZ R188, R249, c[0x0][0x23c], -R32.reuse ;  /* 0x00008f00f9bc7a23 */ /* 0x100fe20000010820 */
[----:B------:R-:W-:Y:S01]  /*74b0*/  MUFU.EX2 R182, R182 ;  /* 0x000000b600b67308 */ /* 0x000fe20000000800 */
[----:B------:R-:W-:-:S02]  /*74c0*/  FFMA.FTZ R191, R191, c[0x0][0x23c], -R32 ;  /* 0x00008f00bfbf7a23 */ /* 0x000fc40000010820 */
[--C-:B------:R-:W-:Y:S02]  /*74d0*/  FFMA.FTZ R192, R245, c[0x0][0x23c], -R190.reuse ;  /* 0x00008f00f5c07a23 */ /* 0x100fe400000108be */
[--C-:B------:R-:W-:Y:S02]  /*74e0*/  FFMA.FTZ R199, R199, c[0x0][0x23c], -R190.reuse ;  /* 0x00008f00c7c77a23 */ /* 0x100fe400000108be */
[--C-:B------:R-:W-:Y:S01]  /*74f0*/  FFMA.FTZ R194, R243, c[0x0][0x23c], -R190.reuse ;  /* 0x00008f00f3c27a23 */ /* 0x100fe200000108be */
[----:B------:R-:W1:Y:S01]  /*7500*/  MUFU.EX2 R185, R185 ;  /* 0x000000b900b97308 */ /* 0x000e620000000800 */
[----:B-----5:R-:W-:Y:S01]  /*7510*/  F2FP.BF16.PACK_AB R130, R180, R181 ;  /* 0x000000b5b482723e */ /* 0x020fe200000010ff */
[--C-:B------:R-:W-:Y:S02]  /*7520*/  FFMA.FTZ R201, R201, c[0x0][0x23c], -R190.reuse ;  /* 0x00008f00c9c97a23 */ /* 0x100fe400000108be */
[--C-:B------:R-:W-:Y:S02]  /*7530*/  FFMA.FTZ R200, R33, c[0x0][0x23c], -R190.reuse ;  /* 0x00008f0021c87a23 */ /* 0x100fe400000108be */
[----:B------:R-:W-:-:S02]  /*7540*/  FFMA.FTZ R197, R197, c[0x0][0x23c], -R190 ;  /* 0x00008f00c5c57a23 */ /* 0x000fc400000108be */
[----:B------:R-:W-:Y:S01]  /*7550*/  MUFU.EX2 R183, R183 ;  /* 0x000000b700b77308 */ /* 0x000fe20000000800 */
[----:B------:R-:W-:Y:S02]  /*7560*/  FFMA.FTZ R195, R195, c[0x0][0x23c], -R190 ;  /* 0x00008f00c3c37a23 */ /* 0x000fe400000108be */
[--C-:B------:R-:W-:Y:S01]  /*7570*/  FFMA.FTZ R196, R241, c[0x0][0x23c], -R32.reuse ;  /* 0x00008f00f1c47a23 */ /* 0x100fe20000010820 */
[----:B------:R-:W-:Y:S01]  /*7580*/  LEA.HI.X R241, R166, c[0x0][0x16c], R165, 0x1, P0 ;  /* 0x00005b00a6f17a11 */ /* 0x000fe200000f0ca5 */
[--C-:B------:R-:W-:Y:S02]  /*7590*/  FFMA.FTZ R239, R239, c[0x0][0x23c], -R32.reuse ;  /* 0x00008f00efef7a23 */ /* 0x100fe40000010820 */
[--C-:B------:R-:W-:Y:S01]  /*75a0*/  FFMA.FTZ R198, R203, c[0x0][0x23c], -R32.reuse ;  /* 0x00008f00cbc67a23 */ /* 0x100fe20000010820 */
[----:B------:R-:W5:Y:S01]  /*75b0*/  MUFU.EX2 R176, R176 ;  /* 0x000000b000b07308 */ /* 0x000f620000000800 */
[----:B-1----:R-:W-:Y:S01]  /*75c0*/  F2FP.BF16.PACK_AB R129, R185, R182 ;  /* 0x000000b6b981723e */ /* 0x002fe200000010ff */
[----:B------:R-:W-:-:S02]  /*75d0*/  FFMA.FTZ R245, R35, c[0x0][0x23c], -R32 ;  /* 0x00008f0023f57a23 */ /* 0x000fc40000010820 */
[----:B------:R-:W-:Y:S01]  /*75e0*/  FFMA.FTZ R190, R193, c[0x0][0x23c], -R190 ;  /* 0x00008f00c1be7a23 */ /* 0x000fe200000108be */
[----:B------:R-:W-:Y:S01]  /*75f0*/  LDSM.16.MT88.4 R32, [R224+0x11800] ;  /* 0x01180000e020783b */ /* 0x000fe20000004200 */
[----:B------:R-:W-:Y:S02]  /*7600*/  FADD.FTZ R184, R187, R184 ;  /* 0x000000b8bbb87221 */ /* 0x000fe40000010000 */
[----:B------:R-:W-:Y:S01]  /*7610*/  MUFU.EX2 R179, R179 ;  /* 0x000000b300b37308 */ /* 0x000fe20000000800 */
[----:B------:R-:W-:Y:S02]  /*7620*/  FADD.FTZ R182, R182, R185 ;  /* 0x000000b9b6b67221 */ /* 0x000fe40000010000 */
[----:B------:R-:W-:-:S04]  /*7630*/  FADD.FTZ R181, R181, R184 ;  /* 0x000000b8b5b57221 */ /* 0x000fc80000010000 */
[----:B------:R-:W-:Y:S01]  /*7640*/  FADD.FTZ R180, R180, R181 ;  /* 0x000000b5b4b47221 */ /* 0x000fe20000010000 */
[----:B-----5:R-:W-:Y:S01]  /*7650*/  F2FP.BF16.PACK_AB R131, R176, R183 ;  /* 0x000000b7b083723e */ /* 0x020fe200000010ff */
        /* <DEDUP_REMOVED lines=64> */
[----:B------:R-:W-:-:S03]  /*7a60*/  F2FP.BF16.PACK_AB R7, R0, R173 ;  /* 0x000000ad0007723e */ /* 0x000fc600000010ff */
[----:B------:R-:W-:-:S04]  /*7a70*/  FADD.FTZ R173, R173, R2 ;  /* 0x00000002adad7221 */ /* 0x000fc80000010000 */
[----:B----4-:R-:W-:Y:S01]  /*7a80*/  HMMA.16816.F32.BF16 R160, R4, R12, R160 ;  /* 0x0000000c04a0723c */ /* 0x010fe200000418a0 */
[----:B------:R-:W-:-:S07]  /*7a90*/  FADD.FTZ R173, R0, R173 ;  /* 0x000000ad00ad7221 */ /* 0x000fce0000010000 */
[C---:B------:R-:W-:Y:S01]  /*7aa0*/  HMMA.16816.F32.BF16 R156, R4.reuse, R14, R156 ;  /* 0x0000000e049c723c */ /* 0x040fe2000004189c */
[----:B------:R-:W1:Y:S07]  /*7ab0*/  LDSM.16.MT88.4 R12, [R222+0x12800] ;  /* 0x01280000de0c783b */ /* 0x000e6e0000004200 */
[C---:B---3--:R-:W-:Y:S08]  /*7ac0*/  HMMA.16816.F32.BF16 R152, R4.reuse, R8, R152 ;  /* 0x000000080498723c */ /* 0x048ff00000041898 */
        /* <DEDUP_REMOVED lines=39> */
[C---:B------:R-:W-:Y:S01]  /*7d40*/  HMMA.16816.F32.BF16 R112, R4.reuse, R18, R112 ;  /* 0x000000120470723c */ /* 0x040fe20000041870 */
[----:B------:R-:W3:Y:S07]  /*7d50*/  LDSM.16.MT88.4 R16, [R220+0x11000] ;  /* 0x01100000dc10783b */ /* 0x000eee0000004200 */
[C---:B--2---:R-:W-:Y:S08]  /*7d60*/  HMMA.16816.F32.BF16 R124, R4.reuse, R8, R124 ;  /* 0x00000008047c723c */ /* 0x044ff0000004187c */
[----:B------:R-:W-:Y:S01]  /*7d70*/  HMMA.16816.F32.BF16 R128, R4, R10, R128 ;  /* 0x0000000a0480723c */ /* 0x000fe20000041880 */
[----:B------:R-:W2:Y:S06]  /*7d80*/  LDSM.16.MT88.4 R8, [R222+0x13000] ;  /* 0x01300000de08783b */ /* 0x000eac0000004200 */
[----:B------:R-:W-:-:S02]  /*7d90*/  F2FP.BF16.PACK_AB R4, R189, R186 ;  /* 0x000000babd04723e */ /* 0x000fc400000010ff */
[----:B------:R-:W-:Y:S02]  /*7da0*/  F2FP.BF16.PACK_AB R6, R191, R188 ;  /* 0x000000bcbf06723e */ /* 0x000fe400000010ff */
[----:B------:R-:W-:Y:S01]  /*7db0*/  F2FP.BF16.PACK_AB R5, R199, R192 ;  /* 0x000000c0c705723e */ /* 0x000fe200000010ff */
[----:B------:R-:W-:Y:S01]  /*7dc0*/  FADD.FTZ R192, R192, R173 ;  /* 0x000000adc0c07221 */ /* 0x000fe20000010000 */
[----:B------:R-:W-:-:S03]  /*7dd0*/  F2FP.BF16.PACK_AB R7, R201, R194 ;  /* 0x000000c2c907723e */ /* 0x000fc600000010ff */
[----:B------:R-:W-:-:S04]  /*7de0*/  FADD.FTZ R199, R199, R192 ;  /* 0x000000c0c7c77221 */ /* 0x000fc80000010000 */
[----:B-1----:R-:W-:Y:S01]  /*7df0*/  HMMA.16816.F32.BF16 R36, R4, R12, R36 ;  /* 0x0000000c0424723c */ /* 0x002fe20000041824 */
[----:B------:R-:W-:-:S04]  /*7e00*/  FADD.FTZ R194, R194, R199 ;  /* 0x000000c7c2c27221 */ /* 0x000fc80000010000 */
[----:B------:R-:W-:-:S03]  /*7e10*/  FADD.FTZ R201, R201, R194 ;  /* 0x000000c2c9c97221 */ /* 0x000fc60000010000 */
[C---:B------:R-:W-:Y:S01]  /*7e20*/  HMMA.16816.F32.BF16 R40, R4.reuse, R14, R40 ;  /* 0x0000000e0428723c */ /* 0x040fe20000041828 */
[----:B------:R-:W1:Y:S07]  /*7e30*/  LDSM.16.MT88.4 R12, [R221+0x15000] ;  /* 0x01500000dd0c783b */ /* 0x000e6e0000004200 */
        /* <DEDUP_REMOVED lines=74> */
[C---:B------:R-:W-:Y:S08]  /*82e0*/  HMMA.16816.F32.BF16 R44, R4.reuse, R16, R44 ;  /* 0x00000010042c723c */ /* 0x040ff0000004182c */
[C---:B------:R-:W-:Y:S01]  /*82f0*/  HMMA.16816.F32.BF16 R48, R4.reuse, R18, R48 ;  /* 0x000000120430723c */ /* 0x040fe20000041830 */
[----:B------:R-:W3:Y:S07]  /*8300*/  LDSM.16.MT88.4 R16, [R222+0x17800] ;  /* 0x01780000de10783b */ /* 0x000eee0000004200 */
[C---:B--2---:R-:W-:Y:S08]  /*8310*/  HMMA.16816.F32.BF16 R100, R4.reuse, R8, R100 ;  /* 0x000000080464723c */ /* 0x044ff00000041864 */
[C---:B------:R-:W-:Y:S01]  /*8320*/  HMMA.16816.F32.BF16 R104, R4.reuse, R10, R104 ;  /* 0x0000000a0468723c */ /* 0x040fe20000041868 */
[----:B------:R-:W2:Y:S07]  /*8330*/  LDSM.16.MT88.4 R8, [R220+0x17800] ;  /* 0x01780000dc08783b */ /* 0x000eae0000004200 */
[C---:B-1----:R-:W-:Y:S07]  /*8340*/  HMMA.16816.F32.BF16 R116, R4.reuse, R12, R116 ;  /* 0x0000000c0474723c */ /* 0x042fee0000041874 */
[----:B------:R-:W-:Y:S01]  /*8350*/  FADD.FTZ R13, R175, R178 ;  /* 0x000000b2af0d7221 */ /* 0x000fe20000010000 */
[----:B------:R-:W-:Y:S03]  /*8360*/  HMMA.16816.F32.BF16 R60, R4, R32, R60 ;  /* 0x00000020043c723c */ /* 0x000fe6000004183c */
[----:B------:R-:W-:-:S04]  /*8370*/  FADD.FTZ R13, R174, R13 ;  /* 0x0000000dae0d7221 */ /* 0x000fc80000010000 */
[----:B------:R-:W-:Y:S01]  /*8380*/  FADD.FTZ R186, R186, R13 ;  /* 0x0000000dbaba7221 */ /* 0x000fe20000010000 */
[----:B------:R-:W-:Y:S03]  /*8390*/  HMMA.16816.F32.BF16 R64, R4, R34, R64 ;  /* 0x000000220440723c */ /* 0x000fe60000041840 */
[----:B------:R-:W-:-:S04]  /*83a0*/  FADD.FTZ R189, R189, R186 ;  /* 0x000000babdbd7221 */ /* 0x000fc80000010000 */
[----:B------:R-:W-:Y:S01]  /*83b0*/  FADD.FTZ R188, R188, R189 ;  /* 0x000000bdbcbc7221 */ /* 0x000fe20000010000 */
[----:B---3--:R-:W-:Y:S03]  /*83c0*/  HMMA.16816.F32.BF16 R76, R4, R28, R76 ;  /* 0x0000001c044c723c */ /* 0x008fe6000004184c */
[----:B------:R-:W-:-:S04]  /*83d0*/  FADD.FTZ R191, R191, R188 ;  /* 0x000000bcbfbf7221 */ /* 0x000fc80000010000 */
[----:B------:R-:W-:Y:S01]  /*83e0*/  FADD.FTZ R196, R196, R191 ;  /* 0x000000bfc4c47221 */ /* 0x000fe20000010000 */
[----:B------:R-:W-:Y:S03]  /*83f0*/  HMMA.16816.F32.BF16 R80, R4, R30, R80 ;  /* 0x0000001e0450723c */ /* 0x000fe60000041850 */
[----:B------:R-:W-:-:S04]  /*8400*/  FADD.FTZ R239, R239, R196 ;  /* 0x000000c4efef7221 */ /* 0x000fc80000010000 */
[----:B------:R-:W-:Y:S01]  /*8410*/  FADD.FTZ R198, R198, R239 ;  /* 0x000000efc6c67221 */ /* 0x000fe20000010000 */
[----:B----4-:R-:W-:Y:S03]  /*8420*/  HMMA.16816.F32.BF16 R84, R4, R24, R84 ;  /* 0x000000180454723c */ /* 0x010fe60000041854 */
[----:B------:R-:W-:-:S05]  /*8430*/  FADD.FTZ R245, R245, R198 ;  /* 0x000000c6f5f57221 */ /* 0x000fca0000010000 */
[C---:B------:R-:W-:Y:S08]  /*8440*/  HMMA.16816.F32.BF16 R88, R4.reuse, R26, R88 ;  /* 0x0000001a0458723c */ /* 0x040ff00000041858 */
[C---:B-----5:R-:W-:Y:S08]  /*8450*/  HMMA.16816.F32.BF16 R92, R4.reuse, R20, R92 ;  /* 0x00000014045c723c */ /* 0x060ff0000004185c */
[C---:B------:R-:W-:Y:S08]  /*8460*/  HMMA.16816.F32.BF16 R96, R4.reuse, R22, R96 ;  /* 0x000000160460723c */ /* 0x040ff00000041860 */
[C---:B------:R-:W-:Y:S08]  /*8470*/  HMMA.16816.F32.BF16 R108, R4.reuse, R16, R108 ;  /* 0x00000010046c723c */ /* 0x040ff0000004186c */
[C---:B------:R-:W-:Y:S08]  /*8480*/  HMMA.16816.F32.BF16 R112, R4.reuse, R18, R112 ;  /* 0x000000120470723c */ /* 0x040ff00000041870 */
        /* <DEDUP_REMOVED lines=10> */
[----:B------:R-:W-:Y:S01]  /*8530*/  IABS R0, c[0x0][0x2d0] ;  /* 0x0000b40000007a13 */ /* 0x000fe20000000000 */
[----:B------:R-:W-:Y:S02]  /*8540*/  USHF.L.U32 UR5, UR28, 0x6, URZ ;  /* 0x000000061c057899 */ /* 0x000fe4000800063f */
[----:B------:R-:W-:Y:S01]  /*8550*/  UMOV UR12, URZ ;  /* 0x0000003f000c7c82 */ /* 0x000fe20008000000 */
[----:B------:R1:W2:Y:S01]  /*8560*/  R2UR UR4, R0 ;  /* 0x00000000000473c2 */ /* 0x0002a200000e0000 */
[----:B------:R-:W-:-:S06]  /*8570*/  UIADD3 UR10, UR5, 0x40, URZ ;  /* 0x00000040050a7890 */ /* 0x000fcc000fffe03f */
[----:B------:R-:W-:-:S05]  /*8580*/  IMAD.U32 R2, RZ, RZ, UR10 ;  /* 0x0000000aff027e24 */ /* 0x000fca000f8e00ff */
[----:B------:R-:W-:-:S04]  /*8590*/  IABS R2, R2 ;  /* 0x0000000200027213 */ /* 0x000fc80000000000 */
[----:B------:R-:W3:Y:S01]  /*85a0*/  R2UR UR9, R2 ;  /* 0x00000000020973c2 */ /* 0x000ee200000e0000 */
[----:B-1----:R-:W-:Y:S01]  /*85b0*/  MOV R0, UR5 ;  /* 0x0000000500007c02 */ /* 0x002fe20008000f00 */
[----:B--2---:R-:W1:Y:S03]  /*85c0*/  I2F.RP R5, UR4 ;  /* 0x0000000400057d06 */ /* 0x004e660008209400 */
        /* <DEDUP_REMOVED lines=9> */
[----:B---3--:R-:W-:Y:S02]  /*8660*/  UIMAD.WIDE.U32 UR12, UR15, UR9, URZ ;  /* 0x000000090f0c72a5 */ /* 0x008fe4000f8e003f */
[----:B--2---:R-:W-:Y:S02]  /*8670*/  UIMAD.WIDE.U32 UR14, UR15, UR7, URZ ;  /* 0x000000070f0e72a5 */ /* 0x004fe4000f8e003f */
        /* <DEDUP_REMOVED lines=33> */
[----:B------:R3:W2:Y:S01]  /*8890*/  LDG.E R2, [R6.64] ;  /* 0x0000002006027981 */ /* 0x0006a2000c1e1900 */
[----:B------:R-:W-:Y:S02]  /*88a0*/  UIADD3 UR13, UR13, -UR4, URZ ;  /* 0x800000040d0d7290 */ /* 0x000fe4000fffe03f */
[----:B------:R-:W-:Y:S02]  /*88b0*/  UMOV UR7, 0x40 ;  /* 0x0000004000077882 */ /* 0x000fe40000000000 */
[----:B------:R-:W-:Y:S02]  /*88c0*/  UIMAD UR7, UR13, UR6, -UR7 ;  /* 0x000000060d0772a4 */ /* 0x000fe4000f8e0a07 */
[----:B------:R-:W-:-:S02]  /*88d0*/  ULDC.64 UR4, c[0x0][0x1a0] ;  /* 0x0000680000047ab9 */ /* 0x000fc40000000a00 */
[----:B------:R-:W-:Y:S02]  /*88e0*/  USHF.R.S32.HI UR6, URZ, 0x1f, UR7 ;  /* 0x0000001f3f067899 */ /* 0x000fe40008011407 */
[----:B------:R-:W-:Y:S02]  /*88f0*/  UIMAD.WIDE.U32 UR8, UR7, UR4, URZ ;  /* 0x00000004070872a5 */ /* 0x000fe4000f8e003f */
[----:B------:R-:W-:-:S04]  /*8900*/  UIMAD UR6, UR6, UR4, URZ ;  /* 0x00000004060672a4 */ /* 0x000fc8000f8e023f */
[----:B------:R-:W-:-:S04]  /*8910*/  UIMAD UR5, UR7, UR5, UR6 ;  /* 0x00000005070572a4 */ /* 0x000fc8000f8e0206 */
[----:B------:R-:W-:Y:S01]  /*8920*/  UIADD3 UR5, UR9, UR5, URZ ;  /* 0x0000000509057290 */ /* 0x000fe2000fffe03f */
[----:B-1----:R-:W-:-:S05]  /*8930*/  MOV R4, UR8 ;  /* 0x0000000800047c02 */ /* 0x002fca0008000f00 */
[----:B---3--:R-:W-:Y:S01]  /*8940*/  MOV R7, UR5 ;  /* 0x0000000500077c02 */ /* 0x008fe20008000f00 */
[----:B------:R-:W-:Y:S02]  /*8950*/  IMAD.MOV.U32 R6, RZ, RZ, R4 ;  /* 0x000000ffff067224 */ /* 0x000fe400078e0004 */
[----:B--2---:R-:W-:Y:S02]  /*8960*/  IMAD.IADD R2, R2, 0x1, -R5 ;  /* 0x0000000102027824 */ /* 0x004fe400078e0a05 */
[----:B------:R-:W-:Y:S02]  /*8970*/  IMAD.U32 R5, RZ, RZ, UR9 ;  /* 0x00000009ff057e24 */ /* 0x000fe4000f8e00ff */
[----:B------:R-:W-:Y:S01]  /*8980*/  IMAD.WIDE.U32 R6, R2, c[0x0][0x188], R6 ;  /* 0x0000620002067a25 */ /* 0x000fe200078e0006 */
[----:B------:R-:W-:-:S03]  /*8990*/  SHF.R.S32.HI R0, RZ, 0x1f, R2 ;  /* 0x0000001fff007819 */ /* 0x000fc60000011402 */
[----:B------:R-:W-:Y:S02]  /*89a0*/  IMAD.MOV.U32 R9, RZ, RZ, R6 ;  /* 0x000000ffff097224 */ /* 0x000fe400078e0006 */
[----:B------:R-:W-:-:S04]  /*89b0*/  IMAD R5, R0, c[0x0][0x188], RZ ;  /* 0x0000620000057a24 */ /* 0x000fc800078e02ff */
[----:B------:R-:W-:-:S05]  /*89c0*/  IMAD R0, R2, c[0x0][0x18c], R5 ;  /* 0x0000630002007a24 */ /* 0x000fca00078e0205 */
[----:B------:R-:W-:Y:S01]  /*89d0*/  IADD3 R0, R7, R0, RZ ;  /* 0x0000000007007210 */ /* 0x000fe20007ffe0ff */
[----:B------:R-:W-:Y:S05]  /*89e0*/  BRA `(.L_x_3111) ;  /* 0x0000003000007947 */ /* 0x000fea0003800000 */
.L_x_3110:
[----:B------:R-:W-:-:S05]  /*89f0*/  IMAD.MOV.U32 R9, RZ, RZ, c[0x0][0x1a0] ;  /* 0x00006800ff097624 */ /* 0x000fca00078e00ff */
[----:B------:R-:W-:-:S04]  /*8a00*/  LEA R9, -R9, RZ, 0x6 ;  /* 0x000000ff09097211 */ /* 0x000fc800078e31ff */
[----:B------:R-:W-:Y:S02]  /*8a10*/  SHF.R.S32.HI R0, RZ, 0x1f, R9 ;  /* 0x0000001fff007819 */ /* 0x000fe40000011409 */
.L_x_3111:
        /* <DEDUP_REMOVED lines=11> */
[C-C-:B------:R-:W-:Y:S01]  /*8ad0*/  @!P3 IMAD.X R2, R0.reuse, 0x1, R167.reuse, P0 ;  /* 0x000000010002b824 */ /* 0x140fe200000e06a7 */
[C---:B------:R-:W-:Y:S02]  /*8ae0*/  IADD3 R7, P6, R9.reuse, UR27, RZ ;  /* 0x0000001b09077c10 */ /* 0x040fe4000ffde0ff */
[----:B------:R-:W-:Y:S02]  /*8af0*/  @!P2 IADD3 R9, P0, R9, R168, RZ ;  /* 0x000000a80909a210 */ /* 0x000fe40007f1e0ff */
[----:B------:R-:W-:Y:S02]  /*8b00*/  @!P3 LEA R16, P1, R5, c[0x0][0x170], 0x1 ;  /* 0x00005c000510ba11 */ /* 0x000fe400078208ff */
[----:B------:R-:W-:Y:S02]  /*8b10*/  ISETP.GE.AND P5, PT, R233, c[0x0][0x220], PT ;  /* 0x00008800e9007a0c */ /* 0x000fe40003fa6270 */
[C---:B------:R-:W-:Y:S01]  /*8b20*/  IADD3.X R4, R0.reuse, UR26, RZ, P6, !PT ;  /* 0x0000001a00047c10 */ /* 0x040fe2000b7fe4ff */
[----:B------:R-:W-:Y:S01]  /*8b30*/  @!P2 IMAD.X R0, R0, 0x1, R167, P0 ;  /* 0x000000010000a824 */ /* 0x000fe200000e06a7 */
[----:B------:R-:W-:-:S02]  /*8b40*/  @!P3 LEA.HI.X R17, R5, c[0x0][0x174], R2, 0x1, P1 ;  /* 0x00005d000511ba11 */ /* 0x000fc400008f0c02 */
        /* <DEDUP_REMOVED lines=9> */
[C-C-:B------:R-:W-:Y:S01]  /*8be0*/  @!P3 IMAD.X R0, R4.reuse, 0x1, R167.reuse, P0 ;  /* 0x000000010400b824 */ /* 0x140fe200000e06a7 */
        /* <DEDUP_REMOVED lines=11> */
[----:B------:R-:W-:Y:S01]  /*8ca0*/  @!P2 LEA R10, P0, R5, c[0x0][0x170], 0x1 ;  /* 0x00005c00050aaa11 */ /* 0x000fe200078008ff */
[----:B------:R-:W-:Y:S01]  /*8cb0*/  @!PT LDS RZ, [RZ] ;  /* 0x00000000fffff984 */ /* 0x000fe20000000800 */
[----:B------:R-:W-:Y:S01]  /*8cc0*/  @!PT LDS RZ, [RZ] ;  /* 0x00000000fffff984 */ /* 0x000fe20000000800 */
[----:B------:R-:W-:Y:S01]  /*8cd0*/  @!PT LDS RZ, [RZ] ;  /* 0x00000000fffff984 */ /* 0x000fe20000000800 */
[----:B------:R2:W-:Y:S01]  /*8ce0*/  @!P4 LDGSTS.E.BYPASS.LTC128B.128 [R232+0x12000], [R28.64+0x80] ;  /* 0x120000801ce8cfae */ /* 0x0005e2000b901d60 */
[----:B------:R-:W-:-:S02]  /*8cf0*/  IADD3.X R4, R4, UR26, RZ, P6, !PT ;  /* 0x0000001a04047c10 */ /* 0x000fc4000b7fe4ff */
[-C--:B------:R-:W-:Y:S01]  /*8d00*/  @!P4 IADD3 R9, P1, R7, R168.reuse, RZ ;  /* 0x000000a80709c210 */ /* 0x080fe20007f3e0ff */
[----:B------:R-:W-:Y:S01]  /*8d10*/  @P3 STS.128 [R232+0x14000], RZ ;  /* 0x014000ffe8003388 */ /* 0x000fe20000000c00 */
[----:B------:R-:W-:Y:S02]  /*8d20*/  @!P2 LEA.HI.X R11, R5, c[0x0][0x174], R0, 0x1, P0 ;  /* 0x00005d00050baa11 */ /* 0x000fe400000f0c00 */
[----:B------:R-:W-:Y:S01]  /*8d30*/  @!P3 IADD3 R5, P0, R7, R168, RZ ;  /* 0x000000a80705b210 */ /* 0x000fe20007f1e0ff */
[C-C-:B------:R-:W-:Y:S01]  /*8d40*/  @!P4 IMAD.X R0, R4.reuse, 0x1, R167.reuse, P1 ;  /* 0x000000010400c824 */ /* 0x140fe200008e06a7 */
[----:B------:R-:W-:Y:S01]  /*8d50*/  @!P4 LEA R18, P1, R9, c[0x0][0x170], 0x1 ;  /* 0x00005c000912ca11 */ /* 0x000fe200078208ff */
[----:B------:R-:W-:Y:S01]  /*8d60*/  @!PT LDS RZ, [RZ] ;  /* 0x00000000fffff984 */ /* 0x000fe20000000800 */
[----:B------:R-:W-:Y:S01]  /*8d70*/  @!PT LDS RZ, [RZ] ;  /* 0x00000000fffff984 */ /* 0x000fe20000000800 */
[----:B------:R-:W-:Y:S01]  /*8d80*/  @!PT LDS RZ, [RZ] ;  /* 0x00000000fffff984 */ /* 0x000fe20000000800 */
[----:B------:R3:W-:Y:S01]  /*8d90*/  @!P3 LDGSTS.E.BYPASS.LTC128B.128 [R232+0x14000], [R16.64+0x100] ;  /* 0x1400010010e8bfae */ /* 0x0007e2000b901d60 */
[----:B------:R-:W-:Y:S01]  /*8da0*/  @!P5 LEA R20, P6, R7, R246, 0x1 ;  /* 0x000000f60714d211 */ /* 0x000fe200078c08ff */
[----:B------:R-:W-:Y:S01]  /*8db0*/  @!P3 IMAD.X R2, R4, 0x1, R167, P0 ;  /* 0x000000010402b824 */ /* 0x000fe200000e06a7 */
[----:B------:R-:W-:Y:S01]  /*8dc0*/  @!P3 LEA R8, P0, R5, c[0x0][0x170], 0x1 ;  /* 0x00005c000508ba11 */ /* 0x000fe200078008ff */
[----:B------:R-:W-:Y:S01]  /*8dd0*/  @P2 STS.128 [R232+0x16000], RZ ;  /* 0x016000ffe8002388 */ /* 0x000fe20000000c00 */
[----:B------:R-:W-:-:S02]  /*8de0*/  @!P4 LEA.HI.X R19, R9, c[0x0][0x174], R0, 0x1, P1 ;  /* 0x00005d000913ca11 */ /* 0x000fc400008f0c00 */
[----:B------:R-:W-:Y:S01]  /*8df0*/  @!P2 IADD3 R0, P1, R7, R168, RZ ;  /* 0x000000a80700a210 */ /* 0x000fe20007f3e0ff */
[----:B------:R-:W-:Y:S01]  /*8e00*/  @!PT LDS RZ, [RZ] ;  /* 0x00000000fffff984 */ /* 0x000fe20000000800 */
[----:B------:R-:W-:Y:S01]  /*8e10*/  @!PT LDS RZ, [RZ] ;  /* 0x00000000fffff984 */ /* 0x000fe20000000800 */
[----:B------:R-:W-:Y:S01]  /*8e20*/  @!PT LDS RZ, [RZ] ;  /* 0x00000000fffff984 */ /* 0x000fe20000000800 */
[----:B------:R4:W-:Y:S01]  /*8e30*/  @!P2 LDGSTS.E.BYPASS.LTC128B.128 [R232+0x16000], [R14.64+0x180] ;  /* 0x160001800ee8afae */ /* 0x0009e2000b901d60 */
[----:B------:R-:W-:Y:S02]  /*8e40*/  @!P3 LEA.HI.X R9, R5, c[0x0][0x174], R2, 0x1, P0 ;  /* 0x00005d000509ba11 */ /* 0x000fe400000f0c02 */
[C---:B------:R-:W-:Y:S01]  /*8e50*/  @!P5 LEA.HI.X R21, R7.reuse, R247, R4, 0x1, P6 ;  /* 0x000000f70715d211 */ /* 0x040fe200030f0c04 */
[----:B------:R-:W-:Y:S01]  /*8e60*/  @!P2 IMAD.X R5, R4, 0x1, R167, P1 ;  /* 0x000000010405a824 */ /* 0x000fe200008e06a7 */
        /* <DEDUP_REMOVED lines=8> */
[C---:B------:R-:W-:Y:S01]  /*8ef0*/  @!P5 LEA R34, P0, R7.reuse, R246, 0x1 ;  /* 0x000000f60722d211 */ /* 0x040fe200078008ff */
[----:B------:R-:W-:Y:S01]  /*8f00*/  IMAD.MOV.U32 R246, RZ, RZ, R200 ;  /* 0x000000fffff67224 */ /* 0x000fe200078e00c8 */
[----:B------:R-:W-:Y:S01]  /*8f10*/  @!P4 IADD3 R2, P6, R7, R168, RZ ;  /* 0x000000a80702c210 */ /* 0x000fe20007fde0ff */
[----:B------:R-:W-:Y:S01]  /*8f20*/  @P4 STS.128 [R232+0x12800], RZ ;  /* 0x012800ffe8004388 */ /* 0x000fe20000000c00 */
[----:B------:R-:W-:-:S02]  /*8f30*/  @!P2 LEA.HI.X R33, R0, c[0x0][0x174], R5, 0x1, P1 ;  /* 0x00005d000021aa11 */ /* 0x000fc400008f0c05 */
[CC--:B------:R-:W-:Y:S01]  /*8f40*/  @!P3 IADD3 R0, P1, R7.reuse, R168.reuse, RZ ;  /* 0x000000a80700b210 */ /* 0x0c0fe20007f3e0ff */
[----:B------:R-:W-:Y:S01]  /*8f50*/  @!PT LDS RZ, [RZ] ;  /* 0x00000000fffff984 */ /* 0x000fe20000000800 */
[----:B------:R-:W-:Y:S01]  /*8f60*/  @!PT LDS RZ, [RZ] ;  /* 0x00000000fffff984 */ /* 0x000fe20000000800 */
[----:B------:R-:W-:Y:S01]  /*8f70*/  @!PT LDS RZ, [RZ] ;  /* 0x00000000fffff984 */ /* 0x000fe20000000800 */
[----:B------:R1:W-:Y:S01]  /*8f80*/  @!P4 LDGSTS.E.BYPASS.LTC128B.128 [R232+0x12800], [R22.64+0x80] ;  /* 0x1280008016e8cfae */ /* 0x0003e2000b901d60 */
[C---:B------:R-:W-:Y:S01]  /*8f90*/  @!P5 LEA.HI.X R35, R7.reuse, R247, R4, 0x1, P0 ;  /* 0x000000f70723d211 */ /* 0x040fe200000f0c04 */
[--C-:B------:R-:W-:Y:S01]  /*8fa0*/  @!P4 IMAD.X R27, R4, 0x1, R167.reuse, P6 ;  /* 0x00000001041bc824 */ /* 0x100fe200030e06a7 */
[----:B------:R-:W-:Y:S01]  /*8fb0*/  @!P2 IADD3 R7, P0, R7, R168, RZ ;  /* 0x000000a80707a210 */ /* 0x000fe20007f1e0ff */
[----:B------:R-:W-:Y:S01]  /*8fc0*/  @P3 STS.128 [R232+0x14800], RZ ;  /* 0x014800ffe8003388 */ /* 0x000fe20000000c00 */
[----:B------:R-:W-:Y:S01]  /*8fd0*/  @!P4 LEA R174, P6, R2, c[0x0][0x170], 0x1 ;  /* 0x00005c0002aeca11 */ /* 0x000fe200078c08ff */
[--C-:B------:R-:W-:Y:S01]  /*8fe0*/  @!P3 IMAD.X R5, R4, 0x1, R167.reuse, P1 ;  /* 0x000000010405b824 */ /* 0x100fe200008e06a7 */
[----:B------:R-:W-:Y:S01]  /*8ff0*/  @!P3 LEA R172, P1, R0, c[0x0][0x170], 0x1 ;  /* 0x00005c0000acba11 */ /* 0x000fe200078208ff */
[----:B------:R-:W-:Y:S01]  /*9000*/  @!PT LDS RZ, [RZ] ;  /* 0x00000000fffff984 */ /* 0x000fe20000000800 */
[----:B------:R-:W-:Y:S01]  /*9010*/  @!PT LDS RZ, [RZ] ;  /* 0x00000000fffff984 */ /* 0x000fe20000000800 */
[----:B------:R-:W-:Y:S01]  /*9020*/  @!PT LDS RZ, [RZ] ;  /* 0x00000000fffff984 */ /* 0x000fe20000000800 */
[----:B------:R4:W-:Y:S01]  /*9030*/  @!P3 LDGSTS.E.BYPASS.LTC128B.128 [R232+0x14800], [R12.64+0x100] ;  /* 0x148001000ce8bfae */ /* 0x0009e2000b901d60 */
[----:B------:R-:W-:Y:S01]  /*9040*/  @!P2 IMAD.X R4, R4, 0x1, R167, P0 ;  /* 0x000000010404a824 */ /* 0x000fe200000e06a7 */
[----:B------:R-:W-:Y:S01]  /*9050*/  @!P2 LEA R26, P0, R7, c[0x0][0x170], 0x1 ;  /* 0x00005c00071aaa11 */ /* 0x000fe200078008ff */
[----:B------:R-:W-:Y:S01]  /*9060*/  IMAD.MOV.U32 R247, RZ, RZ, R201 ;  /* 0x000000fffff77224 */ /* 0x000fe200078e00c9 */
[----:B------:R-:W-:Y:S01]  /*9070*/  @P2 STS.128 [R232+0x16800], RZ ;  /* 0x016800ffe8002388 */ /* 0x000fe20000000c00 */
[----:B------:R-:W-:-:S02]  /*9080*/  @!P4 LEA.HI.X R175, R2, c[0x0][0x174], R27, 0x1, P6 ;  /* 0x00005d0002afca11 */ /* 0x000fc400030f0c1b */
        /* <DEDUP_REMOVED lines=8> */
[----:B------:R-:W-:Y:S02]  /*9110*/  IMAD R0, R0, 0x40, R231 ;  /* 0x0000004000007824 */ /* 0x000fe400078e02e7 */
[----:B------:R-:W-:Y:S01]  /*9120*/  @!PT LDS RZ, [RZ] ;  /* 0x00000000fffff984 */ /* 0x000fe20000000800 */
[----:B------:R-:W-:Y:S01]  /*9130*/  @!PT LDS RZ, [RZ] ;  /* 0x00000000fffff984 */ /* 0x000fe20000000800 */
[----:B------:R-:W-:Y:S01]  /*9140*/  @!PT LDS RZ, [RZ] ;  /* 0x00000000fffff984 */ /* 0x000fe20000000800 */
[----:B------:R1:W-:Y:S03]  /*9150*/  @!P5 LDGSTS.E.BYPASS.LTC128B.128 [R232+0x11000], [R20.64] ;  /* 0x1100000014e8dfae */ /* 0x0003e6000b901d60 */
[C---:B------:R-:W-:Y:S01]  /*9160*/  ISETP.GE.AND P6, PT, R0.reuse, R236, PT ;  /* 0x000000ec0000720c */ /* 0x040fe20003fc6270 */
[----:B------:R-:W-:Y:S01]  /*9170*/  @P4 STS.128 [R232+0x13000], RZ ;  /* 0x013000ffe8004388 */ /* 0x000fe20000000c00 */
[----:B------:R-:W-:-:S02]  /*9180*/  IADD3 R2, R0, 0x1, RZ ;  /* 0x0000000100027810 */ /* 0x000fc40007ffe0ff */
[-C--:B------:R-:W-:Y:S01]  /*9190*/  ISETP.LT.OR P6, PT, R0, R237.reuse, P6 ;  /* 0x000000ed0000720c */ /* 0x080fe200037c1670 */
[----:B------:R-:W-:Y:S01]  /*91a0*/  @!PT LDS RZ, [RZ] ;  /* 0x00000000fffff984 */ /* 0x000fe20000000800 */
[----:B------:R-:W-:Y:S01]  /*91b0*/  @!PT LDS RZ, [RZ] ;  /* 0x00000000fffff984 */ /* 0x000fe20000000800 */
[----:B------:R-:W-:Y:S01]  /*91c0*/  @!PT LDS RZ, [RZ] ;  /* 0x00000000fffff984 */ /* 0x000fe20000000800 */
[----:B------:R3:W-:Y:S01]  /*91d0*/  @!P4 LDGSTS.E.BYPASS.LTC128B.128 [R232+0x13000], [R18.64+0x80] ;  /* 0x1300008012e8cfae */ /* 0x0007e2000b901d60 */
[C---:B------:R-:W-:Y:S02]  /*91e0*/  ISETP.GE.AND P1, PT, R2.reuse, R236, PT ;  /* 0x000000ec0200720c */ /* 0x040fe40003f26270 */
[C---:B------:R-:W-:Y:S01]  /*91f0*/  ISETP.GE.AND P0, PT, R2.reuse, R234, PT ;  /* 0x000000ea0200720c */ /* 0x040fe20003f06270 */
[----:B------:R-:W-:Y:S01]  /*9200*/  @P3 STS.128 [R232+0x15000], RZ ;  /* 0x015000ffe8003388 */ /* 0x000fe20000000c00 */
[C---:B------:R-:W-:Y:S02]  /*9210*/  ISETP.LT.OR P1, PT, R2.reuse, R237, P1 ;  /* 0x000000ed0200720c */ /* 0x040fe40000f21670 */
[----:B------:R-:W-:Y:S01]  /*9220*/  ISETP.LT.OR P0, PT, R2, R235, P0 ;  /* 0x000000eb0200720c */ /* 0x000fe20000701670 */
[----:B------:R-:W-:Y:S01]  /*9230*/  @!PT LDS RZ, [RZ] ;  /* 0x00000000fffff984 */ /* 0x000fe20000000800 */
[----:B------:R-:W-:Y:S01]  /*9240*/  @!PT LDS RZ, [RZ] ;  /* 0x00000000fffff984 */ /* 0x000fe20000000800 */
[----:B------:R-:W-:Y:S01]  /*9250*/  @!PT LDS RZ, [RZ] ;  /* 0x00000000fffff984 */ /* 0x000fe20000000800 */
[----:B------:R1:W-:Y:S01]  /*9260*/  @!P3 LDGSTS.E.BYPASS.LTC128B.128 [R232+0x15000], [R8.64+0x100] ;  /* 0x1500010008e8bfae */ /* 0x0003e2000b901d60 */
[----:B------:R-:W-:-:S03]  /*9270*/  IADD3 R167, R0, 0x9, RZ ;  /* 0x0000000900a77810 */ /* 0x000fc60007ffe0ff */
        /* <DEDUP_REMOVED lines=26> */
[----:B--2---:R-:W2:Y:S04]  /*9420*/  LDSM.16.M88.4 R28, [R229+0x8000] ;  /* 0x00800000e51c783b */ /* 0x004ea80000000200 */
[----:B-1----:R-:W5:Y:S04]  /*9430*/  LDSM.16.M88.4 R20, [R229+0x8800] ;  /* 0x00880000e514783b */ /* 0x002f680000000200 */
[----:B----4-:R-:W1:Y:S04]  /*9440*/  LDSM.16.M88.4 R12, [R229+0x9000] ;  /* 0x00900000e50c783b */ /* 0x010e680000000200 */
[----:B------:R-:W4:Y:S04]  /*9450*/  LDSM.16.M88.4 R4, [R229+0x9800] ;  /* 0x00980000e504783b */ /* 0x000f280000000200 */
[----:B------:R-:W-:Y:S04]  /*9460*/  LDSM.16.M88.4 R168, [R228] ;  /* 0x00000000e4a8783b */ /* 0x000fe80000000200 */
[----:B------:R-:W1:Y:S04]  /*9470*/  LDSM.16.M88.4 R192, [R227] ;  /* 0x00000000e3c0783b */ /* 0x000e680000000200 */
[----:B------:R-:W1:Y:S04]  /*9480*/  LDSM.16.M88.4 R180, [R219] ;  /* 0x00000000dbb4783b */ /* 0x000e680000000200 */
[----:B------:R-:W4:Y:S04]  /*9490*/  LDSM.16.M88.4 R176, [R218] ;  /* 0x00000000dab0783b */ /* 0x000f280000000200 */
[----:B---3--:R-:W3:Y:S04]  /*94a0*/  LDSM.16.M88.4 R172, [R217] ;  /* 0x00000000d9ac783b */ /* 0x008ee80000000200 */
[----:B------:R-:W-:Y:S01]  /*94b0*/  LDSM.16.M88.4 R8, [R223+0x8000] ;  /* 0x00800000df08783b */ /* 0x000fe20000000200 */
[C---:B--2---:R-:W-:Y:S03]  /*94c0*/  HMMA.16816.F32.BF16 R32, R184.reuse, R28, RZ ;  /* 0x0000001cb820723c */ /* 0x044fe600000418ff */
[----:B------:R-:W-:Y:S04]  /*94d0*/  LDSM.16.M88.4 R196, [R216+0x1000] ;  /* 0x00100000d8c4783b */ /* 0x000fe80000000200 */
[----:B------:R-:W0:Y:S01]  /*94e0*/  LDGDEPBAR ;  /* 0x00000000000079af */ /* 0x000e220000000000 */
[C---:B------:R-:W-:Y:S08]  /*94f0*/  HMMA.16816.F32.BF16 R28, R184.reuse, R30, RZ ;  /* 0x0000001eb81c723c */ /* 0x040ff000000418ff */
[C---:B-----5:R-:W-:Y:S08]  /*9500*/  HMMA.16816.F32.BF16 R24, R184.reuse, R20, RZ ;  /* 0x00000014b818723c */ /* 0x060ff000000418ff */
[C---:B-1----:R-:W-:Y:S08]  /*9510*/  HMMA.16816.F32.BF16 R16, R184.reuse, R12, RZ ;  /* 0x0000000cb810723c */ /* 0x042ff000000418ff */
[C---:B------:R-:W-:Y:S08]  /*9520*/  HMMA.16816.F32.BF16 R20, R184.reuse, R22, RZ ;  /* 0x00000016b814723c */ /* 0x040ff000000418ff */
[C---:B------:R-:W-:Y:S08]  /*9530*/  HMMA.16816.F32.BF16 R12, R184.reuse, R14, RZ ;  /* 0x0000000eb80c723c */ /* 0x040ff000000418ff */
[C---:B----4-:R-:W-:Y:S08]  /*9540*/  HMMA.16816.F32.BF16 R188, R184.reuse, R4, RZ ;  /* 0x00000004b8bc723c */ /* 0x050ff000000418ff */
[----:B------:R-:W-:Y:S01]  /*9550*/  HMMA.16816.F32.BF16 R184, R184, R6, RZ ;  /* 0x00000006b8b8723c */ /* 0x000fe200000418ff */
[----:B------:R-:W1:Y:S07]  /*9560*/  LDSM.16.M88.4 R4, [R226] ;  /* 0x00000000e204783b */ /* 0x000e6e0000000200 */
[C---:B------:R-:W-:Y:S08]  /*9570*/  HMMA.16816.F32.BF16 R32, R168.reuse, R192, R32 ;  /* 0x000000c0a820723c */ /* 0x040ff00000041820 */
[C---:B------:R-:W-:Y:S01]  /*9580*/  HMMA.16816.F32.BF16 R28, R168.reuse, R194, R28 ;  /* 0x000000c2a81c723c */ /* 0x040fe2000004181c */
[----:B------:R-:W2:Y:S07]  /*9590*/  LDSM.16.M88.4 R192, [R223+0x8800] ;  /* 0x00880000dfc0783b */ /* 0x000eae0000000200 */
        /* <DEDUP_REMOVED lines=8> */
[----:B------:R-:W-:Y:S04]  /*9620*/  LDSM.16.M88.4 R168, [R225] ;  /* 0x00000000e1a8783b */ /* 0x000fe80000000200 */
[----:B------:R-:W3:Y:S03]  /*9630*/  LDSM.16.M88.4 R172, [R216] ;  /* 0x00000000d8ac783b */ /* 0x000ee60000000200 */
        /* <DEDUP_REMOVED lines=8> */
[----:B------:R-:W-:Y:S07]  /*96c0*/  LDSM.16.M88.4 R180, [R229+0xa000] ;  /* 0x00a00000e5b4783b */ /* 0x000fee0000000200 */
[C---:B-----5:R-:W-:Y:S08]  /*96d0*/  HMMA.16816.F32.BF16 R188, R4.reuse, R176, R188 ;  /* 0x000000b004bc723c */ /* 0x060ff000000418bc */
[----:B------:R-:W-:Y:S01]  /*96e0*/  HMMA.16816.F32.BF16 R184, R4, R178, R184 ;  /* 0x000000b204b8723c */ /* 0x000fe200000418b8 */
[----:B------:R-:W4:Y:S04]  /*96f0*/  LDSM.16.M88.4 R4, [R230+0x2000] ;  /* 0x00200000e604783b */ /* 0x000f280000000200 */
[----:B------:R-:W5:Y:S03]  /*9700*/  LDSM.16.M88.4 R176, [R229+0xa800] ;  /* 0x00a80000e5b0783b */ /* 0x000f660000000200 */
        /* <DEDUP_REMOVED lines=8> */
[----:B------:R-:W-:Y:S07]  /*9790*/  LDSM.16.M88.4 R196, [R215] ;  /* 0x00000000d7c4783b */ /* 0x000fee0000000200 */
[C---:B--2---:R-:W-:Y:S08]  /*97a0*/  HMMA.16816.F32.BF16 R188, R168.reuse, R192, R188 ;  /* 0x000000c0a8bc723c */ /* 0x044ff000000418bc */
[----:B------:R-:W-:Y:S01]  /*97b0*/  HMMA.16816.F32.BF16 R184, R168, R194, R184 ;  /* 0x000000c2a8b8723c */ /* 0x000fe200000418b8 */
[----:B------:R-:W2:Y:S04]  /*97c0*/  LDSM.16.M88.4 R168, [R228+0x2000] ;  /* 0x00200000e4a8783b */ /* 0x000ea80000000200 */
[----:B------:R-:W1:Y:S03]  /*97d0*/  LDSM.16.M88.4 R192, [R214] ;  /* 0x00000000d6c0783b */ /* 0x000e660000000200 */
[C---:B----4-:R-:W-:Y:S08]  /*97e0*/  HMMA.16816.F32.BF16 R32, R4.reuse, R180, R32 ;  /* 0x000000b40420723c */ /* 0x050ff00000041820 */
[C---:B------:R-:W-:Y:S01]  /*97f0*/  HMMA.16816.F32.BF16 R28, R4.reuse, R182, R28 ;  /* 0x000000b6041c723c */ /* 0x040fe2000004181c */
[----:B------:R-:W4:Y:S07]  /*9800*/  LDSM.16.M88.4 R180, [R213] ;  /* 0x00000000d5b4783b */ /* 0x000f2e0000000200 */
[C---:B-----5:R-:W-:Y:S08]  /*9810*/  HMMA.16816.F32.BF16 R24, R4.reuse, R176, R24 ;  /* 0x000000b00418723c */ /* 0x060ff00000041818 */
[C---:B------:R-:W-:Y:S01]  /*9820*/  HMMA.16816.F32.BF16 R20, R4.reuse, R178, R20 ;  /* 0x000000b20414723c */ /* 0x040fe20000041814 */
[----:B------:R-:W5:Y:S07]  /*9830*/  LDSM.16.M88.4 R176, [R212] ;  /* 0x00000000d4b0783b */ /* 0x000f6e0000000200 */
        /* <DEDUP_REMOVED lines=12> */
[----:B------:R-:W3:Y:S07]  /*9900*/  LDSM.16.M88.4 R192, [R223+0xb800] ;  /* 0x00b80000dfc0783b */ /* 0x000eee0000000200 */
[C---:B----4-:R-:W-:Y:S08]  /*9910*/  HMMA.16816.F32.BF16 R16, R168.reuse, R180, R16 ;  /* 0x000000b4a810723c */ /* 0x050ff00000041810 */
[C---:B------:R-:W-:Y:S01]  /*9920*/  HMMA.16816.F32.BF16 R12, R168.reuse, R182, R12 ;  /* 0x000000b6a80c723c */ /* 0x040fe2000004180c */
[----:B------:R-:W-:Y:S07]  /*9930*/  LDSM.16.M88.4 R180, [R216+0x2000] ;  /* 0x00200000d8b4783b */ /* 0x000fee0000000200 */
[C---:B-----5:R-:W-:Y:S08]  /*9940*/  HMMA.16816.F32.BF16 R188, R168.reuse, R176, R188 ;  /* 0x000000b0a8bc723c */ /* 0x060ff000000418bc */
[----:B------:R-:W-:Y:S01]  /*9950*/  HMMA.16816.F32.BF16 R184, R168, R178, R184 ;  /* 0x000000b2a8b8723c */ /* 0x000fe200000418b8 */
[----:B------:R-:W4:Y:S04]  /*9960*/  LDSM.16.M88.4 R168, [R225+0x2000] ;  /* 0x00200000e1a8783b */ /* 0x000f280000000200 */
[----:B------:R-:W-:Y:S03]  /*9970*/  LDSM.16.M88.4 R176, [R216+0x2800] ;  /* 0x00280000d8b0783b */ /* 0x000fe60000000200 */
[C---:B-1----:R-:W-:Y:S08]  /*9980*/  HMMA.16816.F32.BF16 R32, R4.reuse, R8, R32 ;  /* 0x000000080420723c */ /* 0x042ff00000041820 */
[C---:B------:R-:W-:Y:S01]  /*9990*/  HMMA.16816.F32.BF16 R28, R4.reuse, R10, R28 ;  /* 0x0000000a041c723c */ /* 0x040fe2000004181c */
[----:B------:R-:W1:Y:S07]  /*99a0*/  LDSM.16.M88.4 R8, [R216+0x3000] ;  /* 0x00300000d808783b */ /* 0x000e6e0000000200 */
[C---:B------:R-:W-:Y:S08]  /*99b0*/  HMMA.16816.F32.BF16 R24, R4.reuse, R172, R24 ;  /* 0x000000ac0418723c */ /* 0x040ff00000041818 */
[C---:B------:R-:W-:Y:S01]  /*99c0*/  HMMA.16816.F32.BF16 R20, R4.reuse, R174, R20 ;  /* 0x000000ae0414723c */ /* 0x040fe20000041814 */
[----:B------:R-:W5:Y:S07]  /*99d0*/  LDSM.16.M88.4 R172, [R216+0x3800] ;  /* 0x00380000d8ac783b */ /* 0x000f6e0000000200 */
[C---:B--2---:R-:W-:Y:S08]  /*99e0*/  HMMA.16816.F32.BF16 R16, R4.reuse, R196, R16 ;  /* 0x000000c40410723c */ /* 0x044ff00000041810 */
[C---:B------:R-:W-:Y:S01]  /*99f0*/  HMMA.16816.F32.BF16 R12, R4.reuse, R198, R12 ;  /* 0x000000c6040c723c */ /* 0x040fe2000004180c */
[----:B------:R-:W-:Y:S07]  /*9a00*/  LDSM.16.M88.4 R196, [R229+0xc000] ;  /* 0x00c00000e5c4783b */ /* 0x000fee0000000200 */
[C---:B---3--:R-:W-:Y:S08]  /*9a10*/  HMMA.16816.F32.BF16 R188, R4.reuse, R192, R188 ;  /* 0x000000c004bc723c */ /* 0x048ff000000418bc */
        /* <DEDUP_REMOVED lines=8> */
[----:B------:R-:W1:Y:S07]  /*9aa0*/  LDSM.16.M88.4 R8, [R229+0xd800] ;  /* 0x00d80000e508783b */ /* 0x000e6e0000000200 */
[C---:B------:R-:W-:Y:S08]  /*9ab0*/  HMMA.16816.F32.BF16 R24, R168.reuse, R176, R24 ;  /* 0x000000b0a818723c */ /* 0x040ff00000041818 */
[C---:B------:R-:W-:Y:S01]  /*9ac0*/  HMMA.16816.F32.BF16 R20, R168.reuse, R178, R20 ;  /* 0x000000b2a814723c */ /* 0x040fe20000041814 */
[----:B------:R-:W-:Y:S07]  /*9ad0*/  LDSM.16.M88.4 R176, [R228+0x4000] ;  /* 0x00400000e4b0783b */ /* 0x000fee0000000200 */
[C---:B-----5:R-:W-:Y:S08]  /*9ae0*/  HMMA.16816.F32.BF16 R188, R168.reuse, R172, R188 ;  /* 0x000000aca8bc723c */ /* 0x060ff000000418bc */
[----:B------:R-:W-:Y:S01]  /*9af0*/  HMMA.16816.F32.BF16 R184, R168, R174, R184 ;  /* 0x000000aea8b8723c */ /* 0x000fe200000418b8 */
[----:B------:R-:W5:Y:S04]  /*9b00*/  LDSM.16.M88.4 R172, [R211] ;  /* 0x00000000d3ac783b */ /* 0x000f680000000200 */
[----:B------:R-:W1:Y:S03]  /*9b10*/  LDSM.16.M88.4 R168, [R210] ;  /* 0x00000000d2a8783b */ /* 0x000e660000000200 */
[C---:B--2---:R-:W-:Y:S08]  /*9b20*/  HMMA.16816.F32.BF16 R32, R4.reuse, R196, R32 ;  /* 0x000000c40420723c */ /* 0x044ff00000041820 */
[C---:B------:R-:W-:Y:S01]  /*9b30*/  HMMA.16816.F32.BF16 R28, R4.reuse, R198, R28 ;  /* 0x000000c6041c723c */ /* 0x040fe2000004181c */
[----:B------:R-:W-:Y:S07]  /*9b40*/  LDSM.16.M88.4 R196, [R223+0xc800] ;  /* 0x00c80000dfc4783b */ /* 0x000fee0000000200 */
[C---:B---3--:R-:W-:Y:S08]  /*9b50*/  HMMA.16816.F32.BF16 R24, R4.reuse, R192, R24 ;  /* 0x000000c00418723c */ /* 0x048ff00000041818 */
[C---:B------:R-:W-:Y:S01]  /*9b60*/  HMMA.16816.F32.BF16 R20, R4.reuse, R194, R20 ;  /* 0x000000c20414723c */ /* 0x040fe20000041814 */
[----:B------:R-:W2:Y:S07]  /*9b70*/  LDSM.16.M88.4 R192, [R209] ;  /* 0x00000000d1c0783b */ /* 0x000eae0000000200 */
[C---:B----4-:R-:W-:Y:S08]  /*9b80*/  HMMA.16816.F32.BF16 R16, R4.reuse, R180, R16 ;  /* 0x000000b40410723c */ /* 0x050ff00000041810 */
[C---:B------:R-:W-:Y:S01]  /*9b90*/  HMMA.16816.F32.BF16 R12, R4.reuse, R182, R12 ;  /* 0x000000b6040c723c */ /* 0x040fe2000004180c */
[----:B------:R-:W3:Y:S07]  /*9ba0*/  LDSM.16.M88.4 R180, [R208] ;  /* 0x00000000d0b4783b */ /* 0x000eee0000000200 */
[C---:B-1----:R-:W-:Y:S08]  /*9bb0*/  HMMA.16816.F32.BF16 R188, R4.reuse, R8, R188 ;  /* 0x0000000804bc723c */ /* 0x042ff000000418bc */
[----:B------:R-:W-:Y:S01]  /*9bc0*/  HMMA.16816.F32.BF16 R184, R4, R10, R184 ;  /* 0x0000000a04b8723c */ /* 0x000fe200000418b8 */
[----:B------:R-:W-:Y:S04]  /*9bd0*/  LDSM.16.M88.4 R4, [R226+0x4000] ;  /* 0x00400000e204783b */ /* 0x000fe80000000200 */
[----:B------:R-:W1:Y:S03]  /*9be0*/  LDSM.16.M88.4 R8, [R223+0xc000] ;  /* 0x00c00000df08783b */ /* 0x000e660000000200 */
[C---:B-----5:R-:W-:Y:S08]  /*9bf0*/  HMMA.16816.F32.BF16 R32, R176.reuse, R172, R32 ;  /* 0x000000acb020723c */ /* 0x060ff00000041820 */
[C---:B------:R-:W-:Y:S01]  /*9c00*/  HMMA.16816.F32.BF16 R28, R176.reuse, R174, R28 ;  /* 0x000000aeb01c723c */ /* 0x040fe2000004181c */
[----:B------:R-:W4:Y:S07]  /*9c10*/  LDSM.16.M88.4 R172, [R223+0xd000] ;  /* 0x00d00000dfac783b */ /* 0x000f2e0000000200 */
        /* <DEDUP_REMOVED lines=21> */
[----:B------:R-:W2:Y:S04]  /*9d70*/  LDSM.16.M88.4 R168, [R216+0x5800] ;  /* 0x00580000d8a8783b */ /* 0x000ea80000000200 */
[----:B------:R-:W3:Y:S03]  /*9d80*/  LDSM.16.M88.4 R4, [R229+0xe000] ;  /* 0x00e00000e504783b */ /* 0x000ee60000000200 */
        /* <DEDUP_REMOVED lines=9> */
[C---:B--2---:R-:W-:Y:S08]  /*9e20*/  HMMA.16816.F32.BF16 R188, R8.reuse, R168, R188 ;  /* 0x000000a808bc723c */ /* 0x044ff000000418bc */
[----:B------:R-:W-:Y:S01]  /*9e30*/  HMMA.16816.F32.BF16 R184, R8, R170, R184 ;  /* 0x000000aa08b8723c */ /* 0x000fe200000418b8 */
[----:B------:R-:W2:Y:S04]  /*9e40*/  LDSM.16.M88.4 R168, [R207] ;  /* 0x00000000cfa8783b */ /* 0x000ea80000000200 */
[----:B------:R-:W2:Y:S03]  /*9e50*/  LDSM.16.M88.4 R8, [R206] ;  /* 0x00000000ce08783b */ /* 0x000ea60000000200 */
[C---:B---3--:R-:W-:Y:S08]  /*9e60*/  HMMA.16816.F32.BF16 R32, R172.reuse, R4, R32 ;  /* 0x00000004ac20723c */ /* 0x048ff00000041820 */
[C---:B------:R-:W-:Y:S01]  /*9e70*/  HMMA.16816.F32.BF16 R28, R172.reuse, R6, R28 ;  /* 0x00000006ac1c723c */ /* 0x040fe2000004181c */
[----:B------:R-:W3:Y:S07]  /*9e80*/  LDSM.16.M88.4 R4, [R205] ;  /* 0x00000000cd04783b */ /* 0x000eee0000000200 */
[C---:B-1----:R-:W-:Y:S08]  /*9e90*/  HMMA.16816.F32.BF16 R24, R172.reuse, R192, R24 ;  /* 0x000000c0ac18723c */ /* 0x042ff00000041818 */
[C---:B------:R-:W-:Y:S01]  /*9ea0*/  HMMA.16816.F32.BF16 R20, R172.reuse, R194, R20 ;  /* 0x000000c2ac14723c */ /* 0x040fe20000041814 */
[----:B------:R-:W-:Y:S07]  /*9eb0*/  LDSM.16.M88.4 R192, [R204] ;  /* 0x00000000ccc0783b */ /* 0x000fee0000000200 */
[C---:B----4-:R-:W-:Y:S08]  /*9ec0*/  HMMA.16816.F32.BF16 R16, R172.reuse, R180, R16 ;  /* 0x000000b4ac10723c */ /* 0x050ff00000041810 */
[C---:B------:R-:W-:Y:S01]  /*9ed0*/  HMMA.16816.F32.BF16 R12, R172.reuse, R182, R12 ;  /* 0x000000b6ac0c723c */ /* 0x040fe2000004180c */
[----:B------:R-:W-:Y:S07]  /*9ee0*/  LDSM.16.M88.4 R180, [R226+0x6000] ;  /* 0x00600000e2b4783b */ /* 0x000fee0000000200 */
[C---:B-----5:R-:W-:Y:S08]  /*9ef0*/  HMMA.16816.F32.BF16 R188, R172.reuse, R176, R188 ;  /* 0x000000b0acbc723c */ /* 0x060ff000000418bc */
[----:B------:R-:W-:Y:S01]  /*9f00*/  HMMA.16816.F32.BF16 R184, R172, R178, R184 ;  /* 0x000000b2acb8723c */ /* 0x000fe200000418b8 */
[----:B------:R-:W1:Y:S04]  /*9f10*/  LDSM.16.M88.4 R176, [R223+0xe000] ;  /* 0x00e00000dfb0783b */ /* 0x000e680000000200 */
[----:B------:R-:W4:Y:S03]  /*9f20*/  LDSM.16.M88.4 R172, [R223+0xe800] ;  /* 0x00e80000dfac783b */ /* 0x000f260000000200 */
[C---:B--2---:R-:W-:Y:S08]  /*9f30*/  HMMA.16816.F32.BF16 R32, R196.reuse, R168, R32 ;  /* 0x000000a8c420723c */ /* 0x044ff00000041820 */
[C---:B------:R-:W-:Y:S08]  /*9f40*/  HMMA.16816.F32.BF16 R24, R196.reuse, R8, R24 ;  /* 0x00000008c418723c */ /* 0x040ff00000041818 */
[C---:B------:R-:W-:Y:S01]  /*9f50*/  HMMA.16816.F32.BF16 R20, R196.reuse, R10, R20 ;  /* 0x0000000ac414723c */ /* 0x040fe20000041814 */
[----:B------:R-:W-:Y:S07]  /*9f60*/  LDSM.16.M88.4 R8, [R225+0x6000] ;  /* 0x00600000e108783b */ /* 0x000fee0000000200 */
[C---:B---3--:R-:W-:Y:S08]  /*9f70*/  HMMA.16816.F32.BF16 R16, R196.reuse, R4, R16 ;  /* 0x00000004c410723c */ /* 0x048ff00000041810 */
[C---:B------:R-:W-:Y:S01]  /*9f80*/  HMMA.16816.F32.BF16 R12, R196.reuse, R6, R12 ;  /* 0x00000006c40c723c */ /* 0x040fe2000004180c */
[----:B------:R-:W2:Y:S07]  /*9f90*/  LDSM.16.M88.4 R4, [R216+0x6000] ;  /* 0x00600000d804783b */ /* 0x000eae0000000200 */
[----:B------:R-:W-:Y:S01]  /*9fa0*/  HMMA.16816.F32.BF16 R28, R196, R170, R28 ;  /* 0x000000aac41c723c */ /* 0x000fe2000004181c */
[----:B------:R-:W3:Y:S07]  /*9fb0*/  LDSM.16.M88.4 R168, [R223+0xf000] ;  /* 0x00f00000dfa8783b */ /* 0x000eee0000000200 */
[C---:B-1----:R-:W-:Y:S08]  /*9fc0*/  HMMA.16816.F32.BF16 R32, R180.reuse, R176, R32 ;  /* 0x000000b0b420723c */ /* 0x042ff00000041820 */
[C---:B----4-:R-:W-:Y:S08]  /*9fd0*/  HMMA.16816.F32.BF16 R24, R180.reuse, R172, R24 ;  /* 0x000000acb418723c */ /* 0x050ff00000041818 */
[C---:B------:R-:W-:Y:S01]  /*9fe0*/  HMMA.16816.F32.BF16 R20, R180.reuse, R174, R20 ;  /* 0x000000aeb414723c */ /* 0x040fe20000041814 */
[----:B------:R-:W1:Y:S07]  /*9ff0*/  LDSM.16.M88.4 R172, [R216+0x6800] ;  /* 0x00680000d8ac783b */ /* 0x000e6e0000000200 */
[----:B------:R-:W-:Y:S01]  /*a000*/  HMMA.16816.F32.BF16 R28, R180, R178, R28 ;  /* 0x000000b2b41c723c */ /* 0x000fe2000004181c */
[----:B------:R-:W4:Y:S07]  /*a010*/  LDSM.16.M88.4 R176, [R223+0xf800] ;  /* 0x00f80000dfb0783b */ /* 0x000f2e0000000200 */
[----:B--2---:R-:W-:Y:S08]  /*a020*/  HMMA.16816.F32.BF16 R32, R8, R4, R32 ;  /* 0x000000040820723c */ /* 0x004ff00000041820 */
[----:B------:R-:W-:Y:S08]  /*a030*/  HMMA.16816.F32.BF16 R188, R196, R192, R188 ;  /* 0x000000c0c4bc723c */ /* 0x000ff000000418bc */
[----:B------:R-:W-:Y:S01]  /*a040*/  HMMA.16816.F32.BF16 R28, R8, R6, R28 ;  /* 0x00000006081c723c */ /* 0x000fe2000004181c */
[----:B------:R-:W2:Y:S07]  /*a050*/  LDSM.16.M88.4 R4, [R216+0x7000] ;  /* 0x00700000d804783b */ /* 0x000eae0000000200 */
[----:B---3--:R-:W-:Y:S07]  /*a060*/  HMMA.16816.F32.BF16 R16, R180, R168, R16 ;  /* 0x000000a8b410723c */ /* 0x008fee0000041810 */
[----:B------:R-:W-:Y:S01]  /*a070*/  FSEL R169, R32, -INF , !P6 ;  /* 0xff80000020a97808 */ /* 0x000fe20007000000 */
[----:B-1----:R-:W-:Y:S01]  /*a080*/  HMMA.16816.F32.BF16 R24, R8, R172, R24 ;  /* 0x000000ac0818723c */ /* 0x002fe20000041818 */
[----:B------:R-:W-:-:S02]  /*a090*/  ISETP.GE.AND P6, PT, R0, R234, PT ;  /* 0x000000ea0000720c */ /* 0x000fc40003fc6270 */
[C---:B------:R-:W-:Y:S02]  /*a0a0*/  IADD3 R32, R0.reuse, 0x8, RZ ;  /* 0x0000000800207810 */ /* 0x040fe40007ffe0ff */
[C---:B------:R-:W-:Y:S02]  /*a0b0*/  ISETP.LT.OR P6, PT, R0.reuse, R235, P6 ;  /* 0x000000eb0000720c */ /* 0x040fe400037c1670 */
[----:B------:R-:W-:Y:S01]  /*a0c0*/  IADD3 R168, R0, 0x10, RZ ;  /* 0x0000001000a87810 */ /* 0x000fe20007ffe0ff */
[----:B------:R-:W-:Y:S01]  /*a0d0*/  HMMA.16816.F32.BF16 R12, R180, R170, R12 ;  /* 0x000000aab40c723c */ /* 0x000fe2000004180c */
[----:B------:R-:W-:Y:S02]  /*a0e0*/  FSEL R2, R34, -INF , !P6 ;  /* 0xff80000022027808 */ /* 0x000fe40007000000 */
[----:B------:R-:W-:-:S04]  /*a0f0*/  ISETP.GE.AND P6, PT, R32, R236, PT ;  /* 0x000000ec2000720c */ /* 0x000fc80003fc6270 */
[----:B------:R-:W-:Y:S01]  /*a100*/  FSEL R171, R33, -INF , !P1 ;  /* 0xff80000021ab7808 */ /* 0x000fe20004800000 */
[----:B----4-:R-:W-:Y:S01]  /*a110*/  HMMA.16816.F32.BF16 R188, R180, R176, R188 ;  /* 0x000000b0b4bc723c */ /* 0x010fe200000418bc */
[C---:B------:R-:W-:Y:S02]  /*a120*/  ISETP.GE.AND P1, PT, R32.reuse, R234, PT ;  /* 0x000000ea2000720c */ /* 0x040fe40003f26270 */
[C---:B------:R-:W-:Y:S02]  /*a130*/  ISETP.LT.OR P6, PT, R32.reuse, R237, P6 ;  /* 0x000000ed2000720c */ /* 0x040fe400037c1670 */
[----:B------:R-:W-:Y:S02]  /*a140*/  ISETP.LT.OR P1, PT, R32, R235, P1 ;  /* 0x000000eb2000720c */ /* 0x000fe40000f21670 */
[----:B------:R-:W-:Y:S01]  /*a150*/  FSEL R176, R35, -INF , !P0 ;  /* 0xff80000023b07808 */ /* 0x000fe20004000000 */
[----:B------:R-:W-:Y:S01]  /*a160*/  HMMA.16816.F32.BF16 R184, R196, R194, R184 ;  /* 0x000000c2c4b8723c */ /* 0x000fe200000418b8 */
[----:B------:R-:W-:Y:S01]  /*a170*/  ISETP.GE.AND P0, PT, R167, R236, PT ;  /* 0x000000eca700720c */ /* 0x000fe20003f06270 */
[----:B------:R-:W1:Y:S01]  /*a180*/  LDSM.16.M88.4 R32, [R216+0x7800] ;  /* 0x00780000d820783b */ /* 0x000e620000000200 */
[----:B------:R-:W-:Y:S01]  /*a190*/  FSEL R203, R28, -INF , !P6 ;  /* 0xff8000001ccb7808 */ /* 0x000fe20007000000 */
[----:B------:R-:W-:-:S04]  /*a1a0*/  DEPBAR.LE SB0, 0x0 ;  /* 0x000080000000791a */ /* 0x000fc80000000000 */
[C---:B------:R-:W-:Y:S01]  /*a1b0*/  ISETP.GE.AND P6, PT, R167.reuse, R234, PT ;  /* 0x000000eaa700720c */ /* 0x040fe20003fc6270 */
[C---:B------:R-:W-:Y:S01]  /*a1c0*/  HMMA.16816.F32.BF16 R20, R8.reuse, R174, R20 ;  /* 0x000000ae0814723c */ /* 0x040fe20000041814 */
[----:B------:R-:W-:Y:S01]  /*a1d0*/  FSEL R30, R30, -INF , !P1 ;  /* 0xff8000001e1e7808 */ /* 0x000fe20004800000 */
[----:B------:R-:W-:Y:S01]  /*a1e0*/  BAR.SYNC.DEFER_BLOCKING 0x0 ;  /* 0x0000000000007b1d */ /* 0x000fe20000010000 */
[C---:B------:R-:W-:Y:S02]  /*a1f0*/  ISETP.LT.OR P0, PT, R167.reuse, R237, P0 ;  /* 0x000000eda700720c */ /* 0x040fe40000701670 */
[----:B------:R-:W-:Y:S02]  /*a200*/  ISETP.GE.AND P1, PT, R168, R236, PT ;  /* 0x000000eca800720c */ /* 0x000fe40003f26270 */
[----:B------:R-:W-:Y:S01]  /*a210*/  ISETP.LT.OR P6, PT, R167, R235, P6 ;  /* 0x000000eba700720c */ /* 0x000fe200037c1670 */
[----:B--2---:R-:W-:Y:S01]  /*a220*/  HMMA.16816.F32.BF16 R16, R8, R4, R16 ;  /* 0x000000040810723c */ /* 0x004fe20000041810 */
[----:B------:R-:W-:-:S02]  /*a230*/  FSEL R175, R29, -INF , !P0 ;  /* 0xff8000001daf7808 */ /* 0x000fc40004000000 */
[----:B------:R-:W-:Y:S02]  /*a240*/  ISETP.LT.OR P1, PT, R168, R237, P1 ;  /* 0x000000eda800720c */ /* 0x000fe40000f21670 */
[----:B------:R-:W-:Y:S02]  /*a250*/  IADD3 R29, R0, 0x11, RZ ;  /* 0x00000011001d7810 */ /* 0x000fe40007ffe0ff */
[----:B------:R-:W-:Y:S01]  /*a260*/  FSEL R28, R31, -INF , !P6 ;  /* 0xff8000001f1c7808 */ /* 0x000fe20007000000 */
[----:B------:R-:W-:Y:S01]  /*a270*/  HMMA.16816.F32.BF16 R12, R8, R6, R12 ;  /* 0x00000006080c723c */ /* 0x000fe2000004180c */
[----:B------:R-:W-:Y:S02]  /*a280*/  FSEL R31, R24, -INF , !P1 ;  /* 0xff800000181f7808 */ /* 0x000fe40004800000 */
[----:B------:R-:W-:Y:S02]  /*a290*/  ISETP.GE.AND P0, PT, R168, R234, PT ;  /* 0x000000eaa800720c */ /* 0x000fe40003f06270 */
[----:B------:R-:W-:-:S02]  /*a2a0*/  ISETP.GE.AND P6, PT, R29, R236, PT ;  /* 0x000000ec1d00720c */ /* 0x000fc40003fc6270 */
[C---:B------:R-:W-:Y:S01]  /*a2b0*/  ISETP.GE.AND P1, PT, R29.reuse, R234, PT ;  /* 0x000000ea1d00720c */ /* 0x040fe20003f26270 */
[----:B------:R-:W-:Y:S01]  /*a2c0*/  HMMA.16816.F32.BF16 R184, R180, R178, R184 ;  /* 0x000000b2b4b8723c */ /* 0x000fe200000418b8 */
[----:B------:R-:W-:Y:S02]  /*a2d0*/  ISETP.LT.OR P0, PT, R168, R235, P0 ;  /* 0x000000eba800720c */ /* 0x000fe40000701670 */
[C---:B------:R-:W-:Y:S02]  /*a2e0*/  ISETP.LT.OR P6, PT, R29.reuse, R237, P6 ;  /* 0x000000ed1d00720c */ /* 0x040fe400037c1670 */
[----:B------:R-:W-:Y:S02]  /*a2f0*/  ISETP.LT.OR P1, PT, R29, R235, P1 ;  /* 0x000000eb1d00720c */ /* 0x000fe40000f21670 */
[C---:B------:R-:W-:Y:S02]  /*a300*/  IADD3 R167, R0.reuse, 0x18, RZ ;  /* 0x0000001800a77810 */ /* 0x040fe40007ffe0ff */
[----:B------:R-:W-:Y:S01]  /*a310*/  IADD3 R4, R0, 0x19, RZ ;  /* 0x0000001900047810 */ /* 0x000fe20007ffe0ff */
[----:B-1----:R-:W-:Y:S01]  /*a320*/  HMMA.16816.F32.BF16 R188, R8, R32, R188 ;  /* 0x0000002008bc723c */ /* 0x002fe200000418bc */
[----:B------:R-:W-:-:S02]  /*a330*/  FSEL R26, R26, -INF , !P0 ;  /* 0xff8000001a1a7808 */ /* 0x000fc40004000000 */
[----:B------:R-:W-:Y:S02]  /*a340*/  FSEL R29, R25, -INF , !P6 ;  /* 0xff800000191d7808 */ /* 0x000fe40007000000 */
[----:B------:R-:W-:Y:S02]  /*a350*/  FSEL R24, R27, -INF , !P1 ;  /* 0xff8000001b187808 */ /* 0x000fe40004800000 */
[C---:B------:R-:W-:Y:S02]  /*a360*/  ISETP.GE.AND P0, PT, R167.reuse, R236, PT ;  /* 0x000000eca700720c */ /* 0x040fe40003f06270 */
[C---:B------:R-:W-:Y:S02]  /*a370*/  ISETP.GE.AND P6, PT, R167.reuse, R234, PT ;  /* 0x000000eaa700720c */ /* 0x040fe40003fc6270 */
[----:B------:R-:W-:Y:S02]  /*a380*/  ISETP.GE.AND P1, PT, R4, R236, PT ;  /* 0x000000ec0400720c */ /* 0x000fe40003f26270 */
[C---:B------:R-:W-:Y:S01]  /*a390*/  ISETP.LT.OR P0, PT, R167.reuse, R237, P0 ;  /* 0x000000eda700720c */ /* 0x040fe20000701670 */
[----:B------:R-:W-:Y:S01]  /*a3a0*/  HMMA.16816.F32.BF16 R184, R8, R34, R184 ;  /* 0x0000002208b8723c */ /* 0x000fe200000418b8 */
[----:B------:R-:W-:-:S02]  /*a3b0*/  ISETP.LT.OR P6, PT, R167, R235, P6 ;  /* 0x000000eba700720c */ /* 0x000fc400037c1670 */
[----:B------:R-:W-:Y:S02]  /*a3c0*/  ISETP.LT.OR P1, PT, R4, R237, P1 ;  /* 0x000000ed0400720c */ /* 0x000fe40000f21670 */
[----:B------:R-:W-:Y:S02]  /*a3d0*/  IADD3 R5, R0, 0x20, RZ ;  /* 0x0000002000057810 */ /* 0x000fe40007ffe0ff */
[----:B------:R-:W-:Y:S02]  /*a3e0*/  FSEL R25, R20, -INF , !P0 ;  /* 0xff80000014197808 */ /* 0x000fe40004000000 */
[----:B------:R-:W-:Y:S02]  /*a3f0*/  FSEL R22, R22, -INF , !P6 ;  /* 0xff80000016167808 */ /* 0x000fe40007000000 */
[----:B------:R-:W-:Y:S02]  /*a400*/  FSEL R21, R21, -INF , !P1 ;  /* 0xff80000015157808 */ /* 0x000fe40004800000 */
[----:B------:R-:W-:-:S02]  /*a410*/  ISETP.GE.AND P0, PT, R4, R234, PT ;  /* 0x000000ea0400720c */ /* 0x000fc40003f06270 */
[C---:B------:R-:W-:Y:S02]  /*a420*/  ISETP.GE.AND P6, PT, R5.reuse, R236, PT ;  /* 0x000000ec0500720c */ /* 0x040fe40003fc6270 */
[C---:B------:R-:W-:Y:S02]  /*a430*/  ISETP.GE.AND P1, PT, R5.reuse, R234, PT ;  /* 0x000000ea0500720c */ /* 0x040fe40003f26270 */
[----:B------:R-:W-:Y:S02]  /*a440*/  ISETP.LT.OR P0, PT, R4, R235, P0 ;  /* 0x000000eb0400720c */ /* 0x000fe40000701670 */
[C---:B------:R-:W-:Y:S02]  /*a450*/  ISETP.LT.OR P6, PT, R5.reuse, R237, P6 ;  /* 0x000000ed0500720c */ /* 0x040fe400037c1670 */
[----:B------:R-:W-:Y:S02]  /*a460*/  ISETP.LT.OR P1, PT, R5, R235, P1 ;  /* 0x000000eb0500720c */ /* 0x000fe40000f21670 */
[----:B------:R-:W-:-:S02]  /*a470*/  IADD3 R4, R0, 0x21, RZ ;  /* 0x0000002100047810 */ /* 0x000fc40007ffe0ff */
[----:B------:R-:W-:Y:S02]  /*a480*/  IADD3 R6, R0, 0x28, RZ ;  /* 0x0000002800067810 */ /* 0x000fe40007ffe0ff */
[----:B------:R-:W-:Y:S02]  /*a490*/  FSEL R20, R23, -INF , !P0 ;  /* 0xff80000017147808 */ /* 0x000fe40004000000 */
[----:B------:R-:W-:Y:S02]  /*a4a0*/  FSEL R199, R16, -INF , !P6 ;  /* 0xff80000010c77808 */ /* 0x000fe40007000000 */
[----:B------:R-:W-:Y:S02]  /*a4b0*/  FSEL R194, R18, -INF , !P1 ;  /* 0xff80000012c27808 */ /* 0x000fe40004800000 */
[C---:B------:R-:W-:Y:S02]  /*a4c0*/  ISETP.GE.AND P0, PT, R4.reuse, R236, PT ;  /* 0x000000ec0400720c */ /* 0x040fe40003f06270 */
[----:B------:R-:W-:-:S02]  /*a4d0*/  ISETP.GE.AND P6, PT, R4, R234, PT ;  /* 0x000000ea0400720c */ /* 0x000fc40003fc6270 */
[----:B------:R-:W-:Y:S02]  /*a4e0*/  ISETP.GE.AND P1, PT, R6, R236, PT ;  /* 0x000000ec0600720c */ /* 0x000fe40003f26270 */
[C---:B------:R-:W-:Y:S02]  /*a4f0*/  ISETP.LT.OR P0, PT, R4.reuse, R237, P0 ;  /* 0x000000ed0400720c */ /* 0x040fe40000701670 */
[----:B------:R-:W-:Y:S02]  /*a500*/  ISETP.LT.OR P6, PT, R4, R235, P6 ;  /* 0x000000eb0400720c */ /* 0x000fe400037c1670 */
[----:B------:R-:W-:Y:S02]  /*a510*/  ISETP.LT.OR P1, PT, R6, R237, P1 ;  /* 0x000000ed0600720c */ /* 0x000fe40000f21670 */
[----:B------:R-:W-:Y:S02]  /*a520*/  IADD3 R5, R0, 0x29, RZ ;  /* 0x0000002900057810 */ /* 0x000fe40007ffe0ff */
[----:B------:R-:W-:-:S02]  /*a530*/  FSEL R195, R17, -INF , !P0 ;  /* 0xff80000011c37808 */ /* 0x000fc40004000000 */
[----:B------:R-:W-:Y:S02]  /*a540*/  FSEL R192, R19, -INF , !P6 ;  /* 0xff80000013c07808 */ /* 0x000fe40007000000 */
[----:B------:R-:W-:Y:S02]  /*a550*/  FSEL R193, R12, -INF , !P1 ;  /* 0xff8000000cc17808 */ /* 0x000fe40004800000 */
[C---:B------:R-:W-:Y:S02]  /*a560*/  ISETP.GE.AND P0, PT, R6.reuse, R234, PT ;  /* 0x000000ea0600720c */ /* 0x040fe40003f06270 */
[C---:B------:R-:W-:Y:S02]  /*a570*/  ISETP.GE.AND P6, PT, R5.reuse, R236, PT ;  /* 0x000000ec0500720c */ /* 0x040fe40003fc6270 */
[----:B------:R-:W-:Y:S02]  /*a580*/  ISETP.GE.AND P1, PT, R5, R234, PT ;  /* 0x000000ea0500720c */ /* 0x000fe40003f26270 */
[----:B------:R-:W-:-:S02]  /*a590*/  ISETP.LT.OR P0, PT, R6, R235, P0 ;  /* 0x000000eb0600720c */ /* 0x000fc40000701670 */
[C---:B------:R-:W-:Y:S02]  /*a5a0*/  ISETP.LT.OR P6, PT, R5.reuse, R237, P6 ;  /* 0x000000ed0500720c */ /* 0x040fe400037c1670 */
[----:B------:R-:W-:Y:S02]  /*a5b0*/  ISETP.LT.OR P1, PT, R5, R235, P1 ;  /* 0x000000eb0500720c */ /* 0x000fe40000f21670 */
[C---:B------:R-:W-:Y:S02]  /*a5c0*/  IADD3 R4, R0.reuse, 0x30, RZ ;  /* 0x0000003000047810 */ /* 0x040fe40007ffe0ff */
[----:B------:R-:W-:Y:S02]  /*a5d0*/  IADD3 R5, R0, 0x31, RZ ;  /* 0x0000003100057810 */ /* 0x000fe40007ffe0ff */
[----:B------:R-:W-:Y:S02]  /*a5e0*/  FSEL R32, R14, -INF , !P0 ;  /* 0xff8000000e207808 */ /* 0x000fe40004000000 */
[----:B------:R-:W-:-:S02]  /*a5f0*/  FSEL R197, R13, -INF , !P6 ;  /* 0xff8000000dc57808 */ /* 0x000fc40007000000 */
[----:B------:R-:W-:Y:S02]  /*a600*/  FSEL R34, R15, -INF , !P1 ;  /* 0xff8000000f227808 */ /* 0x000fe40004800000 */
[C---:B------:R-:W-:Y:S02]  /*a610*/  ISETP.GE.AND P0, PT, R4.reuse, R236, PT ;  /* 0x000000ec0400720c */ /* 0x040fe40003f06270 */
[C---:B------:R-:W-:Y:S02]  /*a620*/  ISETP.GE.AND P1, PT, R4.reuse, R234, PT ;  /* 0x000000ea0400720c */ /* 0x040fe40003f26270 */
[----:B------:R-:W-:Y:S02]  /*a630*/  ISETP.GE.AND P6, PT, R5, R236, PT ;  /* 0x000000ec0500720c */ /* 0x000fe40003fc6270 */
[C---:B------:R-:W-:Y:S02]  /*a640*/  ISETP.LT.OR P0, PT, R4.reuse, R237, P0 ;  /* 0x000000ed0400720c */ /* 0x040fe40000701670 */
[----:B------:R-:W-:-:S02]  /*a650*/  ISETP.LT.OR P1, PT, R4, R235, P1 ;  /* 0x000000eb0400720c */ /* 0x000fc40000f21670 */
[----:B------:R-:W-:Y:S02]  /*a660*/  ISETP.LT.OR P6, PT, R5, R237, P6 ;  /* 0x000000ed0500720c */ /* 0x000fe400037c1670 */
[----:B------:R-:W-:Y:S02]  /*a670*/  IADD3 R4, R0, 0x38, RZ ;  /* 0x0000003800047810 */ /* 0x000fe40007ffe0ff */
[----:B------:R-:W-:Y:S02]  /*a680*/  FSEL R33, R189, -INF , !P6 ;  /* 0xff800000bd217808 */ /* 0x000fe40007000000 */
[-C--:B------:R-:W-:Y:S02]  /*a690*/  ISETP.GE.AND P6, PT, R4, R234.reuse, PT ;  /* 0x000000ea0400720c */ /* 0x080fe40003fc6270 */
[----:B------:R-:W-:Y:S02]  /*a6a0*/  FSEL R35, R188, -INF , !P0 ;  /* 0xff800000bc237808 */ /* 0x000fe40004000000 */
[----:B------:R-:W-:-:S02]  /*a6b0*/  ISETP.GE.AND P0, PT, R5, R234, PT ;  /* 0x000000ea0500720c */ /* 0x000fc40003f06270 */
[-C--:B------:R-:W-:Y:S02]  /*a6c0*/  ISETP.LT.OR P6, PT, R4, R235.reuse, P6 ;  /* 0x000000eb0400720c */ /* 0x080fe400037c1670 */
[----:B------:R-:W-:Y:S02]  /*a6d0*/  ISETP.LT.OR P0, PT, R5, R235, P0 ;  /* 0x000000eb0500720c */ /* 0x000fe40000701670 */
[----:B------:R-:W-:Y:S02]  /*a6e0*/  FSEL R182, R190, -INF , !P1 ;  /* 0xff800000beb67808 */ /* 0x000fe40004800000 */
[----:B------:R-:W-:Y:S02]  /*a6f0*/  ISETP.GE.AND P1, PT, R4, R236, PT ;  /* 0x000000ec0400720c */ /* 0x000fe40003f26270 */
[----:B------:R-:W-:Y:S02]  /*a700*/  FSEL R178, R186, -INF , !P6 ;  /* 0xff800000bab27808 */ /* 0x000fe40007000000 */
[----:B------:R-:W-:-:S02]  /*a710*/  PLOP3.LUT P6, PT, PT, PT, UP0, 0x80, 0x0 ;  /* 0x000000000000781c */ /* 0x000fc40003fcf008 */
[----:B------:R-:W-:Y:S02]  /*a720*/  FSEL R180, R191, -INF , !P0 ;  /* 0xff800000bfb47808 */ /* 0x000fe40004000000 */
[----:B------:R-:W-:Y:S02]  /*a730*/  ISETP.LT.OR P0, PT, R4, R237, P1 ;  /* 0x000000ed0400720c */ /* 0x000fe40000f01670 */
[----:B------:R-:W-:Y:S02]  /*a740*/  IADD3 R0, R0, 0x39, RZ ;  /* 0x0000003900007810 */ /* 0x000fe40007ffe0ff */
[----:B------:R-:W-:Y:S02]  /*a750*/  FSEL R181, R184, -INF , !P0 ;  /* 0xff800000b8b57808 */ /* 0x000fe40004000000 */
[C---:B------:R-:W-:Y:S02]  /*a760*/  ISETP.GE.AND P1, PT, R0.reuse, R236, PT ;  /* 0x000000ec0000720c */ /* 0x040fe40003f26270 */
[----:B------:R-:W-:-:S02]  /*a770*/  ISETP.GE.AND P0, PT, R0, R234, PT ;  /* 0x000000ea0000720c */ /* 0x000fc40003f06270 */
[C---:B------:R-:W-:Y:S02]  /*a780*/  ISETP.LT.OR P1, PT, R0.reuse, R237, P1 ;  /* 0x000000ed0000720c */ /* 0x040fe40000f21670 */
[----:B------:R-:W-:Y:S02]  /*a790*/  ISETP.LT.OR P0, PT, R0, R235, P0 ;  /* 0x000000eb0000720c */ /* 0x000fe40000701670 */
[----:B------:R-:W-:Y:S02]  /*a7a0*/  FSEL R167, R185, -INF , !P1 ;  /* 0xff800000b9a77808 */ /* 0x000fe40004800000 */
[----:B------:R-:W-:Y:S01]  /*a7b0*/  FSEL R177, R187, -INF , !P0 ;  /* 0xff800000bbb17808 */ /* 0x000fe20004000000 */
[----:B------:R-:W-:Y:S05]  /*a7c0*/  @!P6 BRA `(.L_x_3112) ;  /* 0x00000ef00000e947 */ /* 0x000fea0003800000 */
[----:B------:R-:W-:-:S13]  /*a7d0*/  PLOP3.LUT P0, PT, PT, PT, UP6, 0x40, 0x0 ;  /* 0x000000000000781c */ /* 0x000fda0003f0e868 */
[----:B------:R-:W-:Y:S05]  /*a7e0*/  @P0 BRA `(.L_x_3113) ;  /* 0x000004a000000947 */ /* 0x000fea0003800000 */
[----:B------:R-:W-:Y:S01]  /*a7f0*/  IABS R0, c[0x0][0x2d0] ;  /* 0x0000b40000007a13 */ /* 0x000fe20000000000 */
[----:B------:R-:W-:Y:S02]  /*a800*/  USHF.L.U32 UR5, UR28, 0x6, URZ ;  /* 0x000000061c057899 */ /* 0x000fe4000800063f */
[----:B------:R-:W-:Y:S01]  /*a810*/  UMOV UR12, URZ ;  /* 0x0000003f000c7c82 */ /* 0x000fe20008000000 */
[----:B------:R1:W2:Y:S01]  /*a820*/  R2UR UR4, R0 ;  /* 0x00000000000473c2 */ /* 0x0002a200000e0000 */
[----:B------:R-:W-:Y:S02]  /*a830*/  UIADD3 UR10, UR5, -0x40, URZ ;  /* 0xffffffc0050a7890 */ /* 0x000fe4000fffe03f */
[----:B------:R-:W-:-:S05]  /*a840*/  IMAD.U32 R4, RZ, RZ, UR5 ;  /* 0x00000005ff047e24 */ /* 0x000fca000f8e00ff */
[----:B------:R-:W-:-:S04]  /*a850*/  IABS R4, R4 ;  /* 0x0000000400047213 */ /* 0x000fc80000000000 */
[----:B------:R-:W3:Y:S01]  /*a860*/  R2UR UR9, R4 ;  /* 0x00000000040973c2 */ /* 0x000ee200000e0000 */
[----:B-1----:R-:W-:Y:S01]  /*a870*/  IMAD.U32 R0, RZ, RZ, UR10 ;  /* 0x0000000aff007e24 */ /* 0x002fe2000f8e00ff */
[----:B--2---:R-:W1:Y:S04]  /*a880*/  I2F.RP R6, UR4 ;  /* 0x0000000400067d06 */ /* 0x004e680008209400 */
        /* <DEDUP_REMOVED lines=39> */
[----:B------:R-:W-:Y:S01]  /*ab00*/  IMAD.U32 R4, RZ, RZ, UR8 ;  /* 0x00000008ff047e24 */ /* 0x000fe2000f8e00ff */
[----:B------:R-:W-:Y:S01]  /*ab10*/  MOV R5, UR9 ;  /* 0x0000000900057c02 */ /* 0x000fe20008000f00 */
[----:B------:R-:W-:Y:S01]  /*ab20*/  IMAD.U32 R6, RZ, RZ, UR10 ;  /* 0x0000000aff067e24 */ /* 0x000fe2000f8e00ff */
[----:B------:R-:W-:-:S03]  /*ab30*/  MOV R7, UR11 ;  /* 0x0000000b00077c02 */ /* 0x000fc60008000f00 */
        /* <DEDUP_REMOVED lines=21> */
.L_x_3113:
[----:B------:R-:W-:Y:S02]  /*ac90*/  ULDC UR8, c[0x0][0x198] ;  /* 0x0000660000087ab9 */ /* 0x000fe40000000800 */
[----:B------:R-:W-:-:S04]  /*aca0*/  ULEA UR8, -UR8, URZ, 0x6 ;  /* 0x0000003f08087291 */ /* 0x000fc8000f8e313f */
[----:B------:R-:W-:Y:S02]  /*acb0*/  USHF.R.S32.HI UR6, URZ, 0x1f, UR8 ;  /* 0x0000001f3f067899 */ /* 0x000fe40008011408 */
.L_x_3114:
[C---:B------:R-:W-:Y:S01]  /*acc0*/  @!P4 IADD3 R5, P1, R166.reuse, UR8, RZ ;  /* 0x00000008a605cc10 */ /* 0x040fe2000ff3e0ff */
[----:B------:R-:W-:Y:S01]  /*acd0*/  IMAD.U32 R7, RZ, RZ, UR8 ;  /* 0x00000008ff077e24 */ /* 0x000fe2000f8e00ff */
[C---:B------:R-:W-:Y:S01]  /*ace0*/  @!P3 IADD3 R9, P0, R166.reuse, UR8, RZ ;  /* 0x00000008a609bc10 */ /* 0x040fe2000ff1e0ff */
[----:B------:R-:W-:Y:S01]  /*acf0*/  VOTEU.ALL UP0, P5 ;  /* 0x00000000003f7886 */ /* 0x000fe20002800000 */
[----:B------:R-:W-:Y:S01]  /*ad00*/  @!P4 IADD3.X R4, R165, UR6, RZ, P1, !PT ;  /* 0x00000006a504cc10 */ /* 0x000fe20008ffe4ff */
[----:B------:R-:W-:Y:S01]  /*ad10*/  UIADD3 UR5, UP2, UP1, UR25, UR8, UR25 ;  /* 0x0000000819057290 */ /* 0x000fe2000f95e019 */
[----:B------:R-:W-:Y:S01]  /*ad20*/  @!P4 LEA R172, P1, R5, c[0x0][0x168], 0x1 ;  /* 0x00005a0005acca11 */ /* 0x000fe200078208ff */
[----:B------:R1:W-:Y:S01]  /*ad30*/  @P5 STS.128 [R232+0x8000], RZ ;  /* 0x008000ffe8005388 */ /* 0x0003e20000000c00 */
[----:B------:R-:W-:Y:S01]  /*ad40*/  @!P3 IADD3.X R0, R165, UR6, RZ, P0, !PT ;  /* 0x00000006a500bc10 */ /* 0x000fe200087fe4ff */
[----:B------:R-:W-:Y:S01]  /*ad50*/  @!UP0 UIADD3 UR9, UP3, UR25, UR8, URZ ;  /* 0x0000000819098290 */ /* 0x000fe2000ff7e03f */
[----:B------:R-:W-:Y:S01]  /*ad60*/  @!P4 LEA.HI.X R173, R5, c[0x0][0x16c], R4, 0x1, P1 ;  /* 0x00005b0005adca11 */ /* 0x000fe200008f0c04 */
[----:B------:R-:W-:Y:S01]  /*ad70*/  IMAD.U32 R4, RZ, RZ, UR6 ;  /* 0x00000006ff047e24 */ /* 0x000fe2000f8e00ff */
[C---:B------:R-:W-:Y:S01]  /*ad80*/  @!P3 LEA R12, P1, R9.reuse, c[0x0][0x168], 0x1 ;  /* 0x00005a00090cba11 */ /* 0x040fe200078208ff */
[----:B------:R-:W-:Y:S01]  /*ad90*/  @!UP0 UIADD3.X UR7, UR24, UR6, URZ, UP3, !UPT ;  /* 0x0000000618078290 */ /* 0x000fe20009ffe43f */
[C---:B------:R-:W-:Y:S01]  /*ada0*/  @!P2 IADD3 R5, P0, R166.reuse, UR8, RZ ;  /* 0x00000008a605ac10 */ /* 0x040fe2000ff1e0ff */
[----:B------:R-:W-:Y:S01]  /*adb0*/  IMAD.U32 R15, RZ, RZ, UR9 ;  /* 0x00000009ff0f7e24 */ /* 0x000fe2000f8e00ff */
[----:B------:R-:W-:Y:S01]  /*adc0*/  @!P3 LEA.HI.X R13, R9, c[0x0][0x16c], R0, 0x1, P1 ;  /* 0x00005b00090dba11 */ /* 0x000fe200008f0c00 */
[----:B------:R-:W-:Y:S01]  /*add0*/  UIADD3.X UR4, UR24, UR6, UR24, UP2, UP1 ;  /* 0x0000000618047290 */ /* 0x000fe200097e2418 */
[----:B------:R-:W-:Y:S01]  /*ade0*/  @!P2 IADD3.X R0, R165, UR6, RZ, P0, !PT ;  /* 0x00000006a500ac10 */ /* 0x000fe200087fe4ff */
[----:B------:R-:W-:Y:S01]  /*adf0*/  BSSY B0, `(.L_x_3115) ;  /* 0x0000087000007945 */ /* 0x000fe20003800000 */
[----:B------:R-:W-:-:S04]  /*ae00*/  @!P4 IADD3 R9, P1, P0, R166, UR25, R7 ;  /* 0x00000019a609cc10 */ /* 0x000fc8000f83e007 */
[----:B------:R-:W-:Y:S02]  /*ae10*/  @!P4 IADD3.X R6, R165, UR24, R4, P1, P0 ;  /* 0x00000018a506cc10 */ /* 0x000fe40008fe0404 */
[----:B------:R-:W-:Y:S02]  /*ae20*/  @!P2 LEA R10, P0, R5, c[0x0][0x168], 0x1 ;  /* 0x00005a00050aaa11 */ /* 0x000fe400078008ff */
[----:B------:R-:W-:Y:S02]  /*ae30*/  @!P4 LEA R16, P1, R9, c[0x0][0x168], 0x1 ;  /* 0x00005a000910ca11 */ /* 0x000fe400078208ff */
[----:B------:R-:W-:Y:S01]  /*ae40*/  @!P2 LEA.HI.X R11, R5, c[0x0][0x16c], R0, 0x1, P0 ;  /* 0x00005b00050baa11 */ /* 0x000fe200000f0c00 */
[----:B------:R-:W-:Y:S01]  /*ae50*/  IMAD.U32 R0, RZ, RZ, UR7 ;  /* 0x00000007ff007e24 */ /* 0x000fe2000f8e00ff */
[----:B------:R-:W-:Y:S01]  /*ae60*/  @!P4 LEA.HI.X R17, R9, c[0x0][0x16c], R6, 0x1, P1 ;  /* 0x00005b000911ca11 */ /* 0x000fe200008f0c06 */
[----:B------:R-:W-:Y:S01]  /*ae70*/  UIADD3 UR7, UP0, UR25, UR5, URZ ;  /* 0x0000000519077290 */ /* 0x000fe2000ff1e03f */
[----:B------:R-:W-:-:S04]  /*ae80*/  @!P3 IADD3 R6, P1, P0, R166, UR25, R7 ;  /* 0x00000019a606bc10 */ /* 0x000fc8000f83e007 */
[----:B------:R-:W-:Y:S02]  /*ae90*/  @!P3 IADD3.X R5, R165, UR24, R4, P1, P0 ;  /* 0x00000018a505bc10 */ /* 0x000fe40008fe0404 */
[C---:B------:R-:W-:Y:S02]  /*aea0*/  @!P3 LEA R8, P0, R6.reuse, c[0x0][0x168], 0x1 ;  /* 0x00005a000608ba11 */ /* 0x040fe400078008ff */
[CC--:B------:R-:W-:Y:S02]  /*aeb0*/  @!P5 LEA R18, P1, R15.reuse, R240.reuse, 0x1 ;  /* 0x000000f00f12d211 */ /* 0x0c0fe400078208ff */
[----:B------:R-:W-:Y:S01]  /*aec0*/  @!P3 LEA.HI.X R9, R6, c[0x0][0x16c], R5, 0x1, P0 ;  /* 0x00005b000609ba11 */ /* 0x000fe200000f0c05 */
[----:B------:R-:W-:Y:S01]  /*aed0*/  IMAD.U32 R5, RZ, RZ, UR5 ;  /* 0x00000005ff057e24 */ /* 0x000fe2000f8e00ff */
[----:B------:R-:W-:Y:S01]  /*aee0*/  @!P5 LEA.HI.X R19, R15, R241, R0, 0x1, P1 ;  /* 0x000000f10f13d211 */ /* 0x000fe200008f0c00 */
[----:B------:R-:W-:Y:S01]  /*aef0*/  IMAD.U32 R6, RZ, RZ, UR6 ;  /* 0x00000006ff067e24 */ /* 0x000fe2000f8e00ff */
[-C--:B------:R-:W-:Y:S01]  /*af00*/  @!P5 LEA R184, P1, R7, R240.reuse, 0x1 ;  /* 0x000000f007b8d211 */ /* 0x080fe200078208ff */
[----:B------:R-:W-:Y:S01]  /*af10*/  IMAD.U32 R0, RZ, RZ, UR4 ;  /* 0x00000004ff007e24 */ /* 0x000fe2000f8e00ff */
[----:B------:R-:W-:-:S02]  /*af20*/  @!P5 LEA R14, P0, R5, R240, 0x1 ;  /* 0x000000f0050ed211 */ /* 0x000fc400078008ff */
[-C--:B------:R-:W-:Y:S02]  /*af30*/  @!P5 LEA.HI.X R185, R7, R241.reuse, R6, 0x1, P1 ;  /* 0x000000f107b9d211 */ /* 0x080fe400008f0c06 */
[----:B------:R-:W-:Y:S02]  /*af40*/  @!P5 LEA.HI.X R15, R5, R241, R0, 0x1, P0 ;  /* 0x000000f1050fd211 */ /* 0x000fe400000f0c00 */
[----:B------:R-:W-:Y:S01]  /*af50*/  @!P2 IADD3 R0, P1, P0, R166, UR25, R7 ;  /* 0x00000019a600ac10 */ /* 0x000fe2000f83e007 */
[----:B------:R-:W-:Y:S01]  /*af60*/  @!PT LDS RZ, [RZ] ;  /* 0x00000000fffff984 */ /* 0x000fe20000000800 */
[----:B------:R-:W-:Y:S01]  /*af70*/  @!PT LDS RZ, [RZ] ;  /* 0x00000000fffff984 */ /* 0x000fe20000000800 */
[----:B------:R-:W-:Y:S01]  /*af80*/  @!PT LDS RZ, [RZ] ;  /* 0x00000000fffff984 */ /* 0x000fe20000000800 */
[----:B------:R1:W-:Y:S03]  /*af90*/  @!P5 LDGSTS.E.BYPASS.LTC128B.128 [R232+0x8000], [R184.64] ;  /* 0x08000000b8e8dfae */ /* 0x0003e6000b901d60 */
[----:B------:R-:W-:Y:S01]  /*afa0*/  @!P2 IADD3.X R5, R165, UR24, R4, P1, P0 ;  /* 0x00000018a505ac10 */ /* 0x000fe20008fe0404 */
[----:B------:R1:W-:Y:S01]  /*afb0*/  @P4 STS.128 [R232+0xa000], RZ ;  /* 0x00a000ffe8004388 */ /* 0x0003e20000000c00 */
[----:B------:R-:W-:-:S02]  /*afc0*/  @!P2 LEA R186, P0, R0, c[0x0][0x168], 0x1 ;  /* 0x00005a0000baaa11 */ /* 0x000fc400078008ff */
[----:B------:R-:W-:Y:S01]  /*afd0*/  @!P4 IADD3 R7, P1, R166, UR5, RZ ;  /* 0x00000005a607cc10 */ /* 0x000fe2000ff3e0ff */
[----:B------:R-:W-:Y:S01]  /*afe0*/  @!PT LDS RZ, [RZ] ;  /* 0x00000000fffff984 */ /* 0x000fe20000000800 */
[----:B------:R-:W-:Y:S01]  /*aff0*/  @!PT LDS RZ, [RZ] ;  /* 0x00000000fffff984 */ /* 0x000fe20000000800 */
[----:B------:R-:W-:Y:S01]  /*b000*/  @!PT LDS RZ, [RZ] ;  /* 0x00000000fffff984 */ /* 0x000fe20000000800 */
[----:B------:R1:W-:Y:S01]  /*b010*/  @!P4 LDGSTS.E.BYPASS.LTC128B.128 [R232+0xa000], [R172.64+0x80] ;  /* 0x0a000080ace8cfae */ /* 0x0003e2000b901d60 */
[----:B------:R-:W-:Y:S02]  /*b020*/  @!P2 LEA.HI.X R187, R0, c[0x0][0x16c], R5, 0x1, P0 ;  /* 0x00005b0000bbaa11 */ /* 0x000fe400000f0c05 */
[----:B------:R-:W-:Y:S01]  /*b030*/  @!P4 IADD3.X R0, R165, UR4, RZ, P1, !PT ;  /* 0x00000004a500cc10 */ /* 0x000fe20008ffe4ff */
[----:B------:R1:W-:Y:S01]  /*b040*/  @P3 STS.128 [R232+0xc000], RZ ;  /* 0x00c000ffe8003388 */ /* 0x0003e20000000c00 */
[C---:B------:R-:W-:Y:S02]  /*b050*/  @!P4 LEA R188, P1, R7.reuse, c[0x0][0x168], 0x1 ;  /* 0x00005a0007bcca11 */ /* 0x040fe400078208ff */
[----:B------:R-:W-:Y:S01]  /*b060*/  @!P3 IADD3 R5, P0, R166, UR5, RZ ;  /* 0x00000005a605bc10 */ /* 0x000fe2000ff1e0ff */
[----:B------:R-:W-:Y:S01]  /*b070*/  @!PT LDS RZ, [RZ] ;  /* 0x00000000fffff984 */ /* 0x000fe20000000800 */
[----:B------:R-:W-:Y:S01]  /*b080*/  @!PT LDS RZ, [RZ] ;  /* 0x00000000fffff984 */ /* 0x000fe20000000800 */
[----:B------:R-:W-:Y:S01]  /*b090*/  @!PT LDS RZ, [RZ] ;  /* 0x00000000fffff984 */ /* 0x000fe20000000800 */
[----:B------:R1:W-:Y:S01]  /*b0a0*/  @!P3 LDGSTS.E.BYPASS.LTC128B.128 [R232+0xc000], [R12.64+0x100] ;  /* 0x0c0001000ce8bfae */ /* 0x0003e2000b901d60 */
[----:B------:R-:W-:-:S02]  /*b0b0*/  @!P4 LEA.HI.X R189, R7, c[0x0][0x16c], R0, 0x1, P1 ;  /* 0x00005b0007bdca11 */ /* 0x000fc400008f0c00 */
[----:B------:R-:W-:Y:S01]  /*b0c0*/  @!P3 IADD3.X R0, R165, UR4, RZ, P0, !PT ;  /* 0x00000004a500bc10 */ /* 0x000fe200087fe4ff */
[----:B------:R1:W-:Y:S01]  /*b0d0*/  @P2 STS.128 [R232+0xe000], RZ ;  /* 0x00e000ffe8002388 */ /* 0x0003e20000000c00 */
[C---:B------:R-:W-:Y:S02]  /*b0e0*/  @!P3 LEA R190, P1, R5.reuse, c[0x0][0x168], 0x1 ;  /* 0x00005a0005beba11 */ /* 0x040fe400078208ff */
[----:B------:R-:W-:Y:S01]  /*b0f0*/  @!P2 IADD3 R7, P0, R166, UR5, RZ ;  /* 0x00000005a607ac10 */ /* 0x000fe2000ff1e0ff */
[----:B------:R-:W-:Y:S01]  /*b100*/  UIADD3.X UR5, UR24, UR4, URZ, UP0, !UPT ;  /* 0x0000000418057290 */ /* 0x000fe200087fe43f */
[----:B------:R-:W-:Y:S01]  /*b110*/  @!P3 LEA.HI.X R191, R5, c[0x0][0x16c], R0, 0x1, P1 ;  /* 0x00005b0005bfba11 */ /* 0x000fe200008f0c00 */
[----:B------:R-:W-:Y:S01]  /*b120*/  IMAD.U32 R5, RZ, RZ, UR7 ;  /* 0x00000007ff057e24 */ /* 0x000fe2000f8e00ff */
[----:B------:R-:W-:Y:S01]  /*b130*/  @!P2 IADD3.X R4, R165, UR4, RZ, P0, !PT ;  /* 0x00000004a504ac10 */ /* 0x000fe200087fe4ff */
[----:B------:R-:W-:Y:S01]  /*b140*/  @!PT LDS RZ, [RZ] ;  /* 0x00000000fffff984 */ /* 0x000fe20000000800 */
[----:B------:R-:W-:Y:S01]  /*b150*/  @!PT LDS RZ, [RZ] ;  /* 0x00000000fffff984 */ /* 0x000fe20000000800 */
[----:B------:R-:W-:Y:S01]  /*b160*/  @!PT LDS RZ, [RZ] ;  /* 0x00000000fffff984 */ /* 0x000fe20000000800 */
[----:B------:R1:W-:Y:S01]  /*b170*/  @!P2 LDGSTS.E.BYPASS.LTC128B.128 [R232+0xe000], [R10.64+0x180] ;  /* 0x0e0001800ae8afae */ /* 0x0003e2000b901d60 */
[----:B------:R-:W-:Y:S01]  /*b180*/  @!P2 LEA R6, P0, R7, c[0x0][0x168], 0x1 ;  /* 0x00005a000706aa11 */ /* 0x000fe200078008ff */
[----:B------:R-:W-:Y:S01]  /*b190*/  IMAD.U32 R0, RZ, RZ, UR5 ;  /* 0x00000005ff007e24 */ /* 0x000fe2000f8e00ff */
[----:B------:R-:W-:Y:S01]  /*b1a0*/  @!P5 LEA R200, P1, R5, R240, 0x1 ;  /* 0x000000f005c8d211 */ /* 0x000fe200078208ff */
[----:B------:R1:W-:Y:S01]  /*b1b0*/  @P5 STS.128 [R232+0x8800], RZ ;  /* 0x008800ffe8005388 */ /* 0x0003e20000000c00 */
[----:B------:R-:W-:-:S02]  /*b1c0*/  @!P2 LEA.HI.X R7, R7, c[0x0][0x16c], R4, 0x1, P0 ;  /* 0x00005b000707aa11 */ /* 0x000fc400000f0c04 */
[----:B------:R-:W-:Y:S01]  /*b1d0*/  @!P4 IADD3 R4, P0, R166, UR7, RZ ;  /* 0x00000007a604cc10 */ /* 0x000fe2000ff1e0ff */
[----:B------:R-:W-:Y:S01]  /*b1e0*/  @!PT LDS RZ, [RZ] ;  /* 0x00000000fffff984 */ /* 0x000fe20000000800 */
[----:B------:R-:W-:Y:S01]  /*b1f0*/  @!PT LDS RZ, [RZ] ;  /* 0x00000000fffff984 */ /* 0x000fe20000000800 */
[----:B------:R-:W-:Y:S01]  /*b200*/  @!PT LDS RZ, [RZ] ;  /* 0x00000000fffff984 */ /* 0x000fe20000000800 */
[----:B------:R1:W-:Y:S01]  /*b210*/  @!P5 LDGSTS.E.BYPASS.LTC128B.128 [R232+0x8800], [R18.64] ;  /* 0x0880000012e8dfae */ /* 0x0003e2000b901d60 */
[----:B------:R-:W-:Y:S02]  /*b220*/  @!P5 LEA.HI.X R201, R5, R241, R0, 0x1, P1 ;  /* 0x000000f105c9d211 */ /* 0x000fe400008f0c00 */
[----:B------:R-:W-:Y:S01]  /*b230*/  @!P4 IADD3.X R5, R165, UR5, RZ, P0, !PT ;  /* 0x00000005a505cc10 */ /* 0x000fe200087fe4ff */
[----:B------:R1:W-:Y:S01]  /*b240*/  @P4 STS.128 [R232+0xa800], RZ ;  /* 0x00a800ffe8004388 */ /* 0x0003e20000000c00 */
[----:B------:R-:W-:Y:S02]  /*b250*/  @!P4 LEA R238, P1, R4, c[0x0][0x168], 0x1 ;  /* 0x00005a0004eeca11 */ /* 0x000fe400078208ff */
        /* <DEDUP_REMOVED lines=8> */
[----:B------:R-:W-:-:S03]  /*b2e0*/  @!P3 LEA R4, P0, R0, c[0x0][0x168], 0x1 ;  /* 0x00005a000004ba11 */ /* 0x000fc600078008ff */
[----:B------:R-:W-:Y:S01]  /*b2f0*/  @!PT LDS RZ, [RZ] ;  /* 0x00000000fffff984 */ /* 0x000fe20000000800 */
[----:B------:R-:W-:Y:S01]  /*b300*/  @!PT LDS RZ, [RZ] ;  /* 0x00000000fffff984 */ /* 0x000fe20000000800 */
[----:B------:R-:W-:Y:S01]  /*b310*/  @!PT LDS RZ, [RZ] ;  /* 0x00000000fffff984 */ /* 0x000fe20000000800 */
[----:B------:R1:W-:Y:S01]  /*b320*/  @!P3 LDGSTS.E.BYPASS.LTC128B.128 [R232+0xc800], [R8.64+0x100] ;  /* 0x0c80010008e8bfae */ /* 0x0003e2000b901d60 */
        /* <DEDUP_REMOVED lines=45> */
[----:B-1----:R-:W-:-:S04]  /*b600*/  LEA R4, P0, R166, c[0x0][0x168], 0x1 ;  /* 0x00005a00a6047a11 */ /* 0x002fc800078008ff */
[----:B------:R-:W-:-:S05]  /*b610*/  LEA.HI.X R5, R166, c[0x0][0x16c], R165, 0x1, P0 ;  /* 0x00005b00a6057a11 */ /* 0x000fca00000f0ca5 */
[----:B------:R-:W-:Y:S01]  /*b620*/  @!PT LDS RZ, [RZ] ;  /* 0x00000000fffff984 */ /* 0x000fe20000000800 */
[----:B------:R-:W-:Y:S01]  /*b630*/  @!PT LDS RZ, [RZ] ;  /* 0x00000000fffff984 */ /* 0x000fe20000000800 */
[----:B------:R-:W-:Y:S01]  /*b640*/  @!PT LDS RZ, [RZ] ;  /* 0x00000000fffff984 */ /* 0x000fe20000000800 */
[----:B------:R1:W-:Y:S04]  /*b650*/  LDGSTS.E.BYPASS.LTC128B.128 [R232+0xf800], [R4.64+0x180] ;  /* 0x0f80018004e87fae */ /* 0x0003e8000b901d60 */
.L_x_3116:
[----:B------:R-:W-:Y:S05]  /*b660*/  BSYNC B0 ;  /* 0x0000000000007941 */ /* 0x000fea0003800000 */
.L_x_3115:
[----:B------:R-:W0:Y:S01]  /*b670*/  LDGDEPBAR ;  /* 0x00000000000079af */ /* 0x000e220000000000 */
[----:B-1----:R-:W-:Y:S02]  /*b680*/  IMAD.U32 R5, RZ, RZ, UR8 ;  /* 0x00000008ff057e24 */ /* 0x002fe4000f8e00ff */
[----:B------:R-:W-:-:S03]  /*b690*/  IMAD.U32 R0, RZ, RZ, UR6 ;  /* 0x00000006ff007e24 */ /* 0x000fc6000f8e00ff */
[----:B------:R-:W-:-:S04]  /*b6a0*/  LEA R240, P0, R5, R240, 0x1 ;  /* 0x000000f005f07211 */ /* 0x000fc800078008ff */
[----:B------:R-:W-:Y:S02]  /*b6b0*/  LEA.HI.X R241, R5, R241, R0, 0x1, P0 ;  /* 0x000000f105f17211 */ /* 0x000fe400000f0c00 */
.L_x_3112:
        /* <DEDUP_REMOVED lines=52> */
[----:B------:R-:W-:-:S02]  /*ba00*/  FADD.FTZ R6, R3, -R6 ;  /* 0x8000000603067221 */ /* 0x000fc40000010000 */
[--C-:B------:R-:W-:Y:S02]  /*ba10*/  FFMA.FTZ R172, R169, c[0x0][0x23c], -R166.reuse ;  /* 0x00008f00a9ac7a23 */ /* 0x100fe400000108a6 */
[--C-:B------:R-:W-:Y:S02]  /*ba20*/  FFMA.FTZ R168, R2, c[0x0][0x23c], -R179.reuse ;  /* 0x00008f0002a87a23 */ /* 0x100fe400000108b3 */
[--C-:B------:R-:W-:Y:S02]  /*ba30*/  FFMA.FTZ R169, R175, c[0x0][0x23c], -R166.reuse ;  /* 0x00008f00afa97a23 */ /* 0x100fe400000108a6 */
[----:B------:R-:W-:Y:S01]  /*ba40*/  FFMA.FTZ R2, R176, c[0x0][0x23c], -R179 ;  /* 0x00008f00b0027a23 */ /* 0x000fe200000108b3 */
[----:B------:R-:W-:Y:S01]  /*ba50*/  MUFU.EX2 R172, R172 ;  /* 0x000000ac00ac7308 */ /* 0x000fe20000000800 */
[--C-:B------:R-:W-:Y:S02]  /*ba60*/  FFMA.FTZ R171, R171, c[0x0][0x23c], -R166.reuse ;  /* 0x00008f00abab7a23 */ /* 0x100fe400000108a6 */
[----:B------:R-:W-:-:S02]  /*ba70*/  FFMA.FTZ R170, R203, c[0x0][0x23c], -R166 ;  /* 0x00008f00cbaa7a23 */ /* 0x000fc400000108a6 */
[--C-:B------:R-:W-:Y:S02]  /*ba80*/  FFMA.FTZ R0, R30, c[0x0][0x23c], -R179.reuse ;  /* 0x00008f001e007a23 */ /* 0x100fe400000108b3 */
[--C-:B------:R-:W-:Y:S01]  /*ba90*/  FFMA.FTZ R175, R28, c[0x0][0x23c], -R179.reuse ;  /* 0x00008f001caf7a23 */ /* 0x100fe200000108b3 */
[----:B------:R-:W1:Y:S01]  /*baa0*/  MUFU.EX2 R171, R171 ;  /* 0x000000ab00ab7308 */ /* 0x000e620000000800 */
[----:B------:R-:W-:Y:S02]  /*bab0*/  FMUL.FTZ R176, R4, c[0x0][0x23c] ;  /* 0x00008f0004b07a20 */ /* 0x000fe40000410000 */
[----:B------:R-:W-:Y:S02]  /*bac0*/  FMUL.FTZ R3, R6, c[0x0][0x23c] ;  /* 0x00008f0006037a20 */ /* 0x000fe40000410000 */
[----:B------:R-:W-:Y:S02]  /*bad0*/  FFMA.FTZ R186, R21, c[0x0][0x23c], -R166 ;  /* 0x00008f0015ba7a23 */ /* 0x000fe400000108a6 */
[--C-:B------:R-:W-:Y:S01]  /*bae0*/  FFMA.FTZ R188, R22, c[0x0][0x23c], -R179.reuse ;  /* 0x00008f0016bc7a23 */ /* 0x100fe200000108b3 */
[----:B------:R-:W-:Y:S01]  /*baf0*/  MUFU.EX2 R170, R170 ;  /* 0x000000aa00aa7308 */ /* 0x000fe20000000800 */
[----:B------:R-:W-:-:S02]  /*bb00*/  FFMA.FTZ R189, R20, c[0x0][0x23c], -R179 ;  /* 0x00008f0014bd7a23 */ /* 0x000fc400000108b3 */
[----:B------:R-:W-:Y:S01]  /*bb10*/  LDSM.16.MT88.4 R20, [R224+0x12800] ;  /* 0x01280000e014783b */ /* 0x000fe20000004200 */
[--C-:B------:R-:W-:Y:S02]  /*bb20*/  FFMA.FTZ R183, R31, c[0x0][0x23c], -R166.reuse ;  /* 0x00008f001fb77a23 */ /* 0x100fe400000108a6 */
[--C-:B------:R-:W-:Y:S02]  /*bb30*/  FFMA.FTZ R184, R29, c[0x0][0x23c], -R166.reuse ;  /* 0x00008f001db87a23 */ /* 0x100fe400000108a6 */
[----:B------:R-:W2:Y:S01]  /*bb40*/  MUFU.EX2 R169, R169 ;  /* 0x000000a900a97308 */ /* 0x000ea20000000800 */
[----:B-1----:R-:W-:Y:S01]  /*bb50*/  F2FP.BF16.PACK_AB R4, R171, R172 ;  /* 0x000000acab04723e */ /* 0x002fe200000010ff */
[----:B------:R-:W-:Y:S01]  /*bb60*/  FFMA.FTZ R185, R25, c[0x0][0x23c], -R166 ;  /* 0x00008f0019b97a23 */ /* 0x000fe200000108a6 */
[----:B------:R-:W-:Y:S01]  /*bb70*/  LDSM.16.MT88.4 R28, [R222+0x10800] ;  /* 0x01080000de1c783b */ /* 0x000fe20000004200 */
[--C-:B------:R-:W-:Y:S02]  /*bb80*/  FFMA.FTZ R187, R26, c[0x0][0x23c], -R179.reuse ;  /* 0x00008f001abb7a23 */ /* 0x100fe400000108b3 */
[----:B------:R-:W-:-:S02]  /*bb90*/  FFMA.FTZ R190, R24, c[0x0][0x23c], -R179 ;  /* 0x00008f0018be7a23 */ /* 0x000fc400000108b3 */
[----:B------:R-:W-:Y:S01]  /*bba0*/  MUFU.EX2 R168, R168 ;  /* 0x000000a800a87308 */ /* 0x000fe20000000800 */
[----:B------:R-:W-:Y:S01]  /*bbb0*/  LDSM.16.MT88.4 R24, [R221+0x10800] ;  /* 0x01080000dd18783b */ /* 0x000fe20000004200 */
[--C-:B------:R-:W-:Y:S02]  /*bbc0*/  FFMA.FTZ R196, R195, c[0x0][0x23c], -R166.reuse ;  /* 0x00008f00c3c47a23 */ /* 0x100fe400000108a6 */
[--C-:B------:R-:W-:Y:S02]  /*bbd0*/  FFMA.FTZ R198, R197, c[0x0][0x23c], -R166.reuse ;  /* 0x00008f00c5c67a23 */ /* 0x100fe400000108a6 */
[----:B------:R-:W-:Y:S02]  /*bbe0*/  FFMA.FTZ R195, R192, c[0x0][0x23c], -R179 ;  /* 0x00008f00c0c37a23 */ /* 0x000fe400000108b3 */
[----:B------:R-:W1:Y:S01]  /*bbf0*/  MUFU.EX2 R2, R2 ;  /* 0x0000000200027308 */ /* 0x000e620000000800 */
[----:B--2---:R-:W-:Y:S01]  /*bc00*/  F2FP.BF16.PACK_AB R6, R169, R170 ;  /* 0x000000aaa906723e */ /* 0x004fe200000010ff */
[----:B------:R-:W-:-:S02]  /*bc10*/  FFMA.FTZ R191, R199, c[0x0][0x23c], -R166 ;  /* 0x00008f00c7bf7a23 */ /* 0x000fc400000108a6 */
[--C-:B------:R-:W-:Y:S02]  /*bc20*/  FFMA.FTZ R193, R193, c[0x0][0x23c], -R166.reuse ;  /* 0x00008f00c1c17a23 */ /* 0x100fe400000108a6 */
[--C-:B------:R-:W-:Y:S02]  /*bc30*/  FFMA.FTZ R194, R194, c[0x0][0x23c], -R179.reuse ;  /* 0x00008f00c2c27a23 */ /* 0x100fe400000108b3 */
[----:B------:R-:W-:Y:S01]  /*bc40*/  MUFU.EX2 R0, R0 ;  /* 0x0000000000007308 */ /* 0x000fe20000000800 */
[--C-:B------:R-:W-:Y:S02]  /*bc50*/  FFMA.FTZ R192, R32, c[0x0][0x23c], -R179.reuse ;  /* 0x00008f0020c07a23 */ /* 0x100fe400000108b3 */
[----:B------:R-:W-:Y:S02]  /*bc60*/  FFMA.FTZ R197, R34, c[0x0][0x23c], -R179 ;  /* 0x00008f0022c57a23 */ /* 0x000fe400000108b3 */
[--C-:B------:R-:W-:Y:S02]  /*bc70*/  FFMA.FTZ R199, R35, c[0x0][0x23c], -R166.reuse ;  /* 0x00008f0023c77a23 */ /* 0x100fe400000108a6 */
[--C-:B------:R-:W-:Y:S01]  /*bc80*/  FFMA.FTZ R200, R33, c[0x0][0x23c], -R166.reuse ;  /* 0x00008f0021c87a23 */ /* 0x100fe200000108a6 */
[----:B------:R-:W2:Y:S01]  /*bc90*/  MUFU.EX2 R175, R175 ;  /* 0x000000af00af7308 */ /* 0x000ea20000000800 */
[----:B-1----:R-:W-:Y:S01]  /*bca0*/  F2FP.BF16.PACK_AB R5, R2, R168 ;  /* 0x000000a80205723e */ /* 0x002fe200000010ff */
[----:B------:R-:W-:Y:S01]  /*bcb0*/  LDSM.16.MT88.4 R32, [R220+0x17000] ;  /* 0x01700000dc20783b */ /* 0x000fe20000004200 */
[----:B------:R-:W-:-:S02]  /*bcc0*/  FFMA.FTZ R181, R181, c[0x0][0x23c], -R166 ;  /* 0x00008f00b5b57a23 */ /* 0x000fc400000108a6 */
[----:B------:R-:W-:Y:S02]  /*bcd0*/  FFMA.FTZ R202, R167, c[0x0][0x23c], -R166 ;  /* 0x00008f00a7ca7a23 */ /* 0x000fe400000108a6 */
[--C-:B------:R-:W-:Y:S01]  /*bce0*/  FFMA.FTZ R182, R182, c[0x0][0x23c], -R179.reuse ;  /* 0x00008f00b6b67a23 */ /* 0x100fe200000108b3 */
[----:B------:R-:W1:Y:S01]  /*bcf0*/  MUFU.EX2 R176, R176 ;  /* 0x000000b000b07308 */ /* 0x000e620000000800 */
[--C-:B------:R-:W-:Y:S01]  /*bd00*/  FFMA.FTZ R201, R180, c[0x0][0x23c], -R179.reuse ;  /* 0x00008f00b4c97a23 */ /* 0x100fe200000108b3 */
[----:B------:R-:W-:Y:S01]  /*bd10*/  LDSM.16.MT88.4 R164, [R224+0x11800] ;  /* 0x01180000e0a4783b */ /* 0x000fe20000004200 */
[--C-:B------:R-:W-:Y:S02]  /*bd20*/  FFMA.FTZ R178, R178, c[0x0][0x23c], -R179.reuse ;  /* 0x00008f00b2b27a23 */ /* 0x100fe400000108b3 */
[----:B------:R-:W-:-:S03]  /*bd30*/  FFMA.FTZ R177, R177, c[0x0][0x23c], -R179 ;  /* 0x00008f00b1b17a23 */ /* 0x000fc600000108b3 */
[----:B------:R-:W3:Y:S01]  /*bd40*/  MUFU.EX2 R3, R3 ;  /* 0x0000000300037308 */ /* 0x000ee20000000800 */
[----:B--2---:R-:W-:Y:S01]  /*bd50*/  F2FP.BF16.PACK_AB R7, R175, R0 ;  /* 0x00000000af07723e */ /* 0x004fe200000010ff */
[----:B-1----:R-:W-:-:S06]  /*bd60*/  FMUL.FTZ R160, R160, R176 ;  /* 0x000000b0a0a07220 */ /* 0x002fcc0000410000 */
[----:B------:R-:W-:Y:S01]  /*bd70*/  MUFU.EX2 R183, R183 ;  /* 0x000000b700b77308 */ /* 0x000fe20000000800 */
[-C--:B------:R-:W-:Y:S02]  /*bd80*/  FMUL.FTZ R161, R161, R176.reuse ;  /* 0x000000b0a1a17220 */ /* 0x080fe40000410000 */
[-C--:B------:R-:W-:Y:S02]  /*bd90*/  FMUL.FTZ R156, R156, R176.reuse ;  /* 0x000000b09c9c7220 */ /* 0x080fe40000410000 */
[----:B------:R-:W-:Y:S02]  /*bda0*/  FMUL.FTZ R157, R157, R176 ;  /* 0x000000b09d9d7220 */ /* 0x000fe40000410000 */
[-C--:B---3--:R-:W-:Y:S01]  /*bdb0*/  FMUL.FTZ R162, R162, R3.reuse ;  /* 0x00000003a2a27220 */ /* 0x088fe20000410000 */
[----:B------:R-:W-:Y:S01]  /*bdc0*/  MUFU.EX2 R184, R184 ;  /* 0x000000b800b87308 */ /* 0x000fe20000000800 */
        /* <DEDUP_REMOVED lines=11> */
[----:B------:R-:W1:Y:S01]  /*be80*/  LDSM.16.MT88.4 R12, [R220+0x10000] ;  /* 0x01000000dc0c783b */ /* 0x000e620000004200 */
[----:B------:R-:W-:Y:S01]  /*be90*/  FMUL.FTZ R149, R149, R176 ;  /* 0x000000b095957220 */ /* 0x000fe20000410000 */
[----:B------:R-:W-:Y:S01]  /*bea0*/  MUFU.EX2 R186, R186 ;  /* 0x000000ba00ba7308 */ /* 0x000fe20000000800 */
[----:B------:R-:W-:-:S02]  /*beb0*/  FMUL.FTZ R150, R150, R3 ;  /* 0x0000000396967220 */ /* 0x000fc40000410000 */
[-C--:B------:R-:W-:Y:S02]  /*bec0*/  FMUL.FTZ R151, R151, R3.reuse ;  /* 0x0000000397977220 */ /* 0x080fe40000410000 */
[-C--:B------:R-:W-:Y:S01]  /*bed0*/  FMUL.FTZ R144, R144, R176.reuse ;  /* 0x000000b090907220 */ /* 0x080fe20000410000 */
[C---:B------:R-:W-:Y:S01]  /*bee0*/  HMMA.16816.F32.BF16 R152, R4.reuse, R16, R152 ;  /* 0x000000100498723c */ /* 0x040fe20000041898 */
[-C--:B------:R-:W-:Y:S01]  /*bef0*/  FMUL.FTZ R145, R145, R176.reuse ;  /* 0x000000b091917220 */ /* 0x080fe20000410000 */
[----:B------:R-:W2:Y:S01]  /*bf00*/  MUFU.EX2 R187, R187 ;  /* 0x000000bb00bb7308 */ /* 0x000ea20000000800 */
[-C--:B------:R-:W-:Y:S02]  /*bf10*/  FMUL.FTZ R146, R146, R3.reuse ;  /* 0x0000000392927220 */ /* 0x080fe40000410000 */
[-C--:B------:R-:W-:Y:S02]  /*bf20*/  FMUL.FTZ R147, R147, R3.reuse ;  /* 0x0000000393937220 */ /* 0x080fe40000410000 */
[-C--:B------:R-:W-:Y:S01]  /*bf30*/  FMUL.FTZ R140, R140, R176.reuse ;  /* 0x000000b08c8c7220 */ /* 0x080fe20000410000 */
[----:B------:R-:W-:Y:S01]  /*bf40*/  HMMA.16816.F32.BF16 R148, R4, R18, R148 ;  /* 0x000000120494723c */ /* 0x000fe20000041894 */
[----:B------:R-:W-:Y:S01]  /*bf50*/  FMUL.FTZ R141, R141, R176 ;  /* 0x000000b08d8d7220 */ /* 0x000fe20000410000 */
[----:B------:R-:W3:Y:S01]  /*bf60*/  LDSM.16.MT88.4 R16, [R224+0x12000] ;  /* 0x01200000e010783b */ /* 0x000ee20000004200 */
[-C--:B------:R-:W-:Y:S01]  /*bf70*/  FMUL.FTZ R142, R142, R3.reuse ;  /* 0x000000038e8e7220 */ /* 0x080fe20000410000 */
[----:B------:R-:W4:Y:S01]  /*bf80*/  MUFU.EX2 R190, R190 ;  /* 0x000000be00be7308 */ /* 0x000f220000000800 */
[----:B------:R-:W-:-:S02]  /*bf90*/  FMUL.FTZ R143, R143, R3 ;  /* 0x000000038f8f7220 */ /* 0x000fc40000410000 */
[-C--:B------:R-:W-:Y:S01]  /*bfa0*/  FMUL.FTZ R136, R136, R176.reuse ;  /* 0x000000b088887220 */ /* 0x080fe20000410000 */
[C---:B------:R-:W-:Y:S01]  /*bfb0*/  HMMA.16816.F32.BF16 R144, R4.reuse, R8, R144 ;  /* 0x000000080490723c */ /* 0x040fe20000041890 */
[-C--:B------:R-:W-:Y:S02]  /*bfc0*/  FMUL.FTZ R137, R137, R176.reuse ;  /* 0x000000b089897220 */ /* 0x080fe40000410000 */
[-C--:B------:R-:W-:Y:S01]  /*bfd0*/  FMUL.FTZ R138, R138, R3.reuse ;  /* 0x000000038a8a7220 */ /* 0x080fe20000410000 */
[----:B------:R-:W-:Y:S01]  /*bfe0*/  MUFU.EX2 R188, R188 ;  /* 0x000000bc00bc7308 */ /* 0x000fe20000000800 */
[-C--:B------:R-:W-:Y:S02]  /*bff0*/  FMUL.FTZ R139, R139, R3.reuse ;  /* 0x000000038b8b7220 */ /* 0x080fe40000410000 */
[-C--:B------:R-:W-:Y:S01]  /*c000*/  FMUL.FTZ R132, R132, R176.reuse ;  /* 0x000000b084847220 */ /* 0x080fe20000410000 */
[----:B------:R-:W-:Y:S01]  /*c010*/  HMMA.16816.F32.BF16 R140, R4, R10, R140 ;  /* 0x0000000a048c723c */ /* 0x000fe2000004188c */
[----:B------:R-:W-:Y:S01]  /*c020*/  FMUL.FTZ R133, R133, R176 ;  /* 0x000000b085857220 */ /* 0x000fe20000410000 */
[----:B------:R-:W5:Y:S01]  /*c030*/  LDSM.16.MT88.4 R8, [R222+0x12000] ;  /* 0x01200000de08783b */ /* 0x000f620000004200 */
[-C--:B------:R-:W-:Y:S01]  /*c040*/  FMUL.FTZ R134, R134, R3.reuse ;  /* 0x0000000386867220 */ /* 0x080fe20000410000 */
[----:B------:R-:W2:Y:S01]  /*c050*/  MUFU.EX2 R189, R189 ;  /* 0x000000bd00bd7308 */ /* 0x000ea20000000800 */
[----:B------:R-:W-:-:S02]  /*c060*/  FMUL.FTZ R135, R135, R3 ;  /* 0x0000000387877220 */ /* 0x000fc40000410000 */
[-C--:B------:R-:W-:Y:S01]  /*c070*/  FMUL.FTZ R36, R36, R176.reuse ;  /* 0x000000b024247220 */ /* 0x080fe20000410000 */
[C---:B-1----:R-:W-:Y:S01]  /*c080*/  HMMA.16816.F32.BF16 R136, R4.reuse, R12, R136 ;  /* 0x0000000c0488723c */ /* 0x042fe20000041888 */
[-C--:B------:R-:W-:Y:S02]  /*c090*/  FMUL.FTZ R37, R37, R176.reuse ;  /* 0x000000b025257220 */ /* 0x080fe40000410000 */
[-C--:B------:R-:W-:Y:S01]  /*c0a0*/  FMUL.FTZ R38, R38, R3.reuse ;  /* 0x0000000326267220 */ /* 0x080fe20000410000 */
[----:B------:R-:W-:Y:S01]  /*c0b0*/  MUFU.EX2 R191, R191 ;  /* 0x000000bf00bf7308 */ /* 0x000fe20000000800 */
[----:B------:R-:W-:Y:S02]  /*c0c0*/  FMUL.FTZ R39, R39, R3 ;  /* 0x0000000327277220 */ /* 0x000fe40000410000 */
[-C--:B------:R-:W-:Y:S01]  /*c0d0*/  FMUL.FTZ R40, R40, R176.reuse ;  /* 0x000000b028287220 */ /* 0x080fe20000410000 */
[----:B------:R-:W-:Y:S01]  /*c0e0*/  HMMA.16816.F32.BF16 R132, R4, R14, R132 ;  /* 0x0000000e0484723c */ /* 0x000fe20000041884 */
[----:B------:R-:W1:Y:S01]  /*c0f0*/  LDSM.16.MT88.4 R12, [R221+0x12000] ;  /* 0x01200000dd0c783b */ /* 0x000e620000004200 */
[----:B------:R-:W-:-:S02]  /*c100*/  FMUL.FTZ R41, R41, R176 ;  /* 0x000000b029297220 */ /* 0x000fc40000410000 */
[-C--:B------:R-:W-:Y:S01]  /*c110*/  FMUL.FTZ R42, R42, R3.reuse ;  /* 0x000000032a2a7220 */ /* 0x080fe20000410000 */
[----:B------:R-:W1:Y:S01]  /*c120*/  MUFU.EX2 R196, R196 ;  /* 0x000000c400c47308 */ /* 0x000e620000000800 */
[-C--:B------:R-:W-:Y:S02]  /*c130*/  FMUL.FTZ R43, R43, R3.reuse ;  /* 0x000000032b2b7220 */ /* 0x080fe40000410000 */
[-C--:B------:R-:W-:Y:S02]  /*c140*/  FMUL.FTZ R44, R44, R176.reuse ;  /* 0x000000b02c2c7220 */ /* 0x080fe40000410000 */
[----:B------:R-:W-:Y:S01]  /*c150*/  FMUL.FTZ R45, R45, R176 ;  /* 0x000000b02d2d7220 */ /* 0x000fe20000410000 */
[----:B---3--:R-:W-:Y:S01]  /*c160*/  HMMA.16816.F32.BF16 R36, R4, R16, R36 ;  /* 0x000000100424723c */ /* 0x008fe20000041824 */
[-C--:B------:R-:W-:Y:S01]  /*c170*/  FMUL.FTZ R46, R46, R3.reuse ;  /* 0x000000032e2e7220 */ /* 0x080fe20000410000 */
[----:B------:R-:W-:Y:S01]  /*c180*/  MUFU.EX2 R193, R193 ;  /* 0x000000c100c17308 */ /* 0x000fe20000000800 */
[----:B------:R-:W-:-:S02]  /*c190*/  FMUL.FTZ R47, R47, R3 ;  /* 0x000000032f2f7220 */ /* 0x000fc40000410000 */
[-C--:B------:R-:W-:Y:S02]  /*c1a0*/  FMUL.FTZ R48, R48, R176.reuse ;  /* 0x000000b030307220 */ /* 0x080fe40000410000 */
[-C--:B------:R-:W-:Y:S01]  /*c1b0*/  FMUL.FTZ R49, R49, R176.reuse ;  /* 0x000000b031317220 */ /* 0x080fe20000410000 */
[C---:B------:R-:W-:Y:S01]  /*c1c0*/  HMMA.16816.F32.BF16 R40, R4.reuse, R18, R40 ;  /* 0x000000120428723c */ /* 0x040fe20000041828 */
[-C--:B------:R-:W-:Y:S01]  /*c1d0*/  FMUL.FTZ R50, R50, R3.reuse ;  /* 0x0000000332327220 */ /* 0x080fe20000410000 */
[----:B------:R-:W3:Y:S01]  /*c1e0*/  LDSM.16.MT88.4 R16, [R220+0x12000] ;  /* 0x01200000dc10783b */ /* 0x000ee20000004200 */
[-C--:B------:R-:W-:Y:S01]  /*c1f0*/  FMUL.FTZ R51, R51, R3.reuse ;  /* 0x0000000333337220 */ /* 0x080fe20000410000 */
[----:B------:R-:W-:Y:S01]  /*c200*/  MUFU.EX2 R198, R198 ;  /* 0x000000c600c67308 */ /* 0x000fe20000000800 */
[-C--:B------:R-:W-:Y:S02]  /*c210*/  FMUL.FTZ R52, R52, R176.reuse ;  /* 0x000000b034347220 */ /* 0x080fe40000410000 */
[----:B------:R-:W-:Y:S01]  /*c220*/  FMUL.FTZ R53, R53, R176 ;  /* 0x000000b035357220 */ /* 0x000fe20000410000 */
[----:B-----5:R-:W-:Y:S01]  /*c230*/  HMMA.16816.F32.BF16 R44, R4, R8, R44 ;  /* 0x00000008042c723c */ /* 0x020fe2000004182c */
[----:B------:R-:W-:-:S02]  /*c240*/  FMUL.FTZ R54, R54, R3 ;  /* 0x0000000336367220 */ /* 0x000fc40000410000 */
[-C--:B------:R-:W-:Y:S01]  /*c250*/  FMUL.FTZ R55, R55, R3.reuse ;  /* 0x0000000337377220 */ /* 0x080fe20000410000 */
[----:B------:R-:W-:Y:S01]  /*c260*/  MUFU.EX2 R194, R194 ;  /* 0x000000c200c27308 */ /* 0x000fe20000000800 */
[-C--:B------:R-:W-:Y:S02]  /*c270*/  FMUL.FTZ R56, R56, R176.reuse ;  /* 0x000000b038387220 */ /* 0x080fe40000410000 */
[-C--:B------:R-:W-:Y:S01]  /*c280*/  FMUL.FTZ R57, R57, R176.reuse ;  /* 0x000000b039397220 */ /* 0x080fe20000410000 */
[----:B------:R-:W-:Y:S01]  /*c290*/  HMMA.16816.F32.BF16 R48, R4, R10, R48 ;  /* 0x0000000a0430723c */ /* 0x000fe20000041830 */
[-C--:B------:R-:W-:Y:S01]  /*c2a0*/  FMUL.FTZ R58, R58, R3.reuse ;  /* 0x000000033a3a7220 */ /* 0x080fe20000410000 */
[----:B------:R-:W5:Y:S01]  /*c2b0*/  LDSM.16.MT88.4 R8, [R224+0x14000] ;  /* 0x01400000e008783b */ /* 0x000f620000004200 */
[----:B------:R-:W-:Y:S01]  /*c2c0*/  FMUL.FTZ R59, R59, R3 ;  /* 0x000000033b3b7220 */ /* 0x000fe20000410000 */
[----:B------:R-:W2:Y:S01]  /*c2d0*/  MUFU.EX2 R195, R195 ;  /* 0x000000c300c37308 */ /* 0x000ea20000000800 */
[----:B------:R-:W-:-:S02]  /*c2e0*/  FMUL.FTZ R60, R60, R176 ;  /* 0x000000b03c3c7220 */ /* 0x000fc40000410000 */
[-C--:B------:R-:W-:Y:S01]  /*c2f0*/  FMUL.FTZ R61, R61, R176.reuse ;  /* 0x000000b03d3d7220 */ /* 0x080fe20000410000 */
[C---:B-1----:R-:W-:Y:S01]  /*c300*/  HMMA.16816.F32.BF16 R52, R4.reuse, R12, R52 ;  /* 0x0000000c0434723c */ /* 0x042fe20000041834 */
[-C--:B------:R-:W-:Y:S02]  /*c310*/  FMUL.FTZ R62, R62, R3.reuse ;  /* 0x000000033e3e7220 */ /* 0x080fe40000410000 */
[-C--:B------:R-:W-:Y:S01]  /*c320*/  FMUL.FTZ R63, R63, R3.reuse ;  /* 0x000000033f3f7220 */ /* 0x080fe20000410000 */
[----:B------:R-:W-:Y:S01]  /*c330*/  MUFU.EX2 R192, R192 ;  /* 0x000000c000c07308 */ /* 0x000fe20000000800 */
[-C--:B------:R-:W-:Y:S02]  /*c340*/  FMUL.FTZ R64, R64, R176.reuse ;  /* 0x000000b040407220 */ /* 0x080fe40000410000 */
[----:B------:R-:W-:Y:S01]  /*c350*/  FMUL.FTZ R65, R65, R176 ;  /* 0x000000b041417220 */ /* 0x000fe20000410000 */
[----:B------:R-:W-:Y:S01]  /*c360*/  HMMA.16816.F32.BF16 R56, R4, R14, R56 ;  /* 0x0000000e0438723c */ /* 0x000fe20000041838 */
[----:B------:R-:W1:Y:S01]  /*c370*/  LDSM.16.MT88.4 R12, [R222+0x14000] ;  /* 0x01400000de0c783b */ /* 0x000e620000004200 */
[----:B------:R-:W-:-:S02]  /*c380*/  FMUL.FTZ R66, R66, R3 ;  /* 0x0000000342427220 */ /* 0x000fc40000410000 */
[-C--:B------:R-:W-:Y:S01]  /*c390*/  FMUL.FTZ R67, R67, R3.reuse ;  /* 0x0000000343437220 */ /* 0x080fe20000410000 */
[----:B------:R-:W1:Y:S01]  /*c3a0*/  MUFU.EX2 R197, R197 ;  /* 0x000000c500c57308 */ /* 0x000e620000000800 */
[-C--:B------:R-:W-:Y:S02]  /*c3b0*/  FMUL.FTZ R68, R68, R176.reuse ;  /* 0x000000b044447220 */ /* 0x080fe40000410000 */
[-C--:B------:R-:W-:Y:S02]  /*c3c0*/  FMUL.FTZ R69, R69, R176.reuse ;  /* 0x000000b045457220 */ /* 0x080fe40000410000 */
[-C--:B------:R-:W-:Y:S01]  /*c3d0*/  FMUL.FTZ R70, R70, R3.reuse ;  /* 0x0000000346467220 */ /* 0x080fe20000410000 */
[----:B---3--:R-:W-:Y:S01]  /*c3e0*/  HMMA.16816.F32.BF16 R60, R4, R16, R60 ;  /* 0x00000010043c723c */ /* 0x008fe2000004183c */
[----:B------:R-:W-:Y:S01]  /*c3f0*/  FMUL.FTZ R71, R71, R3 ;  /* 0x0000000347477220 */ /* 0x000fe20000410000 */
        /* <DEDUP_REMOVED lines=8> */
[----:B------:R-:W1:Y:S01]  /*c480*/  MUFU.EX2 R200, R200 ;  /* 0x000000c800c87308 */ /* 0x000e620000000800 */
[----:B------:R-:W-:Y:S02]  /*c490*/  FMUL.FTZ R77, R77, R176 ;  /* 0x000000b04d4d7220 */ /* 0x000fe40000410000 */
[-C--:B------:R-:W-:Y:S01]  /*c4a0*/  FMUL.FTZ R78, R78, R3.reuse ;  /* 0x000000034e4e7220 */ /* 0x080fe20000410000 */
[----:B-----5:R-:W-:Y:S01]  /*c4b0*/  HMMA.16816.F32.BF16 R68, R4, R8, R68 ;  /* 0x000000080444723c */ /* 0x020fe20000041844 */
[----:B------:R-:W-:-:S02]  /*c4c0*/  FMUL.FTZ R79, R79, R3 ;  /* 0x000000034f4f7220 */ /* 0x000fc40000410000 */
        /* <DEDUP_REMOVED lines=8> */
[----:B------:R-:W-:Y:S01]  /*c550*/  MUFU.EX2 R202, R202 ;  /* 0x000000ca00ca7308 */ /* 0x000fe20000000800 */
        /* <DEDUP_REMOVED lines=27> */
[-C--:B------:R-:W-:Y:S02]  /*c710*/  FMUL.FTZ R102, R102, R3.reuse ;  /* 0x0000000366667220 */ /* 0x080fe40000410000 */
[----:B------:R-:W-:Y:S01]  /*c720*/  FMUL.FTZ R103, R103, R3 ;  /* 0x0000000367677220 */ /* 0x000fe20000410000 */
[----:B-----5:R-:W-:Y:S01]  /*c730*/  HMMA.16816.F32.BF16 R92, R4, R8, R92 ;  /* 0x00000008045c723c */ /* 0x020fe2000004185c */
[----:B------:R-:W-:-:S02]  /*c740*/  FMUL.FTZ R104, R104, R176 ;  /* 0x000000b068687220 */ /* 0x000fc40000410000 */
[-C--:B------:R-:W-:Y:S02]  /*c750*/  FMUL.FTZ R105, R105, R176.reuse ;  /* 0x000000b069697220 */ /* 0x080fe40000410000 */
[-C--:B------:R-:W-:Y:S02]  /*c760*/  FMUL.FTZ R106, R106, R3.reuse ;  /* 0x000000036a6a7220 */ /* 0x080fe40000410000 */
[-C--:B------:R-:W-:Y:S01]  /*c770*/  FMUL.FTZ R107, R107, R3.reuse ;  /* 0x000000036b6b7220 */ /* 0x080fe20000410000 */
[----:B------:R-:W-:Y:S01]  /*c780*/  HMMA.16816.F32.BF16 R96, R4, R10, R96 ;  /* 0x0000000a0460723c */ /* 0x000fe20000041860 */
[----:B------:R-:W5:Y:S01]  /*c790*/  LDSM.16.MT88.4 R8, [R221+0x16000] ;  /* 0x01600000dd08783b */ /* 0x000f620000004200 */
[-C--:B------:R-:W-:Y:S02]  /*c7a0*/  FMUL.FTZ R108, R108, R176.reuse ;  /* 0x000000b06c6c7220 */ /* 0x080fe40000410000 */
[----:B------:R-:W-:Y:S02]  /*c7b0*/  FMUL.FTZ R109, R109, R176 ;  /* 0x000000b06d6d7220 */ /* 0x000fe40000410000 */
[----:B------:R-:W-:-:S02]  /*c7c0*/  FMUL.FTZ R110, R110, R3 ;  /* 0x000000036e6e7220 */ /* 0x000fc40000410000 */
[C---:B-1----:R-:W-:Y:S01]  /*c7d0*/  HMMA.16816.F32.BF16 R100, R4.reuse, R12, R100 ;  /* 0x0000000c0464723c */ /* 0x042fe20000041864 */
[-C--:B------:R-:W-:Y:S02]  /*c7e0*/  FMUL.FTZ R111, R111, R3.reuse ;  /* 0x000000036f6f7220 */ /* 0x080fe40000410000 */
[-C--:B------:R-:W-:Y:S02]  /*c7f0*/  FMUL.FTZ R112, R112, R176.reuse ;  /* 0x000000b070707220 */ /* 0x080fe40000410000 */
[----:B------:R-:W-:Y:S02]  /*c800*/  FMUL.FTZ R113, R113, R176 ;  /* 0x000000b071717220 */ /* 0x000fe40000410000 */
[-C--:B------:R-:W-:Y:S01]  /*c810*/  FMUL.FTZ R114, R114, R3.reuse ;  /* 0x0000000372727220 */ /* 0x080fe20000410000 */
[----:B------:R-:W-:Y:S01]  /*c820*/  HMMA.16816.F32.BF16 R104, R4, R14, R104 ;  /* 0x0000000e0468723c */ /* 0x000fe20000041868 */
[----:B------:R-:W1:Y:S01]  /*c830*/  LDSM.16.MT88.4 R12, [R220+0x16000] ;  /* 0x01600000dc0c783b */ /* 0x000e620000004200 */
[----:B------:R-:W-:-:S02]  /*c840*/  FMUL.FTZ R115, R115, R3 ;  /* 0x0000000373737220 */ /* 0x000fc40000410000 */
[-C--:B------:R-:W-:Y:S02]  /*c850*/  FMUL.FTZ R116, R116, R176.reuse ;  /* 0x000000b074747220 */ /* 0x080fe40000410000 */
[-C--:B------:R-:W-:Y:S02]  /*c860*/  FMUL.FTZ R117, R117, R176.reuse ;  /* 0x000000b075757220 */ /* 0x080fe40000410000 */
[-C--:B------:R-:W-:Y:S02]  /*c870*/  FMUL.FTZ R118, R118, R3.reuse ;  /* 0x0000000376767220 */ /* 0x080fe40000410000 */
[----:B------:R-:W-:Y:S01]  /*c880*/  FMUL.FTZ R119, R119, R3 ;  /* 0x0000000377777220 */ /* 0x000fe20000410000 */
[----:B---3--:R-:W-:Y:S01]  /*c890*/  HMMA.16816.F32.BF16 R108, R4, R16, R108 ;  /* 0x00000010046c723c */ /* 0x008fe2000004186c */
[-C--:B------:R-:W-:Y:S02]  /*c8a0*/  FMUL.FTZ R120, R120, R176.reuse ;  /* 0x000000b078787220 */ /* 0x080fe40000410000 */
[----:B------:R-:W-:-:S02]  /*c8b0*/  FMUL.FTZ R121, R121, R176 ;  /* 0x000000b079797220 */ /* 0x000fc40000410000 */
[-C--:B------:R-:W-:Y:S02]  /*c8c0*/  FMUL.FTZ R122, R122, R3.reuse ;  /* 0x000000037a7a7220 */ /* 0x080fe40000410000 */
[-C--:B------:R-:W-:Y:S01]  /*c8d0*/  FMUL.FTZ R123, R123, R3.reuse ;  /* 0x000000037b7b7220 */ /* 0x080fe20000410000 */
[C---:B------:R-:W-:Y:S01]  /*c8e0*/  HMMA.16816.F32.BF16 R112, R4.reuse, R18, R112 ;  /* 0x000000120470723c */ /* 0x040fe20000041870 */
[-C--:B------:R-:W-:Y:S01]  /*c8f0*/  FMUL.FTZ R124, R124, R176.reuse ;  /* 0x000000b07c7c7220 */ /* 0x080fe20000410000 */
[----:B------:R-:W-:Y:S01]  /*c900*/  LDSM.16.MT88.4 R16, [R220+0x10800] ;  /* 0x01080000dc10783b */ /* 0x000fe20000004200 */
[-C--:B------:R-:W-:Y:S02]  /*c910*/  FMUL.FTZ R125, R125, R176.reuse ;  /* 0x000000b07d7d7220 */ /* 0x080fe40000410000 */
        /* <DEDUP_REMOVED lines=8> */
[----:B------:R-:W3:Y:S01]  /*c9a0*/  LDSM.16.MT88.4 R8, [R224+0x10800] ;  /* 0x01080000e008783b */ /* 0x000ee20000004200 */
[----:B------:R-:W-:Y:S02]  /*c9b0*/  FFMA.FTZ R172, R245, R176, R172 ;  /* 0x000000b0f5ac7223 */ /* 0x000fe400000100ac */
[----:B------:R-:W-:Y:S02]  /*c9c0*/  FFMA.FTZ R3, R243, R3, R168 ;  /* 0x00000003f3037223 */ /* 0x000fe400000100a8 */
[----:B------:R-:W-:-:S02]  /*c9d0*/  FADD.FTZ R171, R171, R172 ;  /* 0x000000acabab7221 */ /* 0x000fc40000010000 */
[C---:B-1----:R-:W-:Y:S01]  /*c9e0*/  HMMA.16816.F32.BF16 R124, R4.reuse, R12, R124 ;  /* 0x0000000c047c723c */ /* 0x042fe2000004187c */
[----:B------:R-:W-:Y:S02]  /*c9f0*/  FADD.FTZ R3, R2, R3 ;  /* 0x0000000302037221 */ /* 0x000fe40000010000 */
[----:B------:R-:W-:Y:S02]  /*ca00*/  FADD.FTZ R170, R170, R171 ;  /* 0x000000abaaaa7221 */ /* 0x000fe40000010000 */
[----:B------:R-:W-:Y:S02]  /*ca10*/  FADD.FTZ R2, R0, R3 ;  /* 0x0000000300027221 */ /* 0x000fe40000010000 */
[----:B------:R-:W-:Y:S01]  /*ca20*/  FADD.FTZ R0, R169, R170 ;  /* 0x000000aaa9007221 */ /* 0x000fe20000010000 */
[----:B------:R-:W-:Y:S01]  /*ca30*/  HMMA.16816.F32.BF16 R128, R4, R14, R128 ;  /* 0x0000000e0480723c */ /* 0x000fe20000041880 */
[----:B------:R-:W1:Y:S01]  /*ca40*/  LDSM.16.MT88.4 R12, [R222+0x12800] ;  /* 0x01280000de0c783b */ /* 0x000e620000004200 */
[----:B------:R-:W-:-:S04]  /*ca50*/  FADD.FTZ R2, R175, R2 ;  /* 0x00000002af027221 */ /* 0x000fc80000010000 */
[----:B--2---:R-:W-:Y:S01]  /*ca60*/  FADD.FTZ R3, R187, R2 ;  /* 0x00000002bb037221 */ /* 0x004fe20000010000 */
[----:B------:R-:W-:Y:S01]  /*ca70*/  F2FP.BF16.PACK_AB R4, R184, R183 ;  /* 0x000000b7b804723e */ /* 0x000fe200000010ff */
[----:B------:R-:W-:Y:S01]  /*ca80*/  FADD.FTZ R183, R183, R0 ;  /* 0x00000000b7b77221 */ /* 0x000fe20000010000 */
[C---:B----4-:R-:W-:Y:S01]  /*ca90*/  F2FP.BF16.PACK_AB R5, R190.reuse, R187 ;  /* 0x000000bbbe05723e */ /* 0x050fe200000010ff */
        /* <DEDUP_REMOVED lines=8> */
[----:B------:R-:W-:Y:S01]  /*cb20*/  HMMA.16816.F32.BF16 R36, R4, R20, R36 ;  /* 0x000000140424723c */ /* 0x000fe20000041824 */
[----:B------:R-:W-:-:S07]  /*cb30*/  FADD.FTZ R186, R186, R185 ;  /* 0x000000b9baba7221 */ /* 0x000fce0000010000 */
[C---:B------:R-:W-:Y:S01]  /*cb40*/  HMMA.16816.F32.BF16 R40, R4.reuse, R22, R40 ;  /* 0x000000160428723c */ /* 0x040fe20000041828 */
[----:B------:R-:W2:Y:S07]  /*cb50*/  LDSM.16.MT88.4 R20, [R221+0x14800] ;  /* 0x01480000dd14783b */ /* 0x000eae0000004200 */
[C---:B---3--:R-:W-:Y:S08]  /*cb60*/  HMMA.16816.F32.BF16 R160, R4.reuse, R8, R160 ;  /* 0x0000000804a0723c */ /* 0x048ff000000418a0 */
        /* <DEDUP_REMOVED lines=31> */
[----:B------:R-:W-:Y:S07]  /*cd60*/  LDSM.16.MT88.4 R28, [R222+0x11000] ;  /* 0x01100000de1c783b */ /* 0x000fee0000004200 */
[C---:B------:R-:W-:Y:S08]  /*cd70*/  HMMA.16816.F32.BF16 R76, R4.reuse, R24, R76 ;  /* 0x00000018044c723c */ /* 0x040ff0000004184c */
[C---:B------:R-:W-:Y:S01]  /*cd80*/  HMMA.16816.F32.BF16 R80, R4.reuse, R26, R80 ;  /* 0x0000001a0450723c */ /* 0x040fe20000041850 */
[----:B------:R-:W-:Y:S07]  /*cd90*/  LDSM.16.MT88.4 R24, [R221+0x11000] ;  /* 0x01100000dd18783b */ /* 0x000fee0000004200 */
[C---:B---3--:R-:W-:Y:S08]  /*cda0*/  HMMA.16816.F32.BF16 R100, R4.reuse, R8, R100 ;  /* 0x000000080464723c */ /* 0x048ff00000041864 */
[C---:B------:R-:W-:Y:S01]  /*cdb0*/  HMMA.16816.F32.BF16 R104, R4.reuse, R10, R104 ;  /* 0x0000000a0468723c */ /* 0x040fe20000041868 */
[----:B------:R-:W3:Y:S07]  /*cdc0*/  LDSM.16.MT88.4 R8, [R224+0x11000] ;  /* 0x01100000e008783b */ /* 0x000eee0000004200 */
[C---:B----4-:R-:W-:Y:S08]  /*cdd0*/  HMMA.16816.F32.BF16 R108, R4.reuse, R16, R108 ;  /* 0x00000010046c723c */ /* 0x050ff0000004186c */
[C---:B------:R-:W-:Y:S01]  /*cde0*/  HMMA.16816.F32.BF16 R112, R4.reuse, R18, R112 ;  /* 0x000000120470723c */ /* 0x040fe20000041870 */
[----:B------:R-:W-:Y:S07]  /*cdf0*/  LDSM.16.MT88.4 R16, [R224+0x13000] ;  /* 0x01300000e010783b */ /* 0x000fee0000004200 */
[C---:B-1----:R-:W-:Y:S08]  /*ce00*/  HMMA.16816.F32.BF16 R124, R4.reuse, R12, R124 ;  /* 0x0000000c047c723c */ /* 0x042ff0000004187c */
[----:B------:R-:W-:Y:S01]  /*ce10*/  HMMA.16816.F32.BF16 R128, R4, R14, R128 ;  /* 0x0000000e0480723c */ /* 0x000fe20000041880 */
[----:B------:R-:W1:Y:S06]  /*ce20*/  LDSM.16.MT88.4 R12, [R222+0x13000] ;  /* 0x01300000de0c783b */ /* 0x000e6c0000004200 */
        /* <DEDUP_REMOVED lines=41> */
[----:B------:R-:W-:Y:S07]  /*d0c0*/  LDSM.16.MT88.4 R12, [R222+0x13800] ;  /* 0x01380000de0c783b */ /* 0x000fee0000004200 */
[C---:B--2---:R-:W-:Y:S08]  /*d0d0*/  HMMA.16816.F32.BF16 R116, R4.reuse, R20, R116 ;  /* 0x000000140474723c */ /* 0x044ff00000041874 */
        /* <DEDUP_REMOVED lines=10> */
[----:B------:R-:W-:Y:S07]  /*d180*/  LDSM.16.MT88.4 R8, [R221+0x13800] ;  /* 0x01380000dd08783b */ /* 0x000fee0000004200 */
[C---:B----4-:R-:W-:Y:S08]  /*d190*/  HMMA.16816.F32.BF16 R108, R4.reuse, R28, R108 ;  /* 0x0000001c046c723c */ /* 0x050ff0000004186c */
        /* <DEDUP_REMOVED lines=44> */
[C---:B--2---:R-:W-:Y:S08]  /*d460*/  HMMA.16816.F32.BF16 R76, R4.reuse, R28, R76 ;  /* 0x0000001c044c723c */ /* 0x044ff0000004184c */
[C---:B------:R-:W-:Y:S08]  /*d470*/  HMMA.16816.F32.BF16 R80, R4.reuse, R30, R80 ;  /* 0x0000001e0450723c */ /* 0x040ff00000041850 */
[C---:B----4-:R-:W-:Y:S08]  /*d480*/  HMMA.16816.F32.BF16 R84, R4.reuse, R24, R84 ;  /* 0x000000180454723c */ /* 0x050ff00000041854 */
[C---:B------:R-:W-:Y:S08]  /*d490*/  HMMA.16816.F32.BF16 R88, R4.reuse, R26, R88 ;  /* 0x0000001a0458723c */ /* 0x040ff00000041858 */
[C---:B-----5:R-:W-:Y:S08]  /*d4a0*/  HMMA.16816.F32.BF16 R92, R4.reuse, R16, R92 ;  /* 0x00000010045c723c */ /* 0x060ff0000004185c */
[C---:B------:R-:W-:Y:S08]  /*d4b0*/  HMMA.16816.F32.BF16 R96, R4.reuse, R18, R96 ;  /* 0x000000120460723c */ /* 0x040ff00000041860 */
[C---:B------:R-:W-:Y:S08]  /*d4c0*/  HMMA.16816.F32.BF16 R108, R4.reuse, R8, R108 ;  /* 0x00000008046c723c */ /* 0x040ff0000004186c */
[C---:B------:R-:W-:Y:S08]  /*d4d0*/  HMMA.16816.F32.BF16 R112, R4.reuse, R10, R112 ;  /* 0x0000000a0470723c */ /* 0x040ff00000041870 */
[C---:B-1----:R-:W-:Y:S08]  /*d4e0*/  HMMA.16816.F32.BF16 R116, R4.reuse, R20, R116 ;  /* 0x000000140474723c */ /* 0x042ff00000041874 */
[C---:B------:R-:W-:Y:S08]  /*d4f0*/  HMMA.16816.F32.BF16 R120, R4.reuse, R22, R120 ;  /* 0x000000160478723c */ /* 0x040ff00000041878 */
[C---:B---3--:R-:W-:Y:S08]  /*d500*/  HMMA.16816.F32.BF16 R124, R4.reuse, R12, R124 ;  /* 0x0000000c047c723c */ /* 0x048ff0000004187c */
[C---:B------:R-:W-:Y:S08]  /*d510*/  HMMA.16816.F32.BF16 R128, R4.reuse, R14, R128 ;  /* 0x0000000e0480723c */ /* 0x040ff00000041880 */
[----:B------:R-:W-:Y:S07]  /*d520*/  HMMA.16816.F32.BF16 R160, R4, R164, R160 ;  /* 0x000000a404a0723c */ /* 0x000fee00000418a0 */
[----:B------:R-:W-:Y:S11]  /*d530*/  MOV R164, R174 ;  /* 0x000000ae00a47202 */ /* 0x000ff60000000f00 */
[----:B------:R-:W-:Y:S01]  /*d540*/  @!UPT UIADD3 URZ, URZ, URZ, URZ ;  /* 0x0000003f3f3ff290 */ /* 0x000fe2000fffe03f */
.L_x_3109:
[----:B------:R-:W-:Y:S05]  /*d550*/  @!P6 BRA `(.L_x_3117) ;  /* 0x00004e800000e947 */ /* 0x000fea0003800000 */
[----:B------:R-:W-:Y:S01]  /*d560*/  IABS R0, c[0x0][0x2d0] ;  /* 0x0000b40000007a13 */ /* 0x000fe20000000000 */
[----:B------:R-:W-:Y:S01]  /*d570*/  ULDC.64 UR8, c[0x0][0x1a0] ;  /* 0x0000680000087ab9 */ /* 0x000fe20000000a00 */
[----:B------:R-:W-:Y:S01]  /*d580*/  IABS R4, c[0x0][0x2d0] ;  /* 0x0000b40000047a13 */ /* 0x000fe20000000000 */
[----:B------:R-:W-:-:S02]  /*d590*/  ULEA UR17, -UR8, URZ, 0x6 ;  /* 0x0000003f08117291 */ /* 0x000fc4000f8e313f */
[----:B------:R-:W-:Y:S01]  /*d5a0*/  IMAD.MOV.U32 R7, RZ, RZ, R0 ;  /* 0x000000ffff077224 */ /* 0x000fe200078e0000 */
[----:B------:R-:W1:Y:S01]  /*d5b0*/  R2UR UR18, R4 ;  /* 0x00000000041273c2 */ /* 0x000e6200000e0000 */
[----:B------:R-:W-:Y:S02]  /*d5c0*/  UMOV UR34, URZ ;  /* 0x0000003f00227c82 */ /* 0x000fe40008000000 */
[----:B------:R-:W-:Y:S01]  /*d5d0*/  UMOV UR22, URZ ;  /* 0x0000003f00167c82 */ /* 0x000fe20008000000 */
[----:B------:R-:W-:Y:S01]  /*d5e0*/  IMAD.U32 R239, RZ, RZ, UR17 ;  /* 0x00000011ffef7e24 */ /* 0x000fe2000f8e00ff */
[----:B------:R-:W-:Y:S02]  /*d5f0*/  USHF.R.S32.HI UR15, URZ, 0x1f, UR17 ;  /* 0x0000001f3f0f7899 */ /* 0x000fe40008011411 */
[----:B------:R-:W-:Y:S01]  /*d600*/  ULDC.64 UR6, c[0x0][0x198] ;  /* 0x0000660000067ab9 */ /* 0x000fe20000000a00 */
[----:B------:R-:W2:Y:S01]  /*d610*/  R2UR UR14, R7 ;  /* 0x00000000070e73c2 */ /* 0x000ea200000e0000 */
[----:B------:R-:W-:-:S02]  /*d620*/  ULEA UR19, -UR6, URZ, 0x6 ;  /* 0x0000003f06137291 */ /* 0x000fc4000f8e313f */
[----:B------:R-:W-:Y:S01]  /*d630*/  ULDC UR11, c[0x0][0x2d0] ;  /* 0x0000b400000b7ab9 */ /* 0x000fe20000000800 */
[----:B------:R-:W-:Y:S01]  /*d640*/  MOV R238, UR15 ;  /* 0x0000000f00ee7c02 */ /* 0x000fe20008000f00 */
[----:B------:R-:W-:Y:S02]  /*d650*/  ULDC UR10, c[0x0][0x2d0] ;  /* 0x0000b400000a7ab9 */ /* 0x000fe40000000800 */
[----:B------:R-:W-:Y:S02]  /*d660*/  UISETP.NE.AND UP1, UPT, URZ, UR11, UPT ;  /* 0x0000000b3f00728c */ /* 0x000fe4000bf25270 */
[----:B------:R-:W-:Y:S02]  /*d670*/  ULOP3.LUT UR16, URZ, UR11, URZ, 0x33, !UPT ;  /* 0x0000000b3f107292 */ /* 0x000fe4000f8e333f */
[----:B------:R-:W-:Y:S02]  /*d680*/  UISETP.NE.AND UP0, UPT, URZ, UR10, UPT ;  /* 0x0000000a3f00728c */ /* 0x000fe4000bf05270 */
[----:B------:R-:W-:-:S02]  /*d690*/  ULOP3.LUT UR13, URZ, UR10, URZ, 0x33, !UPT ;  /* 0x0000000a3f0d7292 */ /* 0x000fc4000f8e333f */
[----:B------:R-:W-:Y:S01]  /*d6a0*/  USHF.R.S32.HI UR12, URZ, 0x1f, UR19 ;  /* 0x0000001f3f0c7899 */ /* 0x000fe20008011413 */
        /* <DEDUP_REMOVED lines=10> */
[----:B-1----:R-:W-:Y:S01]  /*d750*/  MOV R2, R164 ;  /* 0x000000a400027202 */ /* 0x002fe20000000f00 */
[----:B---3--:R-:W-:-:S04]  /*d760*/  UIADD3 UR5, URZ, -UR35, URZ ;  /* 0x800000233f057290 */ /* 0x008fc8000fffe03f */
[----:B------:R-:W-:Y:S01]  /*d770*/  UIMAD UR5, UR5, UR18, URZ ;  /* 0x00000012050572a4 */ /* 0x000fe2000f8e023f */
[----:B--2---:R-:W-:Y:S01]  /*d780*/  IMAD.MOV.U32 R0, RZ, RZ, R3 ;  /* 0x000000ffff007224 */ /* 0x004fe200078e0003 */
[----:B----4-:R-:W-:Y:S02]  /*d790*/  UIADD3 UR4, URZ, -UR23, URZ ;  /* 0x800000173f047290 */ /* 0x010fe4000fffe03f */
[----:B------:R-:W-:Y:S02]  /*d7a0*/  UIMAD.WIDE.U32 UR34, UR35, UR5, UR34 ;  /* 0x00000005232272a5 */ /* 0x000fe4000f8e0022 */
[----:B------:R-:W-:-:S04]  /*d7b0*/  UIMAD UR4, UR4, UR14, URZ ;  /* 0x0000000e040472a4 */ /* 0x000fc8000f8e023f */
[----:B------:R-:W-:Y:S02]  /*d7c0*/  UIMAD.WIDE.U32 UR22, UR23, UR4, UR22 ;  /* 0x00000004171672a5 */ /* 0x000fe4000f8e0016 */
[----:B------:R-:W-:Y:S02]  /*d7d0*/  UMOV UR17, UR35 ;  /* 0x0000002300117c82 */ /* 0x000fe40008000000 */
[----:B------:R-:W-:-:S03]  /*d7e0*/  ULDC.64 UR4, c[0x0][0x1a0] ;  /* 0x0000680000047ab9 */ /* 0x000fc60000000a00 */
[----:B------:R-:W-:Y:S02]  /*d7f0*/  UMOV UR15, UR23 ;  /* 0x00000017000f7c82 */ /* 0x000fe40008000000 */
.L_x_3121:
        /* <DEDUP_REMOVED lines=62> */
[----:B------:R-:W2:Y:S03]  /*dbe0*/  LDG.E R11, [R10.64] ;  /* 0x000000200a0b7981 */ /* 0x000ea6000c1e1900 */
[----:B------:R-:W-:Y:S01]  /*dbf0*/  UIMAD UR22, UR23, UR8, UR22 ;  /* 0x00000008171672a4 */ /* 0x000fe2000f8e0216 */
[----:B----4-:R-:W-:Y:S01]  /*dc00*/  MOV R13, UR35 ;  /* 0x00000023000d7c02 */ /* 0x010fe20008000f00 */
[----:B------:R-:W-:Y:S02]  /*dc10*/  UIMAD.WIDE.U32 UR34, UR8, UR34, URZ ;  /* 0x00000022082272a5 */ /* 0x000fe4000f8e003f */
[----:B------:R-:W-:Y:S02]  /*dc20*/  UMOV UR23, UR8 ;  /* 0x0000000800177c82 */ /* 0x000fe40008000000 */
        /* <DEDUP_REMOVED lines=13> */
.L_x_3118:
[C---:B------:R-:W-:Y:S01]  /*dd00*/  ISETP.GE.AND P6, PT, R233.reuse, c[0x0][0x220], PT ;  /* 0x00008800e9007a0c */ /* 0x040fe20003fc6270 */
[----:B------:R-:W-:Y:S01]  /*dd10*/  UISETP.GT.AND UP2, UPT, UR28, UR21, UPT ;  /* 0x000000151c00728c */ /* 0x000fe2000bf44270 */
[----:B------:R-:W-:Y:S02]  /*dd20*/  IADD3 R3, R233, 0x40, RZ ;  /* 0x00000040e9037810 */ /* 0x000fe40007ffe0ff */
[-C--:B------:R-:W-:Y:S02]  /*dd30*/  LEA R248, P0, R249, R246.reuse, 0x1 ;  /* 0x000000f6f9f87211 */ /* 0x080fe400078008ff */
[----:B------:R-:W-:Y:S02]  /*dd40*/  ISETP.GE.AND P5, PT, R3, c[0x0][0x220], PT ;  /* 0x0000880003007a0c */ /* 0x000fe40003fa6270 */
[----:B------:R-:W-:Y:S02]  /*dd50*/  IADD3 R244, R233, 0x80, RZ ;  /* 0x00000080e9f47810 */ /* 0x000fe40007ffe0ff */
[C---:B------:R-:W-:Y:S02]  /*dd60*/  IADD3 R251, P1, R249.reuse, UR27, RZ ;  /* 0x0000001bf9fb7c10 */ /* 0x040fe4000ff3e0ff */
[-C--:B------:R-:W-:Y:S01]  /*dd70*/  LEA.HI.X R249, R249, R247.reuse, R242, 0x1, P0 ;  /* 0x000000f7f9f97211 */ /* 0x080fe200000f0cf2 */
[----:B------:R-:W-:Y:S01]  /*dd80*/  @P6 STS.128 [R232+0x10000], RZ ;  /* 0x010000ffe8006388 */ /* 0x000fe20000000c00 */
[----:B------:R-:W-:Y:S02]  /*dd90*/  ISETP.GE.AND P4, PT, R244, c[0x0][0x220], PT ;  /* 0x00008800f4007a0c */ /* 0x000fe40003f86270 */
[----:B------:R-:W-:Y:S01]  /*dda0*/  IADD3 R3, R233, 0xc0, RZ ;  /* 0x000000c0e9037810 */ /* 0x000fe20007ffe0ff */
[----:B------:R-:W-:Y:S01]  /*ddb0*/  @!PT LDS RZ, [RZ] ;  /* 0x00000000fffff984 */ /* 0x000fe20000000800 */
[----:B------:R-:W-:Y:S01]  /*ddc0*/  @!PT LDS RZ, [RZ] ;  /* 0x00000000fffff984 */ /* 0x000fe20000000800 */
[----:B------:R-:W-:Y:S01]  /*ddd0*/  @!PT LDS RZ, [RZ] ;  /* 0x00000000fffff984 */ /* 0x000fe20000000800 */
[----:B------:R1:W-:Y:S01]  /*dde0*/  @!P6 LDGSTS.E.BYPASS.LTC128B.128 [R232+0x10000], [R248.64] ;  /* 0x10000000f8e8efae */ /* 0x0003e2000b901d60 */
[----:B------:R-:W-:Y:S02]  /*ddf0*/  IADD3.X R244, R242, UR26, RZ, P1, !PT ;  /* 0x0000001af2f47c10 */ /* 0x000fe40008ffe4ff */
[----:B------:R-:W-:Y:S01]  /*de00*/  ISETP.GE.AND P3, PT, R3, c[0x0][0x220], PT ;  /* 0x0000880003007a0c */ /* 0x000fe20003f66270 */
        /* <DEDUP_REMOVED lines=10> */
[C---:B------:R-:W-:Y:S03]  /*deb0*/  IADD3 R3, P2, R251.reuse, UR27, RZ ;  /* 0x0000001bfb037c10 */ /* 0x040fe6000ff5e0ff */
[----:B------:R-:W-:Y:S01]  /*dec0*/  @!PT LDS RZ, [RZ] ;  /* 0x00000000fffff984 */ /* 0x000fe20000000800 */
[----:B------:R-:W-:Y:S01]  /*ded0*/  @!PT LDS RZ, [RZ] ;  /* 0x00000000fffff984 */ /* 0x000fe20000000800 */
[----:B------:R-:W-:Y:S01]  /*dee0*/  @!PT LDS RZ, [RZ] ;  /* 0x00000000fffff984 */ /* 0x000fe20000000800 */
[----:B------:R1:W-:Y:S01]  /*def0*/  @!P4 LDGSTS.E.BYPASS.LTC128B.128 [R232+0x14000], [R248.64+0x100] ;  /* 0x14000100f8e8cfae */ /* 0x0003e2000b901d60 */
[----:B------:R-:W-:Y:S02]  /*df00*/  IADD3.X R242, R244, UR26, RZ, P2, !PT ;  /* 0x0000001af4f27c10 */ /* 0x000fe400097fe4ff */
[CC--:B------:R-:W-:Y:S01]  /*df10*/  @!P4 LEA R14, P2, R251.reuse, R246.reuse, 0x1 ;  /* 0x000000f6fb0ec211 */ /* 0x0c0fe200078408ff */
[----:B------:R-:W-:Y:S01]  /*df20*/  @P3 STS.128 [R232+0x16000], RZ ;  /* 0x016000ffe8003388 */ /* 0x000fe20000000c00 */
[CC--:B------:R-:W-:Y:S02]  /*df30*/  @!P3 LEA R250, P1, R251.reuse, R246.reuse, 0x1 ;  /* 0x000000f6fbfab211 */ /* 0x0c0fe400078208ff */
[CCC-:B------:R-:W-:Y:S01]  /*df40*/  @!P4 LEA.HI.X R15, R251.reuse, R247.reuse, R244.reuse, 0x1, P2 ;  /* 0x000000f7fb0fc211 */ /* 0x1c0fe200010f0cf4 */
[----:B------:R-:W-:Y:S01]  /*df50*/  @!PT LDS RZ, [RZ] ;  /* 0x00000000fffff984 */ /* 0x000fe20000000800 */
[----:B------:R-:W-:Y:S01]  /*df60*/  @!PT LDS RZ, [RZ] ;  /* 0x00000000fffff984 */ /* 0x000fe20000000800 */
[----:B------:R-:W-:Y:S01]  /*df70*/  @!PT LDS RZ, [RZ] ;  /* 0x00000000fffff984 */ /* 0x000fe20000000800 */
[----:B------:R1:W-:Y:S01]  /*df80*/  @!P3 LDGSTS.E.BYPASS.LTC128B.128 [R232+0x16000], [R248.64+0x180] ;  /* 0x16000180f8e8bfae */ /* 0x0003e2000b901d60 */
[-C--:B------:R-:W-:Y:S02]  /*df90*/  @!P3 LEA.HI.X R251, R251, R247.reuse, R244, 0x1, P1 ;  /* 0x000000f7fbfbb211 */ /* 0x080fe400008f0cf4 */
[CC--:B------:R-:W-:Y:S01]  /*dfa0*/  @!P6 LEA R22, P0, R3.reuse, R246.reuse, 0x1 ;  /* 0x000000f60316e211 */ /* 0x0c0fe200078008ff */
[----:B------:R-:W-:Y:S01]  /*dfb0*/  @P6 STS.128 [R232+0x10800], RZ ;  /* 0x010800ffe8006388 */ /* 0x000fe20000000c00 */
[CC--:B------:R-:W-:Y:S02]  /*dfc0*/  @!P5 LEA R194, P2, R3.reuse, R246.reuse, 0x1 ;  /* 0x000000f603c2d211 */ /* 0x0c0fe400078408ff */
[CCC-:B------:R-:W-:Y:S01]  /*dfd0*/  @!P6 LEA.HI.X R23, R3.reuse, R247.reuse, R242.reuse, 0x1, P0 ;  /* 0x000000f70317e211 */ /* 0x1c0fe200000f0cf2 */
[----:B------:R-:W-:Y:S01]  /*dfe0*/  @!PT LDS RZ, [RZ] ;  /* 0x00000000fffff984 */ /* 0x000fe20000000800 */
[----:B------:R-:W-:Y:S01]  /*dff0*/  @!PT LDS RZ, [RZ] ;  /* 0x00000000fffff984 */ /* 0x000fe20000000800 */
[----:B------:R-:W-:Y:S01]  /*e000*/  @!PT LDS RZ, [RZ] ;  /* 0x00000000fffff984 */ /* 0x000fe20000000800 */
[----:B------:R2:W-:Y:S01]  /*e010*/  @!P6 LDGSTS.E.BYPASS.LTC128B.128 [R232+0x10800], [R26.64] ;  /* 0x108000001ae8efae */ /* 0x0005e2000b901d60 */
[CCC-:B------:R-:W-:Y:S02]  /*e020*/  @!P5 LEA.HI.X R195, R3.reuse, R247.reuse, R242.reuse, 0x1, P2 ;  /* 0x000000f703c3d211 */ /* 0x1c0fe400010f0cf2 */
        /* <DEDUP_REMOVED lines=8> */
[CC--:B------:R-:W-:Y:S02]  /*e0b0*/  @!P3 LEA.HI.X R31, R3.reuse, R247.reuse, R242, 0x1, P0 ;  /* 0x000000f7031fb211 */ /* 0x0c0fe400000f0cf2 */
[----:B------:R-:W-:Y:S01]  /*e0c0*/  IADD3 R244, P2, R3, UR27, RZ ;  /* 0x0000001b03f47c10 */ /* 0x000fe2000ff5e0ff */
[----:B------:R-:W-:Y:S03]  /*e0d0*/  @P4 STS.128 [R232+0x14800], RZ ;  /* 0x014800ffe8004388 */ /* 0x000fe60000000c00 */
[-C--:B------:R-:W-:Y:S01]  /*e0e0*/  @!P6 LEA R190, P0, R244, R246.reuse, 0x1 ;  /* 0x000000f6f4bee211 */ /* 0x080fe200078008ff */
[----:B------:R-:W-:Y:S01]  /*e0f0*/  @!PT LDS RZ, [RZ] ;  /* 0x00000000fffff984 */ /* 0x000fe20000000800 */
[----:B------:R-:W-:Y:S01]  /*e100*/  @!PT LDS RZ, [RZ] ;  /* 0x00000000fffff984 */ /* 0x000fe20000000800 */
[----:B------:R-:W-:Y:S01]  /*e110*/  @!PT LDS RZ, [RZ] ;  /* 0x00000000fffff984 */ /* 0x000fe20000000800 */
[----:B------:R4:W-:Y:S01]  /*e120*/  @!P4 LDGSTS.E.BYPASS.LTC128B.128 [R232+0x14800], [R14.64+0x100] ;  /* 0x148001000ee8cfae */ /* 0x0009e2000b901d60 */
[----:B------:R-:W-:Y:S02]  /*e130*/  IADD3.X R242, R242, UR26, RZ, P2, !PT ;  /* 0x0000001af2f27c10 */ /* 0x000fe400097fe4ff */
        /* <DEDUP_REMOVED lines=8> */
[CC--:B------:R-:W-:Y:S02]  /*e1c0*/  @!P4 LEA R198, P1, R244.reuse, R246.reuse, 0x1 ;  /* 0x000000f6f4c6c211 */ /* 0x0c0fe400078208ff */
[C---:B------:R-:W-:Y:S01]  /*e1d0*/  @!P3 LEA R246, P0, R244.reuse, R246, 0x1 ;  /* 0x000000f6f4f6b211 */ /* 0x040fe200078008ff */
[----:B------:R-:W-:Y:S01]  /*e1e0*/  @P6 STS.128 [R232+0x11000], RZ ;  /* 0x011000ffe8006388 */ /* 0x000fe20000000c00 */
[CCC-:B------:R-:W-:Y:S02]  /*e1f0*/  @!P4 LEA.HI.X R199, R244.reuse, R247.reuse, R242.reuse, 0x1, P1 ;  /* 0x000000f7f4c7c211 */ /* 0x1c0fe400008f0cf2 */
[----:B------:R-:W-:Y:S01]  /*e200*/  @!P3 LEA.HI.X R247, R244, R247, R242, 0x1, P0 ;  /* 0x000000f7f4f7b211 */ /* 0x000fe200000f0cf2 */
[----:B------:R-:W-:Y:S01]  /*e210*/  @!PT LDS RZ, [RZ] ;  /* 0x00000000fffff984 */ /* 0x000fe20000000800 */
[----:B------:R-:W-:Y:S01]  /*e220*/  @!PT LDS RZ, [RZ] ;  /* 0x00000000fffff984 */ /* 0x000fe20000000800 */
[----:B------:R-:W-:Y:S01]  /*e230*/  @!PT LDS RZ, [RZ] ;  /* 0x00000000fffff984 */ /* 0x000fe20000000800 */
[----:B------:R5:W-:Y:S01]  /*e240*/  @!P6 LDGSTS.E.BYPASS.LTC128B.128 [R232+0x11000], [R22.64] ;  /* 0x1100000016e8efae */ /* 0x000be2000b901d60 */
[----:B------:R-:W-:Y:S03]  /*e250*/  PLOP3.LUT P0, PT, PT, PT, UP2, 0x80, 0x0 ;  /* 0x000000000000781c */ /* 0x000fe60003f0f028 */
        /* <DEDUP_REMOVED lines=304> */
[----:B------:R-:W-:Y:S01]  /*f560*/  UIMAD UR8, UR7, UR34, URZ ;  /* 0x00000022070872a4 */ /* 0x000fe2000f8e023f */
[----:B---3--:R-:W-:Y:S06]  /*f570*/  MOV R171, UR35 ;  /* 0x0000002300ab7c02 */ /* 0x008fec0008000f00 */
        /* <DEDUP_REMOVED lines=19> */
.L_x_3120:
        /* <DEDUP_REMOVED lines=117> */
.L_x_3119:
[----:B------:R-:W-:Y:S01]  /*fe00*/  MOV R164, UR28 ;  /* 0x0000001c00a47c02 */ /* 0x000fe20008000f00 */
[----:B------:R-:W-:Y:S02]  /*fe10*/  UISETP.GT.AND UP2, UPT, UR28, UR21, UPT ;  /* 0x000000151c00728c */ /* 0x000fe4000bf44270 */
[----:B------:R-:W-:Y:S01]  /*fe20*/  UMOV UR8, UR23 ;  /* 0x0000001700087c82 */ /* 0x000fe20008000000 */
[----:B------:R-:W-:Y:S01]  /*fe30*/  LEA R3, R164, R231, 0x6 ;  /* 0x000000e7a4037211 */ /* 0x000fe200078e30ff */
[----:B------:R-:W-:Y:S03]  /*fe40*/  UMOV UR9, UR22 ;  /* 0x0000001600097c82 */ /* 0x000fe60008000000 */
[C---:B------:R-:W-:Y:S02]  /*fe50*/  IADD3 R164, R3.reuse, 0x1, RZ ;  /* 0x0000000103a47810 */ /* 0x040fe40007ffe0ff */
[C---:B------:R-:W-:Y:S02]  /*fe60*/  ISETP.GE.AND P2, PT, R3.reuse, R237, PT ;  /* 0x000000ed0300720c */ /* 0x040fe40003f46270 */
[C---:B------:R-:W-:Y:S02]  /*fe70*/  ISETP.GE.AND P1, PT, R164.reuse, R235, PT ;  /* 0x000000eba400720c */ /* 0x040fe40003f26270 */
[CC--:B------:R-:W-:Y:S02]  /*fe80*/  ISETP.GE.AND P6, PT, R164.reuse, R237.reuse, PT ;  /* 0x000000eda400720c */ /* 0x0c0fe40003fc6270 */
[C---:B------:R-:W-:Y:S02]  /*fe90*/  ISETP.GE.OR P1, PT, R164.reuse, R234, !P1 ;  /* 0x000000eaa400720c */ /* 0x040fe40004f26670 */
[-C--:B------:R-:W-:Y:S02]  /*fea0*/  ISETP.GE.OR P6, PT, R164, R236.reuse, !P6 ;  /* 0x000000eca400720c */ /* 0x080fe400077c6670 */
[C---:B------:R-:W-:Y:S02]  /*feb0*/  IADD3 R164, R3.reuse, 0x9, RZ ;  /* 0x0000000903a47810 */ /* 0x040fe40007ffe0ff */
[C---:B------:R-:W-:Y:S02]  /*fec0*/  IADD3 R165, R3.reuse, 0x8, RZ ;  /* 0x0000000803a57810 */ /* 0x040fe40007ffe0ff */
[-C--:B------:R-:W-:Y:S02]  /*fed0*/  ISETP.GE.OR P2, PT, R3, R236.reuse, !P2 ;  /* 0x000000ec0300720c */ /* 0x080fe40005746670 */
[-C--:B------:R-:W-:Y:S02]  /*fee0*/  ISETP.GE.AND P4, PT, R164, R237.reuse, PT ;  /* 0x000000eda400720c */ /* 0x080fe40003f86270 */
[----:B------:R-:W-:Y:S02]  /*fef0*/  ISETP.GE.AND P0, PT, R165, R237, PT ;  /* 0x000000eda500720c */ /* 0x000fe40003f06270 */
[----:B-1----:R-:W-:Y:S02]  /*ff00*/  FSEL R166, R4, -INF , !P2 ;  /* 0xff80000004a67808 */ /* 0x002fe40005000000 */
[CC--:B------:R-:W-:Y:S02]  /*ff10*/  ISETP.GE.OR P4, PT, R164.reuse, R236.reuse, !P4 ;  /* 0x000000eca400720c */ /* 0x0c0fe40006786670 */
[CC--:B------:R-:W-:Y:S02]  /*ff20*/  ISETP.GE.AND P2, PT, R164.reuse, R235.reuse, PT ;  /* 0x000000eba400720c */ /* 0x0c0fe40003f46270 */
[-C--:B------:R-:W-:Y:S02]  /*ff30*/  ISETP.GE.AND P5, PT, R3, R235.reuse, PT ;  /* 0x000000eb0300720c */ /* 0x080fe40003fa6270 */
[----:B------:R-:W-:Y:S02]  /*ff40*/  FSEL R168, R9, -INF , !P4 ;  /* 0xff80000009a87808 */ /* 0x000fe40006000000 */
[----:B------:R-:W-:Y:S02]  /*ff50*/  ISETP.GE.OR P0, PT, R165, R236, !P0 ;  /* 0x000000eca500720c */ /* 0x000fe40004706670 */
[----:B------:R-:W-:Y:S02]  /*ff60*/  ISETP.GE.OR P2, PT, R164, R234, !P2 ;  /* 0x000000eaa400720c */ /* 0x000fe40005746670 */
[C---:B------:R-:W-:Y:S02]  /*ff70*/  IADD3 R164, R3.reuse, 0x10, RZ ;  /* 0x0000001003a47810 */ /* 0x040fe40007ffe0ff */
[----:B------:R-:W-:Y:S02]  /*ff80*/  IADD3 R4, R3, 0x11, RZ ;  /* 0x0000001103047810 */ /* 0x000fe40007ffe0ff */
[----:B------:R-:W-:Y:S02]  /*ff90*/  FSEL R176, R5, -INF , !P6 ;  /* 0xff80000005b07808 */ /* 0x000fe40007000000 */
[----:B------:R-:W-:Y:S02]  /*ffa0*/  FMNMX.FTZ R9, R166, R2, !PT ;  /* 0x00000002a6097209 */ /* 0x000fe40007810000 */
[----:B------:R-:W-:Y:S02]  /*ffb0*/  ISETP.GE.AND P3, PT, R165, R235, PT ;  /* 0x000000eba500720c */ /* 0x000fe40003f66270 */
[-C--:B------:R-:W-:Y:S02]  /*ffc0*/  ISETP.GE.OR P5, PT, R3, R234.reuse, !P5 ;  /* 0x000000ea0300720c */ /* 0x080fe40006fa6670 */
[----:B------:R-:W-:Y:S02]  /*ffd0*/  FSEL R7, R7, -INF , !P1 ;  /* 0xff80000007077808 */ /* 0x000fe40004800000 */
[----:B------:R-:W-:Y:S02]  /*ffe0*/  FSEL R170, R8, -INF , !P0 ;  /* 0xff80000008aa7808 */ /* 0x000fe40004000000 */
[----:B------:R-:W-:Y:S02]  /*fff0*/  ISETP.GE.AND P1, PT, R164, R237, PT ;  /* 0x000000eda400720c */ /* 0x000fe40003f26270 */
[----:B------:R-:W-:Y:S02]  /*10000*/  ISETP.GE.AND P0, PT, R4, R235, PT ;  /* 0x000000eb0400720c */ /* 0x000fe40003f06270 */
[----:B------:R-:W-:Y:S02]  /*10010*/  FMNMX.FTZ R9, R176, R9, !PT ;  /* 0x00000009b0097209 */ /* 0x000fe40007810000 */
[----:B------:R-:W-:Y:S02]  /*10020*/  ISETP.GE.AND P6, PT, R4, R237, PT ;  /* 0x000000ed0400720c */ /* 0x000fe40003fc6270 */
[----:B------:R-:W-:Y:S02]  /*10030*/  ISETP.GE.OR P3, PT, R165, R234, !P3 ;  /* 0x000000eaa500720c */ /* 0x000fe40005f66670 */
[----:B------:R-:W-:Y:S02]  /*10040*/  FSEL R167, R6, -INF , !P5 ;  /* 0xff80000006a77808 */ /* 0x000fe40006800000 */
[----:B------:R-:W-:Y:S02]  /*10050*/  ISETP.GE.OR P1, PT, R164, R236, !P1 ;  /* 0x000000eca400720c */ /* 0x000fe40004f26670 */
[----:B------:R-:W-:Y:S02]  /*10060*/  ISETP.GE.OR P0, PT, R4, R234, !P0 ;  /* 0x000000ea0400720c */ /* 0x000fe40004706670 */
[----:B------:R-:W-:Y:S02]  /*10070*/  FMNMX.FTZ R9, R170, R9, !PT ;  /* 0x00000009aa097209 */ /* 0x000fe40007810000 */
[----:B------:R-:W-:Y:S02]  /*10080*/  ISETP.GE.OR P6, PT, R4, R236, !P6 ;  /* 0x000000ec0400720c */ /* 0x000fe400077c6670 */
[C---:B------:R-:W-:Y:S02]  /*10090*/  IADD3 R6, R3.reuse, 0x18, RZ ;  /* 0x0000001803067810 */ /* 0x040fe40007ffe0ff */
[----:B------:R-:W-:Y:S02]  /*100a0*/  IADD3 R4, R3, 0x19, RZ ;  /* 0x0000001903047810 */ /* 0x000fe40007ffe0ff */
[----:B------:R-:W-:Y:S02]  /*100b0*/  FSEL R5, R10, -INF , !P3 ;  /* 0xff8000000a057808 */ /* 0x000fe40005800000 */
[----:B------:R-:W-:Y:S02]  /*100c0*/  FMNMX.FTZ R10, R167, R0, !PT ;  /* 0x00000000a70a7209 */ /* 0x000fe40007810000 */
[----:B------:R-:W-:Y:S02]  /*100d0*/  FSEL R194, R12, -INF , !P1 ;  /* 0xff8000000cc27808 */ /* 0x000fe40004800000 */
[----:B------:R-:W-:Y:S02]  /*100e0*/  FSEL R11, R11, -INF , !P2 ;  /* 0xff8000000b0b7808 */ /* 0x000fe40005000000 */
[----:B------:R-:W-:Y:S02]  /*100f0*/  FMNMX.FTZ R9, R168, R9, !PT ;  /* 0x00000009a8097209 */ /* 0x000fe40007810000 */
[C---:B------:R-:W-:Y:S02]  /*10100*/  ISETP.GE.AND P4, PT, R6.reuse, R237, PT ;  /* 0x000000ed0600720c */ /* 0x040fe40003f86270 */
[----:B------:R-:W-:Y:S02]  /*10110*/  ISETP.GE.AND P2, PT, R6, R235, PT ;  /* 0x000000eb0600720c */ /* 0x000fe40003f46270 */
[C---:B------:R-:W-:Y:S02]  /*10120*/  ISETP.GE.AND P3, PT, R4.reuse, R237, PT ;  /* 0x000000ed0400720c */ /* 0x040fe40003f66270 */
[-C--:B------:R-:W-:Y:S02]  /*10130*/  ISETP.GE.AND P1, PT, R4, R235.reuse, PT ;  /* 0x000000eb0400720c */ /* 0x080fe40003f26270 */
[----:B------:R-:W-:Y:S02]  /*10140*/  FMNMX.FTZ R10, R7, R10, !PT ;  /* 0x0000000a070a7209 */ /* 0x000fe40007810000 */
[----:B------:R-:W-:Y:S02]  /*10150*/  ISETP.GE.AND P5, PT, R164, R235, PT ;  /* 0x000000eba400720c */ /* 0x000fe40003fa6270 */
[C---:B------:R-:W-:Y:S02]  /*10160*/  ISETP.GE.OR P4, PT, R6.reuse, R236, !P4 ;  /* 0x000000ec0600720c */ /* 0x040fe40006786670 */
[----:B------:R-:W-:Y:S02]  /*10170*/  ISETP.GE.OR P2, PT, R6, R234, !P2 ;  /* 0x000000ea0600720c */ /* 0x000fe40005746670 */
[C---:B------:R-:W-:Y:S02]  /*10180*/  ISETP.GE.OR P3, PT, R4.reuse, R236, !P3 ;  /* 0x000000ec0400720c */ /* 0x040fe40005f66670 */
[-C--:B------:R-:W-:Y:S02]  /*10190*/  ISETP.GE.OR P1, PT, R4, R234.reuse, !P1 ;  /* 0x000000ea0400720c */ /* 0x080fe40004f26670 */
[----:B------:R-:W-:Y:S02]  /*101a0*/  FSEL R192, R13, -INF , !P6 ;  /* 0xff8000000dc07808 */ /* 0x000fe40007000000 */
[----:B------:R-:W-:Y:S02]  /*101b0*/  FMNMX.FTZ R9, R194, R9, !PT ;  /* 0x00000009c2097209 */ /* 0x000fe40007810000 */
[C---:B------:R-:W-:Y:S02]  /*101c0*/  IADD3 R6, R3.reuse, 0x20, RZ ;  /* 0x0000002003067810 */ /* 0x040fe40007ffe0ff */
[----:B------:R-:W-:Y:S02]  /*101d0*/  IADD3 R4, R3, 0x21, RZ ;  /* 0x0000002103047810 */ /* 0x000fe40007ffe0ff */
[----:B------:R-:W-:Y:S02]  /*101e0*/  ISETP.GE.OR P5, PT, R164, R234, !P5 ;  /* 0x000000eaa400720c */ /* 0x000fe40006fa6670 */
[----:B------:R-:W-:Y:S02]  /*101f0*/  FMNMX.FTZ R10, R5, R10, !PT ;  /* 0x0000000a050a7209 */ /* 0x000fe40007810000 */
[----:B------:R-:W-:Y:S02]  /*10200*/  FSEL R195, R15, -INF , !P0 ;  /* 0xff8000000fc37808 */ /* 0x000fe40004000000 */
[----:B------:R-:W-:Y:S02]  /*10210*/  FSEL R174, R16, -INF , !P4 ;  /* 0xff80000010ae7808 */ /* 0x000fe40006000000 */
[----:B------:R-:W-:Y:S02]  /*10220*/  FMNMX.FTZ R9, R192, R9, !PT ;  /* 0x00000009c0097209 */ /* 0x000fe40007810000 */
[-C--:B------:R-:W-:Y:S02]  /*10230*/  ISETP.GE.AND P0, PT, R6, R237.reuse, PT ;  /* 0x000000ed0600720c */ /* 0x080fe40003f06270 */
[C---:B------:R-:W-:Y:S02]  /*10240*/  ISETP.GE.AND P6, PT, R4.reuse, R237, PT ;  /* 0x000000ed0400720c */ /* 0x040fe40003fc6270 */
[-C--:B------:R-:W-:Y:S02]  /*10250*/  ISETP.GE.AND P4, PT, R4, R235.reuse, PT ;  /* 0x000000eb0400720c */ /* 0x080fe40003f86270 */
[----:B------:R-:W-:Y:S02]  /*10260*/  FSEL R197, R14, -INF , !P5 ;  /* 0xff8000000ec57808 */ /* 0x000fe40006800000 */
[----:B------:R-:W-:Y:S02]  /*10270*/  FMNMX.FTZ R10, R11, R10, !PT ;  /* 0x0000000a0b0a7209 */ /* 0x000fe40007810000 */
[----:B------:R-:W-:Y:S02]  /*10280*/  ISETP.GE.AND P5, PT, R6, R235, PT ;  /* 0x000000eb0600720c */ /* 0x000fe40003fa6270 */
[----:B------:R-:W-:Y:S02]  /*10290*/  FSEL R172, R17, -INF , !P3 ;  /* 0xff80000011ac7808 */ /* 0x000fe40005800000 */
[----:B------:R-:W-:Y:S02]  /*102a0*/  FMNMX.FTZ R9, R174, R9, !PT ;  /* 0x00000009ae097209 */ /* 0x000fe40007810000 */
[-C--:B------:R-:W-:Y:S02]  /*102b0*/  ISETP.GE.OR P0, PT, R6, R236.reuse, !P0 ;  /* 0x000000ec0600720c */ /* 0x080fe40004706670 */
[C---:B------:R-:W-:Y:S02]  /*102c0*/  ISETP.GE.OR P6, PT, R4.reuse, R236, !P6 ;  /* 0x000000ec0400720c */ /* 0x040fe400077c6670 */
[-C--:B------:R-:W-:Y:S02]  /*102d0*/  ISETP.GE.OR P4, PT, R4, R234.reuse, !P4 ;  /* 0x000000ea0400720c */ /* 0x080fe40006786670 */
[----:B------:R-:W-:Y:S02]  /*102e0*/  IADD3 R4, R3, 0x28, RZ ;  /* 0x0000002803047810 */ /* 0x000fe40007ffe0ff */
[----:B------:R-:W-:Y:S02]  /*102f0*/  ISETP.GE.OR P5, PT, R6, R234, !P5 ;  /* 0x000000ea0600720c */ /* 0x000fe40006fa6670 */
[----:B------:R-:W-:Y:S02]  /*10300*/  FMNMX.FTZ R10, R197, R10, !PT ;  /* 0x0000000ac50a7209 */ /* 0x000fe40007810000 */
[----:B------:R-:W-:Y:S02]  /*10310*/  IADD3 R6, R3, 0x29, RZ ;  /* 0x0000002903067810 */ /* 0x000fe40007ffe0ff */
[----:B------:R-:W-:Y:S02]  /*10320*/  FSEL R244, R20, -INF , !P0 ;  /* 0xff80000014f47808 */ /* 0x000fe40004000000 */
[----:B------:R-:W-:Y:S02]  /*10330*/  FMNMX.FTZ R9, R172, R9, !PT ;  /* 0x00000009ac097209 */ /* 0x000fe40007810000 */
[----:B------:R-:W-:Y:S02]  /*10340*/  ISETP.GE.AND P3, PT, R4, R237, PT ;  /* 0x000000ed0400720c */ /* 0x000fe40003f66270 */
[----:B------:R-:W-:Y:S02]  /*10350*/  FSEL R175, R18, -INF , !P2 ;  /* 0xff80000012af7808 */ /* 0x000fe40005000000 */
[----:B------:R-:W-:Y:S02]  /*10360*/  FSEL R173, R19, -INF , !P1 ;  /* 0xff80000013ad7808 */ /* 0x000fe40004800000 */
[----:B------:R-:W-:Y:S02]  /*10370*/  FMNMX.FTZ R10, R195, R10, !PT ;  /* 0x0000000ac30a7209 */ /* 0x000fe40007810000 */
[----:B------:R-:W-:Y:S02]  /*10380*/  ISETP.GE.AND P1, PT, R4, R235, PT ;  /* 0x000000eb0400720c */ /* 0x000fe40003f26270 */
[----:B------:R-:W-:Y:S02]  /*10390*/  ISETP.GE.AND P2, PT, R6, R237, PT ;  /* 0x000000ed0600720c */ /* 0x000fe40003f46270 */
[----:B------:R-:W-:Y:S02]  /*103a0*/  FSEL R242, R21, -INF , !P6 ;  /* 0xff80000015f27808 */ /* 0x000fe40007000000 */
[----:B------:R-:W-:Y:S02]  /*103b0*/  ISETP.GE.OR P3, PT, R4, R236, !P3 ;  /* 0x000000ec0400720c */ /* 0x000fe40005f66670 */
[----:B------:R-:W-:Y:S02]  /*103c0*/  IADD3 R8, R3, 0x30, RZ ;  /* 0x0000003003087810 */ /* 0x000fe40007ffe0ff */
[----:B------:R-:W-:Y:S02]  /*103d0*/  FMNMX.FTZ R9, R244, R9, !PT ;  /* 0x00000009f4097209 */ /* 0x000fe40007810000 */
[----:B------:R-:W-:Y:S02]  /*103e0*/  ISETP.GE.AND P0, PT, R6, R235, PT ;  /* 0x000000eb0600720c */ /* 0x000fe40003f06270 */
[----:B------:R-:W-:Y:S02]  /*103f0*/  FMNMX.FTZ R10, R175, R10, !PT ;  /* 0x0000000aaf0a7209 */ /* 0x000fe40007810000 */
[----:B------:R-:W-:Y:S02]  /*10400*/  ISETP.GE.OR P1, PT, R4, R234, !P1 ;  /* 0x000000ea0400720c */ /* 0x000fe40004f26670 */
[----:B------:R-:W-:Y:S02]  /*10410*/  ISETP.GE.OR P2, PT, R6, R236, !P2 ;  /* 0x000000ec0600720c */ /* 0x000fe40005746670 */
[C---:B------:R-:W-:Y:S02]  /*10420*/  IADD3 R4, R3.reuse, 0x38, RZ ;  /* 0x0000003803047810 */ /* 0x040fe40007ffe0ff */
[----:B------:R-:W-:Y:S02]  /*10430*/  FSEL R202, R24, -INF , !P3 ;  /* 0xff80000018ca7808 */ /* 0x000fe40005800000 */
[----:B------:R-:W-:Y:S02]  /*10440*/  ISETP.GE.OR P0, PT, R6, R234, !P0 ;  /* 0x000000ea0600720c */ /* 0x000fe40004706670 */
[----:B------:R-:W-:Y:S02]  /*10450*/  IADD3 R6, R3, 0x31, RZ ;  /* 0x0000003103067810 */ /* 0x000fe40007ffe0ff */
[----:B------:R-:W-:Y:S02]  /*10460*/  ISETP.GE.AND P6, PT, R8, R237, PT ;  /* 0x000000ed0800720c */ /* 0x000fe40003fc6270 */
[----:B------:R-:W-:Y:S02]  /*10470*/  FMNMX.FTZ R9, R242, R9, !PT ;  /* 0x00000009f2097209 */ /* 0x000fe40007810000 */
[----:B------:R-:W-:Y:S02]  /*10480*/  FSEL R249, R22, -INF , !P5 ;  /* 0xff80000016f97808 */ /* 0x000fe40006800000 */
[----:B------:R-:W-:Y:S02]  /*10490*/  FMNMX.FTZ R10, R173, R10, !PT ;  /* 0x0000000aad0a7209 */ /* 0x000fe40007810000 */
[----:B------:R-:W-:Y:S02]  /*104a0*/  FSEL R200, R25, -INF , !P2 ;  /* 0xff80000019c87808 */ /* 0x000fe40005000000 */
[-C--:B------:R-:W-:Y:S02]  /*104b0*/  ISETP.GE.AND P2, PT, R4, R237.reuse, PT ;  /* 0x000000ed0400720c */ /* 0x080fe40003f46270 */
[----:B------:R-:W-:Y:S02]  /*104c0*/  ISETP.GE.OR P6, PT, R8, R236, !P6 ;  /* 0x000000ec0800720c */ /* 0x000fe400077c6670 */
[----:B------:R-:W-:Y:S02]  /*104d0*/  ISETP.GE.AND P3, PT, R6, R237, PT ;  /* 0x000000ed0600720c */ /* 0x000fe40003f66270 */
[----:B------:R-:W-:Y:S02]  /*104e0*/  FMNMX.FTZ R9, R202, R9, !PT ;  /* 0x00000009ca097209 */ /* 0x000fe40007810000 */
[----:B------:R-:W-:Y:S02]  /*104f0*/  FSEL R203, R23, -INF , !P4 ;  /* 0xff80000017cb7808 */ /* 0x000fe40006000000 */
[----:B------:R-:W-:Y:S01]  /*10500*/  FMNMX.FTZ R10, R249, R10, !PT ;  /* 0x0000000af90a7209 */ /* 0x000fe20007810000 */
[----:B------:R-:W-:Y:S01]  /*10510*/  LDSM.16.MT88.4 R20, [R222+0x10000] ;  /* 0x01000000de14783b */ /* 0x000fe20000004200 */
[-C--:B------:R-:W-:Y:S02]  /*10520*/  ISETP.GE.OR P2, PT, R4, R236.reuse, !P2 ;  /* 0x000000ec0400720c */ /* 0x080fe40005746670 */
[----:B------:R-:W-:Y:S02]  /*10530*/  FSEL R190, R28, -INF , !P6 ;  /* 0xff8000001cbe7808 */ /* 0x000fe40007000000 */
[----:B------:R-:W-:Y:S02]  /*10540*/  ISETP.GE.OR P3, PT, R6, R236, !P3 ;  /* 0x000000ec0600720c */ /* 0x000fe40005f66670 */
[----:B------:R-:W-:Y:S02]  /*10550*/  IADD3 R3, R3, 0x39, RZ ;  /* 0x0000003903037810 */ /* 0x000fe40007ffe0ff */
[----:B------:R-:W-:Y:S02]  /*10560*/  FMNMX.FTZ R9, R200, R9, !PT ;  /* 0x00000009c8097209 */ /* 0x000fe40007810000 */
[----:B------:R-:W-:Y:S02]  /*10570*/  FSEL R186, R32, -INF , !P2 ;  /* 0xff80000020ba7808 */ /* 0x000fe40005000000 */
[----:B------:R-:W-:Y:S02]  /*10580*/  FSEL R201, R26, -INF , !P1 ;  /* 0xff8000001ac97808 */ /* 0x000fe40004800000 */
[----:B------:R-:W-:Y:S02]  /*10590*/  ISETP.GE.AND P2, PT, R8, R235, PT ;  /* 0x000000eb0800720c */ /* 0x000fe40003f46270 */
[----:B------:R-:W-:Y:S02]  /*105a0*/  FMNMX.FTZ R10, R203, R10, !PT ;  /* 0x0000000acb0a7209 */ /* 0x000fe40007810000 */
[----:B------:R-:W-:Y:S02]  /*105b0*/  FSEL R188, R29, -INF , !P3 ;  /* 0xff8000001dbc7808 */ /* 0x000fe40005800000 */
[----:B------:R-:W-:Y:S02]  /*105c0*/  ISETP.GE.AND P6, PT, R3, R237, PT ;  /* 0x000000ed0300720c */ /* 0x000fe40003fc6270 */
[----:B------:R-:W-:Y:S02]  /*105d0*/  FMNMX.FTZ R9, R190, R9, !PT ;  /* 0x00000009be097209 */ /* 0x000fe40007810000 */
[----:B------:R-:W-:Y:S02]  /*105e0*/  ISETP.GE.OR P1, PT, R8, R234, !P2 ;  /* 0x000000ea0800720c */ /* 0x000fe40005726670 */
[----:B------:R-:W-:Y:S02]  /*105f0*/  FSEL R199, R27, -INF , !P0 ;  /* 0xff8000001bc77808 */ /* 0x000fe40004000000 */
[----:B------:R-:W-:Y:S02]  /*10600*/  ISETP.GE.AND P2, PT, R6, R235, PT ;  /* 0x000000eb0600720c */ /* 0x000fe40003f46270 */
[----:B------:R-:W-:Y:S02]  /*10610*/  FMNMX.FTZ R8, R201, R10, !PT ;  /* 0x0000000ac9087209 */ /* 0x000fe40007810000 */
[----:B------:R-:W-:Y:S02]  /*10620*/  ISETP.GE.OR P6, PT, R3, R236, !P6 ;  /* 0x000000ec0300720c */ /* 0x000fe400077c6670 */
[----:B------:R-:W-:Y:S02]  /*10630*/  FMNMX.FTZ R9, R188, R9, !PT ;  /* 0x00000009bc097209 */ /* 0x000fe40007810000 */
[----:B------:R-:W-:Y:S02]  /*10640*/  FSEL R187, R30, -INF , !P1 ;  /* 0xff8000001ebb7808 */ /* 0x000fe40004800000 */
[----:B------:R-:W-:Y:S02]  /*10650*/  ISETP.GE.OR P2, PT, R6, R234, !P2 ;  /* 0x000000ea0600720c */ /* 0x000fe40005746670 */
[----:B------:R-:W-:Y:S02]  /*10660*/  ISETP.GE.AND P0, PT, R4, R235, PT ;  /* 0x000000eb0400720c */ /* 0x000fe40003f06270 */
[----:B------:R-:W-:Y:S02]  /*10670*/  FMNMX.FTZ R8, R199, R8, !PT ;  /* 0x00000008c7087209 */ /* 0x000fe40007810000 */
[----:B------:R-:W-:Y:S02]  /*10680*/  FSEL R178, R33, -INF , !P6 ;  /* 0xff80000021b27808 */ /* 0x000fe40007000000 */
[----:B------:R-:W-:Y:S02]  /*10690*/  FMNMX.FTZ R13, R186, R9, !PT ;  /* 0x00000009ba0d7209 */ /* 0x000fe40007810000 */
[----:B------:R-:W-:Y:S02]  /*106a0*/  FSEL R179, R31, -INF , !P2 ;  /* 0xff8000001fb37808 */ /* 0x000fe40005000000 */
[----:B------:R-:W-:Y:S01]  /*106b0*/  ISETP.GE.OR P1, PT, R4, R234, !P0 ;  /* 0x000000ea0400720c */ /* 0x000fe20004726670 */
[----:B------:R-:W-:Y:S01]  /*106c0*/  LDSM.16.MT88.4 R28, [R221+0x10000] ;  /* 0x01000000dd1c783b */ /* 0x000fe20000004200 */
[----:B------:R-:W-:Y:S02]  /*106d0*/  FMNMX.FTZ R8, R187, R8, !PT ;  /* 0x00000008bb087209 */ /* 0x000fe40007810000 */
[----:B------:R-:W-:Y:S02]  /*106e0*/  ISETP.GE.AND P0, PT, R3, R235, PT ;  /* 0x000000eb0300720c */ /* 0x000fe40003f06270 */
[----:B------:R-:W-:Y:S02]  /*106f0*/  FMNMX.FTZ R9, R178, R13, !PT ;  /* 0x0000000db2097209 */ /* 0x000fe40007810000 */
[----:B------:R-:W-:Y:S01]  /*10700*/  FSEL R177, R34, -INF , !P1 ;  /* 0xff80000022b17808 */ /* 0x000fe20004800000 */
[----:B------:R-:W-:Y:S01]  /*10710*/  LDSM.16.MT88.4 R12, [R224+0x10000] ;  /* 0x01000000e00c783b */ /* 0x000fe20000004200 */
[----:B------:R-:W-:Y:S02]  /*10720*/  FMNMX.FTZ R8, R179, R8, !PT ;  /* 0x00000008b3087209 */ /* 0x000fe40007810000 */
[----:B------:R-:W-:Y:S02]  /*10730*/  ISETP.GE.OR P0, PT, R3, R234, !P0 ;  /* 0x000000ea0300720c */ /* 0x000fe40004706670 */
[----:B------:R-:W-:Y:S02]  /*10740*/  FMNMX.FTZ R8, R177, R8, !PT ;  /* 0x00000008b1087209 */ /* 0x000fe40007810000 */
[----:B------:R-:W-:Y:S01]  /*10750*/  FSEL R165, R35, -INF , !P0 ;  /* 0xff80000023a57808 */ /* 0x000fe20004000000 */
        /* <DEDUP_REMOVED lines=8> */
[----:B------:R-:W-:Y:S02]  /*107e0*/  FSETP.NEU.FTZ.AND P0, PT, R3, -INF , PT ;  /* 0xff8000000300780b */ /* 0x000fe40003f1d000 */
[----:B--2---:R-:W-:Y:S04]  /*107f0*/  FMNMX.FTZ R164, R9, R164, !PT ;  /* 0x000000a409a47209 */ /* 0x004fe80007810000 */
[C---:B------:R-:W-:Y:S01]  /*10800*/  FSETP.NEU.FTZ.AND P1, PT, R164.reuse, -INF , PT ;  /* 0xff800000a400780b */ /* 0x040fe20003f3d000 */
[----:B------:R-:W-:Y:S05]  /*10810*/  FMUL.FTZ R189, R164, c[0x0][0x23c] ;  /* 0x00008f00a4bd7a20 */ /* 0x000fea0000410000 */
[----:B------:R-:W-:Y:S05]  /*10820*/  FSEL R189, R189, RZ, P1 ;  /* 0x000000ffbdbd7208 */ /* 0x000fea0000800000 */
[--C-:B------:R-:W-:Y:S02]  /*10830*/  FFMA.FTZ R185, R166, c[0x0][0x23c], -R189.reuse ;  /* 0x00008f00a6b97a23 */ /* 0x100fe400000108bd */
[--C-:B------:R-:W-:Y:S02]  /*10840*/  FFMA.FTZ R166, R176, c[0x0][0x23c], -R189.reuse ;  /* 0x00008f00b0a67a23 */ /* 0x100fe400000108bd */
[----:B------:R-:W-:Y:S02]  /*10850*/  FMUL.FTZ R176, R3, c[0x0][0x23c] ;  /* 0x00008f0003b07a20 */ /* 0x000fe40000410000 */
[--C-:B------:R-:W-:Y:S01]  /*10860*/  FFMA.FTZ R183, R170, c[0x0][0x23c], -R189.reuse ;  /* 0x00008f00aab77a23 */ /* 0x100fe200000108bd */
[----:B------:R-:W-:Y:S01]  /*10870*/  MUFU.EX2 R185, R185 ;  /* 0x000000b900b97308 */ /* 0x000fe20000000800 */
[--C-:B------:R-:W-:Y:S01]  /*10880*/  FFMA.FTZ R182, R168, c[0x0][0x23c], -R189.reuse ;  /* 0x00008f00a8b67a23 */ /* 0x100fe200000108bd */
[----:B------:R-:W-:Y:S01]  /*10890*/  FSEL R176, R176, RZ, P0 ;  /* 0x000000ffb0b07208 */ /* 0x000fe20000000000 */
[--C-:B------:R-:W-:Y:S02]  /*108a0*/  FFMA.FTZ R193, R174, c[0x0][0x23c], -R189.reuse ;  /* 0x00008f00aec17a23 */ /* 0x100fe400000108bd */
[--C-:B------:R-:W-:Y:S02]  /*108b0*/  FFMA.FTZ R191, R194, c[0x0][0x23c], -R189.reuse ;  /* 0x00008f00c2bf7a23 */ /* 0x100fe400000108bd */
[--C-:B------:R-:W-:Y:S01]  /*108c0*/  FFMA.FTZ R180, R5, c[0x0][0x23c], -R176.reuse ;  /* 0x00008f0005b47a23 */ /* 0x100fe200000108b0 */
[----:B------:R-:W-:Y:S01]  /*108d0*/  FSEL R5, R164, RZ, P1 ;  /* 0x000000ffa4057208 */ /* 0x000fe20000800000 */
[--C-:B------:R-:W-:Y:S01]  /*108e0*/  FFMA.FTZ R184, R167, c[0x0][0x23c], -R176.reuse ;  /* 0x00008f00a7b87a23 */ /* 0x100fe200000108b0 */
[----:B------:R-:W1:Y:S01]  /*108f0*/  MUFU.EX2 R166, R166 ;  /* 0x000000a600a67308 */ /* 0x000e620000000800 */
[----:B------:R-:W-:Y:S02]  /*10900*/  FFMA.FTZ R181, R7, c[0x0][0x23c], -R176 ;  /* 0x00008f0007b57a23 */ /* 0x000fe400000108b0 */
[----:B------:R-:W-:Y:S01]  /*10910*/  FADD.FTZ R4, -R5, R2 ;  /* 0x0000000205047221 */ /* 0x000fe20000010100 */
[----:B------:R-:W-:Y:S01]  /*10920*/  FSEL R5, R3, RZ, P0 ;  /* 0x000000ff03057208 */ /* 0x000fe20000000000 */
[----:B------:R-:W-:Y:S01]  /*10930*/  FFMA.FTZ R167, R11, c[0x0][0x23c], -R176 ;  /* 0x00008f000ba77a23 */ /* 0x000fe200000108b0 */
[----:B------:R-:W-:Y:S01]  /*10940*/  PLOP3.LUT P0, PT, PT, PT, UP2, 0x80, 0x0 ;  /* 0x000000000000781c */ /* 0x000fe20003f0f028 */
[----:B------:R-:W-:Y:S02]  /*10950*/  FMUL.FTZ R2, R4, c[0x0][0x23c] ;  /* 0x00008f0004027a20 */ /* 0x000fe40000410000 */
[----:B------:R-:W-:Y:S01]  /*10960*/  FADD.FTZ R5, -R5, R0 ;  /* 0x0000000005057221 */ /* 0x000fe20000010100 */
[----:B------:R-:W-:Y:S01]  /*10970*/  MUFU.EX2 R183, R183 ;  /* 0x000000b700b77308 */ /* 0x000fe20000000800 */
[--C-:B------:R-:W-:Y:S02]  /*10980*/  FFMA.FTZ R194, R172, c[0x0][0x23c], -R189.reuse ;  /* 0x00008f00acc27a23 */ /* 0x100fe400000108bd */
[----:B------:R-:W-:Y:S02]  /*10990*/  FMUL.FTZ R0, R5, c[0x0][0x23c] ;  /* 0x00008f0005007a20 */ /* 0x000fe40000410000 */
[--C-:B------:R-:W-:Y:S02]  /*109a0*/  FFMA.FTZ R198, R173, c[0x0][0x23c], -R176.reuse ;  /* 0x00008f00adc67a23 */ /* 0x100fe400000108b0 */
[--C-:B------:R-:W-:Y:S02]  /*109b0*/  FFMA.FTZ R192, R192, c[0x0][0x23c], -R189.reuse ;  /* 0x00008f00c0c07a23 */ /* 0x100fe400000108bd */
[--C-:B------:R-:W-:Y:S01]  /*109c0*/  FFMA.FTZ R196, R197, c[0x0][0x23c], -R176.reuse ;  /* 0x00008f00c5c47a23 */ /* 0x100fe200000108b0 */
[----:B------:R-:W2:Y:S01]  /*109d0*/  MUFU.EX2 R182, R182 ;  /* 0x000000b600b67308 */ /* 0x000ea20000000800 */
[--C-:B------:R-:W-:Y:S02]  /*109e0*/  FFMA.FTZ R197, R175, c[0x0][0x23c], -R176.reuse ;  /* 0x00008f00afc57a23 */ /* 0x100fe400000108b0 */
[----:B------:R-:W-:Y:S01]  /*109f0*/  LDSM.16.MT88.4 R172, [R224+0x14800] ;  /* 0x01480000e0ac783b */ /* 0x000fe20000004200 */
[----:B-1----:R-:W-:Y:S01]  /*10a00*/  F2FP.BF16.PACK_AB R168, R166, R185 ;  /* 0x000000b9a6a8723e */ /* 0x002fe200000010ff */
        /* <DEDUP_REMOVED lines=9> */
[----:B------:R-:W1:Y:S01]  /*10aa0*/  MUFU.EX2 R181, R181 ;  /* 0x000000b500b57308 */ /* 0x000e620000000800 */
[--C-:B------:R-:W-:Y:S02]  /*10ab0*/  FFMA.FTZ R201, R201, c[0x0][0x23c], -R176.reuse ;  /* 0x00008f00c9c97a23 */ /* 0x100fe400000108b0 */
[--C-:B------:R-:W-:Y:S01]  /*10ac0*/  FFMA.FTZ R248, R199, c[0x0][0x23c], -R176.reuse ;  /* 0x00008f00c7f87a23 */ /* 0x100fe200000108b0 */
[----:B--2---:R-:W-:Y:S01]  /*10ad0*/  F2FP.BF16.PACK_AB R170, R182, R183 ;  /* 0x000000b7b6aa723e */ /* 0x004fe200000010ff */
        /* <DEDUP_REMOVED lines=8> */
[----:B------:R-:W2:Y:S01]  /*10b60*/  MUFU.EX2 R167, R167 ;  /* 0x000000a700a77308 */ /* 0x000ea20000000800 */
[----:B-1----:R-:W-:Y:S09]  /*10b70*/  F2FP.BF16.PACK_AB R169, R181, R184 ;  /* 0x000000b8b5a9723e */ /* 0x002ff200000010ff */
[----:B------:R-:W1:Y:S10]  /*10b80*/  MUFU.EX2 R2, R2 ;  /* 0x0000000200027308 */ /* 0x000e740000000800 */
[----:B------:R-:W3:Y:S01]  /*10b90*/  MUFU.EX2 R0, R0 ;  /* 0x0000000000007308 */ /* 0x000ee20000000800 */
[----:B--2---:R-:W-:Y:S09]  /*10ba0*/  F2FP.BF16.PACK_AB R171, R167, R180 ;  /* 0x000000b4a7ab723e */ /* 0x004ff200000010ff */
[----:B------:R2:W-:Y:S01]  /*10bb0*/  MUFU.EX2 R250, R176 ;  /* 0x000000b000fa7308 */ /* 0x0005e20000000800 */
[C---:B-1----:R-:W-:Y:S02]  /*10bc0*/  FMUL.FTZ R4, R2.reuse, R160 ;  /* 0x000000a002047220 */ /* 0x042fe40000410000 */
        /* <DEDUP_REMOVED lines=16> */
[----:B------:R-:W-:Y:S02]  /*10cd0*/  MUFU.EX2 R193, R193 ;  /* 0x000000c100c17308 */ /* 0x000fe40000000800 */
[----:B--2---:R-:W-:Y:S01]  /*10ce0*/  LDSM.16.MT88.4 R176, [R224+0x15800] ;  /* 0x01580000e0b0783b */ /* 0x004fe20000004200 */
        /* <DEDUP_REMOVED lines=85> */
[----:B------:R-:W4:Y:S01]  /*11240*/  MUFU.EX2 R199, R199 ;  /* 0x000000c700c77308 */ /* 0x000f220000000800 */
        /* <DEDUP_REMOVED lines=9> */
[----:B------:R-:W3:Y:S01]  /*112e0*/  LDSM.16.MT88.4 R140, [R221+0x14000] ;  /* 0x01400000dd8c783b */ /* 0x000ee20000004200 */
        /* <DEDUP_REMOVED lines=11> */
[----:B------:R-:W1:Y:S01]  /*113a0*/  MUFU.EX2 R188, R188 ;  /* 0x000000bc00bc7308 */ /* 0x000e620000000800 */
[C---:B------:R-:W-:Y:S01]  /*113b0*/  HMMA.16816.F32.BF16 R72, R168.reuse, R138, R72 ;  /* 0x0000008aa848723c */ /* 0x040fe20000041848 */
[----:B------:R-:W1:Y:S02]  /*113c0*/  LDSM.16.MT88.4 R136, [R220+0x14000] ;  /* 0x01400000dc88783b */ /* 0x000e640000004200 */
[C---:B------:R-:W-:Y:S02]  /*113d0*/  FMUL.FTZ R78, R0.reuse, R78 ;  /* 0x0000004e004e7220 */ /* 0x040fe40000410000 */
[----:B------:R-:W-:Y:S02]  /*113e0*/  FMUL.FTZ R79, R0, R79 ;  /* 0x0000004f004f7220 */ /* 0x000fe40000410000 */
[C---:B------:R-:W-:Y:S02]  /*113f0*/  FMUL.FTZ R80, R2.reuse, R80 ;  /* 0x0000005002507220 */ /* 0x040fe40000410000 */
[----:B------:R-:W-:Y:S01]  /*11400*/  FMUL.FTZ R81, R2, R81 ;  /* 0x0000005102517220 */ /* 0x000fe20000410000 */
[----:B------:R-:W1:Y:S02]  /*11410*/  MUFU.EX2 R249, R249 ;  /* 0x000000f900f97308 */ /* 0x000e640000000800 */
        /* <DEDUP_REMOVED lines=71> */
[----:B------:R-:W-:Y:S03]  /*11890*/  F2FP.BF16.PACK_AB R133, R195, R196 ;  /* 0x000000c4c385723e */ /* 0x000fe600000010ff */
[----:B------:R-:W-:Y:S01]  /*118a0*/  HMMA.16816.F32.BF16 R128, R168, R134, R128 ;  /* 0x00000086a880723c */ /* 0x000fe20000041880 */
[----:B------:R-:W2:Y:S02]  /*118b0*/  LDSM.16.MT88.4 R168, [R220+0x12800] ;  /* 0x01280000dca8783b */ /* 0x000ea40000004200 */
        /* <DEDUP_REMOVED lines=9> */
[C---:B---3--:R-:W-:Y:S05]  /*11950*/  HMMA.16816.F32.BF16 R4, R132.reuse, R140, R4 ;  /* 0x0000008c8404723c */ /* 0x048fea0000041804 */
[----:B------:R-:W-:Y:S02]  /*11960*/  FADD.FTZ R182, R182, R183 ;  /* 0x000000b7b6b67221 */ /* 0x000fe40000010000 */
[----:B------:R-:W-:Y:S01]  /*11970*/  FADD.FTZ R167, R167, R180 ;  /* 0x000000b4a7a77221 */ /* 0x000fe20000010000 */
[C---:B------:R-:W-:Y:S01]  /*11980*/  HMMA.16816.F32.BF16 R8, R132.reuse, R142, R8 ;  /* 0x0000008e8408723c */ /* 0x040fe20000041808 */
[----:B------:R-:W3:Y:S03]  /*11990*/  LDSM.16.MT88.4 R140, [R222+0x14800] ;  /* 0x01480000de8c783b */ /* 0x000ee60000004200 */
[----:B------:R-:W-:Y:S02]  /*119a0*/  FADD.FTZ R191, R191, R182 ;  /* 0x000000b6bfbf7221 */ /* 0x000fe40000010000 */
[----:B------:R-:W-:Y:S02]  /*119b0*/  FADD.FTZ R196, R196, R167 ;  /* 0x000000a7c4c47221 */ /* 0x000fe40000010000 */
[C---:B-1----:R-:W-:Y:S04]  /*119c0*/  HMMA.16816.F32.BF16 R12, R132.reuse, R136, R12 ;  /* 0x00000088840c723c */ /* 0x042fe8000004180c */
[----:B------:R-:W-:Y:S02]  /*119d0*/  FADD.FTZ R192, R192, R191 ;  /* 0x000000bfc0c07221 */ /* 0x000fe40000010000 */
[----:B------:R-:W-:Y:S02]  /*119e0*/  FADD.FTZ R196, R195, R196 ;  /* 0x000000c4c3c47221 */ /* 0x000fe40000010000 */
        /* <DEDUP_REMOVED lines=21> */
[C---:B--2---:R-:W-:Y:S07]  /*11b40*/  HMMA.16816.F32.BF16 R60, R132.reuse, R168, R60 ;  /* 0x000000a8843c723c */ /* 0x044fee000004183c */
[----:B----4-:R-:W-:Y:S01]  /*11b50*/  F2FP.BF16.PACK_AB R168, R199, R190 ;  /* 0x000000bec7a8723e */ /* 0x010fe200000010ff */
[C---:B------:R-:W-:Y:S04]  /*11b60*/  HMMA.16816.F32.BF16 R64, R132.reuse, R170, R64 ;  /* 0x000000aa8440723c */ /* 0x040fe80000041840 */
[----:B------:R-:W-:Y:S03]  /*11b70*/  F2FP.BF16.PACK_AB R169, R188, R187 ;  /* 0x000000bbbca9723e */ /* 0x000fe600000010ff */
[----:B------:R-:W-:Y:S01]  /*11b80*/  F2FP.BF16.PACK_AB R170, R189, R186 ;  /* 0x000000babdaa723e */ /* 0x000fe200000010ff */
[C---:B------:R-:W-:Y:S04]  /*11b90*/  HMMA.16816.F32.BF16 R68, R132.reuse, R172, R68 ;  /* 0x000000ac8444723c */ /* 0x040fe80000041844 */
[----:B------:R-:W-:Y:S04]  /*11ba0*/  F2FP.BF16.PACK_AB R171, R250, R249 ;  /* 0x000000f9faab723e */ /* 0x000fe800000010ff */
        /* <DEDUP_REMOVED lines=8> */
[C---:B-----5:R-:W-:Y:S08]  /*11c30*/  HMMA.16816.F32.BF16 R92, R132.reuse, R144, R92 ;  /* 0x00000090845c723c */ /* 0x060ff0000004185c */
        /* <DEDUP_REMOVED lines=12> */
[----:B------:R-:W-:Y:S01]  /*11d00*/  HMMA.16816.F32.BF16 R128, R132, R146, R128 ;  /* 0x000000928480723c */ /* 0x000fe20000041880 */
[----:B------:R-:W3:Y:S06]  /*11d10*/  LDSM.16.MT88.4 R144, [R220+0x11000] ;  /* 0x01100000dc90783b */ /* 0x000eec0000004200 */
[----:B------:R-:W-:Y:S01]  /*11d20*/  F2FP.BF16.PACK_AB R132, R251, R244 ;  /* 0x000000f4fb84723e */ /* 0x000fe200000010ff */
[----:B------:R-:W-:Y:S01]  /*11d30*/  FADD.FTZ R244, R244, R193 ;  /* 0x000000c1f4f47221 */ /* 0x000fe20000010000 */
[----:B------:R-:W-:Y:S03]  /*11d40*/  F2FP.BF16.PACK_AB R134, R200, R202 ;  /* 0x000000cac886723e */ /* 0x000fe600000010ff */
[C---:B------:R-:W-:Y:S01]  /*11d50*/  F2FP.BF16.PACK_AB R133, R203.reuse, R242 ;  /* 0x000000f2cb85723e */ /* 0x040fe200000010ff */
[----:B------:R-:W-:Y:S01]  /*11d60*/  FADD.FTZ R242, R242, R197 ;  /* 0x000000c5f2f27221 */ /* 0x000fe20000010000 */
[C---:B------:R-:W-:Y:S03]  /*11d70*/  F2FP.BF16.PACK_AB R135, R248.reuse, R201 ;  /* 0x000000c9f887723e */ /* 0x040fe600000010ff */
[----:B------:R-:W-:Y:S04]  /*11d80*/  FADD.FTZ R242, R203, R242 ;  /* 0x000000f2cbf27221 */ /* 0x000fe80000010000 */
[C---:B----4-:R-:W-:Y:S03]  /*11d90*/  HMMA.16816.F32.BF16 R4, R132.reuse, R148, R4 ;  /* 0x000000948404723c */ /* 0x050fe60000041804 */
[----:B------:R-:W-:Y:S04]  /*11da0*/  FADD.FTZ R201, R201, R242 ;  /* 0x000000f2c9c97221 */ /* 0x000fe80000010000 */
[----:B------:R-:W-:Y:S01]  /*11db0*/  FADD.FTZ R248, R248, R201 ;  /* 0x000000c9f8f87221 */ /* 0x000fe20000010000 */
[C---:B------:R-:W-:Y:S01]  /*11dc0*/  HMMA.16816.F32.BF16 R8, R132.reuse, R150, R8 ;  /* 0x000000968408723c */ /* 0x040fe20000041808 */
[----:B------:R-:W4:Y:S03]  /*11dd0*/  LDSM.16.MT88.4 R148, [R221+0x13000] ;  /* 0x01300000dd94783b */ /* 0x000f260000004200 */
[----:B------:R-:W-:Y:S04]  /*11de0*/  FADD.FTZ R187, R187, R248 ;  /* 0x000000f8bbbb7221 */ /* 0x000fe80000010000 */
[C---:B--2---:R-:W-:Y:S04]  /*11df0*/  HMMA.16816.F32.BF16 R12, R132.reuse, R140, R12 ;  /* 0x0000008c840c723c */ /* 0x044fe8000004180c */
[----:B------:R-:W-:Y:S04]  /*11e00*/  FADD.FTZ R188, R188, R187 ;  /* 0x000000bbbcbc7221 */ /* 0x000fe80000010000 */
[C---:B------:R-:W-:Y:S01]  /*11e10*/  HMMA.16816.F32.BF16 R16, R132.reuse, R142, R16 ;  /* 0x0000008e8410723c */ /* 0x040fe20000041810 */
[----:B------:R-:W2:Y:S03]  /*11e20*/  LDSM.16.MT88.4 R140, [R220+0x13000] ;  /* 0x01300000dc8c783b */ /* 0x000ea60000004200 */
[----:B------:R-:W-:Y:S04]  /*11e30*/  FADD.FTZ R243, R249, R188 ;  /* 0x000000bcf9f37221 */ /* 0x000fe80000010000 */
[C---:B-1----:R-:W-:Y:S04]  /*11e40*/  HMMA.16816.F32.BF16 R20, R132.reuse, R136, R20 ;  /* 0x000000888414723c */ /* 0x042fe80000041814 */
[----:B------:R-:W-:Y:S04]  /*11e50*/  FADD.FTZ R243, R250, R243 ;  /* 0x000000f3faf37221 */ /* 0x000fe80000010000 */
        /* <DEDUP_REMOVED lines=10> */
[C---:B----4-:R-:W-:Y:S08]  /*11f00*/  HMMA.16816.F32.BF16 R52, R132.reuse, R148, R52 ;  /* 0x000000948434723c */ /* 0x050ff00000041834 */
[C---:B------:R-:W-:Y:S01]  /*11f10*/  HMMA.16816.F32.BF16 R56, R132.reuse, R150, R56 ;  /* 0x000000968438723c */ /* 0x040fe20000041838 */
[----:B------:R-:W4:Y:S07]  /*11f20*/  LDSM.16.MT88.4 R148, [R220+0x15000] ;  /* 0x01500000dc94783b */ /* 0x000f2e0000004200 */
[C---:B--2---:R-:W-:Y:S08]  /*11f30*/  HMMA.16816.F32.BF16 R60, R132.reuse, R140, R60 ;  /* 0x0000008c843c723c */ /* 0x044ff0000004183c */
[C---:B------:R-:W-:Y:S01]  /*11f40*/  HMMA.16816.F32.BF16 R64, R132.reuse, R142, R64 ;  /* 0x0000008e8440723c */ /* 0x040fe20000041840 */
[----:B------:R-:W-:Y:S07]  /*11f50*/  LDSM.16.MT88.4 R140, [R222+0x17000] ;  /* 0x01700000de8c783b */ /* 0x000fee0000004200 */
[C---:B-1----:R-:W-:Y:S08]  /*11f60*/  HMMA.16816.F32.BF16 R68, R132.reuse, R136, R68 ;  /* 0x000000888444723c */ /* 0x042ff00000041844 */
[C---:B------:R-:W-:Y:S01]  /*11f70*/  HMMA.16816.F32.BF16 R72, R132.reuse, R138, R72 ;  /* 0x0000008a8448723c */ /* 0x040fe20000041848 */
[----:B------:R-:W1:Y:S07]  /*11f80*/  LDSM.16.MT88.4 R136, [R224+0x17000] ;  /* 0x01700000e088783b */ /* 0x000e6e0000004200 */
[C---:B------:R-:W-:Y:S08]  /*11f90*/  HMMA.16816.F32.BF16 R76, R132.reuse, R160, R76 ;  /* 0x000000a0844c723c */ /* 0x040ff0000004184c */
[C---:B------:R-:W-:Y:S08]  /*11fa0*/  HMMA.16816.F32.BF16 R80, R132.reuse, R162, R80 ;  /* 0x000000a28450723c */ /* 0x040ff00000041850 */
[C---:B---3--:R-:W-:Y:S08]  /*11fb0*/  HMMA.16816.F32.BF16 R84, R132.reuse, R144, R84 ;  /* 0x000000908454723c */ /* 0x048ff00000041854 */
[C---:B------:R-:W-:Y:S01]  /*11fc0*/  HMMA.16816.F32.BF16 R88, R132.reuse, R146, R88 ;  /* 0x000000928458723c */ /* 0x040fe20000041858 */
[----:B------:R-:W2:Y:S07]  /*11fd0*/  LDSM.16.MT88.4 R144, [R221+0x17000] ;  /* 0x01700000dd90783b */ /* 0x000eae0000004200 */
[C---:B----4-:R-:W-:Y:S08]  /*11fe0*/  HMMA.16816.F32.BF16 R92, R132.reuse, R148, R92 ;  /* 0x00000094845c723c */ /* 0x050ff0000004185c */
        /* <DEDUP_REMOVED lines=9> */
[C---:B------:R-:W-:Y:S08]  /*12080*/  HMMA.16816.F32.BF16 R120, R132.reuse, R146, R120 ;  /* 0x000000928478723c */ /* 0x040ff00000041878 */
[C---:B---3--:R-:W-:Y:S08]  /*12090*/  HMMA.16816.F32.BF16 R124, R132.reuse, R148, R124 ;  /* 0x00000094847c723c */ /* 0x048ff0000004187c */
[----:B------:R-:W-:Y:S08]  /*120a0*/  HMMA.16816.F32.BF16 R128, R132, R150, R128 ;  /* 0x000000968480723c */ /* 0x000ff00000041880 */
[C---:B------:R-:W-:Y:S01]  /*120b0*/  HMMA.16816.F32.BF16 R160, R168.reuse, R156, R4 ;  /* 0x0000009ca8a0723c */ /* 0x040fe20000041804 */
[----:B------:R-:W2:Y:S07]  /*120c0*/  LDSM.16.MT88.4 R4, [R224+0x13800] ;  /* 0x01380000e004783b */ /* 0x000eae0000004200 */
[C---:B------:R-:W-:Y:S01]  /*120d0*/  HMMA.16816.F32.BF16 R156, R168.reuse, R158, R8 ;  /* 0x0000009ea89c723c */ /* 0x040fe20000041808 */
[----:B------:R-:W3:Y:S07]  /*120e0*/  LDSM.16.MT88.4 R8, [R222+0x13800] ;  /* 0x01380000de08783b */ /* 0x000eee0000004200 */
[C---:B-1----:R-:W-:Y:S01]  /*120f0*/  HMMA.16816.F32.BF16 R152, R168.reuse, R136, R12 ;  /* 0x00000088a898723c */ /* 0x042fe2000004180c */
[----:B------:R-:W1:Y:S07]  /*12100*/  LDSM.16.MT88.4 R12, [R221+0x13800] ;  /* 0x01380000dd0c783b */ /* 0x000e6e0000004200 */
[C---:B------:R-:W-:Y:S01]  /*12110*/  HMMA.16816.F32.BF16 R148, R168.reuse, R138, R16 ;  /* 0x0000008aa894723c */ /* 0x040fe20000041810 */
[----:B------:R-:W5:Y:S07]  /*12120*/  LDSM.16.MT88.4 R16, [R220+0x13800] ;  /* 0x01380000dc10783b */ /* 0x000f6e0000004200 */
[C---:B----4-:R-:W-:Y:S01]  /*12130*/  HMMA.16816.F32.BF16 R144, R168.reuse, R140, R20 ;  /* 0x0000008ca890723c */ /* 0x050fe20000041814 */
[----:B------:R-:W4:Y:S07]  /*12140*/  LDSM.16.MT88.4 R20, [R222+0x15800] ;  /* 0x01580000de14783b */ /* 0x000f2e0000004200 */
[C---:B------:R-:W-:Y:S01]  /*12150*/  HMMA.16816.F32.BF16 R140, R168.reuse, R142, R24 ;  /* 0x0000008ea88c723c */ /* 0x040fe20000041818 */
[----:B------:R-:W1:Y:S07]  /*12160*/  LDSM.16.MT88.4 R24, [R221+0x15800] ;  /* 0x01580000dd18783b */ /* 0x000e6e0000004200 */
[C---:B------:R-:W-:Y:S01]  /*12170*/  HMMA.16816.F32.BF16 R136, R168.reuse, R172, R28 ;  /* 0x000000aca888723c */ /* 0x040fe2000004181c */
[----:B------:R-:W1:Y:S07]  /*12180*/  LDSM.16.MT88.4 R28, [R220+0x15800] ;  /* 0x01580000dc1c783b */ /* 0x000e6e0000004200 */
        /* <DEDUP_REMOVED lines=11> */
[C---:B-----5:R-:W-:Y:S08]  /*12240*/  HMMA.16816.F32.BF16 R60, R168.reuse, R16, R60 ;  /* 0x00000010a83c723c */ /* 0x060ff0000004183c */
        /* <DEDUP_REMOVED lines=9> */
[C---:B------:R-:W-:Y:S08]  /*122e0*/  HMMA.16816.F32.BF16 R100, R168.reuse, R32, R100 ;  /* 0x00000020a864723c */ /* 0x040ff00000041864 */
[C---:B------:R-:W-:Y:S08]  /*122f0*/  HMMA.16816.F32.BF16 R104, R168.reuse, R34, R104 ;  /* 0x00000022a868723c */ /* 0x040ff00000041868 */
[C---:B--2---:R-:W-:Y:S07]  /*12300*/  HMMA.16816.F32.BF16 R108, R168.reuse, R4, R108 ;  /* 0x00000004a86c723c */ /* 0x044fee000004186c */
[----:B------:R-:W-:Y:S01]  /*12310*/  FADD.FTZ R5, R251, R244 ;  /* 0x000000f4fb057221 */ /* 0x000fe20000010000 */
[C---:B------:R-:W-:Y:S04]  /*12320*/  HMMA.16816.F32.BF16 R112, R168.reuse, R6, R112 ;  /* 0x00000006a870723c */ /* 0x040fe80000041870 */
[----:B------:R-:W-:Y:S04]  /*12330*/  FADD.FTZ R5, R202, R5 ;  /* 0x00000005ca057221 */ /* 0x000fe80000010000 */
[C---:B---3--:R-:W-:Y:S04]  /*12340*/  HMMA.16816.F32.BF16 R116, R168.reuse, R8, R116 ;  /* 0x00000008a874723c */ /* 0x048fe80000041874 */
[----:B------:R-:W-:Y:S04]  /*12350*/  FADD.FTZ R5, R200, R5 ;  /* 0x00000005c8057221 */ /* 0x000fe80000010000 */
[C---:B------:R-:W-:Y:S04]  /*12360*/  HMMA.16816.F32.BF16 R120, R168.reuse, R10, R120 ;  /* 0x0000000aa878723c */ /* 0x040fe80000041878 */
[----:B------:R-:W-:Y:S04]  /*12370*/  FADD.FTZ R190, R190, R5 ;  /* 0x00000005bebe7221 */ /* 0x000fe80000010000 */
[C---:B-1----:R-:W-:Y:S04]  /*12380*/  HMMA.16816.F32.BF16 R124, R168.reuse, R12, R124 ;  /* 0x0000000ca87c723c */ /* 0x042fe8000004187c */
[----:B------:R-:W-:Y:S04]  /*12390*/  FADD.FTZ R199, R199, R190 ;  /* 0x000000bec7c77221 */ /* 0x000fe80000010000 */
[----:B------:R-:W-:Y:S04]  /*123a0*/  HMMA.16816.F32.BF16 R128, R168, R14, R128 ;  /* 0x0000000ea880723c */ /* 0x000fe80000041880 */
[----:B------:R-:W-:Y:S04]  /*123b0*/  FADD.FTZ R186, R186, R199 ;  /* 0x000000c7baba7221 */ /* 0x000fe80000010000 */
[----:B------:R-:W-:Y:S01]  /*123c0*/  FADD.FTZ R245, R189, R186 ;  /* 0x000000babdf57221 */ /* 0x000fe20000010000 */
[----:B------:R-:W-:-:S05]  /*123d0*/  @P0 BRA `(.L_x_3121) ;  /* 0xffffb42000000947 */ /* 0x000fca000383ffff */
.L_x_3117:
        /* <DEDUP_REMOVED lines=8> */
[----:B------:R-:W-:Y:S06]  /*12460*/  BAR.SYNC.DEFER_BLOCKING 0x0 ;  /* 0x0000000000007b1d */ /* 0x000fec0000010000 */
[----:B------:R-:W4:Y:S01]  /*12470*/  S2UR UR7, SR_CTAID.Y ;  /* 0x00000000000779c3 */ /* 0x000f220000002600 */
[----:B------:R-:W-:-:S07]  /*12480*/  ULDC.64 UR4, c[0x0][0x210] ;  /* 0x0000840000047ab9 */ /* 0x000fce0000000a00 */
[----:B------:R-:W5:Y:S01]  /*12490*/  S2UR UR8, SR_CTAID.X ;  /* 0x00000000000879c3 */ /* 0x000f620000002500 */
[----:B-1----:R-:W-:Y:S02]  /*124a0*/  FADD.FTZ R5, R0, R243 ;  /* 0x000000f300057221 */ /* 0x002fe40000010000 */
[----:B------:R-:W1:Y:S01]  /*124b0*/  S2R R0, SR_TID.X ;  /* 0x0000000000007919 */ /* 0x000e620000002100 */
[----:B--2---:R-:W-:Y:S01]  /*124c0*/  UIMAD UR9, UR9, UR6, UR10 ;  /* 0x00000006090972a4 */ /* 0x004fe2000f8e020a */
[----:B---3--:R-:W-:Y:S02]  /*124d0*/  FADD.FTZ R11, R2, R245 ;  /* 0x000000f5020b7221 */ /* 0x008fe40000010000 */
[----:B------:R-:W2:Y:S04]  /*124e0*/  SHFL.BFLY PT, R2, R5, 0x1, 0x1f ;  /* 0x0c201f0005027f89 */ /* 0x000ea800000e0000 */
[----:B------:R-:W3:Y:S01]  /*124f0*/  SHFL.BFLY PT, R4, R11, 0x1, 0x1f ;  /* 0x0c201f000b047f89 */ /* 0x000ee200000e0000 */
[----:B----4-:R-:W-:-:S04]  /*12500*/  UIMAD UR4, UR7, UR4, UR29 ;  /* 0x00000004070472a4 */ /* 0x010fc8000f8e021d */
[----:B------:R-:W-:Y:S02]  /*12510*/  UIMAD UR4, UR4, UR6, UR9 ;  /* 0x00000006040472a4 */ /* 0x000fe4000f8e0209 */
[----:B-----5:R-:W-:Y:S01]  /*12520*/  USHF.L.U32 UR8, UR8, 0x6, URZ ;  /* 0x0000000608087899 */ /* 0x020fe2000800063f */
[----:B-1----:R-:W-:-:S03]  /*12530*/  SHF.R.S32.HI R9, RZ, 0x1f, R0 ;  /* 0x0000001fff097819 */ /* 0x002fc60000011400 */
[----:B------:R-:W-:Y:S01]  /*12540*/  UIMAD UR5, UR4, UR5, UR8 ;  /* 0x00000005040572a4 */ /* 0x000fe2000f8e0208 */
[-C--:B------:R-:W-:Y:S01]  /*12550*/  LEA.HI R8, R9, R0.reuse, RZ, 0x2 ;  /* 0x0000000009087211 */ /* 0x080fe200078f10ff */
[----:B--2---:R-:W-:Y:S01]  /*12560*/  FADD.FTZ R2, R5, R2 ;  /* 0x0000000205027221 */ /* 0x004fe20000010000 */
[----:B------:R-:W-:Y:S02]  /*12570*/  LEA.HI R12, R9, R0, RZ, 0x4 ;  /* 0x00000000090c7211 */ /* 0x000fe400078f20ff */
[----:B------:R-:W-:Y:S01]  /*12580*/  SHF.R.S32.HI R10, RZ, 0x2, R8 ;  /* 0x00000002ff0a7819 */ /* 0x000fe20000011408 */
[----:B---3--:R-:W-:Y:S01]  /*12590*/  FADD.FTZ R4, R11, R4 ;  /* 0x000000040b047221 */ /* 0x008fe20000010000 */
[----:B------:R-:W-:Y:S02]  /*125a0*/  SHF.R.S32.HI R5, RZ, 0x1f, R8 ;  /* 0x0000001fff057819 */ /* 0x000fe40000011408 */
[----:B------:R-:W-:Y:S02]  /*125b0*/  FSETP.NE.FTZ.AND P3, PT, R2, RZ, PT ;  /* 0x000000ff0200720b */ /* 0x000fe40003f75000 */
[----:B------:R-:W-:-:S02]  /*125c0*/  LEA.HI R5, R5, R10, RZ, 0x3 ;  /* 0x0000000a05057211 */ /* 0x000fc400078f18ff */
[----:B------:R-:W-:Y:S02]  /*125d0*/  FSETP.NE.FTZ.AND P4, PT, R4, RZ, PT ;  /* 0x000000ff0400720b */ /* 0x000fe40003f95000 */
[----:B------:R-:W-:Y:S02]  /*125e0*/  LOP3.LUT R5, R5, 0xfffffff8, RZ, 0xc0, !PT ;  /* 0xfffffff805057812 */ /* 0x000fe400078ec0ff */
[----:B------:R-:W-:Y:S02]  /*125f0*/  LEA.HI R9, R9, R0, RZ, 0x5 ;  /* 0x0000000009097211 */ /* 0x000fe400078f28ff */
[----:B------:R-:W-:Y:S02]  /*12600*/  IADD3 R5, R10, -R5, RZ ;  /* 0x800000050a057210 */ /* 0x000fe40007ffe0ff */
[----:B------:R-:W1:Y:S01]  /*12610*/  S2R R10, SR_TID.X ;  /* 0x00000000000a7919 */ /* 0x000e620000002100 */
[----:B------:R-:W-:Y:S01]  /*12620*/  LOP3.LUT R17, R8, 0x1ffffffc, RZ, 0xc0, !PT ;  /* 0x1ffffffc08117812 */ /* 0x000fe200078ec0ff */
[----:B------:R-:W2:Y:S01]  /*12630*/  @P3 MUFU.RCP R6, R2 ;  /* 0x0000000200063308 */ /* 0x000ea20000001000 */
[----:B------:R-:W-:-:S02]  /*12640*/  LOP3.LUT R13, R12, 0xfffffff0, RZ, 0xc0, !PT ;  /* 0xfffffff00c0d7812 */ /* 0x000fc400078ec0ff */
[----:B------:R-:W-:Y:S02]  /*12650*/  SHF.R.S32.HI R12, RZ, 0x5, R9 ;  /* 0x00000005ff0c7819 */ /* 0x000fe40000011409 */
[-C--:B------:R-:W-:Y:S02]  /*12660*/  IADD3 R17, -R17, R0.reuse, RZ ;  /* 0x0000000011117210 */ /* 0x080fe40007ffe1ff */
[----:B------:R-:W-:Y:S01]  /*12670*/  IADD3 R13, -R13, R0, RZ ;  /* 0x000000000d0d7210 */ /* 0x000fe20007ffe1ff */
[----:B------:R-:W3:Y:S01]  /*12680*/  @P4 MUFU.RCP R7, R4 ;  /* 0x0000000400074308 */ /* 0x000ee20000001000 */
[C---:B------:R-:W-:Y:S02]  /*12690*/  LOP3.LUT R16, R5.reuse, 0x1, RZ, 0xc0, !PT ;  /* 0x0000000105107812 */ /* 0x040fe400078ec0ff */
[----:B------:R-:W-:Y:S02]  /*126a0*/  SHF.L.U32 R19, R5, 0x6, RZ ;  /* 0x0000000605137819 */ /* 0x000fe400000006ff */
[----:B------:R-:W-:-:S02]  /*126b0*/  ISETP.NE.U32.AND P0, PT, R16, 0x1, PT ;  /* 0x000000011000780c */ /* 0x000fc40003f05070 */
[----:B------:R-:W-:Y:S01]  /*126c0*/  LOP3.LUT R19, R19, 0x1c0, RZ, 0xc0, !PT ;  /* 0x000001c013137812 */ /* 0x000fe200078ec0ff */
[C---:B--2---:R-:W-:Y:S01]  /*126d0*/  FMUL.FTZ R163, R6.reuse, R163 ;  /* 0x000000a306a37220 */ /* 0x044fe20000410000 */
[----:B------:R-:W-:Y:S01]  /*126e0*/  R2P PR, R5, 0x6 ;  /* 0x0000000605007804 */ /* 0x000fe20000000000 */
[C---:B------:R-:W-:Y:S01]  /*126f0*/  FMUL.FTZ R162, R6.reuse, R162 ;  /* 0x000000a206a27220 */ /* 0x040fe20000410000 */
[----:B------:R-:W-:Y:S01]  /*12700*/  LEA.HI R19, R19, R19, RZ, 0x1d ;  /* 0x0000001313137211 */ /* 0x000fe200078fe8ff */
[C---:B------:R-:W-:Y:S01]  /*12710*/  FMUL.FTZ R159, R6.reuse, R159 ;  /* 0x0000009f069f7220 */ /* 0x040fe20000410000 */
[----:B------:R-:W-:Y:S01]  /*12720*/  LOP3.LUT R9, R9, 0xffffffe0, RZ, 0xc0, !PT ;  /* 0xffffffe009097812 */ /* 0x000fe200078ec0ff */
[----:B------:R-:W-:Y:S01]  /*12730*/  FMUL.FTZ R158, R6, R158 ;  /* 0x0000009e069e7220 */ /* 0x000fe20000410000 */
[----:B-1----:R-:W-:Y:S01]  /*12740*/  SHF.R.S32.HI R11, RZ, 0x1f, R10 ;  /* 0x0000001fff0b7819 */ /* 0x002fe2000001140a */
[C---:B---3--:R-:W-:Y:S01]  /*12750*/  FMUL.FTZ R160, R7.reuse, R160 ;  /* 0x000000a007a07220 */ /* 0x048fe20000410000 */
[----:B------:R-:W-:Y:S01]  /*12760*/  @P4 MUFU.LG2 R4, R4 ;  /* 0x0000000400044308 */ /* 0x000fe20000000c00 */
[----:B------:R-:W-:Y:S01]  /*12770*/  FMUL.FTZ R161, R7, R161 ;  /* 0x000000a107a17220 */ /* 0x000fe20000410000 */
[----:B------:R-:W-:Y:S01]  /*12780*/  LEA.HI R14, R11, R10, RZ, 0x4 ;  /* 0x0000000a0b0e7211 */ /* 0x000fe200078f20ff */
[----:B------:R-:W-:Y:S01]  /*12790*/  FMUL.FTZ R156, R7, R156 ;  /* 0x0000009c079c7220 */ /* 0x000fe20000410000 */
[----:B------:R-:W-:Y:S01]  /*127a0*/  LEA.HI R11, R11, R10, RZ, 0x5 ;  /* 0x0000000a0b0b7211 */ /* 0x000fe200078f28ff */
[C---:B------:R-:W-:Y:S01]  /*127b0*/  FMUL.FTZ R157, R7.reuse, R157 ;  /* 0x0000009d079d7220 */ /* 0x040fe20000410000 */
[----:B------:R-:W-:Y:S01]  /*127c0*/  SHF.R.S32.HI R8, RZ, 0x4, R14 ;  /* 0x00000004ff087819 */ /* 0x000fe2000001140e */
[C---:B------:R-:W-:Y:S01]  /*127d0*/  FMUL.FTZ R152, R7.reuse, R152 ;  /* 0x0000009807987220 */ /* 0x040fe20000410000 */
[----:B------:R-:W-:Y:S01]  /*127e0*/  LEA R14, R12, R17, 0x9 ;  /* 0x000000110c0e7211 */ /* 0x000fe200078e48ff */
[----:B------:R-:W-:Y:S01]  /*127f0*/  FMUL.FTZ R153, R7, R153 ;  /* 0x0000009907997220 */ /* 0x000fe20000410000 */
[----:B------:R-:W-:Y:S01]  /*12800*/  SHF.L.U32 R15, R8, 0x6, RZ ;  /* 0x00000006080f7819 */ /* 0x000fe200000006ff */
[C---:B------:R-:W-:Y:S01]  /*12810*/  FMUL.FTZ R155, R6.reuse, R155 ;  /* 0x0000009b069b7220 */ /* 0x040fe20000410000 */
[----:B------:R-:W-:Y:S01]  /*12820*/  LEA.HI R17, R13, R13, RZ, 0x1 ;  /* 0x0000000d0d117211 */ /* 0x000fe200078f08ff */
[C---:B------:R-:W-:Y:S01]  /*12830*/  FMUL.FTZ R154, R6.reuse, R154 ;  /* 0x0000009a069a7220 */ /* 0x040fe20000410000 */
[----:B------:R-:W-:Y:S01]  /*12840*/  LOP3.LUT R15, R15, 0x1c0, RZ, 0xc0, !PT ;  /* 0x000001c00f0f7812 */ /* 0x000fe200078ec0ff */
[----:B------:R-:W-:Y:S01]  /*12850*/  FMUL.FTZ R148, R7, R148 ;  /* 0x0000009407947220 */ /* 0x000fe20000410000 */
[----:B------:R-:W-:Y:S01]  /*12860*/  SHF.L.U32 R16, R17, 0x2, RZ ;  /* 0x0000000211107819 */ /* 0x000fe200000006ff */
[----:B------:R-:W-:Y:S01]  /*12870*/  FMUL.FTZ R149, R7, R149 ;  /* 0x0000009507957220 */ /* 0x000fe20000410000 */
[----:B------:R-:W-:Y:S01]  /*12880*/  LOP3.LUT R18, R17, 0xffffffe, RZ, 0xc0, !PT ;  /* 0x0ffffffe11127812 */ /* 0x000fe200078ec0ff */
[C---:B------:R-:W-:Y:S01]  /*12890*/  FMUL.FTZ R151, R6.reuse, R151 ;  /* 0x0000009706977220 */ /* 0x040fe20000410000 */
[----:B------:R-:W-:Y:S01]  /*128a0*/  LOP3.LUT R16, R15, 0x38, R16, 0xf8, !PT ;  /* 0x000000380f107812 */ /* 0x000fe200078ef810 */
[----:B------:R-:W-:Y:S01]  /*128b0*/  FMUL.FTZ R150, R6, R150 ;  /* 0x0000009606967220 */ /* 0x000fe20000410000 */
[----:B------:R-:W-:Y:S01]  /*128c0*/  SHF.R.U32.HI R15, RZ, 0x3, R15 ;  /* 0x00000003ff0f7819 */ /* 0x000fe2000001160f */
[C---:B------:R-:W-:Y:S01]  /*128d0*/  FMUL.FTZ R144, R7.reuse, R144 ;  /* 0x0000009007907220 */ /* 0x040fe20000410000 */
[----:B------:R-:W-:Y:S01]  /*128e0*/  LEA R14, R14, R19, 0x1 ;  /* 0x000000130e0e7211 */ /* 0x000fe200078e08ff */
[----:B------:R-:W-:Y:S01]  /*128f0*/  FMUL.FTZ R145, R7, R145 ;  /* 0x0000009107917220 */ /* 0x000fe20000410000 */
[----:B------:R-:W-:Y:S01]  /*12900*/  LOP3.LUT R15, R16, R15, RZ, 0x3c, !PT ;  /* 0x0000000f100f7212 */ /* 0x000fe200078e3cff */
[C---:B------:R-:W-:Y:S01]  /*12910*/  FMUL.FTZ R147, R6.reuse, R147 ;  /* 0x0000009306937220 */ /* 0x040fe20000410000 */
[----:B------:R-:W-:Y:S01]  /*12920*/  IADD3 R18, R13, -R18, RZ ;  /* 0x800000120d127210 */ /* 0x000fe20007ffe0ff */
[----:B------:R-:W-:Y:S01]  /*12930*/  FMUL.FTZ R146, R6, R146 ;  /* 0x0000009206927220 */ /* 0x000fe20000410000 */
[----:B------:R-:W-:Y:S01]  /*12940*/  STS.64 [R14.X4], R160 ;  /* 0x000000a00e007388 */ /* 0x000fe20000004a00 */
[C---:B------:R-:W-:Y:S01]  /*12950*/  FMUL.FTZ R140, R7.reuse, R140 ;  /* 0x0000008c078c7220 */ /* 0x040fe20000410000 */
[----:B------:R-:W-:Y:S01]  /*12960*/  LEA R5, R18, R15, 0x2 ;  /* 0x0000000f12057211 */ /* 0x000fe200078e10ff */
[----:B------:R-:W-:Y:S01]  /*12970*/  FMUL.FTZ R141, R7, R141 ;  /* 0x0000008d078d7220 */ /* 0x000fe20000410000 */
[----:B------:R-:W-:Y:S01]  /*12980*/  MOV R15, 0x80 ;  /* 0x00000080000f7802 */ /* 0x000fe20000000f00 */
[C---:B------:R-:W-:Y:S01]  /*12990*/  FMUL.FTZ R143, R6.reuse, R143 ;  /* 0x0000008f068f7220 */ /* 0x040fe20000410000 */
[----:B------:R-:W-:Y:S01]  /*129a0*/  STS.64 [R14.X4+0x800], R162 ;  /* 0x000800a20e007388 */ /* 0x000fe20000004a00 */
[C---:B------:R-:W-:Y:S01]  /*129b0*/  FMUL.FTZ R142, R6.reuse, R142 ;  /* 0x0000008e068e7220 */ /* 0x040fe20000410000 */
[----:B------:R-:W-:Y:S01]  /*129c0*/  SEL R15, R15, 0xffffff80, !P2 ;  /* 0xffffff800f0f7807 */ /* 0x000fe20005000000 */
[----:B------:R-:W-:Y:S01]  /*129d0*/  FMUL.FTZ R136, R7, R136 ;  /* 0x0000008807887220 */ /* 0x000fe20000410000 */
[----:B------:R-:W-:Y:S01]  /*129e0*/  LOP3.LUT R11, R11, 0xffffffe0, RZ, 0xc0, !PT ;  /* 0xffffffe00b0b7812 */ /* 0x000fe200078ec0ff */
[----:B------:R-:W-:Y:S01]  /*129f0*/  FMUL.FTZ R137, R7, R137 ;  /* 0x0000008907897220 */ /* 0x000fe20000410000 */
[----:B------:R-:W1:Y:S01]  /*12a00*/  @P3 MUFU.LG2 R2, R2 ;  /* 0x0000000200023308 */ /* 0x000e620000000c00 */
[C---:B------:R-:W-:Y:S01]  /*12a10*/  FMUL.FTZ R139, R6.reuse, R139 ;  /* 0x0000008b068b7220 */ /* 0x040fe20000410000 */
[----:B------:R-:W-:Y:S01]  /*12a20*/  IADD3 R9, -R9, R0, RZ ;  /* 0x0000000009097210 */ /* 0x000fe20007ffe1ff */
[C---:B------:R-:W-:Y:S01]  /*12a30*/  FMUL.FTZ R138, R6.reuse, R138 ;  /* 0x0000008a068a7220 */ /* 0x040fe20000410000 */
[----:B------:R-:W-:Y:S01]  /*12a40*/  IADD3 R11, -R11, R10, RZ ;  /* 0x0000000a0b0b7210 */ /* 0x000fe20007ffe1ff */
[----:B------:R-:W-:Y:S01]  /*12a50*/  FMUL.FTZ R132, R7, R132 ;  /* 0x0000008407847220 */ /* 0x000fe20000410000 */
[----:B------:R-:W-:Y:S01]  /*12a60*/  SHF.L.U32 R10, R13, 0x2, RZ ;  /* 0x000000020d0a7819 */ /* 0x000fe200000006ff */
[----:B------:R-:W-:Y:S01]  /*12a70*/  FMUL.FTZ R133, R7, R133 ;  /* 0x0000008507857220 */ /* 0x000fe20000410000 */
[----:B------:R-:W-:Y:S01]  /*12a80*/  SHF.R.S32.HI R0, RZ, 0x1f, R11 ;  /* 0x0000001fff007819 */ /* 0x000fe2000001140b */
[----:B------:R-:W-:-:S02]  /*12a90*/  FMUL.FTZ R135, R6, R135 ;  /* 0x0000008706877220 */ /* 0x000fc40000410000 */
[----:B------:R-:W-:Y:S01]  /*12aa0*/  FMUL.FTZ R134, R6, R134 ;  /* 0x0000008606867220 */ /* 0x000fe20000410000 */
[----:B------:R-:W-:Y:S01]  /*12ab0*/  LEA.HI R0, R0, R11, RZ, 0x2 ;  /* 0x0000000b00007211 */ /* 0x000fe200078f10ff */
[C---:B------:R-:W-:Y:S01]  /*12ac0*/  FMUL.FTZ R36, R7.reuse, R36 ;  /* 0x0000002407247220 */ /* 0x040fe20000410000 */
[----:B------:R-:W-:Y:S01]  /*12ad0*/  SHF.R.S32.HI R11, RZ, 0x1f, R10 ;  /* 0x0000001fff0b7819 */ /* 0x000fe2000001140a */
[C---:B------:R-:W-:Y:S01]  /*12ae0*/  FMUL.FTZ R37, R7.reuse, R37 ;  /* 0x0000002507257220 */ /* 0x040fe20000410000 */
[----:B------:R-:W-:Y:S01]  /*12af0*/  SHF.R.S32.HI R0, RZ, 0x2, R0 ;  /* 0x00000002ff007819 */ /* 0x000fe20000011400 */
[C---:B------:R-:W-:Y:S02]  /*12b00*/  FMUL.FTZ R39, R6.reuse, R39 ;  /* 0x0000002706277220 */ /* 0x040fe40000410000 */
[----:B------:R-:W-:Y:S02]  /*12b10*/  FMUL.FTZ R38, R6, R38 ;  /* 0x0000002606267220 */ /* 0x000fe40000410000 */
[----:B------:R-:W-:-:S02]  /*12b20*/  FMUL.FTZ R40, R7, R40 ;  /* 0x0000002807287220 */ /* 0x000fc40000410000 */
[C---:B------:R-:W-:Y:S02]  /*12b30*/  FMUL.FTZ R41, R7.reuse, R41 ;  /* 0x0000002907297220 */ /* 0x040fe40000410000 */
[C---:B------:R-:W-:Y:S02]  /*12b40*/  FMUL.FTZ R43, R6.reuse, R43 ;  /* 0x0000002b062b7220 */ /* 0x040fe40000410000 */
[C---:B------:R-:W-:Y:S02]  /*12b50*/  FMUL.FTZ R42, R6.reuse, R42 ;  /* 0x0000002a062a7220 */ /* 0x040fe40000410000 */
        /* <DEDUP_REMOVED lines=85> */
[----:B------:R-:W-:Y:S01]  /*130b0*/  FMUL.FTZ R129, R7, R129 ;  /* 0x0000008107817220 */ /* 0x000fe20000410000 */
[----:B------:R-:W-:Y:S01]  /*130c0*/  MOV R7, 0x40 ;  /* 0x0000004000077802 */ /* 0x000fe20000000f00 */
[----:B------:R-:W-:-:S02]  /*130d0*/  FMUL.FTZ R131, R6, R131 ;  /* 0x0000008306837220 */ /* 0x000fc40000410000 */
[----:B------:R-:W-:Y:S01]  /*130e0*/  FMUL.FTZ R130, R6, R130 ;  /* 0x0000008206827220 */ /* 0x000fe20000410000 */
[----:B------:R-:W-:Y:S01]  /*130f0*/  SHF.L.U32 R6, R14, 0x2, RZ ;  /* 0x000000020e067819 */ /* 0x000fe200000006ff */
[----:B-1----:R-:W-:Y:S01]  /*13100*/  @P3 FMUL.FTZ R2, R2, 0.69314718246459960938 ;  /* 0x3f31721802023820 */ /* 0x002fe20000410000 */
[----:B------:R-:W-:Y:S02]  /*13110*/  SEL R7, R7, 0xffffffc0, !P1 ;  /* 0xffffffc007077807 */ /* 0x000fe40004800000 */
[C---:B------:R-:W-:Y:S02]  /*13120*/  IADD3 R16, R6.reuse, -0x20, RZ ;  /* 0xffffffe006107810 */ /* 0x040fe40007ffe0ff */
[C---:B------:R-:W-:Y:S02]  /*13130*/  @P0 IADD3 R16, R6.reuse, 0x20, RZ ;  /* 0x0000002006100810 */ /* 0x040fe40007ffe0ff */
[C---:B------:R-:W-:Y:S02]  /*13140*/  IADD3 R17, R6.reuse, R7, RZ ;  /* 0x0000000706117210 */ /* 0x040fe40007ffe0ff */
[----:B------:R-:W-:Y:S01]  /*13150*/  IADD3 R18, R7, R16, RZ ;  /* 0x0000001007127210 */ /* 0x000fe20007ffe0ff */
[----:B------:R-:W-:Y:S01]  /*13160*/  STS.64 [R16], R156 ;  /* 0x0000009c10007388 */ /* 0x000fe20000000a00 */
[----:B------:R-:W-:-:S02]  /*13170*/  IADD3 R6, R6, R15, RZ ;  /* 0x0000000f06067210 */ /* 0x000fc40007ffe0ff */
[----:B------:R-:W-:Y:S01]  /*13180*/  IADD3 R7, R15, R16, RZ ;  /* 0x000000100f077210 */ /* 0x000fe20007ffe0ff */
[----:B------:R-:W-:Y:S01]  /*13190*/  STS.64 [R16+0x800], R158 ;  /* 0x0008009e10007388 */ /* 0x000fe20000000a00 */
[-C--:B------:R-:W-:Y:S02]  /*131a0*/  IADD3 R19, R17, R15.reuse, RZ ;  /* 0x0000000f11137210 */ /* 0x080fe40007ffe0ff */
[----:B------:R-:W-:Y:S01]  /*131b0*/  IADD3 R15, R18, R15, RZ ;  /* 0x0000000f120f7210 */ /* 0x000fe20007ffe0ff */
[----:B------:R-:W-:Y:S01]  /*131c0*/  STS.64 [R17], R152 ;  /* 0x0000009811007388 */ /* 0x000fe20000000a00 */
[----:B------:R-:W-:Y:S01]  /*131d0*/  LOP3.LUT P0, RZ, R9, 0x3, RZ, 0xc0, !PT ;  /* 0x0000000309ff7812 */ /* 0x000fe2000780c0ff */
[----:B------:R-:W-:Y:S02]  /*131e0*/  @P4 FMUL.FTZ R9, R4, 0.69314718246459960938 ;  /* 0x3f31721804094820 */ /* 0x000fe40000410000 */
        /* <DEDUP_REMOVED lines=65> */
[----:B------:R-:W-:-:S04]  /*13600*/  IADD3 R7, R12, -R7, RZ ;  /* 0x800000070c077210 */ /* 0x000fc80007ffe0ff */
[----:B------:R-:W-:Y:S01]  /*13610*/  LEA R7, R7, R0, 0x4 ;  /* 0x0000000007077211 */ /* 0x000fe200078e20ff */
[----:B------:R-:W1:Y:S04]  /*13620*/  LDS.128 R140, [R5.X4] ;  /* 0x00000000058c7984 */ /* 0x000e680000004c00 */
        /* <DEDUP_REMOVED lines=31> */
[----:B-----5:R-:W-:Y:S01]  /*13820*/  MOV R5, 0xff800000 ;  /* 0xff80000000057802 */ /* 0x020fe20000000f00 */
[----:B------:R-:W-:Y:S01]  /*13830*/  @P4 FFMA.FTZ R5, R164, c[0x0][0x238], R9 ;  /* 0x00008e00a4054a23 */ /* 0x000fe20000010009 */
[----:B------:R-:W-:Y:S05]  /*13840*/  @P0 BRA `(.L_x_3123) ;  /* 0x000000b000000947 */ /* 0x000fea0003800000 */
[----:B--234-:R-:W-:Y:S01]  /*13850*/  IADD3 R4, R7, 0x8, RZ ;  /* 0x0000000807047810 */ /* 0x01cfe20007ffe0ff */
[----:B------:R-:W-:Y:S01]  /*13860*/  IMAD.U32 R0, RZ, RZ, UR5 ;  /* 0x00000005ff007e24 */ /* 0x000fe2000f8e00ff */
[----:B------:R-:W-:-:S02]  /*13870*/  SHF.R.S32.HI R3, RZ, 0x1f, R7 ;  /* 0x0000001fff037819 */ /* 0x000fc40000011407 */
[C---:B------:R-:W-:Y:S02]  /*13880*/  IADD3 R2, P0, R7.reuse, UR5, RZ ;  /* 0x0000000507027c10 */ /* 0x040fe4000ff1e0ff */
[----:B------:R-:W-:Y:S02]  /*13890*/  ISETP.GE.AND P2, PT, R7, UR20, PT ;  /* 0x0000001407007c0c */ /* 0x000fe4000bf46270 */
[----:B------:R-:W-:Y:S02]  /*138a0*/  ISETP.GE.AND P1, PT, R4, UR20, PT ;  /* 0x0000001404007c0c */ /* 0x000fe4000bf26270 */
[----:B------:R-:W-:Y:S02]  /*138b0*/  LEA.HI.X.SX32 R3, R0, R3, 0x1, P0 ;  /* 0x0000000300037211 */ /* 0x000fe400000f0eff */
[----:B------:R-:W-:-:S04]  /*138c0*/  LEA R12, P0, R2, c[0x0][0x208], 0x2 ;  /* 0x00008200020c7a11 */ /* 0x000fc800078010ff */
[----:B------:R-:W-:-:S05]  /*138d0*/  LEA.HI.X R13, R2, c[0x0][0x20c], R3, 0x2, P0 ;  /* 0x00008300020d7a11 */ /* 0x000fca00000f1403 */
[----:B------:R2:W-:Y:S04]  /*138e0*/  @!P2 STG.E [R12.64], R5 ;  /* 0x000000050c00a986 */ /* 0x0005e8000c101920 */
[----:B------:R2:W-:Y:S02]  /*138f0*/  @!P1 STG.E [R12.64+0x20], R6 ;  /* 0x000020060c009986 */ /* 0x0005e4000c101920 */
.L_x_3123:
[----:B--234-:R-:W-:Y:S05]  /*13900*/  BSYNC B0 ;  /* 0x0000000000007941 */ /* 0x01cfea0003800000 */
.L_x_3122:
        /* <DEDUP_REMOVED lines=23> */
.L_x_3125:
[----:B------:R-:W-:Y:S05]  /*13a80*/  BSYNC B0 ;  /* 0x0000000000007941 */ /* 0x000fea0003800000 */
.L_x_3124:
        /* <DEDUP_REMOVED lines=14> */
.L_x_3127:
[----:B------:R-:W-:Y:S05]  /*13b70*/  BSYNC B0 ;  /* 0x0000000000007941 */ /* 0x000fea0003800000 */
.L_x_3126:
        /* <DEDUP_REMOVED lines=14> */
.L_x_3129:
[----:B------:R-:W-:Y:S05]  /*13c60*/  BSYNC B0 ;  /* 0x0000000000007941 */ /* 0x000fea0003800000 */
.L_x_3128:
        /* <DEDUP_REMOVED lines=14> */
.L_x_3131:
[----:B------:R-:W-:Y:S05]  /*13d50*/  BSYNC B0 ;  /* 0x0000000000007941 */ /* 0x000fea0003800000 */
.L_x_3130:
        /* <DEDUP_REMOVED lines=14> */
.L_x_3133:
[----:B------:R-:W-:Y:S05]  /*13e40*/  BSYNC B0 ;  /* 0x0000000000007941 */ /* 0x000fea0003800000 */
.L_x_3132:
        /* <DEDUP_REMOVED lines=14> */
.L_x_3135:
[----:B------:R-:W-:Y:S05]  /*13f30*/  BSYNC B0 ;  /* 0x0000000000007941 */ /* 0x000fea0003800000 */
.L_x_3134:
        /* <DEDUP_REMOVED lines=14> */
.L_x_3137:
[----:B------:R-:W-:Y:S05]  /*14020*/  BSYNC B0 ;  /* 0x0000000000007941 */ /* 0x000fea0003800000 */
.L_x_3136:
        /* <DEDUP_REMOVED lines=15> */
.L_x_3138:
        /* <DEDUP_REMOVED lines=14> */
.L_x_8946:


//--------------------- .text._ZN5flash24flash_fwd_splitkv_kernelI23Flash_fwd_kernel_traitsILi256ELi64ELi64ELi4ELb0ELb0EN7cutlass10bfloat16_tE19Flash_kernel_traitsILi256ELi64ELi64ELi4ES3_EELb0ELb1ELb0ELb0ELb0ELb1ELb1ELb0EEEvNS_16Flash_fwd_paramsE --------------------------
	.section	.text._ZN5flash24flash_fwd_splitkv_kernelI23Flash_fwd_kernel_traitsILi256ELi64ELi64ELi4ELb0ELb0EN7cutlass10bfloat16_tE19Flash_kernel_traitsILi256ELi64ELi64ELi4ES3_EELb0ELb1ELb0ELb0ELb0ELb1ELb1ELb0EEEvNS_16Flash_fwd_paramsE,"ax",@progbits
	.sectioninfo	@"SHI_REGISTERS=253"
	.align	128
        .global         _ZN5flash24flash_fwd_splitkv_kernelI23Flash_fwd_kernel_traitsILi256ELi64ELi64ELi4ELb0ELb0EN7cutlass10bfloat16_tE19Flash_kernel_traitsILi256ELi64ELi64ELi4ES3_EELb0ELb1ELb0ELb0ELb0ELb1ELb1ELb0EEEvNS_16Flash_fwd_paramsE
        .type           _ZN5flash24flash_fwd_splitkv_kernelI23Flash_fwd_kernel_traitsILi256ELi64ELi64ELi4ELb0ELb0EN7cutlass10bfloat16_tE19Flash_kernel_traitsILi256ELi64ELi64ELi4ES3_EELb0ELb1ELb0ELb0ELb0ELb1ELb1ELb0EEEvNS_16Flash_fwd_paramsE,@function
        .size           _ZN5flash24flash_fwd_splitkv_kernelI23Flash_fwd_kernel_traitsILi256ELi64ELi64ELi4ELb0ELb0EN7cutlass10bfloat16_tE19Flash_kernel_traitsILi256ELi64ELi64ELi4ES3_EELb0ELb1ELb0ELb0ELb0ELb1ELb1ELb0EEEvNS_16Flash_fwd_paramsE,(.L_x_8947 - _ZN5flash24flash_fwd_splitkv_kernelI23Flash_fwd_kernel_traitsILi256ELi64ELi64ELi4ELb0ELb0EN7cutlass10bfloat16_tE19Flash_kernel_traitsILi256ELi64ELi64ELi4ES3_EELb0ELb1ELb0ELb0ELb0ELb1ELb1ELb0EEEvNS_16Flash_fwd_paramsE)
        .other          _ZN5flash24flash_fwd_splitkv_kernelI23Flash_fwd_kernel_traitsILi256ELi64ELi64ELi4ELb0ELb0EN7cutlass10bfloat16_tE19Flash_kernel_traitsILi256ELi64ELi64ELi4ES3_EELb0ELb1ELb0ELb0ELb0ELb1ELb1ELb0EEEvNS_16Flash_fwd_paramsE,@"STO_CUDA_ENTRY STV_DEFAULT"
_ZN5flash24flash_fwd_splitkv_kernelI23Flash_fwd_kernel_traitsILi256ELi64ELi64ELi4ELb0ELb0EN7cutlass10bfloat16_tE19Flash_kernel_traitsILi256ELi64ELi64ELi4ES3_EELb0ELb1ELb0ELb0ELb0ELb1ELb1ELb0EEEvNS_16Flash_fwd_paramsE:
.text._ZN5flash24flash_fwd_splitkv_kernelI23Flash_fwd_kernel_traitsILi256ELi64ELi64ELi4ELb0ELb0EN7cutlass10bfloat16_tE19Flash_kernel_traitsILi256ELi64ELi64ELi4ES3_EELb0ELb1ELb0ELb0ELb0ELb1ELb1ELb0EEEvNS_16Flash_fwd_paramsE:
        /* <DEDUP_REMOVED lines=42> */
[----:B------:R1:W2:Y:S01]  /*02a0*/  @P2 LDG.E R4, [R2.64] ;  /* 0x0000002002042981 */ /* 0x0002a2000c1e1900 */
[----:B------:R-:W-:Y:S02]  /*02b0*/  @UP1 UIMAD.WIDE UR8, UR29, UR26, UR8 ;  /* 0x0000001a1d0812a5 */ /* 0x000fe4000f8e0208 */
[----:B------:R-:W-:Y:S01]  /*02c0*/  ULDC.64 UR10, c[0x0][0x248] ;  /* 0x00009200000a7ab9 */ /* 0x000fe20000000a00 */
[----:B------:R1:W3:Y:S01]  /*02d0*/  @P2 LDG.E R0, [R2.64+0x4] ;  /* 0x0000042002002981 */ /* 0x0002e2000c1e1900 */
[----:B------:R-:W-:Y:S01]  /*02e0*/  PLOP3.LUT P1, PT, PT, PT, UP2, 0x80, 0x0 ;  /* 0x000000000000781c */ /* 0x000fe20003f2f028 */
[----:B------:R-:W-:Y:S01]  /*02f0*/  UIMAD.WIDE UR10, UR29, UR26, UR10 ;  /* 0x0000001a1d0a72a5 */ /* 0x000fe2000f8e020a */
[----:B-1----:R-:W-:-:S02]  /*0300*/  IMAD.U32 R2, RZ, RZ, UR8 ;  /* 0x00000008ff027e24 */ /* 0x002fc4000f8e00ff */
[----:B------:R-:W-:-:S05]  /*0310*/  IMAD.U32 R3, RZ, RZ, UR9 ;  /* 0x00000009ff037e24 */ /* 0x000fca000f8e00ff */
[----:B------:R1:W4:Y:S01]  /*0320*/  @P0 LDG.E R2, [R2.64] ;  /* 0x0000002002020981 */ /* 0x000322000c1e1900 */
[----:B------:R-:W-:Y:S02]  /*0330*/  IMAD.U32 R6, RZ, RZ, UR10 ;  /* 0x0000000aff067e24 */ /* 0x000fe4000f8e00ff */
[----:B------:R-:W-:-:S05]  /*0340*/  IMAD.U32 R7, RZ, RZ, UR11 ;  /* 0x0000000bff077e24 */ /* 0x000fca000f8e00ff */
[----:B-1----:R-:W5:Y:S01]  /*0350*/  @!P1 LDG.E R3, [R6.64] ;  /* 0x0000002006039981 */ /* 0x002f62000c1e1900 */
        /* <DEDUP_REMOVED lines=23> */
.L_x_3139:
[----:B------:R-:W-:Y:S02]  /*04d0*/  ULDC UR8, c[0x0][0x218] ;  /* 0x0000860000087ab9 */ /* 0x000fe40000000800 */
.L_x_3140:
        /* <DEDUP_REMOVED lines=25> */
[----:B------:R-:W2:Y:S01]  /*0670*/  R2UR UR9, R0 ;  /* 0x00000000000973c2 */ /* 0x000ea200000e0000 */
[----:B------:R-:W-:Y:S02]  /*0680*/  ULDC UR5, c[0x0][0x10] ;  /* 0x0000040000057ab9 */ /* 0x000fe40000000800 */
[----:B------:R-:W-:Y:S02]  /*0690*/  USHF.R.S32.HI UR13, URZ, 0x1f, UR4 ;  /* 0x0000001f3f0d7899 */ /* 0x000fe40008011404 */
[----:B------:R-:W-:Y:S02]  /*06a0*/  UMOV UR18, URZ ;  /* 0x0000003f00127c82 */ /* 0x000fe40008000000 */
[----:B------:R-:W-:-:S04]  /*06b0*/  ULEA.HI UR13, UR13, UR4, URZ, 0x6 ;  /* 0x000000040d0d7291 */ /* 0x000fc8000f8f303f */
[----:B------:R-:W-:-:S04]  /*06c0*/  ULEA.HI.SX32 UR13, UR13, UR5, 0x1a ;  /* 0x000000050d0d7291 */ /* 0x000fc8000f8fd23f */
[----:B------:R-:W-:Y:S01]  /*06d0*/  UIADD3 UR13, UR13, -0x1, URZ ;  /* 0xffffffff0d0d7890 */ /* 0x000fe2000fffe03f */
[----:B--2---:R-:W2:Y:S08]  /*06e0*/  I2F.RP R0, UR9 ;  /* 0x0000000900007d06 */ /* 0x004eb00008209400 */
[----:B--2---:R-:W2:Y:S02]  /*06f0*/  MUFU.RCP R0, R0 ;  /* 0x0000000000007308 */ /* 0x004ea40000001000 */
[----:B--2---:R-:W-:-:S06]  /*0700*/  IADD3 R0, R0, 0xffffffe, RZ ;  /* 0x0ffffffe00007810 */ /* 0x004fcc0007ffe0ff */
[----:B------:R-:W2:Y:S02]  /*0710*/  F2I.FTZ.U32.TRUNC.NTZ R0, R0 ;  /* 0x0000000000007305 */ /* 0x000ea4000021f000 */
[----:B--2---:R2:W3:Y:S02]  /*0720*/  R2UR UR19, R0 ;  /* 0x00000000001373c2 */ /* 0x0044e400000e0000 */
[----:B--2---:R-:W-:Y:S01]  /*0730*/  IMAD.U32 R0, RZ, RZ, UR13 ;  /* 0x0000000dff007e24 */ /* 0x004fe2000f8e00ff */
[----:B---3--:R-:W-:Y:S02]  /*0740*/  UIADD3 UR4, URZ, -UR19, URZ ;  /* 0x800000133f047290 */ /* 0x008fe4000fffe03f */
[----:B------:R-:W-:Y:S02]  /*0750*/  ULOP3.LUT UR13, UR13, UR5, URZ, 0x3c, !UPT ;  /* 0x000000050d0d7292 */ /* 0x000fe4000f8e3c3f */
[----:B------:R-:W-:Y:S01]  /*0760*/  IABS R0, R0 ;  /* 0x0000000000007213 */ /* 0x000fe20000000000 */
[----:B------:R-:W-:-:S03]  /*0770*/  UIMAD UR4, UR4, UR9, URZ ;  /* 0x00000009040472a4 */ /* 0x000fc6000f8e023f */
[----:B------:R-:W2:Y:S01]  /*0780*/  R2UR UR8, R0 ;  /* 0x00000000000873c2 */ /* 0x000ea200000e0000 */
[----:B------:R-:W-:-:S07]  /*0790*/  UIMAD.WIDE.U32 UR18, UR19, UR4, UR18 ;  /* 0x00000004131272a5 */ /* 0x000fce000f8e0012 */
[----:B------:R-:W-:Y:S02]  /*07a0*/  UMOV UR15, UR19 ;  /* 0x00000013000f7c82 */ /* 0x000fe40008000000 */
[----:B--2---:R-:W-:Y:S02]  /*07b0*/  UIMAD.WIDE.U32 UR18, UR15, UR8, URZ ;  /* 0x000000080f1272a5 */ /* 0x004fe4000f8e003f */
        /* <DEDUP_REMOVED lines=74> */
.L_x_3143:
[----:B------:R-:W-:Y:S05]  /*0c60*/  BSYNC B0 ;  /* 0x0000000000007941 */ /* 0x000fea0003800000 */
.L_x_3142:
        /* <DEDUP_REMOVED lines=12> */
.L_x_3145:
[----:B------:R-:W-:Y:S05]  /*0d30*/  BSYNC B0 ;  /* 0x0000000000007941 */ /* 0x000fea0003800000 */
.L_x_3144:
        /* <DEDUP_REMOVED lines=12> */
.L_x_3147:
[----:B------:R-:W-:Y:S05]  /*0e00*/  BSYNC B0 ;  /* 0x0000000000007941 */ /* 0x000fea0003800000 */
.L_x_3146:
        /* <DEDUP_REMOVED lines=12> */
.L_x_3149:
[----:B------:R-:W-:Y:S05]  /*0ed0*/  BSYNC B0 ;  /* 0x0000000000007941 */ /* 0x000fea0003800000 */
.L_x_3148:
        /* <DEDUP_REMOVED lines=12> */
.L_x_3151:
[----:B------:R-:W-:Y:S05]  /*0fa0*/  BSYNC B0 ;  /* 0x0000000000007941 */ /* 0x000fea0003800000 */
.L_x_3150:
        /* <DEDUP_REMOVED lines=12> */
.L_x_3153:
[----:B------:R-:W-:Y:S05]  /*1070*/  BSYNC B0 ;  /* 0x0000000000007941 */ /* 0x000fea0003800000 */
.L_x_3152:
        /* <DEDUP_REMOVED lines=12> */
.L_x_3155:
[----:B------:R-:W-:Y:S05]  /*1140*/  BSYNC B0 ;  /* 0x0000000000007941 */ /* 0x000fea0003800000 */
.L_x_3154:
        /* <DEDUP_REMOVED lines=12> */
.L_x_3157:
[----:B------:R-:W-:Y:S05]  /*1210*/  BSYNC B0 ;  /* 0x0000000000007941 */ /* 0x000fea0003800000 */
.L_x_3156:
[----:B------:R-:W-:Y:S01]  /*1220*/  ISETP.NE.AND P6, PT, R12, RZ, PT ;  /* 0x000000ff0c00720c */ /* 0x000fe20003fc5270 */
[----:B------:R-:W-:Y:S01]  /*1230*/  USHF.R.S32.HI UR4, URZ, 0x1f, UR5 ;  /* 0x0000001f3f047899 */ /* 0x000fe20008011405 */
[----:B------:R-:W-:-:S02]  /*1240*/  IADD3 R8, P1, R11, UR5, RZ ;  /* 0x000000050b087c10 */ /* 0x000fc4000ff3e0ff */
[C---:B------:R-:W-:Y:S02]  /*1250*/  ISETP.GE.OR P0, PT, R11.reuse, UR10, P6 ;  /* 0x0000000a0b007c0c */ /* 0x040fe4000b706670 */
[----:B------:R-:W-:Y:S02]  /*1260*/  ISETP.GE.OR P4, PT, R6, UR10, P6 ;  /* 0x0000000a06007c0c */ /* 0x000fe4000b786670 */
[----:B------:R-:W-:Y:S02]  /*1270*/  LEA.HI.X.SX32 R11, R11, UR4, 0x1, P1 ;  /* 0x000000040b0b7c11 */ /* 0x000fe400088f0eff */
[C---:B------:R-:W-:Y:S02]  /*1280*/  LEA R10, P1, R8.reuse, c[0x0][0x208], 0x2 ;  /* 0x00008200080a7a11 */ /* 0x040fe400078210ff */
[----:B------:R-:W-:Y:S02]  /*1290*/  ISETP.GE.OR P5, PT, R7, UR10, P6 ;  /* 0x0000000a07007c0c */ /* 0x000fe4000b7a6670 */
[----:B------:R-:W-:-:S02]  /*12a0*/  LEA.HI.X R11, R8, c[0x0][0x20c], R11, 0x2, P1 ;  /* 0x00008300080b7a11 */ /* 0x000fc400008f140b */
[----:B------:R-:W-:Y:S01]  /*12b0*/  ISETP.GE.OR P3, PT, R5, UR10, P6 ;  /* 0x0000000a05007c0c */ /* 0x000fe2000b766670 */
[----:B------:R-:W-:Y:S01]  /*12c0*/  @!P0 IMAD.MOV.U32 R6, RZ, RZ, -0x800000 ;  /* 0xff800000ff068424 */ /* 0x000fe200078e00ff */
[----:B------:R-:W-:Y:S02]  /*12d0*/  ISETP.GE.OR P2, PT, R4, UR10, P6 ;  /* 0x0000000a04007c0c */ /* 0x000fe4000b746670 */
[----:B------:R-:W-:Y:S02]  /*12e0*/  ISETP.GE.OR P1, PT, R3, UR10, P6 ;  /* 0x0000000a03007c0c */ /* 0x000fe4000b726670 */
[----:B------:R5:W-:Y:S01]  /*12f0*/  @!P0 STG.E [R10.64], R6 ;  /* 0x000000060a008986 */ /* 0x000be2000c101920 */
[----:B------:R-:W-:Y:S02]  /*1300*/  ISETP.GE.OR P0, PT, R2, UR10, P6 ;  /* 0x0000000a02007c0c */ /* 0x000fe4000b706670 */
[----:B------:R-:W-:Y:S01]  /*1310*/  ISETP.GE.OR P6, PT, R0, UR10, P6 ;  /* 0x0000000a00007c0c */ /* 0x000fe2000b7c6670 */
[----:B------:R-:W-:-:S03]  /*1320*/  @!P5 IMAD.MOV.U32 R2, RZ, RZ, -0x800000 ;  /* 0xff800000ff02d424 */ /* 0x000fc600078e00ff */
[----:B------:R-:W-:Y:S02]  /*1330*/  @!P3 IMAD.MOV.U32 R5, RZ, RZ, -0x800000 ;  /* 0xff800000ff05b424 */ /* 0x000fe400078e00ff */
[----:B------:R1:W-:Y:S01]  /*1340*/  @!P5 STG.E [R10.64+0x20], R2 ;  /* 0x000020020a00d986 */ /* 0x0003e2000c101920 */
[----:B------:R-:W-:Y:S02]  /*1350*/  @!P2 IMAD.MOV.U32 R4, RZ, RZ, -0x800000 ;  /* 0xff800000ff04a424 */ /* 0x000fe400078e00ff */
[----:B------:R-:W-:Y:S01]  /*1360*/  @!P1 IMAD.MOV.U32 R3, RZ, RZ, -0x800000 ;  /* 0xff800000ff039424 */ /* 0x000fe200078e00ff */
[----:B------:R2:W-:Y:S04]  /*1370*/  @!P3 STG.E [R10.64+0x60], R5 ;  /* 0x000060050a00b986 */ /* 0x0005e8000c101920 */
[----:B------:R2:W-:Y:S04]  /*1380*/  @!P2 STG.E [R10.64+0x80], R4 ;  /* 0x000080040a00a986 */ /* 0x0005e8000c101920 */
[----:B------:R2:W-:Y:S01]  /*1390*/  @!P1 STG.E [R10.64+0xa0], R3 ;  /* 0x0000a0030a009986 */ /* 0x0005e2000c101920 */
[----:B-----5:R-:W-:-:S05]  /*13a0*/  @!P4 IMAD.MOV.U32 R6, RZ, RZ, -0x800000 ;  /* 0xff800000ff06c424 */ /* 0x020fca00078e00ff */
[----:B------:R2:W-:Y:S01]  /*13b0*/  @!P4 STG.E [R10.64+0x40], R6 ;  /* 0x000040060a00c986 */ /* 0x0005e2000c101920 */
[----:B-1----:R-:W-:-:S05]  /*13c0*/  @!P0 IMAD.MOV.U32 R2, RZ, RZ, -0x800000 ;  /* 0xff800000ff028424 */ /* 0x002fca00078e00ff */
[----:B------:R2:W-:Y:S01]  /*13d0*/  @!P0 STG.E [R10.64+0xc0], R2 ;  /* 0x0000c0020a008986 */ /* 0x0005e2000c101920 */
[----:B------:R-:W-:Y:S05]  /*13e0*/  @P6 EXIT ;  /* 0x000000000000694d */ /* 0x000fea0003800000 */
[----:B------:R-:W-:-:S05]  /*13f0*/  MOV R0, 0xff800000 ;  /* 0xff80000000007802 */ /* 0x000fca0000000f00 */
[----:B------:R-:W-:Y:S01]  /*1400*/  STG.E [R10.64+0xe0], R0 ;  /* 0x0000e0000a007986 */ /* 0x000fe2000c101920 */
[----:B------:R-:W-:Y:S05]  /*1410*/  EXIT ;  /* 0x000000000000794d */ /* 0x000fea0003800000 */
.L_x_3141:
        /* <DEDUP_REMOVED lines=34> */
[----:B------:R-:W-:-:S05]  /*1640*/  UMOV UR16, URZ ;  /* 0x0000003f00107c82 */ /* 0x000fca0008000000 */
        /* <DEDUP_REMOVED lines=9> */
[----:B------:R-:W-:-:S07]  /*16e0*/  UIMAD.WIDE.U32 UR16, UR17, UR4, UR16 ;  /* 0x00000004111072a5 */ /* 0x000fce000f8e0010 */
[----:B------:R-:W-:Y:S02]  /*16f0*/  UMOV UR13, UR17 ;  /* 0x00000011000d7c82 */ /* 0x000fe40008000000 */
[----:B-1----:R-:W-:-:S03]  /*1700*/  UIMAD.WIDE.U32 UR18, UR13, UR5, URZ ;  /* 0x000000050d1272a5 */ /* 0x002fc6000f8e003f */
        /* <DEDUP_REMOVED lines=20> */
[----:B------:R1:W2:Y:S01]  /*1850*/  LDG.E R2, [R2.64] ;  /* 0x0000002002027981 */ /* 0x0002a2000c1e1900 */
[----:B------:R-:W3:Y:S01]  /*1860*/  I2F.RP R6, R4 ;  /* 0x0000000400067306 */ /* 0x000ee20000209400 */
[----:B------:R-:W-:Y:S01]  /*1870*/  ULOP3.LUT UR19, UR6, UR19, URZ, 0x3c, !UPT ;  /* 0x0000001306137292 */ /* 0x000fe2000f8e3c3f */
[----:B------:R-:W-:Y:S01]  /*1880*/  IABS R0, R0 ;  /* 0x0000000000007213 */ /* 0x000fe20000000000 */
[----:B------:R-:W-:-:S02]  /*1890*/  UIADD3 UR18, -UR18, URZ, URZ ;  /* 0x0000003f12127290 */ /* 0x000fc4000fffe13f */
[----:B------:R-:W-:Y:S02]  /*18a0*/  ULDC.64 UR4, c[0x0][0x180] ;  /* 0x0000600000047ab9 */ /* 0x000fe40000000a00 */
[----:B------:R-:W-:Y:S01]  /*18b0*/  UIMAD UR13, UR18, UR13, UR7 ;  /* 0x0000000d120d72a4 */ /* 0x000fe2000f8e0207 */
[----:B------:R-:W-:-:S03]  /*18c0*/  ISETP.LE.AND P0, PT, RZ, UR19, PT ;  /* 0x00000013ff007c0c */ /* 0x000fc6000bf03270 */
[----:B------:R-:W-:Y:S01]  /*18d0*/  USHF.R.S32.HI UR7, URZ, 0x1f, UR13 ;  /* 0x0000001f3f077899 */ /* 0x000fe2000801140d */
[----:B---3--:R-:W3:Y:S02]  /*18e0*/  MUFU.RCP R6, R6 ;  /* 0x0000000600067308 */ /* 0x008ee40000001000 */
[----:B---3--:R-:W-:-:S06]  /*18f0*/  IADD3 R6, R6, 0xffffffe, RZ ;  /* 0x0ffffffe06067810 */ /* 0x008fcc0007ffe0ff */
[----:B------:R-:W1:Y:S02]  /*1900*/  F2I.FTZ.U32.TRUNC.NTZ R7, R6 ;  /* 0x0000000600077305 */ /* 0x000e64000021f000 */
[----:B-1----:R-:W-:Y:S01]  /*1910*/  IMAD.MOV R3, RZ, RZ, -R7 ;  /* 0x000000ffff037224 */ /* 0x002fe200078e0a07 */
[----:B------:R-:W-:-:S03]  /*1920*/  MOV R6, RZ ;  /* 0x000000ff00067202 */ /* 0x000fc60000000f00 */
[----:B------:R-:W-:-:S04]  /*1930*/  IMAD R3, R3, R4, RZ ;  /* 0x0000000403037224 */ /* 0x000fc800078e02ff */
[----:B------:R-:W-:-:S04]  /*1940*/  IMAD.HI.U32 R6, R7, R3, R6 ;  /* 0x0000000307067227 */ /* 0x000fc800078e0006 */
[----:B------:R-:W-:-:S04]  /*1950*/  IMAD.MOV.U32 R3, RZ, RZ, R0 ;  /* 0x000000ffff037224 */ /* 0x000fc800078e0000 */
[----:B------:R-:W-:-:S04]  /*1960*/  IMAD.HI.U32 R12, R6, R3, RZ ;  /* 0x00000003060c7227 */ /* 0x000fc800078e00ff */
[----:B------:R-:W-:-:S04]  /*1970*/  IMAD.MOV R0, RZ, RZ, -R12 ;  /* 0x000000ffff007224 */ /* 0x000fc800078e0a0c */
[----:B------:R-:W-:-:S05]  /*1980*/  IMAD R0, R4, R0, R3 ;  /* 0x0000000004007224 */ /* 0x000fca00078e0203 */
[----:B------:R-:W-:-:S13]  /*1990*/  ISETP.GT.U32.AND P1, PT, R4, R0, PT ;  /* 0x000000000400720c */ /* 0x000fda0003f24070 */
[-C--:B------:R-:W-:Y:S02]  /*19a0*/  @!P1 IADD3 R0, R0, -R4.reuse, RZ ;  /* 0x8000000400009210 */ /* 0x080fe40007ffe0ff */
[----:B------:R-:W-:Y:S02]  /*19b0*/  @!P1 IADD3 R12, R12, 0x1, RZ ;  /* 0x000000010c0c9810 */ /* 0x000fe40007ffe0ff */
[----:B------:R-:W-:Y:S02]  /*19c0*/  ISETP.GE.U32.AND P2, PT, R0, R4, PT ;  /* 0x000000040000720c */ /* 0x000fe40003f46070 */
[----:B------:R-:W-:-:S11]  /*19d0*/  ISETP.NE.AND P1, PT, RZ, c[0x0][0x1c8], PT ;  /* 0x00007200ff007a0c */ /* 0x000fd60003f25270 */
[----:B------:R-:W-:-:S05]  /*19e0*/  @P2 IADD3 R12, R12, 0x1, RZ ;  /* 0x000000010c0c2810 */ /* 0x000fca0007ffe0ff */
[----:B------:R-:W-:Y:S01]  /*19f0*/  @!P0 IMAD.MOV R12, RZ, RZ, -R12 ;  /* 0x000000ffff0c8224 */ /* 0x000fe200078e0a0c */
        /* <DEDUP_REMOVED lines=16> */
[----:B------:R-:W-:Y:S01]  /*1b00*/  IMAD.U32 R3, RZ, RZ, UR19 ;  /* 0x00000013ff037e24 */ /* 0x000fe2000f8e00ff */
[----:B------:R-:W-:Y:S01]  /*1b10*/  MOV R2, UR18 ;  /* 0x0000001200027c02 */ /* 0x000fe20008000f00 */
[----:B------:R-:W-:Y:S02]  /*1b20*/  ULDC.64 UR4, c[0x0][0x188] ;  /* 0x0000620000047ab9 */ /* 0x000fe40000000a00 */
[----:B------:R-:W-:Y:S01]  /*1b30*/  UIMAD UR15, UR15, UR4, URZ ;  /* 0x000000040f0f72a4 */ /* 0x000fe2000f8e023f */
[----:B------:R-:W-:Y:S01]  /*1b40*/  MOV R3, UR17 ;  /* 0x0000001100037c02 */ /* 0x000fe20008000f00 */
[----:B------:R-:W-:Y:S02]  /*1b50*/  UIMAD.WIDE.U32 UR18, UR16, UR4, URZ ;  /* 0x00000004101272a5 */ /* 0x000fe4000f8e003f */
[----:B------:R-:W-:Y:S02]  /*1b60*/  UIMAD UR5, UR16, UR5, UR15 ;  /* 0x00000005100572a4 */ /* 0x000fe4000f8e020f */
[----:B------:R-:W-:-:S02]  /*1b70*/  IMAD.WIDE.U32 R2, R12, c[0x0][0x1b0], R2 ;  /* 0x00006c000c027a25 */ /* 0x000fc400078e0002 */
[----:B------:R-:W-:Y:S02]  /*1b80*/  UIADD3 UR17, UR19, UR5, URZ ;  /* 0x0000000513117290 */ /* 0x000fe4000fffe03f */
[----:B------:R-:W-:Y:S01]  /*1b90*/  IMAD.IADD R5, R3, 0x1, R5 ;  /* 0x0000000103057824 */ /* 0x000fe200078e0205 */
[----:B------:R-:W-:Y:S01]  /*1ba0*/  MOV R20, R2 ;  /* 0x0000000200147202 */ /* 0x000fe20000000f00 */
[----:B------:R-:W-:Y:S05]  /*1bb0*/  BRA `(.L_x_3159) ;  /* 0x0000052000007947 */ /* 0x000fea0003800000 */
.L_x_3158:
        /* <DEDUP_REMOVED lines=21> */
.L_x_3160:
        /* <DEDUP_REMOVED lines=61> */
.L_x_3159:
        /* <DEDUP_REMOVED lines=10> */
[----:B------:R-:W-:Y:S01]  /*2180*/  LOP3.LUT R3, R3, 0xfffffff8, RZ, 0xc0, !PT ;  /* 0xfffffff803037812 */ /* 0x000fe200078ec0ff */
[----:B------:R-:W-:Y:S01]  /*2190*/  IMAD R8, R12, c[0x0][0x1bc], R8 ;  /* 0x00006f000c087a24 */ /* 0x000fe200078e0208 */
[----:B------:R-:W-:Y:S01]  /*21a0*/  SHF.R.S32.HI R233, RZ, 0x4, R4 ;  /* 0x00000004ffe97819 */ /* 0x000fe20000011404 */
[----:B------:R-:W-:Y:S01]  /*21b0*/  IMAD.SHL.U32 R236, R18, 0x40, RZ ;  /* 0x0000004012ec7824 */ /* 0x000fe200078e00ff */
[----:B------:R-:W-:Y:S01]  /*21c0*/  @UP0 UIMAD.WIDE.U32 UR22, UR14, UR4, URZ ;  /* 0x000000040e1602a5 */ /* 0x000fe2000f8e003f */
[----:B------:R-:W-:Y:S01]  /*21d0*/  IMAD.IADD R3, R10, 0x1, -R3 ;  /* 0x000000010a037824 */ /* 0x000fe200078e0a03 */
[----:B------:R-:W-:-:S02]  /*21e0*/  LEA.HI R0, R4, R233, RZ, 0x1 ;  /* 0x000000e904007211 */ /* 0x000fc400078f08ff */
[----:B------:R-:W-:Y:S01]  /*21f0*/  LOP3.LUT R236, R236, 0x1c0, RZ, 0xc0, !PT ;  /* 0x000001c0ecec7812 */ /* 0x000fe200078ec0ff */
[----:B------:R-:W-:Y:S01]  /*2200*/  IMAD.SHL.U32 R237, R3, 0x8, RZ ;  /* 0x0000000803ed7824 */ /* 0x000fe200078e00ff */
[----:B------:R-:W-:Y:S01]  /*2210*/  LOP3.LUT R4, R4, 0xfffffff0, RZ, 0xc0, !PT ;  /* 0xfffffff004047812 */ /* 0x000fe200078ec0ff */
[----:B------:R-:W-:Y:S01]  /*2220*/  @UP0 UIMAD UR15, UR14, UR5, UR23 ;  /* 0x000000050e0f02a4 */ /* 0x000fe2000f8e0217 */
[----:B------:R-:W-:Y:S01]  /*2230*/  LOP3.LUT R0, R0, 0xfffffffe, RZ, 0xc0, !PT ;  /* 0xfffffffe00007812 */ /* 0x000fe200078ec0ff */
[----:B------:R-:W-:Y:S01]  /*2240*/  @!UP0 USHF.R.S32.HI UR14, URZ, 0x1f, UR29 ;  /* 0x0000001f3f0e8899 */ /* 0x000fe2000801141d */
[----:B------:R-:W-:Y:S01]  /*2250*/  LOP3.LUT R2, R236, 0x38, R237, 0xf8, !PT ;  /* 0x00000038ec027812 */ /* 0x000fe200078ef8ed */
[----:B------:R-:W-:Y:S01]  /*2260*/  IMAD.IADD R4, R10, 0x1, -R4 ;  /* 0x000000010a047824 */ /* 0x000fe200078e0a04 */
[----:B------:R-:W-:Y:S01]  /*2270*/  SHF.R.U32.HI R236, RZ, 0x3, R236 ;  /* 0x00000003ffec7819 */ /* 0x000fe200000116ec */
[----:B------:R-:W-:Y:S01]  /*2280*/  IMAD.IADD R233, R233, 0x1, -R0 ;  /* 0x00000001e9e97824 */ /* 0x000fe200078e0a00 */
[----:B------:R-:W-:Y:S01]  /*2290*/  ULDC.64 UR4, c[0x0][0x178] ;  /* 0x00005e0000047ab9 */ /* 0x000fe20000000a00 */
[----:B------:R-:W-:Y:S01]  /*22a0*/  IADD3 R16, P0, R237, UR18, RZ ;  /* 0x00000012ed107c10 */ /* 0x000fe2000ff1e0ff */
[----:B------:R-:W-:Y:S01]  /*22b0*/  @!UP0 UIMAD.WIDE.U32 UR24, UR29, UR4, URZ ;  /* 0x000000041d1882a5 */ /* 0x000fe2000f8e003f */
[----:B------:R-:W-:Y:S01]  /*22c0*/  LOP3.LUT R236, R2, R236, RZ, 0x3c, !PT ;  /* 0x000000ec02ec7212 */ /* 0x000fe200078e3cff */
[----:B------:R-:W-:Y:S01]  /*22d0*/  @!UP0 UIMAD UR14, UR14, UR4, URZ ;  /* 0x000000040e0e82a4 */ /* 0x000fe2000f8e023f */
[----:B------:R-:W-:-:S02]  /*22e0*/  LEA.HI R2, R6, R10, RZ, 0x6 ;  /* 0x0000000a06027211 */ /* 0x000fc400078f30ff */
[----:B------:R-:W-:Y:S01]  /*22f0*/  SHF.R.S32.HI R0, RZ, 0x1f, R4 ;  /* 0x0000001fff007819 */ /* 0x000fe20000011404 */
[----:B------:R-:W-:Y:S01]  /*2300*/  @!UP0 UIMAD UR5, UR29, UR5, UR14 ;  /* 0x000000051d0582a4 */ /* 0x000fe2000f8e020e */
[----:B------:R-:W-:Y:S01]  /*2310*/  IADD3 R20, P1, R237, R20, RZ ;  /* 0x00000014ed147210 */ /* 0x000fe20007f3e0ff */
[----:B------:R-:W-:Y:S01]  /*2320*/  IMAD.SHL.U32 R2, R2, 0x8, RZ ;  /* 0x0000000802027824 */ /* 0x000fe200078e00ff */
[----:B------:R-:W-:Y:S01]  /*2330*/  LEA.HI R0, R0, R4, RZ, 0x3 ;  /* 0x0000000400007211 */ /* 0x000fe200078f18ff */
[----:B------:R-:W-:Y:S01]  /*2340*/  @!UP0 UMOV UR22, UR24 ;  /* 0x0000001800168c82 */ /* 0x000fe20008000000 */
[----:B------:R-:W-:Y:S01]  /*2350*/  SHF.R.S32.HI R19, RZ, 0x1f, R18 ;  /* 0x0000001fff137819 */ /* 0x000fe20000011412 */
[----:B------:R-:W-:Y:S01]  /*2360*/  @!UP0 UIADD3 UR15, UR25, UR5, URZ ;  /* 0x00000005190f8290 */ /* 0x000fe2000fffe03f */
[C---:B------:R-:W-:Y:S01]  /*2370*/  LOP3.LUT R7, R0.reuse, 0xfffffff8, RZ, 0xc0, !PT ;  /* 0xfffffff800077812 */ /* 0x040fe200078ec0ff */
[----:B------:R-:W-:Y:S01]  /*2380*/  IMAD.SHL.U32 R0, R0, 0x40, RZ ;  /* 0x0000004000007824 */ /* 0x000fe200078e00ff */
[----:B------:R-:W-:Y:S01]  /*2390*/  LOP3.LUT R236, R236, 0xfffffe00, R2, 0xf8, !PT ;  /* 0xfffffe00ecec7812 */ /* 0x000fe200078ef802 */
[----:B------:R-:W-:Y:S01]  /*23a0*/  ULDC.64 UR4, c[0x0][0x1a8] ;  /* 0x00006a0000047ab9 */ /* 0x000fe20000000a00 */
[----:B------:R-:W-:Y:S01]  /*23b0*/  SHF.R.S32.HI R2, RZ, 0x1f, R237 ;  /* 0x0000001fff027819 */ /* 0x000fe200000114ed */
[----:B------:R-:W-:Y:S01]  /*23c0*/  IMAD.IADD R4, R4, 0x1, -R7 ;  /* 0x0000000104047824 */ /* 0x000fe200078e0a07 */
[----:B------:R-:W-:Y:S01]  /*23d0*/  LEA.HI R6, R6, R10, RZ, 0x5 ;  /* 0x0000000a06067211 */ /* 0x000fe200078f28ff */
[----:B------:R-:W-:Y:S01]  /*23e0*/  IMAD R165, R19, c[0x0][0x198], RZ ;  /* 0x0000660013a57a24 */ /* 0x000fe200078e02ff */
[C---:B------:R-:W-:Y:S01]  /*23f0*/  IADD3.X R17, R2.reuse, UR17, RZ, P0, !PT ;  /* 0x0000001102117c10 */ /* 0x040fe200087fe4ff */
[----:B------:R-:W-:Y:S01]  /*2400*/  IMAD.X R21, R2, 0x1, R5, P1 ;  /* 0x0000000102157824 */ /* 0x000fe200008e0605 */
[----:B------:R-:W-:Y:S01]  /*2410*/  IADD3 R14, P0, R237, UR22, RZ ;  /* 0x00000016ed0e7c10 */ /* 0x000fe2000ff1e0ff */
[----:B------:R-:W-:Y:S01]  /*2420*/  IMAD R165, R18, c[0x0][0x19c], R165 ;  /* 0x0000670012a57a24 */ /* 0x000fe200078e02a5 */
[----:B------:R-:W-:Y:S01]  /*2430*/  LOP3.LUT R5, R6, 0xffffffe0, RZ, 0xc0, !PT ;  /* 0xffffffe006057812 */ /* 0x000fe200078ec0ff */
[----:B------:R-:W-:Y:S01]  /*2440*/  IMAD.WIDE.U32 R12, R12, c[0x0][0x1b8], R16 ;  /* 0x00006e000c0c7a25 */ /* 0x000fe200078e0010 */
[----:B------:R-:W-:-:S02]  /*2450*/  R2P PR, R4, 0x6 ;  /* 0x0000000604007804 */ /* 0x000fc40000000000 */
[----:B------:R-:W-:Y:S01]  /*2460*/  IADD3.X R15, R2, UR15, RZ, P0, !PT ;  /* 0x0000000f020f7c10 */ /* 0x000fe200087fe4ff */
[----:B------:R-:W-:Y:S01]  /*2470*/  IMAD.SHL.U32 R4, R4, 0x40, RZ ;  /* 0x0000004004047824 */ /* 0x000fe200078e00ff */
[----:B------:R-:W-:Y:S01]  /*2480*/  IADD3 R170, P0, R18, UR13, RZ ;  /* 0x0000000d12aa7c10 */ /* 0x000fe2000ff1e0ff */
[----:B------:R-:W-:Y:S01]  /*2490*/  IMAD.SHL.U32 R2, R233, 0x8, RZ ;  /* 0x00000008e9027824 */ /* 0x000fe200078e00ff */
[----:B------:R-:W-:Y:S01]  /*24a0*/  USHF.R.S32.HI UR13, URZ, 0x1f, UR6 ;  /* 0x0000001f3f0d7899 */ /* 0x000fe20008011406 */
[----:B------:R-:W-:Y:S01]  /*24b0*/  IMAD.U32 R16, RZ, RZ, UR6 ;  /* 0x00000006ff107e24 */ /* 0x000fe2000f8e00ff */
[----:B------:R-:W-:Y:S01]  /*24c0*/  LOP3.LUT R4, R4, 0x1c0, RZ, 0xc0, !PT ;  /* 0x000001c004047812 */ /* 0x000fe200078ec0ff */
[----:B------:R-:W-:Y:S01]  /*24d0*/  IMAD.IADD R9, R13, 0x1, R8 ;  /* 0x000000010d097824 */ /* 0x000fe200078e0208 */
[----:B------:R-:W-:Y:S01]  /*24e0*/  IADD3.X R168, R19, UR7, RZ, P0, !PT ;  /* 0x0000000713a87c10 */ /* 0x000fe200087fe4ff */
[----:B------:R-:W-:Y:S01]  /*24f0*/  UIMAD UR4, UR13, UR4, URZ ;  /* 0x000000040d0472a4 */ /* 0x000fe2000f8e023f */
[----:B------:R-:W-:Y:S01]  /*2500*/  LOP3.LUT R2, R4, 0x8, R2, 0xf8, !PT ;  /* 0x0000000804027812 */ /* 0x000fe200078ef802 */
[C---:B------:R-:W-:Y:S01]  /*2510*/  IMAD.WIDE.U32 R20, R18.reuse, c[0x0][0x198], R20 ;  /* 0x0000660012147a25 */ /* 0x040fe200078e0014 */
[----:B------:R-:W-:Y:S01]  /*2520*/  ISETP.GE.AND P0, PT, R18, UR20, PT ;  /* 0x0000001412007c0c */ /* 0x000fe2000bf06270 */
[----:B------:R-:W-:Y:S01]  /*2530*/  UIMAD UR4, UR6, UR5, UR4 ;  /* 0x00000005060472a4 */ /* 0x000fe2000f8e0204 */
[----:B------:R-:W-:Y:S01]  /*2540*/  SHF.R.U32.HI R4, RZ, 0x3, R4 ;  /* 0x00000003ff047819 */ /* 0x000fe20000011604 */
[----:B------:R-:W-:Y:S01]  /*2550*/  IMAD R168, R168, c[0x0][0x1a0], RZ ;  /* 0x00006800a8a87a24 */ /* 0x000fe200078e02ff */
[----:B------:R-:W-:Y:S01]  /*2560*/  SHF.R.S32.HI R6, RZ, 0x5, R6 ;  /* 0x00000005ff067819 */ /* 0x000fe20000011406 */
[----:B------:R-:W-:Y:S01]  /*2570*/  IMAD.WIDE.U32 R16, R16, c[0x0][0x1a8], R14 ;  /* 0x00006a0010107a25 */ /* 0x000fe200078e000e */
[----:B------:R-:W-:-:S02]  /*2580*/  LOP3.LUT R4, R2, R4, RZ, 0x3c, !PT ;  /* 0x0000000402047212 */ /* 0x000fc400078e3cff */
[C---:B------:R-:W-:Y:S01]  /*2590*/  IADD3 R173, R237.reuse, 0x40, RZ ;  /* 0x00000040edad7810 */ /* 0x040fe20007ffe0ff */
[----:B------:R-:W-:Y:S01]  /*25a0*/  IMAD.MOV.U32 R8, RZ, RZ, R12 ;  /* 0x000000ffff087224 */ /* 0x000fe200078e000c */
[----:B------:R-:W-:Y:S01]  /*25b0*/  LOP3.LUT R4, R4, 0xfffffe00, R0, 0xf8, !PT ;  /* 0xfffffe0004047812 */ /* 0x000fe200078ef800 */
[C---:B------:R-:W-:Y:S01]  /*25c0*/  IMAD R168, R170.reuse, c[0x0][0x1a4], R168 ;  /* 0x00006900aaa87a24 */ /* 0x040fe200078e02a8 */
        /* <DEDUP_REMOVED lines=9> */
[----:B-1----:R-:W-:-:S04]  /*2660*/  IMAD.WIDE R22, R22, 0x40, R18 ;  /* 0x0000004016167825 */ /* 0x002fc800078e0212 */
        /* <DEDUP_REMOVED lines=43> */
.L_x_3162:
[----:B------:R-:W-:Y:S05]  /*2920*/  BSYNC B0 ;  /* 0x0000000000007941 */ /* 0x000fea0003800000 */
.L_x_3161:
        /* <DEDUP_REMOVED lines=45> */
.L_x_3164:
[----:B------:R-:W-:Y:S05]  /*2c00*/  BSYNC B0 ;  /* 0x0000000000007941 */ /* 0x000fea0003800000 */
.L_x_3163:
        /* <DEDUP_REMOVED lines=45> */
.L_x_3166:
[----:B------:R-:W-:Y:S05]  /*2ee0*/  BSYNC B0 ;  /* 0x0000000000007941 */ /* 0x000fea0003800000 */
.L_x_3165:
        /* <DEDUP_REMOVED lines=44> */
.L_x_3168:
[----:B------:R-:W-:Y:S05]  /*31b0*/  BSYNC B0 ;  /* 0x0000000000007941 */ /* 0x000fea0003800000 */
.L_x_3167:
        /* <DEDUP_REMOVED lines=10> */
[C---:B-12---:R-:W-:Y:S01]  /*3260*/  @!P5 LEA R20, P6, R200.reuse, c[0x0][0x168], 0x1 ;  /* 0x00005a00c814da11 */ /* 0x046fe200078c08ff */
        /* <DEDUP_REMOVED lines=28> */
.L_x_3170:
[----:B------:R-:W-:Y:S05]  /*3430*/  BSYNC B0 ;  /* 0x0000000000007941 */ /* 0x000fea0003800000 */
.L_x_3169:
        /* <DEDUP_REMOVED lines=13> */
[C---:B--2---:R-:W-:Y:S02]  /*3510*/  @!P5 LEA R22, P6, R9.reuse, c[0x0][0x168], 0x1 ;  /* 0x00005a000916da11 */ /* 0x044fe400078c08ff */
        /* <DEDUP_REMOVED lines=27> */
.L_x_3172:
[----:B------:R-:W-:Y:S05]  /*36d0*/  BSYNC B0 ;  /* 0x0000000000007941 */ /* 0x000fea0003800000 */
.L_x_3171:
        /* <DEDUP_REMOVED lines=40> */
.L_x_3174:
[----:B------:R-:W-:Y:S05]  /*3960*/  BSYNC B0 ;  /* 0x0000000000007941 */ /* 0x000fea0003800000 */
.L_x_3173:
[----:B------:R-:W-:Y:S01]  /*3970*/  ISETP.GE.AND P0, PT, R13, UR14, PT ;  /* 0x0000000e0d007c0c */ /* 0x000fe2000bf06270 */
[----:B------:R-:W-:-:S12]  /*3980*/  BSSY B0, `(.L_x_3175) ;  /* 0x000002a000007945 */ /* 0x000fd80003800000 */
[----:B------:R-:W-:Y:S05]  /*3990*/  @P0 BRA `(.L_x_3176) ;  /* 0x0000028000000947 */ /* 0x000fea0003800000 */
[----:B------:R-:W-:Y:S01]  /*39a0*/  ISETP.GE.AND P5, PT, R237, c[0x0][0x220], PT ;  /* 0x00008800ed007a0c */ /* 0x000fe20003fa6270 */
[----:B-12---:R-:W-:Y:S01]  /*39b0*/  IMAD.MOV.U32 R22, RZ, RZ, c[0x0][0x198] ;  /* 0x00006600ff167624 */ /* 0x006fe200078e00ff */
        /* <DEDUP_REMOVED lines=38> */
.L_x_3176:
[----:B------:R-:W-:Y:S05]  /*3c20*/  BSYNC B0 ;  /* 0x0000000000007941 */ /* 0x000fea0003800000 */
.L_x_3175:
[----:B------:R-:W0:Y:S01]  /*3c30*/  LDGDEPBAR ;  /* 0x00000000000079af */ /* 0x000e220000000000 */
[----:B------:R-:W-:Y:S01]  /*3c40*/  ISETP.GE.AND P1, PT, R18, UR14, PT ;  /* 0x0000000e12007c0c */ /* 0x000fe2000bf26270 */
[----:B------:R-:W-:Y:S01]  /*3c50*/  IMAD.SHL.U32 R235, R10, 0x2, RZ ;  /* 0x000000020aeb7824 */ /* 0x000fe200078e00ff */
[----:B-12---:R-:W-:Y:S01]  /*3c60*/  SHF.R.S32.HI R8, RZ, 0x1f, R5 ;  /* 0x0000001fff087819 */ /* 0x006fe20000011405 */
        /* <DEDUP_REMOVED lines=17> */
[--C-:B------:R-:W-:Y:S01]  /*3d80*/  @!P3 IMAD.MOV.U32 R8, RZ, RZ, R167.reuse ;  /* 0x000000ffff08b224 */ /* 0x100fe200078e00a7 */
        /* <DEDUP_REMOVED lines=14> */
[----:B---3--:R-:W-:Y:S01]  /*3e70*/  @!P1 IMAD.MOV.U32 R8, RZ, RZ, R167 ;  /* 0x000000ffff089224 */ /* 0x008fe200078e00a7 */
        /* <DEDUP_REMOVED lines=13> */
.L_x_3178:
[----:B------:R-:W-:Y:S05]  /*3f50*/  BSYNC B0 ;  /* 0x0000000000007941 */ /* 0x000fea0003800000 */
.L_x_3177:
        /* <DEDUP_REMOVED lines=13> */
[----:B--2---:R-:W-:Y:S01]  /*4030*/  IMAD.U32 R8, RZ, RZ, UR27 ;  /* 0x0000001bff087e24 */ /* 0x004fe2000f8e00ff */
        /* <DEDUP_REMOVED lines=39> */
.L_x_3180:
[----:B------:R-:W-:Y:S05]  /*42b0*/  BSYNC B0 ;  /* 0x0000000000007941 */ /* 0x000fea0003800000 */
.L_x_3179:
        /* <DEDUP_REMOVED lines=10> */
[----:B--2---:R-:W-:Y:S01]  /*4360*/  IMAD.MOV.U32 R8, RZ, RZ, 0x5 ;  /* 0x00000005ff087424 */ /* 0x004fe200078e00ff */
[----:B------:R-:W-:Y:S01]  /*4370*/  ISETP.GE.AND P2, PT, R172, c[0x0][0x220], PT ;  /* 0x00008800ac007a0c */ /* 0x000fe20003f46270 */
[----:B------:R-:W-:Y:S01]  /*4380*/  IMAD.SHL.U32 R9, R7, 0x20, RZ ;  /* 0x0000002007097824 */ /* 0x000fe200078e00ff */
[----:B------:R-:W-:-:S02]  /*4390*/  ISETP.GE.AND P0, PT, R169, c[0x0][0x220], PT ;  /* 0x00008800a9007a0c */ /* 0x000fc40003f06270 */
[----:B------:R-:W-:-:S05]  /*43a0*/  SHF.L.U64.HI R8, R7, R8, c[0x0][0x1a4] ;  /* 0x0000690007087619 */ /* 0x000fca0000010208 */
[CC--:B------:R-:W-:Y:S01]  /*43b0*/  @!P5 LEA R16, P6, R9.reuse, R167.reuse, 0x1 ;  /* 0x000000a70910d211 */ /* 0x0c0fe200078c08ff */
[----:B------:R2:W-:Y:S01]  /*43c0*/  @P5 STS.128 [R236+0x11000], RZ ;  /* 0x011000ffec005388 */ /* 0x0005e20000000c00 */
[CC--:B------:R-:W-:Y:S02]  /*43d0*/  @!P4 LEA R14, P3, R9.reuse, R167.reuse, 0x1 ;  /* 0x000000a7090ec211 */ /* 0x0c0fe400078608ff */
[C---:B----4-:R-:W-:Y:S02]  /*43e0*/  @!P2 LEA R10, P1, R9.reuse, R167, 0x1 ;  /* 0x000000a7090aa211 */ /* 0x050fe400078208ff */
        /* <DEDUP_REMOVED lines=25> */
.L_x_3182:
[----:B------:R-:W-:Y:S05]  /*4580*/  BSYNC B0 ;  /* 0x0000000000007941 */ /* 0x000fea0003800000 */
.L_x_3181:
        /* <DEDUP_REMOVED lines=12> */
[-C--:B--2---:R-:W-:Y:S01]  /*4650*/  @!P3 MOV R16, R167.reuse ;  /* 0x000000a70010b202 */ /* 0x084fe20000000f00 */
[----:B----4-:R-:W-:Y:S01]  /*4660*/  @!P3 IMAD.MOV.U32 R10, RZ, RZ, c[0x0][0x1a4] ;  /* 0x00006900ff0ab624 */ /* 0x010fe200078e00ff */
[----:B------:R-:W-:Y:S01]  /*4670*/  @!P2 MOV R9, c[0x0][0x1a4] ;  /* 0x000069000009aa02 */ /* 0x000fe20000000f00 */
[--C-:B------:R-:W-:Y:S01]  /*4680*/  @!P3 IMAD.MOV.U32 R17, RZ, RZ, R166.reuse ;  /* 0x000000ffff11b224 */ /* 0x100fe200078e00a6 */
[-C--:B------:R-:W-:Y:S01]  /*4690*/  @!P2 MOV R14, R167.reuse ;  /* 0x000000a7000ea202 */ /* 0x080fe20000000f00 */
[----:B------:R-:W-:Y:S01]  /*46a0*/  @!P2 IMAD.MOV.U32 R15, RZ, RZ, R166 ;  /* 0x000000ffff0fa224 */ /* 0x000fe200078e00a6 */
[----:B------:R-:W-:Y:S01]  /*46b0*/  @!P1 MOV R12, R167 ;  /* 0x000000a7000c9202 */ /* 0x000fe20000000f00 */
[----:B------:R-:W-:Y:S01]  /*46c0*/  @!P3 IMAD R10, R10, 0x60, RZ ;  /* 0x000000600a0ab824 */ /* 0x000fe200078e02ff */
[----:B------:R2:W-:Y:S01]  /*46d0*/  @P3 STS.128 [R236+0x11800], RZ ;  /* 0x011800ffec003388 */ /* 0x0005e20000000c00 */
[----:B------:R-:W-:-:S04]  /*46e0*/  @!P3 IMAD.WIDE.U32 R16, R7, 0x60, R16 ;  /* 0x000000600710b825 */ /* 0x000fc800078e0010 */
[----:B------:R-:W-:Y:S01]  /*46f0*/  @!P1 IMAD.MOV.U32 R8, RZ, RZ, c[0x0][0x1a4] ;  /* 0x00006900ff089624 */ /* 0x000fe200078e00ff */
[----:B------:R-:W-:Y:S01]  /*4700*/  @!P3 IADD3 R11, R17, R10, RZ ;  /* 0x0000000a110bb210 */ /* 0x000fe20007ffe0ff */
[----:B------:R-:W-:Y:S01]  /*4710*/  @!P1 IMAD.MOV.U32 R13, RZ, RZ, R166 ;  /* 0x000000ffff0d9224 */ /* 0x000fe200078e00a6 */
[----:B------:R-:W-:Y:S01]  /*4720*/  @!P3 MOV R10, R16 ;  /* 0x00000010000ab202 */ /* 0x000fe20000000f00 */
[----:B------:R-:W-:Y:S02]  /*4730*/  @!P2 IMAD R9, R9, 0x60, RZ ;  /* 0x000000600909a824 */ /* 0x000fe400078e02ff */
[----:B------:R-:W-:Y:S02]  /*4740*/  @!P2 IMAD.WIDE.U32 R14, R7, 0x60, R14 ;  /* 0x00000060070ea825 */ /* 0x000fe400078e000e */
[----:B------:R-:W-:Y:S01]  /*4750*/  @!PT LDS RZ, [RZ] ;  /* 0x00000000fffff984 */ /* 0x000fe20000000800 */
[----:B------:R-:W-:Y:S01]  /*4760*/  @!PT LDS RZ, [RZ] ;  /* 0x00000000fffff984 */ /* 0x000fe20000000800 */
[----:B------:R-:W-:Y:S01]  /*4770*/  @!PT LDS RZ, [RZ] ;  /* 0x00000000fffff984 */ /* 0x000fe20000000800 */
[----:B------:R2:W-:Y:S02]  /*4780*/  @!P3 LDGSTS.E.BYPASS.LTC128B.128 [R236+0x11800], [R10.64] ;  /* 0x118000000aecbfae */ /* 0x0005e4000b901d60 */
[----:B------:R-:W-:Y:S01]  /*4790*/  @!P1 IMAD R8, R8, 0x60, RZ ;  /* 0x0000006008089824 */ /* 0x000fe200078e02ff */
[----:B------:R-:W-:Y:S01]  /*47a0*/  @!P2 IADD3 R15, R15, R9, RZ ;  /* 0x000000090f0fa210 */ /* 0x000fe20007ffe0ff */
[----:B------:R-:W-:Y:S01]  /*47b0*/  @!P1 IMAD.WIDE.U32 R12, R7, 0x60, R12 ;  /* 0x00000060070c9825 */ /* 0x000fe200078e000c */
        /* <DEDUP_REMOVED lines=14> */
[----:B--2---:R-:W-:Y:S01]  /*48a0*/  MOV R8, R167 ;  /* 0x000000a700087202 */ /* 0x004fe20000000f00 */
[----:B------:R-:W-:Y:S01]  /*48b0*/  ULDC UR4, c[0x0][0x1a4] ;  /* 0x0000690000047ab9 */ /* 0x000fe20000000800 */
[----:B------:R-:W-:Y:S01]  /*48c0*/  MOV R9, R166 ;  /* 0x000000a600097202 */ /* 0x000fe20000000f00 */
[----:B------:R-:W-:-:S04]  /*48d0*/  UIMAD UR4, UR4, 0x60, URZ ;  /* 0x00000060040478a4 */ /* 0x000fc8000f8e023f */
[----:B------:R-:W-:-:S05]  /*48e0*/  IMAD.WIDE.U32 R8, R7, 0x60, R8 ;  /* 0x0000006007087825 */ /* 0x000fca00078e0008 */
[----:B------:R-:W-:-:S05]  /*48f0*/  IADD3 R9, R9, UR4, RZ ;  /* 0x0000000409097c10 */ /* 0x000fca000fffe0ff */
[----:B------:R-:W-:Y:S01]  /*4900*/  @!PT LDS RZ, [RZ] ;  /* 0x00000000fffff984 */ /* 0x000fe20000000800 */
[----:B------:R-:W-:Y:S01]  /*4910*/  @!PT LDS RZ, [RZ] ;  /* 0x00000000fffff984 */ /* 0x000fe20000000800 */
[----:B------:R-:W-:Y:S01]  /*4920*/  @!PT LDS RZ, [RZ] ;  /* 0x00000000fffff984 */ /* 0x000fe20000000800 */
[----:B------:R2:W-:Y:S02]  /*4930*/  LDGSTS.E.BYPASS.LTC128B.128 [R236+0x17800], [R8.64+0x180] ;  /* 0x1780018008ec7fae */ /* 0x0005e4000b901d60 */
.L_x_3184:
[----:B------:R-:W-:Y:S05]  /*4940*/  BSYNC B0 ;  /* 0x0000000000007941 */ /* 0x000fea0003800000 */
.L_x_3183:
        /* <DEDUP_REMOVED lines=18> */
[----:B------:R-:W-:Y:S01]  /*4a70*/  LDSM.16.M88.4 R28, [R232] ;  /* 0x00000000e81c783b */ /* 0x000fe20000000200 */
        /* <DEDUP_REMOVED lines=8> */
[----:B------:R-:W2:Y:S01]  /*4b00*/  LDSM.16.M88.4 R36, [R233+0x8000] ;  /* 0x00800000e924783b */ /* 0x000ea20000000200 */
[C---:B------:R-:W-:Y:S02]  /*4b10*/  IADD3 R3, R233.reuse, 0x8000, RZ ;  /* 0x00008000e9037810 */ /* 0x040fe40007ffe0ff */
[----:B------:R-:W-:Y:S01]  /*4b20*/  IADD3 R231, R233, 0x8020, RZ ;  /* 0x00008020e9e77810 */ /* 0x000fe20007ffe0ff */
[----:B----4-:R-:W4:Y:S01]  /*4b30*/  LDSM.16.M88.4 R8, [R233+0x9000] ;  /* 0x00900000e908783b */ /* 0x010f220000000200 */
[----:B------:R-:W-:Y:S01]  /*4b40*/  @P1 IADD3 R231, R3, -0x20, RZ ;  /* 0xffffffe003e71810 */ /* 0x000fe20007ffe0ff */
[----:B------:R-:W-:Y:S01]  /*4b50*/  IMAD.MOV.U32 R3, RZ, RZ, 0x40 ;  /* 0x00000040ff037424 */ /* 0x000fe200078e00ff */
[C---:B------:R-:W-:Y:S01]  /*4b60*/  IADD3 R238, R5.reuse, 0x8, RZ ;  /* 0x0000000805ee7810 */ /* 0x040fe20007ffe0ff */
[----:B------:R-:W5:Y:S01]  /*4b70*/  LDSM.16.M88.4 R16, [R233+0x8800] ;  /* 0x00880000e910783b */ /* 0x000f620000000200 */
[----:B------:R-:W-:Y:S02]  /*4b80*/  IADD3 R241, R5, UR5, RZ ;  /* 0x0000000505f17c10 */ /* 0x000fe4000fffe0ff */
[----:B------:R-:W-:Y:S01]  /*4b90*/  SEL R3, R3, 0xffffffc0, !P2 ;  /* 0xffffffc003037807 */ /* 0x000fe20005000000 */
[----:B------:R-:W1:Y:S01]  /*4ba0*/  LDSM.16.M88.4 R60, [R233+0x9800] ;  /* 0x00980000e93c783b */ /* 0x000e620000000200 */
[----:B------:R-:W-:-:S02]  /*4bb0*/  IADD3 R239, R238, UR5, RZ ;  /* 0x00000005eeef7c10 */ /* 0x000fc4000fffe0ff */
[----:B------:R-:W-:Y:S01]  /*4bc0*/  IADD3 R240, R5, UR4, RZ ;  /* 0x0000000405f07c10 */ /* 0x000fe2000fffe0ff */
[----:B------:R-:W3:Y:S01]  /*4bd0*/  LDSM.16.M88.4 R56, [R231] ;  /* 0x00000000e738783b */ /* 0x000ee20000000200 */
[----:B------:R-:W-:Y:S01]  /*4be0*/  IMAD.IADD R227, R233, 0x1, R3 ;  /* 0x00000001e9e37824 */ /* 0x000fe200078e0203 */
[----:B------:R-:W-:Y:S01]  /*4bf0*/  IADD3 R238, R238, UR4, RZ ;  /* 0x00000004eeee7c10 */ /* 0x000fe2000fffe0ff */
[----:B------:R-:W-:Y:S01]  /*4c00*/  IMAD.IADD R220, R3, 0x1, R231 ;  /* 0x0000000103dc7824 */ /* 0x000fe200078e02e7 */
[----:B------:R-:W1:Y:S01]  /*4c10*/  LDSM.16.M88.4 R48, [R231+0x1000] ;  /* 0x00100000e730783b */ /* 0x000e620000000200 */
[----:B------:R-:W-:Y:S02]  /*4c20*/  IMNMX R241, RZ, R241, !PT ;  /* 0x000000f1fff17217 */ /* 0x000fe40007800200 */
[----:B------:R-:W-:Y:S01]  /*4c30*/  IMNMX R240, R240, UR11, PT ;  /* 0x0000000bf0f07c17 */ /* 0x000fe2000b800200 */
[----:B------:R-:W1:Y:S01]  /*4c40*/  LDSM.16.M88.4 R52, [R231+0x800] ;  /* 0x00080000e734783b */ /* 0x000e620000000200 */
        /* <DEDUP_REMOVED lines=11> */
[C---:B--2---:R-:W-:Y:S01]  /*4d00*/  HMMA.16816.F32.BF16 R40, R64.reuse, R36, RZ ;  /* 0x000000244028723c */ /* 0x044fe200000418ff */
[----:B------:R-:W2:Y:S01]  /*4d10*/  LDSM.16.M88.4 R80, [R227+0x8800] ;  /* 0x00880000e350783b */ /* 0x000ea20000000200 */
        /* <DEDUP_REMOVED lines=9> */
[----:B----4-:R-:W-:Y:S01]  /*4db0*/  HMMA.16816.F32.BF16 R12, R64, R8, RZ ;  /* 0x00000008400c723c */ /* 0x010fe200000418ff */
[C---:B------:R-:W-:Y:S02]  /*4dc0*/  IADD3 R209, R231.reuse, 0x7000, RZ ;  /* 0x00007000e7d17810 */ /* 0x040fe40007ffe0ff */
[----:B------:R-:W-:-:S05]  /*4dd0*/  IADD3 R208, R231, 0x7800, RZ ;  /* 0x00007800e7d07810 */ /* 0x000fca0007ffe0ff */
[C---:B------:R-:W-:Y:S08]  /*4de0*/  HMMA.16816.F32.BF16 R8, R64.reuse, R10, RZ ;  /* 0x0000000a4008723c */ /* 0x040ff000000418ff */
[C---:B-----5:R-:W-:Y:S08]  /*4df0*/  HMMA.16816.F32.BF16 R32, R64.reuse, R16, RZ ;  /* 0x000000104020723c */ /* 0x060ff000000418ff */
[C---:B------:R-:W-:Y:S08]  /*4e00*/  HMMA.16816.F32.BF16 R16, R64.reuse, R18, RZ ;  /* 0x000000124010723c */ /* 0x040ff000000418ff */
[C---:B-1----:R-:W-:Y:S08]  /*4e10*/  HMMA.16816.F32.BF16 R68, R64.reuse, R60, RZ ;  /* 0x0000003c4044723c */ /* 0x042ff000000418ff */
[----:B------:R-:W-:Y:S01]  /*4e20*/  HMMA.16816.F32.BF16 R64, R64, R62, RZ ;  /* 0x0000003e4040723c */ /* 0x000fe200000418ff */
[----:B------:R-:W-:Y:S07]  /*4e30*/  LDSM.16.M88.4 R60, [R229] ;  /* 0x00000000e53c783b */ /* 0x000fee0000000200 */
[C---:B---3--:R-:W-:Y:S08]  /*4e40*/  HMMA.16816.F32.BF16 R40, R28.reuse, R56, R40 ;  /* 0x000000381c28723c */ /* 0x048ff00000041828 */
[C---:B------:R-:W-:Y:S01]  /*4e50*/  HMMA.16816.F32.BF16 R36, R28.reuse, R58, R36 ;  /* 0x0000003a1c24723c */ /* 0x040fe20000041824 */
[----:B------:R-:W1:Y:S07]  /*4e60*/  LDSM.16.M88.4 R56, [R220] ;  /* 0x00000000dc38783b */ /* 0x000e6e0000000200 */
        /* <DEDUP_REMOVED lines=12> */
[----:B------:R-:W1:Y:S07]  /*4f30*/  LDSM.16.M88.4 R24, [R233+0xa000] ;  /* 0x00a00000e918783b */ /* 0x000e6e0000000200 */
[C---:B------:R-:W-:Y:S08]  /*4f40*/  HMMA.16816.F32.BF16 R12, R20.reuse, R76, R12 ;  /* 0x0000004c140c723c */ /* 0x040ff0000004180c */
[C---:B------:R-:W-:Y:S08]  /*4f50*/  HMMA.16816.F32.BF16 R8, R20.reuse, R78, R8 ;  /* 0x0000004e1408723c */ /* 0x040ff00000041808 */
[C---:B--2---:R-:W-:Y:S08]  /*4f60*/  HMMA.16816.F32.BF16 R32, R20.reuse, R80, R32 ;  /* 0x000000501420723c */ /* 0x044ff00000041820 */
[C---:B------:R-:W-:Y:S08]  /*4f70*/  HMMA.16816.F32.BF16 R16, R20.reuse, R82, R16 ;  /* 0x000000521410723c */ /* 0x040ff00000041810 */
[C---:B------:R-:W-:Y:S08]  /*4f80*/  HMMA.16816.F32.BF16 R68, R20.reuse, R72, R68 ;  /* 0x000000481444723c */ /* 0x040ff00000041844 */
[----:B------:R-:W-:Y:S01]  /*4f90*/  HMMA.16816.F32.BF16 R64, R20, R74, R64 ;  /* 0x0000004a1440723c */ /* 0x000fe20000041840 */
[----:B------:R-:W2:Y:S04]  /*4fa0*/  LDSM.16.M88.4 R20, [R233+0xb000] ;  /* 0x00b00000e914783b */ /* 0x000ea80000000200 */
[----:B------:R-:W-:Y:S03]  /*4fb0*/  LDSM.16.M88.4 R72, [R233+0xb800] ;  /* 0x00b80000e948783b */ /* 0x000fe60000000200 */
[C---:B-1----:R-:W-:Y:S08]  /*4fc0*/  HMMA.16816.F32.BF16 R40, R60.reuse, R56, R40 ;  /* 0x000000383c28723c */ /* 0x042ff00000041828 */
[C---:B------:R-:W-:Y:S01]  /*4fd0*/  HMMA.16816.F32.BF16 R36, R60.reuse, R58, R36 ;  /* 0x0000003a3c24723c */ /* 0x040fe20000041824 */
[----:B------:R-:W1:Y:S07]  /*4fe0*/  LDSM.16.M88.4 R56, [R233+0xa800] ;  /* 0x00a80000e938783b */ /* 0x000e6e0000000200 */
        /* <DEDUP_REMOVED lines=13> */
[C---:B--2---:R-:W-:Y:S08]  /*50c0*/  HMMA.16816.F32.BF16 R12, R28.reuse, R20, R12 ;  /* 0x000000141c0c723c */ /* 0x044ff0000004180c */
[C---:B------:R-:W-:Y:S01]  /*50d0*/  HMMA.16816.F32.BF16 R8, R28.reuse, R22, R8 ;  /* 0x000000161c08723c */ /* 0x040fe20000041808 */
[----:B------:R-:W2:Y:S07]  /*50e0*/  LDSM.16.M88.4 R20, [R231+0x3800] ;  /* 0x00380000e714783b */ /* 0x000eae0000000200 */
[C---:B-1----:R-:W-:Y:S08]  /*50f0*/  HMMA.16816.F32.BF16 R32, R28.reuse, R56, R32 ;  /* 0x000000381c20723c */ /* 0x042ff00000041820 */
[C---:B------:R-:W-:Y:S01]  /*5100*/  HMMA.16816.F32.BF16 R16, R28.reuse, R58, R16 ;  /* 0x0000003a1c10723c */ /* 0x040fe20000041810 */
[----:B------:R-:W-:Y:S07]  /*5110*/  LDSM.16.M88.4 R56, [R227+0xa800] ;  /* 0x00a80000e338783b */ /* 0x000fee0000000200 */
[C---:B------:R-:W-:Y:S01]  /*5120*/  HMMA.16816.F32.BF16 R76, R28.reuse, R72, R68 ;  /* 0x000000481c4c723c */ /* 0x040fe20000041844 */
[----:B------:R-:W1:Y:S07]  /*5130*/  LDSM.16.M88.4 R68, [R230+0x2000] ;  /* 0x00200000e644783b */ /* 0x000e6e0000000200 */
        /* <DEDUP_REMOVED lines=12> */
[C---:B--2---:R-:W-:Y:S08]  /*5200*/  HMMA.16816.F32.BF16 R76, R52.reuse, R20, R76 ;  /* 0x00000014344c723c */ /* 0x044ff0000004184c */
[----:B------:R-:W-:Y:S01]  /*5210*/  HMMA.16816.F32.BF16 R64, R52, R22, R64 ;  /* 0x000000163440723c */ /* 0x000fe20000041840 */
[----:B------:R-:W2:Y:S04]  /*5220*/  LDSM.16.M88.4 R20, [R220+0x3000] ;  /* 0x00300000dc14783b */ /* 0x000ea80000000200 */
[----:B------:R-:W5:Y:S03]  /*5230*/  LDSM.16.M88.4 R52, [R220+0x3800] ;  /* 0x00380000dc34783b */ /* 0x000f660000000200 */
[C---:B-1----:R-:W-:Y:S08]  /*5240*/  HMMA.16816.F32.BF16 R40, R68.reuse, R60, R40 ;  /* 0x0000003c4428723c */ /* 0x042ff00000041828 */
[C---:B------:R-:W-:Y:S01]  /*5250*/  HMMA.16816.F32.BF16 R36, R68.reuse, R62, R36 ;  /* 0x0000003e4424723c */ /* 0x040fe20000041824 */
[----:B------:R-:W-:Y:S07]  /*5260*/  LDSM.16.M88.4 R60, [R231+0x4000] ;  /* 0x00400000e73c783b */ /* 0x000fee0000000200 */
[C---:B------:R-:W-:Y:S08]  /*5270*/  HMMA.16816.F32.BF16 R32, R68.reuse, R56, R32 ;  /* 0x000000384420723c */ /* 0x040ff00000041820 */
[C---:B------:R-:W-:Y:S01]  /*5280*/  HMMA.16816.F32.BF16 R16, R68.reuse, R58, R16 ;  /* 0x0000003a4410723c */ /* 0x040fe20000041810 */
[----:B------:R-:W-:Y:S07]  /*5290*/  LDSM.16.M88.4 R56, [R234+0x4000] ;  /* 0x00400000ea38783b */ /* 0x000fee0000000200 */
[C---:B------:R-:W-:Y:S08]  /*52a0*/  HMMA.16816.F32.BF16 R48, R68.reuse, R28, R48 ;  /* 0x0000001c4430723c */ /* 0x040ff00000041830 */
[C---:B------:R-:W-:Y:S01]  /*52b0*/  HMMA.16816.F32.BF16 R8, R68.reuse, R30, R8 ;  /* 0x0000001e4408723c */ /* 0x040fe20000041808 */
[----:B------:R-:W1:Y:S07]  /*52c0*/  LDSM.16.M88.4 R28, [R233+0xc000] ;  /* 0x00c00000e91c783b */ /* 0x000e6e0000000200 */
        /* <DEDUP_REMOVED lines=10> */
[C---:B--2---:R-:W-:Y:S08]  /*5370*/  HMMA.16816.F32.BF16 R48, R44.reuse, R20, R48 ;  /* 0x000000142c30723c */ /* 0x044ff00000041830 */
[C---:B------:R-:W-:Y:S01]  /*5380*/  HMMA.16816.F32.BF16 R8, R44.reuse, R22, R8 ;  /* 0x000000162c08723c */ /* 0x040fe20000041808 */
[----:B------:R-:W2:Y:S07]  /*5390*/  LDSM.16.M88.4 R20, [R233+0xd800] ;  /* 0x00d80000e914783b */ /* 0x000eae0000000200 */
[C---:B-----5:R-:W-:Y:S08]  /*53a0*/  HMMA.16816.F32.BF16 R76, R44.reuse, R52, R76 ;  /* 0x000000342c4c723c */ /* 0x060ff0000004184c */
[----:B------:R-:W-:Y:S01]  /*53b0*/  HMMA.16816.F32.BF16 R64, R44, R54, R64 ;  /* 0x000000362c40723c */ /* 0x000fe20000041840 */
[----:B------:R-:W4:Y:S04]  /*53c0*/  LDSM.16.M88.4 R44, [R231+0x4800] ;  /* 0x00480000e72c783b */ /* 0x000f280000000200 */
[----:B------:R-:W-:Y:S03]  /*53d0*/  LDSM.16.M88.4 R52, [R227+0xc800] ;  /* 0x00c80000e334783b */ /* 0x000fe60000000200 */
[C---:B-1----:R-:W-:Y:S08]  /*53e0*/  HMMA.16816.F32.BF16 R40, R56.reuse, R28, R40 ;  /* 0x0000001c3828723c */ /* 0x042ff00000041828 */
[C---:B------:R-:W-:Y:S01]  /*53f0*/  HMMA.16816.F32.BF16 R36, R56.reuse, R30, R36 ;  /* 0x0000001e3824723c */ /* 0x040fe20000041824 */
[----:B------:R-:W-:Y:S07]  /*5400*/  LDSM.16.M88.4 R28, [R231+0x5800] ;  /* 0x00580000e71c783b */ /* 0x000fee0000000200 */
[C---:B---3--:R-:W-:Y:S08]  /*5410*/  HMMA.16816.F32.BF16 R32, R56.reuse, R24, R32 ;  /* 0x000000183820723c */ /* 0x048ff00000041820 */
[C---:B------:R-:W-:Y:S01]  /*5420*/  HMMA.16816.F32.BF16 R16, R56.reuse, R26, R16 ;  /* 0x0000001a3810723c */ /* 0x040fe20000041810 */
[----:B------:R-:W-:Y:S07]  /*5430*/  LDSM.16.M88.4 R24, [R230+0x4000] ;  /* 0x00400000e618783b */ /* 0x000fee0000000200 */
[C---:B------:R-:W-:Y:S08]  /*5440*/  HMMA.16816.F32.BF16 R48, R56.reuse, R12, R48 ;  /* 0x0000000c3830723c */ /* 0x040ff00000041830 */
[C---:B------:R-:W-:Y:S01]  /*5450*/  HMMA.16816.F32.BF16 R8, R56.reuse, R14, R8 ;  /* 0x0000000e3808723c */ /* 0x040fe20000041808 */
[----:B------:R-:W1:Y:S07]  /*5460*/  LDSM.16.M88.4 R12, [R231+0x5000] ;  /* 0x00500000e70c783b */ /* 0x000e6e0000000200 */
[C---:B--2---:R-:W-:Y:S08]  /*5470*/  HMMA.16816.F32.BF16 R76, R56.reuse, R20, R76 ;  /* 0x00000014384c723c */ /* 0x044ff0000004184c */
[----:B------:R-:W-:Y:S01]  /*5480*/  HMMA.16816.F32.BF16 R64, R56, R22, R64 ;  /* 0x000000163840723c */ /* 0x000fe20000041840 */
[----:B------:R-:W2:Y:S04]  /*5490*/  LDSM.16.M88.4 R20, [R227+0xc000] ;  /* 0x00c00000e314783b */ /* 0x000ea80000000200 */
[----:B------:R-:W3:Y:S03]  /*54a0*/  LDSM.16.M88.4 R56, [R227+0xd000] ;  /* 0x00d00000e338783b */ /* 0x000ee60000000200 */
[C---:B------:R-:W-:Y:S08]  /*54b0*/  HMMA.16816.F32.BF16 R40, R68.reuse, R60, R40 ;  /* 0x0000003c4428723c */ /* 0x040ff00000041828 */
[C---:B------:R-:W-:Y:S08]  /*54c0*/  HMMA.16816.F32.BF16 R36, R68.reuse, R62, R36 ;  /* 0x0000003e4424723c */ /* 0x040ff00000041824 */
[C---:B----4-:R-:W-:Y:S08]  /*54d0*/  HMMA.16816.F32.BF16 R32, R68.reuse, R44, R32 ;  /* 0x0000002c4420723c */ /* 0x050ff00000041820 */
[C---:B------:R-:W-:Y:S01]  /*54e0*/  HMMA.16816.F32.BF16 R60, R68.reuse, R46, R16 ;  /* 0x0000002e443c723c */ /* 0x040fe20000041810 */
[----:B------:R-:W-:Y:S04]  /*54f0*/  LDSM.16.M88.4 R44, [R229+0x4000] ;  /* 0x00400000e52c783b */ /* 0x000fe80000000200 */
[----:B------:R-:W4:Y:S03]  /*5500*/  LDSM.16.M88.4 R16, [R220+0x4000] ;  /* 0x00400000dc10783b */ /* 0x000f260000000200 */
[C---:B-1----:R-:W-:Y:S08]  /*5510*/  HMMA.16816.F32.BF16 R48, R68.reuse, R12, R48 ;  /* 0x0000000c4430723c */ /* 0x042ff00000041830 */
[----:B------:R-:W-:Y:S01]  /*5520*/  HMMA.16816.F32.BF16 R8, R68, R14, R8 ;  /* 0x0000000e4408723c */ /* 0x000fe20000041808 */
[----:B------:R-:W-:Y:S07]  /*5530*/  LDSM.16.M88.4 R12, [R233+0xe000] ;  /* 0x00e00000e90c783b */ /* 0x000fee0000000200 */
[C---:B--2---:R-:W-:Y:S08]  /*5540*/  HMMA.16816.F32.BF16 R40, R24.reuse, R20, R40 ;  /* 0x000000141828723c */ /* 0x044ff00000041828 */
        /* <DEDUP_REMOVED lines=156> */
[----:B---3--:R-:W-:-:S04]  /*5f10*/  UIMAD.WIDE.U32 UR14, UR17, UR7, URZ ;  /* 0x00000007110e72a5 */ /* 0x008fc8000f8e003f */
[----:B------:R-:W-:-:S04]  /*5f20*/  UIADD3 UR6, -UR15, URZ, URZ ;  /* 0x0000003f0f067290 */ /* 0x000fc8000fffe13f */
[----:B------:R-:W-:-:S04]  /*5f30*/  UIMAD UR6, UR9, UR6, UR7 ;  /* 0x00000006090672a4 */ /* 0x000fc8000f8e0207 */
[----:B------:R-:W-:Y:S02]  /*5f40*/  UISETP.GT.U32.AND UP2, UPT, UR9, UR6, UPT ;  /* 0x000000060900728c */ /* 0x000fe4000bf44070 */
[----:B--2---:R-:W-:-:S09]  /*5f50*/  UIMAD.WIDE.U32 UR16, UR17, UR5, URZ ;  /* 0x00000005111072a5 */ /* 0x004fd2000f8e003f */
        /* <DEDUP_REMOVED lines=9> */
[----:B------:R-:W-:Y:S02]  /*5ff0*/  @UP4 UIADD3 UR15, UR15, 0x1, URZ ;  /* 0x000000010f0f4890 */ /* 0x000fe4000fffe03f */
[----:B------:R-:W-:-:S05]  /*6000*/  UISETP.NE.AND UP2, UPT, URZ, UR4, UPT ;  /* 0x000000043f00728c */ /* 0x000fca000bf45270 */
[----:B------:R-:W-:Y:S02]  /*6010*/  @!UP0 UIADD3 UR5, UR5, -UR9, URZ ;  /* 0x8000000905058290 */ /* 0x000fe4000fffe03f */
[----:B------:R-:W-:Y:S02]  /*6020*/  @!UP0 UIADD3 UR11, UR11, 0x1, URZ ;  /* 0x000000010b0b8890 */ /* 0x000fe4000fffe03f */
[----:B------:R-:W-:Y:S02]  /*6030*/  UISETP.GE.U32.AND UP3, UPT, UR5, UR9, UPT ;  /* 0x000000090500728c */ /* 0x000fe4000bf66070 */
[----:B------:R-:W-:Y:S02]  /*6040*/  ULOP3.LUT UR5, UR13, UR4, URZ, 0x3c, !UPT ;  /* 0x000000040d057292 */ /* 0x000fe4000f8e3c3f */
[----:B------:R-:W-:Y:S02]  /*6050*/  UISETP.GE.AND UP0, UPT, UR10, URZ, UPT ;  /* 0x0000003f0a00728c */ /* 0x000fe4000bf06270 */
[----:B------:R-:W-:-:S02]  /*6060*/  UISETP.GE.AND UP1, UPT, UR5, URZ, UPT ;  /* 0x0000003f0500728c */ /* 0x000fc4000bf26270 */
        /* <DEDUP_REMOVED lines=34> */
.L_x_3186:
[----:B------:R-:W-:-:S04]  /*6290*/  ULEA UR6, -UR6, URZ, 0x6 ;  /* 0x0000003f06067291 */ /* 0x000fc8000f8e313f */
[----:B------:R-:W-:Y:S02]  /*62a0*/  USHF.R.S32.HI UR4, URZ, 0x1f, UR6 ;  /* 0x0000001f3f047899 */ /* 0x000fe40008011406 */
[----:B------:R-:W-:-:S04]  /*62b0*/  MOV R15, UR6 ;  /* 0x00000006000f7c02 */ /* 0x000fc80008000f00 */
[----:B------:R-:W-:Y:S02]  /*62c0*/  MOV R14, UR4 ;  /* 0x00000004000e7c02 */ /* 0x000fe40008000f00 */
.L_x_3187:
        /* <DEDUP_REMOVED lines=156> */
.L_x_3189:
[----:B------:R-:W-:Y:S05]  /*6c90*/  BSYNC B0 ;  /* 0x0000000000007941 */ /* 0x000fea0003800000 */
.L_x_3188:
[----:B------:R-:W0:Y:S01]  /*6ca0*/  LDGDEPBAR ;  /* 0x00000000000079af */ /* 0x000e220000000000 */
[----:B------:R-:W-:-:S04]  /*6cb0*/  IADD3 R200, P0, R15, R200, RZ ;  /* 0x000000c80fc87210 */ /* 0x000fc80007f1e0ff */
[----:B------:R-:W-:Y:S02]  /*6cc0*/  IADD3.X R165, R14, R165, RZ, P0, !PT ;  /* 0x000000a50ea57210 */ /* 0x000fe400007fe4ff */
.L_x_3185:
        /* <DEDUP_REMOVED lines=192> */
[--C-:B------:R-:W-:Y:S01]  /*78d0*/  FFMA.FTZ R185, R29, c[0x0][0x23c], -R192.reuse ;  /* 0x00008f001db97a23 */ /* 0x100fe200000108c0 */
        /* <DEDUP_REMOVED lines=16> */
[--C-:B------:R-:W-:Y:S02]  /*79e0*/  FFMA.FTZ R191, R191, c[0x0][0x23c], -R33.reuse ;  /* 0x00008f00bfbf7a23 */ /* 0x100fe40000010821 */
        /* <DEDUP_REMOVED lines=87> */
[C---:B------:R-:W-:Y:S01]  /*7f60*/  F2FP.BF16.PACK_AB R6, R175.reuse, R176 ;  /* 0x000000b0af06723e */ /* 0x040fe200000010ff */
        /* <DEDUP_REMOVED lines=176> */
[----:B------:R-:W1:Y:S01]  /*8a70*/  R2UR UR4, R0 ;  /* 0x00000000000473c2 */ /* 0x000e6200000e0000 */
[----:B------:R-:W-:-:S06]  /*8a80*/  UIADD3 UR10, UR5, 0x40, URZ ;  /* 0x00000040050a7890 */ /* 0x000fcc000fffe03f */
[----:B------:R-:W-:-:S05]  /*8a90*/  IMAD.U32 R2, RZ, RZ, UR10 ;  /* 0x0000000aff027e24 */ /* 0x000fca000f8e00ff */
[----:B------:R-:W-:-:S04]  /*8aa0*/  IABS R2, R2 ;  /* 0x0000000200027213 */ /* 0x000fc80000000000 */
[----:B------:R-:W2:Y:S01]  /*8ab0*/  R2UR UR9, R2 ;  /* 0x00000000020973c2 */ /* 0x000ea200000e0000 */
[----:B-1----:R-:W1:Y:S08]  /*8ac0*/  I2F.RP R0, UR4 ;  /* 0x0000000400007d06 */ /* 0x002e700008209400 */
        /* <DEDUP_REMOVED lines=62> */
[----:B------:R-:W-:Y:S02]  /*8eb0*/  IMAD R0, R2, c[0x0][0x18c], R0 ;  /* 0x0000630002007a24 */ /* 0x000fe400078e0200 */
[----:B------:R-:W-:-:S03]  /*8ec0*/  IMAD.MOV.U32 R2, RZ, RZ, R4 ;  /* 0x000000ffff027224 */ /* 0x000fc600078e0004 */
[----:B------:R-:W-:Y:S01]  /*8ed0*/  IADD3 R0, R5, R0, RZ ;  /* 0x0000000005007210 */ /* 0x000fe20007ffe0ff */
[----:B------:R-:W-:Y:S05]  /*8ee0*/  BRA `(.L_x_3192) ;  /* 0x0000003000007947 */ /* 0x000fea0003800000 */
.L_x_3191:
[----:B------:R-:W-:-:S05]  /*8ef0*/  IMAD.MOV.U32 R2, RZ, RZ, c[0x0][0x1a0] ;  /* 0x00006800ff027624 */ /* 0x000fca00078e00ff */
[----:B------:R-:W-:-:S04]  /*8f00*/  LEA R2, -R2, RZ, 0x6 ;  /* 0x000000ff02027211 */ /* 0x000fc800078e31ff */
[----:B------:R-:W-:Y:S02]  /*8f10*/  SHF.R.S32.HI R0, RZ, 0x1f, R2 ;  /* 0x0000001fff007819 */ /* 0x000fe40000011402 */
.L_x_3192:
        /* <DEDUP_REMOVED lines=12> */
[----:B------:R-:W-:Y:S02]  /*8fe0*/  @!P3 LEA R16, P1, R5, c[0x0][0x170], 0x1 ;  /* 0x00005c000510ba11 */ /* 0x000fe400078208ff */
        /* <DEDUP_REMOVED lines=136> */
[----:B-----5:R-:W5:Y:S04]  /*9870*/  LDSM.16.M88.4 R20, [R233+0x8800] ;  /* 0x00880000e914783b */ /* 0x020f680000000200 */
[----:B------:R-:W5:Y:S04]  /*9880*/  LDSM.16.M88.4 R168, [R233+0x9000] ;  /* 0x00900000e9a8783b */ /* 0x000f680000000200 */
[----:B----4-:R-:W4:Y:S04]  /*9890*/  LDSM.16.M88.4 R12, [R233+0x9800] ;  /* 0x00980000e90c783b */ /* 0x010f280000000200 */
[----:B---3--:R-:W-:Y:S04]  /*98a0*/  LDSM.16.M88.4 R16, [R232] ;  /* 0x00000000e810783b */ /* 0x008fe80000000200 */
[----:B------:R-:W3:Y:S04]  /*98b0*/  LDSM.16.M88.4 R196, [R231] ;  /* 0x00000000e7c4783b */ /* 0x000ee80000000200 */
[----:B------:R-:W3:Y:S04]  /*98c0*/  LDSM.16.M88.4 R176, [R223] ;  /* 0x00000000dfb0783b */ /* 0x000ee80000000200 */
[----:B-1----:R-:W1:Y:S04]  /*98d0*/  LDSM.16.M88.4 R32, [R222] ;  /* 0x00000000de20783b */ /* 0x002e680000000200 */
[----:B------:R-:W1:Y:S04]  /*98e0*/  LDSM.16.M88.4 R192, [R221] ;  /* 0x00000000ddc0783b */ /* 0x000e680000000200 */
[----:B------:R-:W-:Y:S01]  /*98f0*/  LDSM.16.M88.4 R180, [R227+0x8000] ;  /* 0x00800000e3b4783b */ /* 0x000fe20000000200 */
[C---:B--2---:R-:W-:Y:S03]  /*9900*/  HMMA.16816.F32.BF16 R8, R184.reuse, R4, RZ ;  /* 0x00000004b808723c */ /* 0x044fe600000418ff */
[----:B------:R-:W-:Y:S04]  /*9910*/  LDSM.16.M88.4 R28, [R227+0x8800] ;  /* 0x00880000e31c783b */ /* 0x000fe80000000200 */
[----:B------:R-:W0:Y:S01]  /*9920*/  LDGDEPBAR ;  /* 0x00000000000079af */ /* 0x000e220000000000 */
[C---:B-----5:R-:W-:Y:S08]  /*9930*/  HMMA.16816.F32.BF16 R24, R184.reuse, R20, RZ ;  /* 0x00000014b818723c */ /* 0x060ff000000418ff */
[C---:B------:R-:W-:Y:S08]  /*9940*/  HMMA.16816.F32.BF16 R172, R184.reuse, R168, RZ ;  /* 0x000000a8b8ac723c */ /* 0x040ff000000418ff */
[C---:B------:R-:W-:Y:S08]  /*9950*/  HMMA.16816.F32.BF16 R4, R184.reuse, R6, RZ ;  /* 0x00000006b804723c */ /* 0x040ff000000418ff */
[C---:B------:R-:W-:Y:S08]  /*9960*/  HMMA.16816.F32.BF16 R20, R184.reuse, R22, RZ ;  /* 0x00000016b814723c */ /* 0x040ff000000418ff */
[C---:B------:R-:W-:Y:S08]  /*9970*/  HMMA.16816.F32.BF16 R168, R184.reuse, R170, RZ ;  /* 0x000000aab8a8723c */ /* 0x040ff000000418ff */
[C---:B----4-:R-:W-:Y:S08]  /*9980*/  HMMA.16816.F32.BF16 R188, R184.reuse, R12, RZ ;  /* 0x0000000cb8bc723c */ /* 0x050ff000000418ff */
[----:B------:R-:W-:Y:S01]  /*9990*/  HMMA.16816.F32.BF16 R184, R184, R14, RZ ;  /* 0x0000000eb8b8723c */ /* 0x000fe200000418ff */
[----:B------:R-:W2:Y:S07]  /*99a0*/  LDSM.16.M88.4 R12, [R230] ;  /* 0x00000000e60c783b */ /* 0x000eae0000000200 */
[C---:B---3--:R-:W-:Y:S08]  /*99b0*/  HMMA.16816.F32.BF16 R8, R16.reuse, R196, R8 ;  /* 0x000000c41008723c */ /* 0x048ff00000041808 */
[C---:B------:R-:W-:Y:S01]  /*99c0*/  HMMA.16816.F32.BF16 R4, R16.reuse, R198, R4 ;  /* 0x000000c61004723c */ /* 0x040fe20000041804 */
[----:B------:R-:W-:Y:S07]  /*99d0*/  LDSM.16.M88.4 R196, [R220] ;  /* 0x00000000dcc4783b */ /* 0x000fee0000000200 */
[C---:B------:R-:W-:Y:S08]  /*99e0*/  HMMA.16816.F32.BF16 R24, R16.reuse, R176, R24 ;  /* 0x000000b01018723c */ /* 0x040ff00000041818 */
[C---:B------:R-:W-:Y:S01]  /*99f0*/  HMMA.16816.F32.BF16 R20, R16.reuse, R178, R20 ;  /* 0x000000b21014723c */ /* 0x040fe20000041814 */
[----:B------:R-:W3:Y:S07]  /*9a00*/  LDSM.16.M88.4 R176, [R227+0x9000] ;  /* 0x00900000e3b0783b */ /* 0x000eee0000000200 */
[C---:B-1----:R-:W-:Y:S08]  /*9a10*/  HMMA.16816.F32.BF16 R172, R16.reuse, R32, R172 ;  /* 0x0000002010ac723c */ /* 0x042ff000000418ac */
[C---:B------:R-:W-:Y:S01]  /*9a20*/  HMMA.16816.F32.BF16 R168, R16.reuse, R34, R168 ;  /* 0x0000002210a8723c */ /* 0x040fe200000418a8 */
[----:B------:R-:W1:Y:S07]  /*9a30*/  LDSM.16.M88.4 R32, [R227+0x9800] ;  /* 0x00980000e320783b */ /* 0x000e6e0000000200 */
[C---:B------:R-:W-:Y:S08]  /*9a40*/  HMMA.16816.F32.BF16 R188, R16.reuse, R192, R188 ;  /* 0x000000c010bc723c */ /* 0x040ff000000418bc */
[----:B------:R-:W-:Y:S01]  /*9a50*/  HMMA.16816.F32.BF16 R184, R16, R194, R184 ;  /* 0x000000c210b8723c */ /* 0x000fe200000418b8 */
[----:B------:R-:W4:Y:S04]  /*9a60*/  LDSM.16.M88.4 R16, [R229] ;  /* 0x00000000e510783b */ /* 0x000f280000000200 */
[----:B------:R-:W5:Y:S03]  /*9a70*/  LDSM.16.M88.4 R192, [R220+0x800] ;  /* 0x00080000dcc0783b */ /* 0x000f660000000200 */
[C---:B--2---:R-:W-:Y:S08]  /*9a80*/  HMMA.16816.F32.BF16 R8, R12.reuse, R180, R8 ;  /* 0x000000b40c08723c */ /* 0x044ff00000041808 */
[C---:B------:R-:W-:Y:S01]  /*9a90*/  HMMA.16816.F32.BF16 R4, R12.reuse, R182, R4 ;  /* 0x000000b60c04723c */ /* 0x040fe20000041804 */
[----:B------:R-:W2:Y:S07]  /*9aa0*/  LDSM.16.M88.4 R180, [R220+0x1000] ;  /* 0x00100000dcb4783b */ /* 0x000eae0000000200 */
[C---:B------:R-:W-:Y:S08]  /*9ab0*/  HMMA.16816.F32.BF16 R24, R12.reuse, R28, R24 ;  /* 0x0000001c0c18723c */ /* 0x040ff00000041818 */
[C---:B------:R-:W-:Y:S01]  /*9ac0*/  HMMA.16816.F32.BF16 R20, R12.reuse, R30, R20 ;  /* 0x0000001e0c14723c */ /* 0x040fe20000041814 */
[----:B------:R-:W2:Y:S07]  /*9ad0*/  LDSM.16.M88.4 R28, [R220+0x1800] ;  /* 0x00180000dc1c783b */ /* 0x000eae0000000200 */
[C---:B---3--:R-:W-:Y:S08]  /*9ae0*/  HMMA.16816.F32.BF16 R172, R12.reuse, R176, R172 ;  /* 0x000000b00cac723c */ /* 0x048ff000000418ac */
[C---:B------:R-:W-:Y:S01]  /*9af0*/  HMMA.16816.F32.BF16 R168, R12.reuse, R178, R168 ;  /* 0x000000b20ca8723c */ /* 0x040fe200000418a8 */
[----:B------:R-:W-:Y:S07]  /*9b00*/  LDSM.16.M88.4 R176, [R233+0xa000] ;  /* 0x00a00000e9b0783b */ /* 0x000fee0000000200 */
[C---:B-1----:R-:W-:Y:S08]  /*9b10*/  HMMA.16816.F32.BF16 R188, R12.reuse, R32, R188 ;  /* 0x000000200cbc723c */ /* 0x042ff000000418bc */
[----:B------:R-:W-:Y:S01]  /*9b20*/  HMMA.16816.F32.BF16 R184, R12, R34, R184 ;  /* 0x000000220cb8723c */ /* 0x000fe200000418b8 */
[----:B------:R-:W1:Y:S04]  /*9b30*/  LDSM.16.M88.4 R12, [R234+0x2000] ;  /* 0x00200000ea0c783b */ /* 0x000e680000000200 */
[----:B------:R-:W3:Y:S03]  /*9b40*/  LDSM.16.M88.4 R32, [R233+0xa800] ;  /* 0x00a80000e920783b */ /* 0x000ee60000000200 */
[C---:B----4-:R-:W-:Y:S08]  /*9b50*/  HMMA.16816.F32.BF16 R8, R16.reuse, R196, R8 ;  /* 0x000000c41008723c */ /* 0x050ff00000041808 */
[C---:B------:R-:W-:Y:S01]  /*9b60*/  HMMA.16816.F32.BF16 R4, R16.reuse, R198, R4 ;  /* 0x000000c61004723c */ /* 0x040fe20000041804 */
[----:B------:R-:W4:Y:S07]  /*9b70*/  LDSM.16.M88.4 R196, [R233+0xb000] ;  /* 0x00b00000e9c4783b */ /* 0x000f2e0000000200 */
[C---:B-----5:R-:W-:Y:S08]  /*9b80*/  HMMA.16816.F32.BF16 R24, R16.reuse, R192, R24 ;  /* 0x000000c01018723c */ /* 0x060ff00000041818 */
[C---:B------:R-:W-:Y:S01]  /*9b90*/  HMMA.16816.F32.BF16 R20, R16.reuse, R194, R20 ;  /* 0x000000c21014723c */ /* 0x040fe20000041814 */
[----:B------:R-:W-:Y:S07]  /*9ba0*/  LDSM.16.M88.4 R192, [R217] ;  /* 0x00000000d9c0783b */ /* 0x000fee0000000200 */
[C---:B--2---:R-:W-:Y:S08]  /*9bb0*/  HMMA.16816.F32.BF16 R172, R16.reuse, R180, R172 ;  /* 0x000000b410ac723c */ /* 0x044ff000000418ac */
[C---:B------:R-:W-:Y:S01]  /*9bc0*/  HMMA.16816.F32.BF16 R168, R16.reuse, R182, R168 ;  /* 0x000000b610a8723c */ /* 0x040fe200000418a8 */
[----:B------:R-:W2:Y:S07]  /*9bd0*/  LDSM.16.M88.4 R180, [R233+0xb800] ;  /* 0x00b80000e9b4783b */ /* 0x000eae0000000200 */
[C---:B------:R-:W-:Y:S08]  /*9be0*/  HMMA.16816.F32.BF16 R188, R16.reuse, R28, R188 ;  /* 0x0000001c10bc723c */ /* 0x040ff000000418bc */
[----:B------:R-:W-:Y:S01]  /*9bf0*/  HMMA.16816.F32.BF16 R184, R16, R30, R184 ;  /* 0x0000001e10b8723c */ /* 0x000fe200000418b8 */
[----:B------:R-:W-:Y:S04]  /*9c00*/  LDSM.16.M88.4 R16, [R232+0x2000] ;  /* 0x00200000e810783b */ /* 0x000fe80000000200 */
[----:B------:R-:W5:Y:S03]  /*9c10*/  LDSM.16.M88.4 R28, [R219] ;  /* 0x00000000db1c783b */ /* 0x000f660000000200 */
[C---:B-1----:R-:W-:Y:S08]  /*9c20*/  HMMA.16816.F32.BF16 R8, R12.reuse, R176, R8 ;  /* 0x000000b00c08723c */ /* 0x042ff00000041808 */
[C---:B------:R-:W-:Y:S01]  /*9c30*/  HMMA.16816.F32.BF16 R4, R12.reuse, R178, R4 ;  /* 0x000000b20c04723c */ /* 0x040fe20000041804 */
[----:B------:R-:W1:Y:S07]  /*9c40*/  LDSM.16.M88.4 R176, [R218] ;  /* 0x00000000dab0783b */ /* 0x000e6e0000000200 */
[C---:B---3--:R-:W-:Y:S08]  /*9c50*/  HMMA.16816.F32.BF16 R24, R12.reuse, R32, R24 ;  /* 0x000000200c18723c */ /* 0x048ff00000041818 */
[C---:B------:R-:W-:Y:S01]  /*9c60*/  HMMA.16816.F32.BF16 R20, R12.reuse, R34, R20 ;  /* 0x000000220c14723c */ /* 0x040fe20000041814 */
[----:B------:R-:W3:Y:S07]  /*9c70*/  LDSM.16.M88.4 R32, [R216] ;  /* 0x00000000d820783b */ /* 0x000eee0000000200 */
[C---:B----4-:R-:W-:Y:S08]  /*9c80*/  HMMA.16816.F32.BF16 R172, R12.reuse, R196, R172 ;  /* 0x000000c40cac723c */ /* 0x050ff000000418ac */
[C---:B------:R-:W-:Y:S01]  /*9c90*/  HMMA.16816.F32.BF16 R168, R12.reuse, R198, R168 ;  /* 0x000000c60ca8723c */ /* 0x040fe200000418a8 */
[----:B------:R-:W-:Y:S07]  /*9ca0*/  LDSM.16.M88.4 R196, [R233+0xc800] ;  /* 0x00c80000e9c4783b */ /* 0x000fee0000000200 */
[C---:B--2---:R-:W-:Y:S08]  /*9cb0*/  HMMA.16816.F32.BF16 R188, R12.reuse, R180, R188 ;  /* 0x000000b40cbc723c */ /* 0x044ff000000418bc */
[----:B------:R-:W-:Y:S01]  /*9cc0*/  HMMA.16816.F32.BF16 R184, R12, R182, R184 ;  /* 0x000000b60cb8723c */ /* 0x000fe200000418b8 */
[----:B------:R-:W-:Y:S04]  /*9cd0*/  LDSM.16.M88.4 R12, [R230+0x2000] ;  /* 0x00200000e60c783b */ /* 0x000fe80000000200 */
[----:B------:R-:W-:Y:S03]  /*9ce0*/  LDSM.16.M88.4 R180, [R227+0xa000] ;  /* 0x00a00000e3b4783b */ /* 0x000fe60000000200 */
[C---:B-----5:R-:W-:Y:S08]  /*9cf0*/  HMMA.16816.F32.BF16 R8, R16.reuse, R28, R8 ;  /* 0x0000001c1008723c */ /* 0x060ff00000041808 */
[C---:B------:R-:W-:Y:S01]  /*9d00*/  HMMA.16816.F32.BF16 R4, R16.reuse, R30, R4 ;  /* 0x0000001e1004723c */ /* 0x040fe20000041804 */
[----:B------:R-:W2:Y:S07]  /*9d10*/  LDSM.16.M88.4 R28, [R227+0xa800] ;  /* 0x00a80000e31c783b */ /* 0x000eae0000000200 */
[C---:B-1----:R-:W-:Y:S08]  /*9d20*/  HMMA.16816.F32.BF16 R24, R16.reuse, R176, R24 ;  /* 0x000000b01018723c */ /* 0x042ff00000041818 */
[C---:B------:R-:W-:Y:S01]  /*9d30*/  HMMA.16816.F32.BF16 R20, R16.reuse, R178, R20 ;  /* 0x000000b21014723c */ /* 0x040fe20000041814 */
[----:B------:R-:W1:Y:S07]  /*9d40*/  LDSM.16.M88.4 R176, [R227+0xb000] ;  /* 0x00b00000e3b0783b */ /* 0x000e6e0000000200 */
[C---:B---3--:R-:W-:Y:S08]  /*9d50*/  HMMA.16816.F32.BF16 R188, R16.reuse, R32, R188 ;  /* 0x0000002010bc723c */ /* 0x048ff000000418bc */
[C---:B------:R-:W-:Y:S01]  /*9d60*/  HMMA.16816.F32.BF16 R184, R16.reuse, R34, R184 ;  /* 0x0000002210b8723c */ /* 0x040fe200000418b8 */
[----:B------:R-:W3:Y:S07]  /*9d70*/  LDSM.16.M88.4 R32, [R227+0xb800] ;  /* 0x00b80000e320783b */ /* 0x000eee0000000200 */
[C---:B------:R-:W-:Y:S08]  /*9d80*/  HMMA.16816.F32.BF16 R172, R16.reuse, R192, R172 ;  /* 0x000000c010ac723c */ /* 0x040ff000000418ac */
[----:B------:R-:W-:Y:S01]  /*9d90*/  HMMA.16816.F32.BF16 R168, R16, R194, R168 ;  /* 0x000000c210a8723c */ /* 0x000fe200000418a8 */
[----:B------:R-:W-:Y:S04]  /*9da0*/  LDSM.16.M88.4 R16, [R229+0x2000] ;  /* 0x00200000e510783b */ /* 0x000fe80000000200 */
[----:B------:R-:W4:Y:S03]  /*9db0*/  LDSM.16.M88.4 R192, [R220+0x2000] ;  /* 0x00200000dcc0783b */ /* 0x000f260000000200 */
[C---:B--2---:R-:W-:Y:S08]  /*9dc0*/  HMMA.16816.F32.BF16 R24, R12.reuse, R28, R24 ;  /* 0x0000001c0c18723c */ /* 0x044ff00000041818 */
[C---:B------:R-:W-:Y:S01]  /*9dd0*/  HMMA.16816.F32.BF16 R20, R12.reuse, R30, R20 ;  /* 0x0000001e0c14723c */ /* 0x040fe20000041814 */
[----:B------:R-:W2:Y:S07]  /*9de0*/  LDSM.16.M88.4 R28, [R220+0x3000] ;  /* 0x00300000dc1c783b */ /* 0x000eae0000000200 */
        /* <DEDUP_REMOVED lines=8> */
[----:B------:R-:W-:Y:S04]  /*9e70*/  LDSM.16.M88.4 R12, [R234+0x4000] ;  /* 0x00400000ea0c783b */ /* 0x000fe80000000200 */
[----:B------:R-:W3:Y:S03]  /*9e80*/  LDSM.16.M88.4 R32, [R233+0xc000] ;  /* 0x00c00000e920783b */ /* 0x000ee60000000200 */
[C---:B----4-:R-:W-:Y:S08]  /*9e90*/  HMMA.16816.F32.BF16 R8, R16.reuse, R192, R8 ;  /* 0x000000c01008723c */ /* 0x050ff00000041808 */
[C---:B------:R-:W-:Y:S01]  /*9ea0*/  HMMA.16816.F32.BF16 R4, R16.reuse, R194, R4 ;  /* 0x000000c21004723c */ /* 0x040fe20000041804 */
[----:B------:R-:W-:Y:S07]  /*9eb0*/  LDSM.16.M88.4 R192, [R233+0xd800] ;  /* 0x00d80000e9c0783b */ /* 0x000fee0000000200 */
[C---:B--2---:R-:W-:Y:S08]  /*9ec0*/  HMMA.16816.F32.BF16 R172, R16.reuse, R28, R172 ;  /* 0x0000001c10ac723c */ /* 0x044ff000000418ac */
[C---:B------:R-:W-:Y:S01]  /*9ed0*/  HMMA.16816.F32.BF16 R168, R16.reuse, R30, R168 ;  /* 0x0000001e10a8723c */ /* 0x040fe200000418a8 */
[----:B------:R-:W2:Y:S07]  /*9ee0*/  LDSM.16.M88.4 R28, [R233+0xd000] ;  /* 0x00d00000e91c783b */ /* 0x000eae0000000200 */
[C---:B-----5:R-:W-:Y:S08]  /*9ef0*/  HMMA.16816.F32.BF16 R24, R16.reuse, R180, R24 ;  /* 0x000000b41018723c */ /* 0x060ff00000041818 */
[C---:B------:R-:W-:Y:S01]  /*9f00*/  HMMA.16816.F32.BF16 R20, R16.reuse, R182, R20 ;  /* 0x000000b61014723c */ /* 0x040fe20000041814 */
[----:B------:R-:W-:Y:S07]  /*9f10*/  LDSM.16.M88.4 R180, [R215] ;  /* 0x00000000d7b4783b */ /* 0x000fee0000000200 */
[C---:B-1----:R-:W-:Y:S08]  /*9f20*/  HMMA.16816.F32.BF16 R188, R16.reuse, R176, R188 ;  /* 0x000000b010bc723c */ /* 0x042ff000000418bc */
[----:B------:R-:W-:Y:S01]  /*9f30*/  HMMA.16816.F32.BF16 R184, R16, R178, R184 ;  /* 0x000000b210b8723c */ /* 0x000fe200000418b8 */
[----:B------:R-:W1:Y:S04]  /*9f40*/  LDSM.16.M88.4 R16, [R232+0x4000] ;  /* 0x00400000e810783b */ /* 0x000e680000000200 */
[----:B------:R-:W-:Y:S03]  /*9f50*/  LDSM.16.M88.4 R176, [R213] ;  /* 0x00000000d5b0783b */ /* 0x000fe60000000200 */
[C---:B---3--:R-:W-:Y:S08]  /*9f60*/  HMMA.16816.F32.BF16 R8, R12.reuse, R32, R8 ;  /* 0x000000200c08723c */ /* 0x048ff00000041808 */
[C---:B------:R-:W-:Y:S01]  /*9f70*/  HMMA.16816.F32.BF16 R4, R12.reuse, R34, R4 ;  /* 0x000000220c04723c */ /* 0x040fe20000041804 */
[----:B------:R-:W3:Y:S07]  /*9f80*/  LDSM.16.M88.4 R32, [R214] ;  /* 0x00000000d620783b */ /* 0x000eee0000000200 */
[C---:B------:R-:W-:Y:S08]  /*9f90*/  HMMA.16816.F32.BF16 R24, R12.reuse, R196, R24 ;  /* 0x000000c40c18723c */ /* 0x040ff00000041818 */
[C---:B------:R-:W-:Y:S01]  /*9fa0*/  HMMA.16816.F32.BF16 R20, R12.reuse, R198, R20 ;  /* 0x000000c60c14723c */ /* 0x040fe20000041814 */
[----:B------:R-:W-:Y:S07]  /*9fb0*/  LDSM.16.M88.4 R196, [R227+0xc000] ;  /* 0x00c00000e3c4783b */ /* 0x000fee0000000200 */
[C---:B--2---:R-:W-:Y:S08]  /*9fc0*/  HMMA.16816.F32.BF16 R172, R12.reuse, R28, R172 ;  /* 0x0000001c0cac723c */ /* 0x044ff000000418ac */
[C---:B------:R-:W-:Y:S01]  /*9fd0*/  HMMA.16816.F32.BF16 R168, R12.reuse, R30, R168 ;  /* 0x0000001e0ca8723c */ /* 0x040fe200000418a8 */
[----:B------:R-:W2:Y:S07]  /*9fe0*/  LDSM.16.M88.4 R28, [R212] ;  /* 0x00000000d41c783b */ /* 0x000eae0000000200 */
[C---:B------:R-:W-:Y:S08]  /*9ff0*/  HMMA.16816.F32.BF16 R188, R12.reuse, R192, R188 ;  /* 0x000000c00cbc723c */ /* 0x040ff000000418bc */
[----:B------:R-:W-:Y:S01]  /*a000*/  HMMA.16816.F32.BF16 R184, R12, R194, R184 ;  /* 0x000000c20cb8723c */ /* 0x000fe200000418b8 */
[----:B------:R-:W4:Y:S04]  /*a010*/  LDSM.16.M88.4 R12, [R230+0x4000] ;  /* 0x00400000e60c783b */ /* 0x000f280000000200 */
[----:B------:R-:W5:Y:S03]  /*a020*/  LDSM.16.M88.4 R192, [R227+0xc800] ;  /* 0x00c80000e3c0783b */ /* 0x000f660000000200 */
[C---:B-1----:R-:W-:Y:S08]  /*a030*/  HMMA.16816.F32.BF16 R8, R16.reuse, R180, R8 ;  /* 0x000000b41008723c */ /* 0x042ff00000041808 */
[C---:B------:R-:W-:Y:S01]  /*a040*/  HMMA.16816.F32.BF16 R4, R16.reuse, R182, R4 ;  /* 0x000000b61004723c */ /* 0x040fe20000041804 */
[----:B------:R-:W1:Y:S07]  /*a050*/  LDSM.16.M88.4 R180, [R227+0xd000] ;  /* 0x00d00000e3b4783b */ /* 0x000e6e0000000200 */
[C---:B---3--:R-:W-:Y:S08]  /*a060*/  HMMA.16816.F32.BF16 R24, R16.reuse, R32, R24 ;  /* 0x000000201018723c */ /* 0x048ff00000041818 */
        /* <DEDUP_REMOVED lines=8> */
[----:B------:R-:W2:Y:S03]  /*a0f0*/  LDSM.16.M88.4 R16, [R220+0x4800] ;  /* 0x00480000dc10783b */ /* 0x000ea60000000200 */
[C---:B----4-:R-:W-:Y:S08]  /*a100*/  HMMA.16816.F32.BF16 R8, R12.reuse, R196, R8 ;  /* 0x000000c40c08723c */ /* 0x050ff00000041808 */
[C---:B------:R-:W-:Y:S01]  /*a110*/  HMMA.16816.F32.BF16 R4, R12.reuse, R198, R4 ;  /* 0x000000c60c04723c */ /* 0x040fe20000041804 */
[----:B------:R-:W-:Y:S07]  /*a120*/  LDSM.16.M88.4 R196, [R234+0x6000] ;  /* 0x00600000eac4783b */ /* 0x000fee0000000200 */
[C---:B-----5:R-:W-:Y:S08]  /*a130*/  HMMA.16816.F32.BF16 R24, R12.reuse, R192, R24 ;  /* 0x000000c00c18723c */ /* 0x060ff00000041818 */
        /* <DEDUP_REMOVED lines=9> */
[C---:B--2---:R-:W-:Y:S08]  /*a1d0*/  HMMA.16816.F32.BF16 R8, R28.reuse, R176, R8 ;  /* 0x000000b01c08723c */ /* 0x044ff00000041808 */
[C---:B------:R-:W-:Y:S01]  /*a1e0*/  HMMA.16816.F32.BF16 R4, R28.reuse, R178, R4 ;  /* 0x000000b21c04723c */ /* 0x040fe20000041804 */
[----:B------:R-:W-:Y:S07]  /*a1f0*/  LDSM.16.M88.4 R176, [R233+0xe800] ;  /* 0x00e80000e9b0783b */ /* 0x000fee0000000200 */
[C---:B------:R-:W-:Y:S08]  /*a200*/  HMMA.16816.F32.BF16 R24, R28.reuse, R16, R24 ;  /* 0x000000101c18723c */ /* 0x040ff00000041818 */
[C---:B------:R-:W-:Y:S01]  /*a210*/  HMMA.16816.F32.BF16 R20, R28.reuse, R18, R20 ;  /* 0x000000121c14723c */ /* 0x040fe20000041814 */
[----:B------:R-:W2:Y:S07]  /*a220*/  LDSM.16.M88.4 R16, [R211] ;  /* 0x00000000d310783b */ /* 0x000eae0000000200 */
[----:B----4-:R-:W-:Y:S08]  /*a230*/  HMMA.16816.F32.BF16 R172, R28, R192, R172 ;  /* 0x000000c01cac723c */ /* 0x010ff000000418ac */
[C---:B-1----:R-:W-:Y:S08]  /*a240*/  HMMA.16816.F32.BF16 R8, R196.reuse, R12, R8 ;  /* 0x0000000cc408723c */ /* 0x042ff00000041808 */
[----:B------:R-:W-:Y:S01]  /*a250*/  HMMA.16816.F32.BF16 R4, R196, R14, R4 ;  /* 0x0000000ec404723c */ /* 0x000fe20000041804 */
[----:B------:R-:W-:Y:S07]  /*a260*/  LDSM.16.M88.4 R12, [R210] ;  /* 0x00000000d20c783b */ /* 0x000fee0000000200 */
[C---:B------:R-:W-:Y:S01]  /*a270*/  HMMA.16816.F32.BF16 R168, R28.reuse, R194, R168 ;  /* 0x000000c21ca8723c */ /* 0x040fe200000418a8 */
[----:B------:R-:W-:Y:S07]  /*a280*/  LDSM.16.M88.4 R192, [R227+0xe000] ;  /* 0x00e00000e3c0783b */ /* 0x000fee0000000200 */
[C---:B---3--:R-:W-:Y:S08]  /*a290*/  HMMA.16816.F32.BF16 R188, R28.reuse, R32, R188 ;  /* 0x000000201cbc723c */ /* 0x048ff000000418bc */
[----:B------:R-:W-:Y:S01]  /*a2a0*/  HMMA.16816.F32.BF16 R184, R28, R34, R184 ;  /* 0x000000221cb8723c */ /* 0x000fe200000418b8 */
[----:B------:R-:W1:Y:S04]  /*a2b0*/  LDSM.16.M88.4 R32, [R230+0x6000] ;  /* 0x00600000e620783b */ /* 0x000e680000000200 */
[----:B------:R-:W3:Y:S03]  /*a2c0*/  LDSM.16.M88.4 R28, [R233+0xf000] ;  /* 0x00f00000e91c783b */ /* 0x000ee60000000200 */
        /* <DEDUP_REMOVED lines=9> */
[C---:B---3--:R-:W-:Y:S08]  /*a360*/  HMMA.16816.F32.BF16 R172, R196.reuse, R28, R172 ;  /* 0x0000001cc4ac723c */ /* 0x048ff000000418ac */
[----:B------:R-:W-:Y:S01]  /*a370*/  HMMA.16816.F32.BF16 R168, R196, R30, R168 ;  /* 0x0000001ec4a8723c */ /* 0x000fe200000418a8 */
[----:B------:R-:W3:Y:S07]  /*a380*/  LDSM.16.M88.4 R28, [R227+0xe800] ;  /* 0x00e80000e31c783b */ /* 0x000eee0000000200 */
[C---:B--2---:R-:W-:Y:S08]  /*a390*/  HMMA.16816.F32.BF16 R8, R16.reuse, R176, R8 ;  /* 0x000000b01008723c */ /* 0x044ff00000041808 */
[----:B------:R-:W-:Y:S01]  /*a3a0*/  HMMA.16816.F32.BF16 R4, R16, R178, R4 ;  /* 0x000000b21004723c */ /* 0x000fe20000041804 */
[----:B------:R-:W2:Y:S07]  /*a3b0*/  LDSM.16.M88.4 R176, [R209] ;  /* 0x00000000d1b0783b */ /* 0x000eae0000000200 */
[C---:B------:R-:W-:Y:S08]  /*a3c0*/  HMMA.16816.F32.BF16 R24, R180.reuse, R12, R24 ;  /* 0x0000000cb418723c */ /* 0x040ff00000041818 */
[----:B------:R-:W-:Y:S01]  /*a3d0*/  HMMA.16816.F32.BF16 R20, R180, R14, R20 ;  /* 0x0000000eb414723c */ /* 0x000fe20000041814 */
[----:B------:R-:W4:Y:S01]  /*a3e0*/  LDSM.16.M88.4 R12, [R220+0x6800] ;  /* 0x00680000dc0c783b */ /* 0x000f220000000200 */
[----:B------:R-:W-:-:S02]  /*a3f0*/  FMUL.FTZ R10, R10, c[0x0][0x2ec] ;  /* 0x0000bb000a0a7a20 */ /* 0x000fc40000410000 */
[----:B------:R-:W-:Y:S02]  /*a400*/  FMUL.FTZ R2, R8, c[0x0][0x2ec] ;  /* 0x0000bb0008027a20 */ /* 0x000fe40000410000 */
[----:B------:R-:W-:Y:S01]  /*a410*/  FMUL.FTZ R0, R9, c[0x0][0x2ec] ;  /* 0x0000bb0009007a20 */ /* 0x000fe20000410000 */
[----:B------:R5:W-:Y:S01]  /*a420*/  MUFU.TANH R166, R10 ;  /* 0x0000000a00a67308 */ /* 0x000be20000002400 */
[C---:B-1----:R-:W-:Y:S01]  /*a430*/  HMMA.16816.F32.BF16 R188, R196.reuse, R192, R188 ;  /* 0x000000c0c4bc723c */ /* 0x042fe200000418bc */
[----:B------:R-:W-:Y:S02]  /*a440*/  FMUL.FTZ R167, R11, c[0x0][0x2ec] ;  /* 0x0000bb000ba77a20 */ /* 0x000fe40000410000 */
[----:B------:R-:W-:Y:S02]  /*a450*/  FMUL.FTZ R4, R4, c[0x0][0x2ec] ;  /* 0x0000bb0004047a20 */ /* 0x000fe40000410000 */
[----:B------:R-:W-:Y:S02]  /*a460*/  FMUL.FTZ R5, R5, c[0x0][0x2ec] ;  /* 0x0000bb0005057a20 */ /* 0x000fe40000410000 */
[----:B------:R-:W-:Y:S01]  /*a470*/  FMUL.FTZ R6, R6, c[0x0][0x2ec] ;  /* 0x0000bb0006067a20 */ /* 0x000fe20000410000 */
[----:B------:R-:W-:Y:S01]  /*a480*/  HMMA.16816.F32.BF16 R184, R196, R194, R184 ;  /* 0x000000c2c4b8723c */ /* 0x000fe200000418b8 */
[----:B------:R-:W1:Y:S01]  /*a490*/  LDSM.16.M88.4 R192, [R227+0xf000] ;  /* 0x00f00000e3c0783b */ /* 0x000e620000000200 */
[----:B------:R-:W-:Y:S01]  /*a4a0*/  FMUL.FTZ R7, R7, c[0x0][0x2ec] ;  /* 0x0000bb0007077a20 */ /* 0x000fe20000410000 */
[----:B------:R-:W1:Y:S02]  /*a4b0*/  MUFU.TANH R2, R2 ;  /* 0x0000000200027308 */ /* 0x000e640000002400 */
[----:B-----5:R-:W5:Y:S03]  /*a4c0*/  LDSM.16.M88.4 R8, [R208] ;  /* 0x00000000d008783b */ /* 0x020f660000000200 */
[----:B---3--:R-:W-:Y:S03]  /*a4d0*/  HMMA.16816.F32.BF16 R24, R32, R28, R24 ;  /* 0x0000001c2018723c */ /* 0x008fe60000041818 */
[----:B------:R-:W3:Y:S05]  /*a4e0*/  MUFU.TANH R0, R0 ;  /* 0x0000000000007308 */ /* 0x000eea0000002400 */
[----:B--2---:R-:W-:Y:S03]  /*a4f0*/  HMMA.16816.F32.BF16 R172, R180, R176, R172 ;  /* 0x000000b0b4ac723c */ /* 0x004fe600000418ac */
[----:B------:R-:W-:Y:S05]  /*a500*/  MUFU.TANH R176, R6 ;  /* 0x0000000600b07308 */ /* 0x000fea0000002400 */
[----:B------:R-:W-:Y:S01]  /*a510*/  HMMA.16816.F32.BF16 R20, R32, R30, R20 ;  /* 0x0000001e2014723c */ /* 0x000fe20000041814 */
[----:B------:R-:W2:Y:S02]  /*a520*/  LDSM.16.M88.4 R28, [R220+0x7000] ;  /* 0x00700000dc1c783b */ /* 0x000ea40000000200 */
[----:B------:R-:W-:Y:S05]  /*a530*/  MUFU.TANH R177, R7 ;  /* 0x0000000700b17308 */ /* 0x000fea0000002400 */
[----:B------:R-:W-:Y:S03]  /*a540*/  HMMA.16816.F32.BF16 R168, R180, R178, R168 ;  /* 0x000000b2b4a8723c */ /* 0x000fe600000418a8 */
[----:B------:R-:W2:Y:S05]  /*a550*/  MUFU.TANH R167, R167 ;  /* 0x000000a700a77308 */ /* 0x000eaa0000002400 */
[----:B----4-:R-:W-:Y:S03]  /*a560*/  HMMA.16816.F32.BF16 R24, R16, R12, R24 ;  /* 0x0000000c1018723c */ /* 0x010fe60000041818 */
[----:B------:R-:W4:Y:S05]  /*a570*/  MUFU.TANH R12, R4 ;  /* 0x00000004000c7308 */ /* 0x000f2a0000002400 */
[----:B-1----:R-:W-:Y:S03]  /*a580*/  HMMA.16816.F32.BF16 R172, R32, R192, R172 ;  /* 0x000000c020ac723c */ /* 0x002fe600000418ac */
[----:B------:R1:W1:Y:S05]  /*a590*/  MUFU.TANH R13, R5 ;  /* 0x00000005000d7308 */ /* 0x00026a0000002400 */
[----:B------:R-:W-:Y:S08]  /*a5a0*/  HMMA.16816.F32.BF16 R20, R16, R14, R20 ;  /* 0x0000000e1014723c */ /* 0x000ff00000041814 */
[----:B-----5:R-:W-:Y:S01]  /*a5b0*/  HMMA.16816.F32.BF16 R188, R180, R8, R188 ;  /* 0x00000008b4bc723c */ /* 0x020fe200000418bc */
[----:B------:R-:W-:Y:S01]  /*a5c0*/  FMUL.FTZ R14, R24, c[0x0][0x2ec] ;  /* 0x0000bb00180e7a20 */ /* 0x000fe20000410000 */
[----:B-1----:R-:W1:Y:S01]  /*a5d0*/  LDSM.16.M88.4 R4, [R227+0xf800] ;  /* 0x00f80000e304783b */ /* 0x002e620000000200 */
[----:B------:R-:W-:-:S02]  /*a5e0*/  FMUL.FTZ R24, R26, c[0x0][0x2ec] ;  /* 0x0000bb001a187a20 */ /* 0x000fc40000410000 */
[----:B------:R-:W-:Y:S02]  /*a5f0*/  FMUL.FTZ R15, R25, c[0x0][0x2ec] ;  /* 0x0000bb00190f7a20 */ /* 0x000fe40000410000 */
[----:B------:R-:W5:Y:S01]  /*a600*/  MUFU.TANH R14, R14 ;  /* 0x0000000e000e7308 */ /* 0x000f620000002400 */
[----:B------:R-:W-:Y:S01]  /*a610*/  IMAD.U32 R8, RZ, RZ, UR28 ;  /* 0x0000001cff087e24 */ /* 0x000fe2000f8e00ff */
[----:B--2---:R-:W-:Y:S01]  /*a620*/  HMMA.16816.F32.BF16 R172, R16, R28, R172 ;  /* 0x0000001c10ac723c */ /* 0x004fe200000418ac */
[----:B------:R-:W-:-:S05]  /*a630*/  FMUL.FTZ R25, R27, c[0x0][0x2ec] ;  /* 0x0000bb001b197a20 */ /* 0x000fca0000410000 */
[----:B------:R-:W2:Y:S01]  /*a640*/  MUFU.TANH R24, R24 ;  /* 0x0000001800187308 */ /* 0x000ea20000002400 */
[----:B------:R-:W-:Y:S01]  /*a650*/  IMAD R28, R8, 0x40, R235 ;  /* 0x00000040081c7824 */ /* 0x000fe200078e02eb */
[----:B------:R-:W-:Y:S01]  /*a660*/  HMMA.16816.F32.BF16 R168, R32, R194, R168 ;  /* 0x000000c220a8723c */ /* 0x000fe200000418a8 */
[----:B------:R-:W-:Y:S02]  /*a670*/  FMUL.FTZ R21, R21, c[0x0][0x2ec] ;  /* 0x0000bb0015157a20 */ /* 0x000fe40000410000 */
[----:B------:R-:W-:Y:S01]  /*a680*/  FMUL.FTZ R23, R23, c[0x0][0x2ec] ;  /* 0x0000bb0017177a20 */ /* 0x000fe20000410000 */
[----:B------:R-:W-:Y:S01]  /*a690*/  IADD3 R8, R28, 0x1, RZ ;  /* 0x000000011c087810 */ /* 0x000fe20007ffe0ff */
[----:B------:R-:W-:Y:S01]  /*a6a0*/  FMUL.FTZ R20, R20, c[0x0][0x2ec] ;  /* 0x0000bb0014147a20 */ /* 0x000fe20000410000 */
[-C--:B------:R-:W-:Y:S01]  /*a6b0*/  ISETP.GE.AND P0, PT, R28, R240.reuse, PT ;  /* 0x000000f01c00720c */ /* 0x080fe20003f06270 */
[----:B------:R2:W-:Y:S01]  /*a6c0*/  MUFU.TANH R29, R21 ;  /* 0x00000015001d7308 */ /* 0x0005e20000002400 */
[----:B------:R-:W-:Y:S01]  /*a6d0*/  HMMA.16816.F32.BF16 R184, R180, R10, R184 ;  /* 0x0000000ab4b8723c */ /* 0x000fe200000418b8 */
[----:B------:R-:W-:-:S02]  /*a6e0*/  ISETP.GE.AND P6, PT, R8, R240, PT ;  /* 0x000000f00800720c */ /* 0x000fc40003fc6270 */
[-C--:B------:R-:W-:Y:S02]  /*a6f0*/  ISETP.GE.AND P1, PT, R8, R238.reuse, PT ;  /* 0x000000ee0800720c */ /* 0x080fe40003f26270 */
[-C--:B------:R-:W-:Y:S02]  /*a700*/  ISETP.LT.OR P0, PT, R28, R241.reuse, P0 ;  /* 0x000000f11c00720c */ /* 0x080fe40000701670 */
[C---:B------:R-:W-:Y:S01]  /*a710*/  ISETP.LT.OR P6, PT, R8.reuse, R241, P6 ;  /* 0x000000f10800720c */ /* 0x040fe200037c1670 */
[----:B------:R-:W1:Y:S01]  /*a720*/  MUFU.TANH R25, R25 ;  /* 0x0000001900197308 */ /* 0x000e620000002400 */
[-C--:B------:R-:W-:Y:S01]  /*a730*/  ISETP.LT.OR P1, PT, R8, R239.reuse, P1 ;  /* 0x000000ef0800720c */ /* 0x080fe20000f21670 */
[----:B------:R-:W-:Y:S01]  /*a740*/  FMUL.FTZ R172, R172, c[0x0][0x2ec] ;  /* 0x0000bb00acac7a20 */ /* 0x000fe20000410000 */
[----:B------:R-:W4:Y:S01]  /*a750*/  LDSM.16.M88.4 R8, [R220+0x7800] ;  /* 0x00780000dc08783b */ /* 0x000f220000000200 */
[----:B------:R-:W-:Y:S01]  /*a760*/  FSEL R2, R2, -INF , !P0 ;  /* 0xff80000002027808 */ /* 0x000fe20004000000 */
[----:B------:R-:W-:Y:S01]  /*a770*/  FMUL.FTZ R174, R174, c[0x0][0x2ec] ;  /* 0x0000bb00aeae7a20 */ /* 0x000fe20000410000 */
[----:B------:R-:W-:Y:S01]  /*a780*/  ISETP.GE.AND P0, PT, R28, R238, PT ;  /* 0x000000ee1c00720c */ /* 0x000fe20003f06270 */
[----:B--2---:R-:W-:Y:S01]  /*a790*/  FMUL.FTZ R21, R22, c[0x0][0x2ec] ;  /* 0x0000bb0016157a20 */ /* 0x004fe20000410000 */
[C---:B------:R-:W-:Y:S01]  /*a7a0*/  IADD3 R22, R28.reuse, 0x8, RZ ;  /* 0x000000081c167810 */ /* 0x040fe20007ffe0ff */
[----:B------:R-:W-:Y:S01]  /*a7b0*/  HMMA.16816.F32.BF16 R168, R16, R30, R168 ;  /* 0x0000001e10a8723c */ /* 0x000fe200000418a8 */
[----:B------:R-:W-:Y:S01]  /*a7c0*/  ISETP.LT.OR P0, PT, R28, R239, P0 ;  /* 0x000000ef1c00720c */ /* 0x000fe20000701670 */
[----:B------:R2:W-:Y:S01]  /*a7d0*/  MUFU.TANH R30, R23 ;  /* 0x00000017001e7308 */ /* 0x0005e20000002400 */
[----:B------:R-:W-:Y:S01]  /*a7e0*/  FMUL.FTZ R175, R175, c[0x0][0x2ec] ;  /* 0x0000bb00afaf7a20 */ /* 0x000fe20000410000 */
[----:B------:R-:W-:-:S04]  /*a7f0*/  DEPBAR.LE SB0, 0x0 ;  /* 0x000080000000791a */ /* 0x000fc80000000000 */
[C---:B-1----:R-:W-:Y:S01]  /*a800*/  HMMA.16816.F32.BF16 R188, R32.reuse, R4, R188 ;  /* 0x0000000420bc723c */ /* 0x042fe200000418bc */
[----:B------:R-:W-:Y:S01]  /*a810*/  FMUL.FTZ R173, R173, c[0x0][0x2ec] ;  /* 0x0000bb00adad7a20 */ /* 0x000fe20000410000 */
[----:B------:R-:W1:Y:S05]  /*a820*/  MUFU.TANH R15, R15 ;  /* 0x0000000f000f7308 */ /* 0x000e6a0000002400 */
[----:B------:R-:W-:Y:S01]  /*a830*/  FSEL R4, R166, -INF , !P0 ;  /* 0xff800000a6047808 */ /* 0x000fe20004000000 */
[----:B------:R-:W-:Y:S01]  /*a840*/  HMMA.16816.F32.BF16 R184, R32, R6, R184 ;  /* 0x0000000620b8723c */ /* 0x000fe200000418b8 */
[----:B---3--:R-:W-:Y:S01]  /*a850*/  FSEL R5, R0, -INF , !P6 ;  /* 0xff80000000057808 */ /* 0x008fe20007000000 */
[----:B------:R-:W3:Y:S01]  /*a860*/  MUFU.TANH R20, R20 ;  /* 0x0000001400147308 */ /* 0x000ee20000002400 */
[C---:B------:R-:W-:Y:S01]  /*a870*/  ISETP.GE.AND P0, PT, R22.reuse, R240, PT ;  /* 0x000000f01600720c */ /* 0x040fe20003f06270 */
[----:B------:R-:W-:Y:S01]  /*a880*/  IMAD.MOV.U32 R166, RZ, RZ, R203 ;  /* 0x000000ffffa67224 */ /* 0x000fe200078e00cb */
[----:B------:R-:W-:-:S02]  /*a890*/  ISETP.GE.AND P6, PT, R22, R238, PT ;  /* 0x000000ee1600720c */ /* 0x000fc40003fc6270 */
[----:B--2---:R-:W-:Y:S01]  /*a8a0*/  IADD3 R23, R28, 0x9, RZ ;  /* 0x000000091c177810 */ /* 0x004fe20007ffe0ff */
[----:B------:R-:W-:Y:S01]  /*a8b0*/  FMUL.FTZ R168, R168, c[0x0][0x2ec] ;  /* 0x0000bb00a8a87a20 */ /* 0x000fe20000410000 */
[C---:B------:R-:W-:Y:S01]  /*a8c0*/  ISETP.LT.OR P0, PT, R22.reuse, R241, P0 ;  /* 0x000000f11600720c */ /* 0x040fe20000701670 */
[----:B------:R-:W2:Y:S01]  /*a8d0*/  MUFU.TANH R21, R21 ;  /* 0x0000001500157308 */ /* 0x000ea20000002400 */
[----:B------:R-:W-:Y:S01]  /*a8e0*/  ISETP.LT.OR P6, PT, R22, R239, P6 ;  /* 0x000000ef1600720c */ /* 0x000fe200037c1670 */
[----:B------:R-:W-:Y:S01]  /*a8f0*/  FMUL.FTZ R35, R171, c[0x0][0x2ec] ;  /* 0x0000bb00ab237a20 */ /* 0x000fe20000410000 */
[----:B------:R-:W-:Y:S01]  /*a900*/  FSEL R0, R167, -INF , !P1 ;  /* 0xff800000a7007808 */ /* 0x000fe20004800000 */
[----:B------:R-:W-:Y:S01]  /*a910*/  FMUL.FTZ R34, R170, c[0x0][0x2ec] ;  /* 0x0000bb00aa227a20 */ /* 0x000fe20000410000 */
[----:B------:R-:W-:Y:S01]  /*a920*/  IADD3 R22, R28, 0x10, RZ ;  /* 0x000000101c167810 */ /* 0x000fe20007ffe0ff */
[----:B------:R-:W-:Y:S01]  /*a930*/  IMAD.MOV.U32 R167, RZ, RZ, R202 ;  /* 0x000000ffffa77224 */ /* 0x000fe200078e00ca */
[----:B------:R-:W-:Y:S01]  /*a940*/  ISETP.GE.AND P1, PT, R23, R240, PT ;  /* 0x000000f01700720c */ /* 0x000fe20003f26270 */
[----:B----4-:R-:W-:Y:S01]  /*a950*/  HMMA.16816.F32.BF16 R188, R16, R8, R188 ;  /* 0x0000000810bc723c */ /* 0x010fe200000418bc */
[----:B------:R-:W-:Y:S01]  /*a960*/  FSEL R12, R12, -INF , !P0 ;  /* 0xff8000000c0c7808 */ /* 0x000fe20004000000 */
[----:B------:R-:W4:Y:S01]  /*a970*/  MUFU.TANH R194, R172 ;  /* 0x000000ac00c27308 */ /* 0x000f220000002400 */
[----:B------:R-:W-:-:S02]  /*a980*/  FSEL R7, R176, -INF , !P6 ;  /* 0xff800000b0077808 */ /* 0x000fc40007000000 */
[C---:B------:R-:W-:Y:S02]  /*a990*/  ISETP.GE.AND P0, PT, R23.reuse, R238, PT ;  /* 0x000000ee1700720c */ /* 0x040fe40003f06270 */
[C---:B------:R-:W-:Y:S01]  /*a9a0*/  ISETP.GE.AND P6, PT, R22.reuse, R240, PT ;  /* 0x000000f01600720c */ /* 0x040fe20003fc6270 */
[----:B------:R-:W-:Y:S01]  /*a9b0*/  HMMA.16816.F32.BF16 R184, R16, R10, R184 ;  /* 0x0000000a10b8723c */ /* 0x000fe200000418b8 */
[C---:B------:R-:W-:Y:S01]  /*a9c0*/  ISETP.LT.OR P1, PT, R23.reuse, R241, P1 ;  /* 0x000000f11700720c */ /* 0x040fe20000f21670 */
[----:B------:R-:W1:Y:S01]  /*a9d0*/  MUFU.TANH R193, R174 ;  /* 0x000000ae00c17308 */ /* 0x000e620000002400 */
[----:B------:R-:W-:Y:S01]  /*a9e0*/  ISETP.LT.OR P0, PT, R23, R239, P0 ;  /* 0x000000ef1700720c */ /* 0x000fe20000701670 */
[----:B------:R-:W-:Y:S01]  /*a9f0*/  FMUL.FTZ R8, R169, c[0x0][0x2ec] ;  /* 0x0000bb00a9087a20 */ /* 0x000fe20000410000 */
[----:B------:R-:W-:Y:S02]  /*aa00*/  ISETP.LT.OR P6, PT, R22, R241, P6 ;  /* 0x000000f11600720c */ /* 0x000fe400037c1670 */
[----:B------:R-:W-:-:S02]  /*aa10*/  IADD3 R23, R28, 0x11, RZ ;  /* 0x000000111c177810 */ /* 0x000fc40007ffe0ff */
[----:B------:R-:W-:Y:S01]  /*aa20*/  FSEL R13, R13, -INF , !P1 ;  /* 0xff8000000d0d7808 */ /* 0x000fe20004800000 */
[----:B------:R-:W1:Y:S01]  /*aa30*/  MUFU.TANH R192, R175 ;  /* 0x000000af00c07308 */ /* 0x000e620000002400 */
[----:B------:R-:W-:Y:S02]  /*aa40*/  ISETP.GE.AND P1, PT, R22, R238, PT ;  /* 0x000000ee1600720c */ /* 0x000fe40003f26270 */
[----:B------:R-:W-:Y:S02]  /*aa50*/  FSEL R6, R177, -INF , !P0 ;  /* 0xff800000b1067808 */ /* 0x000fe40004000000 */
[----:B-----5:R-:W-:Y:S01]  /*aa60*/  FSEL R27, R14, -INF , !P6 ;  /* 0xff8000000e1b7808 */ /* 0x020fe20007000000 */
[----:B------:R-:W-:Y:S01]  /*aa70*/  FMUL.FTZ R189, R189, c[0x0][0x2ec] ;  /* 0x0000bb00bdbd7a20 */ /* 0x000fe20000410000 */
[C---:B------:R-:W-:Y:S01]  /*aa80*/  ISETP.GE.AND P0, PT, R23.reuse, R240, PT ;  /* 0x000000f01700720c */ /* 0x040fe20003f06270 */
[----:B------:R5:W1:Y:S01]  /*aa90*/  MUFU.TANH R195, R168 ;  /* 0x000000a800c37308 */ /* 0x000a620000002400 */
[----:B------:R-:W-:Y:S01]  /*aaa0*/  ISETP.GE.AND P6, PT, R23, R238, PT ;  /* 0x000000ee1700720c */ /* 0x000fe20003fc6270 */
[----:B------:R-:W-:Y:S01]  /*aab0*/  FMUL.FTZ R33, R188, c[0x0][0x2ec] ;  /* 0x0000bb00bc217a20 */ /* 0x000fe20000410000 */
[----:B------:R-:W-:Y:S01]  /*aac0*/  ISETP.LT.OR P1, PT, R22, R239, P1 ;  /* 0x000000ef1600720c */ /* 0x000fe20000f21670 */
[----:B------:R-:W-:Y:S01]  /*aad0*/  FMUL.FTZ R182, R191, c[0x0][0x2ec] ;  /* 0x0000bb00bfb67a20 */ /* 0x000fe20000410000 */
[----:B------:R-:W-:Y:S01]  /*aae0*/  IADD3 R14, R28, 0x18, RZ ;  /* 0x000000181c0e7810 */ /* 0x000fe20007ffe0ff */
[----:B------:R-:W-:Y:S01]  /*aaf0*/  FMUL.FTZ R179, R186, c[0x0][0x2ec] ;  /* 0x0000bb00bab37a20 */ /* 0x000fe20000410000 */
[C---:B------:R-:W-:Y:S01]  /*ab00*/  ISETP.LT.OR P0, PT, R23.reuse, R241, P0 ;  /* 0x000000f11700720c */ /* 0x040fe20000701670 */
[----:B------:R-:W2:Y:S01]  /*ab10*/  MUFU.TANH R196, R173 ;  /* 0x000000ad00c47308 */ /* 0x000ea20000002400 */
[----:B------:R-:W-:Y:S01]  /*ab20*/  ISETP.LT.OR P6, PT, R23, R239, P6 ;  /* 0x000000ef1700720c */ /* 0x000fe200037c1670 */
[----:B------:R-:W-:Y:S01]  /*ab30*/  FMUL.FTZ R170, R184, c[0x0][0x2ec] ;  /* 0x0000bb00b8aa7a20 */ /* 0x000fe20000410000 */
[----:B------:R-:W-:Y:S01]  /*ab40*/  FSEL R23, R24, -INF , !P1 ;  /* 0xff80000018177808 */ /* 0x000fe20004800000 */
[----:B------:R-:W-:Y:S01]  /*ab50*/  FMUL.FTZ R169, R185, c[0x0][0x2ec] ;  /* 0x0000bb00b9a97a20 */ /* 0x000fe20000410000 */
[----:B------:R-:W-:Y:S01]  /*ab60*/  ISETP.GE.AND P1, PT, R14, R240, PT ;  /* 0x000000f00e00720c */ /* 0x000fe20003f26270 */
[----:B------:R-:W-:Y:S01]  /*ab70*/  FMUL.FTZ R180, R187, c[0x0][0x2ec] ;  /* 0x0000bb00bbb47a20 */ /* 0x000fe20000410000 */
[----:B------:R-:W-:Y:S01]  /*ab80*/  IADD3 R9, R28, 0x19, RZ ;  /* 0x000000191c097810 */ /* 0x000fe20007ffe0ff */
[----:B------:R-:W2:Y:S01]  /*ab90*/  MUFU.TANH R35, R35 ;  /* 0x0000002300237308 */ /* 0x000ea20000002400 */
[----:B------:R-:W-:Y:S01]  /*aba0*/  ISETP.LT.OR P1, PT, R14, R241, P1 ;  /* 0x000000f10e00720c */ /* 0x000fe20000f21670 */
[----:B-----5:R-:W-:Y:S01]  /*abb0*/  FMUL.FTZ R168, R190, c[0x0][0x2ec] ;  /* 0x0000bb00bea87a20 */ /* 0x020fe20000410000 */
[----:B------:R-:W-:-:S02]  /*abc0*/  FSEL R22, R25, -INF , !P6 ;  /* 0xff80000019167808 */ /* 0x000fc40007000000 */
[----:B-1----:R-:W-:Y:S02]  /*abd0*/  FSEL R26, R15, -INF , !P0 ;  /* 0xff8000000f1a7808 */ /* 0x002fe40004000000 */
[----:B---3--:R-:W-:Y:S01]  /*abe0*/  FSEL R25, R20, -INF , !P1 ;  /* 0xff80000014197808 */ /* 0x008fe20004800000 */
[----:B------:R-:W1:Y:S01]  /*abf0*/  MUFU.TANH R8, R8 ;  /* 0x0000000800087308 */ /* 0x000e620000002400 */
[C---:B------:R-:W-:Y:S02]  /*ac00*/  ISETP.GE.AND P0, PT, R14.reuse, R238, PT ;  /* 0x000000ee0e00720c */ /* 0x040fe40003f06270 */
[C---:B------:R-:W-:Y:S02]  /*ac10*/  ISETP.GE.AND P6, PT, R9.reuse, R240, PT ;  /* 0x000000f00900720c */ /* 0x040fe40003fc6270 */
[C---:B------:R-:W-:Y:S02]  /*ac20*/  ISETP.GE.AND P1, PT, R9.reuse, R238, PT ;  /* 0x000000ee0900720c */ /* 0x040fe40003f26270 */
[----:B------:R-:W-:Y:S01]  /*ac30*/  ISETP.LT.OR P0, PT, R14, R239, P0 ;  /* 0x000000ef0e00720c */ /* 0x000fe20000701670 */
[----:B------:R-:W3:Y:S01]  /*ac40*/  MUFU.TANH R34, R34 ;  /* 0x0000002200227308 */ /* 0x000ee20000002400 */
[----:B------:R-:W-:-:S02]  /*ac50*/  ISETP.LT.OR P6, PT, R9, R241, P6 ;  /* 0x000000f10900720c */ /* 0x000fc400037c1670 */
[----:B------:R-:W-:Y:S02]  /*ac60*/  ISETP.LT.OR P1, PT, R9, R239, P1 ;  /* 0x000000ef0900720c */ /* 0x000fe40000f21670 */
[----:B------:R-:W-:Y:S02]  /*ac70*/  IADD3 R9, R28, 0x20, RZ ;  /* 0x000000201c097810 */ /* 0x000fe40007ffe0ff */
[----:B--2---:R-:W-:Y:S01]  /*ac80*/  FSEL R21, R21, -INF , !P0 ;  /* 0xff80000015157808 */ /* 0x004fe20004000000 */
[----:B------:R-:W2:Y:S01]  /*ac90*/  MUFU.TANH R32, R189 ;  /* 0x000000bd00207308 */ /* 0x000ea20000002400 */
[----:B------:R-:W-:Y:S02]  /*aca0*/  FSEL R24, R29, -INF , !P6 ;  /* 0xff8000001d187808 */ /* 0x000fe40007000000 */
[C---:B------:R-:W-:Y:S02]  /*acb0*/  ISETP.GE.AND P0, PT, R9.reuse, R240, PT ;  /* 0x000000f00900720c */ /* 0x040fe40003f06270 */
[----:B------:R-:W-:-:S02]  /*acc0*/  ISETP.GE.AND P6, PT, R9, R238, PT ;  /* 0x000000ee0900720c */ /* 0x000fc40003fc6270 */
[C---:B------:R-:W-:Y:S01]  /*acd0*/  ISETP.LT.OR P0, PT, R9.reuse, R241, P0 ;  /* 0x000000f10900720c */ /* 0x040fe20000701670 */
[----:B------:R-:W5:Y:S01]  /*ace0*/  MUFU.TANH R33, R33 ;  /* 0x0000002100217308 */ /* 0x000f620000002400 */
[----:B------:R-:W-:Y:S02]  /*acf0*/  ISETP.LT.OR P6, PT, R9, R239, P6 ;  /* 0x000000ef0900720c */ /* 0x000fe400037c1670 */
[C---:B------:R-:W-:Y:S02]  /*ad00*/  IADD3 R14, R28.reuse, 0x21, RZ ;  /* 0x000000211c0e7810 */ /* 0x040fe40007ffe0ff */
[----:B------:R-:W-:Y:S02]  /*ad10*/  IADD3 R10, R28, 0x28, RZ ;  /* 0x000000281c0a7810 */ /* 0x000fe40007ffe0ff */
[----:B----4-:R-:W-:Y:S01]  /*ad20*/  FSEL R194, R194, -INF , !P0 ;  /* 0xff800000c2c27808 */ /* 0x010fe20004000000 */
[----:B------:R-:W4:Y:S01]  /*ad30*/  MUFU.TANH R168, R168 ;  /* 0x000000a800a87308 */ /* 0x000f220000002400 */
[----:B------:R-:W-:-:S02]  /*ad40*/  FSEL R193, R193, -INF , !P6 ;  /* 0xff800000c1c17808 */ /* 0x000fc40007000000 */
[----:B------:R-:W-:Y:S02]  /*ad50*/  ISETP.GE.AND P0, PT, R14, R238, PT ;  /* 0x000000ee0e00720c */ /* 0x000fe40003f06270 */
[-C--:B------:R-:W-:Y:S02]  /*ad60*/  ISETP.GE.AND P6, PT, R10, R240.reuse, PT ;  /* 0x000000f00a00720c */ /* 0x080fe40003fc6270 */
[----:B------:R-:W-:Y:S01]  /*ad70*/  ISETP.LT.OR P0, PT, R14, R239, P0 ;  /* 0x000000ef0e00720c */ /* 0x000fe20000701670 */
[----:B------:R-:W1:Y:S01]  /*ad80*/  MUFU.TANH R179, R179 ;  /* 0x000000b300b37308 */ /* 0x000e620000002400 */
[----:B------:R-:W-:Y:S02]  /*ad90*/  ISETP.LT.OR P6, PT, R10, R241, P6 ;  /* 0x000000f10a00720c */ /* 0x000fe400037c1670 */
[----:B------:R-:W-:Y:S02]  /*ada0*/  IADD3 R9, R28, 0x29, RZ ;  /* 0x000000291c097810 */ /* 0x000fe40007ffe0ff */
[----:B------:R-:W-:Y:S01]  /*adb0*/  FSEL R20, R30, -INF , !P1 ;  /* 0xff8000001e147808 */ /* 0x000fe20004800000 */
[----:B------:R-:W-:Y:S01]  /*adc0*/  BAR.SYNC.DEFER_BLOCKING 0x0 ;  /* 0x0000000000007b1d */ /* 0x000fe20000010000 */
[----:B------:R-:W-:-:S02]  /*add0*/  ISETP.GE.AND P1, PT, R14, R240, PT ;  /* 0x000000f00e00720c */ /* 0x000fc40003f26270 */
[----:B------:R-:W-:Y:S02]  /*ade0*/  FSEL R192, R192, -INF , !P0 ;  /* 0xff800000c0c07808 */ /* 0x000fe40004000000 */
[----:B------:R-:W-:Y:S01]  /*adf0*/  FSEL R195, R195, -INF , !P6 ;  /* 0xff800000c3c37808 */ /* 0x000fe20007000000 */
[----:B------:R-:W1:Y:S01]  /*ae00*/  MUFU.TANH R182, R182 ;  /* 0x000000b600b67308 */ /* 0x000e620000002400 */
[C---:B------:R-:W-:Y:S02]  /*ae10*/  ISETP.GE.AND P0, PT, R9.reuse, R240, PT ;  /* 0x000000f00900720c */ /* 0x040fe40003f06270 */
[C---:B------:R-:W-:Y:S02]  /*ae20*/  ISETP.GE.AND P6, PT, R9.reuse, R238, PT ;  /* 0x000000ee0900720c */ /* 0x040fe40003fc6270 */
[-C--:B------:R-:W-:Y:S02]  /*ae30*/  ISETP.LT.OR P1, PT, R14, R241.reuse, P1 ;  /* 0x000000f10e00720c */ /* 0x080fe40000f21670 */
[C---:B------:R-:W-:Y:S01]  /*ae40*/  ISETP.LT.OR P0, PT, R9.reuse, R241, P0 ;  /* 0x000000f10900720c */ /* 0x040fe20000701670 */
[----:B------:R-:W1:Y:S01]  /*ae50*/  MUFU.TANH R170, R170 ;  /* 0x000000aa00aa7308 */ /* 0x000e620000002400 */
[----:B------:R-:W-:-:S02]  /*ae60*/  ISETP.LT.OR P6, PT, R9, R239, P6 ;  /* 0x000000ef0900720c */ /* 0x000fc400037c1670 */
[----:B------:R-:W-:Y:S02]  /*ae70*/  IADD3 R9, R28, 0x31, RZ ;  /* 0x000000311c097810 */ /* 0x000fe40007ffe0ff */
[----:B------:R-:W-:Y:S02]  /*ae80*/  FSEL R196, R196, -INF , !P1 ;  /* 0xff800000c4c47808 */ /* 0x000fe40004800000 */
[C---:B------:R-:W-:Y:S01]  /*ae90*/  ISETP.GE.AND P1, PT, R10.reuse, R238, PT ;  /* 0x000000ee0a00720c */ /* 0x040fe20003f26270 */
[----:B------:R-:W2:Y:S01]  /*aea0*/  MUFU.TANH R169, R169 ;  /* 0x000000a900a97308 */ /* 0x000ea20000002400 */
[----:B------:R-:W-:Y:S02]  /*aeb0*/  FSEL R35, R35, -INF , !P6 ;  /* 0xff80000023237808 */ /* 0x000fe40007000000 */
[----:B------:R-:W-:Y:S02]  /*aec0*/  ISETP.GE.AND P6, PT, R9, R240, PT ;  /* 0x000000f00900720c */ /* 0x000fe40003fc6270 */
[----:B------:R-:W-:-:S02]  /*aed0*/  ISETP.LT.OR P1, PT, R10, R239, P1 ;  /* 0x000000ef0a00720c */ /* 0x000fc40000f21670 */
[----:B------:R-:W-:Y:S01]  /*aee0*/  IADD3 R10, R28, 0x30, RZ ;  /* 0x000000301c0a7810 */ /* 0x000fe20007ffe0ff */
[----:B------:R-:W4:Y:S01]  /*aef0*/  MUFU.TANH R180, R180 ;  /* 0x000000b400b47308 */ /* 0x000f220000002400 */
[----:B-1----:R-:W-:Y:S02]  /*af00*/  FSEL R191, R8, -INF , !P0 ;  /* 0xff80000008bf7808 */ /* 0x002fe40004000000 */
[----:B------:R-:W-:Y:S02]  /*af10*/  ISETP.LT.OR P6, PT, R9, R241, P6 ;  /* 0x000000f10900720c */ /* 0x000fe400037c1670 */
[----:B------:R-:W-:Y:S02]  /*af20*/  IADD3 R8, R28, 0x38, RZ ;  /* 0x000000381c087810 */ /* 0x000fe40007ffe0ff */
[----:B---3--:R-:W-:Y:S02]  /*af30*/  FSEL R34, R34, -INF , !P1 ;  /* 0xff80000022227808 */ /* 0x008fe40004800000 */
[----:B------:R-:W-:-:S02]  /*af40*/  ISETP.GE.AND P1, PT, R10, R240, PT ;  /* 0x000000f00a00720c */ /* 0x000fc40003f26270 */
[-C--:B------:R-:W-:Y:S02]  /*af50*/  ISETP.GE.AND P0, PT, R10, R238.reuse, PT ;  /* 0x000000ee0a00720c */ /* 0x080fe40003f06270 */
[----:B--2---:R-:W-:Y:S02]  /*af60*/  FSEL R32, R32, -INF , !P6 ;  /* 0xff80000020207808 */ /* 0x004fe40007000000 */
[----:B------:R-:W-:Y:S02]  /*af70*/  ISETP.GE.AND P6, PT, R8, R238, PT ;  /* 0x000000ee0800720c */ /* 0x000fe40003fc6270 */
[C---:B------:R-:W-:Y:S02]  /*af80*/  ISETP.LT.OR P1, PT, R10.reuse, R241, P1 ;  /* 0x000000f10a00720c */ /* 0x040fe40000f21670 */
[-C--:B------:R-:W-:Y:S02]  /*af90*/  ISETP.LT.OR P0, PT, R10, R239.reuse, P0 ;  /* 0x000000ef0a00720c */ /* 0x080fe40000701670 */
[----:B------:R-:W-:-:S02]  /*afa0*/  ISETP.LT.OR P6, PT, R8, R239, P6 ;  /* 0x000000ef0800720c */ /* 0x000fc400037c1670 */
[----:B-----5:R-:W-:Y:S02]  /*afb0*/  FSEL R33, R33, -INF , !P1 ;  /* 0xff80000021217808 */ /* 0x020fe40004800000 */
[----:B----4-:R-:W-:Y:S02]  /*afc0*/  FSEL R168, R168, -INF , !P0 ;  /* 0xff800000a8a87808 */ /* 0x010fe40004000000 */
[----:B------:R-:W-:Y:S02]  /*afd0*/  ISETP.GE.AND P1, PT, R9, R238, PT ;  /* 0x000000ee0900720c */ /* 0x000fe40003f26270 */
[----:B------:R-:W-:Y:S02]  /*afe0*/  ISETP.GE.AND P0, PT, R8, R240, PT ;  /* 0x000000f00800720c */ /* 0x000fe40003f06270 */
[----:B------:R-:W-:Y:S02]  /*aff0*/  FSEL R179, R179, -INF , !P6 ;  /* 0xff800000b3b37808 */ /* 0x000fe40007000000 */
[----:B------:R-:W-:-:S02]  /*b000*/  PLOP3.LUT P6, PT, PT, PT, UP0, 0x80, 0x0 ;  /* 0x000000000000781c */ /* 0x000fc40003fcf008 */
[----:B------:R-:W-:Y:S02]  /*b010*/  ISETP.LT.OR P1, PT, R9, R239, P1 ;  /* 0x000000ef0900720c */ /* 0x000fe40000f21670 */
[----:B------:R-:W-:Y:S02]  /*b020*/  ISETP.LT.OR P0, PT, R8, R241, P0 ;  /* 0x000000f10800720c */ /* 0x000fe40000701670 */
[----:B------:R-:W-:Y:S02]  /*b030*/  IADD3 R28, R28, 0x39, RZ ;  /* 0x000000391c1c7810 */ /* 0x000fe40007ffe0ff */
[----:B------:R-:W-:Y:S02]  /*b040*/  FSEL R182, R182, -INF , !P1 ;  /* 0xff800000b6b67808 */ /* 0x000fe40004800000 */
[----:B------:R-:W-:Y:S02]  /*b050*/  FSEL R170, R170, -INF , !P0 ;  /* 0xff800000aaaa7808 */ /* 0x000fe40004000000 */
[----:B------:R-:W-:-:S02]  /*b060*/  ISETP.GE.AND P1, PT, R28, R240, PT ;  /* 0x000000f01c00720c */ /* 0x000fc40003f26270 */
[C---:B------:R-:W-:Y:S02]  /*b070*/  ISETP.GE.AND P0, PT, R28.reuse, R238, PT ;  /* 0x000000ee1c00720c */ /* 0x040fe40003f06270 */
        /* <DEDUP_REMOVED lines=10> */
[----:B------:R-:W1:Y:S01]  /*b120*/  R2UR UR4, R8 ;  /* 0x00000000080473c2 */ /* 0x000e6200000e0000 */
[----:B------:R-:W-:Y:S02]  /*b130*/  UIADD3 UR10, UR5, -0x40, URZ ;  /* 0xffffffc0050a7890 */ /* 0x000fe4000fffe03f */
        /* <DEDUP_REMOVED lines=39> */
[----:B------:R-:W-:Y:S02]  /*b3b0*/  @UP3 UIADD3 UR11, UR11, 0x1, URZ ;  /* 0x000000010b0b3890 */ /* 0x000fe4000fffe03f */
[----:B------:R-:W-:Y:S02]  /*b3c0*/  UIMAD.WIDE UR8, UR5, 0x4, UR30 ;  /* 0x00000004050878a5 */ /* 0x000fe4000f8e021e */
[----:B------:R-:W-:-:S04]  /*b3d0*/  @!UP0 UIADD3 UR11, -UR11, URZ, URZ ;  /* 0x0000003f0b0b8290 */ /* 0x000fc8000fffe13f */
[----:B------:R-:W-:Y:S01]  /*b3e0*/  USEL UR4, UR4, UR11, !UP2 ;  /* 0x0000000b04047287 */ /* 0x000fe2000d000000 */
[----:B------:R-:W-:Y:S01]  /*b3f0*/  MOV R9, UR9 ;  /* 0x0000000900097c02 */ /* 0x000fe20008000f00 */
[----:B------:R-:W-:Y:S02]  /*b400*/  IMAD.U32 R8, RZ, RZ, UR8 ;  /* 0x00000008ff087e24 */ /* 0x000fe4000f8e00ff */
[----:B------:R-:W-:-:S03]  /*b410*/  UIMAD.WIDE UR10, UR4, 0x4, UR30 ;  /* 0x00000004040a78a5 */ /* 0x000fc6000f8e021e */
[----:B------:R1:W2:Y:S03]  /*b420*/  LDG.E R9, [R8.64] ;  /* 0x0000002008097981 */ /* 0x0002a6000c1e1900 */
[----:B------:R-:W-:Y:S01]  /*b430*/  IMAD.U32 R10, RZ, RZ, UR10 ;  /* 0x0000000aff0a7e24 */ /* 0x000fe2000f8e00ff */
[----:B------:R-:W-:-:S05]  /*b440*/  MOV R11, UR11 ;  /* 0x0000000b000b7c02 */ /* 0x000fca0008000f00 */
[----:B-1----:R-:W3:Y:S01]  /*b450*/  LDG.E R8, [R10.64] ;  /* 0x000000200a087981 */ /* 0x002ee2000c1e1900 */
[----:B------:R-:W-:Y:S02]  /*b460*/  UIADD3 UR5, UR5, -UR4, URZ ;  /* 0x8000000405057290 */ /* 0x000fe4000fffe03f */
[----:B------:R-:W-:Y:S02]  /*b470*/  UMOV UR9, 0x40 ;  /* 0x0000004000097882 */ /* 0x000fe40000000000 */
[----:B------:R-:W-:-:S03]  /*b480*/  UIMAD UR9, UR5, UR6, -UR9 ;  /* 0x00000006050972a4 */ /* 0x000fc6000f8e0a09 */
[----:B------:R-:W-:Y:S02]  /*b490*/  ULDC.64 UR4, c[0x0][0x198] ;  /* 0x0000660000047ab9 */ /* 0x000fe40000000a00 */
[----:B------:R-:W-:-:S04]  /*b4a0*/  USHF.R.S32.HI UR6, URZ, 0x1f, UR9 ;  /* 0x0000001f3f067899 */ /* 0x000fc80008011409 */
[----:B------:R-:W-:Y:S02]  /*b4b0*/  UIMAD UR6, UR6, UR4, URZ ;  /* 0x00000004060672a4 */ /* 0x000fe4000f8e023f */
[----:B------:R-:W-:Y:S02]  /*b4c0*/  UIMAD.WIDE.U32 UR10, UR9, UR4, URZ ;  /* 0x00000004090a72a5 */ /* 0x000fe4000f8e003f */
[----:B------:R-:W-:-:S04]  /*b4d0*/  UIMAD UR5, UR9, UR5, UR6 ;  /* 0x00000005090572a4 */ /* 0x000fc8000f8e0206 */
[----:B------:R-:W-:-:S03]  /*b4e0*/  UIADD3 UR11, UR11, UR5, URZ ;  /* 0x000000050b0b7290 */ /* 0x000fc6000fffe03f */
[----:B------:R-:W-:Y:S01]  /*b4f0*/  ULDC.64 UR4, c[0x0][0x180] ;  /* 0x0000600000047ab9 */ /* 0x000fe20000000a00 */
[----:B--2---:R-:W1:Y:S08]  /*b500*/  R2UR UR8, R9 ;  /* 0x00000000090873c2 */ /* 0x004e7000000e0000 */
[----:B---3--:R-:W1:Y:S02]  /*b510*/  R2UR UR7, R8 ;  /* 0x00000000080773c2 */ /* 0x008e6400000e0000 */
[----:B-1----:R-:W-:-:S04]  /*b520*/  UIADD3 UR7, -UR8, UR7, URZ ;  /* 0x0000000708077290 */ /* 0x002fc8000fffe13f */
[----:B------:R-:W-:-:S04]  /*b530*/  USHF.R.S32.HI UR6, URZ, 0x1f, UR7 ;  /* 0x0000001f3f067899 */ /* 0x000fc80008011407 */
[----:B------:R-:W-:Y:S02]  /*b540*/  UIMAD UR6, UR6, UR4, URZ ;  /* 0x00000004060672a4 */ /* 0x000fe4000f8e023f */
[----:B------:R-:W-:Y:S02]  /*b550*/  UIMAD.WIDE.U32 UR8, UR7, UR4, UR10 ;  /* 0x00000004070872a5 */ /* 0x000fe4000f8e000a */
[----:B------:R-:W-:-:S04]  /*b560*/  UIMAD UR6, UR7, UR5, UR6 ;  /* 0x00000005070672a4 */ /* 0x000fc8000f8e0206 */
[----:B------:R-:W-:Y:S01]  /*b570*/  UIADD3 UR6, UR9, UR6, URZ ;  /* 0x0000000609067290 */ /* 0x000fe2000fffe03f */
[----:B------:R-:W-:Y:S05]  /*b580*/  BRA `(.L_x_3195) ;  /* 0x0000003000007947 */ /* 0x000fea0003800000 */
.L_x_3194:
[----:B------:R-:W-:Y:S02]  /*b590*/  ULDC UR8, c[0x0][0x198] ;  /* 0x0000660000087ab9 */ /* 0x000fe40000000800 */
[----:B------:R-:W-:-:S04]  /*b5a0*/  ULEA UR8, -UR8, URZ, 0x6 ;  /* 0x0000003f08087291 */ /* 0x000fc8000f8e313f */
[----:B------:R-:W-:Y:S02]  /*b5b0*/  USHF.R.S32.HI UR6, URZ, 0x1f, UR8 ;  /* 0x0000001f3f067899 */ /* 0x000fe40008011408 */
.L_x_3195:
[C---:B------:R-:W-:Y:S01]  /*b5c0*/  @!P4 IADD3 R11, P1, R200.reuse, UR8, RZ ;  /* 0x00000008c80bcc10 */ /* 0x040fe2000ff3e0ff */
[----:B------:R-:W-:Y:S01]  /*b5d0*/  IMAD.U32 R14, RZ, RZ, UR8 ;  /* 0x00000008ff0e7e24 */ /* 0x000fe2000f8e00ff */
[----:B------:R-:W-:Y:S01]  /*b5e0*/  @!P3 IADD3 R10, P0, R200, UR8, RZ ;  /* 0x00000008c80abc10 */ /* 0x000fe2000ff1e0ff */
        /* <DEDUP_REMOVED lines=8> */
[----:B------:R-:W-:Y:S01]  /*b670*/  UIADD3.X UR4, UR24, UR6, UR24, UP2, UP1 ;  /* 0x0000000618047290 */ /* 0x000fe200097e2418 */
[----:B------:R-:W-:Y:S01]  /*b680*/  @!P3 LEA R28, P1, R10, c[0x0][0x168], 0x1 ;  /* 0x00005a000a1cba11 */ /* 0x000fe200078208ff */
[----:B------:R-:W-:Y:S01]  /*b690*/  @!UP0 UIADD3.X UR7, UR24, UR6, URZ, UP3, !UPT ;  /* 0x0000000618078290 */ /* 0x000fe20009ffe43f */
[----:B------:R-:W-:Y:S01]  /*b6a0*/  @!P2 IADD3 R9, P0, R200, UR8, RZ ;  /* 0x00000008c809ac10 */ /* 0x000fe2000ff1e0ff */
[----:B------:R-:W-:Y:S01]  /*b6b0*/  BSSY B0, `(.L_x_3196) ;  /* 0x000008b000007945 */ /* 0x000fe20003800000 */
[----:B------:R-:W-:Y:S01]  /*b6c0*/  @!P3 LEA.HI.X R29, R10, c[0x0][0x16c], R8, 0x1, P1 ;  /* 0x00005b000a1dba11 */ /* 0x000fe200008f0c08 */
[----:B------:R-:W-:Y:S01]  /*b6d0*/  IMAD.U32 R10, RZ, RZ, UR6 ;  /* 0x00000006ff0a7e24 */ /* 0x000fe2000f8e00ff */
[----:B------:R-:W-:-:S02]  /*b6e0*/  @!P2 IADD3.X R8, R165, UR6, RZ, P0, !PT ;  /* 0x00000006a508ac10 */ /* 0x000fc400087fe4ff */
[----:B------:R-:W-:-:S04]  /*b6f0*/  @!P4 IADD3 R15, P1, P0, R200, UR25, R14 ;  /* 0x00000019c80fcc10 */ /* 0x000fc8000f83e00e */
[----:B------:R-:W-:Y:S02]  /*b700*/  @!P4 IADD3.X R11, R165, UR24, R10, P1, P0 ;  /* 0x00000018a50bcc10 */ /* 0x000fe40008fe040a */
[----:B------:R-:W-:Y:S02]  /*b710*/  @!P2 LEA R18, P0, R9, c[0x0][0x168], 0x1 ;  /* 0x00005a000912aa11 */ /* 0x000fe400078008ff */
[----:B------:R-:W-:Y:S02]  /*b720*/  @!P4 LEA R172, P1, R15, c[0x0][0x168], 0x1 ;  /* 0x00005a000facca11 */ /* 0x000fe400078208ff */
[----:B------:R-:W-:Y:S01]  /*b730*/  @!P2 LEA.HI.X R19, R9, c[0x0][0x16c], R8, 0x1, P0 ;  /* 0x00005b000913aa11 */ /* 0x000fe200000f0c08 */
[----:B------:R-:W-:Y:S01]  /*b740*/  IMAD.U32 R8, RZ, RZ, UR7 ;  /* 0x00000007ff087e24 */ /* 0x000fe2000f8e00ff */
[----:B------:R-:W-:Y:S01]  /*b750*/  @!P4 LEA.HI.X R173, R15, c[0x0][0x16c], R11, 0x1, P1 ;  /* 0x00005b000fadca11 */ /* 0x000fe200008f0c0b */
[----:B------:R-:W-:Y:S01]  /*b760*/  IMAD.U32 R11, RZ, RZ, UR9 ;  /* 0x00000009ff0b7e24 */ /* 0x000fe2000f8e00ff */
[----:B------:R-:W-:Y:S01]  /*b770*/  @!P3 IADD3 R15, P1, P0, R200, UR25, R14 ;  /* 0x00000019c80fbc10 */ /* 0x000fe2000f83e00e */
[----:B------:R-:W-:-:S03]  /*b780*/  UIADD3 UR7, UP0, UR25, UR5, URZ ;  /* 0x0000000519077290 */ /* 0x000fc6000ff1e03f */
[----:B------:R-:W-:Y:S02]  /*b790*/  @!P3 IADD3.X R9, R165, UR24, R10, P1, P0 ;  /* 0x00000018a509bc10 */ /* 0x000fe40008fe040a */
[----:B------:R-:W-:Y:S02]  /*b7a0*/  @!P3 LEA R16, P0, R15, c[0x0][0x168], 0x1 ;  /* 0x00005a000f10ba11 */ /* 0x000fe400078008ff */
[-C--:B------:R-:W-:Y:S02]  /*b7b0*/  @!P5 LEA R174, P1, R11, R245.reuse, 0x1 ;  /* 0x000000f50baed211 */ /* 0x080fe400078208ff */
        /* <DEDUP_REMOVED lines=122> */
.L_x_3197:
[----:B------:R-:W-:Y:S05]  /*bf60*/  BSYNC B0 ;  /* 0x0000000000007941 */ /* 0x000fea0003800000 */
.L_x_3196:
[----:B------:R-:W0:Y:S01]  /*bf70*/  LDGDEPBAR ;  /* 0x00000000000079af */ /* 0x000e220000000000 */
[----:B--2---:R-:W-:Y:S02]  /*bf80*/  IMAD.U32 R9, RZ, RZ, UR8 ;  /* 0x00000008ff097e24 */ /* 0x004fe4000f8e00ff */
[----:B------:R-:W-:-:S03]  /*bf90*/  IMAD.U32 R8, RZ, RZ, UR6 ;  /* 0x00000006ff087e24 */ /* 0x000fc6000f8e00ff */
[----:B------:R-:W-:-:S04]  /*bfa0*/  LEA R245, P0, R9, R245, 0x1 ;  /* 0x000000f509f57211 */ /* 0x000fc800078008ff */
[----:B------:R-:W-:Y:S02]  /*bfb0*/  LEA.HI.X R244, R9, R244, R8, 0x1, P0 ;  /* 0x000000f409f47211 */ /* 0x000fe400000f0c08 */
.L_x_3193:
        /* <DEDUP_REMOVED lines=43> */
[----:B------:R-:W-:Y:S01]  /*c270*/  FSETP.NEU.FTZ.AND P1, PT, R177, -INF , PT ;  /* 0xff800000b100780b */ /* 0x000fe20003f3d000 */
[----:B------:R-:W-:Y:S01]  /*c280*/  LDSM.16.MT88.4 R8, [R225+0x10000] ;  /* 0x01000000e108783b */ /* 0x000fe20000004200 */
[C---:B------:R-:W-:Y:S01]  /*c290*/  FSETP.NEU.FTZ.AND P0, PT, R176.reuse, -INF , PT ;  /* 0xff800000b000780b */ /* 0x040fe20003f1d000 */
[----:B------:R-:W-:Y:S01]  /*c2a0*/  FMUL.FTZ R181, R176, c[0x0][0x23c] ;  /* 0x00008f00b0b57a20 */ /* 0x000fe20000410000 */
[----:B------:R-:W-:-:S04]  /*c2b0*/  FSEL R171, R171, RZ, P1 ;  /* 0x000000ffabab7208 */ /* 0x000fc80000800000 */
[----:B------:R-:W-:Y:S01]  /*c2c0*/  FSEL R181, R181, RZ, P0 ;  /* 0x000000ffb5b57208 */ /* 0x000fe20000000000 */
[--C-:B------:R-:W-:Y:S02]  /*c2d0*/  FFMA.FTZ R173, R12, c[0x0][0x23c], -R171.reuse ;  /* 0x00008f000cad7a23 */ /* 0x100fe400000108ab */
[--C-:B------:R-:W-:Y:S02]  /*c2e0*/  FFMA.FTZ R172, R13, c[0x0][0x23c], -R171.reuse ;  /* 0x00008f000dac7a23 */ /* 0x100fe400000108ab */
[----:B------:R-:W1:Y:S01]  /*c2f0*/  LDSM.16.MT88.4 R12, [R228+0x10000] ;  /* 0x01000000e40c783b */ /* 0x000e620000004200 */
[----:B------:R-:W-:Y:S01]  /*c300*/  FFMA.FTZ R174, R5, c[0x0][0x23c], -R171 ;  /* 0x00008f0005ae7a23 */ /* 0x000fe200000108ab */
[----:B------:R-:W-:Y:S01]  /*c310*/  FSEL R5, R176, RZ, P0 ;  /* 0x000000ffb0057208 */ /* 0x000fe20000000000 */
[----:B------:R-:W-:Y:S01]  /*c320*/  FFMA.FTZ R165, R4, c[0x0][0x23c], -R181 ;  /* 0x00008f0004a57a23 */ /* 0x000fe200000108b5 */
[----:B------:R-:W-:Y:S01]  /*c330*/  FSEL R4, R177, RZ, P1 ;  /* 0x000000ffb1047208 */ /* 0x000fe20000800000 */
[----:B------:R-:W-:Y:S01]  /*c340*/  FFMA.FTZ R175, R2, c[0x0][0x23c], -R171 ;  /* 0x00008f0002af7a23 */ /* 0x000fe200000108ab */
[----:B------:R-:W-:Y:S01]  /*c350*/  MUFU.EX2 R173, R173 ;  /* 0x000000ad00ad7308 */ /* 0x000fe20000000800 */
[----:B------:R-:W-:-:S02]  /*c360*/  FADD.FTZ R5, R3, -R5 ;  /* 0x8000000503057221 */ /* 0x000fc40000010000 */
[----:B------:R-:W-:Y:S02]  /*c370*/  FADD.FTZ R4, R164, -R4 ;  /* 0x80000004a4047221 */ /* 0x000fe40000010000 */
[--C-:B------:R-:W-:Y:S02]  /*c380*/  FFMA.FTZ R2, R0, c[0x0][0x23c], -R181.reuse ;  /* 0x00008f0000027a23 */ /* 0x100fe400000108b5 */
[--C-:B------:R-:W-:Y:S01]  /*c390*/  FFMA.FTZ R0, R7, c[0x0][0x23c], -R181.reuse ;  /* 0x00008f0007007a23 */ /* 0x100fe200000108b5 */
[----:B------:R-:W-:Y:S01]  /*c3a0*/  MUFU.EX2 R175, R175 ;  /* 0x000000af00af7308 */ /* 0x000fe20000000800 */
[----:B------:R-:W-:Y:S02]  /*c3b0*/  FFMA.FTZ R164, R6, c[0x0][0x23c], -R181 ;  /* 0x00008f0006a47a23 */ /* 0x000fe400000108b5 */
[----:B------:R-:W-:Y:S02]  /*c3c0*/  FMUL.FTZ R3, R5, c[0x0][0x23c] ;  /* 0x00008f0005037a20 */ /* 0x000fe40000410000 */
[----:B------:R-:W-:-:S02]  /*c3d0*/  FMUL.FTZ R4, R4, c[0x0][0x23c] ;  /* 0x00008f0004047a20 */ /* 0x000fc40000410000 */
[--C-:B------:R-:W-:Y:S01]  /*c3e0*/  FFMA.FTZ R187, R23, c[0x0][0x23c], -R181.reuse ;  /* 0x00008f0017bb7a23 */ /* 0x100fe200000108b5 */
[----:B------:R-:W-:Y:S01]  /*c3f0*/  MUFU.EX2 R174, R174 ;  /* 0x000000ae00ae7308 */ /* 0x000fe20000000800 */
[--C-:B------:R-:W-:Y:S02]  /*c400*/  FFMA.FTZ R189, R22, c[0x0][0x23c], -R181.reuse ;  /* 0x00008f0016bd7a23 */ /* 0x100fe400000108b5 */
[--C-:B------:R-:W-:Y:S02]  /*c410*/  FFMA.FTZ R188, R21, c[0x0][0x23c], -R181.reuse ;  /* 0x00008f0015bc7a23 */ /* 0x100fe400000108b5 */
[----:B------:R-:W-:Y:S02]  /*c420*/  FFMA.FTZ R190, R20, c[0x0][0x23c], -R181 ;  /* 0x00008f0014be7a23 */ /* 0x000fe400000108b5 */
[----:B------:R-:W-:Y:S01]  /*c430*/  LDSM.16.MT88.4 R20, [R228+0x12800] ;  /* 0x01280000e414783b */ /* 0x000fe20000004200 */
[----:B------:R-:W2:Y:S01]  /*c440*/  MUFU.EX2 R172, R172 ;  /* 0x000000ac00ac7308 */ /* 0x000ea20000000800 */
[----:B------:R-:W-:-:S02]  /*c450*/  FFMA.FTZ R183, R27, c[0x0][0x23c], -R171 ;  /* 0x00008f001bb77a23 */ /* 0x000fc400000108ab */
[--C-:B------:R-:W-:Y:S02]  /*c460*/  FFMA.FTZ R184, R26, c[0x0][0x23c], -R171.reuse ;  /* 0x00008f001ab87a23 */ /* 0x100fe400000108ab */
[--C-:B------:R-:W-:Y:S02]  /*c470*/  FFMA.FTZ R185, R25, c[0x0][0x23c], -R171.reuse ;  /* 0x00008f0019b97a23 */ /* 0x100fe400000108ab */
[--C-:B------:R-:W-:Y:S01]  /*c480*/  FFMA.FTZ R186, R24, c[0x0][0x23c], -R171.reuse ;  /* 0x00008f0018ba7a23 */ /* 0x100fe200000108ab */
[----:B------:R-:W-:Y:S01]  /*c490*/  MUFU.EX2 R165, R165 ;  /* 0x000000a500a57308 */ /* 0x000fe20000000800 */
[----:B------:R-:W-:Y:S01]  /*c4a0*/  LDSM.16.MT88.4 R24, [R225+0x10800] ;  /* 0x01080000e118783b */ /* 0x000fe20000004200 */
[--C-:B------:R-:W-:Y:S02]  /*c4b0*/  FFMA.FTZ R194, R194, c[0x0][0x23c], -R171.reuse ;  /* 0x00008f00c2c27a23 */ /* 0x100fe400000108ab */
[--C-:B------:R-:W-:Y:S02]  /*c4c0*/  FFMA.FTZ R196, R196, c[0x0][0x23c], -R171.reuse ;  /* 0x00008f00c4c47a23 */ /* 0x100fe400000108ab */
[----:B------:R-:W-:-:S02]  /*c4d0*/  FFMA.FTZ R195, R195, c[0x0][0x23c], -R171 ;  /* 0x00008f00c3c37a23 */ /* 0x000fc400000108ab */
[----:B------:R-:W3:Y:S01]  /*c4e0*/  MUFU.EX2 R2, R2 ;  /* 0x0000000200027308 */ /* 0x000ee20000000800 */
[----:B--2---:R-:W-:Y:S01]  /*c4f0*/  F2FP.BF16.PACK_AB R6, R172, R173 ;  /* 0x000000adac06723e */ /* 0x004fe200000010ff */
[----:B------:R-:W-:Y:S02]  /*c500*/  FFMA.FTZ R191, R191, c[0x0][0x23c], -R171 ;  /* 0x00008f00bfbf7a23 */ /* 0x000fe400000108ab */
[--C-:B------:R-:W-:Y:S02]  /*c510*/  FFMA.FTZ R193, R193, c[0x0][0x23c], -R181.reuse ;  /* 0x00008f00c1c17a23 */ /* 0x100fe400000108b5 */
[--C-:B------:R-:W-:Y:S02]  /*c520*/  FFMA.FTZ R192, R192, c[0x0][0x23c], -R181.reuse ;  /* 0x00008f00c0c07a23 */ /* 0x100fe400000108b5 */
[----:B------:R-:W-:Y:S01]  /*c530*/  MUFU.EX2 R0, R0 ;  /* 0x0000000000007308 */ /* 0x000fe20000000800 */
[--C-:B------:R-:W-:Y:S02]  /*c540*/  FFMA.FTZ R197, R34, c[0x0][0x23c], -R181.reuse ;  /* 0x00008f0022c57a23 */ /* 0x100fe400000108b5 */
[----:B------:R-:W-:-:S02]  /*c550*/  FFMA.FTZ R198, R35, c[0x0][0x23c], -R181 ;  /* 0x00008f0023c67a23 */ /* 0x000fc400000108b5 */
[--C-:B------:R-:W-:Y:S02]  /*c560*/  FFMA.FTZ R199, R33, c[0x0][0x23c], -R171.reuse ;  /* 0x00008f0021c77a23 */ /* 0x100fe400000108ab */
[--C-:B------:R-:W-:Y:S01]  /*c570*/  FFMA.FTZ R200, R32, c[0x0][0x23c], -R171.reuse ;  /* 0x00008f0020c87a23 */ /* 0x100fe200000108ab */
[----:B------:R-:W2:Y:S01]  /*c580*/  MUFU.EX2 R164, R164 ;  /* 0x000000a400a47308 */ /* 0x000ea20000000800 */
[----:B---3--:R-:W-:Y:S01]  /*c590*/  F2FP.BF16.PACK_AB R5, R2, R165 ;  /* 0x000000a50205723e */ /* 0x008fe200000010ff */
[----:B------:R-:W-:Y:S01]  /*c5a0*/  LDSM.16.MT88.4 R32, [R224+0x17000] ;  /* 0x01700000e020783b */ /* 0x000fe20000004200 */
[--C-:B------:R-:W-:Y:S02]  /*c5b0*/  FFMA.FTZ R201, R170, c[0x0][0x23c], -R171.reuse ;  /* 0x00008f00aac97a23 */ /* 0x100fe400000108ab */
[----:B------:R-:W-:Y:S02]  /*c5c0*/  FFMA.FTZ R202, R169, c[0x0][0x23c], -R171 ;  /* 0x00008f00a9ca7a23 */ /* 0x000fe400000108ab */
[--C-:B------:R-:W-:Y:S01]  /*c5d0*/  FFMA.FTZ R203, R168, c[0x0][0x23c], -R181.reuse ;  /* 0x00008f00a8cb7a23 */ /* 0x100fe200000108b5 */
[----:B------:R3:W4:Y:S01]  /*c5e0*/  MUFU.EX2 R178, R4 ;  /* 0x0000000400b27308 */ /* 0x0007220000000800 */
[--C-:B------:R-:W-:Y:S01]  /*c5f0*/  FFMA.FTZ R182, R182, c[0x0][0x23c], -R181.reuse ;  /* 0x00008f00b6b67a23 */ /* 0x100fe200000108b5 */
[----:B------:R-:W-:Y:S01]  /*c600*/  LDSM.16.MT88.4 R168, [R228+0x11800] ;  /* 0x01180000e4a8783b */ /* 0x000fe20000004200 */
[----:B------:R-:W-:-:S02]  /*c610*/  FFMA.FTZ R179, R179, c[0x0][0x23c], -R181 ;  /* 0x00008f00b3b37a23 */ /* 0x000fc400000108b5 */
[----:B------:R-:W-:-:S03]  /*c620*/  FFMA.FTZ R180, R180, c[0x0][0x23c], -R181 ;  /* 0x00008f00b4b47a23 */ /* 0x000fc600000108b5 */
        /* <DEDUP_REMOVED lines=9> */
[----:B------:R-:W-:Y:S01]  /*c6c0*/  MUFU.EX2 R184, R184 ;  /* 0x000000b800b87308 */ /* 0x000fe20000000800 */
[-C--:B------:R-:W-:Y:S02]  /*c6d0*/  FMUL.FTZ R163, R163, R3.reuse ;  /* 0x00000003a3a37220 */ /* 0x080fe40000410000 */
        /* <DEDUP_REMOVED lines=18> */
[----:B------:R-:W3:Y:S01]  /*c800*/  MUFU.EX2 R187, R187 ;  /* 0x000000bb00bb7308 */ /* 0x000ee20000000800 */
[-C--:B------:R-:W-:Y:S02]  /*c810*/  FMUL.FTZ R146, R146, R3.reuse ;  /* 0x0000000392927220 */ /* 0x080fe40000410000 */
[-C--:B------:R-:W-:Y:S02]  /*c820*/  FMUL.FTZ R147, R147, R3.reuse ;  /* 0x0000000393937220 */ /* 0x080fe40000410000 */
[-C--:B------:R-:W-:Y:S01]  /*c830*/  FMUL.FTZ R140, R140, R178.reuse ;  /* 0x000000b28c8c7220 */ /* 0x080fe20000410000 */
[----:B------:R-:W-:Y:S01]  /*c840*/  HMMA.16816.F32.BF16 R148, R4, R18, R148 ;  /* 0x000000120494723c */ /* 0x000fe20000041894 */
[----:B------:R-:W-:Y:S01]  /*c850*/  FMUL.FTZ R141, R141, R178 ;  /* 0x000000b28d8d7220 */ /* 0x000fe20000410000 */
[----:B------:R-:W4:Y:S01]  /*c860*/  LDSM.16.MT88.4 R16, [R228+0x12000] ;  /* 0x01200000e410783b */ /* 0x000f220000004200 */
[-C--:B------:R-:W-:Y:S01]  /*c870*/  FMUL.FTZ R142, R142, R3.reuse ;  /* 0x000000038e8e7220 */ /* 0x080fe20000410000 */
[----:B------:R-:W5:Y:S01]  /*c880*/  MUFU.EX2 R189, R189 ;  /* 0x000000bd00bd7308 */ /* 0x000f620000000800 */
        /* <DEDUP_REMOVED lines=10> */
[----:B------:R-:W2:Y:S01]  /*c930*/  LDSM.16.MT88.4 R8, [R226+0x12000] ;  /* 0x01200000e208783b */ /* 0x000ea20000004200 */
[-C--:B------:R-:W-:Y:S01]  /*c940*/  FMUL.FTZ R134, R134, R3.reuse ;  /* 0x0000000386867220 */ /* 0x080fe20000410000 */
[----:B------:R-:W2:Y:S01]  /*c950*/  MUFU.EX2 R190, R190 ;  /* 0x000000be00be7308 */ /* 0x000ea20000000800 */
[----:B------:R-:W-:-:S02]  /*c960*/  FMUL.FTZ R135, R135, R3 ;  /* 0x0000000387877220 */ /* 0x000fc40000410000 */
[-C--:B------:R-:W-:Y:S01]  /*c970*/  FMUL.FTZ R36, R36, R178.reuse ;  /* 0x000000b224247220 */ /* 0x080fe20000410000 */
[C---:B-1----:R-:W-:Y:S01]  /*c980*/  HMMA.16816.F32.BF16 R136, R4.reuse, R12, R136 ;  /* 0x0000000c0488723c */ /* 0x042fe20000041888 */
[-C--:B------:R-:W-:Y:S02]  /*c990*/  FMUL.FTZ R37, R37, R178.reuse ;  /* 0x000000b225257220 */ /* 0x080fe40000410000 */
[-C--:B------:R-:W-:Y:S01]  /*c9a0*/  FMUL.FTZ R38, R38, R3.reuse ;  /* 0x0000000326267220 */ /* 0x080fe20000410000 */
[----:B------:R-:W1:Y:S01]  /*c9b0*/  MUFU.EX2 R194, R194 ;  /* 0x000000c200c27308 */ /* 0x000e620000000800 */
[----:B------:R-:W-:Y:S02]  /*c9c0*/  FMUL.FTZ R39, R39, R3 ;  /* 0x0000000327277220 */ /* 0x000fe40000410000 */
[-C--:B------:R-:W-:Y:S01]  /*c9d0*/  FMUL.FTZ R40, R40, R178.reuse ;  /* 0x000000b228287220 */ /* 0x080fe20000410000 */
[----:B------:R-:W-:Y:S01]  /*c9e0*/  HMMA.16816.F32.BF16 R132, R4, R14, R132 ;  /* 0x0000000e0484723c */ /* 0x000fe20000041884 */
[----:B------:R-:W1:Y:S01]  /*c9f0*/  LDSM.16.MT88.4 R12, [R225+0x12000] ;  /* 0x01200000e10c783b */ /* 0x000e620000004200 */
[----:B------:R-:W-:-:S02]  /*ca00*/  FMUL.FTZ R41, R41, R178 ;  /* 0x000000b229297220 */ /* 0x000fc40000410000 */
[-C--:B------:R-:W-:Y:S01]  /*ca10*/  FMUL.FTZ R42, R42, R3.reuse ;  /* 0x000000032a2a7220 */ /* 0x080fe20000410000 */
[----:B------:R-:W-:Y:S01]  /*ca20*/  MUFU.EX2 R196, R196 ;  /* 0x000000c400c47308 */ /* 0x000fe20000000800 */
[-C--:B------:R-:W-:Y:S02]  /*ca30*/  FMUL.FTZ R43, R43, R3.reuse ;  /* 0x000000032b2b7220 */ /* 0x080fe40000410000 */
[-C--:B------:R-:W-:Y:S02]  /*ca40*/  FMUL.FTZ R44, R44, R178.reuse ;  /* 0x000000b22c2c7220 */ /* 0x080fe40000410000 */
[----:B------:R-:W-:Y:S01]  /*ca50*/  FMUL.FTZ R45, R45, R178 ;  /* 0x000000b22d2d7220 */ /* 0x000fe20000410000 */
[----:B----4-:R-:W-:Y:S01]  /*ca60*/  HMMA.16816.F32.BF16 R36, R4, R16, R36 ;  /* 0x000000100424723c */ /* 0x010fe20000041824 */
[-C--:B------:R-:W-:Y:S01]  /*ca70*/  FMUL.FTZ R46, R46, R3.reuse ;  /* 0x000000032e2e7220 */ /* 0x080fe20000410000 */
[----:B------:R-:W-:Y:S01]  /*ca80*/  MUFU.EX2 R195, R195 ;  /* 0x000000c300c37308 */ /* 0x000fe20000000800 */
[----:B------:R-:W-:-:S02]  /*ca90*/  FMUL.FTZ R47, R47, R3 ;  /* 0x000000032f2f7220 */ /* 0x000fc40000410000 */
[-C--:B------:R-:W-:Y:S02]  /*caa0*/  FMUL.FTZ R48, R48, R178.reuse ;  /* 0x000000b230307220 */ /* 0x080fe40000410000 */
[-C--:B------:R-:W-:Y:S01]  /*cab0*/  FMUL.FTZ R49, R49, R178.reuse ;  /* 0x000000b231317220 */ /* 0x080fe20000410000 */
[C---:B------:R-:W-:Y:S01]  /*cac0*/  HMMA.16816.F32.BF16 R40, R4.reuse, R18, R40 ;  /* 0x000000120428723c */ /* 0x040fe20000041828 */
[-C--:B------:R-:W-:Y:S01]  /*cad0*/  FMUL.FTZ R50, R50, R3.reuse ;  /* 0x0000000332327220 */ /* 0x080fe20000410000 */
[----:B------:R-:W4:Y:S01]  /*cae0*/  LDSM.16.MT88.4 R16, [R224+0x12000] ;  /* 0x01200000e010783b */ /* 0x000f220000004200 */
[-C--:B------:R-:W-:Y:S01]  /*caf0*/  FMUL.FTZ R51, R51, R3.reuse ;  /* 0x0000000333337220 */ /* 0x080fe20000410000 */
[----:B------:R-:W-:Y:S01]  /*cb00*/  MUFU.EX2 R191, R191 ;  /* 0x000000bf00bf7308 */ /* 0x000fe20000000800 */
[-C--:B------:R-:W-:Y:S02]  /*cb10*/  FMUL.FTZ R52, R52, R178.reuse ;  /* 0x000000b234347220 */ /* 0x080fe40000410000 */
[----:B------:R-:W-:Y:S01]  /*cb20*/  FMUL.FTZ R53, R53, R178 ;  /* 0x000000b235357220 */ /* 0x000fe20000410000 */
[----:B--2---:R-:W-:Y:S01]  /*cb30*/  HMMA.16816.F32.BF16 R44, R4, R8, R44 ;  /* 0x00000008042c723c */ /* 0x004fe2000004182c */
[----:B------:R-:W-:-:S02]  /*cb40*/  FMUL.FTZ R54, R54, R3 ;  /* 0x0000000336367220 */ /* 0x000fc40000410000 */
[-C--:B------:R-:W-:Y:S01]  /*cb50*/  FMUL.FTZ R55, R55, R3.reuse ;  /* 0x0000000337377220 */ /* 0x080fe20000410000 */
[----:B------:R-:W2:Y:S01]  /*cb60*/  MUFU.EX2 R193, R193 ;  /* 0x000000c100c17308 */ /* 0x000ea20000000800 */
[-C--:B------:R-:W-:Y:S02]  /*cb70*/  FMUL.FTZ R56, R56, R178.reuse ;  /* 0x000000b238387220 */ /* 0x080fe40000410000 */
[-C--:B------:R-:W-:Y:S01]  /*cb80*/  FMUL.FTZ R57, R57, R178.reuse ;  /* 0x000000b239397220 */ /* 0x080fe20000410000 */
[----:B------:R-:W-:Y:S01]  /*cb90*/  HMMA.16816.F32.BF16 R48, R4, R10, R48 ;  /* 0x0000000a0430723c */ /* 0x000fe20000041830 */
[-C--:B------:R-:W-:Y:S01]  /*cba0*/  FMUL.FTZ R58, R58, R3.reuse ;  /* 0x000000033a3a7220 */ /* 0x080fe20000410000 */
[----:B------:R-:W2:Y:S01]  /*cbb0*/  LDSM.16.MT88.4 R8, [R228+0x14000] ;  /* 0x01400000e408783b */ /* 0x000ea20000004200 */
        /* <DEDUP_REMOVED lines=29> */
[----:B------:R-:W-:Y:S02]  /*cd90*/  FMUL.FTZ R77, R77, R178 ;  /* 0x000000b24d4d7220 */ /* 0x000fe40000410000 */
[-C--:B------:R-:W-:Y:S01]  /*cda0*/  FMUL.FTZ R78, R78, R3.reuse ;  /* 0x000000034e4e7220 */ /* 0x080fe20000410000 */
[----:B--2---:R-:W-:Y:S01]  /*cdb0*/  HMMA.16816.F32.BF16 R68, R4, R8, R68 ;  /* 0x000000080444723c */ /* 0x004fe20000041844 */
[----:B------:R-:W-:-:S02]  /*cdc0*/  FMUL.FTZ R79, R79, R3 ;  /* 0x000000034f4f7220 */ /* 0x000fc40000410000 */
        /* <DEDUP_REMOVED lines=8> */
[----:B------:R-:W-:Y:S01]  /*ce50*/  MUFU.EX2 R202, R202 ;  /* 0x000000ca00ca7308 */ /* 0x000fe20000000800 */
        /* <DEDUP_REMOVED lines=18> */
[----:B------:R-:W3:Y:S01]  /*cf80*/  MUFU.EX2 R179, R179 ;  /* 0x000000b300b37308 */ /* 0x000ee20000000800 */
        /* <DEDUP_REMOVED lines=50> */
[----:B------:R-:W-:Y:S02]  /*d2b0*/  FFMA.FTZ R175, R247, R178, R175 ;  /* 0x000000b2f7af7223 */ /* 0x000fe400000100af */
[----:B------:R-:W-:Y:S02]  /*d2c0*/  FFMA.FTZ R3, R246, R3, R165 ;  /* 0x00000003f6037223 */ /* 0x000fe400000100a5 */
[----:B------:R-:W-:-:S02]  /*d2d0*/  FADD.FTZ R174, R174, R175 ;  /* 0x000000afaeae7221 */ /* 0x000fc40000010000 */
[C---:B-1----:R-:W-:Y:S01]  /*d2e0*/  HMMA.16816.F32.BF16 R124, R4.reuse, R12, R124 ;  /* 0x0000000c047c723c */ /* 0x042fe2000004187c */
[----:B------:R-:W-:Y:S01]  /*d2f0*/  FADD.FTZ R2, R2, R3 ;  /* 0x0000000302027221 */ /* 0x000fe20000010000 */
[----:B------:R-:W-:Y:S01]  /*d300*/  MOV R3, R176 ;  /* 0x000000b000037202 */ /* 0x000fe20000000f00 */
[----:B------:R-:W-:Y:S02]  /*d310*/  FADD.FTZ R174, R173, R174 ;  /* 0x000000aeadae7221 */ /* 0x000fe40000010000 */
[----:B------:R-:W-:Y:S02]  /*d320*/  FADD.FTZ R2, R0, R2 ;  /* 0x0000000200027221 */ /* 0x000fe40000010000 */
[----:B------:R-:W-:Y:S01]  /*d330*/  FADD.FTZ R172, R172, R174 ;  /* 0x000000aeacac7221 */ /* 0x000fe20000010000 */
[----:B------:R-:W-:Y:S01]  /*d340*/  HMMA.16816.F32.BF16 R128, R4, R14, R128 ;  /* 0x0000000e0480723c */ /* 0x000fe20000041880 */
[----:B------:R-:W1:Y:S01]  /*d350*/  LDSM.16.MT88.4 R12, [R226+0x12800] ;  /* 0x01280000e20c783b */ /* 0x000e620000004200 */
[----:B------:R-:W-:-:S02]  /*d360*/  FADD.FTZ R164, R164, R2 ;  /* 0x00000002a4a47221 */ /* 0x000fc40000010000 */
[----:B------:R-:W-:Y:S02]  /*d370*/  FADD.FTZ R172, R183, R172 ;  /* 0x000000acb7ac7221 */ /* 0x000fe40000010000 */
[----:B------:R-:W-:Y:S01]  /*d380*/  FADD.FTZ R164, R187, R164 ;  /* 0x000000a4bba47221 */ /* 0x000fe20000010000 */
[C---:B------:R-:W-:Y:S01]  /*d390*/  F2FP.BF16.PACK_AB R4, R184.reuse, R183 ;  /* 0x000000b7b804723e */ /* 0x040fe200000010ff */
[----:B------:R-:W-:Y:S01]  /*d3a0*/  FADD.FTZ R184, R184, R172 ;  /* 0x000000acb8b87221 */ /* 0x000fe20000010000 */
[C---:B-----5:R-:W-:Y:S01]  /*d3b0*/  F2FP.BF16.PACK_AB R5, R189.reuse, R187 ;  /* 0x000000bbbd05723e */ /* 0x060fe200000010ff */
        /* <DEDUP_REMOVED lines=54> */
[----:B------:R-:W-:Y:S07]  /*d720*/  LDSM.16.MT88.4 R16, [R228+0x13000] ;  /* 0x01300000e410783b */ /* 0x000fee0000004200 */
[C---:B-1----:R-:W-:Y:S08]  /*d730*/  HMMA.16816.F32.BF16 R124, R4.reuse, R12, R124 ;  /* 0x0000000c047c723c */ /* 0x042ff0000004187c */
[----:B------:R-:W-:Y:S01]  /*d740*/  HMMA.16816.F32.BF16 R128, R4, R14, R128 ;  /* 0x0000000e0480723c */ /* 0x000fe20000041880 */
[----:B------:R-:W1:Y:S06]  /*d750*/  LDSM.16.MT88.4 R12, [R226+0x13000] ;  /* 0x01300000e20c783b */ /* 0x000e6c0000004200 */
        /* <DEDUP_REMOVED lines=10> */
[C---:B---3--:R-:W-:Y:S01]  /*d800*/  HMMA.16816.F32.BF16 R136, R4.reuse, R20, R136 ;  /* 0x000000140488723c */ /* 0x048fe20000041888 */
[----:B----4-:R-:W-:Y:S02]  /*d810*/  FADD.FTZ R191, R199, R191 ;  /* 0x000000bfc7bf7221 */ /* 0x010fe40000010000 */
[----:B------:R-:W-:Y:S02]  /*d820*/  FADD.FTZ R198, R203, R198 ;  /* 0x000000c6cbc67221 */ /* 0x000fe40000010000 */
[----:B------:R-:W-:Y:S02]  /*d830*/  FADD.FTZ R191, R200, R191 ;  /* 0x000000bfc8bf7221 */ /* 0x000fe40000010000 */
[----:B------:R-:W-:Y:S01]  /*d840*/  FADD.FTZ R198, R182, R198 ;  /* 0x000000c6b6c67221 */ /* 0x000fe20000010000 */
[----:B------:R-:W-:Y:S01]  /*d850*/  HMMA.16816.F32.BF16 R132, R4, R22, R132 ;  /* 0x000000160484723c */ /* 0x000fe20000041884 */
[----:B------:R-:W3:Y:S01]  /*d860*/  LDSM.16.MT88.4 R20, [R226+0x15000] ;  /* 0x01500000e214783b */ /* 0x000ee20000004200 */
[----:B------:R-:W-:-:S02]  /*d870*/  FADD.FTZ R191, R201, R191 ;  /* 0x000000bfc9bf7221 */ /* 0x000fc40000010000 */
[----:B------:R-:W-:Y:S02]  /*d880*/  FADD.FTZ R198, R179, R198 ;  /* 0x000000c6b3c67221 */ /* 0x000fe40000010000 */
[----:B------:R-:W-:Y:S02]  /*d890*/  FADD.FTZ R247, R202, R191 ;  /* 0x000000bfcaf77221 */ /* 0x000fe40000010000 */
[----:B--2---:R-:W-:Y:S01]  /*d8a0*/  HMMA.16816.F32.BF16 R160, R4, R8, R160 ;  /* 0x0000000804a0723c */ /* 0x004fe200000418a0 */
[----:B------:R-:W-:-:S07]  /*d8b0*/  FADD.FTZ R246, R180, R198 ;  /* 0x000000c6b4f67221 */ /* 0x000fce0000010000 */
[C---:B------:R-:W-:Y:S01]  /*d8c0*/  HMMA.16816.F32.BF16 R156, R4.reuse, R10, R156 ;  /* 0x0000000a049c723c */ /* 0x040fe2000004189c */
[----:B------:R-:W2:Y:S07]  /*d8d0*/  LDSM.16.MT88.4 R8, [R225+0x13000] ;  /* 0x01300000e108783b */ /* 0x000eae0000004200 */
[C---:B------:R-:W-:Y:S08]  /*d8e0*/  HMMA.16816.F32.BF16 R152, R4.reuse, R28, R152 ;  /* 0x0000001c0498723c */ /* 0x040ff00000041898 */
        /* <DEDUP_REMOVED lines=17> */
[C---:B----4-:R-:W-:Y:S08]  /*da00*/  HMMA.16816.F32.BF16 R60, R4.reuse, R28, R60 ;  /* 0x0000001c043c723c */ /* 0x050ff0000004183c */
[C---:B------:R-:W-:Y:S01]  /*da10*/  HMMA.16816.F32.BF16 R64, R4.reuse, R30, R64 ;  /* 0x0000001e0440723c */ /* 0x040fe20000041840 */
[----:B------:R-:W4:Y:S07]  /*da20*/  LDSM.16.MT88.4 R28, [R226+0x17000] ;  /* 0x01700000e21c783b */ /* 0x000f2e0000004200 */
[C---:B-1----:R-:W-:Y:S08]  /*da30*/  HMMA.16816.F32.BF16 R92, R4.reuse, R12, R92 ;  /* 0x0000000c045c723c */ /* 0x042ff0000004185c */
[C---:B------:R-:W-:Y:S01]  /*da40*/  HMMA.16816.F32.BF16 R96, R4.reuse, R14, R96 ;  /* 0x0000000e0460723c */ /* 0x040fe20000041860 */
[----:B------:R-:W-:Y:S07]  /*da50*/  LDSM.16.MT88.4 R12, [R226+0x13800] ;  /* 0x01380000e20c783b */ /* 0x000fee0000004200 */
[C---:B---3--:R-:W-:Y:S08]  /*da60*/  HMMA.16816.F32.BF16 R116, R4.reuse, R20, R116 ;  /* 0x000000140474723c */ /* 0x048ff00000041874 */
        /* <DEDUP_REMOVED lines=60> */
[----:B------:R-:W-:Y:S11]  /*de30*/  HMMA.16816.F32.BF16 R128, R4, R14, R128 ;  /* 0x0000000e0480723c */ /* 0x000ff60000041880 */
[----:B------:R-:W-:Y:S08]  /*de40*/  @!UPT UIADD3 URZ, URZ, URZ, URZ ;  /* 0x0000003f3f3ff290 */ /* 0x000ff0000fffe03f */
.L_x_3190:
[----:B------:R-:W-:Y:S05]  /*de50*/  @!P6 BRA `(.L_x_3198) ;  /* 0x000052700000e947 */ /* 0x000fea0003800000 */
[----:B------:R-:W-:Y:S01]  /*de60*/  IABS R2, c[0x0][0x2d0] ;  /* 0x0000b40000027a13 */ /* 0x000fe20000000000 */
[----:B------:R-:W-:Y:S01]  /*de70*/  ULDC.64 UR8, c[0x0][0x1a0] ;  /* 0x0000680000087ab9 */ /* 0x000fe20000000a00 */
[----:B------:R-:W-:Y:S01]  /*de80*/  IABS R0, c[0x0][0x2d0] ;  /* 0x0000b40000007a13 */ /* 0x000fe20000000000 */
[----:B------:R-:W-:Y:S01]  /*de90*/  ULEA UR17, -UR8, URZ, 0x6 ;  /* 0x0000003f08117291 */ /* 0x000fe2000f8e313f */
[----:B------:R-:W1:Y:S01]  /*dea0*/  R2UR UR18, R2 ;  /* 0x00000000021273c2 */ /* 0x000e6200000e0000 */
[----:B------:R-:W-:-:S02]  /*deb0*/  UMOV UR34, URZ ;  /* 0x0000003f00227c82 */ /* 0x000fc40008000000 */
[----:B------:R-:W-:Y:S02]  /*dec0*/  UMOV UR22, URZ ;  /* 0x0000003f00167c82 */ /* 0x000fe40008000000 */
[----:B------:R-:W-:Y:S01]  /*ded0*/  USHF.R.S32.HI UR15, URZ, 0x1f, UR17 ;  /* 0x0000001f3f0f7899 */ /* 0x000fe20008011411 */
[----:B------:R-:W-:Y:S01]  /*dee0*/  IMAD.U32 R243, RZ, RZ, UR17 ;  /* 0x00000011fff37e24 */ /* 0x000fe2000f8e00ff */
[----:B------:R-:W-:Y:S01]  /*def0*/  ULDC.64 UR6, c[0x0][0x198] ;  /* 0x0000660000067ab9 */ /* 0x000fe20000000a00 */
[----:B------:R-:W2:Y:S01]  /*df00*/  R2UR UR14, R0 ;  /* 0x00000000000e73c2 */ /* 0x000ea200000e0000 */
[----:B------:R-:W-:Y:S02]  /*df10*/  ULEA UR19, -UR6, URZ, 0x6 ;  /* 0x0000003f06137291 */ /* 0x000fe4000f8e313f */
[----:B------:R-:W-:Y:S01]  /*df20*/  ULDC UR11, c[0x0][0x2d0] ;  /* 0x0000b400000b7ab9 */ /* 0x000fe20000000800 */
[----:B------:R-:W-:Y:S01]  /*df30*/  IMAD.U32 R242, RZ, RZ, UR15 ;  /* 0x0000000ffff27e24 */ /* 0x000fe2000f8e00ff */
[----:B------:R-:W-:-:S02]  /*df40*/  ULDC UR10, c[0x0][0x2d0] ;  /* 0x0000b400000a7ab9 */ /* 0x000fc40000000800 */
[----:B------:R-:W-:Y:S02]  /*df50*/  UISETP.NE.AND UP1, UPT, URZ, UR11, UPT ;  /* 0x0000000b3f00728c */ /* 0x000fe4000bf25270 */
[----:B------:R-:W-:Y:S02]  /*df60*/  ULOP3.LUT UR16, URZ, UR11, URZ, 0x33, !UPT ;  /* 0x0000000b3f107292 */ /* 0x000fe4000f8e333f */
[----:B------:R-:W-:Y:S02]  /*df70*/  UISETP.NE.AND UP0, UPT, URZ, UR10, UPT ;  /* 0x0000000a3f00728c */ /* 0x000fe4000bf05270 */
[----:B------:R-:W-:Y:S02]  /*df80*/  ULOP3.LUT UR13, URZ, UR10, URZ, 0x33, !UPT ;  /* 0x0000000a3f0d7292 */ /* 0x000fe4000f8e333f */
        /* <DEDUP_REMOVED lines=22> */
.L_x_3202:
        /* <DEDUP_REMOVED lines=52> */
[----:B------:R1:W2:Y:S08]  /*e430*/  R2UR UR34, R6 ;  /* 0x00000000062273c2 */ /* 0x0002b000000e0000 */
[----:B------:R-:W3:Y:S08]  /*e440*/  R2UR UR35, R7 ;  /* 0x00000000072373c2 */ /* 0x000ef000000e0000 */
[----:B------:R3:W4:Y:S01]  /*e450*/  R2UR UR23, R5 ;  /* 0x00000000051773c2 */ /* 0x00072200000e0000 */
[----:B-1----:R-:W-:Y:S02]  /*e460*/  IMAD.U32 R6, RZ, RZ, UR22 ;  /* 0x00000016ff067e24 */ /* 0x002fe4000f8e00ff */
[----:B--2---:R-:W-:Y:S01]  /*e470*/  IMAD.U32 R4, RZ, RZ, UR34 ;  /* 0x00000022ff047e24 */ /* 0x004fe2000f8e00ff */
[----:B------:R-:W-:Y:S04]  /*e480*/  UIADD3 UR34, UR39, -UR37, URZ ;  /* 0x8000002527227290 */ /* 0x000fe8000fffe03f */
[----:B------:R-:W-:Y:S04]  /*e490*/  UIMAD UR34, UR34, UR11, -0x40 ;  /* 0xffffffc0222274a4 */ /* 0x000fe8000f8e020b */
[----:B------:R-:W-:Y:S01]  /*e4a0*/  UIMAD UR22, UR9, UR34, URZ ;  /* 0x00000022091672a4 */ /* 0x000fe2000f8e023f */
[----:B---3--:R-:W-:Y:S02]  /*e4b0*/  MOV R5, UR35 ;  /* 0x0000002300057c02 */ /* 0x008fe40008000f00 */
[----:B----4-:R-:W-:Y:S01]  /*e4c0*/  MOV R7, UR23 ;  /* 0x0000001700077c02 */ /* 0x010fe20008000f00 */
[----:B------:R-:W-:Y:S02]  /*e4d0*/  USHF.R.S32.HI UR23, URZ, 0x1f, UR34 ;  /* 0x0000001f3f177899 */ /* 0x000fe40008011422 */
[----:B------:R-:W2:Y:S01]  /*e4e0*/  LDG.E R4, [R4.64] ;  /* 0x0000002004047981 */ /* 0x000ea2000c1e1900 */
[----:B------:R-:W-:Y:S02]  /*e4f0*/  UIMAD.WIDE.U32 UR34, UR8, UR34, URZ ;  /* 0x00000022082272a5 */ /* 0x000fe4000f8e003f */
[----:B------:R-:W-:Y:S01]  /*e500*/  UIMAD UR22, UR23, UR8, UR22 ;  /* 0x00000008171672a4 */ /* 0x000fe2000f8e0216 */
[----:B------:R1:W2:Y:S02]  /*e510*/  LDG.E R6, [R6.64] ;  /* 0x0000002006067981 */ /* 0x0002a4000c1e1900 */
[----:B------:R-:W-:Y:S02]  /*e520*/  UMOV UR23, UR8 ;  /* 0x0000000800177c82 */ /* 0x000fe40008000000 */
[----:B------:R-:W-:Y:S01]  /*e530*/  UIADD3 UR22, UR35, UR22, URZ ;  /* 0x0000001623167290 */ /* 0x000fe2000fffe03f */
[----:B-1----:R-:W-:Y:S05]  /*e540*/  IMAD.U32 R7, RZ, RZ, UR35 ;  /* 0x00000023ff077e24 */ /* 0x002fea000f8e00ff */
[----:B------:R-:W-:Y:S01]  /*e550*/  MOV R7, UR22 ;  /* 0x0000001600077c02 */ /* 0x000fe20008000f00 */
[----:B------:R-:W-:Y:S01]  /*e560*/  UMOV UR22, UR9 ;  /* 0x0000000900167c82 */ /* 0x000fe20008000000 */
[----:B--2---:R-:W-:Y:S01]  /*e570*/  IMAD.IADD R4, R4, 0x1, -R6 ;  /* 0x0000000104047824 */ /* 0x004fe200078e0a06 */
[----:B------:R-:W-:Y:S04]  /*e580*/  MOV R6, UR34 ;  /* 0x0000002200067c02 */ /* 0x000fe80008000f00 */
[----:B------:R-:W-:Y:S01]  /*e590*/  SHF.R.S32.HI R3, RZ, 0x1f, R4 ;  /* 0x0000001fff037819 */ /* 0x000fe20000011404 */
[C---:B------:R-:W-:Y:S04]  /*e5a0*/  IMAD.WIDE.U32 R8, R4.reuse, c[0x0][0x188], R6 ;  /* 0x0000620004087a25 */ /* 0x040fe800078e0006 */
[----:B------:R-:W-:Y:S02]  /*e5b0*/  IMAD R3, R3, c[0x0][0x188], RZ ;  /* 0x0000620003037a24 */ /* 0x000fe400078e02ff */
[----:B------:R-:W-:Y:S02]  /*e5c0*/  IMAD.MOV.U32 R7, RZ, RZ, R8 ;  /* 0x000000ffff077224 */ /* 0x000fe400078e0008 */
[----:B------:R-:W-:Y:S05]  /*e5d0*/  IMAD R3, R4, c[0x0][0x18c], R3 ;  /* 0x0000630004037a24 */ /* 0x000fea00078e0203 */
[----:B------:R-:W-:Y:S02]  /*e5e0*/  IADD3 R3, R9, R3, RZ ;  /* 0x0000000309037210 */ /* 0x000fe40007ffe0ff */
.L_x_3199:
[C---:B------:R-:W-:Y:S01]  /*e5f0*/  ISETP.GE.AND P6, PT, R237.reuse, c[0x0][0x220], PT ;  /* 0x00008800ed007a0c */ /* 0x040fe20003fc6270 */
[----:B------:R-:W-:Y:S01]  /*e600*/  UISETP.GT.AND UP2, UPT, UR28, UR21, UPT ;  /* 0x000000151c00728c */ /* 0x000fe2000bf44270 */
[----:B------:R-:W-:Y:S02]  /*e610*/  IADD3 R4, R237, 0x40, RZ ;  /* 0x00000040ed047810 */ /* 0x000fe40007ffe0ff */
[CC--:B------:R-:W-:Y:S02]  /*e620*/  LEA R248, P0, R7.reuse, R167.reuse, 0x1 ;  /* 0x000000a707f87211 */ /* 0x0c0fe400078008ff */
[----:B------:R-:W-:Y:S02]  /*e630*/  ISETP.GE.AND P5, PT, R4, c[0x0][0x220], PT ;  /* 0x0000880004007a0c */ /* 0x000fe40003fa6270 */
[-C--:B------:R-:W-:Y:S02]  /*e640*/  LEA.HI.X R249, R7, R166.reuse, R3, 0x1, P0 ;  /* 0x000000a607f97211 */ /* 0x080fe400000f0c03 */
[C---:B------:R-:W-:Y:S02]  /*e650*/  IADD3 R5, R237.reuse, 0x80, RZ ;  /* 0x00000080ed057810 */ /* 0x040fe40007ffe0ff */
[----:B------:R-:W-:Y:S01]  /*e660*/  IADD3 R4, R237, 0xc0, RZ ;  /* 0x000000c0ed047810 */ /* 0x000fe20007ffe0ff */
[----:B------:R-:W-:Y:S01]  /*e670*/  @P6 STS.128 [R236+0x10000], RZ ;  /* 0x010000ffec006388 */ /* 0x000fe20000000c00 */
[----:B------:R-:W-:Y:S02]  /*e680*/  ISETP.GE.AND P4, PT, R5, c[0x0][0x220], PT ;  /* 0x0000880005007a0c */ /* 0x000fe40003f86270 */
[----:B------:R-:W-:Y:S02]  /*e690*/  ISETP.GE.AND P3, PT, R4, c[0x0][0x220], PT ;  /* 0x0000880004007a0c */ /* 0x000fe40003f66270 */
[----:B------:R-:W-:Y:S01]  /*e6a0*/  @!PT LDS RZ, [RZ] ;  /* 0x00000000fffff984 */ /* 0x000fe20000000800 */
[----:B------:R-:W-:Y:S01]  /*e6b0*/  @!PT LDS RZ, [RZ] ;  /* 0x00000000fffff984 */ /* 0x000fe20000000800 */
[----:B------:R-:W-:Y:S01]  /*e6c0*/  @!PT LDS RZ, [RZ] ;  /* 0x00000000fffff984 */ /* 0x000fe20000000800 */
[----:B------:R1:W-:Y:S01]  /*e6d0*/  @!P6 LDGSTS.E.BYPASS.LTC128B.128 [R236+0x10000], [R248.64] ;  /* 0x10000000f8ecefae */ /* 0x0003e2000b901d60 */
[----:B------:R-:W-:Y:S04]  /*e6e0*/  IADD3 R6, P1, R7, UR27, RZ ;  /* 0x0000001b07067c10 */ /* 0x000fe8000ff3e0ff */
[----:B------:R-:W-:Y:S01]  /*e6f0*/  @P5 STS.128 [R236+0x12000], RZ ;  /* 0x012000ffec005388 */ /* 0x000fe20000000c00 */
[----:B------:R-:W-:Y:S02]  /*e700*/  IADD3.X R5, R3, UR26, RZ, P1, !PT ;  /* 0x0000001a03057c10 */ /* 0x000fe40008ffe4ff */
[CC--:B------:R-:W-:Y:S02]  /*e710*/  @!P6 LEA R16, P1, R6.reuse, R167.reuse, 0x1 ;  /* 0x000000a70610e211 */ /* 0x0c0fe400078208ff */
        /* <DEDUP_REMOVED lines=115> */
[----:B------:R-:W-:Y:S04]  /*ee50*/  LDSM.16.M88.4 R188, [R230] ;  /* 0x00000000e6bc783b */ /* 0x000fe80000000200 */
[C---:B--2---:R-:W-:Y:S01]  /*ee60*/  HMMA.16816.F32.BF16 R12, R32.reuse, R16, RZ ;  /* 0x00000010200c723c */ /* 0x044fe200000418ff */
[----:B------:R-:W2:Y:S05]  /*ee70*/  LDSM.16.M88.4 R192, [R227+0x8000] ;  /* 0x00800000e3c0783b */ /* 0x000eaa0000000200 */
[----:B------:R-:W-:Y:S02]  /*ee80*/  LDSM.16.M88.4 R196, [R227+0x9000] ;  /* 0x00900000e3c4783b */ /* 0x000fe40000000200 */
[C---:B------:R-:W-:Y:S03]  /*ee90*/  HMMA.16816.F32.BF16 R16, R32.reuse, R18, RZ ;  /* 0x000000122010723c */ /* 0x040fe600000418ff */
[----:B------:R-:W-:Y:S05]  /*eea0*/  LDSM.16.M88.4 R200, [R229] ;  /* 0x00000000e5c8783b */ /* 0x000fea0000000200 */
[C---:B-----5:R-:W-:Y:S01]  /*eeb0*/  HMMA.16816.F32.BF16 R20, R32.reuse, R24, RZ ;  /* 0x000000182014723c */ /* 0x060fe200000418ff */
[----:B------:R-:W-:Y:S07]  /*eec0*/  LDSM.16.M88.4 R204, [R220] ;  /* 0x00000000dccc783b */ /* 0x000fee0000000200 */
[C---:B------:R-:W-:Y:S08]  /*eed0*/  HMMA.16816.F32.BF16 R24, R32.reuse, R26, RZ ;  /* 0x0000001a2018723c */ /* 0x040ff000000418ff */
[C---:B-1----:R-:W-:Y:S08]  /*eee0*/  HMMA.16816.F32.BF16 R28, R32.reuse, R164, RZ ;  /* 0x000000a4201c723c */ /* 0x042ff000000418ff */
[----:B------:R-:W-:Y:S01]  /*eef0*/  HMMA.16816.F32.BF16 R32, R32, R166, RZ ;  /* 0x000000a62020723c */ /* 0x000fe200000418ff */
[----:B------:R-:W1:Y:S07]  /*ef00*/  LDSM.16.M88.4 R164, [R227+0x8800] ;  /* 0x00880000e3a4783b */ /* 0x000e6e0000000200 */
[C---:B----4-:R-:W-:Y:S08]  /*ef10*/  HMMA.16816.F32.BF16 R4, R168.reuse, R172, R4 ;  /* 0x000000aca804723c */ /* 0x050ff00000041804 */
[C---:B------:R-:W-:Y:S01]  /*ef20*/  HMMA.16816.F32.BF16 R8, R168.reuse, R174, R8 ;  /* 0x000000aea808723c */ /* 0x040fe20000041808 */
[----:B------:R-:W4:Y:S07]  /*ef30*/  LDSM.16.M88.4 R172, [R227+0x9800] ;  /* 0x00980000e3ac783b */ /* 0x000f2e0000000200 */
[C---:B------:R-:W-:Y:S08]  /*ef40*/  HMMA.16816.F32.BF16 R12, R168.reuse, R176, R12 ;  /* 0x000000b0a80c723c */ /* 0x040ff0000004180c */
[C---:B------:R-:W-:Y:S01]  /*ef50*/  HMMA.16816.F32.BF16 R16, R168.reuse, R178, R16 ;  /* 0x000000b2a810723c */ /* 0x040fe20000041810 */
[----:B------:R-:W-:Y:S07]  /*ef60*/  LDSM.16.M88.4 R176, [R220+0x1000] ;  /* 0x00100000dcb0783b */ /* 0x000fee0000000200 */
[C---:B---3--:R-:W-:Y:S08]  /*ef70*/  HMMA.16816.F32.BF16 R20, R168.reuse, R180, R20 ;  /* 0x000000b4a814723c */ /* 0x048ff00000041814 */
[C---:B------:R-:W-:Y:S01]  /*ef80*/  HMMA.16816.F32.BF16 R24, R168.reuse, R182, R24 ;  /* 0x000000b6a818723c */ /* 0x040fe20000041818 */
[----:B------:R-:W-:Y:S07]  /*ef90*/  LDSM.16.M88.4 R180, [R220+0x1800] ;  /* 0x00180000dcb4783b */ /* 0x000fee0000000200 */
[C---:B------:R-:W-:Y:S08]  /*efa0*/  HMMA.16816.F32.BF16 R28, R168.reuse, R184, R28 ;  /* 0x000000b8a81c723c */ /* 0x040ff0000004181c */
[----:B------:R-:W-:Y:S01]  /*efb0*/  HMMA.16816.F32.BF16 R32, R168, R186, R32 ;  /* 0x000000baa820723c */ /* 0x000fe20000041820 */
[----:B------:R-:W3:Y:S05]  /*efc0*/  LDSM.16.M88.4 R168, [R220+0x800] ;  /* 0x00080000dca8783b */ /* 0x000eea0000000200 */
[----:B------:R-:W-:Y:S02]  /*efd0*/  LDSM.16.M88.4 R184, [R234+0x2000] ;  /* 0x00200000eab8783b */ /* 0x000fe40000000200 */
        /* <DEDUP_REMOVED lines=9> */
[C---:B----4-:R-:W-:Y:S08]  /*f070*/  HMMA.16816.F32.BF16 R28, R188.reuse, R172, R28 ;  /* 0x000000acbc1c723c */ /* 0x050ff0000004181c */
[----:B------:R-:W-:Y:S01]  /*f080*/  HMMA.16816.F32.BF16 R32, R188, R174, R32 ;  /* 0x000000aebc20723c */ /* 0x000fe20000041820 */
[----:B------:R-:W4:Y:S05]  /*f090*/  LDSM.16.M88.4 R172, [R233+0xb000] ;  /* 0x00b00000e9ac783b */ /* 0x000f2a0000000200 */
[----:B------:R-:W5:Y:S02]  /*f0a0*/  LDSM.16.M88.4 R188, [R233+0xb800] ;  /* 0x00b80000e9bc783b */ /* 0x000f640000000200 */
[C---:B------:R-:W-:Y:S08]  /*f0b0*/  HMMA.16816.F32.BF16 R4, R200.reuse, R204, R4 ;  /* 0x000000ccc804723c */ /* 0x040ff00000041804 */
[C---:B------:R-:W-:Y:S01]  /*f0c0*/  HMMA.16816.F32.BF16 R8, R200.reuse, R206, R8 ;  /* 0x000000cec808723c */ /* 0x040fe20000041808 */
[----:B------:R-:W1:Y:S07]  /*f0d0*/  LDSM.16.M88.4 R204, [R219] ;  /* 0x00000000dbcc783b */ /* 0x000e6e0000000200 */
[C---:B---3--:R-:W-:Y:S08]  /*f0e0*/  HMMA.16816.F32.BF16 R12, R200.reuse, R168, R12 ;  /* 0x000000a8c80c723c */ /* 0x048ff0000004180c */
[C---:B------:R-:W-:Y:S01]  /*f0f0*/  HMMA.16816.F32.BF16 R16, R200.reuse, R170, R16 ;  /* 0x000000aac810723c */ /* 0x040fe20000041810 */
[----:B------:R-:W3:Y:S07]  /*f100*/  LDSM.16.M88.4 R168, [R218] ;  /* 0x00000000daa8783b */ /* 0x000eee0000000200 */
[C---:B------:R-:W-:Y:S08]  /*f110*/  HMMA.16816.F32.BF16 R20, R200.reuse, R176, R20 ;  /* 0x000000b0c814723c */ /* 0x040ff00000041814 */
[C---:B------:R-:W-:Y:S01]  /*f120*/  HMMA.16816.F32.BF16 R24, R200.reuse, R178, R24 ;  /* 0x000000b2c818723c */ /* 0x040fe20000041818 */
[----:B------:R-:W3:Y:S07]  /*f130*/  LDSM.16.M88.4 R176, [R217] ;  /* 0x00000000d9b0783b */ /* 0x000eee0000000200 */
[C---:B------:R-:W-:Y:S08]  /*f140*/  HMMA.16816.F32.BF16 R28, R200.reuse, R180, R28 ;  /* 0x000000b4c81c723c */ /* 0x040ff0000004181c */
[----:B------:R-:W-:Y:S01]  /*f150*/  HMMA.16816.F32.BF16 R32, R200, R182, R32 ;  /* 0x000000b6c820723c */ /* 0x000fe20000041820 */
[----:B------:R-:W3:Y:S05]  /*f160*/  LDSM.16.M88.4 R180, [R216] ;  /* 0x00000000d8b4783b */ /* 0x000eea0000000200 */
[----:B------:R-:W-:Y:S02]  /*f170*/  LDSM.16.M88.4 R200, [R227+0xa000] ;  /* 0x00a00000e3c8783b */ /* 0x000fe40000000200 */
        /* <DEDUP_REMOVED lines=8> */
[----:B------:R-:W4:Y:S07]  /*f200*/  LDSM.16.M88.4 R172, [R227+0xb000] ;  /* 0x00b00000e3ac783b */ /* 0x000f2e0000000200 */
[C---:B-----5:R-:W-:Y:S08]  /*f210*/  HMMA.16816.F32.BF16 R28, R184.reuse, R188, R28 ;  /* 0x000000bcb81c723c */ /* 0x060ff0000004181c */
[----:B------:R-:W-:Y:S01]  /*f220*/  HMMA.16816.F32.BF16 R32, R184, R190, R32 ;  /* 0x000000beb820723c */ /* 0x000fe20000041820 */
[----:B------:R-:W5:Y:S05]  /*f230*/  LDSM.16.M88.4 R184, [R227+0xb800] ;  /* 0x00b80000e3b8783b */ /* 0x000f6a0000000200 */
[----:B------:R-:W-:Y:S02]  /*f240*/  LDSM.16.M88.4 R188, [R229+0x2000] ;  /* 0x00200000e5bc783b */ /* 0x000fe40000000200 */
[C---:B------:R-:W-:Y:S08]  /*f250*/  HMMA.16816.F32.BF16 R4, R196.reuse, R204, R4 ;  /* 0x000000ccc404723c */ /* 0x040ff00000041804 */
[C---:B------:R-:W-:Y:S01]  /*f260*/  HMMA.16816.F32.BF16 R8, R196.reuse, R206, R8 ;  /* 0x000000cec408723c */ /* 0x040fe20000041808 */
[----:B------:R-:W1:Y:S07]  /*f270*/  LDSM.16.M88.4 R204, [R220+0x2000] ;  /* 0x00200000dccc783b */ /* 0x000e6e0000000200 */
[C---:B---3--:R-:W-:Y:S08]  /*f280*/  HMMA.16816.F32.BF16 R12, R196.reuse, R168, R12 ;  /* 0x000000a8c40c723c */ /* 0x048ff0000004180c */
[C---:B------:R-:W-:Y:S01]  /*f290*/  HMMA.16816.F32.BF16 R16, R196.reuse, R170, R16 ;  /* 0x000000aac410723c */ /* 0x040fe20000041810 */
[----:B------:R-:W3:Y:S07]  /*f2a0*/  LDSM.16.M88.4 R168, [R220+0x2800] ;  /* 0x00280000dca8783b */ /* 0x000eee0000000200 */
[C---:B------:R-:W-:Y:S08]  /*f2b0*/  HMMA.16816.F32.BF16 R20, R196.reuse, R176, R20 ;  /* 0x000000b0c414723c */ /* 0x040ff00000041814 */
[C---:B------:R-:W-:Y:S01]  /*f2c0*/  HMMA.16816.F32.BF16 R24, R196.reuse, R178, R24 ;  /* 0x000000b2c418723c */ /* 0x040fe20000041818 */
[----:B------:R-:W3:Y:S07]  /*f2d0*/  LDSM.16.M88.4 R176, [R220+0x3000] ;  /* 0x00300000dcb0783b */ /* 0x000eee0000000200 */
        /* <DEDUP_REMOVED lines=99> */
[C---:B------:R-:W-:Y:S08]  /*f910*/  HMMA.16816.F32.BF16 R16, R188.reuse, R170, R16 ;  /* 0x000000aabc10723c */ /* 0x040ff00000041810 */
[C---:B------:R-:W-:Y:S08]  /*f920*/  HMMA.16816.F32.BF16 R20, R188.reuse, R176, R20 ;  /* 0x000000b0bc14723c */ /* 0x040ff00000041814 */
[C---:B------:R-:W-:Y:S08]  /*f930*/  HMMA.16816.F32.BF16 R24, R188.reuse, R178, R24 ;  /* 0x000000b2bc18723c */ /* 0x040ff00000041818 */
[C---:B------:R-:W-:Y:S08]  /*f940*/  HMMA.16816.F32.BF16 R28, R188.reuse, R180, R28 ;  /* 0x000000b4bc1c723c */ /* 0x040ff0000004181c */
[----:B------:R-:W-:Y:S08]  /*f950*/  HMMA.16816.F32.BF16 R32, R188, R182, R32 ;  /* 0x000000b6bc20723c */ /* 0x000ff00000041820 */
[C---:B--2---:R-:W-:Y:S08]  /*f960*/  HMMA.16816.F32.BF16 R4, R196.reuse, R200, R4 ;  /* 0x000000c8c404723c */ /* 0x044ff00000041804 */
[C---:B------:R-:W-:Y:S08]  /*f970*/  HMMA.16816.F32.BF16 R8, R196.reuse, R202, R8 ;  /* 0x000000cac408723c */ /* 0x040ff00000041808 */
[C---:B-1----:R-:W-:Y:S08]  /*f980*/  HMMA.16816.F32.BF16 R12, R196.reuse, R164, R12 ;  /* 0x000000a4c40c723c */ /* 0x042ff0000004180c */
[C---:B------:R-:W-:Y:S01]  /*f990*/  HMMA.16816.F32.BF16 R16, R196.reuse, R166, R16 ;  /* 0x000000a6c410723c */ /* 0x040fe20000041810 */
[----:B------:R-:W1:Y:S07]  /*f9a0*/  LDSM.16.M88.4 R164, [R220+0x6800] ;  /* 0x00680000dca4783b */ /* 0x000e6e0000000200 */
[C---:B----4-:R-:W-:Y:S08]  /*f9b0*/  HMMA.16816.F32.BF16 R20, R196.reuse, R172, R20 ;  /* 0x000000acc414723c */ /* 0x050ff00000041814 */
[C---:B------:R-:W-:Y:S08]  /*f9c0*/  HMMA.16816.F32.BF16 R24, R196.reuse, R174, R24 ;  /* 0x000000aec418723c */ /* 0x040ff00000041818 */
[C---:B-----5:R-:W-:Y:S08]  /*f9d0*/  HMMA.16816.F32.BF16 R28, R196.reuse, R184, R28 ;  /* 0x000000b8c41c723c */ /* 0x060ff0000004181c */
[----:B------:R-:W-:Y:S08]  /*f9e0*/  HMMA.16816.F32.BF16 R32, R196, R186, R32 ;  /* 0x000000bac420723c */ /* 0x000ff00000041820 */
[C---:B------:R-:W-:Y:S08]  /*f9f0*/  HMMA.16816.F32.BF16 R4, R192.reuse, R204, R4 ;  /* 0x000000ccc004723c */ /* 0x040ff00000041804 */
[C---:B------:R-:W-:Y:S08]  /*fa00*/  HMMA.16816.F32.BF16 R8, R192.reuse, R206, R8 ;  /* 0x000000cec008723c */ /* 0x040ff00000041808 */
[C---:B-1----:R-:W-:Y:S08]  /*fa10*/  HMMA.16816.F32.BF16 R12, R192.reuse, R164, R12 ;  /* 0x000000a4c00c723c */ /* 0x042ff0000004180c */
[----:B------:R-:W-:Y:S01]  /*fa20*/  FMUL.FTZ R4, R4, c[0x0][0x2ec] ;  /* 0x0000bb0004047a20 */ /* 0x000fe20000410000 */
[C---:B------:R-:W-:Y:S03]  /*fa30*/  HMMA.16816.F32.BF16 R16, R192.reuse, R166, R16 ;  /* 0x000000a6c010723c */ /* 0x040fe60000041810 */
[----:B------:R-:W1:Y:S01]  /*fa40*/  MUFU.TANH R168, R4 ;  /* 0x0000000400a87308 */ /* 0x000e620000002400 */
[----:B------:R-:W-:Y:S02]  /*fa50*/  FMUL.FTZ R5, R5, c[0x0][0x2ec] ;  /* 0x0000bb0005057a20 */ /* 0x000fe40000410000 */
[----:B------:R-:W-:Y:S02]  /*fa60*/  FMUL.FTZ R6, R6, c[0x0][0x2ec] ;  /* 0x0000bb0006067a20 */ /* 0x000fe40000410000 */
        /* <DEDUP_REMOVED lines=11> */
[----:B------:R-:W-:Y:S02]  /*fb20*/  IMAD.MOV.U32 R167, RZ, RZ, R248 ;  /* 0x000000ffffa77224 */ /* 0x000fe400078e00f8 */
[----:B------:R-:W-:Y:S03]  /*fb30*/  IMAD.MOV.U32 R166, RZ, RZ, R249 ;  /* 0x000000ffffa67224 */ /* 0x000fe600078e00f9 */
[----:B------:R-:W1:Y:S10]  /*fb40*/  MUFU.TANH R171, R8 ;  /* 0x0000000800ab7308 */ /* 0x000e740000002400 */
[----:B------:R-:W1:Y:S01]  /*fb50*/  MUFU.TANH R172, R9 ;  /* 0x0000000900ac7308 */ /* 0x000e620000002400 */
[----:B---3--:R-:W3:Y:S09]  /*fb60*/  LDSM.16.M88.4 R4, [R220+0x7000] ;  /* 0x00700000dc04783b */ /* 0x008ef20000000200 */
[----:B------:R-:W1:Y:S10]  /*fb70*/  MUFU.TANH R165, R10 ;  /* 0x0000000a00a57308 */ /* 0x000e740000002400 */
[----:B------:R5:W1:Y:S10]  /*fb80*/  MUFU.TANH R164, R11 ;  /* 0x0000000b00a47308 */ /* 0x000a740000002400 */
[----:B------:R1:W1:Y:S10]  /*fb90*/  MUFU.TANH R173, R12 ;  /* 0x0000000c00ad7308 */ /* 0x0002740000002400 */
[----:B------:R2:W2:Y:S01]  /*fba0*/  MUFU.TANH R175, R14 ;  /* 0x0000000e00af7308 */ /* 0x0004a20000002400 */
[----:B-----5:R-:W5:Y:S01]  /*fbb0*/  LDSM.16.M88.4 R8, [R220+0x7800] ;  /* 0x00780000dc08783b */ /* 0x020f620000000200 */
[----:B------:R-:W-:Y:S08]  /*fbc0*/  DEPBAR.LE SB0, 0x0 ;  /* 0x000080000000791a */ /* 0x000ff00000000000 */
[----:B------:R-:W2:Y:S01]  /*fbd0*/  MUFU.TANH R3, R3 ;  /* 0x0000000300037308 */ /* 0x000ea20000002400 */
[----:B------:R-:W-:Y:S01]  /*fbe0*/  BAR.SYNC.DEFER_BLOCKING 0x0 ;  /* 0x0000000000007b1d */ /* 0x000fe20000010000 */
[C---:B---3--:R-:W-:Y:S05]  /*fbf0*/  HMMA.16816.F32.BF16 R20, R192.reuse, R4, R20 ;  /* 0x00000004c014723c */ /* 0x048fea0000041814 */
[----:B-1----:R-:W-:Y:S02]  /*fc00*/  FMUL.FTZ R12, R13, c[0x0][0x2ec] ;  /* 0x0000bb000d0c7a20 */ /* 0x002fe40000410000 */
[----:B------:R-:W-:Y:S01]  /*fc10*/  FMUL.FTZ R13, R16, c[0x0][0x2ec] ;  /* 0x0000bb00100d7a20 */ /* 0x000fe20000410000 */
[----:B------:R1:W3:Y:S01]  /*fc20*/  MUFU.TANH R174, R15 ;  /* 0x0000000f00ae7308 */ /* 0x0002e20000002400 */
[C---:B------:R-:W-:Y:S03]  /*fc30*/  HMMA.16816.F32.BF16 R24, R192.reuse, R6, R24 ;  /* 0x00000006c018723c */ /* 0x040fe60000041818 */
[----:B------:R-:W-:Y:S02]  /*fc40*/  FMUL.FTZ R5, R18, c[0x0][0x2ec] ;  /* 0x0000bb0012057a20 */ /* 0x000fe40000410000 */
[----:B------:R-:W-:Y:S04]  /*fc50*/  FMUL.FTZ R4, R19, c[0x0][0x2ec] ;  /* 0x0000bb0013047a20 */ /* 0x000fe80000410000 */
[----:B------:R-:W1:Y:S06]  /*fc60*/  MUFU.TANH R12, R12 ;  /* 0x0000000c000c7308 */ /* 0x000e6c0000002400 */
[----:B--2---:R-:W-:Y:S02]  /*fc70*/  FMUL.FTZ R14, R20, c[0x0][0x2ec] ;  /* 0x0000bb00140e7a20 */ /* 0x004fe40000410000 */
[----:B------:R-:W-:Y:S02]  /*fc80*/  FMUL.FTZ R21, R21, c[0x0][0x2ec] ;  /* 0x0000bb0015157a20 */ /* 0x000fe40000410000 */
[----:B------:R-:W2:Y:S01]  /*fc90*/  MUFU.TANH R13, R13 ;  /* 0x0000000d000d7308 */ /* 0x000ea20000002400 */
[----:B------:R-:W-:Y:S02]  /*fca0*/  FMUL.FTZ R22, R22, c[0x0][0x2ec] ;  /* 0x0000bb0016167a20 */ /* 0x000fe40000410000 */
[----:B------:R-:W-:Y:S01]  /*fcb0*/  FMUL.FTZ R23, R23, c[0x0][0x2ec] ;  /* 0x0000bb0017177a20 */ /* 0x000fe20000410000 */
[C---:B-----5:R-:W-:Y:S03]  /*fcc0*/  HMMA.16816.F32.BF16 R28, R192.reuse, R8, R28 ;  /* 0x00000008c01c723c */ /* 0x060fe6000004181c */
[----:B------:R-:W-:Y:S02]  /*fcd0*/  FMUL.FTZ R24, R24, c[0x0][0x2ec] ;  /* 0x0000bb0018187a20 */ /* 0x000fe40000410000 */
[----:B------:R-:W-:Y:S01]  /*fce0*/  FMUL.FTZ R25, R25, c[0x0][0x2ec] ;  /* 0x0000bb0019197a20 */ /* 0x000fe20000410000 */
[----:B------:R1:W1:Y:S01]  /*fcf0*/  MUFU.TANH R196, R17 ;  /* 0x0000001100c47308 */ /* 0x0002620000002400 */
[----:B------:R-:W-:Y:S01]  /*fd00*/  FMUL.FTZ R26, R26, c[0x0][0x2ec] ;  /* 0x0000bb001a1a7a20 */ /* 0x000fe20000410000 */
[----:B------:R-:W-:Y:S04]  /*fd10*/  HMMA.16816.F32.BF16 R32, R192, R10, R32 ;  /* 0x0000000ac020723c */ /* 0x000fe80000041820 */
[----:B------:R-:W-:Y:S04]  /*fd20*/  FMUL.FTZ R27, R27, c[0x0][0x2ec] ;  /* 0x0000bb001b1b7a20 */ /* 0x000fe80000410000 */
[----:B------:R-:W1:Y:S08]  /*fd30*/  MUFU.TANH R5, R5 ;  /* 0x0000000500057308 */ /* 0x000e700000002400 */
[----:B------:R-:W-:Y:S02]  /*fd40*/  FMUL.FTZ R6, R28, c[0x0][0x2ec] ;  /* 0x0000bb001c067a20 */ /* 0x000fe40000410000 */
[----:B------:R-:W1:Y:S01]  /*fd50*/  MUFU.TANH R4, R4 ;  /* 0x0000000400047308 */ /* 0x000e620000002400 */
[----:B------:R-:W-:Y:S02]  /*fd60*/  FMUL.FTZ R29, R29, c[0x0][0x2ec] ;  /* 0x0000bb001d1d7a20 */ /* 0x000fe40000410000 */
[----:B------:R-:W-:Y:S02]  /*fd70*/  FMUL.FTZ R30, R30, c[0x0][0x2ec] ;  /* 0x0000bb001e1e7a20 */ /* 0x000fe40000410000 */
[----:B------:R-:W-:Y:S02]  /*fd80*/  FMUL.FTZ R31, R31, c[0x0][0x2ec] ;  /* 0x0000bb001f1f7a20 */ /* 0x000fe40000410000 */
[----:B------:R-:W-:Y:S02]  /*fd90*/  FMUL.FTZ R11, R35, c[0x0][0x2ec] ;  /* 0x0000bb00230b7a20 */ /* 0x000fe40000410000 */
[----:B------:R-:W-:Y:S01]  /*fda0*/  FMUL.FTZ R32, R32, c[0x0][0x2ec] ;  /* 0x0000bb0020207a20 */ /* 0x000fe20000410000 */
[----:B------:R-:W1:Y:S01]  /*fdb0*/  MUFU.TANH R14, R14 ;  /* 0x0000000e000e7308 */ /* 0x000e620000002400 */
        /* <DEDUP_REMOVED lines=18> */
[----:B--234-:R-:W-:Y:S01]  /*fee0*/  ULDC.64 UR8, c[0x0][0x198] ;  /* 0x0000660000087ab9 */ /* 0x01cfe20000000a00 */
[----:B------:R-:W-:Y:S01]  /*fef0*/  PLOP3.LUT P0, PT, PT, PT, UP6, 0x40, 0x0 ;  /* 0x000000000000781c */ /* 0x000fe20003f0e868 */
[----:B-1----:R-:W-:Y:S01]  /*ff00*/  IMAD.U32 R15, RZ, RZ, UR19 ;  /* 0x00000013ff0f7e24 */ /* 0x002fe2000f8e00ff */
        /* <DEDUP_REMOVED lines=42> */
[----:B------:R-:W1:Y:S01]  /*101b0*/  R2UR UR34, R18 ;  /* 0x00000000122273c2 */ /* 0x000e6200000e0000 */
[----:B------:R-:W-:Y:S02]  /*101c0*/  LEA.HI.X.SX32 R19, R8, UR31, 0x2, P1 ;  /* 0x0000001f08137c11 */ /* 0x000fe400088f16ff */
[----:B------:R-:W-:Y:S05]  /*101d0*/  LEA.HI.X.SX32 R17, R7, UR31, 0x2, P0 ;  /* 0x0000001f07117c11 */ /* 0x000fea00080f16ff */
[----:B------:R1:W2:Y:S08]  /*101e0*/  R2UR UR8, R16 ;  /* 0x00000000100873c2 */ /* 0x0002b000000e0000 */
[----:B------:R-:W3:Y:S08]  /*101f0*/  R2UR UR9, R17 ;  /* 0x00000000110973c2 */ /* 0x000ef000000e0000 */
[----:B------:R-:W4:Y:S01]  /*10200*/  R2UR UR35, R19 ;  /* 0x00000000132373c2 */ /* 0x000f2200000e0000 */
[----:B-1----:R-:W-:Y:S01]  /*10210*/  IMAD.U32 R16, RZ, RZ, UR34 ;  /* 0x00000022ff107e24 */ /* 0x002fe2000f8e00ff */
[----:B------:R-:W-:Y:S01]  /*10220*/  UIADD3 UR34, UR39, -UR37, URZ ;  /* 0x8000002527227290 */ /* 0x000fe2000fffe03f */
[----:B--2---:R-:W-:Y:S03]  /*10230*/  IMAD.U32 R8, RZ, RZ, UR8 ;  /* 0x00000008ff087e24 */ /* 0x004fe6000f8e00ff */
[----:B------:R-:W-:Y:S04]  /*10240*/  UIMAD UR34, UR34, UR10, -0x40 ;  /* 0xffffffc0222274a4 */ /* 0x000fe8000f8e020a */
[----:B------:R-:W-:Y:S01]  /*10250*/  UIMAD UR8, UR7, UR34, URZ ;  /* 0x00000022070872a4 */ /* 0x000fe2000f8e023f */
[----:B---3--:R-:W-:Y:S01]  /*10260*/  MOV R9, UR9 ;  /* 0x0000000900097c02 */ /* 0x008fe20008000f00 */
[----:B------:R-:W-:Y:S04]  /*10270*/  USHF.R.S32.HI UR9, URZ, 0x1f, UR34 ;  /* 0x0000001f3f097899 */ /* 0x000fe80008011422 */
[----:B------:R-:W2:Y:S01]  /*10280*/  LDG.E R8, [R8.64] ;  /* 0x0000002008087981 */ /* 0x000ea2000c1e1900 */
[----:B------:R-:W-:Y:S01]  /*10290*/  UIMAD UR8, UR9, UR6, UR8 ;  /* 0x00000006090872a4 */ /* 0x000fe2000f8e0208 */
[----:B----4-:R-:W-:Y:S01]  /*102a0*/  MOV R17, UR35 ;  /* 0x0000002300117c02 */ /* 0x010fe20008000f00 */
[----:B------:R-:W-:Y:S02]  /*102b0*/  UIMAD.WIDE.U32 UR34, UR6, UR34, URZ ;  /* 0x00000022062272a5 */ /* 0x000fe4000f8e003f */
[----:B------:R-:W-:Y:S02]  /*102c0*/  UMOV UR9, UR7 ;  /* 0x0000000700097c82 */ /* 0x000fe40008000000 */
[----:B------:R1:W2:Y:S01]  /*102d0*/  LDG.E R16, [R16.64] ;  /* 0x0000002010107981 */ /* 0x0002a2000c1e1900 */
        /* <DEDUP_REMOVED lines=12> */
.L_x_3201:
        /* <DEDUP_REMOVED lines=117> */
.L_x_3200:
[----:B-1234-:R-:W-:Y:S01]  /*10af0*/  MOV R15, UR28 ;  /* 0x0000001c000f7c02 */ /* 0x01efe20008000f00 */
[----:B------:R-:W-:Y:S01]  /*10b00*/  LDSM.16.MT88.4 R20, [R226+0x10000] ;  /* 0x01000000e214783b */ /* 0x000fe20000004200 */
[----:B------:R-:W-:Y:S02]  /*10b10*/  UISETP.GT.AND UP2, UPT, UR28, UR21, UPT ;  /* 0x000000151c00728c */ /* 0x000fe4000bf44270 */
[----:B------:R-:W-:Y:S01]  /*10b20*/  LEA R15, R15, R235, 0x6 ;  /* 0x000000eb0f0f7211 */ /* 0x000fe200078e30ff */
[----:B------:R-:W-:Y:S02]  /*10b30*/  UMOV UR8, UR23 ;  /* 0x0000001700087c82 */ /* 0x000fe40008000000 */
[----:B------:R-:W-:Y:S01]  /*10b40*/  UMOV UR9, UR22 ;  /* 0x0000001600097c82 */ /* 0x000fe20008000000 */
[C---:B------:R-:W-:Y:S01]  /*10b50*/  IADD3 R7, R15.reuse, 0x8, RZ ;  /* 0x000000080f077810 */ /* 0x040fe20007ffe0ff */
[----:B------:R-:W-:Y:S01]  /*10b60*/  LDSM.16.MT88.4 R28, [R225+0x10000] ;  /* 0x01000000e11c783b */ /* 0x000fe20000004200 */
[----:B------:R-:W-:Y:S02]  /*10b70*/  ISETP.GE.AND P2, PT, R15, R239, PT ;  /* 0x000000ef0f00720c */ /* 0x000fe40003f46270 */
[C---:B------:R-:W-:Y:S02]  /*10b80*/  ISETP.GE.AND P5, PT, R7.reuse, R241, PT ;  /* 0x000000f10700720c */ /* 0x040fe40003fa6270 */
[----:B------:R-:W-:Y:S02]  /*10b90*/  ISETP.GE.AND P4, PT, R7, R239, PT ;  /* 0x000000ef0700720c */ /* 0x000fe40003f86270 */
[C---:B------:R-:W-:Y:S02]  /*10ba0*/  IADD3 R8, R15.reuse, 0x1, RZ ;  /* 0x000000010f087810 */ /* 0x040fe40007ffe0ff */
[----:B------:R-:W-:Y:S02]  /*10bb0*/  ISETP.GE.OR P2, PT, R15, R238, !P2 ;  /* 0x000000ee0f00720c */ /* 0x000fe40005746670 */
[C---:B------:R-:W-:Y:S02]  /*10bc0*/  ISETP.GE.OR P5, PT, R7.reuse, R240, !P5 ;  /* 0x000000f00700720c */ /* 0x040fe40006fa6670 */
[----:B------:R-:W-:Y:S02]  /*10bd0*/  ISETP.GE.OR P4, PT, R7, R238, !P4 ;  /* 0x000000ee0700720c */ /* 0x000fe40006786670 */
[C---:B------:R-:W-:Y:S02]  /*10be0*/  IADD3 R7, R15.reuse, 0x10, RZ ;  /* 0x000000100f077810 */ /* 0x040fe40007ffe0ff */
[-C--:B------:R-:W-:Y:S02]  /*10bf0*/  ISETP.GE.AND P3, PT, R15, R241.reuse, PT ;  /* 0x000000f10f00720c */ /* 0x080fe40003f66270 */
[----:B------:R-:W-:Y:S02]  /*10c00*/  FSEL R170, R170, -INF , !P2 ;  /* 0xff800000aaaa7808 */ /* 0x000fe40005000000 */
[C---:B------:R-:W-:Y:S02]  /*10c10*/  ISETP.GE.AND P1, PT, R8.reuse, R241, PT ;  /* 0x000000f10800720c */ /* 0x040fe40003f26270 */
[C---:B------:R-:W-:Y:S02]  /*10c20*/  ISETP.GE.AND P6, PT, R8.reuse, R239, PT ;  /* 0x000000ef0800720c */ /* 0x040fe40003fc6270 */
[-C--:B------:R-:W-:Y:S02]  /*10c30*/  ISETP.GE.AND P2, PT, R7, R241.reuse, PT ;  /* 0x000000f10700720c */ /* 0x080fe40003f46270 */
[CC--:B------:R-:W-:Y:S02]  /*10c40*/  ISETP.GE.OR P3, PT, R15.reuse, R240.reuse, !P3 ;  /* 0x000000f00f00720c */ /* 0x0c0fe40005f66670 */
[C---:B------:R-:W-:Y:S02]  /*10c50*/  IADD3 R9, R15.reuse, 0x18, RZ ;  /* 0x000000180f097810 */ /* 0x040fe40007ffe0ff */
[C---:B------:R-:W-:Y:S02]  /*10c60*/  ISETP.GE.OR P1, PT, R8.reuse, R240, !P1 ;  /* 0x000000f00800720c */ /* 0x040fe40004f26670 */
[----:B------:R-:W-:Y:S02]  /*10c70*/  ISETP.GE.OR P6, PT, R8, R238, !P6 ;  /* 0x000000ee0800720c */ /* 0x000fe400077c6670 */
[----:B------:R-:W-:Y:S02]  /*10c80*/  IADD3 R8, R15, 0x9, RZ ;  /* 0x000000090f087810 */ /* 0x000fe40007ffe0ff */
[-C--:B------:R-:W-:Y:S02]  /*10c90*/  ISETP.GE.OR P2, PT, R7, R240.reuse, !P2 ;  /* 0x000000f00700720c */ /* 0x080fe40005746670 */
[----:B------:R-:W-:Y:S02]  /*10ca0*/  FSEL R168, R168, -INF , !P3 ;  /* 0xff800000a8a87808 */ /* 0x000fe40005800000 */
[----:B------:R-:W-:Y:S02]  /*10cb0*/  FSEL R193, R173, -INF , !P2 ;  /* 0xff800000adc17808 */ /* 0x000fe40005000000 */
[C---:B------:R-:W-:Y:S02]  /*10cc0*/  ISETP.GE.AND P0, PT, R8.reuse, R241, PT ;  /* 0x000000f10800720c */ /* 0x040fe40003f06270 */
[C---:B------:R-:W-:Y:S02]  /*10cd0*/  ISETP.GE.AND P3, PT, R8.reuse, R239, PT ;  /* 0x000000ef0800720c */ /* 0x040fe40003f66270 */
[-C--:B------:R-:W-:Y:S02]  /*10ce0*/  ISETP.GE.AND P2, PT, R9, R241.reuse, PT ;  /* 0x000000f10900720c */ /* 0x080fe40003f46270 */
[C---:B------:R-:W-:Y:S02]  /*10cf0*/  ISETP.GE.OR P0, PT, R8.reuse, R240, !P0 ;  /* 0x000000f00800720c */ /* 0x040fe40004706670 */
[----:B------:R-:W-:Y:S02]  /*10d00*/  ISETP.GE.OR P3, PT, R8, R238, !P3 ;  /* 0x000000ee0800720c */ /* 0x000fe40005f66670 */
[----:B------:R-:W-:Y:S02]  /*10d10*/  IADD3 R8, R15, 0x11, RZ ;  /* 0x000000110f087810 */ /* 0x000fe40007ffe0ff */
[----:B------:R-:W-:Y:S02]  /*10d20*/  ISETP.GE.OR P2, PT, R9, R240, !P2 ;  /* 0x000000f00900720c */ /* 0x000fe40005746670 */
[----:B------:R-:W-:Y:S02]  /*10d30*/  FSEL R169, R169, -INF , !P1 ;  /* 0xff800000a9a97808 */ /* 0x000fe40004800000 */
[----:B------:R-:W-:Y:S02]  /*10d40*/  FSEL R171, R171, -INF , !P5 ;  /* 0xff800000abab7808 */ /* 0x000fe40006800000 */
[----:B------:R-:W-:Y:S02]  /*10d50*/  IADD3 R16, R15, 0x20, RZ ;  /* 0x000000200f107810 */ /* 0x000fe40007ffe0ff */
[----:B------:R-:W-:Y:S02]  /*10d60*/  ISETP.GE.AND P5, PT, R8, R241, PT ;  /* 0x000000f10800720c */ /* 0x000fe40003fa6270 */
[----:B------:R-:W-:Y:S02]  /*10d70*/  FSEL R195, R13, -INF , !P2 ;  /* 0xff8000000dc37808 */ /* 0x000fe40005000000 */
[----:B------:R-:W-:Y:S02]  /*10d80*/  FMNMX.FTZ R13, R168, R2, !PT ;  /* 0x00000002a80d7209 */ /* 0x000fe40007810000 */
[----:B------:R-:W-:Y:S02]  /*10d90*/  ISETP.GE.AND P1, PT, R7, R239, PT ;  /* 0x000000ef0700720c */ /* 0x000fe40003f26270 */
[----:B------:R-:W-:Y:S02]  /*10da0*/  FMNMX.FTZ R13, R169, R13, !PT ;  /* 0x0000000da90d7209 */ /* 0x000fe40007810000 */
[----:B------:R-:W-:Y:S02]  /*10db0*/  ISETP.GE.OR P5, PT, R8, R240, !P5 ;  /* 0x000000f00800720c */ /* 0x000fe40006fa6670 */
[----:B------:R-:W-:Y:S02]  /*10dc0*/  ISETP.GE.AND P2, PT, R16, R241, PT ;  /* 0x000000f11000720c */ /* 0x000fe40003f46270 */
[----:B------:R-:W-:Y:S02]  /*10dd0*/  ISETP.GE.OR P1, PT, R7, R238, !P1 ;  /* 0x000000ee0700720c */ /* 0x000fe40004f26670 */
[----:B------:R-:W-:Y:S02]  /*10de0*/  FSEL R7, R172, -INF , !P0 ;  /* 0xff800000ac077808 */ /* 0x000fe40004000000 */
[----:B------:R-:W-:Y:S02]  /*10df0*/  FMNMX.FTZ R13, R171, R13, !PT ;  /* 0x0000000dab0d7209 */ /* 0x000fe40007810000 */
[----:B------:R-:W-:Y:S02]  /*10e00*/  FSEL R194, R12, -INF , !P5 ;  /* 0xff8000000cc27808 */ /* 0x000fe40006800000 */
[C---:B------:R-:W-:Y:S02]  /*10e10*/  IADD3 R12, R15.reuse, 0x21, RZ ;  /* 0x000000210f0c7810 */ /* 0x040fe40007ffe0ff */
[----:B------:R-:W-:Y:S02]  /*10e20*/  ISETP.GE.OR P2, PT, R16, R240, !P2 ;  /* 0x000000f01000720c */ /* 0x000fe40005746670 */
[----:B------:R-:W-:Y:S02]  /*10e30*/  IADD3 R17, R15, 0x19, RZ ;  /* 0x000000190f117810 */ /* 0x000fe40007ffe0ff */
[----:B------:R-:W-:Y:S02]  /*10e40*/  FMNMX.FTZ R13, R7, R13, !PT ;  /* 0x0000000d070d7209 */ /* 0x000fe40007810000 */
[----:B------:R-:W-:Y:S02]  /*10e50*/  ISETP.GE.AND P0, PT, R8, R239, PT ;  /* 0x000000ef0800720c */ /* 0x000fe40003f06270 */
[----:B------:R-:W-:Y:S02]  /*10e60*/  FSEL R248, R14, -INF , !P2 ;  /* 0xff8000000ef87808 */ /* 0x000fe40005000000 */
[-C--:B------:R-:W-:Y:S02]  /*10e70*/  ISETP.GE.AND P2, PT, R12, R241.reuse, PT ;  /* 0x000000f10c00720c */ /* 0x080fe40003f46270 */
[----:B------:R-:W-:Y:S02]  /*10e80*/  ISETP.GE.OR P0, PT, R8, R238, !P0 ;  /* 0x000000ee0800720c */ /* 0x000fe40004706670 */
[----:B------:R-:W-:Y:S02]  /*10e90*/  ISETP.GE.AND P5, PT, R17, R241, PT ;  /* 0x000000f11100720c */ /* 0x000fe40003fa6270 */
[----:B------:R-:W-:Y:S02]  /*10ea0*/  FSEL R8, R3, -INF , !P6 ;  /* 0xff80000003087808 */ /* 0x000fe40007000000 */
[----:B------:R-:W-:Y:S02]  /*10eb0*/  IADD3 R3, R15, 0x28, RZ ;  /* 0x000000280f037810 */ /* 0x000fe40007ffe0ff */
[----:B------:R-:W-:Y:S02]  /*10ec0*/  FMNMX.FTZ R14, R193, R13, !PT ;  /* 0x0000000dc10e7209 */ /* 0x000fe40007810000 */
[-C--:B------:R-:W-:Y:S02]  /*10ed0*/  ISETP.GE.AND P6, PT, R9, R239.reuse, PT ;  /* 0x000000ef0900720c */ /* 0x080fe40003fc6270 */
[-C--:B------:R-:W-:Y:S02]  /*10ee0*/  ISETP.GE.OR P2, PT, R12, R240.reuse, !P2 ;  /* 0x000000f00c00720c */ /* 0x080fe40005746670 */
[----:B------:R-:W-:Y:S02]  /*10ef0*/  FSEL R10, R165, -INF , !P4 ;  /* 0xff800000a50a7808 */ /* 0x000fe40006000000 */
[-C--:B------:R-:W-:Y:S02]  /*10f00*/  ISETP.GE.AND P4, PT, R16, R239.reuse, PT ;  /* 0x000000ef1000720c */ /* 0x080fe40003f86270 */
[----:B------:R-:W-:Y:S02]  /*10f10*/  ISETP.GE.OR P5, PT, R17, R240, !P5 ;  /* 0x000000f01100720c */ /* 0x000fe40006fa6670 */
[----:B------:R-:W-:Y:S02]  /*10f20*/  ISETP.GE.OR P6, PT, R9, R238, !P6 ;  /* 0x000000ee0900720c */ /* 0x000fe400077c6670 */
[----:B------:R-:W-:Y:S02]  /*10f30*/  FSEL R9, R164, -INF , !P3 ;  /* 0xff800000a4097808 */ /* 0x000fe40005800000 */
[----:B------:R-:W-:Y:S02]  /*10f40*/  FSEL R207, R207, -INF , !P2 ;  /* 0xff800000cfcf7808 */ /* 0x000fe40005000000 */
[----:B------:R-:W-:Y:S02]  /*10f50*/  ISETP.GE.AND P3, PT, R12, R239, PT ;  /* 0x000000ef0c00720c */ /* 0x000fe40003f66270 */
[-C--:B------:R-:W-:Y:S02]  /*10f60*/  ISETP.GE.AND P2, PT, R3, R241.reuse, PT ;  /* 0x000000f10300720c */ /* 0x080fe40003f46270 */
[----:B------:R-:W-:Y:S02]  /*10f70*/  FMNMX.FTZ R14, R194, R14, !PT ;  /* 0x0000000ec20e7209 */ /* 0x000fe40007810000 */
[----:B------:R-:W-:Y:S02]  /*10f80*/  ISETP.GE.OR P4, PT, R16, R238, !P4 ;  /* 0x000000ee1000720c */ /* 0x000fe40006786670 */
[----:B------:R-:W-:Y:S02]  /*10f90*/  FMNMX.FTZ R16, R170, R0, !PT ;  /* 0x00000000aa107209 */ /* 0x000fe40007810000 */
[----:B------:R-:W-:Y:S02]  /*10fa0*/  FSEL R196, R196, -INF , !P5 ;  /* 0xff800000c4c47808 */ /* 0x000fe40006800000 */
[----:B------:R-:W-:Y:S02]  /*10fb0*/  ISETP.GE.OR P3, PT, R12, R238, !P3 ;  /* 0x000000ee0c00720c */ /* 0x000fe40005f66670 */
[----:B------:R-:W-:Y:S02]  /*10fc0*/  IADD3 R12, R15, 0x29, RZ ;  /* 0x000000290f0c7810 */ /* 0x000fe40007ffe0ff */
[----:B------:R-:W-:Y:S02]  /*10fd0*/  ISETP.GE.OR P2, PT, R3, R240, !P2 ;  /* 0x000000f00300720c */ /* 0x000fe40005746670 */
[----:B------:R-:W-:Y:S02]  /*10fe0*/  FMNMX.FTZ R14, R195, R14, !PT ;  /* 0x0000000ec30e7209 */ /* 0x000fe40007810000 */
[----:B------:R-:W-:Y:S02]  /*10ff0*/  FMNMX.FTZ R16, R8, R16, !PT ;  /* 0x0000001008107209 */ /* 0x000fe40007810000 */
[----:B------:R-:W-:Y:S02]  /*11000*/  FSEL R206, R206, -INF , !P2 ;  /* 0xff800000cece7808 */ /* 0x000fe40005000000 */
[----:B------:R-:W-:Y:S02]  /*11010*/  ISETP.GE.AND P2, PT, R12, R241, PT ;  /* 0x000000f10c00720c */ /* 0x000fe40003f46270 */
[----:B------:R-:W-:Y:S02]  /*11020*/  FMNMX.FTZ R14, R196, R14, !PT ;  /* 0x0000000ec40e7209 */ /* 0x000fe40007810000 */
[----:B------:R-:W-:Y:S02]  /*11030*/  FSEL R173, R5, -INF , !P6 ;  /* 0xff80000005ad7808 */ /* 0x000fe40007000000 */
[-C--:B------:R-:W-:Y:S02]  /*11040*/  ISETP.GE.AND P5, PT, R17, R239.reuse, PT ;  /* 0x000000ef1100720c */ /* 0x080fe40003fa6270 */
[----:B------:R-:W-:Y:S02]  /*11050*/  FMNMX.FTZ R5, R10, R16, !PT ;  /* 0x000000100a057209 */ /* 0x000fe40007810000 */
[----:B------:R-:W-:Y:S02]  /*11060*/  FSEL R174, R174, -INF , !P0 ;  /* 0xff800000aeae7808 */ /* 0x000fe40004000000 */
[----:B------:R-:W-:Y:S02]  /*11070*/  IADD3 R13, R15, 0x30, RZ ;  /* 0x000000300f0d7810 */ /* 0x000fe40007ffe0ff */
[C---:B------:R-:W-:Y:S02]  /*11080*/  ISETP.GE.AND P0, PT, R12.reuse, R239, PT ;  /* 0x000000ef0c00720c */ /* 0x040fe40003f06270 */
[----:B------:R-:W-:Y:S02]  /*11090*/  ISETP.GE.OR P2, PT, R12, R240, !P2 ;  /* 0x000000f00c00720c */ /* 0x000fe40005746670 */
[----:B------:R-:W-:Y:S02]  /*110a0*/  FMNMX.FTZ R14, R248, R14, !PT ;  /* 0x0000000ef80e7209 */ /* 0x000fe40007810000 */
[----:B------:R-:W-:Y:S02]  /*110b0*/  FSEL R175, R175, -INF , !P1 ;  /* 0xff800000afaf7808 */ /* 0x000fe40004800000 */
[----:B------:R-:W-:Y:S02]  /*110c0*/  ISETP.GE.OR P5, PT, R17, R238, !P5 ;  /* 0x000000ee1100720c */ /* 0x000fe40006fa6670 */
[----:B------:R-:W-:Y:S02]  /*110d0*/  FMNMX.FTZ R5, R9, R5, !PT ;  /* 0x0000000509057209 */ /* 0x000fe40007810000 */
[----:B------:R-:W-:Y:S02]  /*110e0*/  FMNMX.FTZ R14, R207, R14, !PT ;  /* 0x0000000ecf0e7209 */ /* 0x000fe40007810000 */
[----:B------:R-:W-:Y:S02]  /*110f0*/  ISETP.GE.OR P0, PT, R12, R238, !P0 ;  /* 0x000000ee0c00720c */ /* 0x000fe40004706670 */
[----:B------:R-:W-:Y:S02]  /*11100*/  IADD3 R12, R15, 0x31, RZ ;  /* 0x000000310f0c7810 */ /* 0x000fe40007ffe0ff */
[----:B------:R-:W-:Y:S02]  /*11110*/  FSEL R205, R205, -INF , !P2 ;  /* 0xff800000cdcd7808 */ /* 0x000fe40005000000 */
[----:B------:R-:W-:Y:S02]  /*11120*/  ISETP.GE.AND P2, PT, R13, R241, PT ;  /* 0x000000f10d00720c */ /* 0x000fe40003f46270 */
[----:B------:R-:W-:Y:S02]  /*11130*/  ISETP.GE.AND P1, PT, R3, R239, PT ;  /* 0x000000ef0300720c */ /* 0x000fe40003f26270 */
[----:B------:R-:W-:Y:S02]  /*11140*/  FSEL R172, R4, -INF , !P5 ;  /* 0xff80000004ac7808 */ /* 0x000fe40006800000 */
[----:B------:R-:W-:Y:S02]  /*11150*/  FMNMX.FTZ R4, R175, R5, !PT ;  /* 0x00000005af047209 */ /* 0x000fe40007810000 */
[----:B------:R-:W-:Y:S02]  /*11160*/  ISETP.GE.OR P2, PT, R13, R240, !P2 ;  /* 0x000000f00d00720c */ /* 0x000fe40005746670 */
[-C--:B------:R-:W-:Y:S02]  /*11170*/  ISETP.GE.AND P6, PT, R12, R241.reuse, PT ;  /* 0x000000f10c00720c */ /* 0x080fe40003fc6270 */
[----:B------:R-:W-:Y:S02]  /*11180*/  FMNMX.FTZ R5, R206, R14, !PT ;  /* 0x0000000ece057209 */ /* 0x000fe40007810000 */
[----:B------:R-:W-:Y:S02]  /*11190*/  ISETP.GE.OR P1, PT, R3, R238, !P1 ;  /* 0x000000ee0300720c */ /* 0x000fe40004f26670 */
[C---:B------:R-:W-:Y:S02]  /*111a0*/  IADD3 R3, R15.reuse, 0x38, RZ ;  /* 0x000000380f037810 */ /* 0x040fe40007ffe0ff */
        /* <DEDUP_REMOVED lines=23> */
[C---:B------:R-:W-:Y:S02]  /*11320*/  ISETP.GE.AND P2, PT, R13.reuse, R239, PT ;  /* 0x000000ef0d00720c */ /* 0x040fe40003f46270 */
[----:B------:R-:W-:Y:S02]  /*11330*/  FMNMX.FTZ R6, R202, R5, !PT ;  /* 0x00000005ca067209 */ /* 0x000fe40007810000 */
[----:B------:R-:W1:Y:S01]  /*11340*/  SHFL.BFLY PT, R5, R4, 0x2, 0x1f ;  /* 0x0c401f0004057f89 */ /* 0x000e6200000e0000 */
[-C--:B------:R-:W-:Y:S02]  /*11350*/  ISETP.GE.OR P2, PT, R13, R238.reuse, !P2 ;  /* 0x000000ee0d00720c */ /* 0x080fe40005746670 */
[CC--:B------:R-:W-:Y:S02]  /*11360*/  ISETP.GE.AND P1, PT, R12.reuse, R239.reuse, PT ;  /* 0x000000ef0c00720c */ /* 0x0c0fe40003f26270 */
[----:B------:R-:W-:Y:S02]  /*11370*/  FSEL R201, R201, -INF , !P0 ;  /* 0xff800000c9c97808 */ /* 0x000fe40004000000 */
[----:B------:R-:W-:Y:S02]  /*11380*/  ISETP.GE.OR P1, PT, R12, R238, !P1 ;  /* 0x000000ee0c00720c */ /* 0x000fe40004f26670 */
[----:B------:R-:W-:Y:S02]  /*11390*/  FSEL R179, R179, -INF , !P2 ;  /* 0xff800000b3b37808 */ /* 0x000fe40005000000 */
[-C--:B------:R-:W-:Y:S02]  /*113a0*/  ISETP.GE.AND P0, PT, R3, R239.reuse, PT ;  /* 0x000000ef0300720c */ /* 0x080fe40003f06270 */
[----:B------:R-:W-:Y:S02]  /*113b0*/  FMNMX.FTZ R6, R201, R6, !PT ;  /* 0x00000006c9067209 */ /* 0x000fe40007810000 */
[----:B------:R-:W-:Y:S02]  /*113c0*/  FSEL R178, R178, -INF , !P1 ;  /* 0xff800000b2b27808 */ /* 0x000fe40004800000 */
[----:B------:R-:W-:Y:S02]  /*113d0*/  FMNMX.FTZ R6, R179, R6, !PT ;  /* 0x00000006b3067209 */ /* 0x000fe40007810000 */
[-C--:B------:R-:W-:Y:S02]  /*113e0*/  ISETP.GE.OR P2, PT, R3, R238.reuse, !P0 ;  /* 0x000000ee0300720c */ /* 0x080fe40004746670 */
[----:B------:R-:W-:Y:S02]  /*113f0*/  ISETP.GE.AND P0, PT, R15, R239, PT ;  /* 0x000000ef0f00720c */ /* 0x000fe40003f06270 */
[----:B------:R-:W-:Y:S02]  /*11400*/  FSEL R177, R177, -INF , !P2 ;  /* 0xff800000b1b17808 */ /* 0x000fe40005000000 */
[----:B------:R-:W-:Y:S02]  /*11410*/  ISETP.GE.OR P0, PT, R15, R238, !P0 ;  /* 0x000000ee0f00720c */ /* 0x000fe40004706670 */
[----:B------:R-:W-:Y:S01]  /*11420*/  FMNMX.FTZ R3, R178, R6, !PT ;  /* 0x00000006b2037209 */ /* 0x000fe20007810000 */
[----:B------:R-:W-:Y:S01]  /*11430*/  LDSM.16.MT88.4 R12, [R228+0x10000] ;  /* 0x01000000e40c783b */ /* 0x000fe20000004200 */
[----:B------:R-:W-:Y:S02]  /*11440*/  FSEL R165, R11, -INF , !P0 ;  /* 0xff8000000ba57808 */ /* 0x000fe40004000000 */
[----:B------:R-:W-:Y:S04]  /*11450*/  FMNMX.FTZ R3, R177, R3, !PT ;  /* 0x00000003b1037209 */ /* 0x000fe80007810000 */
[----:B------:R-:W-:Y:S02]  /*11460*/  FMNMX.FTZ R3, R165, R3, !PT ;  /* 0x00000003a5037209 */ /* 0x000fe40007810000 */
[----:B-1----:R-:W-:Y:S03]  /*11470*/  FMNMX.FTZ R5, R4, R5, !PT ;  /* 0x0000000504057209 */ /* 0x002fe60007810000 */
[----:B------:R-:W1:Y:S08]  /*11480*/  SHFL.BFLY PT, R4, R3, 0x2, 0x1f ;  /* 0x0c401f0003047f89 */ /* 0x000e7000000e0000 */
[----:B------:R-:W2:Y:S01]  /*11490*/  SHFL.BFLY PT, R164, R5, 0x1, 0x1f ;  /* 0x0c201f0005a47f89 */ /* 0x000ea200000e0000 */
[----:B-1----:R-:W-:Y:S07]  /*114a0*/  FMNMX.FTZ R4, R3, R4, !PT ;  /* 0x0000000403047209 */ /* 0x002fee0007810000 */
[----:B------:R-:W1:Y:S01]  /*114b0*/  SHFL.BFLY PT, R3, R4, 0x1, 0x1f ;  /* 0x0c201f0004037f89 */ /* 0x000e6200000e0000 */
[----:B--2---:R-:W-:Y:S04]  /*114c0*/  FMNMX.FTZ R164, R5, R164, !PT ;  /* 0x000000a405a47209 */ /* 0x004fe80007810000 */
[C---:B------:R-:W-:Y:S01]  /*114d0*/  FSETP.NEU.FTZ.AND P1, PT, R164.reuse, -INF , PT ;  /* 0xff800000a400780b */ /* 0x040fe20003f3d000 */
[----:B------:R-:W-:Y:S05]  /*114e0*/  FMUL.FTZ R189, R164, c[0x0][0x23c] ;  /* 0x00008f00a4bd7a20 */ /* 0x000fea0000410000 */
[----:B------:R-:W-:Y:S05]  /*114f0*/  FSEL R189, R189, RZ, P1 ;  /* 0x000000ffbdbd7208 */ /* 0x000fea0000800000 */
[--C-:B------:R-:W-:Y:S02]  /*11500*/  FFMA.FTZ R186, R168, c[0x0][0x23c], -R189.reuse ;  /* 0x00008f00a8ba7a23 */ /* 0x100fe400000108bd */
[--C-:B------:R-:W-:Y:S02]  /*11510*/  FFMA.FTZ R180, R169, c[0x0][0x23c], -R189.reuse ;  /* 0x00008f00a9b47a23 */ /* 0x100fe400000108bd */
[--C-:B------:R-:W-:Y:S01]  /*11520*/  FFMA.FTZ R185, R171, c[0x0][0x23c], -R189.reuse ;  /* 0x00008f00abb97a23 */ /* 0x100fe200000108bd */
[----:B-1----:R-:W-:Y:S01]  /*11530*/  FMNMX.FTZ R3, R4, R3, !PT ;  /* 0x0000000304037209 */ /* 0x002fe20007810000 */
[--C-:B------:R-:W-:Y:S01]  /*11540*/  FFMA.FTZ R184, R7, c[0x0][0x23c], -R189.reuse ;  /* 0x00008f0007b87a23 */ /* 0x100fe200000108bd */
[----:B------:R-:W-:Y:S01]  /*11550*/  FSEL R4, R164, RZ, P1 ;  /* 0x000000ffa4047208 */ /* 0x000fe20000800000 */
[----:B------:R-:W-:Y:S01]  /*11560*/  MUFU.EX2 R186, R186 ;  /* 0x000000ba00ba7308 */ /* 0x000fe20000000800 */
[C---:B------:R-:W-:Y:S01]  /*11570*/  FSETP.NEU.FTZ.AND P0, PT, R3.reuse, -INF , PT ;  /* 0xff8000000300780b */ /* 0x040fe20003f1d000 */
[C---:B------:R-:W-:Y:S02]  /*11580*/  FMUL.FTZ R176, R3.reuse, c[0x0][0x23c] ;  /* 0x00008f0003b07a20 */ /* 0x040fe40000410000 */
[----:B------:R-:W-:Y:S01]  /*11590*/  FADD.FTZ R2, -R4, R2 ;  /* 0x0000000204027221 */ /* 0x000fe20000010100 */
[----:B------:R-:W-:Y:S01]  /*115a0*/  FSEL R4, R3, RZ, P0 ;  /* 0x000000ff03047208 */ /* 0x000fe20000000000 */
[--C-:B------:R-:W-:Y:S01]  /*115b0*/  FFMA.FTZ R193, R193, c[0x0][0x23c], -R189.reuse ;  /* 0x00008f00c1c17a23 */ /* 0x100fe200000108bd */
[----:B------:R-:W-:Y:S01]  /*115c0*/  FSEL R176, R176, RZ, P0 ;  /* 0x000000ffb0b07208 */ /* 0x000fe20000000000 */
[----:B------:R-:W-:Y:S01]  /*115d0*/  FMUL.FTZ R2, R2, c[0x0][0x23c] ;  /* 0x00008f0002027a20 */ /* 0x000fe20000410000 */
[----:B------:R-:W-:Y:S01]  /*115e0*/  PLOP3.LUT P0, PT, PT, PT, UP2, 0x80, 0x0 ;  /* 0x000000000000781c */ /* 0x000fe20003f0f028 */
[----:B------:R-:W-:Y:S01]  /*115f0*/  FADD.FTZ R0, -R4, R0 ;  /* 0x0000000004007221 */ /* 0x000fe20000010100 */
[----:B------:R-:W1:Y:S01]  /*11600*/  MUFU.EX2 R180, R180 ;  /* 0x000000b400b47308 */ /* 0x000e620000000800 */
[--C-:B------:R-:W-:Y:S02]  /*11610*/  FFMA.FTZ R187, R170, c[0x0][0x23c], -R176.reuse ;  /* 0x00008f00aabb7a23 */ /* 0x100fe400000108b0 */
[--C-:B------:R-:W-:Y:S02]  /*11620*/  FFMA.FTZ R183, R8, c[0x0][0x23c], -R176.reuse ;  /* 0x00008f0008b77a23 */ /* 0x100fe400000108b0 */
[--C-:B------:R-:W-:Y:S02]  /*11630*/  FFMA.FTZ R182, R10, c[0x0][0x23c], -R176.reuse ;  /* 0x00008f000ab67a23 */ /* 0x100fe400000108b0 */
[--C-:B------:R-:W-:Y:S02]  /*11640*/  FFMA.FTZ R181, R9, c[0x0][0x23c], -R176.reuse ;  /* 0x00008f0009b57a23 */ /* 0x100fe400000108b0 */
[----:B------:R-:W-:Y:S01]  /*11650*/  FMUL.FTZ R0, R0, c[0x0][0x23c] ;  /* 0x00008f0000007a20 */ /* 0x000fe20000410000 */
[----:B------:R-:W-:Y:S01]  /*11660*/  MUFU.EX2 R185, R185 ;  /* 0x000000b900b97308 */ /* 0x000fe20000000800 */
[--C-:B------:R-:W-:Y:S02]  /*11670*/  FFMA.FTZ R198, R175, c[0x0][0x23c], -R176.reuse ;  /* 0x00008f00afc67a23 */ /* 0x100fe400000108b0 */
[--C-:B------:R-:W-:Y:S02]  /*11680*/  FFMA.FTZ R197, R174, c[0x0][0x23c], -R176.reuse ;  /* 0x00008f00aec57a23 */ /* 0x100fe400000108b0 */
[--C-:B------:R-:W-:Y:S02]  /*11690*/  FFMA.FTZ R199, R173, c[0x0][0x23c], -R176.reuse ;  /* 0x00008f00adc77a23 */ /* 0x100fe400000108b0 */
[--C-:B------:R-:W-:Y:S02]  /*116a0*/  FFMA.FTZ R200, R172, c[0x0][0x23c], -R176.reuse ;  /* 0x00008f00acc87a23 */ /* 0x100fe400000108b0 */
[----:B------:R-:W-:Y:S01]  /*116b0*/  LDSM.16.MT88.4 R172, [R228+0x14800] ;  /* 0x01480000e4ac783b */ /* 0x000fe20000004200 */
        /* <DEDUP_REMOVED lines=318> */
[C---:B----4-:R-:W-:Y:S03]  /*12aa0*/  HMMA.16816.F32.BF16 R4, R132.reuse, R148, R4 ;  /* 0x000000948404723c */ /* 0x050fe60000041804 */
[----:B------:R-:W-:Y:S02]  /*12ab0*/  FADD.FTZ R202, R202, R204 ;  /* 0x000000cccaca7221 */ /* 0x000fe40000010000 */
[----:B------:R-:W-:Y:S02]  /*12ac0*/  FADD.FTZ R206, R205, R206 ;  /* 0x000000cecdce7221 */ /* 0x000fe40000010000 */
[----:B------:R-:W-:Y:S01]  /*12ad0*/  FADD.FTZ R202, R201, R202 ;  /* 0x000000cac9ca7221 */ /* 0x000fe20000010000 */
[C---:B------:R-:W-:Y:S01]  /*12ae0*/  HMMA.16816.F32.BF16 R8, R132.reuse, R150, R8 ;  /* 0x000000968408723c */ /* 0x040fe20000041808 */
[----:B------:R-:W4:Y:S03]  /*12af0*/  LDSM.16.MT88.4 R148, [R225+0x13000] ;  /* 0x01300000e194783b */ /* 0x000f260000004200 */
        /* <DEDUP_REMOVED lines=9> */
[C---:B-1----:R-:W-:Y:S04]  /*12b90*/  HMMA.16816.F32.BF16 R20, R132.reuse, R136, R20 ;  /* 0x000000888414723c */ /* 0x042fe80000041814 */
[----:B------:R-:W-:Y:S02]  /*12ba0*/  FADD.FTZ R247, R189, R192 ;  /* 0x000000c0bdf77221 */ /* 0x000fe40000010000 */
[----:B------:R-:W-:Y:S02]  /*12bb0*/  FADD.FTZ R246, R165, R188 ;  /* 0x000000bca5f67221 */ /* 0x000fe40000010000 */
        /* <DEDUP_REMOVED lines=78> */
[C---:B-1----:R-:W-:Y:S08]  /*130a0*/  HMMA.16816.F32.BF16 R124, R168.reuse, R12, R124 ;  /* 0x0000000ca87c723c */ /* 0x042ff0000004187c */
[----:B------:R-:W-:Y:S01]  /*130b0*/  HMMA.16816.F32.BF16 R128, R168, R14, R128 ;  /* 0x0000000ea880723c */ /* 0x000fe20000041880 */
[----:B------:R-:W-:-:S07]  /*130c0*/  @P0 BRA `(.L_x_3202) ;  /* 0xffffb02000000947 */ /* 0x000fce000383ffff */
.L_x_3198:
        /* <DEDUP_REMOVED lines=26> */
[--C-:B------:R-:W-:Y:S01]  /*13270*/  SHF.R.S32.HI R10, RZ, 0x2, R9.reuse ;  /* 0x00000002ff0a7819 */ /* 0x100fe20000011409 */
[----:B---3--:R-:W-:Y:S01]  /*13280*/  FADD.FTZ R4, R247, R4 ;  /* 0x00000004f7047221 */ /* 0x008fe20000010000 */
[----:B------:R-:W-:Y:S02]  /*13290*/  SHF.R.S32.HI R5, RZ, 0x1f, R9 ;  /* 0x0000001fff057819 */ /* 0x000fe40000011409 */
[----:B------:R-:W-:Y:S02]  /*132a0*/  FSETP.NE.FTZ.AND P3, PT, R2, RZ, PT ;  /* 0x000000ff0200720b */ /* 0x000fe40003f75000 */
[----:B------:R-:W-:-:S02]  /*132b0*/  LEA.HI R5, R5, R10, RZ, 0x3 ;  /* 0x0000000a05057211 */ /* 0x000fc400078f18ff */
[----:B------:R-:W-:Y:S02]  /*132c0*/  FSETP.NE.FTZ.AND P4, PT, R4, RZ, PT ;  /* 0x000000ff0400720b */ /* 0x000fe40003f95000 */
[----:B------:R-:W-:Y:S02]  /*132d0*/  LOP3.LUT R5, R5, 0xfffffff8, RZ, 0xc0, !PT ;  /* 0xfffffff805057812 */ /* 0x000fe400078ec0ff */
[----:B------:R-:W-:Y:S02]  /*132e0*/  LOP3.LUT R13, R12, 0xfffffff0, RZ, 0xc0, !PT ;  /* 0xfffffff00c0d7812 */ /* 0x000fe400078ec0ff */
[----:B------:R-:W-:Y:S02]  /*132f0*/  IADD3 R5, R10, -R5, RZ ;  /* 0x800000050a057210 */ /* 0x000fe40007ffe0ff */
[----:B------:R-:W1:Y:S01]  /*13300*/  S2R R10, SR_TID.X ;  /* 0x00000000000a7919 */ /* 0x000e620000002100 */
[----:B------:R-:W-:Y:S01]  /*13310*/  LOP3.LUT R14, R9, 0x1ffffffc, RZ, 0xc0, !PT ;  /* 0x1ffffffc090e7812 */ /* 0x000fe200078ec0ff */
[----:B------:R-:W2:Y:S01]  /*13320*/  @P3 MUFU.RCP R6, R2 ;  /* 0x0000000200063308 */ /* 0x000ea20000001000 */
[----:B------:R-:W-:-:S02]  /*13330*/  IADD3 R13, -R13, R0, RZ ;  /* 0x000000000d0d7210 */ /* 0x000fc40007ffe1ff */
[C---:B------:R-:W-:Y:S02]  /*13340*/  LOP3.LUT R16, R5.reuse, 0x1, RZ, 0xc0, !PT ;  /* 0x0000000105107812 */ /* 0x040fe400078ec0ff */
[----:B------:R-:W-:Y:S02]  /*13350*/  LEA.HI R8, R8, R0, RZ, 0x5 ;  /* 0x0000000008087211 */ /* 0x000fe400078f28ff */
[----:B------:R-:W-:Y:S01]  /*13360*/  SHF.L.U32 R18, R5, 0x6, RZ ;  /* 0x0000000605127819 */ /* 0x000fe200000006ff */
[----:B------:R-:W3:Y:S01]  /*13370*/  @P4 MUFU.RCP R7, R4 ;  /* 0x0000000400074308 */ /* 0x000ee20000001000 */
[----:B------:R-:W-:Y:S02]  /*13380*/  LEA.HI R17, R13, R13, RZ, 0x1 ;  /* 0x0000000d0d117211 */ /* 0x000fe400078f08ff */
[----:B------:R-:W-:Y:S02]  /*13390*/  ISETP.NE.U32.AND P0, PT, R16, 0x1, PT ;  /* 0x000000011000780c */ /* 0x000fe40003f05070 */
[----:B------:R-:W-:-:S02]  /*133a0*/  SHF.R.S32.HI R12, RZ, 0x5, R8 ;  /* 0x00000005ff0c7819 */ /* 0x000fc40000011408 */
[----:B------:R-:W-:Y:S01]  /*133b0*/  IADD3 R14, -R14, R0, RZ ;  /* 0x000000000e0e7210 */ /* 0x000fe20007ffe1ff */
[----:B--2---:R-:W-:Y:S01]  /*133c0*/  FMUL.FTZ R163, R6, R163 ;  /* 0x000000a306a37220 */ /* 0x004fe20000410000 */
[----:B------:R-:W-:Y:S01]  /*133d0*/  LOP3.LUT R18, R18, 0x1c0, RZ, 0xc0, !PT ;  /* 0x000001c012127812 */ /* 0x000fe200078ec0ff */
[C---:B------:R-:W-:Y:S01]  /*133e0*/  FMUL.FTZ R162, R6.reuse, R162 ;  /* 0x000000a206a27220 */ /* 0x040fe20000410000 */
[----:B------:R-:W-:Y:S01]  /*133f0*/  SHF.L.U32 R16, R17, 0x2, RZ ;  /* 0x0000000211107819 */ /* 0x000fe200000006ff */
[----:B------:R-:W-:Y:S01]  /*13400*/  FMUL.FTZ R159, R6, R159 ;  /* 0x0000009f069f7220 */ /* 0x000fe20000410000 */
[----:B------:R-:W-:Y:S01]  /*13410*/  LEA R14, R12, R14, 0x9 ;  /* 0x0000000e0c0e7211 */ /* 0x000fe200078e48ff */
[----:B------:R-:W-:Y:S01]  /*13420*/  FMUL.FTZ R158, R6, R158 ;  /* 0x0000009e069e7220 */ /* 0x000fe20000410000 */
[----:B-1----:R-:W-:Y:S01]  /*13430*/  SHF.R.S32.HI R11, RZ, 0x1f, R10 ;  /* 0x0000001fff0b7819 */ /* 0x002fe2000001140a */
[C---:B---3--:R-:W-:Y:S01]  /*13440*/  FMUL.FTZ R160, R7.reuse, R160 ;  /* 0x000000a007a07220 */ /* 0x048fe20000410000 */
[----:B------:R-:W-:Y:S01]  /*13450*/  LEA.HI R18, R18, R18, RZ, 0x1d ;  /* 0x0000001212127211 */ /* 0x000fe200078fe8ff */
[----:B------:R-:W-:Y:S01]  /*13460*/  FMUL.FTZ R161, R7, R161 ;  /* 0x000000a107a17220 */ /* 0x000fe20000410000 */
[----:B------:R-:W-:Y:S01]  /*13470*/  LEA.HI R15, R11, R10, RZ, 0x4 ;  /* 0x0000000a0b0f7211 */ /* 0x000fe200078f20ff */
[----:B------:R-:W-:Y:S01]  /*13480*/  FMUL.FTZ R156, R7, R156 ;  /* 0x0000009c079c7220 */ /* 0x000fe20000410000 */
[----:B------:R-:W-:Y:S01]  /*13490*/  LOP3.LUT R17, R17, 0xffffffe, RZ, 0xc0, !PT ;  /* 0x0ffffffe11117812 */ /* 0x000fe200078ec0ff */
[C---:B------:R-:W-:Y:S01]  /*134a0*/  FMUL.FTZ R157, R7.reuse, R157 ;  /* 0x0000009d079d7220 */ /* 0x040fe20000410000 */
[----:B------:R-:W-:Y:S01]  /*134b0*/  SHF.R.S32.HI R9, RZ, 0x4, R15 ;  /* 0x00000004ff097819 */ /* 0x000fe2000001140f */
[C---:B------:R-:W-:Y:S01]  /*134c0*/  FMUL.FTZ R152, R7.reuse, R152 ;  /* 0x0000009807987220 */ /* 0x040fe20000410000 */
[----:B------:R-:W-:Y:S01]  /*134d0*/  LEA R14, R14, R18, 0x1 ;  /* 0x000000120e0e7211 */ /* 0x000fe200078e08ff */
[----:B------:R-:W-:Y:S01]  /*134e0*/  FMUL.FTZ R153, R7, R153 ;  /* 0x0000009907997220 */ /* 0x000fe20000410000 */
[----:B------:R-:W-:Y:S01]  /*134f0*/  SHF.L.U32 R15, R9, 0x6, RZ ;  /* 0x00000006090f7819 */ /* 0x000fe200000006ff */
[C---:B------:R-:W-:Y:S01]  /*13500*/  FMUL.FTZ R155, R6.reuse, R155 ;  /* 0x0000009b069b7220 */ /* 0x040fe20000410000 */
[----:B------:R-:W-:Y:S01]  /*13510*/  IADD3 R17, R13, -R17, RZ ;  /* 0x800000110d117210 */ /* 0x000fe20007ffe0ff */
[C---:B------:R-:W-:Y:S01]  /*13520*/  FMUL.FTZ R154, R6.reuse, R154 ;  /* 0x0000009a069a7220 */ /* 0x040fe20000410000 */
[----:B------:R-:W-:Y:S01]  /*13530*/  LOP3.LUT R15, R15, 0x1c0, RZ, 0xc0, !PT ;  /* 0x000001c00f0f7812 */ /* 0x000fe200078ec0ff */
[----:B------:R-:W-:Y:S01]  /*13540*/  FMUL.FTZ R148, R7, R148 ;  /* 0x0000009407947220 */ /* 0x000fe20000410000 */
[----:B------:R-:W-:Y:S01]  /*13550*/  R2P PR, R5, 0x6 ;  /* 0x0000000605007804 */ /* 0x000fe20000000000 */
[----:B------:R-:W-:Y:S01]  /*13560*/  FMUL.FTZ R149, R7, R149 ;  /* 0x0000009507957220 */ /* 0x000fe20000410000 */
[----:B------:R-:W-:Y:S01]  /*13570*/  LOP3.LUT R16, R15, 0x38, R16, 0xf8, !PT ;  /* 0x000000380f107812 */ /* 0x000fe200078ef810 */
[C---:B------:R-:W-:Y:S01]  /*13580*/  FMUL.FTZ R151, R6.reuse, R151 ;  /* 0x0000009706977220 */ /* 0x040fe20000410000 */
[----:B------:R-:W-:Y:S01]  /*13590*/  SHF.R.U32.HI R15, RZ, 0x3, R15 ;  /* 0x00000003ff0f7819 */ /* 0x000fe2000001160f */
[----:B------:R-:W-:Y:S01]  /*135a0*/  FMUL.FTZ R150, R6, R150 ;  /* 0x0000009606967220 */ /* 0x000fe20000410000 */
[----:B------:R-:W-:Y:S01]  /*135b0*/  STS.64 [R14.X4], R160 ;  /* 0x000000a00e007388 */ /* 0x000fe20000004a00 */
[C---:B------:R-:W-:Y:S01]  /*135c0*/  FMUL.FTZ R144, R7.reuse, R144 ;  /* 0x0000009007907220 */ /* 0x040fe20000410000 */
[----:B------:R-:W-:Y:S01]  /*135d0*/  LOP3.LUT R15, R16, R15, RZ, 0x3c, !PT ;  /* 0x0000000f100f7212 */ /* 0x000fe200078e3cff */
[----:B------:R-:W-:Y:S01]  /*135e0*/  FMUL.FTZ R145, R7, R145 ;  /* 0x0000009107917220 */ /* 0x000fe20000410000 */
[----:B------:R-:W-:Y:S01]  /*135f0*/  STS.64 [R14.X4+0x800], R162 ;  /* 0x000800a20e007388 */ /* 0x000fe20000004a00 */
[C---:B------:R-:W-:Y:S01]  /*13600*/  FMUL.FTZ R147, R6.reuse, R147 ;  /* 0x0000009306937220 */ /* 0x040fe20000410000 */
[----:B------:R-:W-:Y:S01]  /*13610*/  LEA R5, R17, R15, 0x2 ;  /* 0x0000000f11057211 */ /* 0x000fe200078e10ff */
[C---:B------:R-:W-:Y:S01]  /*13620*/  FMUL.FTZ R146, R6.reuse, R146 ;  /* 0x0000009206927220 */ /* 0x040fe20000410000 */
[----:B------:R-:W-:Y:S01]  /*13630*/  MOV R15, 0x80 ;  /* 0x00000080000f7802 */ /* 0x000fe20000000f00 */
[----:B------:R-:W-:Y:S01]  /*13640*/  FMUL.FTZ R140, R7, R140 ;  /* 0x0000008c078c7220 */ /* 0x000fe20000410000 */
[----:B------:R-:W-:Y:S01]  /*13650*/  LEA.HI R11, R11, R10, RZ, 0x5 ;  /* 0x0000000a0b0b7211 */ /* 0x000fe200078f28ff */
[----:B------:R-:W-:Y:S01]  /*13660*/  FMUL.FTZ R141, R7, R141 ;  /* 0x0000008d078d7220 */ /* 0x000fe20000410000 */
[----:B------:R-:W-:Y:S01]  /*13670*/  SEL R15, R15, 0xffffff80, !P2 ;  /* 0xffffff800f0f7807 */ /* 0x000fe20005000000 */
[----:B------:R-:W-:Y:S01]  /*13680*/  FMUL.FTZ R143, R6, R143 ;  /* 0x0000008f068f7220 */ /* 0x000fe20000410000 */
[----:B------:R-:W-:Y:S01]  /*13690*/  LOP3.LUT R8, R8, 0xffffffe0, RZ, 0xc0, !PT ;  /* 0xffffffe008087812 */ /* 0x000fe200078ec0ff */
[----:B------:R-:W-:Y:S01]  /*136a0*/  FMUL.FTZ R142, R6, R142 ;  /* 0x0000008e068e7220 */ /* 0x000fe20000410000 */
[----:B------:R-:W-:Y:S01]  /*136b0*/  LOP3.LUT R11, R11, 0xffffffe0, RZ, 0xc0, !PT ;  /* 0xffffffe00b0b7812 */ /* 0x000fe200078ec0ff */
[C---:B------:R-:W-:Y:S01]  /*136c0*/  FMUL.FTZ R136, R7.reuse, R136 ;  /* 0x0000008807887220 */ /* 0x040fe20000410000 */
[----:B------:R-:W1:Y:S01]  /*136d0*/  @P4 MUFU.LG2 R4, R4 ;  /* 0x0000000400044308 */ /* 0x000e620000000c00 */
[----:B------:R-:W-:Y:S01]  /*136e0*/  FMUL.FTZ R137, R7, R137 ;  /* 0x0000008907897220 */ /* 0x000fe20000410000 */
[----:B------:R-:W-:Y:S01]  /*136f0*/  IADD3 R8, -R8, R0, RZ ;  /* 0x0000000008087210 */ /* 0x000fe20007ffe1ff */
[C---:B------:R-:W-:Y:S01]  /*13700*/  FMUL.FTZ R139, R6.reuse, R139 ;  /* 0x0000008b068b7220 */ /* 0x040fe20000410000 */
[----:B------:R-:W-:Y:S01]  /*13710*/  IADD3 R11, -R11, R10, RZ ;  /* 0x0000000a0b0b7210 */ /* 0x000fe20007ffe1ff */
[C---:B------:R-:W-:Y:S01]  /*13720*/  FMUL.FTZ R138, R6.reuse, R138 ;  /* 0x0000008a068a7220 */ /* 0x040fe20000410000 */
[----:B------:R-:W-:Y:S01]  /*13730*/  SHF.L.U32 R10, R13, 0x2, RZ ;  /* 0x000000020d0a7819 */ /* 0x000fe200000006ff */
[C---:B------:R-:W-:Y:S01]  /*13740*/  FMUL.FTZ R132, R7.reuse, R132 ;  /* 0x0000008407847220 */ /* 0x040fe20000410000 */
[----:B------:R-:W2:Y:S01]  /*13750*/  @P3 MUFU.LG2 R2, R2 ;  /* 0x0000000200023308 */ /* 0x000ea20000000c00 */
        /* <DEDUP_REMOVED lines=106> */
[----:B------:R-:W-:Y:S01]  /*13e00*/  SEL R7, R7, 0xffffffc0, !P1 ;  /* 0xffffffc007077807 */ /* 0x000fe20004800000 */
[----:B--2---:R-:W-:Y:S01]  /*13e10*/  @P3 FMUL.FTZ R2, R2, 0.69314718246459960938 ;  /* 0x3f31721802023820 */ /* 0x004fe20000410000 */
        /* <DEDUP_REMOVED lines=70> */
[----:B------:R-:W-:Y:S01]  /*14280*/  STS.64 [R15+0xc000], R128 ;  /* 0x00c000800f007388 */ /* 0x000fe20000000a00 */
[----:B------:R-:W-:-:S03]  /*14290*/  @P3 FFMA.FTZ R7, R3, c[0x0][0x238], R2 ;  /* 0x00008e0003073a23 */ /* 0x000fc60000010002 */
[----:B------:R-:W-:Y:S01]  /*142a0*/  STS.64 [R15+0xc800], R130 ;  /* 0x00c800820f007388 */ /* 0x000fe20000000a00 */
[----:B--2---:R-:W-:-:S03]  /*142b0*/  MOV R6, 0xff800000 ;  /* 0xff80000000067802 */ /* 0x004fc60000000f00 */
[----:B------:R-:W-:Y:S01]  /*142c0*/  BAR.SYNC.DEFER_BLOCKING 0x0 ;  /* 0x0000000000007b1d */ /* 0x000fe20000010000 */
[----:B------:R-:W-:-:S05]  /*142d0*/  @P4 FFMA.FTZ R6, R164, c[0x0][0x238], R4 ;  /* 0x00008e00a4064a23 */ /* 0x000fca0000010004 */
        /* <DEDUP_REMOVED lines=33> */
[----:B------:R-:W-:-:S04]  /*144f0*/  LEA.HI R5, R5, R12, RZ, 0x2 ;  /* 0x0000000c05057211 */ /* 0x000fc800078f10ff */
[----:B------:R-:W-:-:S04]  /*14500*/  LOP3.LUT R5, R5, 0xffffffc, RZ, 0xc0, !PT ;  /* 0x0ffffffc05057812 */ /* 0x000fc800078ec0ff */
[----:B------:R-:W-:-:S04]  /*14510*/  IADD3 R5, R12, -R5, RZ ;  /* 0x800000050c057210 */ /* 0x000fc80007ffe0ff */
[----:B------:R-:W-:Y:S01]  /*14520*/  LEA R5, R5, R0, 0x4 ;  /* 0x0000000005057211 */ /* 0x000fe200078e20ff */
[----:B------:R-:W-:Y:S05]  /*14530*/  @P0 BRA `(.L_x_3204) ;  /* 0x000000b000000947 */ /* 0x000fea0003800000 */
[C---:B-1234-:R-:W-:Y:S01]  /*14540*/  IADD3 R4, R5.reuse, 0x8, RZ ;  /* 0x0000000805047810 */ /* 0x05efe20007ffe0ff */
        /* <DEDUP_REMOVED lines=10> */
.L_x_3204:
[----:B-1234-:R-:W-:Y:S05]  /*145f0*/  BSYNC B0 ;  /* 0x0000000000007941 */ /* 0x01efea0003800000 */
.L_x_3203:
[----:B------:R-:W-:Y:S01]  /*14600*/  ULDC UR4, c[0x0][0x22c] ;  /* 0x00008b0000047ab9 */ /* 0x000fe20000000800 */
[C---:B------:R-:W-:Y:S01]  /*14610*/  IMAD.WIDE R2, R9.reuse, 0x100, R10 ;  /* 0x0000010009027825 */ /* 0x040fe200078e020a */
[----:B------:R-:W-:Y:S01]  /*14620*/  UIMAD UR4, UR5, UR4, URZ ;  /* 0x00000004050472a4 */ /* 0x000fe2000f8e023f */
[----:B------:R-:W-:Y:S01]  /*14630*/  ISETP.GE.AND P1, PT, R9, UR20, PT ;  /* 0x0000001409007c0c */ /* 0x000fe2000bf26270 */
[----:B------:R-:W-:Y:S04]  /*14640*/  BSSY B0, `(.L_x_3205) ;  /* 0x0000013000007945 */ /* 0x000fe80003800000 */
[----:B------:R-:W-:Y:S01]  /*14650*/  IMAD.U32 R0, RZ, RZ, UR4 ;  /* 0x00000004ff007e24 */ /* 0x000fe2000f8e00ff */
[----:B------:R-:W-:-:S04]  /*14660*/  IADD3 R2, P0, R2, UR4, RZ ;  /* 0x0000000402027c10 */ /* 0x000fc8000ff1e0ff */
[----:B------:R-:W-:Y:S02]  /*14670*/  LEA.HI.X.SX32 R0, R0, R3, 0x1, P0 ;  /* 0x0000000300007211 */ /* 0x000fe400000f0eff */
[----:B------:R-:W-:-:S04]  /*14680*/  LEA R4, P0, R2, c[0x0][0x1d8], 0x2 ;  /* 0x0000760002047a11 */ /* 0x000fc800078010ff */
[----:B------:R-:W-:Y:S02]  /*14690*/  LEA.HI.X R5, R2, c[0x0][0x1dc], R0, 0x2, P0 ;  /* 0x0000770002057a11 */ /* 0x000fe400000f1400 */
[----:B------:R-:W-:Y:S01]  /*146a0*/  IADD3 R0, R10, 0x40, RZ ;  /* 0x000000400a007810 */ /* 0x000fe20007ffe0ff */
[----:B------:R-:W-:Y:S05]  /*146b0*/  @P1 BRA `(.L_x_3206) ;  /* 0x000000b000001947 */ /* 0x000fea0003800000 */
[C---:B------:R-:W-:Y:S02]  /*146c0*/  IADD3 R3, R0.reuse, 0x40, RZ ;  /* 0x0000004000037810 */ /* 0x040fe40007ffe0ff */
[C---:B------:R-:W-:Y:S02]  /*146d0*/  IADD3 R2, R0.reuse, 0x80, RZ ;  /* 0x0000008000027810 */ /* 0x040fe40007ffe0ff */
[----:B------:R-:W-:Y:S02]  /*146e0*/  ISETP.GE.AND P0, PT, R0, c[0x0][0x220], PT ;  /* 0x0000880000007a0c */ /* 0x000fe40003f06270 */
[----:B------:R-:W-:Y:S02]  /*146f0*/  ISETP.GE.AND P1, PT, R10, c[0x0][0x220], PT ;  /* 0x000088000a007a0c */ /* 0x000fe40003f26270 */
[----:B------:R-:W-:-:S02]  /*14700*/  ISETP.GE.AND P3, PT, R3, c[0x0][0x220], PT ;  /* 0x0000880003007a0c */ /* 0x000fc40003f66270 */
[----:B------:R-:W-:-:S07]  /*14710*/  ISETP.GE.AND P2, PT, R2, c[0x0][0x220], PT ;  /* 0x0000880002007a0c */ /* 0x000fce0003f46270 */
[----:B------:R1:W-:Y:S04]  /*14720*/  @!P0 STG.E.128 [R4.64+0x100], R104 ;  /* 0x0001006804008986 */ /* 0x0003e8000c101d20 */
[----:B------:R1:W-:Y:S04]  /*14730*/  @!P1 STG.E.64 [R4.64], R136 ;  /* 0x0000008804009986 */ /* 0x0003e8000c101b20 */
[----:B------:R1:W-:Y:S04]  /*14740*/  @!P1 STG.E.64 [R4.64+0x8], R138 ;  /* 0x0000088a04009986 */ /* 0x0003e8000c101b20 */
[----:B------:R1:W-:Y:S04]  /*14750*/  @!P3 STG.E.128 [R4.64+0x200], R72 ;  /* 0x000200480400b986 */ /* 0x0003e8000c101d20 */
[----:B------:R1:W-:Y:S02]  /*14760*/  @!P2 STG.E.128 [R4.64+0x300], R40 ;  /* 0x000300280400a986 */ /* 0x0003e4000c101d20 */
.L_x_3206:
[----:B------:R-:W-:Y:S05]  /*14770*/  BSYNC B0 ;  /* 0x0000000000007941 */ /* 0x000fea0003800000 */
.L_x_3205:
        /* <DEDUP_REMOVED lines=11> */
[----:B------:R2:W-:Y:S04]  /*14830*/  @!P2 STG.E.128 [R4.64+0x2100], R100 ;  /* 0x002100640400a986 */ /* 0x0005e8000c101d20 */
[----:B------:R2:W-:Y:S04]  /*14840*/  @!P1 STG.E.128 [R4.64+0x2200], R68 ;  /* 0x0022004404009986 */ /* 0x0005e8000c101d20 */
[----:B------:R2:W-:Y:S02]  /*14850*/  @!P0 STG.E.128 [R4.64+0x2300], R36 ;  /* 0x0023002404008986 */ /* 0x0005e4000c101d20 */
.L_x_3208:
[----:B------:R-:W-:Y:S05]  /*14860*/  BSYNC B0 ;  /* 0x0000000000007941 */ /* 0x000fea0003800000 */
.L_x_3207:
        /* <DEDUP_REMOVED lines=14> */
.L_x_3210:
[----:B------:R-:W-:Y:S05]  /*14950*/  BSYNC B0 ;  /* 0x0000000000007941 */ /* 0x000fea0003800000 */
.L_x_3209:
        /* <DEDUP_REMOVED lines=14> */
.L_x_3212:
[----:B------:R-:W-:Y:S05]  /*14a40*/  BSYNC B0 ;  /* 0x0000000000007941 */ /* 0x000fea0003800000 */
.L_x_3211:
        /* <DEDUP_REMOVED lines=14> */
.L_x_3214:
[----:B------:R-:W-:Y:S05]  /*14b30*/  BSYNC B0 ;  /* 0x0000000000007941 */ /* 0x000fea0003800000 */
.L_x_3213:
        /* <DEDUP_REMOVED lines=14> */
.L_x_3216:
[----:B------:R-:W-:Y:S05]  /*14c20*/  BSYNC B0 ;  /* 0x0000000000007941 */ /* 0x000fea0003800000 */
.L_x_3215:
        /* <DEDUP_REMOVED lines=14> */
.L_x_3218:
[----:B------:R-:W-:Y:S05]  /*14d10*/  BSYNC B0 ;  /* 0x0000000000007941 */ /* 0x000fea0003800000 */
.L_x_3217:
        /* <DEDUP_REMOVED lines=8> */
[----:B------:R1:W-:Y:S04]  /*14da0*/  @!P1 STG.E.128 [R4.64+0xe100], R76 ;  /* 0x00e1004c04009986 */ /* 0x0003e8000c101d20 */
[----:B------:R1:W-:Y:S01]  /*14db0*/  @!P0 STG.E.128 [R4.64+0xe200], R44 ;  /* 0x00e2002c04008986 */ /* 0x0003e2000c101d20 */
[----:B------:R-:W-:-:S03]  /*14dc0*/  ISETP.GE.AND P0, PT, R0, c[0x0][0x220], PT ;  /* 0x0000880000007a0c */ /* 0x000fc60003f06270 */
[----:B------:R1:W-:Y:S10]  /*14dd0*/  @!P2 STG.E.128 [R4.64+0xe000], R108 ;  /* 0x00e0006c0400a986 */ /* 0x0003f4000c101d20 */
[----:B------:R-:W-:Y:S05]  /*14de0*/  @P0 EXIT ;  /* 0x000000000000094d */ /* 0x000fea0003800000 */
[----:B------:R-:W-:Y:S01]  /*14df0*/  STG.E.128 [R4.64+0xe300], R140 ;  /* 0x00e3008c04007986 */ /* 0x000fe2000c101d20 */
[----:B------:R-:W-:Y:S05]  /*14e00*/  EXIT ;  /* 0x000000000000794d */ /* 0x000fea0003800000 */
.L_x_3219:
        /* <DEDUP_REMOVED lines=15> */
.L_x_8947:


//--------------------- .text._ZN5flash24flash_fwd_splitkv_kernelI23Flash_fwd_kernel_traitsILi256ELi64ELi64ELi4ELb0ELb0EN7cutlass10bfloat16_tE19Flash_kernel_traitsILi256ELi64ELi64ELi4ES3_EELb0ELb1ELb0ELb0ELb0ELb0ELb1ELb1EEEvNS_16Flash_fwd_paramsE --------------------------
	.section	.text._ZN5flash24flash_fwd_splitkv_kernelI23Flash_fwd_kernel_traitsILi256ELi64ELi64ELi4ELb0ELb0EN7cutlass10bfloat16_tE19Flash_kernel_traitsILi256ELi64ELi64ELi4ES3_EELb0ELb1ELb0ELb0ELb0ELb0ELb1ELb1EEEvNS_16Flash_fwd_paramsE,"ax",@progbits
	.sectioninfo	@"SHI_REGISTERS=255"
	.align	128
        .global         _ZN5flash24flash_fwd_splitkv_kernelI23Flash_fwd_kernel_traitsILi256ELi64ELi64ELi4ELb0ELb0EN7cutlass10bfloat16_tE19Flash_kernel_traitsILi256ELi64ELi64ELi4ES3_EELb0ELb1ELb0ELb0ELb0ELb0ELb1ELb1EEEvNS_16Flash_fwd_paramsE
        .type           _ZN5flash24flash_fwd_splitkv_kernelI23Flash_fwd_kernel_traitsILi256ELi64ELi64ELi4ELb0ELb0EN7cutlass10bfloat16_tE19Flash_kernel_traitsILi256ELi64ELi64ELi4ES3_EELb0ELb1ELb0ELb0ELb0ELb0ELb1ELb1EEEvNS_16Flash_fwd_paramsE,@function
        .size           _ZN5flash24flash_fwd_splitkv_kernelI23Flash_fwd_kernel_traitsILi256ELi64ELi64ELi4ELb0ELb0EN7cutlass10bfloat16_tE19Flash_kernel_traitsILi256ELi64ELi64ELi4ES3_EELb0ELb1ELb0ELb0ELb0ELb0ELb1ELb1EEEvNS_16Flash_fwd_paramsE,(.L_x_8885 - _ZN5flash24flash_fwd_splitkv_kernelI23Flash_fwd_kernel_traitsILi256ELi64ELi64ELi4ELb0ELb0EN7cutlass10bfloat16_tE19Flash_kernel_traitsILi256ELi64ELi64ELi4ES3_EELb0ELb1ELb0ELb0ELb0ELb0ELb1ELb1EEEvNS_16Flash_fwd_paramsE)
        .other          _ZN5flash24flash_fwd_splitkv_kernelI23Flash_fwd_kernel_traitsILi256ELi64ELi64ELi4ELb0ELb0EN7cutlass10bfloat16_tE19Flash_kernel_traitsILi256ELi64ELi64ELi4ES3_EELb0ELb1ELb0ELb0ELb0ELb0ELb1ELb1EEEvNS_16Flash_fwd_paramsE,@"STO_CUDA_ENTRY STV_DEFAULT"
_ZN5flash24flash_fwd_splitkv_kernelI23Flash_fwd_kernel_traitsILi256ELi64ELi64ELi4ELb0ELb0EN7cutlass10bfloat16_tE19Flash_kernel_traitsILi256ELi64ELi64ELi4ES3_EELb0ELb1ELb0ELb0ELb0ELb0ELb1ELb1EEEvNS_16Flash_fwd_paramsE:
.text._ZN5flash24flash_fwd_splitkv_kernelI23Flash_fwd_kernel_traitsILi256ELi64ELi64ELi4ELb0ELb0EN7cutlass10bfloat16_tE19Flash_kernel_traitsILi256ELi64ELi64ELi4ES3_EELb0ELb1ELb0ELb0ELb0ELb0ELb1ELb1EEEvNS_16Flash_fwd_paramsE:
[----:B------:R-:W-:Y:S02]  /*0000*/  MOV R1, c[0x0][0x28] ;  /* 0x00000a0000017a02 */ /* 0x000fe40000000f00 */
[----:B------:R-:W1:Y:S01]  /*0010*/  I2F.U32.RP R2, c[0x0][0x1c0] ;  /* 0x0000700000027b06 */ /* 0x000e620000209000 */
[----:B------:R-:W2:Y:S01]  /*0020*/  S2R R240, SR_CTAID.Z ;  /* 0x0000000000f07919 */ /* 0x000ea20000002700 */
[----:B------:R-:W-:Y:S01]  /*0030*/  ISETP.NE.U32.AND P0, PT, RZ, c[0x0][0x1c0], PT ;  /* 0x00007000ff007a0c */ /* 0x000fe20003f05070 */
[----:B------:R-:W3:Y:S01]  /*0040*/  S2UR UR8, SR_CTAID.Y ;  /* 0x00000000000879c3 */ /* 0x000ee20000002600 */
[----:B------:R-:W-:Y:S01]  /*0050*/  ULDC.64 UR4, c[0x0][0x40] ;  /* 0x0000100000047ab9 */ /* 0x000fe20000000a00 */
[----:B------:R-:W4:Y:S01]  /*0060*/  S2R R238, SR_CTAID.X ;  /* 0x0000000000ee7919 */ /* 0x000f220000002500 */
[----:B------:R-:W-:Y:S01]  /*0070*/  BSSY B4, `(.L_x_3220) ;  /* 0x0000017000047945 */ /* 0x000fe20003800000 */
[----:B------:R-:W-:Y:S01]  /*0080*/  UIADD3 UR4, UP0, UR4, 0x160, URZ ;  /* 0x0000016004047890 */ /* 0x000fe2000ff1e03f */
[----:B------:R-:W-:-:S03]  /*0090*/  MOV R237, 0x1e0 ;  /* 0x000001e000ed7802 */ /* 0x000fc60000000f00 */
[----:B------:R-:W-:Y:S01]  /*00a0*/  UIADD3.X UR5, URZ, UR5, URZ, UP0, !UPT ;  /* 0x000000053f057290 */ /* 0x000fe200087fe43f */
[----:B-1----:R-:W1:Y:S02]  /*00b0*/  MUFU.RCP R2, R2 ;  /* 0x0000000200027308 */ /* 0x002e640000001000 */
[----:B-1----:R-:W-:-:S06]  /*00c0*/  IADD3 R2, R2, 0xffffffe, RZ ;  /* 0x0ffffffe02027810 */ /* 0x002fcc0007ffe0ff */
[----:B------:R-:W1:Y:S02]  /*00d0*/  F2I.FTZ.U32.TRUNC.NTZ R3, R2 ;  /* 0x0000000200037305 */ /* 0x000e64000021f000 */
[----:B-1----:R-:W-:Y:S02]  /*00e0*/  IMAD.MOV R0, RZ, RZ, -R3 ;  /* 0x000000ffff007224 */ /* 0x002fe400078e0a03 */
[----:B------:R-:W-:Y:S02]  /*00f0*/  IMAD.MOV.U32 R2, RZ, RZ, RZ ;  /* 0x000000ffff027224 */ /* 0x000fe400078e00ff */
        /* <DEDUP_REMOVED lines=13> */
[----:B---34-:R-:W-:Y:S05]  /*01d0*/  CALL.REL.NOINC `($_ZN5flash24flash_fwd_splitkv_kernelI23Flash_fwd_kernel_traitsILi256ELi64ELi64ELi4ELb0ELb0EN7cutlass10bfloat16_tE19Flash_kernel_traitsILi256ELi64ELi64ELi4ES3_EELb0ELb1ELb0ELb0ELb0ELb0ELb1ELb1EEEvNS_16Flash_fwd_paramsE$_ZN5flash30compute_attn_1rowblock_splitkvI23Flash_fwd_kernel_traitsILi256ELi64ELi64ELi4ELb0ELb0EN7cutlass10bfloat16_tE19Flash_kernel_traitsILi256ELi64ELi64ELi4ES3_EELb0ELb1ELb0ELb0ELb0ELb0ELb1ELb1ENS_16Flash_fwd_paramsEEEvRKT8_iiiii) ;  /* 0x0000002000007944 */ /* 0x018fea0003c00000 */
[----:B------:R-:W-:Y:S05]  /*01e0*/  BSYNC B4 ;  /* 0x0000000000047941 */ /* 0x000fea0003800000 */
.L_x_3220:
[----:B------:R-:W-:Y:S05]  /*01f0*/  EXIT ;  /* 0x000000000000794d */ /* 0x000fea0003800000 */
        .type           $_ZN5flash24flash_fwd_splitkv_kernelI23Flash_fwd_kernel_traitsILi256ELi64ELi64ELi4ELb0ELb0EN7cutlass10bfloat16_tE19Flash_kernel_traitsILi256ELi64ELi64ELi4ES3_EELb0ELb1ELb0ELb0ELb0ELb0ELb1ELb1EEEvNS_16Flash_fwd_paramsE$_ZN5flash30compute_attn_1rowblock_splitkvI23Flash_fwd_kernel_traitsILi256ELi64ELi64ELi4ELb0ELb0EN7cutlass10bfloat16_tE19Flash_kernel_traitsILi256ELi64ELi64ELi4ES3_EELb0ELb1ELb0ELb0ELb0ELb0ELb1ELb1ENS_16Flash_fwd_paramsEEEvRKT8_iiiii,@function
        .size           $_ZN5flash24flash_fwd_splitkv_kernelI23Flash_fwd_kernel_traitsILi256ELi64ELi64ELi4ELb0ELb0EN7cutlass10bfloat16_tE19Flash_kernel_traitsILi256ELi64ELi64ELi4ES3_EELb0ELb1ELb0ELb0ELb0ELb0ELb1ELb1EEEvNS_16Flash_fwd_paramsE$_ZN5flash30compute_attn_1rowblock_splitkvI23Flash_fwd_kernel_traitsILi256ELi64ELi64ELi4ELb0ELb0EN7cutlass10bfloat16_tE19Flash_kernel_traitsILi256ELi64ELi64ELi4ES3_EELb0ELb1ELb0ELb0ELb0ELb0ELb1ELb1ENS_16Flash_fwd_paramsEEEvRKT8_iiiii,($__internal_20_$__cuda_sm70_shflsync_bfly_p - $_ZN5flash24flash_fwd_splitkv_kernelI23Flash_fwd_kernel_traitsILi256ELi64ELi64ELi4ELb0ELb0EN7cutlass10bfloat16_tE19Flash_kernel_traitsILi256ELi64ELi64ELi4ES3_EELb0ELb1ELb0ELb0ELb0ELb0ELb1ELb1EEEvNS_16Flash_fwd_paramsE$_ZN5flash30compute_attn_1rowblock_splitkvI23Flash_fwd_kernel_traitsILi256ELi64ELi64ELi4ELb0ELb0EN7cutlass10bfloat16_tE19Flash_kernel_traitsILi256ELi64ELi64ELi4ES3_EELb0ELb1ELb0ELb0ELb0ELb0ELb1ELb1ENS_16Flash_fwd_paramsEEEvRKT8_iiiii)
$_ZN5flash24flash_fwd_splitkv_kernelI23Flash_fwd_kernel_traitsILi256ELi64ELi64ELi4ELb0ELb0EN7cutlass10bfloat16_tE19Flash_kernel_traitsILi256ELi64ELi64ELi4ES3_EELb0ELb1ELb0ELb0ELb0ELb0ELb1ELb1EEEvNS_16Flash_fwd_paramsE$_ZN5flash30compute_attn_1rowblock_splitkvI23Flash_fwd_kernel_traitsILi256ELi64ELi64ELi4ELb0ELb0EN7cutlass10bfloat16_tE19Flash_kernel_traitsILi256ELi64ELi64ELi4ES3_EELb0ELb1ELb0ELb0ELb0ELb0ELb1ELb1ENS_16Flash_fwd_paramsEEEvRKT8_iiiii:
        /* <DEDUP_REMOVED lines=20> */
.L_x_3222:
[----:B------:R-:W-:Y:S05]  /*0340*/  BSYNC B0 ;  /* 0x0000000000007941 */ /* 0x000fea0003800000 */
.L_x_3221:
[----:B------:R-:W3:Y:S04]  /*0350*/  LD.E.64 R20, [R10.64+0xf0] ;  /* 0x0000f0060a147980 */ /* 0x000ee8000c101b00 */
[----:B------:R-:W4:Y:S01]  /*0360*/  @P1 LD.E R239, [R4.64+0x4] ;  /* 0x0000040604ef1980 */ /* 0x000f22000c101900 */
[----:B------:R-:W-:Y:S01]  /*0370*/  IMAD.MOV.U32 R15, RZ, RZ, RZ ;  /* 0x000000ffff0f7224 */ /* 0x000fe200078e00ff */
[----:B---3--:R-:W-:-:S04]  /*0380*/  ISETP.NE.U32.AND P4, PT, R20, RZ, PT ;  /* 0x000000ff1400720c */ /* 0x008fc80003f85070 */
[----:B------:R-:W-:Y:S01]  /*0390*/  ISETP.NE.AND.EX P4, PT, R21, RZ, PT, P4 ;  /* 0x000000ff1500720c */ /* 0x000fe20003f85340 */
[----:B------:R-:W-:Y:S01]  /*03a0*/  IMAD.WIDE R20, R241, 0x4, R20 ;  /* 0x00000004f1147825 */ /* 0x000fe200078e0214 */
[----:B----45:R-:W-:-:S06]  /*03b0*/  @P1 IADD3 R239, R239, -R7, RZ ;  /* 0x80000007efef1210 */ /* 0x030fcc0007ffe0ff */
        /* <DEDUP_REMOVED lines=10> */
.L_x_3224:
[----:B------:R4:W5:Y:S02]  /*0460*/  LD.E R61, [R10.64+0xb8] ;  /* 0x0000b8060a3d7980 */ /* 0x000964000c101900 */
.L_x_3225:
[----:B------:R-:W-:Y:S05]  /*0470*/  BSYNC B0 ;  /* 0x0000000000007941 */ /* 0x000fea0003800000 */
.L_x_3223:
        /* <DEDUP_REMOVED lines=10> */
.L_x_3227:
[----:B------:R-:W2:Y:S01]  /*0520*/  LD.E.64 R2, [R10.64+0x108] ;  /* 0x000108060a027980 */ /* 0x000ea2000c101b00 */
[----:B------:R-:W-:Y:S01]  /*0530*/  BSSY B0, `(.L_x_3229) ;  /* 0x0000006000007945 */ /* 0x000fe20003800000 */
[----:B------:R-:W-:Y:S01]  /*0540*/  IMAD.MOV.U32 R52, RZ, RZ, RZ ;  /* 0x000000ffff347224 */ /* 0x000fe200078e00ff */
[----:B--2---:R-:W-:-:S04]  /*0550*/  ISETP.NE.U32.AND P0, PT, R2, RZ, PT ;  /* 0x000000ff0200720c */ /* 0x004fc80003f05070 */
[----:B------:R-:W-:-:S13]  /*0560*/  ISETP.NE.AND.EX P0, PT, R3, RZ, PT, P0 ;  /* 0x000000ff0300720c */ /* 0x000fda0003f05300 */
[----:B------:R-:W-:Y:S05]  /*0570*/  @!P0 BRA `(.L_x_3230) ;  /* 0x0000001000008947 */ /* 0x000fea0003800000 */
[----:B------:R2:W5:Y:S02]  /*0580*/  LD.E R52, [R10.64+0xbc] ;  /* 0x0000bc060a347980 */ /* 0x000564000c101900 */
.L_x_3230:
[----:B------:R-:W-:Y:S05]  /*0590*/  BSYNC B0 ;  /* 0x0000000000007941 */ /* 0x000fea0003800000 */
.L_x_3229:
[----:B-----5:R-:W-:Y:S02]  /*05a0*/  IADD3 R52, R61, R52, RZ ;  /* 0x000000343d347210 */ /* 0x020fe40007ffe0ff */
.L_x_3228:
[----:B------:R-:W-:Y:S05]  /*05b0*/  BSYNC B1 ;  /* 0x0000000000017941 */ /* 0x000fea0003800000 */
.L_x_3226:
[----:B------:R-:W-:Y:S01]  /*05c0*/  IMAD.SHL.U32 R54, R238, 0x40, RZ ;  /* 0x00000040ee367824 */ /* 0x000fe200078e00ff */
[----:B------:R-:W-:Y:S01]  /*05d0*/  MOV R2, R237 ;  /* 0x000000ed00027202 */ /* 0x000fe20000000f00 */
[----:B------:R-:W-:-:S03]  /*05e0*/  IMAD.MOV.U32 R3, RZ, RZ, 0x0 ;  /* 0x00000000ff037424 */ /* 0x000fc600078e00ff */
[----:B------:R-:W-:-:S13]  /*05f0*/  ISETP.GT.AND P0, PT, R239, R54, PT ;  /* 0x00000036ef00720c */ /* 0x000fda0003f04270 */
[----:B------:R-:W-:Y:S05]  /*0600*/  @!P0 RET.REL.NODEC R2 `(_ZN5flash24flash_fwd_splitkv_kernelI23Flash_fwd_kernel_traitsILi256ELi64ELi64ELi4ELb0ELb0EN7cutlass10bfloat16_tE19Flash_kernel_traitsILi256ELi64ELi64ELi4ES3_EELb0ELb1ELb0ELb0ELb0ELb0ELb1ELb1EEEvNS_16Flash_fwd_paramsE) ;  /* 0xfffff9f002008950 */ /* 0x000fea0003c3ffff */
[----:B------:R-:W4:Y:S04]  /*0610*/  LD.E R0, [R10.64+0xb8] ;  /* 0x0000b8060a007980 */ /* 0x000f28000c101900 */
[----:B------:R-:W5:Y:S04]  /*0620*/  LD.E R6, [R10.64+0x184] ;  /* 0x000184060a067980 */ /* 0x000f68000c101900 */
[----:B-12---:R-:W2:Y:S01]  /*0630*/  LD.E R4, [R10.64+0x188] ;  /* 0x000188060a047980 */ /* 0x006ea2000c101900 */
[----:B------:R-:W-:-:S03]  /*0640*/  IABS R3, c[0x0][0x10] ;  /* 0x0000040000037a13 */ /* 0x000fc60000000000 */
[----:B------:R-:W1:Y:S01]  /*0650*/  S2R R57, SR_TID.X ;  /* 0x0000000000397919 */ /* 0x000e620000002100 */
[----:B------:R-:W3:Y:S08]  /*0660*/  I2F.RP R12, R3 ;  /* 0x00000003000c7306 */ /* 0x000ef00000209400 */
[----:B---3--:R-:W3:Y:S02]  /*0670*/  MUFU.RCP R12, R12 ;  /* 0x0000000c000c7308 */ /* 0x008ee40000001000 */
[----:B---3--:R-:W-:-:S06]  /*0680*/  IADD3 R12, R12, 0xffffffe, RZ ;  /* 0x0ffffffe0c0c7810 */ /* 0x008fcc0007ffe0ff */
[----:B------:R-:W3:Y:S02]  /*0690*/  F2I.FTZ.U32.TRUNC.NTZ R13, R12 ;  /* 0x0000000c000d7305 */ /* 0x000ee4000021f000 */
[----:B---3--:R-:W-:Y:S02]  /*06a0*/  IMAD.MOV R5, RZ, RZ, -R13 ;  /* 0x000000ffff057224 */ /* 0x008fe400078e0a0d */
[----:B------:R-:W-:Y:S02]  /*06b0*/  IMAD.MOV.U32 R12, RZ, RZ, RZ ;  /* 0x000000ffff0c7224 */ /* 0x000fe400078e00ff */
[----:B------:R-:W-:-:S04]  /*06c0*/  IMAD R5, R5, R3, RZ ;  /* 0x0000000305057224 */ /* 0x000fc800078e02ff */
[----:B------:R-:W-:Y:S01]  /*06d0*/  IMAD.HI.U32 R5, R13, R5, R12 ;  /* 0x000000050d057227 */ /* 0x000fe200078e000c */
[----:B----4-:R-:W-:-:S04]  /*06e0*/  IADD3 R0, R0, 0x3f, RZ ;  /* 0x0000003f00007810 */ /* 0x010fc80007ffe0ff */
[----:B------:R-:W-:-:S04]  /*06f0*/  SHF.R.S32.HI R8, RZ, 0x1f, R0 ;  /* 0x0000001fff087819 */ /* 0x000fc80000011400 */
[----:B------:R-:W-:Y:S02]  /*0700*/  LEA.HI R8, R8, R0, RZ, 0x6 ;  /* 0x0000000008087211 */ /* 0x000fe400078f30ff */
[----:B------:R-:W-:Y:S02]  /*0710*/  IABS R0, c[0x0][0x10] ;  /* 0x0000040000007a13 */ /* 0x000fe40000000000 */
[----:B------:R-:W-:-:S03]  /*0720*/  LEA.HI.SX32 R8, R8, c[0x0][0x10], 0x1a ;  /* 0x0000040008087a11 */ /* 0x000fc600078fd2ff */
[----:B------:R-:W-:Y:S01]  /*0730*/  IMAD.MOV R0, RZ, RZ, -R0 ;  /* 0x000000ffff007224 */ /* 0x000fe200078e0a00 */
[----:B------:R-:W-:-:S04]  /*0740*/  IADD3 R8, R8, -0x1, RZ ;  /* 0xffffffff08087810 */ /* 0x000fc80007ffe0ff */
[----:B------:R-:W-:Y:S02]  /*0750*/  IABS R2, R8 ;  /* 0x0000000800027213 */ /* 0x000fe40000000000 */
[----:B------:R-:W-:-:S03]  /*0760*/  LOP3.LUT R8, R8, c[0x0][0x10], RZ, 0x3c, !PT ;  /* 0x0000040008087a12 */ /* 0x000fc600078e3cff */
[----:B------:R-:W-:Y:S01]  /*0770*/  IMAD.HI.U32 R5, R5, R2, RZ ;  /* 0x0000000205057227 */ /* 0x000fe200078e00ff */
[----:B------:R-:W-:Y:S02]  /*0780*/  ISETP.GE.AND P0, PT, R8, RZ, PT ;  /* 0x000000ff0800720c */ /* 0x000fe40003f06270 */
[----:B------:R-:W-:Y:S01]  /*0790*/  IADD3 R8, R52, 0x3f, RZ ;  /* 0x0000003f34087810 */ /* 0x000fe20007ffe0ff */
[----:B------:R-:W-:-:S03]  /*07a0*/  IMAD R0, R5, R0, R2 ;  /* 0x0000000005007224 */ /* 0x000fc600078e0202 */
[----:B------:R-:W-:Y:S02]  /*07b0*/  SHF.R.S32.HI R2, RZ, 0x1f, R8 ;  /* 0x0000001fff027819 */ /* 0x000fe40000011408 */
[----:B------:R-:W-:Y:S02]  /*07c0*/  ISETP.GT.U32.AND P1, PT, R3, R0, PT ;  /* 0x000000000300720c */ /* 0x000fe40003f24070 */
[----:B------:R-:W-:-:S04]  /*07d0*/  LEA.HI R2, R2, R8, RZ, 0x6 ;  /* 0x0000000802027211 */ /* 0x000fc800078f30ff */
[----:B------:R-:W-:-:S07]  /*07e0*/  SHF.R.S32.HI R2, RZ, 0x6, R2 ;  /* 0x00000006ff027819 */ /* 0x000fce0000011402 */
[----:B------:R-:W-:Y:S01]  /*07f0*/  @!P1 IMAD.IADD R0, R0, 0x1, -R3 ;  /* 0x0000000100009824 */ /* 0x000fe200078e0a03 */
[----:B------:R-:W-:Y:S02]  /*0800*/  @!P1 IADD3 R5, R5, 0x1, RZ ;  /* 0x0000000105059810 */ /* 0x000fe40007ffe0ff */
[----:B------:R-:W-:Y:S02]  /*0810*/  ISETP.NE.AND P1, PT, RZ, c[0x0][0x10], PT ;  /* 0x00000400ff007a0c */ /* 0x000fe40003f25270 */
[----:B------:R-:W-:Y:S02]  /*0820*/  ISETP.GE.U32.AND P2, PT, R0, R3, PT ;  /* 0x000000030000720c */ /* 0x000fe40003f46070 */
[----:B------:R-:W-:-:S04]  /*0830*/  IADD3 R3, -R239, 0x7f, R54 ;  /* 0x0000007fef037810 */ /* 0x000fc80007ffe136 */
[----:B--2---:R-:W-:-:S04]  /*0840*/  IADD3 R4, R4, R3, R52 ;  /* 0x0000000304047210 */ /* 0x004fc80007ffe034 */
[----:B------:R-:W-:-:S03]  /*0850*/  SHF.R.S32.HI R3, RZ, 0x1f, R4 ;  /* 0x0000001fff037819 */ /* 0x000fc60000011404 */
[----:B------:R-:W-:Y:S02]  /*0860*/  @P2 IADD3 R5, R5, 0x1, RZ ;  /* 0x0000000105052810 */ /* 0x000fe40007ffe0ff */
[----:B------:R-:W-:-:S03]  /*0870*/  LEA.HI R3, R3, R4, RZ, 0x6 ;  /* 0x0000000403037211 */ /* 0x000fc600078f30ff */
[----:B------:R-:W-:Y:S01]  /*0880*/  IMAD.MOV.U32 R0, RZ, RZ, R5 ;  /* 0x000000ffff007224 */ /* 0x000fe200078e0005 */
[----:B------:R-:W-:Y:S02]  /*0890*/  IADD3 R5, R52, R54, -R239 ;  /* 0x0000003634057210 */ /* 0x000fe40007ffe8ef */
[----:B------:R-:W-:Y:S01]  /*08a0*/  SHF.R.S32.HI R3, RZ, 0x6, R3 ;  /* 0x00000006ff037819 */ /* 0x000fe20000011403 */
[----:B------:R-:W-:Y:S01]  /*08b0*/  @!P0 IMAD.MOV R0, RZ, RZ, -R0 ;  /* 0x000000ffff008224 */ /* 0x000fe200078e0a00 */
[----:B------:R-:W-:Y:S01]  /*08c0*/  @!P1 LOP3.LUT R0, RZ, c[0x0][0x10], RZ, 0x33, !PT ;  /* 0x00000400ff009a12 */ /* 0x000fe200078e33ff */
[----:B-----5:R-:W-:-:S04]  /*08d0*/  IMAD.IADD R6, R5, 0x1, -R6 ;  /* 0x0000000105067824 */ /* 0x020fc800078e0a06 */
[----:B------:R-:W-:Y:S01]  /*08e0*/  IMAD R234, R0, UR8, RZ ;  /* 0x0000000800ea7c24 */ /* 0x000fe2000f8e02ff */
[----:B------:R-:W-:-:S03]  /*08f0*/  SHF.R.S32.HI R5, RZ, 0x1f, R6 ;  /* 0x0000001fff057819 */ /* 0x000fc60000011406 */
[----:B------:R-:W-:Y:S01]  /*0900*/  IMAD.IADD R0, R0, 0x1, R234 ;  /* 0x0000000100007824 */ /* 0x000fe200078e02ea */
[----:B------:R-:W-:-:S04]  /*0910*/  LEA.HI R5, R5, R6, RZ, 0x6 ;  /* 0x0000000605057211 */ /* 0x000fc800078f30ff */
[----:B------:R-:W-:Y:S02]  /*0920*/  IMNMX R0, R2, R0, PT ;  /* 0x0000000002007217 */ /* 0x000fe40003800200 */
[----:B------:R-:W-:Y:S02]  /*0930*/  SHF.R.S32.HI R5, RZ, 0x6, R5 ;  /* 0x00000006ff057819 */ /* 0x000fe40000011405 */
[----:B------:R-:W-:Y:S02]  /*0940*/  IMNMX R165, R0, R3, PT ;  /* 0x0000000300a57217 */ /* 0x000fe40003800200 */
[----:B------:R-:W-:-:S04]  /*0950*/  IMNMX R234, R234, R5, !PT ;  /* 0x00000005eaea7217 */ /* 0x000fc80007800200 */
[----:B------:R-:W-:-:S13]  /*0960*/  ISETP.GE.AND P0, PT, R234, R165, PT ;  /* 0x000000a5ea00720c */ /* 0x000fda0003f06270 */
[----:B------:R-:W-:Y:S05]  /*0970*/  @!P0 BRA `(.L_x_3231) ;  /* 0x00000a5000008947 */ /* 0x000fea0003800000 */
[----:B-1----:R1:W2:Y:S04]  /*0980*/  LD.E.64 R2, [R10.64+0xb0] ;  /* 0x0000b0060a027980 */ /* 0x0022a8000c101b00 */
[----:B------:R1:W3:Y:S04]  /*0990*/  LD.E R4, [R10.64+0x60] ;  /* 0x000060060a047980 */ /* 0x0002e8000c101900 */
[----:B------:R1:W4:Y:S04]  /*09a0*/  LD.E R6, [R10.64+0xcc] ;  /* 0x0000cc060a067980 */ /* 0x000328000c101900 */
[----:B------:R1:W4:Y:S04]  /*09b0*/  LD.E.64 R8, [R10.64+0x78] ;  /* 0x000078060a087980 */ /* 0x000328000c101b00 */
[----:B------:R1:W5:Y:S04]  /*09c0*/  LD.E R0, [R10.64+0xc0] ;  /* 0x0000c0060a007980 */ /* 0x000368000c101900 */
[----:B-1----:R-:W5:Y:S01]  /*09d0*/  LD.E.64 R10, [R10.64+0xa8] ;  /* 0x0000a8060a0a7980 */ /* 0x002f62000c101b00 */
[----:B------:R-:W-:Y:S01]  /*09e0*/  SHF.R.S32.HI R7, RZ, 0x1f, R57 ;  /* 0x0000001fff077819 */ /* 0x000fe20000011439 */
[----:B------:R-:W-:Y:S03]  /*09f0*/  BSSY B0, `(.L_x_3232) ;  /* 0x000001e000007945 */ /* 0x000fe60003800000 */
[----:B------:R-:W-:-:S04]  /*0a00*/  LEA.HI R7, R7, R57, RZ, 0x4 ;  /* 0x0000003907077211 */ /* 0x000fc800078f20ff */
[----:B------:R-:W-:-:S05]  /*0a10*/  LOP3.LUT R5, R7, 0xfffffff0, RZ, 0xc0, !PT ;  /* 0xfffffff007057812 */ /* 0x000fca00078ec0ff */
[----:B------:R-:W-:Y:S02]  /*0a20*/  IMAD.IADD R57, R57, 0x1, -R5 ;  /* 0x0000000139397824 */ /* 0x000fe400078e0a05 */
[----:B--2---:R-:W-:-:S04]  /*0a30*/  IMAD R2, R2, UR8, R241 ;  /* 0x0000000802027c24 */ /* 0x004fc8000f8e02f1 */
[----:B---3--:R-:W-:Y:S02]  /*0a40*/  IMAD R2, R2, R4, R240 ;  /* 0x0000000402027224 */ /* 0x008fe400078e02f0 */
[----:B------:R-:W-:Y:S02]  /*0a50*/  IMAD.SHL.U32 R4, R57, 0x4, RZ ;  /* 0x0000000439047824 */ /* 0x000fe400078e00ff */
[--C-:B------:R-:W-:Y:S01]  /*0a60*/  IMAD R3, R3, R2, R54.reuse ;  /* 0x0000000203037224 */ /* 0x100fe200078e0236 */
[----:B------:R-:W-:Y:S01]  /*0a70*/  SHF.R.S32.HI R2, RZ, 0x4, R7 ;  /* 0x00000004ff027819 */ /* 0x000fe20000011407 */
[----:B------:R-:W-:Y:S01]  /*0a80*/  IMAD.IADD R54, R239, 0x1, -R54 ;  /* 0x00000001ef367824 */ /* 0x000fe200078e0a36 */
[--C-:B------:R-:W-:Y:S01]  /*0a90*/  SHF.R.S32.HI R5, RZ, 0x1f, R4.reuse ;  /* 0x0000001fff057819 */ /* 0x100fe20000011404 */
[----:B----4-:R-:W-:Y:S01]  /*0aa0*/  IMAD R7, R3, R6, RZ ;  /* 0x0000000603077224 */ /* 0x010fe200078e02ff */
[----:B------:R-:W-:Y:S02]  /*0ab0*/  IADD3 R17, R4, 0x40, RZ ;  /* 0x0000004004117810 */ /* 0x000fe40007ffe0ff */
[C---:B------:R-:W-:Y:S01]  /*0ac0*/  ISETP.GE.AND P1, PT, R2.reuse, R54, PT ;  /* 0x000000360200720c */ /* 0x040fe20003f26270 */
[----:B------:R-:W-:Y:S01]  /*0ad0*/  IMAD.WIDE R12, R2, 0x100, R4 ;  /* 0x00000100020c7825 */ /* 0x000fe200078e0204 */
[----:B------:R-:W-:-:S02]  /*0ae0*/  IADD3 R16, R4, 0x80, RZ ;  /* 0x0000008004107810 */ /* 0x000fc40007ffe0ff */
[----:B------:R-:W-:Y:S02]  /*0af0*/  IADD3 R15, R4, 0xc0, RZ ;  /* 0x000000c0040f7810 */ /* 0x000fe40007ffe0ff */
[----:B------:R-:W-:-:S04]  /*0b00*/  IADD3 R6, P0, R7, R12, RZ ;  /* 0x0000000c07067210 */ /* 0x000fc80007f1e0ff */
[----:B------:R-:W-:Y:S02]  /*0b10*/  LEA.HI.X.SX32 R7, R7, R13, 0x1, P0 ;  /* 0x0000000d07077211 */ /* 0x000fe400000f0eff */
[----:B------:R-:W-:-:S04]  /*0b20*/  LEA R18, P0, R6, R8, 0x2 ;  /* 0x0000000806127211 */ /* 0x000fc800078010ff */
[----:B------:R-:W-:Y:S01]  /*0b30*/  LEA.HI.X R19, R6, R9, R7, 0x2, P0 ;  /* 0x0000000906137211 */ /* 0x000fe200000f1407 */
[----:B------:R-:W-:Y:S05]  /*0b40*/  @P1 BRA `(.L_x_3233) ;  /* 0x0000008000001947 */ /* 0x000fea0003800000 */
[-C--:B-----5:R-:W-:Y:S02]  /*0b50*/  ISETP.GE.AND P3, PT, R4, R0.reuse, PT ;  /* 0x000000000400720c */ /* 0x0a0fe40003f66270 */
[-C--:B------:R-:W-:Y:S02]  /*0b60*/  ISETP.GE.AND P2, PT, R17, R0.reuse, PT ;  /* 0x000000001100720c */ /* 0x080fe40003f46270 */
[-C--:B------:R-:W-:Y:S02]  /*0b70*/  ISETP.GE.AND P1, PT, R16, R0.reuse, PT ;  /* 0x000000001000720c */ /* 0x080fe40003f26270 */
[----:B------:R-:W-:-:S07]  /*0b80*/  ISETP.GE.AND P0, PT, R15, R0, PT ;  /* 0x000000000f00720c */ /* 0x000fce0003f06270 */
[----:B------:R1:W-:Y:S04]  /*0b90*/  @!P3 ST.E.128 [R18.64], RZ ;  /* 0x000000ff1200b985 */ /* 0x0003e8000c101d06 */
[----:B------:R1:W-:Y:S04]  /*0ba0*/  @!P2 ST.E.128 [R18.64+0x100], RZ ;  /* 0x000100ff1200a985 */ /* 0x0003e8000c101d06 */
[----:B------:R1:W-:Y:S04]  /*0bb0*/  @!P1 ST.E.128 [R18.64+0x200], RZ ;  /* 0x000200ff12009985 */ /* 0x0003e8000c101d06 */
[----:B------:R1:W-:Y:S02]  /*0bc0*/  @!P0 ST.E.128 [R18.64+0x300], RZ ;  /* 0x000300ff12008985 */ /* 0x0003e4000c101d06 */
.L_x_3233:
[----:B------:R-:W-:Y:S05]  /*0bd0*/  BSYNC B0 ;  /* 0x0000000000007941 */ /* 0x000fea0003800000 */
.L_x_3232:
        /* <DEDUP_REMOVED lines=12> */
.L_x_3235:
[----:B------:R-:W-:Y:S05]  /*0ca0*/  BSYNC B0 ;  /* 0x0000000000007941 */ /* 0x000fea0003800000 */
.L_x_3234:
        /* <DEDUP_REMOVED lines=12> */
.L_x_3237:
[----:B------:R-:W-:Y:S05]  /*0d70*/  BSYNC B0 ;  /* 0x0000000000007941 */ /* 0x000fea0003800000 */
.L_x_3236:
        /* <DEDUP_REMOVED lines=12> */
.L_x_3239:
[----:B------:R-:W-:Y:S05]  /*0e40*/  BSYNC B0 ;  /* 0x0000000000007941 */ /* 0x000fea0003800000 */
.L_x_3238:
        /* <DEDUP_REMOVED lines=12> */
.L_x_3241:
[----:B------:R-:W-:Y:S05]  /*0f10*/  BSYNC B0 ;  /* 0x0000000000007941 */ /* 0x000fea0003800000 */
.L_x_3240:
        /* <DEDUP_REMOVED lines=12> */
.L_x_3243:
[----:B------:R-:W-:Y:S05]  /*0fe0*/  BSYNC B0 ;  /* 0x0000000000007941 */ /* 0x000fea0003800000 */
.L_x_3242:
        /* <DEDUP_REMOVED lines=12> */
.L_x_3245:
[----:B------:R-:W-:Y:S05]  /*10b0*/  BSYNC B0 ;  /* 0x0000000000007941 */ /* 0x000fea0003800000 */
.L_x_3244:
        /* <DEDUP_REMOVED lines=12> */
.L_x_3247:
[----:B------:R-:W-:Y:S05]  /*1180*/  BSYNC B0 ;  /* 0x0000000000007941 */ /* 0x000fea0003800000 */
.L_x_3246:
[----:B------:R-:W-:Y:S02]  /*1190*/  ISETP.NE.AND P6, PT, R57, RZ, PT ;  /* 0x000000ff3900720c */ /* 0x000fe40003fc5270 */
[----:B-----5:R-:W-:-:S02]  /*11a0*/  SHF.R.S32.HI R0, RZ, 0x1f, R3 ;  /* 0x0000001fff007819 */ /* 0x020fc40000011403 */
[----:B------:R-:W-:Y:S02]  /*11b0*/  ISETP.GE.OR P0, PT, R2, R54, P6 ;  /* 0x000000360200720c */ /* 0x000fe40003706670 */
[----:B------:R-:W-:Y:S02]  /*11c0*/  IADD3 R3, P1, R3, R2, RZ ;  /* 0x0000000203037210 */ /* 0x000fe40007f3e0ff */
[----:B------:R-:W-:Y:S02]  /*11d0*/  ISETP.GE.OR P5, PT, R14, R54, P6 ;  /* 0x000000360e00720c */ /* 0x000fe400037a6670 */
[----:B------:R-:W-:Y:S02]  /*11e0*/  LEA.HI.X.SX32 R0, R2, R0, 0x1, P1 ;  /* 0x0000000002007211 */ /* 0x000fe400008f0eff */
[----:B------:R-:W-:Y:S02]  /*11f0*/  LEA R2, P1, R3, R10, 0x2 ;  /* 0x0000000a03027211 */ /* 0x000fe400078210ff */
[----:B------:R-:W-:-:S02]  /*1200*/  ISETP.GE.OR P2, PT, R9, R54, P6 ;  /* 0x000000360900720c */ /* 0x000fc40003746670 */
[----:B------:R-:W-:Y:S01]  /*1210*/  LEA.HI.X R3, R3, R11, R0, 0x2, P1 ;  /* 0x0000000b03037211 */ /* 0x000fe200008f1400 */
[----:B------:R-:W-:Y:S01]  /*1220*/  @!P0 IMAD.MOV.U32 R0, RZ, RZ, -0x800000 ;  /* 0xff800000ff008424 */ /* 0x000fe200078e00ff */
[-C--:B------:R-:W-:Y:S02]  /*1230*/  ISETP.GE.OR P1, PT, R8, R54.reuse, P6 ;  /* 0x000000360800720c */ /* 0x080fe40003726670 */
[-C--:B------:R-:W-:Y:S02]  /*1240*/  ISETP.GE.OR P4, PT, R13, R54.reuse, P6 ;  /* 0x000000360d00720c */ /* 0x080fe40003786670 */
[----:B------:R1:W-:Y:S01]  /*1250*/  @!P0 ST.E [R2.64], R0 ;  /* 0x0000000002008985 */ /* 0x0003e2000c101906 */
[-C--:B------:R-:W-:Y:S02]  /*1260*/  ISETP.GE.OR P3, PT, R12, R54.reuse, P6 ;  /* 0x000000360c00720c */ /* 0x080fe40003766670 */
[-C--:B------:R-:W-:Y:S02]  /*1270*/  ISETP.GE.OR P0, PT, R7, R54.reuse, P6 ;  /* 0x000000360700720c */ /* 0x080fe40003706670 */
[----:B------:R-:W-:Y:S01]  /*1280*/  ISETP.GE.OR P6, PT, R6, R54, P6 ;  /* 0x000000360600720c */ /* 0x000fe200037c6670 */
[----:B------:R-:W-:-:S03]  /*1290*/  @!P2 IMAD.MOV.U32 R5, RZ, RZ, -0x800000 ;  /* 0xff800000ff05a424 */ /* 0x000fc600078e00ff */
[----:B------:R-:W-:Y:S02]  /*12a0*/  @!P1 IMAD.MOV.U32 R4, RZ, RZ, -0x800000 ;  /* 0xff800000ff049424 */ /* 0x000fe400078e00ff */
[----:B------:R-:W-:Y:S01]  /*12b0*/  @!P4 IMAD.MOV.U32 R8, RZ, RZ, -0x800000 ;  /* 0xff800000ff08c424 */ /* 0x000fe200078e00ff */
[----:B------:R2:W-:Y:S02]  /*12c0*/  @!P2 ST.E [R2.64+0x80], R5 ;  /* 0x000080050200a985 */ /* 0x0005e4000c101906 */
[----:B------:R-:W-:Y:S02]  /*12d0*/  @!P3 IMAD.MOV.U32 R7, RZ, RZ, -0x800000 ;  /* 0xff800000ff07b424 */ /* 0x000fe400078e00ff */
[----:B------:R3:W-:Y:S04]  /*12e0*/  @!P1 ST.E [R2.64+0xa0], R4 ;  /* 0x0000a00402009985 */ /* 0x0007e8000c101906 */
[----:B------:R-:W-:Y:S04]  /*12f0*/  @!P4 ST.E [R2.64+0x40], R8 ;  /* 0x000040080200c985 */ /* 0x000fe8000c101906 */
[----:B------:R-:W-:Y:S01]  /*1300*/  @!P3 ST.E [R2.64+0x60], R7 ;  /* 0x000060070200b985 */ /* 0x000fe2000c101906 */
[----:B-1----:R-:W-:-:S05]  /*1310*/  @!P5 IMAD.MOV.U32 R0, RZ, RZ, -0x800000 ;  /* 0xff800000ff00d424 */ /* 0x002fca00078e00ff */
[----:B------:R1:W-:Y:S01]  /*1320*/  @!P5 ST.E [R2.64+0x20], R0 ;  /* 0x000020000200d985 */ /* 0x0003e2000c101906 */
[----:B--2---:R-:W-:Y:S02]  /*1330*/  IMAD.MOV.U32 R5, RZ, RZ, 0x0 ;  /* 0x00000000ff057424 */ /* 0x004fe400078e00ff */
[----:B---3--:R-:W-:Y:S02]  /*1340*/  IMAD.MOV.U32 R4, RZ, RZ, R237 ;  /* 0x000000ffff047224 */ /* 0x008fe400078e00ed */
[----:B-1----:R-:W-:-:S05]  /*1350*/  @!P0 IMAD.MOV.U32 R0, RZ, RZ, -0x800000 ;  /* 0xff800000ff008424 */ /* 0x002fca00078e00ff */
[----:B------:R1:W-:Y:S01]  /*1360*/  @!P0 ST.E [R2.64+0xc0], R0 ;  /* 0x0000c00002008985 */ /* 0x0003e2000c101906 */
[----:B------:R-:W-:Y:S05]  /*1370*/  @P6 RET.REL.NODEC R4 `(_ZN5flash24flash_fwd_splitkv_kernelI23Flash_fwd_kernel_traitsILi256ELi64ELi64ELi4ELb0ELb0EN7cutlass10bfloat16_tE19Flash_kernel_traitsILi256ELi64ELi64ELi4ES3_EELb0ELb1ELb0ELb0ELb0ELb0ELb1ELb1EEEvNS_16Flash_fwd_paramsE) ;  /* 0xffffec8004006950 */ /* 0x000fea0003c3ffff */
[----:B-1----:R-:W-:-:S05]  /*1380*/  MOV R0, 0xff800000 ;  /* 0xff80000000007802 */ /* 0x002fca0000000f00 */
[----:B------:R1:W-:Y:S02]  /*1390*/  ST.E [R2.64+0xe0], R0 ;  /* 0x0000e00002007985 */ /* 0x0003e4000c101906 */
[----:B-1----:R-:W-:Y:S02]  /*13a0*/  MOV R2, R237 ;  /* 0x000000ed00027202 */ /* 0x002fe40000000f00 */
[----:B------:R-:W-:-:S04]  /*13b0*/  MOV R3, 0x0 ;  /* 0x0000000000037802 */ /* 0x000fc80000000f00 */
[----:B------:R-:W-:Y:S05]  /*13c0*/  RET.REL.NODEC R2 `(_ZN5flash24flash_fwd_splitkv_kernelI23Flash_fwd_kernel_traitsILi256ELi64ELi64ELi4ELb0ELb0EN7cutlass10bfloat16_tE19Flash_kernel_traitsILi256ELi64ELi64ELi4ES3_EELb0ELb1ELb0ELb0ELb0ELb0ELb1ELb1EEEvNS_16Flash_fwd_paramsE) ;  /* 0xffffec3002007950 */ /* 0x000fea0003c3ffff */
.L_x_3231:
[----:B-1----:R-:W2:Y:S04]  /*13d0*/  LD.E.64 R8, [R10.64+0x160] ;  /* 0x000160060a087980 */ /* 0x002ea8000c101b00 */
[----:B------:R-:W3:Y:S01]  /*13e0*/  LD.E.64 R2, [R10.64+0x158] ;  /* 0x000158060a027980 */ /* 0x000ee2000c101b00 */
[----:B--2---:R-:W-:-:S04]  /*13f0*/  ISETP.NE.U32.AND P1, PT, R8, RZ, PT ;  /* 0x000000ff0800720c */ /* 0x004fc80003f25070 */
[----:B------:R-:W-:-:S13]  /*1400*/  ISETP.NE.AND.EX P1, PT, R9, RZ, PT, P1 ;  /* 0x000000ff0900720c */ /* 0x000fda0003f25310 */
[----:B------:R-:W2:Y:S01]  /*1410*/  @P1 LD.E.64 R12, [R10.64+0x168] ;  /* 0x000168060a0c1980 */ /* 0x000ea2000c101b00 */
        /* <DEDUP_REMOVED lines=21> */
[----:B------:R-:W3:Y:S01]  /*1570*/  LD.E R4, [R10.64+0x68] ;  /* 0x000068060a047980 */ /* 0x000ee2000c101900 */
[----:B------:R-:W-:-:S03]  /*1580*/  LEA R2, R165, 0xffffffc0, 0x6 ;  /* 0xffffffc0a5027811 */ /* 0x000fc600078e30ff */
[----:B-----5:R-:W4:Y:S01]  /*1590*/  LD.E.64 R14, [R10.64+0x20] ;  /* 0x000020060a0e7980 */ /* 0x020f22000c101b00 */
[----:B------:R-:W-:-:S03]  /*15a0*/  IABS R3, R2 ;  /* 0x0000000200037213 */ /* 0x000fc60000000000 */
[----:B------:R-:W3:Y:S04]  /*15b0*/  LD.E.64 R48, [R10.64+0x38] ;  /* 0x000038060a307980 */ /* 0x000ee8000c101b00 */
[----:B------:R-:W3:Y:S04]  /*15c0*/  LD.E.64 R18, [R10.64+0x50] ;  /* 0x000050060a127980 */ /* 0x000ee8000c101b00 */
        /* <DEDUP_REMOVED lines=26> */
[----:B------:R-:W-:-:S05]  /*1770*/  IMAD.WIDE R12, R8, 0x4, R242 ;  /* 0x00000004080c7825 */ /* 0x000fca00078e02f2 */
[----:B------:R2:W4:Y:S04]  /*1780*/  LD.E R3, [R12.64] ;  /* 0x000000060c037980 */ /* 0x000528000c101900 */
[----:B--2---:R-:W2:Y:S01]  /*1790*/  LD.E.64 R12, [R10.64+0x28] ;  /* 0x000028060a0c7980 */ /* 0x004ea2000c101b00 */
[----:B---3--:R-:W-:-:S04]  /*17a0*/  IABS R6, R4 ;  /* 0x0000000400067213 */ /* 0x008fc80000000000 */
[----:B------:R-:W3:Y:S08]  /*17b0*/  I2F.RP R0, R6 ;  /* 0x0000000600007306 */ /* 0x000ef00000209400 */
[----:B---3--:R-:W3:Y:S02]  /*17c0*/  MUFU.RCP R0, R0 ;  /* 0x0000000000007308 */ /* 0x008ee40000001000 */
[----:B---3--:R-:W-:-:S06]  /*17d0*/  IADD3 R0, R0, 0xffffffe, RZ ;  /* 0x0ffffffe00007810 */ /* 0x008fcc0007ffe0ff */
[----:B------:R-:W3:Y:S01]  /*17e0*/  F2I.FTZ.U32.TRUNC.NTZ R23, R0 ;  /* 0x0000000000177305 */ /* 0x000ee2000021f000 */
[----:B------:R-:W-:Y:S01]  /*17f0*/  IMAD.MOV.U32 R22, RZ, RZ, RZ ;  /* 0x000000ffff167224 */ /* 0x000fe200078e00ff */
[----:B------:R-:W-:Y:S01]  /*1800*/  IABS R5, R240 ;  /* 0x000000f000057213 */ /* 0x000fe20000000000 */
[----:B---3--:R-:W-:-:S04]  /*1810*/  IMAD.MOV R0, RZ, RZ, -R23 ;  /* 0x000000ffff007224 */ /* 0x008fc800078e0a17 */
[----:B------:R-:W-:Y:S01]  /*1820*/  IMAD R16, R0, R6, RZ ;  /* 0x0000000600107224 */ /* 0x000fe200078e02ff */
[----:B------:R-:W-:-:S03]  /*1830*/  IABS R0, R4 ;  /* 0x0000000400007213 */ /* 0x000fc60000000000 */
[----:B------:R-:W-:Y:S01]  /*1840*/  IMAD.HI.U32 R16, R23, R16, R22 ;  /* 0x0000001017107227 */ /* 0x000fe200078e0016 */
[----:B------:R-:W-:-:S05]  /*1850*/  IADD3 R0, RZ, -R0, RZ ;  /* 0x80000000ff007210 */ /* 0x000fca0007ffe0ff */
[----:B------:R-:W-:-:S04]  /*1860*/  IMAD.HI.U32 R16, R16, R5, RZ ;  /* 0x0000000510107227 */ /* 0x000fc800078e00ff */
[----:B------:R-:W-:-:S05]  /*1870*/  IMAD R0, R16, R0, R5 ;  /* 0x0000000010007224 */ /* 0x000fca00078e0205 */
[----:B------:R-:W-:Y:S02]  /*1880*/  ISETP.GT.U32.AND P1, PT, R6, R0, PT ;  /* 0x000000000600720c */ /* 0x000fe40003f24070 */
[----:B------:R-:W-:-:S11]  /*1890*/  IADD3 R8, -R8, RZ, RZ ;  /* 0x000000ff08087210 */ /* 0x000fd60007ffe1ff */
[----:B------:R-:W-:-:S05]  /*18a0*/  @!P1 IMAD.IADD R0, R0, 0x1, -R6 ;  /* 0x0000000100009824 */ /* 0x000fca00078e0a06 */
[----:B------:R-:W-:Y:S02]  /*18b0*/  ISETP.GE.U32.AND P2, PT, R0, R6, PT ;  /* 0x000000060000720c */ /* 0x000fe40003f46070 */
[----:B------:R-:W-:Y:S02]  /*18c0*/  LOP3.LUT R6, R240, R4, RZ, 0x3c, !PT ;  /* 0x00000004f0067212 */ /* 0x000fe400078e3cff */
[----:B------:R-:W-:Y:S02]  /*18d0*/  @!P1 IADD3 R16, R16, 0x1, RZ ;  /* 0x0000000110109810 */ /* 0x000fe40007ffe0ff */
[----:B------:R-:W-:Y:S02]  /*18e0*/  ISETP.GE.AND P0, PT, R6, RZ, PT ;  /* 0x000000ff0600720c */ /* 0x000fe40003f06270 */
[----:B------:R-:W-:Y:S01]  /*18f0*/  ISETP.NE.AND P1, PT, R4, RZ, PT ;  /* 0x000000ff0400720c */ /* 0x000fe20003f25270 */
[----:B------:R-:W-:-:S04]  /*1900*/  IMAD R9, R9, R8, R2 ;  /* 0x0000000809097224 */ /* 0x000fc800078e0202 */
[----:B------:R-:W-:Y:S02]  /*1910*/  @P2 IADD3 R16, R16, 0x1, RZ ;  /* 0x0000000110102810 */ /* 0x000fe40007ffe0ff */
[----:B------:R-:W-:-:S04]  /*1920*/  SHF.R.S32.HI R8, RZ, 0x1f, R9 ;  /* 0x0000001fff087819 */ /* 0x000fc80000011409 */
[----:B------:R-:W-:Y:S02]  /*1930*/  @!P0 IADD3 R16, -R16, RZ, RZ ;  /* 0x000000ff10108210 */ /* 0x000fe40007ffe1ff */
[----:B------:R-:W-:Y:S02]  /*1940*/  @!P1 LOP3.LUT R16, RZ, R4, RZ, 0x33, !PT ;  /* 0x00000004ff109212 */ /* 0x000fe400078e33ff */
[----:B----4-:R-:W-:Y:S01]  /*1950*/  SHF.R.S32.HI R0, RZ, 0x1f, R3 ;  /* 0x0000001fff007819 */ /* 0x010fe20000011403 */
[----:B------:R-:W-:-:S04]  /*1960*/  IMAD R5, R15, R3, RZ ;  /* 0x000000030f057224 */ /* 0x000fc800078e02ff */
[C---:B------:R-:W-:Y:S02]  /*1970*/  IMAD R5, R14.reuse, R0, R5 ;  /* 0x000000000e057224 */ /* 0x040fe400078e0205 */
[----:B------:R-:W-:-:S04]  /*1980*/  IMAD.WIDE.U32 R14, R14, R3, RZ ;  /* 0x000000030e0e7225 */ /* 0x000fc800078e00ff */
[----:B------:R-:W-:Y:S02]  /*1990*/  IMAD.IADD R15, R15, 0x1, R5 ;  /* 0x000000010f0f7824 */ /* 0x000fe400078e0205 */
[----:B------:R-:W-:Y:S02]  /*19a0*/  IMAD R5, R49, R9, RZ ;  /* 0x0000000931057224 */ /* 0x000fe400078e02ff */
[----:B------:R-:W-:-:S04]  /*19b0*/  IMAD.WIDE.U32 R14, R9, R48, R14 ;  /* 0x00000030090e7225 */ /* 0x000fc800078e000e */
[----:B------:R-:W-:Y:S02]  /*19c0*/  IMAD R5, R48, R8, R5 ;  /* 0x0000000830057224 */ /* 0x000fe400078e0205 */
[-C--:B--2---:R-:W-:Y:S02]  /*19d0*/  IMAD R4, R13, R3.reuse, RZ ;  /* 0x000000030d047224 */ /* 0x084fe400078e02ff */
[----:B------:R-:W-:Y:S01]  /*19e0*/  IMAD.IADD R13, R15, 0x1, R5 ;  /* 0x000000010f0d7824 */ /* 0x000fe200078e0205 */
[----:B------:R-:W-:Y:S01]  /*19f0*/  SHF.R.S32.HI R15, RZ, 0x1f, R16 ;  /* 0x0000001fff0f7819 */ /* 0x000fe20000011410 */
[----:B------:R-:W-:-:S04]  /*1a00*/  IMAD.WIDE.U32 R22, R12, R3, RZ ;  /* 0x000000030c167225 */ /* 0x000fc800078e00ff */
[----:B------:R-:W-:Y:S01]  /*1a10*/  IMAD R4, R12, R0, R4 ;  /* 0x000000000c047224 */ /* 0x000fe200078e0204 */
[----:B------:R-:W-:Y:S01]  /*1a20*/  MOV R12, R14 ;  /* 0x0000000e000c7202 */ /* 0x000fe20000000f00 */
[----:B------:R-:W-:-:S04]  /*1a30*/  IMAD R5, R19, R16, RZ ;  /* 0x0000001013057224 */ /* 0x000fc800078e02ff */
[----:B------:R-:W-:Y:S02]  /*1a40*/  IMAD R5, R18, R15, R5 ;  /* 0x0000000f12057224 */ /* 0x000fe400078e0205 */
[----:B------:R-:W-:Y:S01]  /*1a50*/  IMAD.WIDE.U32 R18, R16, R18, R12 ;  /* 0x0000001210127225 */ /* 0x000fe200078e000c */
[----:B------:R-:W-:-:S03]  /*1a60*/  IADD3 R17, R23, R4, RZ ;  /* 0x0000000417117210 */ /* 0x000fc60007ffe0ff */
[----:B------:R-:W-:Y:S01]  /*1a70*/  IMAD.MOV.U32 R13, RZ, RZ, R22 ;  /* 0x000000ffff0d7224 */ /* 0x000fe200078e0016 */
[----:B------:R-:W-:Y:S01]  /*1a80*/  MOV R3, R18 ;  /* 0x0000001200037202 */ /* 0x000fe20000000f00 */
[----:B------:R-:W-:Y:S01]  /*1a90*/  IMAD.IADD R0, R19, 0x1, R5 ;  /* 0x0000000113007824 */ /* 0x000fe200078e0205 */
[----:B------:R-:W-:Y:S05]  /*1aa0*/  BRA `(.L_x_3250) ;  /* 0x0000052000007947 */ /* 0x000fea0003800000 */
.L_x_3249:
[----:B------:R-:W2:Y:S01]  /*1ab0*/  LD.E R5, [R10.64+0x68] ;  /* 0x000068060a057980 */ /* 0x000ea2000c101900 */
[----:B------:R-:W-:-:S03]  /*1ac0*/  ISETP.NE.AND P3, PT, R16, -0x1, PT ;  /* 0xffffffff1000780c */ /* 0x000fc60003f65270 */
[----:B------:R-:W3:Y:S04]  /*1ad0*/  LD.E.64 R48, [R10.64+0x38] ;  /* 0x000038060a307980 */ /* 0x000ee8000c101b00 */
[----:B------:R-:W4:Y:S04]  /*1ae0*/  LD.E.64 R50, [R10.64+0x40] ;  /* 0x000040060a327980 */ /* 0x000f28000c101b00 */
        /* <DEDUP_REMOVED lines=16> */
[----:B------:R-:W-:-:S03]  /*1bf0*/  IADD3 R0, RZ, -R0, RZ ;  /* 0x80000000ff007210 */ /* 0x000fc60007ffe0ff */
[----:B---3--:R-:W-:Y:S02]  /*1c00*/  @!P3 IMAD R2, R49, R15, RZ ;  /* 0x0000000f3102b224 */ /* 0x008fe400078e02ff */
[----:B------:R-:W-:-:S04]  /*1c10*/  IMAD.HI.U32 R4, R4, R8, RZ ;  /* 0x0000000804047227 */ /* 0x000fc800078e00ff */
[----:B------:R-:W-:Y:S02]  /*1c20*/  IMAD R0, R4, R0, R8 ;  /* 0x0000000004007224 */ /* 0x000fe400078e0208 */
[----:B------:R-:W-:Y:S02]  /*1c30*/  @!P3 IMAD R2, R6, R48, R2 ;  /* 0x000000300602b224 */ /* 0x000fe400078e0202 */
[----:B------:R-:W-:Y:S01]  /*1c40*/  @!P3 IMAD.WIDE.U32 R30, R48, R15, RZ ;  /* 0x0000000f301eb225 */ /* 0x000fe200078e00ff */
[----:B------:R-:W-:-:S03]  /*1c50*/  ISETP.GT.U32.AND P0, PT, R3, R0, PT ;  /* 0x000000000300720c */ /* 0x000fc60003f04070 */
[----:B------:R-:W-:Y:S01]  /*1c60*/  @P3 IMAD.IADD R8, R15, 0x1, R16 ;  /* 0x000000010f083824 */ /* 0x000fe200078e0210 */
[----:B-----5:R-:W-:Y:S02]  /*1c70*/  @!P3 SHF.R.S32.HI R6, RZ, 0x1f, R14 ;  /* 0x0000001fff06b819 */ /* 0x020fe4000001140e */
[----:B------:R-:W-:Y:S01]  /*1c80*/  @!P3 IADD3 R9, R31, R2, RZ ;  /* 0x000000021f09b210 */ /* 0x000fe20007ffe0ff */
[-C--:B------:R-:W-:Y:S02]  /*1c90*/  @P3 IMAD R12, R49, R8.reuse, RZ ;  /* 0x00000008310c3224 */ /* 0x080fe400078e02ff */
[----:B------:R-:W-:-:S04]  /*1ca0*/  @P3 IMAD.WIDE.U32 R26, R48, R8, RZ ;  /* 0x00000008301a3225 */ /* 0x000fc800078e00ff */
[----:B------:R-:W-:Y:S02]  /*1cb0*/  @!P3 IMAD R2, R25, R14, RZ ;  /* 0x0000000e1902b224 */ /* 0x000fe400078e02ff */
[----:B------:R-:W-:Y:S02]  /*1cc0*/  @!P3 IMAD.MOV.U32 R8, RZ, RZ, R30 ;  /* 0x000000ffff08b224 */ /* 0x000fe400078e001e */
[C---:B------:R-:W-:Y:S02]  /*1cd0*/  @!P3 IMAD R2, R24.reuse, R6, R2 ;  /* 0x000000061802b224 */ /* 0x040fe400078e0202 */
[----:B------:R-:W-:Y:S01]  /*1ce0*/  @!P3 IMAD.WIDE.U32 R8, R24, R14, R8 ;  /* 0x0000000e1808b225 */ /* 0x000fe200078e0008 */
[----:B------:R-:W-:-:S03]  /*1cf0*/  @P3 IADD3 R12, R27, R12, RZ ;  /* 0x0000000c1b0c3210 */ /* 0x000fc60007ffe0ff */
[----:B------:R-:W-:Y:S01]  /*1d00*/  @P3 IMAD.MOV.U32 R13, RZ, RZ, R26 ;  /* 0x000000ffff0d3224 */ /* 0x000fe200078e001a */
[----:B------:R-:W-:Y:S01]  /*1d10*/  @!P3 MOV R13, R8 ;  /* 0x00000008000db202 */ /* 0x000fe20000000f00 */
[----:B------:R-:W-:Y:S01]  /*1d20*/  @!P3 IMAD.IADD R12, R9, 0x1, R2 ;  /* 0x00000001090cb824 */ /* 0x000fe200078e0202 */
[----:B------:R-:W-:-:S04]  /*1d30*/  @!P0 IADD3 R0, R0, -R3, RZ ;  /* 0x8000000300008210 */ /* 0x000fc80007ffe0ff */
[-C--:B------:R-:W-:Y:S02]  /*1d40*/  LOP3.LUT R13, R13, R12.reuse, RZ, 0x3c, !PT ;  /* 0x0000000c0d0d7212 */ /* 0x080fe400078e3cff */
[----:B------:R-:W-:Y:S02]  /*1d50*/  ISETP.GE.U32.AND P2, PT, R0, R3, PT ;  /* 0x000000030000720c */ /* 0x000fe40003f46070 */
[----:B------:R-:W-:Y:S02]  /*1d60*/  LOP3.LUT R3, R240, R5, RZ, 0x3c, !PT ;  /* 0x00000005f0037212 */ /* 0x000fe400078e3cff */
[----:B------:R-:W-:Y:S02]  /*1d70*/  LOP3.LUT R12, R13, R12, RZ, 0x3c, !PT ;  /* 0x0000000c0d0c7212 */ /* 0x000fe400078e3cff */
[----:B------:R-:W-:Y:S02]  /*1d80*/  ISETP.GE.AND P1, PT, R3, RZ, PT ;  /* 0x000000ff0300720c */ /* 0x000fe40003f26270 */
[----:B------:R-:W-:-:S02]  /*1d90*/  @!P0 IADD3 R4, R4, 0x1, RZ ;  /* 0x0000000104048810 */ /* 0x000fc40007ffe0ff */
[----:B------:R-:W-:Y:S02]  /*1da0*/  LEA R2, R165, 0xffffffc0, 0x6 ;  /* 0xffffffc0a5027811 */ /* 0x000fe400078e30ff */
[----:B------:R-:W-:Y:S02]  /*1db0*/  LOP3.LUT R13, R13, R12, RZ, 0x3c, !PT ;  /* 0x0000000c0d0d7212 */ /* 0x000fe400078e3cff */
[----:B------:R-:W-:Y:S01]  /*1dc0*/  ISETP.NE.AND P0, PT, R5, RZ, PT ;  /* 0x000000ff0500720c */ /* 0x000fe20003f05270 */
[----:B----4-:R-:W-:Y:S01]  /*1dd0*/  @!P3 IMAD R6, R51, R15, RZ ;  /* 0x0000000f3306b224 */ /* 0x010fe200078e02ff */
[----:B------:R-:W-:Y:S01]  /*1de0*/  @!P3 SHF.R.S32.HI R0, RZ, 0x1f, R15 ;  /* 0x0000001fff00b819 */ /* 0x000fe2000001140f */
[----:B------:R-:W-:Y:S01]  /*1df0*/  IMAD.WIDE.U32 R24, R48, R2, R12 ;  /* 0x0000000230187225 */ /* 0x000fe200078e000c */
[----:B------:R-:W-:-:S03]  /*1e00*/  SHF.R.S32.HI R8, RZ, 0x1f, R2 ;  /* 0x0000001fff087819 */ /* 0x000fc60000011402 */
[----:B------:R-:W-:Y:S02]  /*1e10*/  @!P3 IMAD R0, R0, R50, R6 ;  /* 0x000000320000b224 */ /* 0x000fe400078e0206 */
[----:B------:R-:W-:Y:S01]  /*1e20*/  @!P3 IMAD.WIDE.U32 R12, R50, R15, RZ ;  /* 0x0000000f320cb225 */ /* 0x000fe200078e00ff */
[----:B------:R-:W-:-:S03]  /*1e30*/  @P2 IADD3 R4, R4, 0x1, RZ ;  /* 0x0000000104042810 */ /* 0x000fc60007ffe0ff */
[----:B------:R-:W-:Y:S01]  /*1e40*/  IMAD R9, R49, R2, RZ ;  /* 0x0000000231097224 */ /* 0x000fe200078e02ff */
[----:B------:R-:W-:Y:S01]  /*1e50*/  @!P3 IADD3 R13, R13, R0, RZ ;  /* 0x000000000d0db210 */ /* 0x000fe20007ffe0ff */
[----:B------:R-:W-:Y:S01]  /*1e60*/  @P3 IMAD.IADD R15, R15, 0x1, R16 ;  /* 0x000000010f0f3824 */ /* 0x000fe200078e0210 */
[----:B------:R-:W-:Y:S01]  /*1e70*/  @!P1 IADD3 R4, -R4, RZ, RZ ;  /* 0x000000ff04049210 */ /* 0x000fe20007ffe1ff */
[----:B------:R-:W-:Y:S01]  /*1e80*/  IMAD R9, R8, R48, R9 ;  /* 0x0000003008097224 */ /* 0x000fe200078e0209 */
[----:B------:R-:W-:Y:S01]  /*1e90*/  @!P3 SHF.R.S32.HI R0, RZ, 0x1f, R14 ;  /* 0x0000001fff00b819 */ /* 0x000fe2000001140e */
[----:B------:R-:W-:Y:S01]  /*1ea0*/  @!P3 IMAD R3, R23, R14, RZ ;  /* 0x0000000e1703b224 */ /* 0x000fe200078e02ff */
[----:B------:R-:W-:Y:S01]  /*1eb0*/  @!P0 LOP3.LUT R4, RZ, R5, RZ, 0x33, !PT ;  /* 0x00000005ff048212 */ /* 0x000fe200078e33ff */
[-C--:B------:R-:W-:Y:S02]  /*1ec0*/  @P3 IMAD R17, R51, R15.reuse, RZ ;  /* 0x0000000f33113224 */ /* 0x080fe400078e02ff */
[----:B------:R-:W-:Y:S01]  /*1ed0*/  @P3 IMAD.WIDE.U32 R26, R50, R15, RZ ;  /* 0x0000000f321a3225 */ /* 0x000fe200078e00ff */
[----:B------:R-:W-:-:S03]  /*1ee0*/  SHF.R.S32.HI R15, RZ, 0x1f, R4 ;  /* 0x0000001fff0f7819 */ /* 0x000fc60000011404 */
[----:B------:R-:W-:Y:S02]  /*1ef0*/  IMAD.IADD R25, R25, 0x1, R9 ;  /* 0x0000000119197824 */ /* 0x000fe400078e0209 */
[C---:B------:R-:W-:Y:S02]  /*1f00*/  @!P3 IMAD R0, R22.reuse, R0, R3 ;  /* 0x000000001600b224 */ /* 0x040fe400078e0203 */
[----:B------:R-:W-:Y:S02]  /*1f10*/  IMAD R3, R19, R4, RZ ;  /* 0x0000000413037224 */ /* 0x000fe400078e02ff */
[----:B------:R-:W-:-:S04]  /*1f20*/  @!P3 IMAD.WIDE.U32 R22, R22, R14, R12 ;  /* 0x0000000e1616b225 */ /* 0x000fc800078e000c */
[----:B------:R-:W-:Y:S01]  /*1f30*/  IMAD.WIDE.U32 R24, R18, R4, R24 ;  /* 0x0000000412187225 */ /* 0x000fe200078e0018 */
[----:B------:R-:W-:-:S03]  /*1f40*/  @P3 MOV R13, R26 ;  /* 0x0000001a000d3202 */ /* 0x000fc60000000f00 */
[----:B------:R-:W-:Y:S02]  /*1f50*/  IMAD R18, R18, R15, R3 ;  /* 0x0000000f12127224 */ /* 0x000fe400078e0203 */
[----:B------:R-:W-:Y:S01]  /*1f60*/  @P3 IMAD.IADD R17, R27, 0x1, R17 ;  /* 0x000000011b113824 */ /* 0x000fe200078e0211 */
[----:B------:R-:W-:Y:S01]  /*1f70*/  @!P3 MOV R13, R22 ;  /* 0x00000016000db202 */ /* 0x000fe20000000f00 */
[----:B------:R-:W-:Y:S01]  /*1f80*/  @!P3 IMAD.IADD R17, R23, 0x1, R0 ;  /* 0x000000011711b824 */ /* 0x000fe200078e0200 */
[----:B------:R-:W-:Y:S01]  /*1f90*/  MOV R3, R24 ;  /* 0x0000001800037202 */ /* 0x000fe20000000f00 */
[----:B------:R-:W-:Y:S01]  /*1fa0*/  IMAD.IADD R0, R25, 0x1, R18 ;  /* 0x0000000119007824 */ /* 0x000fe200078e0212 */
[----:B------:R-:W-:Y:S02]  /*1fb0*/  MOV R9, R2 ;  /* 0x0000000200097202 */ /* 0x000fe40000000f00 */
[----:B------:R-:W-:Y:S02]  /*1fc0*/  MOV R16, R4 ;  /* 0x0000000400107202 */ /* 0x000fe40000000f00 */
.L_x_3250:
[----:B-1----:R-:W-:Y:S05]  /*1fd0*/  BSYNC B0 ;  /* 0x0000000000007941 */ /* 0x002fea0003800000 */
.L_x_3248:
[----:B------:R-:W-:Y:S01]  /*1fe0*/  ISETP.NE.AND P0, PT, R7, -0x1, PT ;  /* 0xffffffff0700780c */ /* 0x000fe20003f05270 */
[----:B------:R-:W2:Y:S04]  /*1ff0*/  LD.E.64 R22, [R10.64+0x30] ;  /* 0x000030060a167980 */ /* 0x000ea8000c101b00 */
[----:B------:R-:W3:Y:S04]  /*2000*/  LD.E.64 R24, [R10.64+0x48] ;  /* 0x000048060a187980 */ /* 0x000ee8000c101b00 */
[----:B------:R-:W4:Y:S04]  /*2010*/  LD.E R63, [R10.64+0xc0] ;  /* 0x0000c0060a3f7980 */ /* 0x000f28000c101900 */
[----:B------:R-:W3:Y:S04]  /*2020*/  @!P0 LD.E.64 R26, [R10.64+0x18] ;  /* 0x000018060a1a8980 */ /* 0x000ee8000c101b00 */
[----:B------:R-:W4:Y:S04]  /*2030*/  LD.E.64 R4, [R10.64+0x10] ;  /* 0x000010060a047980 */ /* 0x000f28000c101b00 */
[----:B------:R-:W4:Y:S04]  /*2040*/  LD.E.64 R168, [R10.64+0x8] ;  /* 0x000008060aa87980 */ /* 0x000f28000c101b00 */
[----:B------:R1:W5:Y:S04]  /*2050*/  @P4 LD.E R20, [R20.64] ;  /* 0x0000000614144980 */ /* 0x000368000c101900 */
[----:B------:R2:W5:Y:S01]  /*2060*/  LD.E.64 R176, [R10.64] ;  /* 0x000000060ab07980 */ /* 0x000562000c101b00 */
[----:B------:R-:W-:-:S04]  /*2070*/  SHF.R.S32.HI R53, RZ, 0x1f, R57 ;  /* 0x0000001fff357819 */ /* 0x000fc80000011439 */
[----:B------:R-:W-:-:S04]  /*2080*/  LEA.HI R55, R53, R57, RZ, 0x3 ;  /* 0x0000003935377211 */ /* 0x000fc800078f18ff */
[----:B------:R-:W-:Y:S02]  /*2090*/  SHF.R.S32.HI R166, RZ, 0x3, R55 ;  /* 0x00000003ffa67819 */ /* 0x000fe40000011437 */
[----:B------:R-:W-:-:S03]  /*20a0*/  LOP3.LUT R55, R55, 0xfffffff8, RZ, 0xc0, !PT ;  /* 0xfffffff837377812 */ /* 0x000fc600078ec0ff */
[----:B------:R-:W-:Y:S02]  /*20b0*/  IMAD.SHL.U32 R159, R166, 0x40, RZ ;  /* 0x00000040a69f7824 */ /* 0x000fe400078e00ff */
[----:B------:R-:W-:Y:S01]  /*20c0*/  IMAD.IADD R55, R57, 0x1, -R55 ;  /* 0x0000000139377824 */ /* 0x000fe200078e0a37 */
[----:B-1----:R-:W-:-:S03]  /*20d0*/  LEA.HI R21, R53, R57, RZ, 0x4 ;  /* 0x0000003935157211 */ /* 0x002fc600078f20ff */
[----:B------:R-:W-:Y:S01]  /*20e0*/  IMAD.SHL.U32 R18, R55, 0x8, RZ ;  /* 0x0000000837127824 */ /* 0x000fe200078e00ff */
[----:B------:R-:W-:Y:S02]  /*20f0*/  LOP3.LUT R159, R159, 0x1c0, RZ, 0xc0, !PT ;  /* 0x000001c09f9f7812 */ /* 0x000fe400078ec0ff */
[----:B------:R-:W-:Y:S02]  /*2100*/  LOP3.LUT R12, R21, 0xfffffff0, RZ, 0xc0, !PT ;  /* 0xfffffff0150c7812 */ /* 0x000fe400078ec0ff */
[----:B------:R-:W-:Y:S02]  /*2110*/  LOP3.LUT R6, R159, 0x38, R18, 0xf8, !PT ;  /* 0x000000389f067812 */ /* 0x000fe400078ef812 */
[----:B------:R-:W-:Y:S01]  /*2120*/  SHF.R.U32.HI R159, RZ, 0x3, R159 ;  /* 0x00000003ff9f7819 */ /* 0x000fe2000001169f */
[----:B------:R-:W-:-:S03]  /*2130*/  IMAD.IADD R12, R57, 0x1, -R12 ;  /* 0x00000001390c7824 */ /* 0x000fc600078e0a0c */
[----:B------:R-:W-:Y:S02]  /*2140*/  LOP3.LUT R159, R6, R159, RZ, 0x3c, !PT ;  /* 0x0000009f069f7212 */ /* 0x000fe400078e3cff */
[----:B------:R-:W-:Y:S02]  /*2150*/  SHF.R.S32.HI R6, RZ, 0x1f, R12 ;  /* 0x0000001fff067819 */ /* 0x000fe4000001140c */
[----:B------:R-:W-:Y:S02]  /*2160*/  SHF.R.S32.HI R56, RZ, 0x4, R21 ;  /* 0x00000004ff387819 */ /* 0x000fe40000011415 */
[----:B------:R-:W-:Y:S02]  /*2170*/  LEA.HI R6, R6, R12, RZ, 0x3 ;  /* 0x0000000c06067211 */ /* 0x000fe400078f18ff */
[----:B------:R-:W-:Y:S02]  /*2180*/  IADD3 R30, P1, R18, R13, RZ ;  /* 0x0000000d121e7210 */ /* 0x000fe40007f3e0ff */
[----:B------:R-:W-:-:S02]  /*2190*/  LEA.HI R21, R21, R56, RZ, 0x1 ;  /* 0x0000003815157211 */ /* 0x000fc400078f08ff */
[----:B------:R-:W-:Y:S02]  /*21a0*/  LOP3.LUT R13, R6, 0xfffffff8, RZ, 0xc0, !PT ;  /* 0xfffffff8060d7812 */ /* 0x000fe400078ec0ff */
[----:B------:R-:W-:Y:S02]  /*21b0*/  LEA.HI R14, R53, R57, RZ, 0x6 ;  /* 0x00000039350e7211 */ /* 0x000fe400078f30ff */
[----:B------:R-:W-:Y:S01]  /*21c0*/  SHF.R.S32.HI R19, RZ, 0x1f, R18 ;  /* 0x0000001fff137819 */ /* 0x000fe20000011412 */
[----:B------:R-:W-:Y:S01]  /*21d0*/  IMAD.IADD R13, R12, 0x1, -R13 ;  /* 0x000000010c0d7824 */ /* 0x000fe200078e0a0d */
[----:B------:R-:W-:Y:S01]  /*21e0*/  LOP3.LUT R21, R21, 0xfffffffe, RZ, 0xc0, !PT ;  /* 0xfffffffe15157812 */ /* 0x000fe200078ec0ff */
[----:B------:R-:W-:Y:S02]  /*21f0*/  IMAD.SHL.U32 R14, R14, 0x8, RZ ;  /* 0x000000080e0e7824 */ /* 0x000fe400078e00ff */
[----:B-----5:R-:W-:Y:S02]  /*2200*/  IMAD R8, R8, R50, RZ ;  /* 0x0000003208087224 */ /* 0x020fe400078e02ff */
[----:B------:R-:W-:-:S02]  /*2210*/  IMAD.X R31, R19, 0x1, R17, P1 ;  /* 0x00000001131f7824 */ /* 0x000fc400008e0611 */
[----:B------:R-:W-:Y:S02]  /*2220*/  IMAD.IADD R56, R56, 0x1, -R21 ;  /* 0x0000000138387824 */ /* 0x000fe400078e0a15 */
[----:B------:R-:W-:Y:S01]  /*2230*/  IMAD.SHL.U32 R17, R13, 0x40, RZ ;  /* 0x000000400d117824 */ /* 0x000fe200078e00ff */
[----:B------:R-:W-:Y:S01]  /*2240*/  LOP3.LUT R159, R159, 0xfffffe00, R14, 0xf8, !PT ;  /* 0xfffffe009f9f7812 */ /* 0x000fe200078ef80e */
[C---:B------:R-:W-:Y:S01]  /*2250*/  IMAD R8, R9.reuse, R51, R8 ;  /* 0x0000003309087224 */ /* 0x040fe200078e0208 */
[----:B------:R-:W-:Y:S01]  /*2260*/  SHF.R.S32.HI R60, RZ, 0x1f, R241 ;  /* 0x0000001fff3c7819 */ /* 0x000fe200000114f1 */
[----:B------:R-:W-:Y:S01]  /*2270*/  IMAD.WIDE.U32 R30, R9, R50, R30 ;  /* 0x00000032091e7225 */ /* 0x000fe200078e001e */
[----:B------:R-:W-:-:S03]  /*2280*/  LOP3.LUT R17, R17, 0x1c0, RZ, 0xc0, !PT ;  /* 0x000001c011117812 */ /* 0x000fc600078ec0ff */
[----:B------:R-:W-:-:S05]  /*2290*/  IMAD.SHL.U32 R14, R56, 0x8, RZ ;  /* 0x00000008380e7824 */ /* 0x000fca00078e00ff */
[----:B------:R-:W-:Y:S02]  /*22a0*/  LOP3.LUT R14, R17, 0x8, R14, 0xf8, !PT ;  /* 0x00000008110e7812 */ /* 0x000fe400078ef80e */
[----:B------:R-:W-:Y:S01]  /*22b0*/  SHF.R.U32.HI R17, RZ, 0x3, R17 ;  /* 0x00000003ff117819 */ /* 0x000fe20000011611 */
[----:B------:R-:W-:-:S03]  /*22c0*/  IMAD.SHL.U32 R41, R6, 0x40, RZ ;  /* 0x0000004006297824 */ /* 0x000fc600078e00ff */
[----:B------:R-:W-:Y:S01]  /*22d0*/  LOP3.LUT R14, R14, R17, RZ, 0x3c, !PT ;  /* 0x000000110e0e7212 */ /* 0x000fe200078e3cff */
[----:B------:R-:W-:-:S03]  /*22e0*/  IMAD.IADD R31, R31, 0x1, R8 ;  /* 0x000000011f1f7824 */ /* 0x000fc600078e0208 */
[----:B------:R-:W-:Y:S01]  /*22f0*/  LOP3.LUT R41, R14, 0xfffffe00, R41, 0xf8, !PT ;  /* 0xfffffe000e297812 */ /* 0x000fe200078ef829 */
[----:B------:R-:W-:Y:S01]  /*2300*/  IMAD R8, R29, R16, RZ ;  /* 0x000000101d087224 */ /* 0x000fe200078e02ff */
[----:B------:R-:W-:-:S03]  /*2310*/  IADD3 R14, R18, 0x40, RZ ;  /* 0x00000040120e7810 */ /* 0x000fc60007ffe0ff */
[-C--:B------:R-:W-:Y:S02]  /*2320*/  IMAD R8, R15, R28.reuse, R8 ;  /* 0x0000001c0f087224 */ /* 0x080fe400078e0208 */
[----:B------:R-:W-:Y:S01]  /*2330*/  IMAD.WIDE.U32 R28, R16, R28, R30 ;  /* 0x0000001c101c7225 */ /* 0x000fe200078e001e */
[C---:B------:R-:W-:Y:S02]  /*2340*/  LOP3.LUT P3, RZ, R13.reuse, 0x4, RZ, 0xc0, !PT ;  /* 0x000000040dff7812 */ /* 0x040fe4000786c0ff */
[----:B------:R-:W-:Y:S01]  /*2350*/  LOP3.LUT P2, RZ, R13, 0x2, RZ, 0xc0, !PT ;  /* 0x000000020dff7812 */ /* 0x000fe2000784c0ff */
[----:B------:R-:W-:Y:S01]  /*2360*/  IMAD R184, R51, R166, RZ ;  /* 0x000000a633b87224 */ /* 0x000fe200078e02ff */
[----:B------:R-:W-:Y:S02]  /*2370*/  SHF.R.S32.HI R167, RZ, 0x1f, R166 ;  /* 0x0000001fffa77819 */ /* 0x000fe400000114a6 */
[----:B------:R-:W-:Y:S02]  /*2380*/  IADD3 R13, R18, 0x80, RZ ;  /* 0x00000080120d7810 */ /* 0x000fe40007ffe0ff */
[----:B------:R-:W-:Y:S01]  /*2390*/  SHF.R.S32.HI R87, RZ, 0x1f, R61 ;  /* 0x0000001fff577819 */ /* 0x000fe2000001143d */
[----:B------:R-:W-:-:S03]  /*23a0*/  IMAD R184, R167, R50, R184 ;  /* 0x00000032a7b87224 */ /* 0x000fc600078e02b8 */
        /* <DEDUP_REMOVED lines=19> */
[----:B------:R-:W-:Y:S02]  /*24e0*/  @P0 IMAD R12, R23, R7, RZ ;  /* 0x00000007170c0224 */ /* 0x000fe400078e02ff */
[----:B------:R-:W-:Y:S02]  /*24f0*/  @P0 IMAD.MOV.U32 R7, RZ, RZ, R34 ;  /* 0x000000ffff070224 */ /* 0x000fe400078e0022 */
[-C--:B---3--:R-:W-:Y:S02]  /*2500*/  @!P0 IMAD R9, R27, R241.reuse, RZ ;  /* 0x000000f11b098224 */ /* 0x088fe400078e02ff */
[----:B------:R-:W-:-:S04]  /*2510*/  @!P0 IMAD.WIDE.U32 R32, R26, R241, RZ ;  /* 0x000000f11a208225 */ /* 0x000fc800078e00ff */
[----:B------:R-:W-:Y:S02]  /*2520*/  @!P0 IMAD R26, R26, R60, R9 ;  /* 0x0000003c1a1a8224 */ /* 0x000fe400078e0209 */
[----:B------:R-:W-:Y:S02]  /*2530*/  @!P0 IMAD.MOV.U32 R7, RZ, RZ, R32 ;  /* 0x000000ffff078224 */ /* 0x000fe400078e0020 */
[----:B------:R-:W-:Y:S02]  /*2540*/  @P0 IMAD.IADD R9, R35, 0x1, R12 ;  /* 0x0000000123090824 */ /* 0x000fe400078e020c */
[----:B------:R-:W-:Y:S01]  /*2550*/  @!P0 IMAD.IADD R9, R33, 0x1, R26 ;  /* 0x0000000121098824 */ /* 0x000fe200078e021a */
[----:B------:R-:W-:Y:S01]  /*2560*/  IADD3 R26, P1, R18, R7, RZ ;  /* 0x00000007121a7210 */ /* 0x000fe20007f3e0ff */
[----:B------:R-:W-:Y:S01]  /*2570*/  IMAD R7, R25, R240, RZ ;  /* 0x000000f019077224 */ /* 0x000fe200078e02ff */
[----:B------:R-:W-:-:S03]  /*2580*/  SHF.R.S32.HI R12, RZ, 0x1f, R240 ;  /* 0x0000001fff0c7819 */ /* 0x000fc600000114f0 */
[----:B------:R-:W-:Y:S02]  /*2590*/  IMAD.X R27, R19, 0x1, R9, P1 ;  /* 0x00000001131b7824 */ /* 0x000fe400008e0609 */
[----:B------:R-:W-:Y:S02]  /*25a0*/  @P0 IMAD.MOV.U32 R174, RZ, RZ, R22 ;  /* 0x000000ffffae0224 */ /* 0x000fe400078e0016 */
[----:B------:R-:W-:Y:S02]  /*25b0*/  @P0 IMAD.MOV.U32 R175, RZ, RZ, R23 ;  /* 0x000000ffffaf0224 */ /* 0x000fe400078e0017 */
[----:B------:R-:W-:Y:S02]  /*25c0*/  IMAD R7, R24, R12, R7 ;  /* 0x0000000c18077224 */ /* 0x000fe400078e0207 */
[----:B------:R-:W-:-:S04]  /*25d0*/  IMAD.WIDE.U32 R26, R240, R24, R26 ;  /* 0x00000018f01a7225 */ /* 0x000fc800078e001a */
[----:B------:R-:W-:Y:S02]  /*25e0*/  @!P0 IMAD.MOV.U32 R174, RZ, RZ, R22 ;  /* 0x000000ffffae8224 */ /* 0x000fe400078e0016 */
[----:B------:R-:W-:Y:S01]  /*25f0*/  @!P0 IMAD.MOV.U32 R175, RZ, RZ, R23 ;  /* 0x000000ffffaf8224 */ /* 0x000fe200078e0017 */
[-C--:B----4-:R-:W-:Y:S01]  /*2600*/  ISETP.GE.AND P0, PT, R14, R63.reuse, PT ;  /* 0x0000003f0e00720c */ /* 0x090fe20003f06270 */
[----:B------:R-:W-:Y:S01]  /*2610*/  IMAD.IADD R171, R27, 0x1, R7 ;  /* 0x000000011bab7824 */ /* 0x000fe200078e0207 */
[-C--:B------:R-:W-:Y:S02]  /*2620*/  ISETP.GE.AND P1, PT, R18, R63.reuse, PT ;  /* 0x0000003f1200720c */ /* 0x080fe40003f26270 */
[----:B------:R-:W-:Y:S01]  /*2630*/  SEL R7, RZ, 0xffffffff, P0 ;  /* 0xffffffffff077807 */ /* 0x000fe20000000000 */
[----:B------:R-:W-:Y:S02]  /*2640*/  IMAD.IADD R9, R29, 0x1, R8 ;  /* 0x000000011d097824 */ /* 0x000fe400078e0208 */
[----:B------:R-:W-:Y:S01]  /*2650*/  IMAD.MOV.U32 R8, RZ, RZ, R28 ;  /* 0x000000ffff087224 */ /* 0x000fe200078e001c */
[----:B------:R-:W-:Y:S01]  /*2660*/  SEL R6, RZ, 0x1, P1 ;  /* 0x00000001ff067807 */ /* 0x000fe20000800000 */
[----:B------:R-:W-:Y:S01]  /*2670*/  IMAD.SHL.U32 R7, R7, 0x2, RZ ;  /* 0x0000000207077824 */ /* 0x000fe200078e00ff */
[----:B------:R-:W-:Y:S01]  /*2680*/  ISETP.GE.AND P0, PT, R13, R63, PT ;  /* 0x0000003f0d00720c */ /* 0x000fe20003f06270 */
[----:B------:R-:W-:Y:S01]  /*2690*/  IMAD.WIDE.U32 R8, R166, R50, R8 ;  /* 0x00000032a6087225 */ /* 0x000fe200078e0008 */
[----:B------:R-:W-:-:S02]  /*26a0*/  IADD3 R12, R18, 0xc0, RZ ;  /* 0x000000c0120c7810 */ /* 0x000fc40007ffe0ff */
[----:B------:R-:W-:Y:S01]  /*26b0*/  LOP3.LUT R7, R7, 0x2, R6, 0xe2, !PT ;  /* 0x0000000207077812 */ /* 0x000fe200078ee206 */
[----:B------:R-:W-:Y:S01]  /*26c0*/  IMAD.IADD R184, R9, 0x1, R184 ;  /* 0x0000000109b87824 */ /* 0x000fe200078e02b8 */
[----:B------:R-:W-:Y:S02]  /*26d0*/  SEL R6, RZ, 0x4, P0 ;  /* 0x00000004ff067807 */ /* 0x000fe40000000000 */
[----:B------:R-:W-:Y:S02]  /*26e0*/  LEA R185, P0, R8, R4, 0x1 ;  /* 0x0000000408b97211 */ /* 0x000fe400078008ff */
[----:B------:R-:W-:Y:S02]  /*26f0*/  ISETP.GE.AND P1, PT, R12, R63, PT ;  /* 0x0000003f0c00720c */ /* 0x000fe40003f26270 */
[----:B------:R-:W-:Y:S02]  /*2700*/  LEA.HI.X R184, R8, R5, R184, 0x1, P0 ;  /* 0x0000000508b87211 */ /* 0x000fe400000f0cb8 */
[----:B------:R-:W-:-:S02]  /*2710*/  IADD3 R160, P0, R18, R3, RZ ;  /* 0x0000000312a07210 */ /* 0x000fc40007f1e0ff */
[----:B------:R-:W-:Y:S02]  /*2720*/  SEL R59, RZ, 0x8, P1 ;  /* 0x00000008ff3b7807 */ /* 0x000fe40000800000 */
[----:B------:R-:W-:Y:S01]  /*2730*/  ISETP.GT.AND P1, PT, R165, R87, PT ;  /* 0x00000057a500720c */ /* 0x000fe20003f24270 */
[----:B------:R-:W-:Y:S02]  /*2740*/  IMAD.X R161, R19, 0x1, R0, P0 ;  /* 0x0000000113a17824 */ /* 0x000fe400000e0600 */
        /* <DEDUP_REMOVED lines=13> */
[----:B------:R-:W2:Y:S04]  /*2820*/  LD.E.64 R32, [R10.64+0x120] ;  /* 0x000120060a207980 */ /* 0x000ea8000c101b00 */
[----:B------:R-:W3:Y:S04]  /*2830*/  LD.E.64 R34, [R10.64+0x118] ;  /* 0x000118060a227980 */ /* 0x000ee8000c101b00 */
[----:B------:R-:W4:Y:S04]  /*2840*/  LD.E.64 R180, [R10.64+0x130] ;  /* 0x000130060ab47980 */ /* 0x000f28000c101b00 */
[----:B------:R-:W5:Y:S04]  /*2850*/  LD.E.64 R182, [R10.64+0x128] ;  /* 0x000128060ab67980 */ /* 0x000f68000c101b00 */
[----:B------:R-:W4:Y:S04]  /*2860*/  LD.E.64 R28, [R10.64+0x140] ;  /* 0x000140060a1c7980 */ /* 0x000f28000c101b00 */
[----:B------:R-:W4:Y:S04]  /*2870*/  LD.E R17, [R10.64+0xd0] ;  /* 0x0000d0060a117980 */ /* 0x000f28000c101900 */
[----:B------:R-:W5:Y:S04]  /*2880*/  LD.E.64 R26, [R10.64+0x138] ;  /* 0x000138060a1a7980 */ /* 0x000f68000c101b00 */
[----:B------:R-:W5:Y:S04]  /*2890*/  LD.E.64 R24, [R10.64+0x108] ;  /* 0x000108060a187980 */ /* 0x000f68000c101b00 */
[----:B------:R-:W5:Y:S04]  /*28a0*/  LD.E.64 R22, [R10.64+0x110] ;  /* 0x000110060a167980 */ /* 0x000f68000c101b00 */
[----:B------:R-:W5:Y:S04]  /*28b0*/  LD.E.64 R8, [R10.64+0x150] ;  /* 0x000150060a087980 */ /* 0x000f68000c101b00 */
[----:B------:R-:W5:Y:S01]  /*28c0*/  LD.E.64 R6, [R10.64+0x148] ;  /* 0x000148060a067980 */ /* 0x000f62000c101b00 */
[----:B------:R-:W-:Y:S01]  /*28d0*/  IADD3 R20, R20, R2, RZ ;  /* 0x0000000214147210 */ /* 0x000fe20007ffe0ff */
        /* <DEDUP_REMOVED lines=30> */
[----:B-----5:R-:W-:Y:S02]  /*2ac0*/  IMAD R3, R183, R2, RZ ;  /* 0x00000002b7037224 */ /* 0x020fe400078e02ff */
        /* <DEDUP_REMOVED lines=11> */
[-C--:B------:R-:W-:Y:S01]  /*2b80*/  IMAD R3, R27, R16.reuse, RZ ;  /* 0x000000101b037224 */ /* 0x080fe200078e02ff */
        /* <DEDUP_REMOVED lines=71> */
[C---:B------:R-:W-:Y:S01]  /*3000*/  SHF.L.U32 R111, R180.reuse, 0x4, RZ ;  /* 0x00000004b46f7819 */ /* 0x040fe200000006ff */
        /* <DEDUP_REMOVED lines=8> */
[C---:B------:R-:W-:Y:S01]  /*3090*/  IMAD.SHL.U32 R150, R148.reuse, 0x20, RZ ;  /* 0x0000002094967824 */ /* 0x040fe200078e00ff */
        /* <DEDUP_REMOVED lines=36> */
.L_x_3369:
        /* <DEDUP_REMOVED lines=9> */
[----:B------:R-:W-:-:S05]  /*3370*/  @!P2 BRA `(.L_x_3253) ;  /* 0x000001400000a947 */ /* 0x000fca0003800000 */
        /* <DEDUP_REMOVED lines=20> */
.L_x_3253:
[----:B------:R-:W-:Y:S05]  /*34c0*/  BSYNC B0 ;  /* 0x0000000000007941 */ /* 0x000fea0003800000 */
.L_x_3252:
        /* <DEDUP_REMOVED lines=21> */
.L_x_3255:
[----:B------:R-:W-:Y:S05]  /*3620*/  BSYNC B0 ;  /* 0x0000000000007941 */ /* 0x000fea0003800000 */
.L_x_3254:
        /* <DEDUP_REMOVED lines=21> */
.L_x_3257:
[----:B------:R-:W-:Y:S05]  /*3780*/  BSYNC B0 ;  /* 0x0000000000007941 */ /* 0x000fea0003800000 */
.L_x_3256:
        /* <DEDUP_REMOVED lines=21> */
.L_x_3259:
[----:B------:R-:W-:Y:S05]  /*38e0*/  BSYNC B0 ;  /* 0x0000000000007941 */ /* 0x000fea0003800000 */
.L_x_3258:
        /* <DEDUP_REMOVED lines=66> */
.L_x_3266:
[----:B------:R-:W-:Y:S05]  /*3d10*/  BSYNC B0 ;  /* 0x0000000000007941 */ /* 0x000fea0003800000 */
.L_x_3265:
        /* <DEDUP_REMOVED lines=51> */
.L_x_3268:
[----:B------:R-:W-:Y:S05]  /*4050*/  BSYNC B0 ;  /* 0x0000000000007941 */ /* 0x000fea0003800000 */
.L_x_3267:
        /* <DEDUP_REMOVED lines=51> */
.L_x_3270:
[----:B------:R-:W-:Y:S05]  /*4390*/  BSYNC B0 ;  /* 0x0000000000007941 */ /* 0x000fea0003800000 */
.L_x_3269:
        /* <DEDUP_REMOVED lines=50> */
.L_x_3264:
[----:B------:R-:W-:Y:S05]  /*46c0*/  BSYNC B1 ;  /* 0x0000000000017941 */ /* 0x000fea0003800000 */
.L_x_3263:
        /* <DEDUP_REMOVED lines=63> */
.L_x_3274:
[----:B------:R-:W-:Y:S05]  /*4ac0*/  BSYNC B0 ;  /* 0x0000000000007941 */ /* 0x000fea0003800000 */
.L_x_3273:
        /* <DEDUP_REMOVED lines=53> */
.L_x_3276:
[----:B------:R-:W-:Y:S05]  /*4e20*/  BSYNC B0 ;  /* 0x0000000000007941 */ /* 0x000fea0003800000 */
.L_x_3275:
        /* <DEDUP_REMOVED lines=53> */
.L_x_3278:
[----:B------:R-:W-:Y:S05]  /*5180*/  BSYNC B0 ;  /* 0x0000000000007941 */ /* 0x000fea0003800000 */
.L_x_3277:
        /* <DEDUP_REMOVED lines=52> */
.L_x_3272:
[----:B------:R-:W-:Y:S05]  /*54d0*/  BSYNC B1 ;  /* 0x0000000000017941 */ /* 0x000fea0003800000 */
.L_x_3271:
        /* <DEDUP_REMOVED lines=63> */
.L_x_3282:
[----:B------:R-:W-:Y:S05]  /*58d0*/  BSYNC B0 ;  /* 0x0000000000007941 */ /* 0x000fea0003800000 */
.L_x_3281:
        /* <DEDUP_REMOVED lines=53> */
.L_x_3284:
[----:B------:R-:W-:Y:S05]  /*5c30*/  BSYNC B0 ;  /* 0x0000000000007941 */ /* 0x000fea0003800000 */
.L_x_3283:
        /* <DEDUP_REMOVED lines=53> */
.L_x_3286:
[----:B------:R-:W-:Y:S05]  /*5f90*/  BSYNC B0 ;  /* 0x0000000000007941 */ /* 0x000fea0003800000 */
.L_x_3285:
        /* <DEDUP_REMOVED lines=52> */
.L_x_3280:
[----:B------:R-:W-:Y:S05]  /*62e0*/  BSYNC B1 ;  /* 0x0000000000017941 */ /* 0x000fea0003800000 */
.L_x_3279:
        /* <DEDUP_REMOVED lines=67> */
.L_x_3290:
[----:B------:R-:W-:Y:S05]  /*6720*/  BSYNC B0 ;  /* 0x0000000000007941 */ /* 0x000fea0003800000 */
.L_x_3289:
        /* <DEDUP_REMOVED lines=53> */
.L_x_3292:
[----:B------:R-:W-:Y:S05]  /*6a80*/  BSYNC B0 ;  /* 0x0000000000007941 */ /* 0x000fea0003800000 */
.L_x_3291:
        /* <DEDUP_REMOVED lines=53> */
.L_x_3294:
[----:B------:R-:W-:Y:S05]  /*6de0*/  BSYNC B0 ;  /* 0x0000000000007941 */ /* 0x000fea0003800000 */
.L_x_3293:
        /* <DEDUP_REMOVED lines=52> */
.L_x_3288:
[----:B------:R-:W-:Y:S05]  /*7130*/  BSYNC B1 ;  /* 0x0000000000017941 */ /* 0x000fea0003800000 */
.L_x_3287:
[----:B------:R-:W2:Y:S02]  /*7140*/  LD.E R0, [R10.64+0xd0] ;  /* 0x0000d0060a007980 */ /* 0x000ea4000c101900 */
[----:B--2---:R-:W-:Y:S05]  /*7150*/  IMAD.U32 R0, R0, -0x20, RZ ;  /* 0xffffffe000007824 */ /* 0x004fea00078e00ff */
[C---:B------:R-:W-:Y:S02]  /*7160*/  LEA R20, P1, R0.reuse, R20, 0x1 ;  /* 0x0000001400147211 */ /* 0x040fe400078208ff */
[C---:B------:R-:W-:Y:S02]  /*7170*/  LEA R42, P0, R0.reuse, R42, 0x1 ;  /* 0x0000002a002a7211 */ /* 0x040fe400078008ff */
[C---:B------:R-:W-:Y:S02]  /*7180*/  LEA.HI.X.SX32 R21, R0.reuse, R21, 0x1, P1 ;  /* 0x0000001500157211 */ /* 0x040fe400008f0eff */
[----:B------:R-:W-:Y:S01]  /*7190*/  LEA.HI.X.SX32 R43, R0, R43, 0x1, P0 ;  /* 0x0000002b002b7211 */ /* 0x000fe200000f0eff */
[----:B------:R-:W-:-:S05]  /*71a0*/  BRA `(.L_x_3295) ;  /* 0x00006a3000007947 */ /* 0x000fca0003800000 */
.L_x_3262:
        /* <DEDUP_REMOVED lines=94> */
.L_x_3301:
[----:B------:R-:W-:Y:S05]  /*7790*/  BSYNC B0 ;  /* 0x0000000000007941 */ /* 0x000fea0003800000 */
.L_x_3300:
[----:B-----5:R2:W-:Y:S02]  /*77a0*/  ST.E.128 [R124.64], R24 ;  /* 0x000000187c007985 */ /* 0x0205e4000c101d06 */
.L_x_3299:
[----:B------:R-:W-:Y:S05]  /*77b0*/  BSYNC B1 ;  /* 0x0000000000017941 */ /* 0x000fea0003800000 */
.L_x_3298:
        /* <DEDUP_REMOVED lines=92> */
.L_x_3305:
[----:B------:R-:W-:Y:S05]  /*7d80*/  BSYNC B0 ;  /* 0x0000000000007941 */ /* 0x000fea0003800000 */
.L_x_3304:
[----:B-----5:R2:W-:Y:S02]  /*7d90*/  ST.E.128 [R124.64+0x80], R24 ;  /* 0x000080187c007985 */ /* 0x0205e4000c101d06 */
.L_x_3303:
[----:B------:R-:W-:Y:S05]  /*7da0*/  BSYNC B1 ;  /* 0x0000000000017941 */ /* 0x000fea0003800000 */
.L_x_3302:
        /* <DEDUP_REMOVED lines=92> */
.L_x_3309:
[----:B------:R-:W-:Y:S05]  /*8370*/  BSYNC B0 ;  /* 0x0000000000007941 */ /* 0x000fea0003800000 */
.L_x_3308:
[----:B-----5:R2:W-:Y:S02]  /*8380*/  ST.E.128 [R124.64+0x100], R24 ;  /* 0x000100187c007985 */ /* 0x0205e4000c101d06 */
.L_x_3307:
[----:B------:R-:W-:Y:S05]  /*8390*/  BSYNC B1 ;  /* 0x0000000000017941 */ /* 0x000fea0003800000 */
.L_x_3306:
        /* <DEDUP_REMOVED lines=91> */
.L_x_3311:
[----:B------:R-:W-:Y:S05]  /*8950*/  BSYNC B0 ;  /* 0x0000000000007941 */ /* 0x000fea0003800000 */
.L_x_3310:
[----:B-----5:R2:W-:Y:S02]  /*8960*/  ST.E.128 [R124.64+0x180], R24 ;  /* 0x000180187c007985 */ /* 0x0205e4000c101d06 */
.L_x_3297:
[----:B------:R-:W-:Y:S05]  /*8970*/  BSYNC B2 ;  /* 0x0000000000027941 */ /* 0x000fea0003800000 */
.L_x_3296:
        /* <DEDUP_REMOVED lines=97> */
.L_x_3317:
[----:B------:R-:W-:Y:S05]  /*8f90*/  BSYNC B0 ;  /* 0x0000000000007941 */ /* 0x000fea0003800000 */
.L_x_3316:
[C---:B------:R-:W-:Y:S04]  /*8fa0*/  LEA R2, P0, R232.reuse, R124, 0x1 ;  /* 0x0000007ce8027211 */ /* 0x040fe800078008ff */
[----:B------:R-:W-:Y:S05]  /*8fb0*/  LEA.HI.X R3, R232, R125, R233, 0x1, P0 ;  /* 0x0000007de8037211 */ /* 0x000fea00000f0ce9 */
[----:B-----5:R2:W-:Y:S04]  /*8fc0*/  ST.E.128 [R2.64], R24 ;  /* 0x0000001802007985 */ /* 0x0205e8000c101d06 */
.L_x_3315:
[----:B------:R-:W-:Y:S05]  /*8fd0*/  BSYNC B1 ;  /* 0x0000000000017941 */ /* 0x000fea0003800000 */
.L_x_3314:
        /* <DEDUP_REMOVED lines=92> */
.L_x_3321:
[----:B------:R-:W-:Y:S05]  /*95a0*/  BSYNC B0 ;  /* 0x0000000000007941 */ /* 0x000fea0003800000 */
.L_x_3320:
[C---:B------:R-:W-:Y:S04]  /*95b0*/  LEA R2, P0, R84.reuse, R124, 0x1 ;  /* 0x0000007c54027211 */ /* 0x040fe800078008ff */
[----:B------:R-:W-:Y:S05]  /*95c0*/  LEA.HI.X R3, R84, R125, R83, 0x1, P0 ;  /* 0x0000007d54037211 */ /* 0x000fea00000f0c53 */
[----:B-----5:R2:W-:Y:S04]  /*95d0*/  ST.E.128 [R2.64], R24 ;  /* 0x0000001802007985 */ /* 0x0205e8000c101d06 */
.L_x_3319:
[----:B------:R-:W-:Y:S05]  /*95e0*/  BSYNC B1 ;  /* 0x0000000000017941 */ /* 0x000fea0003800000 */
.L_x_3318:
        /* <DEDUP_REMOVED lines=92> */
.L_x_3325:
[----:B------:R-:W-:Y:S05]  /*9bb0*/  BSYNC B0 ;  /* 0x0000000000007941 */ /* 0x000fea0003800000 */
.L_x_3324:
[C---:B------:R-:W-:Y:S04]  /*9bc0*/  LEA R2, P0, R80.reuse, R124, 0x1 ;  /* 0x0000007c50027211 */ /* 0x040fe800078008ff */
[----:B------:R-:W-:Y:S05]  /*9bd0*/  LEA.HI.X R3, R80, R125, R79, 0x1, P0 ;  /* 0x0000007d50037211 */ /* 0x000fea00000f0c4f */
[----:B-----5:R2:W-:Y:S04]  /*9be0*/  ST.E.128 [R2.64], R24 ;  /* 0x0000001802007985 */ /* 0x0205e8000c101d06 */
.L_x_3323:
[----:B------:R-:W-:Y:S05]  /*9bf0*/  BSYNC B1 ;  /* 0x0000000000017941 */ /* 0x000fea0003800000 */
.L_x_3322:
        /* <DEDUP_REMOVED lines=91> */
.L_x_3327:
[----:B------:R-:W-:Y:S05]  /*a1b0*/  BSYNC B0 ;  /* 0x0000000000007941 */ /* 0x000fea0003800000 */
.L_x_3326:
[C---:B------:R-:W-:Y:S04]  /*a1c0*/  LEA R2, P0, R74.reuse, R124, 0x1 ;  /* 0x0000007c4a027211 */ /* 0x040fe800078008ff */
[----:B------:R-:W-:Y:S05]  /*a1d0*/  LEA.HI.X R3, R74, R125, R73, 0x1, P0 ;  /* 0x0000007d4a037211 */ /* 0x000fea00000f0c49 */
[----:B-----5:R2:W-:Y:S04]  /*a1e0*/  ST.E.128 [R2.64], R24 ;  /* 0x0000001802007985 */ /* 0x0205e8000c101d06 */
.L_x_3313:
[----:B------:R-:W-:Y:S05]  /*a1f0*/  BSYNC B2 ;  /* 0x0000000000027941 */ /* 0x000fea0003800000 */
.L_x_3312:
        /* <DEDUP_REMOVED lines=97> */
.L_x_3333:
[----:B------:R-:W-:Y:S05]  /*a810*/  BSYNC B0 ;  /* 0x0000000000007941 */ /* 0x000fea0003800000 */
.L_x_3332:
[C---:B------:R-:W-:Y:S04]  /*a820*/  LEA R2, P0, R85.reuse, R124, 0x1 ;  /* 0x0000007c55027211 */ /* 0x040fe800078008ff */
[----:B------:R-:W-:Y:S05]  /*a830*/  LEA.HI.X R3, R85, R125, R86, 0x1, P0 ;  /* 0x0000007d55037211 */ /* 0x000fea00000f0c56 */
[----:B-----5:R2:W-:Y:S04]  /*a840*/  ST.E.128 [R2.64], R24 ;  /* 0x0000001802007985 */ /* 0x0205e8000c101d06 */
.L_x_3331:
[----:B------:R-:W-:Y:S05]  /*a850*/  BSYNC B1 ;  /* 0x0000000000017941 */ /* 0x000fea0003800000 */
.L_x_3330:
        /* <DEDUP_REMOVED lines=92> */
.L_x_3337:
[----:B------:R-:W-:Y:S05]  /*ae20*/  BSYNC B0 ;  /* 0x0000000000007941 */ /* 0x000fea0003800000 */
.L_x_3336:
[C---:B------:R-:W-:Y:S04]  /*ae30*/  LEA R2, P0, R82.reuse, R124, 0x1 ;  /* 0x0000007c52027211 */ /* 0x040fe800078008ff */
[----:B------:R-:W-:Y:S05]  /*ae40*/  LEA.HI.X R3, R82, R125, R81, 0x1, P0 ;  /* 0x0000007d52037211 */ /* 0x000fea00000f0c51 */
[----:B-----5:R2:W-:Y:S04]  /*ae50*/  ST.E.128 [R2.64], R24 ;  /* 0x0000001802007985 */ /* 0x0205e8000c101d06 */
.L_x_3335:
[----:B------:R-:W-:Y:S05]  /*ae60*/  BSYNC B1 ;  /* 0x0000000000017941 */ /* 0x000fea0003800000 */
.L_x_3334:
        /* <DEDUP_REMOVED lines=92> */
.L_x_3341:
[----:B------:R-:W-:Y:S05]  /*b430*/  BSYNC B0 ;  /* 0x0000000000007941 */ /* 0x000fea0003800000 */
.L_x_3340:
[C---:B------:R-:W-:Y:S04]  /*b440*/  LEA R2, P0, R78.reuse, R124, 0x1 ;  /* 0x0000007c4e027211 */ /* 0x040fe800078008ff */
[----:B------:R-:W-:Y:S05]  /*b450*/  LEA.HI.X R3, R78, R125, R77, 0x1, P0 ;  /* 0x0000007d4e037211 */ /* 0x000fea00000f0c4d */
[----:B-----5:R2:W-:Y:S04]  /*b460*/  ST.E.128 [R2.64], R24 ;  /* 0x0000001802007985 */ /* 0x0205e8000c101d06 */
.L_x_3339:
[----:B------:R-:W-:Y:S05]  /*b470*/  BSYNC B1 ;  /* 0x0000000000017941 */ /* 0x000fea0003800000 */
.L_x_3338:
        /* <DEDUP_REMOVED lines=91> */
.L_x_3343:
[----:B------:R-:W-:Y:S05]  /*ba30*/  BSYNC B0 ;  /* 0x0000000000007941 */ /* 0x000fea0003800000 */
.L_x_3342:
[C---:B------:R-:W-:Y:S04]  /*ba40*/  LEA R2, P0, R72.reuse, R124, 0x1 ;  /* 0x0000007c48027211 */ /* 0x040fe800078008ff */
[----:B------:R-:W-:Y:S05]  /*ba50*/  LEA.HI.X R3, R72, R125, R71, 0x1, P0 ;  /* 0x0000007d48037211 */ /* 0x000fea00000f0c47 */
[----:B-----5:R2:W-:Y:S04]  /*ba60*/  ST.E.128 [R2.64], R24 ;  /* 0x0000001802007985 */ /* 0x0205e8000c101d06 */
.L_x_3329:
[----:B------:R-:W-:Y:S05]  /*ba70*/  BSYNC B2 ;  /* 0x0000000000027941 */ /* 0x000fea0003800000 */
.L_x_3328:
        /* <DEDUP_REMOVED lines=100> */
.L_x_3349:
[----:B------:R-:W-:Y:S05]  /*c0c0*/  BSYNC B0 ;  /* 0x0000000000007941 */ /* 0x000fea0003800000 */
.L_x_3348:
[----:B------:R-:W-:Y:S02]  /*c0d0*/  IMAD R0, R49, 0x60, RZ ;  /* 0x0000006031007824 */ /* 0x000fe400078e02ff */
[----:B------:R-:W-:Y:S05]  /*c0e0*/  IMAD.WIDE.U32 R2, R48, 0x60, R124 ;  /* 0x0000006030027825 */ /* 0x000fea00078e007c */
[----:B------:R-:W-:Y:S05]  /*c0f0*/  IADD3 R3, R3, R0, RZ ;  /* 0x0000000003037210 */ /* 0x000fea0007ffe0ff */
[----:B-----5:R2:W-:Y:S02]  /*c100*/  ST.E.128 [R2.64], R24 ;  /* 0x0000001802007985 */ /* 0x0205e4000c101d06 */
.L_x_3347:
[----:B------:R-:W-:Y:S05]  /*c110*/  BSYNC B1 ;  /* 0x0000000000017941 */ /* 0x000fea0003800000 */
.L_x_3346:
        /* <DEDUP_REMOVED lines=92> */
.L_x_3353:
[----:B------:R-:W-:Y:S05]  /*c6e0*/  BSYNC B0 ;  /* 0x0000000000007941 */ /* 0x000fea0003800000 */
.L_x_3352:
[C---:B------:R-:W-:Y:S04]  /*c6f0*/  LEA R2, P0, R76.reuse, R124, 0x1 ;  /* 0x0000007c4c027211 */ /* 0x040fe800078008ff */
[----:B------:R-:W-:Y:S05]  /*c700*/  LEA.HI.X R3, R76, R125, R75, 0x1, P0 ;  /* 0x0000007d4c037211 */ /* 0x000fea00000f0c4b */
[----:B-----5:R2:W-:Y:S04]  /*c710*/  ST.E.128 [R2.64], R24 ;  /* 0x0000001802007985 */ /* 0x0205e8000c101d06 */
.L_x_3351:
[----:B------:R-:W-:Y:S05]  /*c720*/  BSYNC B1 ;  /* 0x0000000000017941 */ /* 0x000fea0003800000 */
.L_x_3350:
        /* <DEDUP_REMOVED lines=92> */
.L_x_3357:
[----:B------:R-:W-:Y:S05]  /*ccf0*/  BSYNC B0 ;  /* 0x0000000000007941 */ /* 0x000fea0003800000 */
.L_x_3356:
[C---:B------:R-:W-:Y:S04]  /*cd00*/  LEA R2, P0, R70.reuse, R124, 0x1 ;  /* 0x0000007c46027211 */ /* 0x040fe800078008ff */
[----:B------:R-:W-:Y:S05]  /*cd10*/  LEA.HI.X R3, R70, R125, R69, 0x1, P0 ;  /* 0x0000007d46037211 */ /* 0x000fea00000f0c45 */
[----:B-----5:R2:W-:Y:S04]  /*cd20*/  ST.E.128 [R2.64], R24 ;  /* 0x0000001802007985 */ /* 0x0205e8000c101d06 */
.L_x_3355:
[----:B------:R-:W-:Y:S05]  /*cd30*/  BSYNC B1 ;  /* 0x0000000000017941 */ /* 0x000fea0003800000 */
.L_x_3354:
        /* <DEDUP_REMOVED lines=15> */
[----:B------:R-:W-:Y:S01]  /*ce30*/  SHF.L.U32 R33, R26, 0x10, RZ ;  /* 0x000000101a217819 */ /* 0x000fe200000006ff */
[C---:B------:R-:W-:Y:S01]  /*ce40*/  IMAD.U32 R31, R25.reuse, 0x10000, RZ ;  /* 0x00010000191f7824 */ /* 0x040fe200078e00ff */
        /* <DEDUP_REMOVED lines=74> */
.L_x_3359:
[----:B------:R-:W-:Y:S05]  /*d2f0*/  BSYNC B0 ;  /* 0x0000000000007941 */ /* 0x000fea0003800000 */
.L_x_3358:
[C---:B------:R-:W-:Y:S04]  /*d300*/  LEA R2, P0, R68.reuse, R124, 0x1 ;  /* 0x0000007c44027211 */ /* 0x040fe800078008ff */
[----:B------:R-:W-:Y:S05]  /*d310*/  LEA.HI.X R3, R68, R125, R67, 0x1, P0 ;  /* 0x0000007d44037211 */ /* 0x000fea00000f0c43 */
[----:B-----5:R2:W-:Y:S04]  /*d320*/  ST.E.128 [R2.64], R24 ;  /* 0x0000001802007985 */ /* 0x0205e8000c101d06 */
.L_x_3345:
[----:B------:R-:W-:Y:S05]  /*d330*/  BSYNC B2 ;  /* 0x0000000000027941 */ /* 0x000fea0003800000 */
.L_x_3344:
        /* <DEDUP_REMOVED lines=11> */
.L_x_3261:
[----:B------:R-:W-:Y:S01]  /*d3f0*/  BSSY B0, `(.L_x_3360) ;  /* 0x0000016000007945 */ /* 0x000fe20003800000 */
[----:B------:R-:W-:-:S05]  /*d400*/  @!P2 BRA `(.L_x_3361) ;  /* 0x000001400000a947 */ /* 0x000fca0003800000 */
[----:B------:R-:W-:Y:S02]  /*d410*/  ISETP.NE.AND P1, PT, R157, RZ, PT ;  /* 0x000000ff9d00720c */ /* 0x000fe40003f25270 */
[----:B------:R-:W-:Y:S11]  /*d420*/  ISETP.NE.AND P0, PT, R155, RZ, PT ;  /* 0x000000ff9b00720c */ /* 0x000ff60003f05270 */
[--C-:B-1----:R-:W-:Y:S02]  /*d430*/  @P1 IMAD.MOV.U32 R2, RZ, RZ, R119.reuse ;  /* 0x000000ffff021224 */ /* 0x102fe400078e0077 */
[--C-:B------:R-:W-:Y:S05]  /*d440*/  @P1 IMAD.MOV.U32 R3, RZ, RZ, R118.reuse ;  /* 0x000000ffff031224 */ /* 0x100fea00078e0076 */
[----:B------:R1:W2:Y:S02]  /*d450*/  @P1 LD.E.128 R4, [R2.64] ;  /* 0x0000000602041980 */ /* 0x0002a4000c101d00 */
        /* <DEDUP_REMOVED lines=15> */
.L_x_3361:
[----:B------:R-:W-:Y:S05]  /*d550*/  BSYNC B0 ;  /* 0x0000000000007941 */ /* 0x000fea0003800000 */
.L_x_3360:
        /* <DEDUP_REMOVED lines=33> */
.L_x_3363:
[----:B------:R-:W-:Y:S05]  /*d770*/  BSYNC B0 ;  /* 0x0000000000007941 */ /* 0x000fea0003800000 */
.L_x_3362:
        /* <DEDUP_REMOVED lines=33> */
.L_x_3365:
[----:B------:R-:W-:Y:S05]  /*d990*/  BSYNC B0 ;  /* 0x0000000000007941 */ /* 0x000fea0003800000 */
.L_x_3364:
        /* <DEDUP_REMOVED lines=36> */
.L_x_3295:
[----:B------:R-:W-:Y:S05]  /*dbe0*/  BSYNC B3 ;  /* 0x0000000000037941 */ /* 0x000fea0003800000 */
.L_x_3260:
        /* <DEDUP_REMOVED lines=91> */
.L_x_3367:
        /* <DEDUP_REMOVED lines=10> */
.L_x_3368:
[----:B------:R-:W-:Y:S05]  /*e240*/  BSYNC B0 ;  /* 0x0000000000007941 */ /* 0x000fea0003800000 */
.L_x_3366:
[----:B------:R-:W-:Y:S04]  /*e250*/  IADD3 R9, R9, -0x1, RZ ;  /* 0xffffffff09097810 */ /* 0x000fe80007ffe0ff */
[----:B------:R-:W-:Y:S11]  /*e260*/  ISETP.GT.AND P0, PT, R9, R87, PT ;  /* 0x000000570900720c */ /* 0x000ff60003f04270 */
[----:B------:R-:W-:Y:S02]  /*e270*/  @!UPT UIADD3 URZ, URZ, URZ, URZ ;  /* 0x0000003f3f3ff290 */ /* 0x000fe4000fffe03f */
[----:B------:R-:W-:-:S05]  /*e280*/  @P0 BRA `(.L_x_3369) ;  /* 0xffff505000000947 */ /* 0x000fca000383ffff */
.L_x_3251:
        /* <DEDUP_REMOVED lines=22> */
[----:B------:R-:W-:Y:S01]  /*e3f0*/  SHF.R.S32.HI R7, RZ, 0x1, R7 ;  /* 0x00000001ff077819 */ /* 0x000fe20000011407 */
[----:B------:R-:W-:Y:S01]  /*e400*/  IMAD.MOV.U32 R172, RZ, RZ, R170 ;  /* 0x000000ffffac7224 */ /* 0x000fe200078e00aa */
[----:B------:R-:W-:Y:S01]  /*e410*/  LEA R64, P2, R170, R176, 0x1 ;  /* 0x000000b0aa407211 */ /* 0x000fe200078408ff */
[----:B------:R-:W-:Y:S01]  /*e420*/  IMAD.X R8, R8, 0x1, R173, P1 ;  /* 0x0000000108087824 */ /* 0x000fe200008e06ad */
[----:B------:R-:W-:-:S02]  /*e430*/  LEA R4, P0, R174, R170, 0x5 ;  /* 0x000000aaae047211 */ /* 0x000fc400078028ff */
[----:B---3--:R-:W-:Y:S01]  /*e440*/  ISETP.NE.AND P4, PT, R2, RZ, PT ;  /* 0x000000ff0200720c */ /* 0x008fe20003f85270 */
[----:B------:R-:W-:Y:S01]  /*e450*/  IMAD R21, R166, R7, R62 ;  /* 0x00000007a6157224 */ /* 0x000fe200078e023e */
[-C--:B------:R-:W-:Y:S01]  /*e460*/  LEA R46, P1, R3, R176.reuse, 0x1 ;  /* 0x000000b0032e7211 */ /* 0x080fe200078208ff */
[----:B------:R-:W-:Y:S01]  /*e470*/  IMAD R9, R175, 0x30, RZ ;  /* 0x00000030af097824 */ /* 0x000fe200078e02ff */
[----:B------:R-:W-:Y:S02]  /*e480*/  LEA.HI.X R65, R170, R177, R173, 0x1, P2 ;  /* 0x000000b1aa417211 */ /* 0x000fe400010f0cad */
[C---:B------:R-:W-:Y:S01]  /*e490*/  LEA.HI.X R15, R174.reuse, R173, R175, 0x5, P0 ;  /* 0x000000adae0f7211 */ /* 0x040fe200000f2caf */
[----:B------:R-:W-:Y:S01]  /*e4a0*/  IMAD.WIDE.U32 R172, R174, 0x30, R172 ;  /* 0x00000030aeac7825 */ /* 0x000fe200078e00ac */
[----:B------:R-:W-:Y:S02]  /*e4b0*/  LEA.HI.X R47, R3, R177, R8, 0x1, P1 ;  /* 0x000000b1032f7211 */ /* 0x000fe400008f0c08 */
[----:B------:R-:W-:Y:S01]  /*e4c0*/  LEA R44, P0, R4, R176, 0x1 ;  /* 0x000000b0042c7211 */ /* 0x000fe200078008ff */
[----:B------:R-:W-:-:S02]  /*e4d0*/  IMAD.IADD R8, R239, 0x1, -R54 ;  /* 0x00000001ef087824 */ /* 0x000fc400078e0a36 */
[----:B------:R-:W-:Y:S01]  /*e4e0*/  IMAD.IADD R62, R62, 0x1, R21 ;  /* 0x000000013e3e7824 */ /* 0x000fe200078e0215 */
[-C--:B------:R-:W-:Y:S01]  /*e4f0*/  LEA.HI.X R45, R4, R177.reuse, R15, 0x1, P0 ;  /* 0x000000b1042d7211 */ /* 0x080fe200000f0c0f */
[----:B------:R-:W-:Y:S01]  /*e500*/  IMAD.IADD R9, R173, 0x1, R9 ;  /* 0x00000001ad097824 */ /* 0x000fe200078e0209 */
[----:B------:R-:W-:Y:S02]  /*e510*/  LEA R42, P1, R172, R176, 0x1 ;  /* 0x000000b0ac2a7211 */ /* 0x000fe400078208ff */
[----:B------:R-:W-:Y:S02]  /*e520*/  ISETP.GE.AND P0, PT, R166, R8, PT ;  /* 0x00000008a600720c */ /* 0x000fe40003f06270 */
[----:B------:R-:W-:Y:S01]  /*e530*/  LEA.HI.X R43, R172, R177, R9, 0x1, P1 ;  /* 0x000000b1ac2b7211 */ /* 0x000fe200008f0c09 */
[----:B------:R-:W-:Y:S01]  /*e540*/  IMAD.SHL.U32 R9, R7, 0x10, RZ ;  /* 0x0000001007097824 */ /* 0x000fe200078e00ff */
[----:B------:R-:W-:Y:S02]  /*e550*/  ISETP.GT.AND P0, PT, R57, -0x8, !P0 ;  /* 0xfffffff83900780c */ /* 0x000fe40004704270 */
        /* <DEDUP_REMOVED lines=10> */
[----:B-----5:R-:W-:Y:S01]  /*e600*/  ISETP.GE.AND P2, PT, R18, R6, PT ;  /* 0x000000061200720c */ /* 0x020fe20003f46270 */
        /* <DEDUP_REMOVED lines=27> */
[----:B----4-:R-:W-:Y:S01]  /*e7c0*/  LOP3.LUT R30, R5, 0xffff0000, RZ, 0xc0, !PT ;  /* 0xffff0000051e7812 */ /* 0x010fe200078ec0ff */
        /* <DEDUP_REMOVED lines=27> */
.L_x_3378:
[----:B------:R-:W-:Y:S05]  /*e980*/  BSYNC B0 ;  /* 0x0000000000007941 */ /* 0x000fea0003800000 */
.L_x_3377:
[----:B-----5:R3:W-:Y:S02]  /*e990*/  STS.128 [R244], R24 ;  /* 0x00000018f4007388 */ /* 0x0207e40000000c00 */
.L_x_3376:
[----:B------:R-:W-:Y:S05]  /*e9a0*/  BSYNC B1 ;  /* 0x0000000000017941 */ /* 0x000fea0003800000 */
.L_x_3375:
        /* <DEDUP_REMOVED lines=22> */
[----:B---3--:R-:W-:Y:S01]  /*eb10*/  LOP3.LUT R30, R5, 0xffff0000, RZ, 0xc0, !PT ;  /* 0xffff0000051e7812 */ /* 0x008fe200078ec0ff */
        /* <DEDUP_REMOVED lines=27> */
.L_x_3382:
[----:B------:R-:W-:Y:S05]  /*ecd0*/  BSYNC B0 ;  /* 0x0000000000007941 */ /* 0x000fea0003800000 */
.L_x_3381:
[----:B-----5:R1:W-:Y:S02]  /*ece0*/  STS.128 [R244+0x2000], R24 ;  /* 0x00200018f4007388 */ /* 0x0203e40000000c00 */
.L_x_3380:
[----:B------:R-:W-:Y:S05]  /*ecf0*/  BSYNC B1 ;  /* 0x0000000000017941 */ /* 0x000fea0003800000 */
.L_x_3379:
        /* <DEDUP_REMOVED lines=50> */
.L_x_3386:
[----:B------:R-:W-:Y:S05]  /*f020*/  BSYNC B0 ;  /* 0x0000000000007941 */ /* 0x000fea0003800000 */
.L_x_3385:
[----:B-----5:R3:W-:Y:S02]  /*f030*/  STS.128 [R244+0x4000], R24 ;  /* 0x00400018f4007388 */ /* 0x0207e40000000c00 */
.L_x_3384:
[----:B------:R-:W-:Y:S05]  /*f040*/  BSYNC B1 ;  /* 0x0000000000017941 */ /* 0x000fea0003800000 */
.L_x_3383:
        /* <DEDUP_REMOVED lines=49> */
.L_x_3388:
[----:B------:R-:W-:Y:S05]  /*f360*/  BSYNC B0 ;  /* 0x0000000000007941 */ /* 0x000fea0003800000 */
.L_x_3387:
[----:B-----5:R3:W-:Y:S02]  /*f370*/  STS.128 [R244+0x6000], R24 ;  /* 0x00600018f4007388 */ /* 0x0207e40000000c00 */
.L_x_3374:
[----:B------:R-:W-:Y:S05]  /*f380*/  BSYNC B2 ;  /* 0x0000000000027941 */ /* 0x000fea0003800000 */
.L_x_3373:
[----:B------:R-:W-:Y:S01]  /*f390*/  IADD3 R15, R166, 0x10, RZ ;  /* 0x00000010a60f7810 */ /* 0x000fe20007ffe0ff */
[----:B------:R-:W-:Y:S03]  /*f3a0*/  BSSY B2, `(.L_x_3389) ;  /* 0x00000de000027945 */ /* 0x000fe60003800000 */
[----:B------:R-:W-:-:S04]  /*f3b0*/  ISETP.GE.AND P0, PT, R15, R8, PT ;  /* 0x000000080f00720c */ /* 0x000fc80003f06270 */
[----:B------:R-:W-:-:S13]  /*f3c0*/  ISETP.LT.OR P0, PT, R57, -0x87, P0 ;  /* 0xffffff793900780c */ /* 0x000fda0000701670 */
[----:B------:R-:W-:Y:S05]  /*f3d0*/  @P0 BRA `(.L_x_3390) ;  /* 0x00000da000000947 */ /* 0x000fea0003800000 */
[----:B-----5:R-:W-:Y:S01]  /*f3e0*/  ISETP.GE.AND P0, PT, R18, R6, PT ;  /* 0x000000061200720c */ /* 0x020fe20003f06270 */
        /* <DEDUP_REMOVED lines=57> */
.L_x_3394:
[----:B------:R-:W-:Y:S05]  /*f780*/  BSYNC B0 ;  /* 0x0000000000007941 */ /* 0x000fea0003800000 */
.L_x_3393:
[----:B-----5:R3:W-:Y:S02]  /*f790*/  STS.128 [R244+0x800], R24 ;  /* 0x00080018f4007388 */ /* 0x0207e40000000c00 */
.L_x_3392:
[----:B------:R-:W-:Y:S05]  /*f7a0*/  BSYNC B1 ;  /* 0x0000000000017941 */ /* 0x000fea0003800000 */
.L_x_3391:
        /* <DEDUP_REMOVED lines=50> */
.L_x_3398:
[----:B------:R-:W-:Y:S05]  /*fad0*/  BSYNC B0 ;  /* 0x0000000000007941 */ /* 0x000fea0003800000 */
.L_x_3397:
[----:B-----5:R3:W-:Y:S02]  /*fae0*/  STS.128 [R244+0x2800], R24 ;  /* 0x00280018f4007388 */ /* 0x0207e40000000c00 */
.L_x_3396:
[----:B------:R-:W-:Y:S05]  /*faf0*/  BSYNC B1 ;  /* 0x0000000000017941 */ /* 0x000fea0003800000 */
.L_x_3395:
        /* <DEDUP_REMOVED lines=50> */
.L_x_3402:
[----:B------:R-:W-:Y:S05]  /*fe20*/  BSYNC B0 ;  /* 0x0000000000007941 */ /* 0x000fea0003800000 */
.L_x_3401:
[----:B-----5:R3:W-:Y:S02]  /*fe30*/  STS.128 [R244+0x4800], R24 ;  /* 0x00480018f4007388 */ /* 0x0207e40000000c00 */
.L_x_3400:
[----:B------:R-:W-:Y:S05]  /*fe40*/  BSYNC B1 ;  /* 0x0000000000017941 */ /* 0x000fea0003800000 */
.L_x_3399:
        /* <DEDUP_REMOVED lines=49> */
.L_x_3404:
[----:B------:R-:W-:Y:S05]  /*10160*/  BSYNC B0 ;  /* 0x0000000000007941 */ /* 0x000fea0003800000 */
.L_x_3403:
[----:B-----5:R3:W-:Y:S02]  /*10170*/  STS.128 [R244+0x6800], R24 ;  /* 0x00680018f4007388 */ /* 0x0207e40000000c00 */
.L_x_3390:
[----:B------:R-:W-:Y:S05]  /*10180*/  BSYNC B2 ;  /* 0x0000000000027941 */ /* 0x000fea0003800000 */
.L_x_3389:
[----:B------:R-:W-:Y:S01]  /*10190*/  IADD3 R38, R166, 0x20, RZ ;  /* 0x00000020a6267810 */ /* 0x000fe20007ffe0ff */
[----:B------:R-:W-:Y:S03]  /*101a0*/  BSSY B2, `(.L_x_3405) ;  /* 0x00000dd000027945 */ /* 0x000fe60003800000 */
[----:B------:R-:W-:-:S04]  /*101b0*/  ISETP.GE.AND P0, PT, R38, R8, PT ;  /* 0x000000082600720c */ /* 0x000fc80003f06270 */
[----:B------:R-:W-:-:S13]  /*101c0*/  ISETP.LT.OR P0, PT, R57, -0x107, P0 ;  /* 0xfffffef93900780c */ /* 0x000fda0000701670 */
[----:B------:R-:W-:Y:S05]  /*101d0*/  @P0 BRA `(.L_x_3406) ;  /* 0x00000d9000000947 */ /* 0x000fea0003800000 */
[----:B-----5:R-:W-:Y:S01]  /*101e0*/  ISETP.GE.AND P0, PT, R18, R6, PT ;  /* 0x000000061200720c */ /* 0x020fe20003f06270 */
        /* <DEDUP_REMOVED lines=58> */
.L_x_3410:
[----:B------:R-:W-:Y:S05]  /*10590*/  BSYNC B0 ;  /* 0x0000000000007941 */ /* 0x000fea0003800000 */
.L_x_3409:
[----:B-----5:R3:W-:Y:S02]  /*105a0*/  STS.128 [R244+0x1000], R24 ;  /* 0x00100018f4007388 */ /* 0x0207e40000000c00 */
.L_x_3408:
[----:B------:R-:W-:Y:S05]  /*105b0*/  BSYNC B1 ;  /* 0x0000000000017941 */ /* 0x000fea0003800000 */
.L_x_3407:
        /* <DEDUP_REMOVED lines=50> */
.L_x_3414:
[----:B------:R-:W-:Y:S05]  /*108e0*/  BSYNC B0 ;  /* 0x0000000000007941 */ /* 0x000fea0003800000 */
.L_x_3413:
[----:B-----5:R3:W-:Y:S02]  /*108f0*/  STS.128 [R244+0x3000], R24 ;  /* 0x00300018f4007388 */ /* 0x0207e40000000c00 */
.L_x_3412:
[----:B------:R-:W-:Y:S05]  /*10900*/  BSYNC B1 ;  /* 0x0000000000017941 */ /* 0x000fea0003800000 */
.L_x_3411:
        /* <DEDUP_REMOVED lines=50> */
.L_x_3418:
[----:B------:R-:W-:Y:S05]  /*10c30*/  BSYNC B0 ;  /* 0x0000000000007941 */ /* 0x000fea0003800000 */
.L_x_3417:
[----:B-----5:R3:W-:Y:S02]  /*10c40*/  STS.128 [R244+0x5000], R24 ;  /* 0x00500018f4007388 */ /* 0x0207e40000000c00 */
.L_x_3416:
[----:B------:R-:W-:Y:S05]  /*10c50*/  BSYNC B1 ;  /* 0x0000000000017941 */ /* 0x000fea0003800000 */
.L_x_3415:
        /* <DEDUP_REMOVED lines=8> */
[----:B----4-:R3:W4:Y:S01]  /*10ce0*/  LD.E.64 R4, [R22.64+0xc0] ;  /* 0x0000c00616047980 */ /* 0x010722000c101b00 */
[----:B-----5:R-:W-:Y:S02]  /*10cf0*/  LOP3.LUT R9, R45, 0xffff0000, RZ, 0xc0, !PT ;  /* 0xffff00002d097812 */ /* 0x020fe400078ec0ff */
[C---:B------:R-:W-:Y:S02]  /*10d00*/  LOP3.LUT R29, R47.reuse, 0xffff0000, RZ, 0xc0, !PT ;  /* 0xffff00002f1d7812 */ /* 0x040fe400078ec0ff */
[C---:B-1----:R-:W-:Y:S01]  /*10d10*/  SHF.L.U32 R31, R46.reuse, 0x10, RZ ;  /* 0x000000102e1f7819 */ /* 0x042fe200000006ff */
[----:B------:R-:W-:Y:S01]  /*10d20*/  IMAD.U32 R30, R47, 0x10000, RZ ;  /* 0x000100002f1e7824 */ /* 0x000fe200078e00ff */
[----:B------:R-:W-:-:S02]  /*10d30*/  LOP3.LUT R46, R46, 0xffff0000, RZ, 0xc0, !PT ;  /* 0xffff00002e2e7812 */ /* 0x000fc400078ec0ff */
[----:B---3--:R-:W-:Y:S02]  /*10d40*/  SHF.L.U32 R22, R45, 0x10, RZ ;  /* 0x000000102d167819 */ /* 0x008fe400000006ff */
[C---:B------:R-:W-:Y:S02]  /*10d50*/  SHF.L.U32 R23, R44.reuse, 0x10, RZ ;  /* 0x000000102c177819 */ /* 0x040fe400000006ff */
[----:B------:R-:W-:Y:S02]  /*10d60*/  LOP3.LUT R44, R44, 0xffff0000, RZ, 0xc0, !PT ;  /* 0xffff00002c2c7812 */ /* 0x000fe400078ec0ff */
[C---:B--2---:R-:W-:Y:S01]  /*10d70*/  LOP3.LUT R26, R2.reuse, 0xffff0000, RZ, 0xc0, !PT ;  /* 0xffff0000021a7812 */ /* 0x044fe200078ec0ff */
[----:B------:R-:W-:Y:S01]  /*10d80*/  IMAD.U32 R2, R2, 0x10000, RZ ;  /* 0x0001000002027824 */ /* 0x000fe200078e00ff */
[----:B------:R-:W-:Y:S02]  /*10d90*/  LOP3.LUT R25, R3, 0xffff0000, RZ, 0xc0, !PT ;  /* 0xffff000003197812 */ /* 0x000fe400078ec0ff */
        /* <DEDUP_REMOVED lines=8> */
[----:B------:R-:W-:Y:S02]  /*10e20*/  IMAD.U32 R5, R5, 0x10000, RZ ;  /* 0x0001000005057824 */ /* 0x000fe400078e00ff */
[C---:B------:R-:W-:Y:S02]  /*10e30*/  FFMA.FTZ R24, R22.reuse, R28, -R24 ;  /* 0x0000001c16187223 */ /* 0x040fe40000010818 */
[----:B------:R-:W-:Y:S02]  /*10e40*/  FFMA.FTZ R9, R22, R26, R9 ;  /* 0x0000001a16097223 */ /* 0x000fe40000010009 */
[----:B------:R-:W-:Y:S02]  /*10e50*/  FFMA.FTZ R29, R30, R25, R29 ;  /* 0x000000191e1d7223 */ /* 0x000fe4000001001d */
[----:B------:R-:W-:Y:S01]  /*10e60*/  FMUL.FTZ R22, R44, R2 ;  /* 0x000000022c167220 */ /* 0x000fe20000410000 */
[----:B------:R-:W-:Y:S01]  /*10e70*/  F2FP.BF16.PACK_AB R9, R9, R24 ;  /* 0x000000180909723e */ /* 0x000fe200000010ff */
[----:B------:R-:W-:-:S02]  /*10e80*/  FMUL.FTZ R25, R46, R3 ;  /* 0x000000032e197220 */ /* 0x000fc40000410000 */
[----:B------:R-:W-:Y:S01]  /*10e90*/  FFMA.FTZ R32, R30, R27, -R32 ;  /* 0x0000001b1e207223 */ /* 0x000fe20000010820 */
[----:B------:R-:W-:Y:S01]  /*10ea0*/  MOV R45, R9 ;  /* 0x00000009002d7202 */ /* 0x000fe20000000f00 */
[----:B------:R-:W-:Y:S02]  /*10eb0*/  FMUL.FTZ R44, R44, R4 ;  /* 0x000000042c2c7220 */ /* 0x000fe40000410000 */
[----:B------:R-:W-:Y:S01]  /*10ec0*/  FMUL.FTZ R46, R46, R5 ;  /* 0x000000052e2e7220 */ /* 0x000fe20000410000 */
[----:B------:R-:W-:Y:S01]  /*10ed0*/  F2FP.BF16.PACK_AB R29, R29, R32 ;  /* 0x000000201d1d723e */ /* 0x000fe200000010ff */
[C---:B------:R-:W-:Y:S02]  /*10ee0*/  FFMA.FTZ R22, R23.reuse, R4, -R22 ;  /* 0x0000000417167223 */ /* 0x040fe40000010816 */
[----:B------:R-:W-:Y:S01]  /*10ef0*/  FFMA.FTZ R44, R23, R2, R44 ;  /* 0x00000002172c7223 */ /* 0x000fe2000001002c */
[----:B------:R-:W-:Y:S01]  /*10f00*/  MOV R47, R29 ;  /* 0x0000001d002f7202 */ /* 0x000fe20000000f00 */
[----:B------:R-:W-:-:S02]  /*10f10*/  FFMA.FTZ R25, R31, R5, -R25 ;  /* 0x000000051f197223 */ /* 0x000fc40000010819 */
[----:B------:R-:W-:Y:S01]  /*10f20*/  FFMA.FTZ R46, R31, R3, R46 ;  /* 0x000000031f2e7223 */ /* 0x000fe2000001002e */
[----:B------:R-:W-:-:S04]  /*10f30*/  F2FP.BF16.PACK_AB R44, R44, R22 ;  /* 0x000000162c2c723e */ /* 0x000fc800000010ff */
[----:B------:R-:W-:Y:S02]  /*10f40*/  F2FP.BF16.PACK_AB R46, R46, R25 ;  /* 0x000000192e2e723e */ /* 0x000fe400000010ff */
.L_x_3420:
[----:B------:R-:W-:Y:S05]  /*10f50*/  BSYNC B0 ;  /* 0x0000000000007941 */ /* 0x000fea0003800000 */
.L_x_3419:
[----:B-----5:R1:W-:Y:S02]  /*10f60*/  STS.128 [R244+0x7000], R44 ;  /* 0x0070002cf4007388 */ /* 0x0203e40000000c00 */
.L_x_3406:
[----:B------:R-:W-:Y:S05]  /*10f70*/  BSYNC B2 ;  /* 0x0000000000027941 */ /* 0x000fea0003800000 */
.L_x_3405:
[----:B------:R-:W-:-:S04]  /*10f80*/  IADD3 R4, R166, 0x30, RZ ;  /* 0x00000030a6047810 */ /* 0x000fc80007ffe0ff */
[----:B------:R-:W-:-:S04]  /*10f90*/  ISETP.GE.AND P0, PT, R4, R8, PT ;  /* 0x000000080400720c */ /* 0x000fc80003f06270 */
[----:B------:R-:W-:-:S13]  /*10fa0*/  ISETP.LT.OR P0, PT, R57, -0x187, P0 ;  /* 0xfffffe793900780c */ /* 0x000fda0000701670 */
[----:B------:R-:W-:Y:S05]  /*10fb0*/  @P0 BRA `(.L_x_3421) ;  /* 0x0000783000000947 */ /* 0x000fea0003800000 */
[----:B-----5:R-:W-:Y:S01]  /*10fc0*/  ISETP.GE.AND P0, PT, R18, R6, PT ;  /* 0x000000061200720c */ /* 0x020fe20003f06270 */
        /* <DEDUP_REMOVED lines=58> */
.L_x_3425:
[----:B------:R-:W-:Y:S05]  /*11370*/  BSYNC B0 ;  /* 0x0000000000007941 */ /* 0x000fea0003800000 */
.L_x_3424:
[----:B-----5:R1:W-:Y:S02]  /*11380*/  STS.128 [R244+0x1800], R20 ;  /* 0x00180014f4007388 */ /* 0x0203e40000000c00 */
.L_x_3423:
[----:B------:R-:W-:Y:S05]  /*11390*/  BSYNC B1 ;  /* 0x0000000000017941 */ /* 0x000fea0003800000 */
.L_x_3422:
        /* <DEDUP_REMOVED lines=50> */
.L_x_3429:
[----:B------:R-:W-:Y:S05]  /*116c0*/  BSYNC B0 ;  /* 0x0000000000007941 */ /* 0x000fea0003800000 */
.L_x_3428:
[----:B-----5:R1:W-:Y:S02]  /*116d0*/  STS.128 [R244+0x3800], R16 ;  /* 0x00380010f4007388 */ /* 0x0203e40000000c00 */
.L_x_3427:
[----:B------:R-:W-:Y:S05]  /*116e0*/  BSYNC B1 ;  /* 0x0000000000017941 */ /* 0x000fea0003800000 */
.L_x_3426:
        /* <DEDUP_REMOVED lines=50> */
.L_x_3433:
[----:B------:R-:W-:Y:S05]  /*11a10*/  BSYNC B0 ;  /* 0x0000000000007941 */ /* 0x000fea0003800000 */
.L_x_3432:
[----:B-----5:R1:W-:Y:S02]  /*11a20*/  STS.128 [R244+0x5800], R16 ;  /* 0x00580010f4007388 */ /* 0x0203e40000000c00 */
.L_x_3431:
[----:B------:R-:W-:Y:S05]  /*11a30*/  BSYNC B1 ;  /* 0x0000000000017941 */ /* 0x000fea0003800000 */
.L_x_3430:
        /* <DEDUP_REMOVED lines=49> */
.L_x_3435:
[----:B------:R-:W-:Y:S05]  /*11d50*/  BSYNC B0 ;  /* 0x0000000000007941 */ /* 0x000fea0003800000 */
.L_x_3434:
[----:B-----5:R1:W-:Y:S01]  /*11d60*/  STS.128 [R244+0x7800], R16 ;  /* 0x00780010f4007388 */ /* 0x0203e20000000c00 */
[----:B------:R-:W-:Y:S05]  /*11d70*/  BRA `(.L_x_3421) ;  /* 0x00006a7000007947 */ /* 0x000fea0003800000 */
.L_x_3372:
[----:B-1----:R-:W-:Y:S01]  /*11d80*/  BSSY B2, `(.L_x_3436) ;  /* 0x0000178000027945 */ /* 0x002fe20003800000 */
[----:B------:R-:W-:Y:S05]  /*11d90*/  @!P0 BRA `(.L_x_3437) ;  /* 0x0000176000008947 */ /* 0x000fea0003800000 */
[----:B-----5:R-:W-:Y:S01]  /*11da0*/  ISETP.GE.AND P0, PT, R18, R6, PT ;  /* 0x000000061200720c */ /* 0x020fe20003f06270 */
        /* <DEDUP_REMOVED lines=90> */
.L_x_3441:
[----:B------:R-:W-:Y:S05]  /*12350*/  BSYNC B0 ;  /* 0x0000000000007941 */ /* 0x000fea0003800000 */
.L_x_3440:
[----:B-----5:R3:W-:Y:S02]  /*12360*/  STS.128 [R244], R32 ;  /* 0x00000020f4007388 */ /* 0x0207e40000000c00 */
.L_x_3439:
[----:B------:R-:W-:Y:S05]  /*12370*/  BSYNC B1 ;  /* 0x0000000000017941 */ /* 0x000fea0003800000 */
.L_x_3438:
        /* <DEDUP_REMOVED lines=91> */
.L_x_3445:
[----:B------:R-:W-:Y:S05]  /*12930*/  BSYNC B0 ;  /* 0x0000000000007941 */ /* 0x000fea0003800000 */
.L_x_3444:
[----:B-----5:R1:W-:Y:S02]  /*12940*/  STS.128 [R244+0x2000], R32 ;  /* 0x00200020f4007388 */ /* 0x0203e40000000c00 */
.L_x_3443:
[----:B------:R-:W-:Y:S05]  /*12950*/  BSYNC B1 ;  /* 0x0000000000017941 */ /* 0x000fea0003800000 */
.L_x_3442:
        /* <DEDUP_REMOVED lines=91> */
.L_x_3449:
[----:B------:R-:W-:Y:S05]  /*12f10*/  BSYNC B0 ;  /* 0x0000000000007941 */ /* 0x000fea0003800000 */
.L_x_3448:
[----:B-----5:R3:W-:Y:S02]  /*12f20*/  STS.128 [R244+0x4000], R32 ;  /* 0x00400020f4007388 */ /* 0x0207e40000000c00 */
.L_x_3447:
[----:B------:R-:W-:Y:S05]  /*12f30*/  BSYNC B1 ;  /* 0x0000000000017941 */ /* 0x000fea0003800000 */
.L_x_3446:
        /* <DEDUP_REMOVED lines=90> */
.L_x_3451:
[----:B------:R-:W-:Y:S05]  /*134e0*/  BSYNC B0 ;  /* 0x0000000000007941 */ /* 0x000fea0003800000 */
.L_x_3450:
[----:B-----5:R3:W-:Y:S02]  /*134f0*/  STS.128 [R244+0x6000], R32 ;  /* 0x00600020f4007388 */ /* 0x0207e40000000c00 */
.L_x_3437:
[----:B------:R-:W-:Y:S05]  /*13500*/  BSYNC B2 ;  /* 0x0000000000027941 */ /* 0x000fea0003800000 */
.L_x_3436:
[----:B------:R-:W-:Y:S01]  /*13510*/  IADD3 R15, R166, 0x10, RZ ;  /* 0x00000010a60f7810 */ /* 0x000fe20007ffe0ff */
[----:B------:R-:W-:Y:S03]  /*13520*/  BSSY B2, `(.L_x_3452) ;  /* 0x0000185000027945 */ /* 0x000fe60003800000 */
[----:B------:R-:W-:-:S04]  /*13530*/  ISETP.GE.AND P0, PT, R15, R8, PT ;  /* 0x000000080f00720c */ /* 0x000fc80003f06270 */
[----:B------:R-:W-:-:S13]  /*13540*/  ISETP.LT.OR P0, PT, R57, -0x87, P0 ;  /* 0xffffff793900780c */ /* 0x000fda0000701670 */
[----:B------:R-:W-:Y:S05]  /*13550*/  @P0 BRA `(.L_x_3453) ;  /* 0x0000181000000947 */ /* 0x000fea0003800000 */
[----:B-----5:R-:W-:Y:S01]  /*13560*/  ISETP.GE.AND P0, PT, R18, R6, PT ;  /* 0x000000061200720c */ /* 0x020fe20003f06270 */
        /* <DEDUP_REMOVED lines=92> */
.L_x_3457:
[----:B------:R-:W-:Y:S05]  /*13b30*/  BSYNC B0 ;  /* 0x0000000000007941 */ /* 0x000fea0003800000 */
.L_x_3456:
[----:B-----5:R3:W-:Y:S02]  /*13b40*/  STS.128 [R244+0x800], R32 ;  /* 0x00080020f4007388 */ /* 0x0207e40000000c00 */
.L_x_3455:
[----:B------:R-:W-:Y:S05]  /*13b50*/  BSYNC B1 ;  /* 0x0000000000017941 */ /* 0x000fea0003800000 */
.L_x_3454:
        /* <DEDUP_REMOVED lines=94> */
.L_x_3461:
[----:B------:R-:W-:Y:S05]  /*14140*/  BSYNC B0 ;  /* 0x0000000000007941 */ /* 0x000fea0003800000 */
.L_x_3460:
[----:B-----5:R3:W-:Y:S02]  /*14150*/  STS.128 [R244+0x2800], R32 ;  /* 0x00280020f4007388 */ /* 0x0207e40000000c00 */
.L_x_3459:
[----:B------:R-:W-:Y:S05]  /*14160*/  BSYNC B1 ;  /* 0x0000000000017941 */ /* 0x000fea0003800000 */
.L_x_3458:
        /* <DEDUP_REMOVED lines=94> */
.L_x_3465:
[----:B------:R-:W-:Y:S05]  /*14750*/  BSYNC B0 ;  /* 0x0000000000007941 */ /* 0x000fea0003800000 */
.L_x_3464:
[----:B-----5:R3:W-:Y:S02]  /*14760*/  STS.128 [R244+0x4800], R32 ;  /* 0x00480020f4007388 */ /* 0x0207e40000000c00 */
.L_x_3463:
[----:B------:R-:W-:Y:S05]  /*14770*/  BSYNC B1 ;  /* 0x0000000000017941 */ /* 0x000fea0003800000 */
.L_x_3462:
        /* <DEDUP_REMOVED lines=93> */
.L_x_3467:
[----:B------:R-:W-:Y:S05]  /*14d50*/  BSYNC B0 ;  /* 0x0000000000007941 */ /* 0x000fea0003800000 */
.L_x_3466:
[----:B-----5:R1:W-:Y:S02]  /*14d60*/  STS.128 [R244+0x6800], R20 ;  /* 0x00680014f4007388 */ /* 0x0203e40000000c00 */
.L_x_3453:
[----:B------:R-:W-:Y:S05]  /*14d70*/  BSYNC B2 ;  /* 0x0000000000027941 */ /* 0x000fea0003800000 */
.L_x_3452:
        /* <DEDUP_REMOVED lines=21> */
[----:B------:R-:W-:-:S04]  /*14ed0*/  IADD3 R21, P1, R20, R5, RZ ;  /* 0x0000000514157210 */ /* 0x000fc80007f3e0ff */
[----:B------:R-:W-:Y:S02]  /*14ee0*/  LEA.HI.X.SX32 R20, R20, R4, 0x1, P1 ;  /* 0x0000000414147211 */ /* 0x000fe400008f0eff */
[----:B------:R-:W-:-:S04]  /*14ef0*/  LEA R24, P1, R21, R16, 0x1 ;  /* 0x0000001015187211 */ /* 0x000fc800078208ff */
[----:B------:R-:W-:Y:S01]  /*14f00*/  LEA.HI.X R25, R21, R17, R20, 0x1, P1 ;  /* 0x0000001115197211 */ /* 0x000fe200008f0c14 */
[----:B------:R-:W-:Y:S01]  /*14f10*/  IMAD.WIDE R20, R9, 0x2, R44 ;  /* 0x0000000209147825 */ /* 0x000fe200078e022c */
[----:B------:R-:W-:-:S03]  /*14f20*/  MOV R9, RZ ;  /* 0x000000ff00097202 */ /* 0x000fc60000000f00 */
[----:B------:R-:W-:Y:S01]  /*14f30*/  @P0 IMAD.MOV R9, RZ, RZ, -R7 ;  /* 0x000000ffff090224 */ /* 0x000fe200078e0a07 */
[----:B------:R-:W3:Y:S04]  /*14f40*/  LD.E.128 R24, [R24.64] ;  /* 0x0000000618187980 */ /* 0x000ee8000c101d00 */
[C---:B------:R-:W-:Y:S01]  /*14f50*/  IADD3 R5, P1, R9.reuse, R5, RZ ;  /* 0x0000000509057210 */ /* 0x040fe20007f3e0ff */
[----:B--2---:R-:W2:Y:S03]  /*14f60*/  LD.E.128 R20, [R20.64] ;  /* 0x0000000614147980 */ /* 0x004ea6000c101d00 */
        /* <DEDUP_REMOVED lines=15> */
[----:B------:R-:W-:Y:S01]  /*15060*/  SHF.L.U32 R24, R25, 0x10, RZ ;  /* 0x0000001019187819 */ /* 0x000fe200000006ff */
[----:B------:R-:W-:Y:S01]  /*15070*/  @!P0 FADD.FTZ R35, -R35, -RZ ;  /* 0x800000ff23238221 */ /* 0x000fe20000010100 */
[----:B------:R-:W-:Y:S01]  /*15080*/  LOP3.LUT R62, R25, 0xffff0000, RZ, 0xc0, !PT ;  /* 0xffff0000193e7812 */ /* 0x000fe200078ec0ff */
        /* <DEDUP_REMOVED lines=50> */
.L_x_3473:
[----:B------:R-:W-:Y:S05]  /*153b0*/  BSYNC B0 ;  /* 0x0000000000007941 */ /* 0x000fea0003800000 */
.L_x_3472:
[----:B-----5:R3:W-:Y:S02]  /*153c0*/  STS.128 [R244+0x1000], R32 ;  /* 0x00100020f4007388 */ /* 0x0207e40000000c00 */
.L_x_3471:
[----:B------:R-:W-:Y:S05]  /*153d0*/  BSYNC B1 ;  /* 0x0000000000017941 */ /* 0x000fea0003800000 */
.L_x_3470:
        /* <DEDUP_REMOVED lines=23> */
[----:B------:R-:W3:Y:S03]  /*15550*/  LD.E.128 R24, [R24.64] ;  /* 0x0000000618187980 */ /* 0x000ee6000c101d00 */
[C---:B------:R-:W-:Y:S01]  /*15560*/  IADD3 R5, P1, R9.reuse, R5, RZ ;  /* 0x0000000509057210 */ /* 0x040fe20007f3e0ff */
[----:B--2---:R-:W2:Y:S03]  /*15570*/  LD.E.128 R20, [R20.64+0x80] ;  /* 0x0000800614147980 */ /* 0x004ea6000c101d00 */
        /* <DEDUP_REMOVED lines=68> */
.L_x_3477:
[----:B------:R-:W-:Y:S05]  /*159c0*/  BSYNC B0 ;  /* 0x0000000000007941 */ /* 0x000fea0003800000 */
.L_x_3476:
[----:B-----5:R3:W-:Y:S02]  /*159d0*/  STS.128 [R244+0x3000], R32 ;  /* 0x00300020f4007388 */ /* 0x0207e40000000c00 */
.L_x_3475:
[----:B------:R-:W-:Y:S05]  /*159e0*/  BSYNC B1 ;  /* 0x0000000000017941 */ /* 0x000fea0003800000 */
.L_x_3474:
        /* <DEDUP_REMOVED lines=94> */
.L_x_3481:
[----:B------:R-:W-:Y:S05]  /*15fd0*/  BSYNC B0 ;  /* 0x0000000000007941 */ /* 0x000fea0003800000 */
.L_x_3480:
[----:B-----5:R3:W-:Y:S02]  /*15fe0*/  STS.128 [R244+0x5000], R32 ;  /* 0x00500020f4007388 */ /* 0x0207e40000000c00 */
.L_x_3479:
[----:B------:R-:W-:Y:S05]  /*15ff0*/  BSYNC B1 ;  /* 0x0000000000017941 */ /* 0x000fea0003800000 */
.L_x_3478:
        /* <DEDUP_REMOVED lines=38> */
[----:B------:R-:W-:Y:S01]  /*16260*/  LOP3.LUT R61, R28, 0xffff0000, RZ, 0xc0, !PT ;  /* 0xffff00001c3d7812 */ /* 0x000fe200078ec0ff */
[----:B------:R-:W-:Y:S01]  /*16270*/  IMAD.U32 R63, R30, 0x10000, RZ ;  /* 0x000100001e3f7824 */ /* 0x000fe200078e00ff */
[----:B------:R-:W-:Y:S01]  /*16280*/  SHF.L.U32 R28, R29, 0x10, RZ ;  /* 0x000000101d1c7819 */ /* 0x000fe200000006ff */
[C---:B---3--:R-:W-:Y:S01]  /*16290*/  IMAD.U32 R27, R20.reuse, 0x10000, RZ ;  /* 0x00010000141b7824 */ /* 0x048fe200078e00ff */
[----:B------:R-:W-:Y:S01]  /*162a0*/  LOP3.LUT R26, R20, 0xffff0000, RZ, 0xc0, !PT ;  /* 0xffff0000141a7812 */ /* 0x000fe200078ec0ff */
[----:B------:R-:W-:Y:S01]  /*162b0*/  IMAD.U32 R47, R22, 0x10000, RZ ;  /* 0x00010000162f7824 */ /* 0x000fe200078e00ff */
[----:B------:R-:W-:-:S02]  /*162c0*/  SHF.L.U32 R20, R21, 0x10, RZ ;  /* 0x0000001015147819 */ /* 0x000fc400000006ff */
[----:B------:R-:W-:Y:S02]  /*162d0*/  LOP3.LUT R60, R21, 0xffff0000, RZ, 0xc0, !PT ;  /* 0xffff0000153c7812 */ /* 0x000fe400078ec0ff */
[----:B------:R-:W-:Y:S02]  /*162e0*/  LOP3.LUT R22, R22, 0xffff0000, RZ, 0xc0, !PT ;  /* 0xffff000016167812 */ /* 0x000fe400078ec0ff */
[C---:B------:R-:W-:Y:S02]  /*162f0*/  SHF.L.U32 R21, R23.reuse, 0x10, RZ ;  /* 0x0000001017157819 */ /* 0x040fe400000006ff */
        /* <DEDUP_REMOVED lines=14> */
[----:B----4-:R-:W-:Y:S01]  /*163e0*/  LOP3.LUT R26, R34, 0xffff0000, RZ, 0xc0, !PT ;  /* 0xffff0000221a7812 */ /* 0x010fe200078ec0ff */
[----:B------:R-:W-:Y:S02]  /*163f0*/  FMUL.FTZ R62, R62, R27 ;  /* 0x0000001b3e3e7220 */ /* 0x000fe40000410000 */
[----:B------:R-:W-:-:S02]  /*16400*/  FMUL.FTZ R30, R30, R22 ;  /* 0x000000161e1e7220 */ /* 0x000fc40000410000 */
        /* <DEDUP_REMOVED lines=28> */
.L_x_3483:
[----:B------:R-:W-:Y:S05]  /*165d0*/  BSYNC B0 ;  /* 0x0000000000007941 */ /* 0x000fea0003800000 */
.L_x_3482:
[----:B-----5:R1:W-:Y:S02]  /*165e0*/  STS.128 [R244+0x7000], R24 ;  /* 0x00700018f4007388 */ /* 0x0203e40000000c00 */
.L_x_3469:
[----:B------:R-:W-:Y:S05]  /*165f0*/  BSYNC B2 ;  /* 0x0000000000027941 */ /* 0x000fea0003800000 */
.L_x_3468:
[----:B------:R-:W-:-:S04]  /*16600*/  IADD3 R4, R166, 0x30, RZ ;  /* 0x00000030a6047810 */ /* 0x000fc80007ffe0ff */
[----:B------:R-:W-:-:S04]  /*16610*/  ISETP.GE.AND P0, PT, R4, R8, PT ;  /* 0x000000080400720c */ /* 0x000fc80003f06270 */
[----:B------:R-:W-:-:S13]  /*16620*/  ISETP.LT.OR P0, PT, R57, -0x187, P0 ;  /* 0xfffffe793900780c */ /* 0x000fda0000701670 */
[----:B------:R-:W-:Y:S05]  /*16630*/  @P0 BRA `(.L_x_3421) ;  /* 0x000021b000000947 */ /* 0x000fea0003800000 */
[----:B-----5:R-:W-:Y:S01]  /*16640*/  ISETP.GE.AND P0, PT, R18, R6, PT ;  /* 0x000000061200720c */ /* 0x020fe20003f06270 */
        /* <DEDUP_REMOVED lines=20> */
[----:B--2---:R-:W2:Y:S01]  /*16790*/  LD.E.128 R24, [R24.64] ;  /* 0x0000000618187980 */ /* 0x004ea2000c101d00 */
        /* <DEDUP_REMOVED lines=71> */
.L_x_3487:
[----:B------:R-:W-:Y:S05]  /*16c10*/  BSYNC B0 ;  /* 0x0000000000007941 */ /* 0x000fea0003800000 */
.L_x_3486:
[----:B-----5:R1:W-:Y:S02]  /*16c20*/  STS.128 [R244+0x1800], R20 ;  /* 0x00180014f4007388 */ /* 0x0203e40000000c00 */
.L_x_3485:
[----:B------:R-:W-:Y:S05]  /*16c30*/  BSYNC B1 ;  /* 0x0000000000017941 */ /* 0x000fea0003800000 */
.L_x_3484:
        /* <DEDUP_REMOVED lines=71> */
[C---:B------:R-:W-:Y:S01]  /*170b0*/  LOP3.LUT R29, R34.reuse, 0xffff0000, RZ, 0xc0, !PT ;  /* 0xffff0000221d7812 */ /* 0x040fe200078ec0ff */
        /* <DEDUP_REMOVED lines=23> */
.L_x_3491:
[----:B------:R-:W-:Y:S05]  /*17230*/  BSYNC B0 ;  /* 0x0000000000007941 */ /* 0x000fea0003800000 */
.L_x_3490:
[----:B-----5:R1:W-:Y:S02]  /*17240*/  STS.128 [R244+0x3800], R20 ;  /* 0x00380014f4007388 */ /* 0x0203e40000000c00 */
.L_x_3489:
[----:B------:R-:W-:Y:S05]  /*17250*/  BSYNC B1 ;  /* 0x0000000000017941 */ /* 0x000fea0003800000 */
.L_x_3488:
        /* <DEDUP_REMOVED lines=17> */
[----:B------:R-:W-:Y:S01]  /*17370*/  IADD3 R14, P1, R13, R8, RZ ;  /* 0x000000080d0e7210 */ /* 0x000fe20007f3e0ff */
        /* <DEDUP_REMOVED lines=13> */
[C---:B-----5:R-:W-:Y:S02]  /*17450*/  SHF.L.U32 R9, R20.reuse, 0x10, RZ ;  /* 0x0000001014097819 */ /* 0x060fe400000006ff */
[----:B------:R-:W-:Y:S01]  /*17460*/  LOP3.LUT R8, R20, 0xffff0000, RZ, 0xc0, !PT ;  /* 0xffff000014087812 */ /* 0x000fe200078ec0ff */
[C---:B------:R-:W-:Y:S01]  /*17470*/  IMAD.U32 R20, R21.reuse, 0x10000, RZ ;  /* 0x0001000015147824 */ /* 0x040fe200078e00ff */
[----:B------:R-:W-:Y:S02]  /*17480*/  LOP3.LUT R5, R21, 0xffff0000, RZ, 0xc0, !PT ;  /* 0xffff000015057812 */ /* 0x000fe400078ec0ff */
[C---:B------:R-:W-:Y:S02]  /*17490*/  SHF.L.U32 R18, R22.reuse, 0x10, RZ ;  /* 0x0000001016127819 */ /* 0x040fe400000006ff */
[----:B------:R-:W-:Y:S02]  /*174a0*/  LOP3.LUT R14, R22, 0xffff0000, RZ, 0xc0, !PT ;  /* 0xffff0000160e7812 */ /* 0x000fe400078ec0ff */
[C---:B------:R-:W-:Y:S01]  /*174b0*/  LOP3.LUT R13, R23.reuse, 0xffff0000, RZ, 0xc0, !PT ;  /* 0xffff0000170d7812 */ /* 0x040fe200078ec0ff */
[----:B------:R-:W-:Y:S01]  /*174c0*/  IMAD.U32 R23, R23, 0x10000, RZ ;  /* 0x0001000017177824 */ /* 0x000fe200078e00ff */
[----:B--2---:R-:W-:-:S02]  /*174d0*/  SHF.L.U32 R46, R24, 0x10, RZ ;  /* 0x00000010182e7819 */ /* 0x004fc400000006ff */
[----:B------:R-:W-:Y:S02]  /*174e0*/  LOP3.LUT R60, R25, 0xffff0000, RZ, 0xc0, !PT ;  /* 0xffff0000193c7812 */ /* 0x000fe400078ec0ff */
[----:B------:R-:W-:Y:S02]  /*174f0*/  SHF.L.U32 R47, R26, 0x10, RZ ;  /* 0x000000101a2f7819 */ /* 0x000fe400000006ff */
[C---:B---3--:R-:W-:Y:S01]  /*17500*/  SHF.L.U32 R22, R28.reuse, 0x10, RZ ;  /* 0x000000101c167819 */ /* 0x048fe200000006ff */
[C---:B------:R-:W-:Y:S01]  /*17510*/  IMAD.U32 R19, R29.reuse, 0x10000, RZ ;  /* 0x000100001d137824 */ /* 0x040fe200078e00ff */
[----:B------:R-:W-:Y:S02]  /*17520*/  LOP3.LUT R21, R28, 0xffff0000, RZ, 0xc0, !PT ;  /* 0xffff00001c157812 */ /* 0x000fe400078ec0ff */
[----:B------:R-:W-:Y:S01]  /*17530*/  LOP3.LUT R45, R29, 0xffff0000, RZ, 0xc0, !PT ;  /* 0xffff00001d2d7812 */ /* 0x000fe200078ec0ff */
[----:B------:R-:W-:Y:S01]  /*17540*/  IMAD.U32 R28, R31, 0x10000, RZ ;  /* 0x000100001f1c7824 */ /* 0x000fe200078e00ff */
[----:B------:R-:W-:-:S02]  /*17550*/  SHF.L.U32 R44, R30, 0x10, RZ ;  /* 0x000000101e2c7819 */ /* 0x000fc400000006ff */
[----:B------:R-:W-:Y:S02]  /*17560*/  LOP3.LUT R29, R30, 0xffff0000, RZ, 0xc0, !PT ;  /* 0xffff00001e1d7812 */ /* 0x000fe400078ec0ff */
[----:B------:R-:W-:Y:S02]  /*17570*/  LOP3.LUT R30, R31, 0xffff0000, RZ, 0xc0, !PT ;  /* 0xffff00001f1e7812 */ /* 0x000fe400078ec0ff */
[----:B------:R-:W-:Y:S01]  /*17580*/  LOP3.LUT R31, R24, 0xffff0000, RZ, 0xc0, !PT ;  /* 0xffff0000181f7812 */ /* 0x000fe200078ec0ff */
[----:B------:R-:W-:Y:S01]  /*17590*/  IMAD.U32 R24, R25, 0x10000, RZ ;  /* 0x0001000019187824 */ /* 0x000fe200078e00ff */
[----:B------:R-:W-:Y:S01]  /*175a0*/  LOP3.LUT R26, R26, 0xffff0000, RZ, 0xc0, !PT ;  /* 0xffff00001a1a7812 */ /* 0x000fe200078ec0ff */
[C---:B------:R-:W-:Y:S01]  /*175b0*/  IMAD.U32 R25, R27.reuse, 0x10000, RZ ;  /* 0x000100001b197824 */ /* 0x040fe200078e00ff */
[----:B------:R-:W-:Y:S01]  /*175c0*/  LOP3.LUT R27, R27, 0xffff0000, RZ, 0xc0, !PT ;  /* 0xffff00001b1b7812 */ /* 0x000fe200078ec0ff */
[----:B------:R-:W-:Y:S02]  /*175d0*/  @!P0 FADD.FTZ R22, -R22, -RZ ;  /* 0x800000ff16168221 */ /* 0x000fe40000010100 */
[----:B------:R-:W-:-:S02]  /*175e0*/  @!P0 FADD.FTZ R21, -R21, -RZ ;  /* 0x800000ff15158221 */ /* 0x000fc40000010100 */
[----:B------:R-:W-:Y:S02]  /*175f0*/  @!P0 FADD.FTZ R19, -R19, -RZ ;  /* 0x800000ff13138221 */ /* 0x000fe40000010100 */
[----:B------:R-:W-:Y:S02]  /*17600*/  @!P0 FADD.FTZ R29, -R29, -RZ ;  /* 0x800000ff1d1d8221 */ /* 0x000fe40000010100 */
        /* <DEDUP_REMOVED lines=8> */
[----:B------:R-:W-:-:S02]  /*17690*/  FMUL.FTZ R24, R24, R19 ;  /* 0x0000001318187220 */ /* 0x000fc40000410000 */
[----:B------:R-:W-:Y:S01]  /*176a0*/  FMUL.FTZ R26, R26, R29 ;  /* 0x0000001d1a1a7220 */ /* 0x000fe20000410000 */
[C---:B------:R-:W-:Y:S01]  /*176b0*/  LOP3.LUT R29, R34.reuse, 0xffff0000, RZ, 0xc0, !PT ;  /* 0xffff0000221d7812 */ /* 0x040fe200078ec0ff */
[----:B------:R-:W-:Y:S01]  /*176c0*/  FMUL.FTZ R27, R27, R30 ;  /* 0x0000001e1b1b7220 */ /* 0x000fe20000410000 */
[----:B------:R-:W-:Y:S01]  /*176d0*/  SHF.L.U32 R30, R34, 0x10, RZ ;  /* 0x00000010221e7819 */ /* 0x000fe200000006ff */
[----:B------:R-:W-:Y:S02]  /*176e0*/  FMUL.FTZ R60, R60, R45 ;  /* 0x0000002d3c3c7220 */ /* 0x000fe40000410000 */
[----:B------:R-:W-:Y:S02]  /*176f0*/  @!P0 FADD.FTZ R28, -R28, -RZ ;  /* 0x800000ff1c1c8221 */ /* 0x000fe40000010100 */
[----:B------:R-:W-:Y:S02]  /*17700*/  IMAD.U32 R19, R33, 0x10000, RZ ;  /* 0x0001000021137824 */ /* 0x000fe400078e00ff */
[----:B------:R-:W-:Y:S01]  /*17710*/  FMUL.FTZ R47, R47, R44 ;  /* 0x0000002c2f2f7220 */ /* 0x000fe20000410000 */
[----:B------:R-:W-:Y:S01]  /*17720*/  LOP3.LUT R34, R35, 0xffff0000, RZ, 0xc0, !PT ;  /* 0xffff000023227812 */ /* 0x000fe200078ec0ff */
[----:B------:R-:W-:-:S02]  /*17730*/  FMUL.FTZ R25, R25, R28 ;  /* 0x0000001c19197220 */ /* 0x000fc40000410000 */
[----:B------:R-:W-:Y:S02]  /*17740*/  FFMA.FTZ R19, R20, R19, R24 ;  /* 0x0000001314137223 */ /* 0x000fe40000010018 */
[----:B------:R-:W-:Y:S02]  /*17750*/  FFMA.FTZ R5, R5, R32, R60 ;  /* 0x0000002005057223 */ /* 0x000fe4000001003c */
[----:B------:R-:W-:Y:S02]  /*17760*/  IMAD.U32 R28, R35, 0x10000, RZ ;  /* 0x00010000231c7824 */ /* 0x000fe400078e00ff */
[----:B------:R-:W-:Y:S02]  /*17770*/  FFMA.FTZ R9, R9, R22, R46 ;  /* 0x0000001609097223 */ /* 0x000fe4000001002e */
[----:B------:R-:W-:Y:S02]  /*17780*/  FFMA.FTZ R8, R8, R21, R31 ;  /* 0x0000001508087223 */ /* 0x000fe4000001001f */
[----:B------:R-:W-:-:S02]  /*17790*/  FFMA.FTZ R18, R18, R30, R47 ;  /* 0x0000001e12127223 */ /* 0x000fc4000001002f */
[----:B------:R-:W-:Y:S01]  /*177a0*/  FFMA.FTZ R14, R14, R29, R26 ;  /* 0x0000001d0e0e7223 */ /* 0x000fe2000001001a */
[----:B------:R-:W-:Y:S01]  /*177b0*/  F2FP.BF16.PACK_AB R5, R5, R19 ;  /* 0x000000130505723e */ /* 0x000fe200000010ff */
[----:B------:R-:W-:Y:S01]  /*177c0*/  FFMA.FTZ R23, R23, R28, R25 ;  /* 0x0000001c17177223 */ /* 0x000fe20000010019 */
[----:B------:R-:W-:Y:S01]  /*177d0*/  F2FP.BF16.PACK_AB R8, R8, R9 ;  /* 0x000000090808723e */ /* 0x000fe200000010ff */
[----:B------:R-:W-:Y:S01]  /*177e0*/  FFMA.FTZ R13, R13, R34, R27 ;  /* 0x000000220d0d7223 */ /* 0x000fe2000001001b */
[----:B------:R-:W-:Y:S01]  /*177f0*/  F2FP.BF16.PACK_AB R14, R14, R18 ;  /* 0x000000120e0e723e */ /* 0x000fe200000010ff */
[----:B------:R-:W-:Y:S01]  /*17800*/  IMAD.MOV.U32 R21, RZ, RZ, R5 ;  /* 0x000000ffff157224 */ /* 0x000fe200078e0005 */
[----:B------:R-:W-:Y:S02]  /*17810*/  MOV R20, R8 ;  /* 0x0000000800147202 */ /* 0x000fe40000000f00 */
[----:B------:R-:W-:Y:S02]  /*17820*/  F2FP.BF16.PACK_AB R23, R13, R23 ;  /* 0x000000170d17723e */ /* 0x000fe400000010ff */
[----:B------:R-:W-:-:S02]  /*17830*/  MOV R22, R14 ;  /* 0x0000000e00167202 */ /* 0x000fc40000000f00 */
.L_x_3495:
[----:B------:R-:W-:Y:S05]  /*17840*/  BSYNC B0 ;  /* 0x0000000000007941 */ /* 0x000fea0003800000 */
.L_x_3494:
[----:B-----5:R1:W-:Y:S02]  /*17850*/  STS.128 [R244+0x5800], R20 ;  /* 0x00580014f4007388 */ /* 0x0203e40000000c00 */
.L_x_3493:
[----:B------:R-:W-:Y:S05]  /*17860*/  BSYNC B1 ;  /* 0x0000000000017941 */ /* 0x000fea0003800000 */
.L_x_3492:
        /* <DEDUP_REMOVED lines=42> */
[C---:B------:R-:W-:Y:S01]  /*17b10*/  IMAD.U32 R21, R26.reuse, 0x10000, RZ ;  /* 0x000100001a157824 */ /* 0x040fe200078e00ff */
[C---:B------:R-:W-:Y:S02]  /*17b20*/  SHF.L.U32 R8, R25.reuse, 0x10, RZ ;  /* 0x0000001019087819 */ /* 0x040fe400000006ff */
[----:B------:R-:W-:Y:S02]  /*17b30*/  LOP3.LUT R24, R25, 0xffff0000, RZ, 0xc0, !PT ;  /* 0xffff000019187812 */ /* 0x000fe400078ec0ff */
[----:B------:R-:W-:Y:S02]  /*17b40*/  LOP3.LUT R14, R26, 0xffff0000, RZ, 0xc0, !PT ;  /* 0xffff00001a0e7812 */ /* 0x000fe400078ec0ff */
[C---:B------:R-:W-:Y:S01]  /*17b50*/  SHF.L.U32 R13, R27.reuse, 0x10, RZ ;  /* 0x000000101b0d7819 */ /* 0x040fe200000006ff */
[----:B---3--:R-:W-:Y:S01]  /*17b60*/  IMAD.U32 R25, R16, 0x10000, RZ ;  /* 0x0001000010197824 */ /* 0x008fe200078e00ff */
        /* <DEDUP_REMOVED lines=14> */
[----:B------:R-:W-:Y:S02]  /*17c50*/  @!P0 FADD.FTZ R17, -R17, -RZ ;  /* 0x800000ff11118221 */ /* 0x000fe40000010100 */
        /* <DEDUP_REMOVED lines=33> */
.L_x_3497:
[----:B------:R-:W-:Y:S05]  /*17e70*/  BSYNC B0 ;  /* 0x0000000000007941 */ /* 0x000fea0003800000 */
.L_x_3496:
[----:B-----5:R1:W-:Y:S01]  /*17e80*/  STS.128 [R244+0x7800], R20 ;  /* 0x00780014f4007388 */ /* 0x0203e20000000c00 */
[----:B------:R-:W-:Y:S05]  /*17e90*/  BRA `(.L_x_3421) ;  /* 0x0000095000007947 */ /* 0x000fea0003800000 */
.L_x_3371:
        /* <DEDUP_REMOVED lines=8> */
[CC--:B------:R-:W-:Y:S02]  /*17f20*/  @!P0 LEA R6, P4, R170.reuse, R176.reuse, 0x1 ;  /* 0x000000b0aa068211 */ /* 0x0c0fe400078808ff */
        /* <DEDUP_REMOVED lines=28> */
.L_x_3499:
[----:B------:R-:W-:Y:S05]  /*180f0*/  BSYNC B0 ;  /* 0x0000000000007941 */ /* 0x000fea0003800000 */
.L_x_3498:
[----:B------:R-:W-:Y:S01]  /*18100*/  IADD3 R15, R166, 0x10, RZ ;  /* 0x00000010a60f7810 */ /* 0x000fe20007ffe0ff */
[----:B------:R-:W-:Y:S03]  /*18110*/  BSSY B0, `(.L_x_3500) ;  /* 0x0000023000007945 */ /* 0x000fe60003800000 */
[----:B------:R-:W-:-:S13]  /*18120*/  ISETP.GE.AND P3, PT, R15, R0, PT ;  /* 0x000000000f00720c */ /* 0x000fda0003f66270 */
[----:B------:R-:W-:Y:S05]  /*18130*/  @P3 BRA `(.L_x_3501) ;  /* 0x0000020000003947 */ /* 0x000fea0003800000 */
[----:B------:R-:W-:Y:S02]  /*18140*/  ISETP.GE.AND P5, PT, R18, R63, PT ;  /* 0x0000003f1200720c */ /* 0x000fe40003fa6270 */
[----:B------:R-:W-:-:S04]  /*18150*/  IADD3 R3, P3, R3, R170, RZ ;  /* 0x000000aa03037210 */ /* 0x000fc80007f7e0ff */
[CC--:B-1----:R-:W-:Y:S01]  /*18160*/  @!P0 LEA R6, P4, R3.reuse, R176.reuse, 0x1 ;  /* 0x000000b003068211 */ /* 0x0c2fe200078808ff */
        /* <DEDUP_REMOVED lines=29> */
.L_x_3501:
[----:B------:R-:W-:Y:S05]  /*18340*/  BSYNC B0 ;  /* 0x0000000000007941 */ /* 0x000fea0003800000 */
.L_x_3500:
[----:B------:R-:W-:Y:S01]  /*18350*/  IADD3 R38, R166, 0x20, RZ ;  /* 0x00000020a6267810 */ /* 0x000fe20007ffe0ff */
[----:B------:R-:W-:Y:S03]  /*18360*/  BSSY B0, `(.L_x_3502) ;  /* 0x0000023000007945 */ /* 0x000fe60003800000 */
[----:B------:R-:W-:-:S13]  /*18370*/  ISETP.GE.AND P3, PT, R38, R0, PT ;  /* 0x000000002600720c */ /* 0x000fda0003f66270 */
[----:B------:R-:W-:Y:S05]  /*18380*/  @P3 BRA `(.L_x_3503) ;  /* 0x0000020000003947 */ /* 0x000fea0003800000 */
[----:B------:R-:W-:Y:S02]  /*18390*/  ISETP.GE.AND P5, PT, R18, R63, PT ;  /* 0x0000003f1200720c */ /* 0x000fe40003fa6270 */
[----:B--2---:R-:W-:-:S04]  /*183a0*/  LEA R3, P3, R174, R170, 0x5 ;  /* 0x000000aaae037211 */ /* 0x004fc800078628ff */
[----:B------:R-:W-:Y:S02]  /*183b0*/  LEA.HI.X R2, R174, R173, R175, 0x5, P3 ;  /* 0x000000adae027211 */ /* 0x000fe400018f2caf */
[CC--:B-1----:R-:W-:Y:S02]  /*183c0*/  @!P0 LEA R6, P4, R3.reuse, R176.reuse, 0x1 ;  /* 0x000000b003068211 */ /* 0x0c2fe400078808ff */
        /* <DEDUP_REMOVED lines=28> */
.L_x_3503:
[----:B------:R-:W-:Y:S05]  /*18590*/  BSYNC B0 ;  /* 0x0000000000007941 */ /* 0x000fea0003800000 */
.L_x_3502:
        /* <DEDUP_REMOVED lines=8> */
[CC--:B------:R-:W-:Y:S02]  /*18620*/  @!P0 LEA R6, P4, R174.reuse, R176.reuse, 0x1 ;  /* 0x000000b0ae068211 */ /* 0x0c0fe400078808ff */
        /* <DEDUP_REMOVED lines=28> */
.L_x_3421:
[----:B------:R-:W-:Y:S05]  /*187f0*/  BSYNC B3 ;  /* 0x0000000000037941 */ /* 0x000fea0003800000 */
.L_x_3370:
        /* <DEDUP_REMOVED lines=13> */
[-C--:B-----5:R-:W-:Y:S01]  /*188d0*/  @!P0 MOV R6, R236.reuse ;  /* 0x000000ec00068202 */ /* 0x0a0fe20000000f00 */
        /* <DEDUP_REMOVED lines=24> */
.L_x_3505:
[----:B------:R-:W-:Y:S05]  /*18a60*/  BSYNC B0 ;  /* 0x0000000000007941 */ /* 0x000fea0003800000 */
.L_x_3504:
        /* <DEDUP_REMOVED lines=9> */
[----:B------:R-:W-:Y:S01]  /*18b00*/  IMAD.X R3, R233, 0x1, R163, P2 ;  /* 0x00000001e9037824 */ /* 0x000fe200010e06a3 */
[C---:B--2---:R-:W-:Y:S02]  /*18b10*/  @P4 LEA R12, P6, R5.reuse, R168, 0x1 ;  /* 0x000000a8050c4211 */ /* 0x044fe400078c08ff */
[C---:B-----5:R-:W-:Y:S02]  /*18b20*/  @!P5 LEA R16, P0, R232.reuse, R236, 0x1 ;  /* 0x000000ece810d211 */ /* 0x060fe400078008ff */
        /* <DEDUP_REMOVED lines=26> */
.L_x_3507:
[----:B------:R-:W-:Y:S05]  /*18cd0*/  BSYNC B0 ;  /* 0x0000000000007941 */ /* 0x000fea0003800000 */
.L_x_3506:
        /* <DEDUP_REMOVED lines=10> */
[----:B-12--5:R-:W-:-:S04]  /*18d80*/  LEA R6, P0, R48, R160, 0x5 ;  /* 0x000000a030067211 */ /* 0x026fc800078028ff */
        /* <DEDUP_REMOVED lines=29> */
.L_x_3509:
[----:B------:R-:W-:Y:S05]  /*18f60*/  BSYNC B0 ;  /* 0x0000000000007941 */ /* 0x000fea0003800000 */
.L_x_3508:
[----:B------:R-:W-:Y:S01]  /*18f70*/  ISETP.GE.AND P0, PT, R4, R0, PT ;  /* 0x000000000400720c */ /* 0x000fe20003f06270 */
[----:B------:R-:W-:-:S12]  /*18f80*/  BSSY B0, `(.L_x_3510) ;  /* 0x000002a000007945 */ /* 0x000fd80003800000 */
[----:B------:R-:W-:Y:S05]  /*18f90*/  @P0 BRA `(.L_x_3511) ;  /* 0x0000028000000947 */ /* 0x000fea0003800000 */
[C---:B------:R-:W-:Y:S01]  /*18fa0*/  LOP3.LUT R3, R246.reuse, 0x1, RZ, 0xc0, !PT ;  /* 0x00000001f6037812 */ /* 0x040fe200078ec0ff */
[----:B------:R-:W-:Y:S01]  /*18fb0*/  IMAD.MOV.U32 R162, RZ, RZ, R160 ;  /* 0x000000ffffa27224 */ /* 0x000fe200078e00a0 */
[C---:B------:R-:W-:Y:S02]  /*18fc0*/  LOP3.LUT P4, RZ, R246.reuse, 0x2, RZ, 0xc0, !PT ;  /* 0x00000002f6ff7812 */ /* 0x040fe4000788c0ff */
[----:B------:R-:W-:Y:S01]  /*18fd0*/  ISETP.NE.U32.AND P5, PT, R3, 0x1, PT ;  /* 0x000000010300780c */ /* 0x000fe20003fa5070 */
[----:B------:R-:W-:Y:S01]  /*18fe0*/  IMAD R3, R49, 0x30, RZ ;  /* 0x0000003031037824 */ /* 0x000fe200078e02ff */
[----:B------:R-:W-:Y:S01]  /*18ff0*/  LOP3.LUT P3, RZ, R246, 0x4, RZ, 0xc0, !PT ;  /* 0x00000004f6ff7812 */ /* 0x000fe2000786c0ff */
[----:B------:R-:W-:Y:S01]  /*19000*/  IMAD.WIDE.U32 R162, R48, 0x30, R162 ;  /* 0x0000003030a27825 */ /* 0x000fe200078e00a2 */
[----:B------:R-:W-:-:S03]  /*19010*/  LOP3.LUT P1, RZ, R246, 0x8, RZ, 0xc0, !PT ;  /* 0x00000008f6ff7812 */ /* 0x000fc6000782c0ff */
[----:B------:R-:W-:-:S04]  /*19020*/  IMAD.IADD R3, R163, 0x1, R3 ;  /* 0x00000001a3037824 */ /* 0x000fc800078e0203 */
[CC--:B-12---:R-:W-:Y:S02]  /*19030*/  @P4 LEA R12, P6, R162.reuse, R168.reuse, 0x1 ;  /* 0x000000a8a20c4211 */ /* 0x0c6fe400078c08ff */
[----:B-----5:R-:W-:Y:S02]  /*19040*/  @!P5 IMAD.MOV.U32 R6, RZ, RZ, R236 ;  /* 0x000000ffff06d224 */ /* 0x020fe400078e00ec */
        /* <DEDUP_REMOVED lines=29> */
.L_x_3511:
[----:B------:R-:W-:Y:S05]  /*19220*/  BSYNC B0 ;  /* 0x0000000000007941 */ /* 0x000fea0003800000 */
.L_x_3510:
[----:B------:R-:W0:Y:S04]  /*19230*/  LDGDEPBAR ;  /* 0x00000000000079af */ /* 0x000e280000000000 */
[----:B-12---:R1:W5:Y:S04]  /*19240*/  LD.E R9, [R10.64+0x184] ;  /* 0x000184060a097980 */ /* 0x006368000c101900 */
[----:B------:R1:W5:Y:S01]  /*19250*/  LD.E R8, [R10.64+0x188] ;  /* 0x000188060a087980 */ /* 0x000362000c101900 */
[----:B------:R-:W-:Y:S01]  /*19260*/  ISETP.GE.AND P0, PT, R166, R0, PT ;  /* 0x00000000a600720c */ /* 0x000fe20003f06270 */
[----:B------:R-:W-:Y:S01]  /*19270*/  IMAD.SHL.U32 R57, R57, 0x2, RZ ;  /* 0x0000000239397824 */ /* 0x000fe200078e00ff */
[----:B------:R-:W-:Y:S01]  /*19280*/  SHF.R.S32.HI R3, RZ, 0x1f, R58 ;  /* 0x0000001fff037819 */ /* 0x000fe2000001143a */
[----:B------:R-:W-:Y:S03]  /*19290*/  BSSY B0, `(.L_x_3512) ;  /* 0x000002a000007945 */ /* 0x000fe60003800000 */
[----:B-----5:R-:W-:-:S02]  /*192a0*/  LEA.HI R36, R3, R58, RZ, 0x2 ;  /* 0x0000003a03247211 */ /* 0x020fc400078f10ff */
        /* <DEDUP_REMOVED lines=40> */
.L_x_3513:
[----:B------:R-:W-:Y:S05]  /*19530*/  BSYNC B0 ;  /* 0x0000000000007941 */ /* 0x000fea0003800000 */
.L_x_3512:
        /* <DEDUP_REMOVED lines=12> */
[CC--:B------:R-:W-:Y:S02]  /*19600*/  @P5 LEA R14, P4, R230.reuse, R185.reuse, 0x1 ;  /* 0x000000b9e60e5211 */ /* 0x0c0fe400078808ff */
[CC--:B-1----:R-:W-:Y:S02]  /*19610*/  @!P6 LEA R16, P0, R230.reuse, R185.reuse, 0x1 ;  /* 0x000000b9e610e211 */ /* 0x0c2fe400078008ff */
        /* <DEDUP_REMOVED lines=26> */
.L_x_3515:
[----:B------:R-:W-:Y:S05]  /*197c0*/  BSYNC B0 ;  /* 0x0000000000007941 */ /* 0x000fea0003800000 */
.L_x_3514:
        /* <DEDUP_REMOVED lines=42> */
.L_x_3517:
[----:B------:R-:W-:Y:S05]  /*19a70*/  BSYNC B0 ;  /* 0x0000000000007941 */ /* 0x000fea0003800000 */
.L_x_3516:
        /* <DEDUP_REMOVED lines=54> */
.L_x_3519:
[----:B------:R-:W-:Y:S05]  /*19de0*/  BSYNC B0 ;  /* 0x0000000000007941 */ /* 0x000fea0003800000 */
.L_x_3518:
        /* <DEDUP_REMOVED lines=18> */
[----:B------:R-:W-:Y:S01]  /*19f10*/  IADD3 R9, -R9, R52, -R239 ;  /* 0x0000003409097210 */ /* 0x000fe20007ffe9ef */
        /* <DEDUP_REMOVED lines=15> */
[----:B------:R-:W5:Y:S01]  /*1a010*/  LDSM.16.M88.4 R56, [R228+0x8800] ;  /* 0x00880000e438783b */ /* 0x000f620000000200 */
[----:B------:R-:W-:Y:S02]  /*1a020*/  IADD3 R218, R226, 0x800, RZ ;  /* 0x00000800e2da7810 */ /* 0x000fe40007ffe0ff */
[----:B------:R-:W-:Y:S01]  /*1a030*/  SEL R0, R0, 0xffffffc0, !P2 ;  /* 0xffffffc000007807 */ /* 0x000fe20005000000 */
[----:B------:R-:W2:Y:S01]  /*1a040*/  LDSM.16.M88.4 R32, [R228+0x9800] ;  /* 0x00980000e420783b */ /* 0x000ea20000000200 */
[C---:B------:R-:W-:Y:S02]  /*1a050*/  IADD3 R217, R226.reuse, 0x1000, RZ ;  /* 0x00001000e2d97810 */ /* 0x040fe40007ffe0ff */
[----:B------:R-:W-:Y:S01]  /*1a060*/  IADD3 R216, R226, 0x1800, RZ ;  /* 0x00001800e2d87810 */ /* 0x000fe20007ffe0ff */
[----:B------:R-:W4:Y:S01]  /*1a070*/  LDSM.16.M88.4 R80, [R226] ;  /* 0x00000000e250783b */ /* 0x000f220000000200 */
        /* <DEDUP_REMOVED lines=33> */
[C---:B-----5:R-:W-:Y:S08]  /*1a290*/  HMMA.16816.F32.BF16 R60, R4.reuse, R56, RZ ;  /* 0x00000038043c723c */ /* 0x060ff000000418ff */
[C---:B------:R-:W-:Y:S08]  /*1a2a0*/  HMMA.16816.F32.BF16 R56, R4.reuse, R58, RZ ;  /* 0x0000003a0438723c */ /* 0x040ff000000418ff */
[C---:B--2---:R-:W-:Y:S08]  /*1a2b0*/  HMMA.16816.F32.BF16 R12, R4.reuse, R32, RZ ;  /* 0x00000020040c723c */ /* 0x044ff000000418ff */
[----:B------:R-:W-:Y:S01]  /*1a2c0*/  HMMA.16816.F32.BF16 R4, R4, R34, RZ ;  /* 0x000000220404723c */ /* 0x000fe200000418ff */
        /* <DEDUP_REMOVED lines=37> */
[C---:B-----5:R-:W-:Y:S08]  /*1a520*/  HMMA.16816.F32.BF16 R68, R48.reuse, R44, R68 ;  /* 0x0000002c3044723c */ /* 0x060ff00000041844 */
        /* <DEDUP_REMOVED lines=29> */
[C---:B-----5:R-:W-:Y:S08]  /*1a700*/  HMMA.16816.F32.BF16 R60, R76.reuse, R4, R60 ;  /* 0x000000044c3c723c */ /* 0x060ff0000004183c */
        /* <DEDUP_REMOVED lines=14> */
[----:B------:R-:W5:Y:S07]  /*1a7f0*/  LDSM.16.M88.4 R48, [R228+0xd000] ;  /* 0x00d00000e430783b */ /* 0x000f6e0000000200 */
        /* <DEDUP_REMOVED lines=13> */
[C---:B-----5:R-:W-:Y:S08]  /*1a8d0*/  HMMA.16816.F32.BF16 R20, R32.reuse, R48, R20 ;  /* 0x000000302014723c */ /* 0x060ff00000041814 */
        /* <DEDUP_REMOVED lines=13> */
[----:B------:R-:W5:Y:S07]  /*1a9b0*/  LDSM.16.M88.4 R20, [R215+0x4000] ;  /* 0x00400000d714783b */ /* 0x000f6e0000000200 */
        /* <DEDUP_REMOVED lines=19> */
[C---:B-----5:R-:W-:Y:S08]  /*1aaf0*/  HMMA.16816.F32.BF16 R68, R84.reuse, R20, R68 ;  /* 0x000000145444723c */ /* 0x060ff00000041844 */
[C---:B------:R-:W-:Y:S01]  /*1ab00*/  HMMA.16816.F32.BF16 R64, R84.reuse, R22, R64 ;  /* 0x000000165440723c */ /* 0x040fe20000041840 */
[----:B------:R-:W5:Y:S07]  /*1ab10*/  LDSM.16.M88.4 R20, [R228+0xe800] ;  /* 0x00e80000e414783b */ /* 0x000f6e0000000200 */
        /* <DEDUP_REMOVED lines=12> */
[C---:B-----5:R-:W-:Y:S08]  /*1abe0*/  HMMA.16816.F32.BF16 R60, R32.reuse, R20, R60 ;  /* 0x00000014203c723c */ /* 0x060ff0000004183c */
        /* <DEDUP_REMOVED lines=106> */
.L_x_3523:
[----:B------:R-:W2:Y:S02]  /*1b290*/  LD.E R5, [R10.64+0x38] ;  /* 0x000038060a057980 */ /* 0x000ea4000c101900 */
[----:B--2---:R-:W-:-:S04]  /*1b2a0*/  LEA R5, -R5, RZ, 0x6 ;  /* 0x000000ff05057211 */ /* 0x004fc800078e31ff */
[----:B------:R-:W-:Y:S02]  /*1b2b0*/  SHF.R.S32.HI R0, RZ, 0x1f, R5 ;  /* 0x0000001fff007819 */ /* 0x000fe40000011405 */
.L_x_3524:
[----:B------:R-:W-:Y:S05]  /*1b2c0*/  BSYNC B0 ;  /* 0x0000000000007941 */ /* 0x000fea0003800000 */
.L_x_3522:
[C---:B------:R-:W-:Y:S02]  /*1b2d0*/  LOP3.LUT P5, RZ, R246.reuse, 0x1, RZ, 0xc0, !PT ;  /* 0x00000001f6ff7812 */ /* 0x040fe400078ac0ff */
[C---:B------:R-:W-:Y:S02]  /*1b2e0*/  LOP3.LUT P4, RZ, R246.reuse, 0x2, RZ, 0xc0, !PT ;  /* 0x00000002f6ff7812 */ /* 0x040fe4000788c0ff */
[C---:B------:R-:W-:Y:S02]  /*1b2f0*/  LEA R28, P2, R5.reuse, R236, 0x1 ;  /* 0x000000ec051c7211 */ /* 0x040fe400078408ff */
[C---:B------:R-:W-:Y:S02]  /*1b300*/  IADD3 R4, P1, R5.reuse, R232, RZ ;  /* 0x000000e805047210 */ /* 0x040fe40007f3e0ff */
        /* <DEDUP_REMOVED lines=121> */
.L_x_3521:
[----:B------:R-:W-:Y:S05]  /*1baa0*/  BSYNC B1 ;  /* 0x0000000000017941 */ /* 0x000fea0003800000 */
.L_x_3520:
[----:B------:R-:W2:Y:S01]  /*1bab0*/  LD.E R182, [R10.64+0xdc] ;  /* 0x0000dc060ab67980 */ /* 0x000ea2000c101900 */
[----:B------:R-:W-:-:S02]  /*1bac0*/  IMAD.IADD R3, R2, 0x1, R3 ;  /* 0x0000000102037824 */ /* 0x000fc400078e0203 */
[----:B------:R-:W-:-:S03]  /*1bad0*/  IMAD.SHL.U32 R223, R41, 0x2, RZ ;  /* 0x0000000229df7824 */ /* 0x000fc600078e00ff */
[----:B------:R-:W-:Y:S01]  /*1bae0*/  IADD3 R2, R3, 0x1, RZ ;  /* 0x0000000103027810 */ /* 0x000fe20007ffe0ff */
[--C-:B------:R-:W-:Y:S01]  /*1baf0*/  IMAD R220, R39, 0x2, R223.reuse ;  /* 0x0000000227dc7824 */ /* 0x100fe200078e02df */
[-C--:B------:R-:W-:Y:S01]  /*1bb00*/  ISETP.GE.AND P3, PT, R3, R250.reuse, PT ;  /* 0x000000fa0300720c */ /* 0x080fe20003f66270 */
[----:B------:R-:W-:Y:S01]  /*1bb10*/  IMAD R221, R40, 0x2, R223 ;  /* 0x0000000228dd7824 */ /* 0x000fe200078e02df */
[C---:B------:R-:W-:Y:S01]  /*1bb20*/  ISETP.GE.AND P5, PT, R2.reuse, R250, PT ;  /* 0x000000fa0200720c */ /* 0x040fe20003fa6270 */
[----:B------:R-:W-:Y:S01]  /*1bb30*/  LDSM.16.MT88.4 R156, [R223+0x10000] ;  /* 0x01000000df9c783b */ /* 0x000fe20000004200 */
[C---:B------:R-:W-:Y:S01]  /*1bb40*/  ISETP.GE.AND P1, PT, R2.reuse, R248, PT ;  /* 0x000000f80200720c */ /* 0x040fe20003f26270 */
[----:B------:R-:W-:Y:S01]  /*1bb50*/  IMAD R219, R39, 0x2, R221 ;  /* 0x0000000227db7824 */ /* 0x000fe200078e02dd */
[-C--:B------:R-:W-:Y:S01]  /*1bb60*/  ISETP.GE.OR P3, PT, R3, R249.reuse, !P3 ;  /* 0x000000f90300720c */ /* 0x080fe20005f66670 */
[----:B------:R-:W-:Y:S01]  /*1bb70*/  LDSM.16.MT88.4 R140, [R220+0x10000] ;  /* 0x01000000dc8c783b */ /* 0x000fe20000004200 */
[----:B------:R-:W-:-:S02]  /*1bb80*/  ISETP.GE.OR P5, PT, R2, R249, !P5 ;  /* 0x000000f90200720c */ /* 0x000fc40006fa6670 */
[----:B------:R-:W-:Y:S01]  /*1bb90*/  ISETP.GE.OR P1, PT, R2, R247, !P1 ;  /* 0x000000f70200720c */ /* 0x000fe20004f26670 */
[----:B------:R-:W-:Y:S01]  /*1bba0*/  LDSM.16.MT88.4 R148, [R221+0x10000] ;  /* 0x01000000dd94783b */ /* 0x000fe20000004200 */
[C---:B------:R-:W-:Y:S02]  /*1bbb0*/  IADD3 R0, R3.reuse, 0x8, RZ ;  /* 0x0000000803007810 */ /* 0x040fe40007ffe0ff */
[----:B------:R-:W-:Y:S01]  /*1bbc0*/  IADD3 R2, R3, 0x9, RZ ;  /* 0x0000000903027810 */ /* 0x000fe20007ffe0ff */
[----:B------:R-:W-:Y:S01]  /*1bbd0*/  LDSM.16.MT88.4 R132, [R219+0x10000] ;  /* 0x01000000db84783b */ /* 0x000fe20000004200 */
[----:B------:R-:W-:Y:S02]  /*1bbe0*/  FSEL R68, R68, -INF , !P3 ;  /* 0xff80000044447808 */ /* 0x000fe40005800000 */
[----:B------:R-:W-:Y:S01]  /*1bbf0*/  FSEL R69, R69, -INF , !P5 ;  /* 0xff80000045457808 */ /* 0x000fe20006800000 */
[----:B------:R-:W-:Y:S01]  /*1bc00*/  LDSM.16.MT88.4 R40, [R223+0x12000] ;  /* 0x01200000df28783b */ /* 0x000fe20000004200 */
[----:B------:R-:W-:-:S02]  /*1bc10*/  FSEL R71, R71, -INF , !P1 ;  /* 0xff80000047477808 */ /* 0x000fc40004800000 */
[C---:B------:R-:W-:Y:S01]  /*1bc20*/  ISETP.GE.AND P2, PT, R3.reuse, R248, PT ;  /* 0x000000f80300720c */ /* 0x040fe20003f46270 */
[----:B------:R-:W-:Y:S01]  /*1bc30*/  LDSM.16.MT88.4 R48, [R221+0x12000] ;  /* 0x01200000dd30783b */ /* 0x000fe20000004200 */
[C---:B------:R-:W-:Y:S02]  /*1bc40*/  ISETP.GE.AND P4, PT, R0.reuse, R250, PT ;  /* 0x000000fa0000720c */ /* 0x040fe40003f86270 */
[----:B------:R-:W-:Y:S01]  /*1bc50*/  ISETP.GE.AND P3, PT, R0, R248, PT ;  /* 0x000000f80000720c */ /* 0x000fe20003f66270 */
[----:B------:R-:W-:Y:S01]  /*1bc60*/  LDSM.16.MT88.4 R72, [R223+0x14000] ;  /* 0x01400000df48783b */ /* 0x000fe20000004200 */
[C---:B------:R-:W-:Y:S02]  /*1bc70*/  ISETP.GE.AND P5, PT, R2.reuse, R250, PT ;  /* 0x000000fa0200720c */ /* 0x040fe40003fa6270 */
[----:B------:R-:W-:Y:S01]  /*1bc80*/  ISETP.GE.AND P1, PT, R2, R248, PT ;  /* 0x000000f80200720c */ /* 0x000fe20003f26270 */
[----:B------:R-:W-:Y:S01]  /*1bc90*/  LDSM.16.MT88.4 R96, [R219+0x14000] ;  /* 0x01400000db60783b */ /* 0x000fe20000004200 */
[----:B------:R-:W-:-:S02]  /*1bca0*/  ISETP.GE.OR P2, PT, R3, R247, !P2 ;  /* 0x000000f70300720c */ /* 0x000fc40005746670 */
[C---:B------:R-:W-:Y:S01]  /*1bcb0*/  ISETP.GE.OR P4, PT, R0.reuse, R249, !P4 ;  /* 0x000000f90000720c */ /* 0x040fe20006786670 */
[----:B------:R-:W-:Y:S01]  /*1bcc0*/  LDSM.16.MT88.4 R104, [R223+0x16000] ;  /* 0x01600000df68783b */ /* 0x000fe20000004200 */
[----:B------:R-:W-:Y:S02]  /*1bcd0*/  ISETP.GE.OR P3, PT, R0, R247, !P3 ;  /* 0x000000f70000720c */ /* 0x000fe40005f66670 */
[C---:B------:R-:W-:Y:S01]  /*1bce0*/  ISETP.GE.OR P5, PT, R2.reuse, R249, !P5 ;  /* 0x000000f90200720c */ /* 0x040fe20006fa6670 */
[----:B------:R-:W-:Y:S01]  /*1bcf0*/  LDSM.16.MT88.4 R112, [R221+0x16000] ;  /* 0x01600000dd70783b */ /* 0x000fe20000004200 */
[----:B------:R-:W-:Y:S02]  /*1bd00*/  ISETP.GE.OR P1, PT, R2, R247, !P1 ;  /* 0x000000f70200720c */ /* 0x000fe40004f26670 */
[C---:B------:R-:W-:Y:S01]  /*1bd10*/  IADD3 R0, R3.reuse, 0x10, RZ ;  /* 0x0000001003007810 */ /* 0x040fe20007ffe0ff */
[----:B------:R-:W-:Y:S01]  /*1bd20*/  LDSM.16.MT88.4 R120, [R220+0x16000] ;  /* 0x01600000dc78783b */ /* 0x000fe20000004200 */
[----:B------:R-:W-:-:S02]  /*1bd30*/  IADD3 R2, R3, 0x11, RZ ;  /* 0x0000001103027810 */ /* 0x000fc40007ffe0ff */
[----:B------:R-:W-:Y:S01]  /*1bd40*/  FSEL R70, R70, -INF , !P2 ;  /* 0xff80000046467808 */ /* 0x000fe20005000000 */
[----:B-1----:R-:W-:Y:S01]  /*1bd50*/  LDSM.16.MT88.4 R20, [R221+0x10800] ;  /* 0x01080000dd14783b */ /* 0x002fe20000004200 */
[----:B------:R-:W-:Y:S02]  /*1bd60*/  FSEL R64, R64, -INF , !P4 ;  /* 0xff80000040407808 */ /* 0x000fe40006000000 */
[----:B------:R-:W-:Y:S01]  /*1bd70*/  FSEL R65, R65, -INF , !P5 ;  /* 0xff80000041417808 */ /* 0x000fe20006800000 */
[----:B------:R-:W-:Y:S01]  /*1bd80*/  LDSM.16.MT88.4 R24, [R223+0x10800] ;  /* 0x01080000df18783b */ /* 0x000fe20000004200 */
[----:B------:R-:W-:Y:S02]  /*1bd90*/  FSEL R67, R67, -INF , !P1 ;  /* 0xff80000043437808 */ /* 0x000fe40004800000 */
[C---:B------:R-:W-:Y:S01]  /*1bda0*/  ISETP.GE.AND P2, PT, R0.reuse, R250, PT ;  /* 0x000000fa0000720c */ /* 0x040fe20003f46270 */
[----:B------:R-:W-:Y:S01]  /*1bdb0*/  LDSM.16.MT88.4 R28, [R223+0x12800] ;  /* 0x01280000df1c783b */ /* 0x000fe20000004200 */
[----:B------:R-:W-:-:S02]  /*1bdc0*/  ISETP.GE.AND P4, PT, R0, R248, PT ;  /* 0x000000f80000720c */ /* 0x000fc40003f86270 */
[C---:B------:R-:W-:Y:S02]  /*1bdd0*/  ISETP.GE.AND P5, PT, R2.reuse, R250, PT ;  /* 0x000000fa0200720c */ /* 0x040fe40003fa6270 */
[----:B------:R-:W-:Y:S02]  /*1bde0*/  ISETP.GE.AND P1, PT, R2, R248, PT ;  /* 0x000000f80200720c */ /* 0x000fe40003f26270 */
[C---:B------:R-:W-:Y:S02]  /*1bdf0*/  ISETP.GE.OR P2, PT, R0.reuse, R249, !P2 ;  /* 0x000000f90000720c */ /* 0x040fe40005746670 */
[----:B------:R-:W-:Y:S02]  /*1be00*/  ISETP.GE.OR P4, PT, R0, R247, !P4 ;  /* 0x000000f70000720c */ /* 0x000fe40006786670 */
[C---:B------:R-:W-:Y:S02]  /*1be10*/  ISETP.GE.OR P5, PT, R2.reuse, R249, !P5 ;  /* 0x000000f90200720c */ /* 0x040fe40006fa6670 */
[----:B------:R-:W-:-:S02]  /*1be20*/  ISETP.GE.OR P1, PT, R2, R247, !P1 ;  /* 0x000000f70200720c */ /* 0x000fc40004f26670 */
[C---:B------:R-:W-:Y:S02]  /*1be30*/  IADD3 R0, R3.reuse, 0x18, RZ ;  /* 0x0000001803007810 */ /* 0x040fe40007ffe0ff */
[----:B------:R-:W-:Y:S02]  /*1be40*/  IADD3 R2, R3, 0x19, RZ ;  /* 0x0000001903027810 */ /* 0x000fe40007ffe0ff */
[----:B------:R-:W-:Y:S02]  /*1be50*/  FSEL R6, R60, -INF , !P2 ;  /* 0xff8000003c067808 */ /* 0x000fe40005000000 */
[----:B------:R-:W-:Y:S02]  /*1be60*/  FSEL R12, R62, -INF , !P4 ;  /* 0xff8000003e0c7808 */ /* 0x000fe40006000000 */
[----:B------:R-:W-:Y:S02]  /*1be70*/  ISETP.GE.AND P2, PT, R0, R248, PT ;  /* 0x000000f80000720c */ /* 0x000fe40003f46270 */
[----:B------:R-:W-:-:S02]  /*1be80*/  ISETP.GE.AND P4, PT, R2, R250, PT ;  /* 0x000000fa0200720c */ /* 0x000fc40003f86270 */
[----:B------:R-:W-:Y:S02]  /*1be90*/  FSEL R66, R66, -INF , !P3 ;  /* 0xff80000042427808 */ /* 0x000fe40005800000 */
[----:B------:R-:W-:Y:S02]  /*1bea0*/  ISETP.GE.AND P3, PT, R0, R250, PT ;  /* 0x000000fa0000720c */ /* 0x000fe40003f66270 */
[----:B------:R-:W-:Y:S02]  /*1beb0*/  FSEL R9, R63, -INF , !P1 ;  /* 0xff8000003f097808 */ /* 0x000fe40004800000 */
[----:B------:R-:W-:Y:S02]  /*1bec0*/  ISETP.GE.AND P1, PT, R2, R248, PT ;  /* 0x000000f80200720c */ /* 0x000fe40003f26270 */
[----:B------:R-:W-:Y:S02]  /*1bed0*/  ISETP.GE.OR P2, PT, R0, R247, !P2 ;  /* 0x000000f70000720c */ /* 0x000fe40005746670 */
[----:B------:R-:W-:-:S02]  /*1bee0*/  ISETP.GE.OR P4, PT, R2, R249, !P4 ;  /* 0x000000f90200720c */ /* 0x000fc40006786670 */
[C---:B------:R-:W-:Y:S02]  /*1bef0*/  IADD3 R13, R3.reuse, 0x21, RZ ;  /* 0x00000021030d7810 */ /* 0x040fe40007ffe0ff */
[----:B------:R-:W-:Y:S02]  /*1bf00*/  ISETP.GE.OR P3, PT, R0, R249, !P3 ;  /* 0x000000f90000720c */ /* 0x000fe40005f66670 */
[----:B------:R-:W-:Y:S02]  /*1bf10*/  IADD3 R0, R3, 0x20, RZ ;  /* 0x0000002003007810 */ /* 0x000fe40007ffe0ff */
[----:B------:R-:W-:Y:S02]  /*1bf20*/  ISETP.GE.OR P1, PT, R2, R247, !P1 ;  /* 0x000000f70200720c */ /* 0x000fe40004f26670 */
[----:B------:R-:W-:Y:S02]  /*1bf30*/  FSEL R8, R58, -INF , !P2 ;  /* 0xff8000003a087808 */ /* 0x000fe40005000000 */
[----:B------:R-:W-:-:S02]  /*1bf40*/  FSEL R2, R57, -INF , !P4 ;  /* 0xff80000039027808 */ /* 0x000fc40006000000 */
[C---:B------:R-:W-:Y:S02]  /*1bf50*/  ISETP.GE.AND P4, PT, R13.reuse, R250, PT ;  /* 0x000000fa0d00720c */ /* 0x040fe40003f86270 */
[----:B------:R-:W-:Y:S02]  /*1bf60*/  ISETP.GE.AND P2, PT, R13, R248, PT ;  /* 0x000000f80d00720c */ /* 0x000fe40003f46270 */
[----:B------:R-:W-:Y:S02]  /*1bf70*/  FSEL R5, R61, -INF , !P5 ;  /* 0xff8000003d057808 */ /* 0x000fe40006800000 */
[----:B------:R-:W-:Y:S02]  /*1bf80*/  FSEL R4, R56, -INF , !P3 ;  /* 0xff80000038047808 */ /* 0x000fe40005800000 */
[C---:B------:R-:W-:Y:S02]  /*1bf90*/  ISETP.GE.AND P5, PT, R0.reuse, R250, PT ;  /* 0x000000fa0000720c */ /* 0x040fe40003fa6270 */
[----:B------:R-:W-:-:S02]  /*1bfa0*/  ISETP.GE.AND P3, PT, R0, R248, PT ;  /* 0x000000f80000720c */ /* 0x000fc40003f66270 */
[----:B------:R-:W-:Y:S02]  /*1bfb0*/  IADD3 R7, R3, 0x28, RZ ;  /* 0x0000002803077810 */ /* 0x000fe40007ffe0ff */
[C---:B------:R-:W-:Y:S02]  /*1bfc0*/  ISETP.GE.OR P4, PT, R13.reuse, R249, !P4 ;  /* 0x000000f90d00720c */ /* 0x040fe40006786670 */
[----:B------:R-:W-:Y:S02]  /*1bfd0*/  ISETP.GE.OR P2, PT, R13, R247, !P2 ;  /* 0x000000f70d00720c */ /* 0x000fe40005746670 */
[----:B------:R-:W-:Y:S02]  /*1bfe0*/  FMNMX.FTZ R13, R68, R69, !PT ;  /* 0x00000045440d7209 */ /* 0x000fe40007810000 */
[C---:B------:R-:W-:Y:S02]  /*1bff0*/  ISETP.GE.OR P5, PT, R0.reuse, R249, !P5 ;  /* 0x000000f90000720c */ /* 0x040fe40006fa6670 */
[----:B------:R-:W-:-:S02]  /*1c000*/  ISETP.GE.OR P3, PT, R0, R247, !P3 ;  /* 0x000000f70000720c */ /* 0x000fc40005f66670 */
[----:B------:R-:W-:Y:S02]  /*1c010*/  FSEL R0, R59, -INF , !P1 ;  /* 0xff8000003b007808 */ /* 0x000fe40004800000 */
[C---:B------:R-:W-:Y:S01]  /*1c020*/  ISETP.GE.AND P1, PT, R7.reuse, R250, PT ;  /* 0x000000fa0700720c */ /* 0x040fe20003f26270 */
[----:B------:R-:W-:Y:S01]  /*1c030*/  LDSM.16.MT88.4 R56, [R220+0x12000] ;  /* 0x01200000dc38783b */ /* 0x000fe20000004200 */
[----:B------:R-:W-:Y:S02]  /*1c040*/  FMNMX.FTZ R13, R64, R13, !PT ;  /* 0x0000000d400d7209 */ /* 0x000fe40007810000 */
[----:B------:R-:W-:Y:S02]  /*1c050*/  ISETP.GE.OR P1, PT, R7, R249, !P1 ;  /* 0x000000f90700720c */ /* 0x000fe40004f26670 */
[----:B------:R-:W-:Y:S02]  /*1c060*/  IADD3 R14, R3, 0x30, RZ ;  /* 0x00000030030e7810 */ /* 0x000fe40007ffe0ff */
[----:B------:R-:W-:-:S02]  /*1c070*/  FMNMX.FTZ R13, R65, R13, !PT ;  /* 0x0000000d410d7209 */ /* 0x000fc40007810000 */
[----:B------:R-:W-:Y:S02]  /*1c080*/  FSEL R179, R90, -INF , !P3 ;  /* 0xff8000005ab37808 */ /* 0x000fe40005800000 */
[----:B------:R-:W-:Y:S02]  /*1c090*/  FSEL R178, R16, -INF , !P1 ;  /* 0xff80000010b27808 */ /* 0x000fe40004800000 */
[----:B------:R-:W-:Y:S02]  /*1c0a0*/  ISETP.GE.AND P3, PT, R14, R250, PT ;  /* 0x000000fa0e00720c */ /* 0x000fe40003f66270 */
[----:B------:R-:W-:Y:S02]  /*1c0b0*/  FMNMX.FTZ R13, R6, R13, !PT ;  /* 0x0000000d060d7209 */ /* 0x000fe40007810000 */
[----:B------:R-:W-:Y:S02]  /*1c0c0*/  ISETP.GE.AND P1, PT, R14, R248, PT ;  /* 0x000000f80e00720c */ /* 0x000fe40003f26270 */
[----:B------:R-:W-:-:S02]  /*1c0d0*/  FMNMX.FTZ R15, R5, R13, !PT ;  /* 0x0000000d050f7209 */ /* 0x000fc40007810000 */
[C---:B------:R-:W-:Y:S02]  /*1c0e0*/  ISETP.GE.OR P3, PT, R14.reuse, R249, !P3 ;  /* 0x000000f90e00720c */ /* 0x040fe40005f66670 */
[----:B------:R-:W-:Y:S02]  /*1c0f0*/  ISETP.GE.OR P1, PT, R14, R247, !P1 ;  /* 0x000000f70e00720c */ /* 0x000fe40004f26670 */
[----:B------:R-:W-:Y:S02]  /*1c100*/  FMNMX.FTZ R14, R70, R71, !PT ;  /* 0x00000047460e7209 */ /* 0x000fe40007810000 */
[----:B------:R-:W-:Y:S02]  /*1c110*/  FSEL R175, R88, -INF , !P5 ;  /* 0xff80000058af7808 */ /* 0x000fe40006800000 */
[----:B------:R-:W-:Y:S02]  /*1c120*/  ISETP.GE.AND P5, PT, R7, R248, PT ;  /* 0x000000f80700720c */ /* 0x000fe40003fa6270 */
[----:B------:R-:W-:-:S02]  /*1c130*/  FMNMX.FTZ R15, R4, R15, !PT ;  /* 0x0000000f040f7209 */ /* 0x000fc40007810000 */
[----:B------:R-:W-:Y:S02]  /*1c140*/  FMNMX.FTZ R14, R66, R14, !PT ;  /* 0x0000000e420e7209 */ /* 0x000fe40007810000 */
[----:B------:R-:W-:Y:S02]  /*1c150*/  ISETP.GE.OR P5, PT, R7, R247, !P5 ;  /* 0x000000f70700720c */ /* 0x000fe40006fa6670 */
[----:B------:R-:W-:Y:S02]  /*1c160*/  IADD3 R7, R3, 0x29, RZ ;  /* 0x0000002903077810 */ /* 0x000fe40007ffe0ff */
[----:B------:R-:W-:Y:S02]  /*1c170*/  FMNMX.FTZ R15, R2, R15, !PT ;  /* 0x0000000f020f7209 */ /* 0x000fe40007810000 */
[----:B------:R-:W-:Y:S02]  /*1c180*/  FMNMX.FTZ R14, R67, R14, !PT ;  /* 0x0000000e430e7209 */ /* 0x000fe40007810000 */
[----:B------:R-:W-:-:S02]  /*1c190*/  FSEL R176, R89, -INF , !P4 ;  /* 0xff80000059b07808 */ /* 0x000fc40006000000 */
[----:B------:R-:W-:Y:S02]  /*1c1a0*/  ISETP.GE.AND P4, PT, R7, R250, PT ;  /* 0x000000fa0700720c */ /* 0x000fe40003f86270 */
[----:B------:R-:W-:Y:S02]  /*1c1b0*/  FMNMX.FTZ R15, R175, R15, !PT ;  /* 0x0000000faf0f7209 */ /* 0x000fe40007810000 */
[----:B------:R-:W-:Y:S02]  /*1c1c0*/  FMNMX.FTZ R14, R12, R14, !PT ;  /* 0x0000000e0c0e7209 */ /* 0x000fe40007810000 */
[----:B------:R-:W-:Y:S02]  /*1c1d0*/  FSEL R180, R91, -INF , !P2 ;  /* 0xff8000005bb47808 */ /* 0x000fe40005000000 */
[C---:B------:R-:W-:Y:S01]  /*1c1e0*/  ISETP.GE.AND P2, PT, R7.reuse, R248, PT ;  /* 0x000000f80700720c */ /* 0x040fe20003f46270 */
[----:B------:R-:W-:Y:S01]  /*1c1f0*/  LDSM.16.MT88.4 R88, [R220+0x14000] ;  /* 0x01400000dc58783b */ /* 0x000fe20000004200 */
[----:B------:R-:W-:-:S02]  /*1c200*/  ISETP.GE.OR P4, PT, R7, R249, !P4 ;  /* 0x000000f90700720c */ /* 0x000fc40006786670 */
[----:B------:R-:W-:Y:S02]  /*1c210*/  IADD3 R13, R3, 0x31, RZ ;  /* 0x00000031030d7810 */ /* 0x000fe40007ffe0ff */
[----:B------:R-:W-:Y:S02]  /*1c220*/  FMNMX.FTZ R15, R176, R15, !PT ;  /* 0x0000000fb00f7209 */ /* 0x000fe40007810000 */
[----:B------:R-:W-:Y:S02]  /*1c230*/  FMNMX.FTZ R14, R9, R14, !PT ;  /* 0x0000000e090e7209 */ /* 0x000fe40007810000 */
[----:B------:R-:W-:Y:S02]  /*1c240*/  ISETP.GE.OR P2, PT, R7, R247, !P2 ;  /* 0x000000f70700720c */ /* 0x000fe40005746670 */
[----:B------:R-:W-:Y:S02]  /*1c250*/  FSEL R188, R18, -INF , !P5 ;  /* 0xff80000012bc7808 */ /* 0x000fe40006800000 */
[----:B------:R-:W-:-:S02]  /*1c260*/  IADD3 R7, R3, 0x38, RZ ;  /* 0x0000003803077810 */ /* 0x000fc40007ffe0ff */
[----:B------:R-:W-:Y:S02]  /*1c270*/  ISETP.GE.AND P5, PT, R13, R250, PT ;  /* 0x000000fa0d00720c */ /* 0x000fe40003fa6270 */
[----:B------:R-:W-:Y:S02]  /*1c280*/  FSEL R177, R17, -INF , !P4 ;  /* 0xff80000011b17808 */ /* 0x000fe40006000000 */
[----:B------:R-:W-:Y:S02]  /*1c290*/  FMNMX.FTZ R15, R178, R15, !PT ;  /* 0x0000000fb20f7209 */ /* 0x000fe40007810000 */
[----:B------:R-:W-:Y:S02]  /*1c2a0*/  FMNMX.FTZ R14, R8, R14, !PT ;  /* 0x0000000e080e7209 */ /* 0x000fe40007810000 */
[----:B------:R-:W-:Y:S02]  /*1c2b0*/  IADD3 R3, R3, 0x39, RZ ;  /* 0x0000003903037810 */ /* 0x000fe40007ffe0ff */
[----:B------:R-:W-:-:S02]  /*1c2c0*/  ISETP.GE.AND P4, PT, R7, R250, PT ;  /* 0x000000fa0700720c */ /* 0x000fc40003f86270 */
[----:B------:R-:W-:Y:S02]  /*1c2d0*/  FSEL R195, R80, -INF , !P3 ;  /* 0xff80000050c37808 */ /* 0x000fe40005800000 */
[----:B------:R-:W-:Y:S02]  /*1c2e0*/  ISETP.GE.OR P5, PT, R13, R249, !P5 ;  /* 0x000000f90d00720c */ /* 0x000fe40006fa6670 */
[----:B------:R-:W-:Y:S02]  /*1c2f0*/  FMNMX.FTZ R15, R177, R15, !PT ;  /* 0x0000000fb10f7209 */ /* 0x000fe40007810000 */
[----:B------:R-:W-:Y:S02]  /*1c300*/  FMNMX.FTZ R14, R0, R14, !PT ;  /* 0x0000000e000e7209 */ /* 0x000fe40007810000 */
[----:B------:R-:W-:Y:S02]  /*1c310*/  ISETP.GE.AND P3, PT, R3, R250, PT ;  /* 0x000000fa0300720c */ /* 0x000fe40003f66270 */
[----:B------:R-:W-:-:S02]  /*1c320*/  ISETP.GE.OR P4, PT, R7, R249, !P4 ;  /* 0x000000f90700720c */ /* 0x000fc40006786670 */
[----:B------:R-:W-:Y:S02]  /*1c330*/  FSEL R194, R81, -INF , !P5 ;  /* 0xff80000051c27808 */ /* 0x000fe40006800000 */
[----:B------:R-:W-:Y:S02]  /*1c340*/  FMNMX.FTZ R15, R195, R15, !PT ;  /* 0x0000000fc30f7209 */ /* 0x000fe40007810000 */
[----:B------:R-:W-:Y:S02]  /*1c350*/  FMNMX.FTZ R14, R179, R14, !PT ;  /* 0x0000000eb30e7209 */ /* 0x000fe40007810000 */
[----:B------:R-:W-:Y:S02]  /*1c360*/  ISETP.GE.OR P3, PT, R3, R249, !P3 ;  /* 0x000000f90300720c */ /* 0x000fe40005f66670 */
[----:B------:R-:W-:Y:S02]  /*1c370*/  FSEL R193, R76, -INF , !P4 ;  /* 0xff8000004cc17808 */ /* 0x000fe40006000000 */
[----:B------:R-:W-:-:S02]  /*1c380*/  FMNMX.FTZ R15, R194, R15, !PT ;  /* 0x0000000fc20f7209 */ /* 0x000fc40007810000 */
[----:B------:R-:W-:Y:S02]  /*1c390*/  FMNMX.FTZ R14, R180, R14, !PT ;  /* 0x0000000eb40e7209 */ /* 0x000fe40007810000 */
[----:B------:R-:W-:Y:S02]  /*1c3a0*/  FSEL R192, R77, -INF , !P3 ;  /* 0xff8000004dc07808 */ /* 0x000fe40005800000 */
[----:B------:R-:W-:Y:S02]  /*1c3b0*/  FMNMX.FTZ R16, R193, R15, !PT ;  /* 0x0000000fc1107209 */ /* 0x000fe40007810000 */
[----:B------:R-:W-:Y:S02]  /*1c3c0*/  ISETP.GE.AND P3, PT, R13, R248, PT ;  /* 0x000000f80d00720c */ /* 0x000fe40003f66270 */
[----:B------:R-:W-:Y:S02]  /*1c3d0*/  FSEL R189, R19, -INF , !P2 ;  /* 0xff80000013bd7808 */ /* 0x000fe40005000000 */
[----:B------:R-:W-:-:S02]  /*1c3e0*/  FMNMX.FTZ R15, R188, R14, !PT ;  /* 0x0000000ebc0f7209 */ /* 0x000fc40007810000 */
[----:B------:R-:W-:Y:S02]  /*1c3f0*/  ISETP.GE.OR P3, PT, R13, R247, !P3 ;  /* 0x000000f70d00720c */ /* 0x000fe40005f66670 */
[-C--:B------:R-:W-:Y:S02]  /*1c400*/  ISETP.GE.AND P2, PT, R7, R248.reuse, PT ;  /* 0x000000f80700720c */ /* 0x080fe40003f46270 */
[----:B------:R-:W-:Y:S02]  /*1c410*/  FSEL R190, R82, -INF , !P1 ;  /* 0xff80000052be7808 */ /* 0x000fe40004800000 */
[----:B------:R-:W-:Y:S02]  /*1c420*/  FMNMX.FTZ R13, R189, R15, !PT ;  /* 0x0000000fbd0d7209 */ /* 0x000fe40007810000 */
[----:B------:R-:W-:Y:S02]  /*1c430*/  ISETP.GE.OR P2, PT, R7, R247, !P2 ;  /* 0x000000f70700720c */ /* 0x000fe40005746670 */
[----:B------:R-:W-:-:S02]  /*1c440*/  ISETP.GE.AND P1, PT, R3, R248, PT ;  /* 0x000000f80300720c */ /* 0x000fc40003f26270 */
[----:B------:R-:W-:Y:S02]  /*1c450*/  FSEL R187, R83, -INF , !P3 ;  /* 0xff80000053bb7808 */ /* 0x000fe40005800000 */
[----:B------:R-:W-:Y:S01]  /*1c460*/  FMNMX.FTZ R13, R190, R13, !PT ;  /* 0x0000000dbe0d7209 */ /* 0x000fe20007810000 */
[----:B------:R-:W-:Y:S01]  /*1c470*/  LDSM.16.MT88.4 R80, [R221+0x14000] ;  /* 0x01400000dd50783b */ /* 0x000fe20000004200 */
[----:B------:R-:W-:Y:S02]  /*1c480*/  ISETP.GE.OR P1, PT, R3, R247, !P1 ;  /* 0x000000f70300720c */ /* 0x000fe40004f26670 */
[----:B------:R-:W-:Y:S02]  /*1c490*/  FSEL R186, R78, -INF , !P2 ;  /* 0xff8000004eba7808 */ /* 0x000fe40005000000 */
[----:B------:R-:W-:Y:S02]  /*1c4a0*/  FMNMX.FTZ R13, R187, R13, !PT ;  /* 0x0000000dbb0d7209 */ /* 0x000fe40007810000 */
[----:B------:R-:W-:-:S02]  /*1c4b0*/  FMNMX.FTZ R14, R192, R16, !PT ;  /* 0x00000010c00e7209 */ /* 0x000fc40007810000 */
        /* <DEDUP_REMOVED lines=26> */
[-C--:B------:R-:W-:Y:S01]  /*1c660*/  FFMA.FTZ R166, R67, R182.reuse, -R181 ;  /* 0x000000b643a67223 */ /* 0x080fe200000108b5 */
        /* <DEDUP_REMOVED lines=9> */
[-C--:B------:R-:W-:Y:S02]  /*1c700*/  FFMA.FTZ R2, R2, R182.reuse, -R191 ;  /* 0x000000b602027223 */ /* 0x080fe400000108bf */
        /* <DEDUP_REMOVED lines=16> */
[-CC-:B------:R-:W-:Y:S02]  /*1c810*/  FFMA.FTZ R195, R195, R182.reuse, -R191.reuse ;  /* 0x000000b6c3c37223 */ /* 0x180fe400000108bf */
[----:B------:R-:W-:Y:S01]  /*1c820*/  MUFU.EX2 R174, R174 ;  /* 0x000000ae00ae7308 */ /* 0x000fe20000000800 */
[-CC-:B------:R-:W-:Y:S02]  /*1c830*/  FFMA.FTZ R194, R194, R182.reuse, -R191.reuse ;  /* 0x000000b6c2c27223 */ /* 0x180fe400000108bf */
[-CC-:B------:R-:W-:Y:S02]  /*1c840*/  FFMA.FTZ R193, R193, R182.reuse, -R191.reuse ;  /* 0x000000b6c1c17223 */ /* 0x180fe400000108bf */
[-C--:B------:R-:W-:Y:S02]  /*1c850*/  FFMA.FTZ R252, R192, R182.reuse, -R191 ;  /* 0x000000b6c0fc7223 */ /* 0x080fe400000108bf */
[--C-:B------:R-:W-:Y:S01]  /*1c860*/  FFMA.FTZ R190, R190, R182, -R181.reuse ;  /* 0x000000b6bebe7223 */ /* 0x100fe200000108b5 */
[----:B------:R-:W1:Y:S01]  /*1c870*/  MUFU.EX2 R166, R166 ;  /* 0x000000a600a67308 */ /* 0x000e620000000800 */
[----:B-----5:R-:W-:Y:S01]  /*1c880*/  F2FP.BF16.PACK_AB R129, R173, R172 ;  /* 0x000000acad81723e */ /* 0x020fe200000010ff */
[----:B------:R-:W-:-:S02]  /*1c890*/  FFMA.FTZ R187, R187, R182, -R181 ;  /* 0x000000b6bbbb7223 */ /* 0x000fc400000108b5 */
[-CC-:B------:R-:W-:Y:S02]  /*1c8a0*/  FFMA.FTZ R186, R186, R182.reuse, -R181.reuse ;  /* 0x000000b6baba7223 */ /* 0x180fe400000108b5 */
[----:B------:R-:W-:Y:S02]  /*1c8b0*/  FFMA.FTZ R251, R183, R182, -R181 ;  /* 0x000000b6b7fb7223 */ /* 0x000fe400000108b5 */
[----:B------:R-:W-:Y:S01]  /*1c8c0*/  MUFU.EX2 R168, R168 ;  /* 0x000000a800a87308 */ /* 0x000fe20000000800 */
[----:B------:R-:W-:Y:S02]  /*1c8d0*/  FADD.FTZ R170, R171, R170 ;  /* 0x000000aaabaa7221 */ /* 0x000fe40000010000 */
[----:B------:R-:W-:Y:S02]  /*1c8e0*/  FADD.FTZ R172, R172, R173 ;  /* 0x000000adacac7221 */ /* 0x000fe40000010000 */
[----:B------:R-:W-:Y:S01]  /*1c8f0*/  FADD.FTZ R169, R169, R170 ;  /* 0x000000aaa9a97221 */ /* 0x000fe20000010000 */
[----:B-1----:R-:W-:-:S02]  /*1c900*/  F2FP.BF16.PACK_AB R131, R166, R174 ;  /* 0x000000aea683723e */ /* 0x002fc400000010ff */
        /* <DEDUP_REMOVED lines=109> */
[C---:B-----5:R-:W-:Y:S08]  /*1cfe0*/  HMMA.16816.F32.BF16 R76, R4.reuse, R24, R76 ;  /* 0x00000018044c723c */ /* 0x060ff0000004184c */
[C---:B------:R-:W-:Y:S01]  /*1cff0*/  HMMA.16816.F32.BF16 R80, R4.reuse, R26, R80 ;  /* 0x0000001a0450723c */ /* 0x040fe20000041850 */
[----:B------:R-:W5:Y:S07]  /*1d000*/  LDSM.16.MT88.4 R24, [R221+0x11000] ;  /* 0x01100000dd18783b */ /* 0x000f6e0000004200 */
[C---:B---3--:R-:W-:Y:S08]  /*1d010*/  HMMA.16816.F32.BF16 R116, R4.reuse, R20, R116 ;  /* 0x000000140474723c */ /* 0x048ff00000041874 */
[C---:B------:R-:W-:Y:S01]  /*1d020*/  HMMA.16816.F32.BF16 R120, R4.reuse, R22, R120 ;  /* 0x000000160478723c */ /* 0x040fe20000041878 */
[----:B------:R-:W3:Y:S07]  /*1d030*/  LDSM.16.MT88.4 R20, [R220+0x11000] ;  /* 0x01100000dc14783b */ /* 0x000eee0000004200 */
[C---:B----4-:R-:W-:Y:S08]  /*1d040*/  HMMA.16816.F32.BF16 R124, R4.reuse, R16, R124 ;  /* 0x00000010047c723c */ /* 0x050ff0000004187c */
[----:B------:R-:W-:Y:S01]  /*1d050*/  HMMA.16816.F32.BF16 R128, R4, R18, R128 ;  /* 0x000000120480723c */ /* 0x000fe20000041880 */
[----:B------:R-:W4:Y:S06]  /*1d060*/  LDSM.16.MT88.4 R16, [R219+0x11000] ;  /* 0x01100000db10783b */ /* 0x000f2c0000004200 */
[----:B------:R-:W-:Y:S01]  /*1d070*/  F2FP.BF16.PACK_AB R4, R176, R175 ;  /* 0x000000afb004723e */ /* 0x000fe200000010ff */
[----:B------:R-:W-:Y:S01]  /*1d080*/  FADD.FTZ R175, R175, R32 ;  /* 0x00000020afaf7221 */ /* 0x000fe20000010000 */
[----:B--2---:R-:W-:-:S02]  /*1d090*/  F2FP.BF16.PACK_AB R6, R177, R178 ;  /* 0x000000b2b106723e */ /* 0x004fc400000010ff */
        /* <DEDUP_REMOVED lines=16> */
[----:B-----5:R-:W-:Y:S01]  /*1d1a0*/  HMMA.16816.F32.BF16 R152, R4, R24, R152 ;  /* 0x000000180498723c */ /* 0x020fe20000041898 */
[----:B------:R-:W-:Y:S02]  /*1d1b0*/  FADD.FTZ R178, R193, R178 ;  /* 0x000000b2c1b27221 */ /* 0x000fe40000010000 */
[----:B------:R-:W-:-:S05]  /*1d1c0*/  FADD.FTZ R188, R186, R188 ;  /* 0x000000bcbabc7221 */ /* 0x000fca0000010000 */
        /* <DEDUP_REMOVED lines=41> */
[C---:B----4-:R-:W-:Y:S08]  /*1d460*/  HMMA.16816.F32.BF16 R124, R4.reuse, R16, R124 ;  /* 0x00000010047c723c */ /* 0x050ff0000004187c */
        /* <DEDUP_REMOVED lines=12> */
[C---:B---3--:R-:W-:Y:S08]  /*1d530*/  HMMA.16816.F32.BF16 R144, R4.reuse, R16, R144 ;  /* 0x000000100490723c */ /* 0x048ff00000041890 */
[C---:B------:R-:W-:Y:S01]  /*1d540*/  HMMA.16816.F32.BF16 R140, R4.reuse, R18, R140 ;  /* 0x00000012048c723c */ /* 0x040fe2000004188c */
[----:B------:R-:W2:Y:S07]  /*1d550*/  LDSM.16.MT88.4 R16, [R220+0x13800] ;  /* 0x01380000dc10783b */ /* 0x000eae0000004200 */
[C---:B------:R-:W-:Y:S01]  /*1d560*/  HMMA.16816.F32.BF16 R148, R4.reuse, R26, R148 ;  /* 0x0000001a0494723c */ /* 0x040fe20000041894 */
[----:B------:R-:W3:Y:S07]  /*1d570*/  LDSM.16.MT88.4 R24, [R221+0x13800] ;  /* 0x01380000dd18783b */ /* 0x000eee0000004200 */
[C---:B------:R-:W-:Y:S08]  /*1d580*/  HMMA.16816.F32.BF16 R136, R4.reuse, R20, R136 ;  /* 0x000000140488723c */ /* 0x040ff00000041888 */
[C---:B-1----:R-:W-:Y:S08]  /*1d590*/  HMMA.16816.F32.BF16 R36, R4.reuse, R12, R36 ;  /* 0x0000000c0424723c */ /* 0x042ff00000041824 */
        /* <DEDUP_REMOVED lines=9> */
[----:B------:R-:W-:Y:S07]  /*1d630*/  LDSM.16.MT88.4 R24, [R219+0x15800] ;  /* 0x01580000db18783b */ /* 0x000fee0000004200 */
[C---:B-1----:R-:W-:Y:S08]  /*1d640*/  HMMA.16816.F32.BF16 R68, R4.reuse, R12, R68 ;  /* 0x0000000c0444723c */ /* 0x042ff00000041844 */
        /* <DEDUP_REMOVED lines=12> */
[C---:B------:R-:W-:Y:S08]  /*1d710*/  HMMA.16816.F32.BF16 R80, R4.reuse, R30, R80 ;  /* 0x0000001e0450723c */ /* 0x040ff00000041850 */
[C---:B------:R-:W-:Y:S08]  /*1d720*/  HMMA.16816.F32.BF16 R92, R4.reuse, R24, R92 ;  /* 0x00000018045c723c */ /* 0x040ff0000004185c */
[C---:B------:R-:W-:Y:S08]  /*1d730*/  HMMA.16816.F32.BF16 R96, R4.reuse, R26, R96 ;  /* 0x0000001a0460723c */ /* 0x040ff00000041860 */
[C---:B---3--:R-:W-:Y:S08]  /*1d740*/  HMMA.16816.F32.BF16 R108, R4.reuse, R20, R108 ;  /* 0x00000014046c723c */ /* 0x048ff0000004186c */
[C---:B------:R-:W-:Y:S08]  /*1d750*/  HMMA.16816.F32.BF16 R112, R4.reuse, R22, R112 ;  /* 0x000000160470723c */ /* 0x040ff00000041870 */
[C---:B--2---:R-:W-:Y:S08]  /*1d760*/  HMMA.16816.F32.BF16 R116, R4.reuse, R16, R116 ;  /* 0x000000100474723c */ /* 0x044ff00000041874 */
[C---:B------:R-:W-:Y:S08]  /*1d770*/  HMMA.16816.F32.BF16 R120, R4.reuse, R18, R120 ;  /* 0x000000120478723c */ /* 0x040ff00000041878 */
[C---:B-1----:R-:W-:Y:S08]  /*1d780*/  HMMA.16816.F32.BF16 R124, R4.reuse, R12, R124 ;  /* 0x0000000c047c723c */ /* 0x042ff0000004187c */
        /* <DEDUP_REMOVED lines=71> */
.L_x_3527:
[----:B------:R-:W-:Y:S02]  /*1dc00*/  ULDC.64 UR4, c[0x0][0x118] ;  /* 0x0000460000047ab9 */ /* 0x000fe40000000a00 */
[----:B------:R-:W2:Y:S02]  /*1dc10*/  LD.E R4, [R10.64+0x40] ;  /* 0x000040040a047980 */ /* 0x000ea4000c101900 */
[----:B--2---:R-:W-:-:S04]  /*1dc20*/  LEA R4, -R4, RZ, 0x6 ;  /* 0x000000ff04047211 */ /* 0x004fc800078e31ff */
[----:B------:R-:W-:Y:S02]  /*1dc30*/  SHF.R.S32.HI R2, RZ, 0x1f, R4 ;  /* 0x0000001fff027819 */ /* 0x000fe40000011404 */
.L_x_3528:
[----:B------:R-:W-:Y:S05]  /*1dc40*/  BSYNC B0 ;  /* 0x0000000000007941 */ /* 0x000fea0003800000 */
.L_x_3526:
[C---:B------:R-:W-:Y:S01]  /*1dc50*/  LOP3.LUT P6, RZ, R246.reuse, 0x1, RZ, 0xc0, !PT ;  /* 0x00000001f6ff7812 */ /* 0x040fe200078cc0ff */
[----:B------:R-:W-:Y:S01]  /*1dc60*/  ULDC.64 UR4, c[0x0][0x118] ;  /* 0x0000460000047ab9 */ /* 0x000fe20000000a00 */
[C---:B------:R-:W-:Y:S01]  /*1dc70*/  LOP3.LUT P5, RZ, R246.reuse, 0x2, RZ, 0xc0, !PT ;  /* 0x00000002f6ff7812 */ /* 0x040fe200078ac0ff */
[----:B------:R-:W-:Y:S01]  /*1dc80*/  BSSY B1, `(.L_x_3529) ;  /* 0x0000286000017945 */ /* 0x000fe20003800000 */
[----:B------:R-:W-:Y:S02]  /*1dc90*/  LOP3.LUT P4, RZ, R246, 0x4, RZ, 0xc0, !PT ;  /* 0x00000004f6ff7812 */ /* 0x000fe4000788c0ff */
        /* <DEDUP_REMOVED lines=115> */
[----:B------:R-:W-:Y:S04]  /*1e3d0*/  LDSM.16.M88.4 R184, [R227] ;  /* 0x00000000e3b8783b */ /* 0x000fe80000000200 */
[----:B----4-:R-:W-:Y:S04]  /*1e3e0*/  LDSM.16.M88.4 R4, [R228+0x8000] ;  /* 0x00800000e404783b */ /* 0x010fe80000000200 */
[----:B-1----:R-:W-:Y:S04]  /*1e3f0*/  LDSM.16.M88.4 R20, [R226] ;  /* 0x00000000e214783b */ /* 0x002fe80000000200 */
[----:B--2---:R-:W3:Y:S04]  /*1e400*/  LDSM.16.M88.4 R28, [R229] ;  /* 0x00000000e51c783b */ /* 0x004ee80000000200 */
[----:B------:R-:W1:Y:S04]  /*1e410*/  LDSM.16.M88.4 R16, [R218] ;  /* 0x00000000da10783b */ /* 0x000e680000000200 */
[----:B-----5:R-:W2:Y:S04]  /*1e420*/  LDSM.16.M88.4 R24, [R228+0x9800] ;  /* 0x00980000e418783b */ /* 0x020ea80000000200 */
[----:B------:R-:W4:Y:S04]  /*1e430*/  LDSM.16.M88.4 R196, [R217] ;  /* 0x00000000d9c4783b */ /* 0x000f280000000200 */
[----:B------:R-:W5:Y:S04]  /*1e440*/  LDSM.16.M88.4 R188, [R216] ;  /* 0x00000000d8bc783b */ /* 0x000f680000000200 */
[----:B------:R-:W-:Y:S04]  /*1e450*/  LDSM.16.M88.4 R192, [R225] ;  /* 0x00000000e1c0783b */ /* 0x000fe80000000200 */
[----:B------:R-:W1:Y:S04]  /*1e460*/  S2R R0, SR_TID.X ;  /* 0x0000000000007919 */ /* 0x000e680000002100 */
[----:B------:R-:W0:Y:S01]  /*1e470*/  LDGDEPBAR ;  /* 0x00000000000079af */ /* 0x000e220000000000 */
[C---:B---3--:R-:W-:Y:S08]  /*1e480*/  HMMA.16816.F32.BF16 R12, R28.reuse, R4, RZ ;  /* 0x000000041c0c723c */ /* 0x048ff000000418ff */
[----:B------:R-:W-:Y:S01]  /*1e490*/  HMMA.16816.F32.BF16 R180, R28, R176, RZ ;  /* 0x000000b01cb4723c */ /* 0x000fe200000418ff */
[----:B-1----:R-:W-:-:S05]  /*1e4a0*/  IMAD.SHL.U32 R0, R0, 0x2, RZ ;  /* 0x0000000200007824 */ /* 0x002fca00078e00ff */
        /* <DEDUP_REMOVED lines=12> */
[----:B------:R-:W-:Y:S08]  /*1e570*/  HMMA.16816.F32.BF16 R168, R28, R170, RZ ;  /* 0x000000aa1ca8723c */ /* 0x000ff000000418ff */
[C---:B------:R-:W-:Y:S08]  /*1e580*/  HMMA.16816.F32.BF16 R12, R184.reuse, R20, R12 ;  /* 0x00000014b80c723c */ /* 0x040ff0000004180c */
[C---:B------:R-:W-:Y:S01]  /*1e590*/  HMMA.16816.F32.BF16 R4, R184.reuse, R22, R4 ;  /* 0x00000016b804723c */ /* 0x040fe20000041804 */
[----:B------:R-:W1:Y:S07]  /*1e5a0*/  LDSM.16.M88.4 R20, [R222+0x8800] ;  /* 0x00880000de14783b */ /* 0x000e6e0000000200 */
[C---:B------:R-:W-:Y:S08]  /*1e5b0*/  HMMA.16816.F32.BF16 R180, R184.reuse, R16, R180 ;  /* 0x00000010b8b4723c */ /* 0x040ff000000418b4 */
[----:B------:R-:W-:Y:S01]  /*1e5c0*/  HMMA.16816.F32.BF16 R176, R184, R18, R176 ;  /* 0x00000012b8b0723c */ /* 0x000fe200000418b0 */
[----:B------:R-:W3:Y:S07]  /*1e5d0*/  LDSM.16.M88.4 R16, [R222+0x9000] ;  /* 0x00900000de10783b */ /* 0x000eee0000000200 */
[C---:B--2---:R-:W-:Y:S08]  /*1e5e0*/  HMMA.16816.F32.BF16 R32, R28.reuse, R24, RZ ;  /* 0x000000181c20723c */ /* 0x044ff000000418ff */
[----:B------:R-:W-:Y:S01]  /*1e5f0*/  HMMA.16816.F32.BF16 R28, R28, R26, RZ ;  /* 0x0000001a1c1c723c */ /* 0x000fe200000418ff */
[----:B------:R-:W2:Y:S07]  /*1e600*/  LDSM.16.M88.4 R24, [R222+0x8000] ;  /* 0x00800000de18783b */ /* 0x000eae0000000200 */
[C---:B----4-:R-:W-:Y:S08]  /*1e610*/  HMMA.16816.F32.BF16 R172, R184.reuse, R196, R172 ;  /* 0x000000c4b8ac723c */ /* 0x050ff000000418ac */
[C---:B------:R-:W-:Y:S01]  /*1e620*/  HMMA.16816.F32.BF16 R168, R184.reuse, R198, R168 ;  /* 0x000000c6b8a8723c */ /* 0x040fe200000418a8 */
[----:B------:R-:W4:Y:S07]  /*1e630*/  LDSM.16.M88.4 R196, [R222+0x9800] ;  /* 0x00980000dec4783b */ /* 0x000f2e0000000200 */
[C---:B-----5:R-:W-:Y:S08]  /*1e640*/  HMMA.16816.F32.BF16 R32, R184.reuse, R188, R32 ;  /* 0x000000bcb820723c */ /* 0x060ff00000041820 */
[----:B------:R-:W-:Y:S01]  /*1e650*/  HMMA.16816.F32.BF16 R28, R184, R190, R28 ;  /* 0x000000beb81c723c */ /* 0x000fe2000004181c */
[----:B------:R-:W-:Y:S04]  /*1e660*/  LDSM.16.M88.4 R188, [R215] ;  /* 0x00000000d7bc783b */ /* 0x000fe80000000200 */
[----:B------:R-:W-:Y:S03]  /*1e670*/  LDSM.16.M88.4 R184, [R215+0x800] ;  /* 0x00080000d7b8783b */ /* 0x000fe60000000200 */
[C---:B-1----:R-:W-:Y:S08]  /*1e680*/  HMMA.16816.F32.BF16 R180, R192.reuse, R20, R180 ;  /* 0x00000014c0b4723c */ /* 0x042ff000000418b4 */
[C---:B------:R-:W-:Y:S01]  /*1e690*/  HMMA.16816.F32.BF16 R176, R192.reuse, R22, R176 ;  /* 0x00000016c0b0723c */ /* 0x040fe200000418b0 */
[----:B------:R-:W1:Y:S07]  /*1e6a0*/  LDSM.16.M88.4 R20, [R224] ;  /* 0x00000000e014783b */ /* 0x000e6e0000000200 */
[C---:B---3--:R-:W-:Y:S08]  /*1e6b0*/  HMMA.16816.F32.BF16 R172, R192.reuse, R16, R172 ;  /* 0x00000010c0ac723c */ /* 0x048ff000000418ac */
[C---:B------:R-:W-:Y:S01]  /*1e6c0*/  HMMA.16816.F32.BF16 R168, R192.reuse, R18, R168 ;  /* 0x00000012c0a8723c */ /* 0x040fe200000418a8 */
[----:B------:R-:W3:Y:S07]  /*1e6d0*/  LDSM.16.M88.4 R16, [R215+0x1000] ;  /* 0x00100000d710783b */ /* 0x000eee0000000200 */
[C---:B--2---:R-:W-:Y:S08]  /*1e6e0*/  HMMA.16816.F32.BF16 R12, R192.reuse, R24, R12 ;  /* 0x00000018c00c723c */ /* 0x044ff0000004180c */
[C---:B------:R-:W-:Y:S01]  /*1e6f0*/  HMMA.16816.F32.BF16 R4, R192.reuse, R26, R4 ;  /* 0x0000001ac004723c */ /* 0x040fe20000041804 */
[----:B------:R-:W2:Y:S07]  /*1e700*/  LDSM.16.M88.4 R24, [R215+0x1800] ;  /* 0x00180000d718783b */ /* 0x000eae0000000200 */
[C---:B----4-:R-:W-:Y:S08]  /*1e710*/  HMMA.16816.F32.BF16 R32, R192.reuse, R196, R32 ;  /* 0x000000c4c020723c */ /* 0x050ff00000041820 */
[----:B------:R-:W-:Y:S01]  /*1e720*/  HMMA.16816.F32.BF16 R28, R192, R198, R28 ;  /* 0x000000c6c01c723c */ /* 0x000fe2000004181c */
[----:B------:R-:W-:Y:S04]  /*1e730*/  LDSM.16.M88.4 R192, [R228+0xa000] ;  /* 0x00a00000e4c0783b */ /* 0x000fe80000000200 */
[----:B------:R-:W-:Y:S03]  /*1e740*/  LDSM.16.M88.4 R196, [R214] ;  /* 0x00000000d6c4783b */ /* 0x000fe60000000200 */
[C---:B-1----:R-:W-:Y:S08]  /*1e750*/  HMMA.16816.F32.BF16 R12, R20.reuse, R188, R12 ;  /* 0x000000bc140c723c */ /* 0x042ff0000004180c */
[C---:B---3--:R-:W-:Y:S08]  /*1e760*/  HMMA.16816.F32.BF16 R172, R20.reuse, R16, R172 ;  /* 0x0000001014ac723c */ /* 0x048ff000000418ac */
[C---:B------:R-:W-:Y:S01]  /*1e770*/  HMMA.16816.F32.BF16 R168, R20.reuse, R18, R168 ;  /* 0x0000001214a8723c */ /* 0x040fe200000418a8 */
[----:B------:R-:W1:Y:S07]  /*1e780*/  LDSM.16.M88.4 R16, [R229+0x2000] ;  /* 0x00200000e510783b */ /* 0x000e6e0000000200 */
[C---:B------:R-:W-:Y:S01]  /*1e790*/  HMMA.16816.F32.BF16 R4, R20.reuse, R190, R4 ;  /* 0x000000be1404723c */ /* 0x040fe20000041804 */
[----:B------:R-:W3:Y:S07]  /*1e7a0*/  LDSM.16.M88.4 R188, [R228+0xa800] ;  /* 0x00a80000e4bc783b */ /* 0x000eee0000000200 */
[C---:B------:R-:W-:Y:S08]  /*1e7b0*/  HMMA.16816.F32.BF16 R180, R20.reuse, R184, R180 ;  /* 0x000000b814b4723c */ /* 0x040ff000000418b4 */
        /* <DEDUP_REMOVED lines=17> */
[----:B------:R-:W2:Y:S04]  /*1e8d0*/  LDSM.16.M88.4 R24, [R211] ;  /* 0x00000000d318783b */ /* 0x000ea80000000200 */
[----:B------:R-:W4:Y:S03]  /*1e8e0*/  LDSM.16.M88.4 R16, [R222+0xa000] ;  /* 0x00a00000de10783b */ /* 0x000f260000000200 */
[C---:B-----5:R-:W-:Y:S08]  /*1e8f0*/  HMMA.16816.F32.BF16 R12, R20.reuse, R196, R12 ;  /* 0x000000c4140c723c */ /* 0x060ff0000004180c */
[C---:B------:R-:W-:Y:S01]  /*1e900*/  HMMA.16816.F32.BF16 R4, R20.reuse, R198, R4 ;  /* 0x000000c61404723c */ /* 0x040fe20000041804 */
[----:B------:R-:W5:Y:S07]  /*1e910*/  LDSM.16.M88.4 R196, [R222+0xa800] ;  /* 0x00a80000dec4783b */ /* 0x000f6e0000000200 */
[C---:B-1----:R-:W-:Y:S08]  /*1e920*/  HMMA.16816.F32.BF16 R180, R20.reuse, R192, R180 ;  /* 0x000000c014b4723c */ /* 0x042ff000000418b4 */
[C---:B------:R-:W-:Y:S01]  /*1e930*/  HMMA.16816.F32.BF16 R176, R20.reuse, R194, R176 ;  /* 0x000000c214b0723c */ /* 0x040fe200000418b0 */
[----:B------:R-:W1:Y:S07]  /*1e940*/  LDSM.16.M88.4 R192, [R222+0xb000] ;  /* 0x00b00000dec0783b */ /* 0x000e6e0000000200 */
[C---:B---3--:R-:W-:Y:S08]  /*1e950*/  HMMA.16816.F32.BF16 R172, R20.reuse, R188, R172 ;  /* 0x000000bc14ac723c */ /* 0x048ff000000418ac */
[C---:B------:R-:W-:Y:S01]  /*1e960*/  HMMA.16816.F32.BF16 R168, R20.reuse, R190, R168 ;  /* 0x000000be14a8723c */ /* 0x040fe200000418a8 */
[----:B------:R-:W3:Y:S07]  /*1e970*/  LDSM.16.M88.4 R188, [R222+0xb800] ;  /* 0x00b80000debc783b */ /* 0x000eee0000000200 */
[C---:B--2---:R-:W-:Y:S08]  /*1e980*/  HMMA.16816.F32.BF16 R32, R20.reuse, R24, R32 ;  /* 0x000000181420723c */ /* 0x044ff00000041820 */
[----:B------:R-:W-:Y:S01]  /*1e990*/  HMMA.16816.F32.BF16 R28, R20, R26, R28 ;  /* 0x0000001a141c723c */ /* 0x000fe2000004181c */
[----:B------:R-:W-:Y:S04]  /*1e9a0*/  LDSM.16.M88.4 R24, [R224+0x2000] ;  /* 0x00200000e018783b */ /* 0x000fe80000000200 */
[----:B------:R-:W2:Y:S03]  /*1e9b0*/  LDSM.16.M88.4 R20, [R215+0x2000] ;  /* 0x00200000d714783b */ /* 0x000ea60000000200 */
[C---:B----4-:R-:W-:Y:S08]  /*1e9c0*/  HMMA.16816.F32.BF16 R12, R184.reuse, R16, R12 ;  /* 0x00000010b80c723c */ /* 0x050ff0000004180c */
[C---:B------:R-:W-:Y:S01]  /*1e9d0*/  HMMA.16816.F32.BF16 R4, R184.reuse, R18, R4 ;  /* 0x00000012b804723c */ /* 0x040fe20000041804 */
[----:B------:R-:W4:Y:S07]  /*1e9e0*/  LDSM.16.M88.4 R16, [R215+0x2800] ;  /* 0x00280000d710783b */ /* 0x000f2e0000000200 */
[C---:B-----5:R-:W-:Y:S08]  /*1e9f0*/  HMMA.16816.F32.BF16 R180, R184.reuse, R196, R180 ;  /* 0x000000c4b8b4723c */ /* 0x060ff000000418b4 */
[C---:B------:R-:W-:Y:S01]  /*1ea00*/  HMMA.16816.F32.BF16 R176, R184.reuse, R198, R176 ;  /* 0x000000c6b8b0723c */ /* 0x040fe200000418b0 */
[----:B------:R-:W-:Y:S07]  /*1ea10*/  LDSM.16.M88.4 R196, [R228+0xd000] ;  /* 0x00d00000e4c4783b */ /* 0x000fee0000000200 */
[C---:B-1----:R-:W-:Y:S08]  /*1ea20*/  HMMA.16816.F32.BF16 R172, R184.reuse, R192, R172 ;  /* 0x000000c0b8ac723c */ /* 0x042ff000000418ac */
[C---:B------:R-:W-:Y:S01]  /*1ea30*/  HMMA.16816.F32.BF16 R168, R184.reuse, R194, R168 ;  /* 0x000000c2b8a8723c */ /* 0x040fe200000418a8 */
[----:B------:R-:W1:Y:S07]  /*1ea40*/  LDSM.16.M88.4 R192, [R215+0x3000] ;  /* 0x00300000d7c0783b */ /* 0x000e6e0000000200 */
[C---:B---3--:R-:W-:Y:S08]  /*1ea50*/  HMMA.16816.F32.BF16 R32, R184.reuse, R188, R32 ;  /* 0x000000bcb820723c */ /* 0x048ff00000041820 */
[----:B------:R-:W-:Y:S01]  /*1ea60*/  HMMA.16816.F32.BF16 R28, R184, R190, R28 ;  /* 0x000000beb81c723c */ /* 0x000fe2000004181c */
[----:B------:R-:W3:Y:S04]  /*1ea70*/  LDSM.16.M88.4 R188, [R215+0x3800] ;  /* 0x00380000d7bc783b */ /* 0x000ee80000000200 */
[----:B------:R-:W-:Y:S03]  /*1ea80*/  LDSM.16.M88.4 R184, [R229+0x4000] ;  /* 0x00400000e5b8783b */ /* 0x000fe60000000200 */
        /* <DEDUP_REMOVED lines=8> */
[----:B------:R-:W1:Y:S07]  /*1eb10*/  LDSM.16.M88.4 R192, [R228+0xd800] ;  /* 0x00d80000e4c0783b */ /* 0x000e6e0000000200 */
[C---:B---3--:R-:W-:Y:S08]  /*1eb20*/  HMMA.16816.F32.BF16 R32, R24.reuse, R188, R32 ;  /* 0x000000bc1820723c */ /* 0x048ff00000041820 */
[----:B------:R-:W-:Y:S01]  /*1eb30*/  HMMA.16816.F32.BF16 R28, R24, R190, R28 ;  /* 0x000000be181c723c */ /* 0x000fe2000004181c */
[----:B------:R-:W-:Y:S04]  /*1eb40*/  LDSM.16.M88.4 R188, [R227+0x4000] ;  /* 0x00400000e3bc783b */ /* 0x000fe80000000200 */
[----:B------:R-:W3:Y:S03]  /*1eb50*/  LDSM.16.M88.4 R24, [R210] ;  /* 0x00000000d218783b */ /* 0x000ee60000000200 */
[C---:B--2---:R-:W-:Y:S08]  /*1eb60*/  HMMA.16816.F32.BF16 R12, R184.reuse, R20, R12 ;  /* 0x00000014b80c723c */ /* 0x044ff0000004180c */
[C---:B------:R-:W-:Y:S01]  /*1eb70*/  HMMA.16816.F32.BF16 R4, R184.reuse, R22, R4 ;  /* 0x00000016b804723c */ /* 0x040fe20000041804 */
[----:B------:R-:W2:Y:S07]  /*1eb80*/  LDSM.16.M88.4 R20, [R209] ;  /* 0x00000000d114783b */ /* 0x000eae0000000200 */
[C---:B----4-:R-:W-:Y:S08]  /*1eb90*/  HMMA.16816.F32.BF16 R180, R184.reuse, R16, R180 ;  /* 0x00000010b8b4723c */ /* 0x050ff000000418b4 */
[C---:B------:R-:W-:Y:S01]  /*1eba0*/  HMMA.16816.F32.BF16 R176, R184.reuse, R18, R176 ;  /* 0x00000012b8b0723c */ /* 0x040fe200000418b0 */
[----:B------:R-:W4:Y:S07]  /*1ebb0*/  LDSM.16.M88.4 R16, [R208] ;  /* 0x00000000d010783b */ /* 0x000f2e0000000200 */
[C---:B------:R-:W-:Y:S08]  /*1ebc0*/  HMMA.16816.F32.BF16 R172, R184.reuse, R196, R172 ;  /* 0x000000c4b8ac723c */ /* 0x040ff000000418ac */
[C---:B------:R-:W-:Y:S01]  /*1ebd0*/  HMMA.16816.F32.BF16 R168, R184.reuse, R198, R168 ;  /* 0x000000c6b8a8723c */ /* 0x040fe200000418a8 */
[----:B------:R-:W5:Y:S07]  /*1ebe0*/  LDSM.16.M88.4 R196, [R207] ;  /* 0x00000000cfc4783b */ /* 0x000f6e0000000200 */
[C---:B-1----:R-:W-:Y:S08]  /*1ebf0*/  HMMA.16816.F32.BF16 R32, R184.reuse, R192, R32 ;  /* 0x000000c0b820723c */ /* 0x042ff00000041820 */
[----:B------:R-:W-:Y:S01]  /*1ec00*/  HMMA.16816.F32.BF16 R28, R184, R194, R28 ;  /* 0x000000c2b81c723c */ /* 0x000fe2000004181c */
[----:B------:R-:W-:Y:S04]  /*1ec10*/  LDSM.16.M88.4 R184, [R225+0x4000] ;  /* 0x00400000e1b8783b */ /* 0x000fe80000000200 */
[----:B------:R-:W-:Y:S03]  /*1ec20*/  LDSM.16.M88.4 R192, [R222+0xd800] ;  /* 0x00d80000dec0783b */ /* 0x000fe60000000200 */
[C---:B---3--:R-:W-:Y:S08]  /*1ec30*/  HMMA.16816.F32.BF16 R12, R188.reuse, R24, R12 ;  /* 0x00000018bc0c723c */ /* 0x048ff0000004180c */
[C---:B------:R-:W-:Y:S01]  /*1ec40*/  HMMA.16816.F32.BF16 R4, R188.reuse, R26, R4 ;  /* 0x0000001abc04723c */ /* 0x040fe20000041804 */
[----:B------:R-:W1:Y:S07]  /*1ec50*/  LDSM.16.M88.4 R24, [R222+0xc000] ;  /* 0x00c00000de18783b */ /* 0x000e6e0000000200 */
[C---:B--2---:R-:W-:Y:S08]  /*1ec60*/  HMMA.16816.F32.BF16 R180, R188.reuse, R20, R180 ;  /* 0x00000014bcb4723c */ /* 0x044ff000000418b4 */
[C---:B------:R-:W-:Y:S01]  /*1ec70*/  HMMA.16816.F32.BF16 R176, R188.reuse, R22, R176 ;  /* 0x00000016bcb0723c */ /* 0x040fe200000418b0 */
[----:B------:R-:W2:Y:S07]  /*1ec80*/  LDSM.16.M88.4 R20, [R222+0xc800] ;  /* 0x00c80000de14783b */ /* 0x000eae0000000200 */
[C---:B----4-:R-:W-:Y:S08]  /*1ec90*/  HMMA.16816.F32.BF16 R172, R188.reuse, R16, R172 ;  /* 0x00000010bcac723c */ /* 0x050ff000000418ac */
[C---:B------:R-:W-:Y:S01]  /*1eca0*/  HMMA.16816.F32.BF16 R168, R188.reuse, R18, R168 ;  /* 0x00000012bca8723c */ /* 0x040fe200000418a8 */
[----:B------:R-:W3:Y:S07]  /*1ecb0*/  LDSM.16.M88.4 R16, [R222+0xd000] ;  /* 0x00d00000de10783b */ /* 0x000eee0000000200 */
[C---:B-----5:R-:W-:Y:S08]  /*1ecc0*/  HMMA.16816.F32.BF16 R32, R188.reuse, R196, R32 ;  /* 0x000000c4bc20723c */ /* 0x060ff00000041820 */
        /* <DEDUP_REMOVED lines=13> */
[----:B------:R-:W-:Y:S01]  /*1eda0*/  HMMA.16816.F32.BF16 R28, R184, R194, R28 ;  /* 0x000000c2b81c723c */ /* 0x000fe2000004181c */
[----:B------:R-:W4:Y:S04]  /*1edb0*/  LDSM.16.M88.4 R184, [R215+0x5800] ;  /* 0x00580000d7b8783b */ /* 0x000f280000000200 */
[----:B------:R-:W-:Y:S03]  /*1edc0*/  LDSM.16.M88.4 R192, [R206] ;  /* 0x00000000cec0783b */ /* 0x000fe60000000200 */
        /* <DEDUP_REMOVED lines=15> */
[----:B------:R-:W1:Y:S07]  /*1eec0*/  LDSM.16.M88.4 R20, [R227+0x6000] ;  /* 0x00600000e314783b */ /* 0x000e6e0000000200 */
[C---:B--2---:R-:W-:Y:S08]  /*1eed0*/  HMMA.16816.F32.BF16 R12, R16.reuse, R188, R12 ;  /* 0x000000bc100c723c */ /* 0x044ff0000004180c */
[C---:B------:R-:W-:Y:S01]  /*1eee0*/  HMMA.16816.F32.BF16 R4, R16.reuse, R190, R4 ;  /* 0x000000be1004723c */ /* 0x040fe20000041804 */
[----:B------:R-:W2:Y:S07]  /*1eef0*/  LDSM.16.M88.4 R188, [R205] ;  /* 0x00000000cdbc783b */ /* 0x000eae0000000200 */
[C---:B---3--:R-:W-:Y:S08]  /*1ef00*/  HMMA.16816.F32.BF16 R172, R16.reuse, R184, R172 ;  /* 0x000000b810ac723c */ /* 0x048ff000000418ac */
[C---:B------:R-:W-:Y:S01]  /*1ef10*/  HMMA.16816.F32.BF16 R168, R16.reuse, R186, R168 ;  /* 0x000000ba10a8723c */ /* 0x040fe200000418a8 */
[----:B------:R-:W3:Y:S07]  /*1ef20*/  LDSM.16.M88.4 R184, [R204] ;  /* 0x00000000ccb8783b */ /* 0x000eee0000000200 */
[C---:B----4-:R-:W-:Y:S08]  /*1ef30*/  HMMA.16816.F32.BF16 R32, R16.reuse, R24, R32 ;  /* 0x000000181020723c */ /* 0x050ff00000041820 */
[----:B------:R-:W-:Y:S01]  /*1ef40*/  HMMA.16816.F32.BF16 R28, R16, R26, R28 ;  /* 0x0000001a101c723c */ /* 0x000fe2000004181c */
[----:B------:R-:W4:Y:S04]  /*1ef50*/  LDSM.16.M88.4 R24, [R167] ;  /* 0x00000000a718783b */ /* 0x000f280000000200 */
[----:B------:R-:W5:Y:S03]  /*1ef60*/  LDSM.16.M88.4 R16, [R222+0xe000] ;  /* 0x00e00000de10783b */ /* 0x000f660000000200 */
        /* <DEDUP_REMOVED lines=9> */
[C---:B----4-:R-:W-:Y:S08]  /*1f000*/  HMMA.16816.F32.BF16 R32, R20.reuse, R24, R32 ;  /* 0x000000181420723c */ /* 0x050ff00000041820 */
[----:B------:R-:W-:Y:S01]  /*1f010*/  HMMA.16816.F32.BF16 R28, R20, R26, R28 ;  /* 0x0000001a141c723c */ /* 0x000fe2000004181c */
[----:B------:R-:W-:Y:S04]  /*1f020*/  LDSM.16.M88.4 R24, [R224+0x6000] ;  /* 0x00600000e018783b */ /* 0x000fe80000000200 */
[----:B------:R-:W3:Y:S03]  /*1f030*/  LDSM.16.M88.4 R20, [R215+0x6000] ;  /* 0x00600000d714783b */ /* 0x000ee60000000200 */
[C---:B-----5:R-:W-:Y:S08]  /*1f040*/  HMMA.16816.F32.BF16 R12, R196.reuse, R16, R12 ;  /* 0x00000010c40c723c */ /* 0x060ff0000004180c */
[C---:B------:R-:W-:Y:S01]  /*1f050*/  HMMA.16816.F32.BF16 R4, R196.reuse, R18, R4 ;  /* 0x00000012c404723c */ /* 0x040fe20000041804 */
[----:B------:R-:W4:Y:S07]  /*1f060*/  LDSM.16.M88.4 R16, [R215+0x6800] ;  /* 0x00680000d710783b */ /* 0x000f2e0000000200 */
[C---:B-1----:R-:W-:Y:S08]  /*1f070*/  HMMA.16816.F32.BF16 R180, R196.reuse, R192, R180 ;  /* 0x000000c0c4b4723c */ /* 0x042ff000000418b4 */
[C---:B------:R-:W-:Y:S08]  /*1f080*/  HMMA.16816.F32.BF16 R176, R196.reuse, R194, R176 ;  /* 0x000000c2c4b0723c */ /* 0x040ff000000418b0 */
[----:B--2---:R-:W-:Y:S08]  /*1f090*/  HMMA.16816.F32.BF16 R172, R196, R188, R172 ;  /* 0x000000bcc4ac723c */ /* 0x004ff000000418ac */
[C---:B---3--:R-:W-:Y:S08]  /*1f0a0*/  HMMA.16816.F32.BF16 R12, R24.reuse, R20, R12 ;  /* 0x00000014180c723c */ /* 0x048ff0000004180c */
[C---:B------:R-:W-:Y:S01]  /*1f0b0*/  HMMA.16816.F32.BF16 R4, R24.reuse, R22, R4 ;  /* 0x000000161804723c */ /* 0x040fe20000041804 */
[----:B------:R-:W1:Y:S07]  /*1f0c0*/  LDSM.16.M88.4 R20, [R215+0x7000] ;  /* 0x00700000d714783b */ /* 0x000e6e0000000200 */
[C---:B----4-:R-:W-:Y:S07]  /*1f0d0*/  HMMA.16816.F32.BF16 R180, R24.reuse, R16, R180 ;  /* 0x0000001018b4723c */ /* 0x050fee00000418b4 */
        /* <DEDUP_REMOVED lines=11> */
[----:B------:R-:W-:Y:S01]  /*1f190*/  HMMA.16816.F32.BF16 R32, R196, R184, R32 ;  /* 0x000000b8c420723c */ /* 0x000fe20000041820 */
[C---:B------:R-:W-:Y:S02]  /*1f1a0*/  ISETP.GE.OR P6, PT, R17.reuse, R249, !P6 ;  /* 0x000000f91100720c */ /* 0x040fe400077c6670 */
[----:B------:R-:W-:Y:S02]  /*1f1b0*/  ISETP.GE.OR P1, PT, R17, R247, !P1 ;  /* 0x000000f71100720c */ /* 0x000fe40004f26670 */
[----:B------:R-:W-:Y:S02]  /*1f1c0*/  FSEL R17, R15, -INF , !P2 ;  /* 0xff8000000f117808 */ /* 0x000fe40005000000 */
[C---:B------:R-:W-:Y:S01]  /*1f1d0*/  ISETP.GE.AND P2, PT, R166.reuse, R250, PT ;  /* 0x000000faa600720c */ /* 0x040fe20003f46270 */
[----:B------:R-:W2:Y:S01]  /*1f1e0*/  LDSM.16.M88.4 R12, [R215+0x7800] ;  /* 0x00780000d70c783b */ /* 0x000ea20000000200 */
[----:B------:R-:W-:Y:S01]  /*1f1f0*/  IADD3 R18, R165, 0x10, RZ ;  /* 0x00000010a5127810 */ /* 0x000fe20007ffe0ff */
[----:B-1----:R-:W-:Y:S01]  /*1f200*/  HMMA.16816.F32.BF16 R172, R24, R20, R172 ;  /* 0x0000001418ac723c */ /* 0x002fe200000418ac */
[----:B------:R-:W-:Y:S01]  /*1f210*/  ISETP.GE.OR P2, PT, R166, R249, !P2 ;  /* 0x000000f9a600720c */ /* 0x000fe20005746670 */
[----:B------:R-:W-:-:S04]  /*1f220*/  DEPBAR.LE SB0, 0x0 ;  /* 0x000080000000791a */ /* 0x000fc80000000000 */
[----:B------:R-:W-:Y:S01]  /*1f230*/  FSEL R4, R4, -INF , !P6 ;  /* 0xff80000004047808 */ /* 0x000fe20007000000 */
[----:B------:R-:W-:Y:S01]  /*1f240*/  IMAD.MOV.U32 R185, RZ, RZ, R8 ;  /* 0x000000ffffb97224 */ /* 0x000fe200078e0008 */
[----:B------:R-:W-:Y:S01]  /*1f250*/  ISETP.GE.AND P6, PT, R166, R248, PT ;  /* 0x000000f8a600720c */ /* 0x000fe20003fc6270 */
[----:B------:R-:W-:Y:S01]  /*1f260*/  HMMA.16816.F32.BF16 R168, R24, R22, R168 ;  /* 0x0000001618a8723c */ /* 0x000fe200000418a8 */
[----:B------:R-:W-:Y:S01]  /*1f270*/  FSEL R6, R6, -INF , !P1 ;  /* 0xff80000006067808 */ /* 0x000fe20004800000 */
[----:B------:R-:W-:Y:S01]  /*1f280*/  IMAD.MOV.U32 R184, RZ, RZ, R9 ;  /* 0x000000ffffb87224 */ /* 0x000fe200078e0009 */
[----:B------:R-:W-:Y:S01]  /*1f290*/  BAR.SYNC.DEFER_BLOCKING 0x0 ;  /* 0x0000000000007b1d */ /* 0x000fe20000010000 */
[C---:B------:R-:W-:Y:S02]  /*1f2a0*/  ISETP.GE.AND P1, PT, R18.reuse, R250, PT ;  /* 0x000000fa1200720c */ /* 0x040fe40003f26270 */
[----:B------:R-:W-:Y:S02]  /*1f2b0*/  FSEL R5, R5, -INF , !P2 ;  /* 0xff80000005057808 */ /* 0x000fe40005000000 */
[----:B------:R-:W-:Y:S01]  /*1f2c0*/  ISETP.GE.AND P2, PT, R18, R248, PT ;  /* 0x000000f81200720c */ /* 0x000fe20003f46270 */
[----:B------:R-:W-:Y:S01]  /*1f2d0*/  HMMA.16816.F32.BF16 R28, R196, R186, R28 ;  /* 0x000000bac41c723c */ /* 0x000fe2000004181c */
[----:B------:R-:W-:-:S02]  /*1f2e0*/  ISETP.GE.OR P6, PT, R166, R247, !P6 ;  /* 0x000000f7a600720c */ /* 0x000fc400077c6670 */
[C---:B------:R-:W-:Y:S02]  /*1f2f0*/  IADD3 R19, R165.reuse, 0x11, RZ ;  /* 0x00000011a5137810 */ /* 0x040fe40007ffe0ff */
[C---:B------:R-:W-:Y:S02]  /*1f300*/  ISETP.GE.OR P1, PT, R18.reuse, R249, !P1 ;  /* 0x000000f91200720c */ /* 0x040fe40004f26670 */
[----:B------:R-:W-:Y:S02]  /*1f310*/  ISETP.GE.OR P2, PT, R18, R247, !P2 ;  /* 0x000000f71200720c */ /* 0x000fe40005746670 */
[----:B------:R-:W-:Y:S02]  /*1f320*/  IADD3 R18, R165, 0x18, RZ ;  /* 0x00000018a5127810 */ /* 0x000fe40007ffe0ff */
[----:B------:R-:W-:Y:S02]  /*1f330*/  FSEL R7, R7, -INF , !P6 ;  /* 0xff80000007077808 */ /* 0x000fe40007000000 */
[----:B------:R-:W-:-:S02]  /*1f340*/  ISETP.GE.AND P6, PT, R19, R250, PT ;  /* 0x000000fa1300720c */ /* 0x000fc40003fc6270 */
[----:B------:R-:W-:Y:S02]  /*1f350*/  FSEL R192, R180, -INF , !P1 ;  /* 0xff800000b4c07808 */ /* 0x000fe40004800000 */
[C---:B------:R-:W-:Y:S02]  /*1f360*/  ISETP.GE.AND P1, PT, R19.reuse, R248, PT ;  /* 0x000000f81300720c */ /* 0x040fe40003f26270 */
[----:B------:R-:W-:Y:S01]  /*1f370*/  FSEL R182, R182, -INF , !P2 ;  /* 0xff800000b6b67808 */ /* 0x000fe20005000000 */
[----:B--2---:R-:W-:Y:S01]  /*1f380*/  HMMA.16816.F32.BF16 R32, R24, R12, R32 ;  /* 0x0000000c1820723c */ /* 0x004fe20000041820 */
[----:B------:R-:W-:Y:S02]  /*1f390*/  ISETP.GE.AND P2, PT, R18, R250, PT ;  /* 0x000000fa1200720c */ /* 0x000fe40003f46270 */
[C---:B------:R-:W-:Y:S02]  /*1f3a0*/  ISETP.GE.OR P6, PT, R19.reuse, R249, !P6 ;  /* 0x000000f91300720c */ /* 0x040fe400077c6670 */
[----:B------:R-:W-:-:S02]  /*1f3b0*/  ISETP.GE.OR P1, PT, R19, R247, !P1 ;  /* 0x000000f71300720c */ /* 0x000fc40004f26670 */
[C---:B------:R-:W-:Y:S02]  /*1f3c0*/  ISETP.GE.OR P2, PT, R18.reuse, R249, !P2 ;  /* 0x000000f91200720c */ /* 0x040fe40005746670 */
[----:B------:R-:W-:Y:S02]  /*1f3d0*/  IADD3 R19, R165, 0x19, RZ ;  /* 0x00000019a5137810 */ /* 0x000fe40007ffe0ff */
[----:B------:R-:W-:Y:S02]  /*1f3e0*/  FSEL R191, R181, -INF , !P6 ;  /* 0xff800000b5bf7808 */ /* 0x000fe40007000000 */
[----:B------:R-:W-:Y:S02]  /*1f3f0*/  FSEL R181, R183, -INF , !P1 ;  /* 0xff800000b7b57808 */ /* 0x000fe40004800000 */
[----:B------:R-:W-:Y:S02]  /*1f400*/  ISETP.GE.AND P1, PT, R18, R248, PT ;  /* 0x000000f81200720c */ /* 0x000fe40003f26270 */
[----:B------:R-:W-:-:S02]  /*1f410*/  FSEL R190, R176, -INF , !P2 ;  /* 0xff800000b0be7808 */ /* 0x000fc40005000000 */
        /* <DEDUP_REMOVED lines=33> */
[----:B------:R-:W-:Y:S01]  /*1f630*/  HMMA.16816.F32.BF16 R12, R24, R14, R28 ;  /* 0x0000000e180c723c */ /* 0x000fe2000004181c */
        /* <DEDUP_REMOVED lines=99> */
.L_x_3532:
[----:B------:R-:W-:Y:S02]  /*1fc70*/  ULDC.64 UR4, c[0x0][0x118] ;  /* 0x0000460000047ab9 */ /* 0x000fe40000000a00 */
[----:B------:R-:W2:Y:S02]  /*1fc80*/  LD.E R15, [R10.64+0x38] ;  /* 0x000038040a0f7980 */ /* 0x000ea4000c101900 */
[----:B--2---:R-:W-:-:S04]  /*1fc90*/  LEA R15, -R15, RZ, 0x6 ;  /* 0x000000ff0f0f7211 */ /* 0x004fc800078e31ff */
[----:B------:R-:W-:Y:S02]  /*1fca0*/  SHF.R.S32.HI R14, RZ, 0x1f, R15 ;  /* 0x0000001fff0e7819 */ /* 0x000fe4000001140f */
.L_x_3533:
[----:B------:R-:W-:Y:S05]  /*1fcb0*/  BSYNC B0 ;  /* 0x0000000000007941 */ /* 0x000fea0003800000 */
.L_x_3531:
[C---:B------:R-:W-:Y:S01]  /*1fcc0*/  @P5 IADD3 R9, P0, R15.reuse, R232, RZ ;  /* 0x000000e80f095210 */ /* 0x040fe20007f1e0ff */
[----:B------:R-:W-:Y:S01]  /*1fcd0*/  ULDC.64 UR4, c[0x0][0x118] ;  /* 0x0000460000047ab9 */ /* 0x000fe20000000a00 */
[CC--:B------:R-:W-:Y:S02]  /*1fce0*/  LEA R34, P1, R15.reuse, R236.reuse, 0x1 ;  /* 0x000000ec0f227211 */ /* 0x0c0fe400078208ff */
        /* <DEDUP_REMOVED lines=127> */
.L_x_3530:
[----:B------:R-:W-:Y:S05]  /*204e0*/  BSYNC B1 ;  /* 0x0000000000017941 */ /* 0x000fea0003800000 */
.L_x_3529:
        /* <DEDUP_REMOVED lines=64> */
[--C-:B------:R-:W-:Y:S02]  /*208f0*/  FFMA.FTZ R164, R7, R31, -R30.reuse ;  /* 0x0000001f07a47223 */ /* 0x100fe4000001081e */
[C---:B------:R-:W-:Y:S02]  /*20900*/  FMUL.FTZ R3, R31.reuse, R5 ;  /* 0x000000051f037220 */ /* 0x040fe40000410000 */
[----:B------:R-:W-:Y:S01]  /*20910*/  FMUL.FTZ R4, R31, R4 ;  /* 0x000000041f047220 */ /* 0x000fe20000410000 */
[----:B------:R-:W-:Y:S01]  /*20920*/  MUFU.EX2 R35, R35 ;  /* 0x0000002300237308 */ /* 0x000fe20000000800 */
[----:B------:R-:W-:-:S02]  /*20930*/  FFMA.FTZ R179, R182, R31, -R30 ;  /* 0x0000001fb6b37223 */ /* 0x000fc4000001081e */
[-CC-:B------:R-:W-:Y:S02]  /*20940*/  FFMA.FTZ R175, R192, R31.reuse, -R174.reuse ;  /* 0x0000001fc0af7223 */ /* 0x180fe400000108ae */
[-CC-:B------:R-:W-:Y:S02]  /*20950*/  FFMA.FTZ R176, R191, R31.reuse, -R174.reuse ;  /* 0x0000001fbfb07223 */ /* 0x180fe400000108ae */
[-CC-:B------:R-:W-:Y:S01]  /*20960*/  FFMA.FTZ R177, R190, R31.reuse, -R174.reuse ;  /* 0x0000001fbeb17223 */ /* 0x180fe200000108ae */
[----:B------:R-:W3:Y:S01]  /*20970*/  MUFU.EX2 R34, R34 ;  /* 0x0000002200227308 */ /* 0x000ee20000000800 */
[-C--:B------:R-:W-:Y:S02]  /*20980*/  FFMA.FTZ R178, R178, R31.reuse, -R174 ;  /* 0x0000001fb2b27223 */ /* 0x080fe400000108ae */
        /* <DEDUP_REMOVED lines=14> */
[-C--:B------:R-:W-:Y:S02]  /*20a70*/  FFMA.FTZ R192, R22, R31.reuse, -R30 ;  /* 0x0000001f16c07223 */ /* 0x080fe4000001081e */
[----:B------:R-:W-:Y:S01]  /*20a80*/  LDSM.16.MT88.4 R20, [R223+0x15000] ;  /* 0x01500000df14783b */ /* 0x000fe20000004200 */
[-CC-:B------:R-:W-:Y:S02]  /*20a90*/  FFMA.FTZ R193, R25, R31.reuse, -R174.reuse ;  /* 0x0000001f19c17223 */ /* 0x180fe400000108ae */
[----:B------:R-:W-:-:S02]  /*20aa0*/  FFMA.FTZ R194, R24, R31, -R174 ;  /* 0x0000001f18c27223 */ /* 0x000fc400000108ae */
[----:B------:R-:W3:Y:S01]  /*20ab0*/  MUFU.EX2 R164, R164 ;  /* 0x000000a400a47308 */ /* 0x000ee20000000800 */
[----:B----4-:R-:W-:Y:S01]  /*20ac0*/  F2FP.BF16.PACK_AB R5, R2, R32 ;  /* 0x000000200205723e */ /* 0x010fe200000010ff */
[----:B------:R-:W-:Y:S01]  /*20ad0*/  LDSM.16.MT88.4 R24, [R219+0x17000] ;  /* 0x01700000db18783b */ /* 0x000fe20000004200 */
[-CC-:B------:R-:W-:Y:S02]  /*20ae0*/  FFMA.FTZ R173, R173, R31.reuse, -R174.reuse ;  /* 0x0000001fadad7223 */ /* 0x180fe400000108ae */
[-C--:B------:R-:W-:Y:S02]  /*20af0*/  FFMA.FTZ R172, R172, R31.reuse, -R174 ;  /* 0x0000001facac7223 */ /* 0x080fe400000108ae */
[-CC-:B------:R-:W-:Y:S01]  /*20b00*/  FFMA.FTZ R171, R171, R31.reuse, -R30.reuse ;  /* 0x0000001fabab7223 */ /* 0x180fe2000001081e */
[----:B------:R4:W5:Y:S01]  /*20b10*/  MUFU.EX2 R169, R4 ;  /* 0x0000000400a97308 */ /* 0x0009620000000800 */
[-CC-:B------:R-:W-:Y:S02]  /*20b20*/  FFMA.FTZ R170, R170, R31.reuse, -R30.reuse ;  /* 0x0000001faaaa7223 */ /* 0x180fe4000001081e */
[----:B------:R-:W-:-:S02]  /*20b30*/  FFMA.FTZ R174, R29, R31, -R30 ;  /* 0x0000001f1dae7223 */ /* 0x000fc4000001081e */
[----:B------:R-:W-:Y:S02]  /*20b40*/  FFMA.FTZ R195, R28, R31, -R30 ;  /* 0x0000001f1cc37223 */ /* 0x000fe4000001081e */
[----:B------:R-:W-:Y:S01]  /*20b50*/  LDSM.16.MT88.4 R28, [R223+0x13800] ;  /* 0x01380000df1c783b */ /* 0x000fe20000004200 */
        /* <DEDUP_REMOVED lines=12> */
[----:B------:R-:W-:Y:S02]  /*20c20*/  FMUL.FTZ R159, R159, R3 ;  /* 0x000000039f9f7220 */ /* 0x000fe40000410000 */
[-C--:B------:R-:W-:Y:S01]  /*20c30*/  FMUL.FTZ R152, R152, R169.reuse ;  /* 0x000000a998987220 */ /* 0x080fe20000410000 */
[C---:B------:R-:W-:Y:S01]  /*20c40*/  HMMA.16816.F32.BF16 R160, R4.reuse, R8, R160 ;  /* 0x0000000804a0723c */ /* 0x040fe200000418a0 */
[----:B------:R-:W-:Y:S01]  /*20c50*/  FMUL.FTZ R153, R153, R169 ;  /* 0x000000a999997220 */ /* 0x000fe20000410000 */
[----:B------:R-:W-:Y:S01]  /*20c60*/  MUFU.EX2 R177, R177 ;  /* 0x000000b100b17308 */ /* 0x000fe20000000800 */
[-C--:B------:R-:W-:Y:S02]  /*20c70*/  FMUL.FTZ R154, R154, R3.reuse ;  /* 0x000000039a9a7220 */ /* 0x080fe40000410000 */
[----:B------:R-:W-:Y:S02]  /*20c80*/  FMUL.FTZ R155, R155, R3 ;  /* 0x000000039b9b7220 */ /* 0x000fe40000410000 */
        /* <DEDUP_REMOVED lines=9> */
[----:B------:R-:W-:Y:S02]  /*20d20*/  FMUL.FTZ R145, R145, R169 ;  /* 0x000000a991917220 */ /* 0x000fe40000410000 */
        /* <DEDUP_REMOVED lines=8> */
[----:B------:R-:W4:Y:S01]  /*20db0*/  MUFU.EX2 R181, R181 ;  /* 0x000000b500b57308 */ /* 0x000f220000000800 */
[----:B------:R-:W-:Y:S02]  /*20dc0*/  FMUL.FTZ R143, R143, R3 ;  /* 0x000000038f8f7220 */ /* 0x000fe40000410000 */
[C---:B------:R-:W-:Y:S01]  /*20dd0*/  HMMA.16816.F32.BF16 R144, R4.reuse, R12, R144 ;  /* 0x0000000c0490723c */ /* 0x040fe20000041890 */
[-C--:B------:R-:W-:Y:S02]  /*20de0*/  FMUL.FTZ R136, R136, R169.reuse ;  /* 0x000000a988887220 */ /* 0x080fe40000410000 */
[----:B------:R-:W-:Y:S02]  /*20df0*/  FMUL.FTZ R137, R137, R169 ;  /* 0x000000a989897220 */ /* 0x000fe40000410000 */
[-C--:B------:R-:W-:Y:S01]  /*20e00*/  FMUL.FTZ R138, R138, R3.reuse ;  /* 0x000000038a8a7220 */ /* 0x080fe20000410000 */
[----:B------:R-:W-:Y:S01]  /*20e10*/  MUFU.EX2 R180, R180 ;  /* 0x000000b400b47308 */ /* 0x000fe20000000800 */
[----:B------:R-:W-:Y:S01]  /*20e20*/  FMUL.FTZ R139, R139, R3 ;  /* 0x000000038b8b7220 */ /* 0x000fe20000410000 */
[----:B------:R-:W-:Y:S01]  /*20e30*/  HMMA.16816.F32.BF16 R140, R4, R14, R140 ;  /* 0x0000000e048c723c */ /* 0x000fe2000004188c */
[----:B------:R-:W5:Y:S01]  /*20e40*/  LDSM.16.MT88.4 R12, [R221+0x12000] ;  /* 0x01200000dd0c783b */ /* 0x000f620000004200 */
[----:B------:R-:W-:-:S02]  /*20e50*/  FMUL.FTZ R132, R132, R169 ;  /* 0x000000a984847220 */ /* 0x000fc40000410000 */
[----:B------:R-:W-:Y:S02]  /*20e60*/  FMUL.FTZ R133, R133, R169 ;  /* 0x000000a985857220 */ /* 0x000fe40000410000 */
[-C--:B------:R-:W-:Y:S01]  /*20e70*/  FMUL.FTZ R134, R134, R3.reuse ;  /* 0x0000000386867220 */ /* 0x080fe20000410000 */
[----:B------:R-:W1:Y:S01]  /*20e80*/  MUFU.EX2 R182, R182 ;  /* 0x000000b600b67308 */ /* 0x000e620000000800 */
[----:B------:R-:W-:Y:S01]  /*20e90*/  FMUL.FTZ R135, R135, R3 ;  /* 0x0000000387877220 */ /* 0x000fe20000410000 */
[C---:B---3--:R-:W-:Y:S01]  /*20ea0*/  HMMA.16816.F32.BF16 R136, R4.reuse, R8, R136 ;  /* 0x000000080488723c */ /* 0x048fe20000041888 */
[-C--:B------:R-:W-:Y:S02]  /*20eb0*/  FMUL.FTZ R36, R36, R169.reuse ;  /* 0x000000a924247220 */ /* 0x080fe40000410000 */
[----:B------:R-:W-:Y:S02]  /*20ec0*/  FMUL.FTZ R37, R37, R169 ;  /* 0x000000a925257220 */ /* 0x000fe40000410000 */
[-C--:B------:R-:W-:Y:S01]  /*20ed0*/  FMUL.FTZ R38, R38, R3.reuse ;  /* 0x0000000326267220 */ /* 0x080fe20000410000 */
[----:B------:R-:W3:Y:S01]  /*20ee0*/  MUFU.EX2 R187, R187 ;  /* 0x000000bb00bb7308 */ /* 0x000ee20000000800 */
[----:B------:R-:W-:Y:S01]  /*20ef0*/  FMUL.FTZ R39, R39, R3 ;  /* 0x0000000327277220 */ /* 0x000fe20000410000 */
[----:B------:R-:W-:Y:S01]  /*20f00*/  HMMA.16816.F32.BF16 R132, R4, R10, R132 ;  /* 0x0000000a0484723c */ /* 0x000fe20000041884 */
[----:B------:R-:W1:Y:S01]  /*20f10*/  LDSM.16.MT88.4 R8, [R220+0x12000] ;  /* 0x01200000dc08783b */ /* 0x000e620000004200 */
[----:B------:R-:W-:-:S02]  /*20f20*/  FMUL.FTZ R40, R40, R169 ;  /* 0x000000a928287220 */ /* 0x000fc40000410000 */
[----:B------:R-:W-:Y:S02]  /*20f30*/  FMUL.FTZ R41, R41, R169 ;  /* 0x000000a929297220 */ /* 0x000fe40000410000 */
[-C--:B------:R-:W-:Y:S01]  /*20f40*/  FMUL.FTZ R42, R42, R3.reuse ;  /* 0x000000032a2a7220 */ /* 0x080fe20000410000 */
[----:B------:R-:W-:Y:S01]  /*20f50*/  MUFU.EX2 R188, R188 ;  /* 0x000000bc00bc7308 */ /* 0x000fe20000000800 */
[----:B------:R-:W-:Y:S01]  /*20f60*/  FMUL.FTZ R43, R43, R3 ;  /* 0x000000032b2b7220 */ /* 0x000fe20000410000 */
[C---:B--2---:R-:W-:Y:S01]  /*20f70*/  HMMA.16816.F32.BF16 R36, R4.reuse, R16, R36 ;  /* 0x000000100424723c */ /* 0x044fe20000041824 */
[-C--:B------:R-:W-:Y:S02]  /*20f80*/  FMUL.FTZ R44, R44, R169.reuse ;  /* 0x000000a92c2c7220 */ /* 0x080fe40000410000 */
[----:B------:R-:W-:Y:S02]  /*20f90*/  FMUL.FTZ R45, R45, R169 ;  /* 0x000000a92d2d7220 */ /* 0x000fe40000410000 */
[-C--:B------:R-:W-:Y:S01]  /*20fa0*/  FMUL.FTZ R46, R46, R3.reuse ;  /* 0x000000032e2e7220 */ /* 0x080fe20000410000 */
[----:B------:R-:W-:Y:S01]  /*20fb0*/  MUFU.EX2 R186, R186 ;  /* 0x000000ba00ba7308 */ /* 0x000fe20000000800 */
[----:B------:R-:W-:Y:S01]  /*20fc0*/  FMUL.FTZ R47, R47, R3 ;  /* 0x000000032f2f7220 */ /* 0x000fe20000410000 */
[----:B------:R-:W-:Y:S01]  /*20fd0*/  HMMA.16816.F32.BF16 R40, R4, R18, R40 ;  /* 0x000000120428723c */ /* 0x000fe20000041828 */
[-C--:B------:R-:W-:Y:S01]  /*20fe0*/  FMUL.FTZ R48, R48, R169.reuse ;  /* 0x000000a930307220 */ /* 0x080fe20000410000 */
[----:B------:R-:W2:Y:S01]  /*20ff0*/  LDSM.16.MT88.4 R16, [R219+0x12000] ;  /* 0x01200000db10783b */ /* 0x000ea20000004200 */
[----:B------:R-:W-:-:S02]  /*21000*/  FMUL.FTZ R49, R49, R169 ;  /* 0x000000a931317220 */ /* 0x000fc40000410000 */
[-C--:B------:R-:W-:Y:S01]  /*21010*/  FMUL.FTZ R50, R50, R3.reuse ;  /* 0x0000000332327220 */ /* 0x080fe20000410000 */
[----:B------:R-:W-:Y:S01]  /*21020*/  MUFU.EX2 R183, R183 ;  /* 0x000000b700b77308 */ /* 0x000fe20000000800 */
[----:B------:R-:W-:Y:S01]  /*21030*/  FMUL.FTZ R51, R51, R3 ;  /* 0x0000000333337220 */ /* 0x000fe20000410000 */
[C---:B-----5:R-:W-:Y:S01]  /*21040*/  HMMA.16816.F32.BF16 R44, R4.reuse, R12, R44 ;  /* 0x0000000c042c723c */ /* 0x060fe2000004182c */
[-C--:B------:R-:W-:Y:S02]  /*21050*/  FMUL.FTZ R52, R52, R169.reuse ;  /* 0x000000a934347220 */ /* 0x080fe40000410000 */
[----:B------:R-:W-:Y:S02]  /*21060*/  FMUL.FTZ R53, R53, R169 ;  /* 0x000000a935357220 */ /* 0x000fe40000410000 */
[-C--:B------:R-:W-:Y:S01]  /*21070*/  FMUL.FTZ R54, R54, R3.reuse ;  /* 0x0000000336367220 */ /* 0x080fe20000410000 */
[----:B------:R-:W5:Y:S01]  /*21080*/  MUFU.EX2 R189, R189 ;  /* 0x000000bd00bd7308 */ /* 0x000f620000000800 */
[----:B------:R-:W-:Y:S01]  /*21090*/  FMUL.FTZ R55, R55, R3 ;  /* 0x0000000337377220 */ /* 0x000fe20000410000 */
[----:B------:R-:W-:Y:S01]  /*210a0*/  HMMA.16816.F32.BF16 R48, R4, R14, R48 ;  /* 0x0000000e0430723c */ /* 0x000fe20000041830 */
[----:B------:R-:W3:Y:S01]  /*210b0*/  LDSM.16.MT88.4 R12, [R223+0x14000] ;  /* 0x01400000df0c783b */ /* 0x000ee20000004200 */
[----:B------:R-:W-:-:S02]  /*210c0*/  FMUL.FTZ R56, R56, R169 ;  /* 0x000000a938387220 */ /* 0x000fc40000410000 */
[----:B------:R-:W-:Y:S02]  /*210d0*/  FMUL.FTZ R57, R57, R169 ;  /* 0x000000a939397220 */ /* 0x000fe40000410000 */
[-C--:B------:R-:W-:Y:S01]  /*210e0*/  FMUL.FTZ R58, R58, R3.reuse ;  /* 0x000000033a3a7220 */ /* 0x080fe20000410000 */
[----:B------:R-:W2:Y:S01]  /*210f0*/  MUFU.EX2 R190, R190 ;  /* 0x000000be00be7308 */ /* 0x000ea20000000800 */
[----:B------:R-:W-:Y:S01]  /*21100*/  FMUL.FTZ R59, R59, R3 ;  /* 0x000000033b3b7220 */ /* 0x000fe20000410000 */
[C---:B-1----:R-:W-:Y:S01]  /*21110*/  HMMA.16816.F32.BF16 R52, R4.reuse, R8, R52 ;  /* 0x000000080434723c */ /* 0x042fe20000041834 */
[-C--:B------:R-:W-:Y:S02]  /*21120*/  FMUL.FTZ R60, R60, R169.reuse ;  /* 0x000000a93c3c7220 */ /* 0x080fe40000410000 */
[----:B------:R-:W-:Y:S02]  /*21130*/  FMUL.FTZ R61, R61, R169 ;  /* 0x000000a93d3d7220 */ /* 0x000fe40000410000 */
[-C--:B------:R-:W-:Y:S01]  /*21140*/  FMUL.FTZ R62, R62, R3.reuse ;  /* 0x000000033e3e7220 */ /* 0x080fe20000410000 */
[----:B------:R-:W-:Y:S01]  /*21150*/  MUFU.EX2 R191, R191 ;  /* 0x000000bf00bf7308 */ /* 0x000fe20000000800 */
[----:B------:R-:W-:Y:S01]  /*21160*/  FMUL.FTZ R63, R63, R3 ;  /* 0x000000033f3f7220 */ /* 0x000fe20000410000 */
[----:B------:R-:W-:Y:S01]  /*21170*/  HMMA.16816.F32.BF16 R56, R4, R10, R56 ;  /* 0x0000000a0438723c */ /* 0x000fe20000041838 */
[-C--:B------:R-:W-:Y:S01]  /*21180*/  FMUL.FTZ R64, R64, R169.reuse ;  /* 0x000000a940407220 */ /* 0x080fe20000410000 */
[----:B------:R-:W1:Y:S01]  /*21190*/  LDSM.16.MT88.4 R8, [R221+0x14000] ;  /* 0x01400000dd08783b */ /* 0x000e620000004200 */
[----:B------:R-:W-:-:S02]  /*211a0*/  FMUL.FTZ R65, R65, R169 ;  /* 0x000000a941417220 */ /* 0x000fc40000410000 */
[-C--:B------:R-:W-:Y:S01]  /*211b0*/  FMUL.FTZ R66, R66, R3.reuse ;  /* 0x0000000342427220 */ /* 0x080fe20000410000 */
[----:B------:R-:W1:Y:S01]  /*211c0*/  MUFU.EX2 R192, R192 ;  /* 0x000000c000c07308 */ /* 0x000e620000000800 */
[----:B------:R-:W-:Y:S01]  /*211d0*/  FMUL.FTZ R67, R67, R3 ;  /* 0x0000000343437220 */ /* 0x000fe20000410000 */
[C---:B--2---:R-:W-:Y:S01]  /*211e0*/  HMMA.16816.F32.BF16 R60, R4.reuse, R16, R60 ;  /* 0x00000010043c723c */ /* 0x044fe2000004183c */
[-C--:B------:R-:W-:Y:S02]  /*211f0*/  FMUL.FTZ R68, R68, R169.reuse ;  /* 0x000000a944447220 */ /* 0x080fe40000410000 */
[----:B------:R-:W-:Y:S02]  /*21200*/  FMUL.FTZ R69, R69, R169 ;  /* 0x000000a945457220 */ /* 0x000fe40000410000 */
[-C--:B------:R-:W-:Y:S01]  /*21210*/  FMUL.FTZ R70, R70, R3.reuse ;  /* 0x0000000346467220 */ /* 0x080fe20000410000 */
[----:B------:R-:W2:Y:S01]  /*21220*/  MUFU.EX2 R193, R193 ;  /* 0x000000c100c17308 */ /* 0x000ea20000000800 */
[----:B------:R-:W-:Y:S01]  /*21230*/  FMUL.FTZ R71, R71, R3 ;  /* 0x0000000347477220 */ /* 0x000fe20000410000 */
[----:B------:R-:W-:Y:S01]  /*21240*/  HMMA.16816.F32.BF16 R64, R4, R18, R64 ;  /* 0x000000120440723c */ /* 0x000fe20000041840 */
[----:B------:R-:W2:Y:S01]  /*21250*/  LDSM.16.MT88.4 R16, [R220+0x14000] ;  /* 0x01400000dc10783b */ /* 0x000ea20000004200 */
[----:B------:R-:W-:-:S02]  /*21260*/  FMUL.FTZ R72, R72, R169 ;  /* 0x000000a948487220 */ /* 0x000fc40000410000 */
[----:B------:R-:W-:Y:S02]  /*21270*/  FMUL.FTZ R73, R73, R169 ;  /* 0x000000a949497220 */ /* 0x000fe40000410000 */
[-C--:B------:R-:W-:Y:S01]  /*21280*/  FMUL.FTZ R74, R74, R3.reuse ;  /* 0x000000034a4a7220 */ /* 0x080fe20000410000 */
[----:B------:R-:W-:Y:S01]  /*21290*/  MUFU.EX2 R194, R194 ;  /* 0x000000c200c27308 */ /* 0x000fe20000000800 */
[----:B------:R-:W-:Y:S01]  /*212a0*/  FMUL.FTZ R75, R75, R3 ;  /* 0x000000034b4b7220 */ /* 0x000fe20000410000 */
[C---:B---3--:R-:W-:Y:S01]  /*212b0*/  HMMA.16816.F32.BF16 R68, R4.reuse, R12, R68 ;  /* 0x0000000c0444723c */ /* 0x048fe20000041844 */
[-C--:B------:R-:W-:Y:S02]  /*212c0*/  FMUL.FTZ R76, R76, R169.reuse ;  /* 0x000000a94c4c7220 */ /* 0x080fe40000410000 */
[----:B------:R-:W-:Y:S02]  /*212d0*/  FMUL.FTZ R77, R77, R169 ;  /* 0x000000a94d4d7220 */ /* 0x000fe40000410000 */
[-C--:B------:R-:W-:Y:S01]  /*212e0*/  FMUL.FTZ R78, R78, R3.reuse ;  /* 0x000000034e4e7220 */ /* 0x080fe20000410000 */
[----:B------:R-:W-:Y:S01]  /*212f0*/  MUFU.EX2 R173, R173 ;  /* 0x000000ad00ad7308 */ /* 0x000fe20000000800 */
[----:B------:R-:W-:Y:S01]  /*21300*/  FMUL.FTZ R79, R79, R3 ;  /* 0x000000034f4f7220 */ /* 0x000fe20000410000 */
[----:B------:R-:W-:Y:S01]  /*21310*/  HMMA.16816.F32.BF16 R72, R4, R14, R72 ;  /* 0x0000000e0448723c */ /* 0x000fe20000041848 */
[----:B------:R-:W3:Y:S01]  /*21320*/  LDSM.16.MT88.4 R12, [R219+0x14000] ;  /* 0x01400000db0c783b */ /* 0x000ee20000004200 */
[----:B------:R-:W-:-:S02]  /*21330*/  FMUL.FTZ R80, R80, R169 ;  /* 0x000000a950507220 */ /* 0x000fc40000410000 */
[----:B------:R-:W-:Y:S02]  /*21340*/  FMUL.FTZ R81, R81, R169 ;  /* 0x000000a951517220 */ /* 0x000fe40000410000 */
[-C--:B------:R-:W-:Y:S01]  /*21350*/  FMUL.FTZ R82, R82, R3.reuse ;  /* 0x0000000352527220 */ /* 0x080fe20000410000 */
[----:B------:R-:W-:Y:S01]  /*21360*/  MUFU.EX2 R172, R172 ;  /* 0x000000ac00ac7308 */ /* 0x000fe20000000800 */
[----:B------:R-:W-:Y:S01]  /*21370*/  FMUL.FTZ R83, R83, R3 ;  /* 0x0000000353537220 */ /* 0x000fe20000410000 */
[C---:B-1----:R-:W-:Y:S01]  /*21380*/  HMMA.16816.F32.BF16 R76, R4.reuse, R8, R76 ;  /* 0x00000008044c723c */ /* 0x042fe2000004184c */
[-C--:B------:R-:W-:Y:S02]  /*21390*/  FMUL.FTZ R84, R84, R169.reuse ;  /* 0x000000a954547220 */ /* 0x080fe40000410000 */
[----:B------:R-:W-:Y:S02]  /*213a0*/  FMUL.FTZ R85, R85, R169 ;  /* 0x000000a955557220 */ /* 0x000fe40000410000 */
[-C--:B------:R-:W-:Y:S01]  /*213b0*/  FMUL.FTZ R86, R86, R3.reuse ;  /* 0x0000000356567220 */ /* 0x080fe20000410000 */
[----:B------:R-:W1:Y:S01]  /*213c0*/  MUFU.EX2 R171, R171 ;  /* 0x000000ab00ab7308 */ /* 0x000e620000000800 */
[----:B------:R-:W-:Y:S01]  /*213d0*/  FMUL.FTZ R87, R87, R3 ;  /* 0x0000000357577220 */ /* 0x000fe20000410000 */
[----:B------:R-:W-:Y:S01]  /*213e0*/  HMMA.16816.F32.BF16 R80, R4, R10, R80 ;  /* 0x0000000a0450723c */ /* 0x000fe20000041850 */
[----:B------:R-:W1:Y:S01]  /*213f0*/  LDSM.16.MT88.4 R8, [R223+0x16000] ;  /* 0x01600000df08783b */ /* 0x000e620000004200 */
[----:B------:R-:W-:-:S02]  /*21400*/  FMUL.FTZ R88, R88, R169 ;  /* 0x000000a958587220 */ /* 0x000fc40000410000 */
[----:B------:R-:W-:Y:S02]  /*21410*/  FMUL.FTZ R89, R89, R169 ;  /* 0x000000a959597220 */ /* 0x000fe40000410000 */
        /* <DEDUP_REMOVED lines=10> */
[-C--:B------:R-:W-:Y:S01]  /*214c0*/  FMUL.FTZ R96, R96, R169.reuse ;  /* 0x000000a960607220 */ /* 0x080fe20000410000 */
[----:B------:R-:W2:Y:S01]  /*214d0*/  LDSM.16.MT88.4 R16, [R221+0x16000] ;  /* 0x01600000dd10783b */ /* 0x000ea20000004200 */
[----:B------:R-:W-:-:S02]  /*214e0*/  FMUL.FTZ R97, R97, R169 ;  /* 0x000000a961617220 */ /* 0x000fc40000410000 */
[-C--:B------:R-:W-:Y:S01]  /*214f0*/  FMUL.FTZ R98, R98, R3.reuse ;  /* 0x0000000362627220 */ /* 0x080fe20000410000 */
[----:B------:R-:W1:Y:S01]  /*21500*/  MUFU.EX2 R195, R195 ;  /* 0x000000c300c37308 */ /* 0x000e620000000800 */
[----:B------:R-:W-:Y:S01]  /*21510*/  FMUL.FTZ R99, R99, R3 ;  /* 0x0000000363637220 */ /* 0x000fe20000410000 */
[C---:B---3--:R-:W-:Y:S01]  /*21520*/  HMMA.16816.F32.BF16 R92, R4.reuse, R12, R92 ;  /* 0x0000000c045c723c */ /* 0x048fe2000004185c */
[-C--:B------:R-:W-:Y:S02]  /*21530*/  FMUL.FTZ R100, R100, R169.reuse ;  /* 0x000000a964647220 */ /* 0x080fe40000410000 */
[----:B------:R-:W-:Y:S02]  /*21540*/  FMUL.FTZ R101, R101, R169 ;  /* 0x000000a965657220 */ /* 0x000fe40000410000 */
[-C--:B------:R-:W-:Y:S02]  /*21550*/  FMUL.FTZ R102, R102, R3.reuse ;  /* 0x0000000366667220 */ /* 0x080fe40000410000 */
[----:B------:R-:W-:Y:S01]  /*21560*/  FMUL.FTZ R103, R103, R3 ;  /* 0x0000000367677220 */ /* 0x000fe20000410000 */
[----:B------:R-:W-:Y:S01]  /*21570*/  HMMA.16816.F32.BF16 R96, R4, R14, R96 ;  /* 0x0000000e0460723c */ /* 0x000fe20000041860 */
[----:B------:R-:W3:Y:S01]  /*21580*/  LDSM.16.MT88.4 R12, [R220+0x16000] ;  /* 0x01600000dc0c783b */ /* 0x000ee20000004200 */
[----:B------:R-:W-:-:S02]  /*21590*/  FMUL.FTZ R104, R104, R169 ;  /* 0x000000a968687220 */ /* 0x000fc40000410000 */
[----:B------:R-:W-:Y:S02]  /*215a0*/  FMUL.FTZ R105, R105, R169 ;  /* 0x000000a969697220 */ /* 0x000fe40000410000 */
[-C--:B------:R-:W-:Y:S02]  /*215b0*/  FMUL.FTZ R106, R106, R3.reuse ;  /* 0x000000036a6a7220 */ /* 0x080fe40000410000 */
[----:B------:R-:W-:Y:S01]  /*215c0*/  FMUL.FTZ R107, R107, R3 ;  /* 0x000000036b6b7220 */ /* 0x000fe20000410000 */
[----:B-1----:R-:W-:Y:S01]  /*215d0*/  HMMA.16816.F32.BF16 R100, R4, R8, R100 ;  /* 0x000000080464723c */ /* 0x002fe20000041864 */
[-C--:B------:R-:W-:Y:S02]  /*215e0*/  FMUL.FTZ R108, R108, R169.reuse ;  /* 0x000000a96c6c7220 */ /* 0x080fe40000410000 */
[----:B------:R-:W-:Y:S02]  /*215f0*/  FMUL.FTZ R109, R109, R169 ;  /* 0x000000a96d6d7220 */ /* 0x000fe40000410000 */
[----:B------:R-:W-:-:S02]  /*21600*/  FMUL.FTZ R110, R110, R3 ;  /* 0x000000036e6e7220 */ /* 0x000fc40000410000 */
[----:B------:R-:W-:Y:S01]  /*21610*/  FMUL.FTZ R111, R111, R3 ;  /* 0x000000036f6f7220 */ /* 0x000fe20000410000 */
[C---:B------:R-:W-:Y:S01]  /*21620*/  HMMA.16816.F32.BF16 R104, R4.reuse, R10, R104 ;  /* 0x0000000a0468723c */ /* 0x040fe20000041868 */
[-C--:B------:R-:W-:Y:S01]  /*21630*/  FMUL.FTZ R112, R112, R169.reuse ;  /* 0x000000a970707220 */ /* 0x080fe20000410000 */
[----:B------:R-:W1:Y:S01]  /*21640*/  LDSM.16.MT88.4 R8, [R219+0x16000] ;  /* 0x01600000db08783b */ /* 0x000e620000004200 */
[----:B------:R-:W-:Y:S02]  /*21650*/  FMUL.FTZ R113, R113, R169 ;  /* 0x000000a971717220 */ /* 0x000fe40000410000 */
[-C--:B------:R-:W-:Y:S02]  /*21660*/  FMUL.FTZ R114, R114, R3.reuse ;  /* 0x0000000372727220 */ /* 0x080fe40000410000 */
[----:B------:R-:W-:Y:S01]  /*21670*/  FMUL.FTZ R115, R115, R3 ;  /* 0x0000000373737220 */ /* 0x000fe20000410000 */
[----:B--2---:R-:W-:Y:S01]  /*21680*/  HMMA.16816.F32.BF16 R108, R4, R16, R108 ;  /* 0x00000010046c723c */ /* 0x004fe2000004186c */
[----:B------:R-:W-:-:S02]  /*21690*/  FMUL.FTZ R116, R116, R169 ;  /* 0x000000a974747220 */ /* 0x000fc40000410000 */
[----:B------:R-:W-:Y:S02]  /*216a0*/  FMUL.FTZ R117, R117, R169 ;  /* 0x000000a975757220 */ /* 0x000fe40000410000 */
[-C--:B------:R-:W-:Y:S02]  /*216b0*/  FMUL.FTZ R118, R118, R3.reuse ;  /* 0x0000000376767220 */ /* 0x080fe40000410000 */
[----:B------:R-:W-:Y:S01]  /*216c0*/  FMUL.FTZ R119, R119, R3 ;  /* 0x0000000377777220 */ /* 0x000fe20000410000 */
[----:B------:R-:W-:Y:S01]  /*216d0*/  HMMA.16816.F32.BF16 R112, R4, R18, R112 ;  /* 0x000000120470723c */ /* 0x000fe20000041870 */
[-C--:B------:R-:W-:Y:S01]  /*216e0*/  FMUL.FTZ R120, R120, R169.reuse ;  /* 0x000000a978787220 */ /* 0x080fe20000410000 */
[----:B------:R-:W2:Y:S01]  /*216f0*/  LDSM.16.MT88.4 R16, [R223+0x10800] ;  /* 0x01080000df10783b */ /* 0x000ea20000004200 */
[----:B------:R-:W-:Y:S02]  /*21700*/  FMUL.FTZ R121, R121, R169 ;  /* 0x000000a979797220 */ /* 0x000fe40000410000 */
[----:B------:R-:W-:-:S02]  /*21710*/  FMUL.FTZ R122, R122, R3 ;  /* 0x000000037a7a7220 */ /* 0x000fc40000410000 */
        /* <DEDUP_REMOVED lines=13> */
[----:B------:R-:W-:Y:S02]  /*217f0*/  FFMA.FTZ R165, R252, R169, R165 ;  /* 0x000000a9fca57223 */ /* 0x000fe400000100a5 */
[----:B------:R-:W-:Y:S02]  /*21800*/  FFMA.FTZ R3, R251, R3, R32 ;  /* 0x00000003fb037223 */ /* 0x000fe40000010020 */
[----:B------:R-:W-:-:S02]  /*21810*/  FADD.FTZ R35, R35, R165 ;  /* 0x000000a523237221 */ /* 0x000fc40000010000 */
[----:B------:R-:W-:Y:S01]  /*21820*/  FADD.FTZ R2, R2, R3 ;  /* 0x0000000302027221 */ /* 0x000fe20000010000 */
[----:B------:R-:W-:Y:S01]  /*21830*/  HMMA.16816.F32.BF16 R128, R4, R10, R128 ;  /* 0x0000000a0480723c */ /* 0x000fe20000041880 */
[----:B------:R-:W1:Y:S01]  /*21840*/  LDSM.16.MT88.4 R8, [R220+0x10800] ;  /* 0x01080000dc08783b */ /* 0x000e620000004200 */
[----:B------:R-:W-:Y:S01]  /*21850*/  FADD.FTZ R35, R34, R35 ;  /* 0x0000002322237221 */ /* 0x000fe20000010000 */
[----:B------:R-:W-:Y:S01]  /*21860*/  MOV R3, R166 ;  /* 0x000000a600037202 */ /* 0x000fe20000000f00 */
[----:B------:R-:W-:Y:S02]  /*21870*/  FADD.FTZ R2, R0, R2 ;  /* 0x0000000200027221 */ /* 0x000fe40000010000 */
[----:B------:R-:W-:Y:S01]  /*21880*/  FADD.FTZ R33, R33, R35 ;  /* 0x0000002321217221 */ /* 0x000fe20000010000 */
[----:B------:R-:W-:Y:S01]  /*21890*/  F2FP.BF16.PACK_AB R4, R176, R175 ;  /* 0x000000afb004723e */ /* 0x000fe200000010ff */
[----:B------:R-:W-:Y:S01]  /*218a0*/  FADD.FTZ R164, R164, R2 ;  /* 0x00000002a4a47221 */ /* 0x000fe20000010000 */
[----:B----4-:R-:W-:Y:S01]  /*218b0*/  F2FP.BF16.PACK_AB R5, R181, R179 ;  /* 0x000000b3b505723e */ /* 0x010fe200000010ff */
[----:B------:R-:W-:Y:S01]  /*218c0*/  FADD.FTZ R33, R175, R33 ;  /* 0x00000021af217221 */ /* 0x000fe20000010000 */
[----:B------:R-:W-:Y:S01]  /*218d0*/  F2FP.BF16.PACK_AB R6, R178, R177 ;  /* 0x000000b1b206723e */ /* 0x000fe200000010ff */
[----:B------:R-:W-:Y:S01]  /*218e0*/  FADD.FTZ R164, R179, R164 ;  /* 0x000000a4b3a47221 */ /* 0x000fe20000010000 */
[----:B------:R-:W-:Y:S01]  /*218f0*/  F2FP.BF16.PACK_AB R7, R182, R180 ;  /* 0x000000b4b607723e */ /* 0x000fe200000010ff */
[----:B------:R-:W-:-:S02]  /*21900*/  FADD.FTZ R176, R176, R33 ;  /* 0x00000021b0b07221 */ /* 0x000fc40000010000 */
[----:B------:R-:W-:Y:S01]  /*21910*/  FADD.FTZ R181, R181, R164 ;  /* 0x000000a4b5b57221 */ /* 0x000fe20000010000 */
[----:B------:R-:W-:Y:S01]  /*21920*/  MOV R164, R168 ;  /* 0x000000a800a47202 */ /* 0x000fe20000000f00 */
        /* <DEDUP_REMOVED lines=8> */
[----:B-----5:R-:W-:-:S06]  /*219b0*/  FADD.FTZ R182, R189, R182 ;  /* 0x000000b6bdb67221 */ /* 0x020fcc0000010000 */
        /* <DEDUP_REMOVED lines=43> */
[----:B------:R-:W-:Y:S01]  /*21c70*/  HMMA.16816.F32.BF16 R128, R4, R18, R128 ;  /* 0x000000120480723c */ /* 0x000fe20000041880 */
[----:B------:R-:W2:Y:S06]  /*21c80*/  LDSM.16.MT88.4 R16, [R220+0x11000] ;  /* 0x01100000dc10783b */ /* 0x000eac0000004200 */
        /* <DEDUP_REMOVED lines=11> */
[----:B------:R-:W-:Y:S02]  /*21d40*/  FADD.FTZ R183, R193, R183 ;  /* 0x000000b7c1b77221 */ /* 0x000fe40000010000 */
        /* <DEDUP_REMOVED lines=8> */
[----:B-1----:R-:W-:Y:S01]  /*21dd0*/  HMMA.16816.F32.BF16 R152, R4, R8, R152 ;  /* 0x000000080498723c */ /* 0x002fe20000041898 */
[----:B------:R-:W-:-:S07]  /*21de0*/  FADD.FTZ R251, R195, R192 ;  /* 0x000000c0c3fb7221 */ /* 0x000fce0000010000 */
[C---:B------:R-:W-:Y:S01]  /*21df0*/  HMMA.16816.F32.BF16 R148, R4.reuse, R10, R148 ;  /* 0x0000000a0494723c */ /* 0x040fe20000041894 */
[----:B------:R-:W1:Y:S07]  /*21e00*/  LDSM.16.MT88.4 R8, [R223+0x13000] ;  /* 0x01300000df08783b */ /* 0x000e6e0000004200 */
[C---:B--2---:R-:W-:Y:S08]  /*21e10*/  HMMA.16816.F32.BF16 R144, R4.reuse, R16, R144 ;  /* 0x000000100490723c */ /* 0x044ff00000041890 */
[C---:B------:R-:W-:Y:S01]  /*21e20*/  HMMA.16816.F32.BF16 R140, R4.reuse, R18, R140 ;  /* 0x00000012048c723c */ /* 0x040fe2000004188c */
[----:B------:R-:W2:Y:S07]  /*21e30*/  LDSM.16.MT88.4 R16, [R221+0x13000] ;  /* 0x01300000dd10783b */ /* 0x000eae0000004200 */
        /* <DEDUP_REMOVED lines=21> */
[C---:B----4-:R-:W-:Y:S08]  /*21f90*/  HMMA.16816.F32.BF16 R100, R4.reuse, R20, R100 ;  /* 0x000000140464723c */ /* 0x050ff00000041864 */
[C---:B---3--:R-:W-:Y:S08]  /*21fa0*/  HMMA.16816.F32.BF16 R76, R4.reuse, R12, R76 ;  /* 0x0000000c044c723c */ /* 0x048ff0000004184c */
[C---:B------:R-:W-:Y:S01]  /*21fb0*/  HMMA.16816.F32.BF16 R80, R4.reuse, R14, R80 ;  /* 0x0000000e0450723c */ /* 0x040fe20000041850 */
[----:B------:R-:W2:Y:S07]  /*21fc0*/  LDSM.16.MT88.4 R12, [R221+0x17000] ;  /* 0x01700000dd0c783b */ /* 0x000eae0000004200 */
[C---:B-1----:R-:W-:Y:S08]  /*21fd0*/  HMMA.16816.F32.BF16 R84, R4.reuse, R8, R84 ;  /* 0x000000080454723c */ /* 0x042ff00000041854 */
[C---:B------:R-:W-:Y:S01]  /*21fe0*/  HMMA.16816.F32.BF16 R88, R4.reuse, R10, R88 ;  /* 0x0000000a0458723c */ /* 0x040fe20000041858 */
[----:B------:R-:W1:Y:S07]  /*21ff0*/  LDSM.16.MT88.4 R8, [R220+0x17000] ;  /* 0x01700000dc08783b */ /* 0x000e6e0000004200 */
[C---:B------:R-:W-:Y:S01]  /*22000*/  HMMA.16816.F32.BF16 R104, R4.reuse, R22, R104 ;  /* 0x000000160468723c */ /* 0x040fe20000041868 */
[----:B------:R-:W3:Y:S07]  /*22010*/  LDSM.16.MT88.4 R20, [R223+0x11800] ;  /* 0x01180000df14783b */ /* 0x000eee0000004200 */
[C---:B------:R-:W-:Y:S08]  /*22020*/  HMMA.16816.F32.BF16 R124, R4.reuse, R24, R124 ;  /* 0x00000018047c723c */ /* 0x040ff0000004187c */
[C---:B------:R-:W-:Y:S01]  /*22030*/  HMMA.16816.F32.BF16 R128, R4.reuse, R26, R128 ;  /* 0x0000001a0480723c */ /* 0x040fe20000041880 */
[----:B------:R-:W-:Y:S07]  /*22040*/  LDSM.16.MT88.4 R24, [R221+0x13800] ;  /* 0x01380000dd18783b */ /* 0x000fee0000004200 */
[C---:B--2---:R-:W-:Y:S08]  /*22050*/  HMMA.16816.F32.BF16 R108, R4.reuse, R12, R108 ;  /* 0x0000000c046c723c */ /* 0x044ff0000004186c */
[C---:B------:R-:W-:Y:S01]  /*22060*/  HMMA.16816.F32.BF16 R112, R4.reuse, R14, R112 ;  /* 0x0000000e0470723c */ /* 0x040fe20000041870 */
[----:B------:R-:W2:Y:S07]  /*22070*/  LDSM.16.MT88.4 R12, [R220+0x11800] ;  /* 0x01180000dc0c783b */ /* 0x000eae0000004200 */
[C---:B-1----:R-:W-:Y:S08]  /*22080*/  HMMA.16816.F32.BF16 R116, R4.reuse, R8, R116 ;  /* 0x000000080474723c */ /* 0x042ff00000041874 */
[----:B------:R-:W-:Y:S01]  /*22090*/  HMMA.16816.F32.BF16 R120, R4, R10, R120 ;  /* 0x0000000a0478723c */ /* 0x000fe20000041878 */
[----:B------:R-:W1:Y:S06]  /*220a0*/  LDSM.16.MT88.4 R8, [R219+0x11800] ;  /* 0x01180000db08783b */ /* 0x000e6c0000004200 */
[----:B------:R-:W-:-:S02]  /*220b0*/  F2FP.BF16.PACK_AB R4, R194, R193 ;  /* 0x000000c1c204723e */ /* 0x000fc400000010ff */
[----:B------:R-:W-:Y:S02]  /*220c0*/  F2FP.BF16.PACK_AB R5, R170, R171 ;  /* 0x000000abaa05723e */ /* 0x000fe400000010ff */
[----:B------:R-:W-:Y:S02]  /*220d0*/  F2FP.BF16.PACK_AB R6, R172, R173 ;  /* 0x000000adac06723e */ /* 0x000fe400000010ff */
[----:B------:R-:W-:-:S07]  /*220e0*/  F2FP.BF16.PACK_AB R7, R195, R174 ;  /* 0x000000aec307723e */ /* 0x000fce00000010ff */
[C---:B---3--:R-:W-:Y:S08]  /*220f0*/  HMMA.16816.F32.BF16 R160, R4.reuse, R20, R160 ;  /* 0x0000001404a0723c */ /* 0x048ff000000418a0 */
        /* <DEDUP_REMOVED lines=31> */
[C---:B---3--:R-:W-:Y:S08]  /*222f0*/  HMMA.16816.F32.BF16 R84, R4.reuse, R20, R84 ;  /* 0x000000140454723c */ /* 0x048ff00000041854 */
[C---:B------:R-:W-:Y:S08]  /*22300*/  HMMA.16816.F32.BF16 R88, R4.reuse, R22, R88 ;  /* 0x000000160458723c */ /* 0x040ff00000041858 */
[C---:B------:R-:W-:Y:S08]  /*22310*/  HMMA.16816.F32.BF16 R92, R4.reuse, R24, R92 ;  /* 0x00000018045c723c */ /* 0x040ff0000004185c */
[C---:B------:R-:W-:Y:S08]  /*22320*/  HMMA.16816.F32.BF16 R96, R4.reuse, R26, R96 ;  /* 0x0000001a0460723c */ /* 0x040ff00000041860 */
[C---:B-1----:R-:W-:Y:S08]  /*22330*/  HMMA.16816.F32.BF16 R108, R4.reuse, R8, R108 ;  /* 0x00000008046c723c */ /* 0x042ff0000004186c */
[C---:B------:R-:W-:Y:S08]  /*22340*/  HMMA.16816.F32.BF16 R112, R4.reuse, R10, R112 ;  /* 0x0000000a0470723c */ /* 0x040ff00000041870 */
[C---:B------:R-:W-:Y:S08]  /*22350*/  HMMA.16816.F32.BF16 R116, R4.reuse, R16, R116 ;  /* 0x000000100474723c */ /* 0x040ff00000041874 */
[C---:B------:R-:W-:Y:S08]  /*22360*/  HMMA.16816.F32.BF16 R120, R4.reuse, R18, R120 ;  /* 0x000000120478723c */ /* 0x040ff00000041878 */
[C---:B--2---:R-:W-:Y:S08]  /*22370*/  HMMA.16816.F32.BF16 R124, R4.reuse, R12, R124 ;  /* 0x0000000c047c723c */ /* 0x044ff0000004187c */
[----:B------:R-:W-:Y:S11]  /*22380*/  HMMA.16816.F32.BF16 R128, R4, R14, R128 ;  /* 0x0000000e0480723c */ /* 0x000ff60000041880 */
[----:B------:R-:W-:Y:S08]  /*22390*/  @!UPT UIADD3 URZ, URZ, URZ, URZ ;  /* 0x0000003f3f3ff290 */ /* 0x000ff0000fffe03f */
.L_x_3525:
[----:B------:R-:W-:Y:S05]  /*223a0*/  @!P6 BRA `(.L_x_3534) ;  /* 0x000052100000e947 */ /* 0x000fea0003800000 */
[----:B------:R-:W-:Y:S02]  /*223b0*/  MOV R0, R3 ;  /* 0x0000000300007202 */ /* 0x000fe40000000f00 */
[----:B------:R-:W-:-:S02]  /*223c0*/  MOV R2, R164 ;  /* 0x000000a400027202 */ /* 0x000fc40000000f00 */
.L_x_3543:
        /* <DEDUP_REMOVED lines=77> */
.L_x_3536:
[----:B------:R-:W-:Y:S02]  /*228a0*/  ULDC.64 UR4, c[0x0][0x118] ;  /* 0x0000460000047ab9 */ /* 0x000fe40000000a00 */
[----:B------:R-:W2:Y:S02]  /*228b0*/  LD.E R7, [R164.64+0x40] ;  /* 0x00004004a4077980 */ /* 0x000ea4000c101900 */
[----:B--2---:R-:W-:Y:S04]  /*228c0*/  LEA R7, -R7, RZ, 0x6 ;  /* 0x000000ff07077211 */ /* 0x004fe800078e31ff */
[----:B------:R-:W-:Y:S02]  /*228d0*/  SHF.R.S32.HI R3, RZ, 0x1f, R7 ;  /* 0x0000001fff037819 */ /* 0x000fe40000011407 */
.L_x_3537:
[----:B------:R-:W-:Y:S05]  /*228e0*/  BSYNC B0 ;  /* 0x0000000000007941 */ /* 0x000fea0003800000 */
.L_x_3535:
[C---:B------:R-:W-:Y:S01]  /*228f0*/  LOP3.LUT P6, RZ, R246.reuse, 0x1, RZ, 0xc0, !PT ;  /* 0x00000001f6ff7812 */ /* 0x040fe200078cc0ff */
[----:B------:R-:W-:Y:S01]  /*22900*/  ULDC.64 UR4, c[0x0][0x118] ;  /* 0x0000460000047ab9 */ /* 0x000fe20000000a00 */
[C---:B------:R-:W-:Y:S01]  /*22910*/  LOP3.LUT P5, RZ, R246.reuse, 0x2, RZ, 0xc0, !PT ;  /* 0x00000002f6ff7812 */ /* 0x040fe200078ac0ff */
[----:B------:R-:W-:Y:S01]  /*22920*/  BSSY B1, `(.L_x_3538) ;  /* 0x000023b000017945 */ /* 0x000fe20003800000 */
[C---:B------:R-:W-:Y:S02]  /*22930*/  LEA R200, P0, R7.reuse, R185, 0x1 ;  /* 0x000000b907c87211 */ /* 0x040fe400078008ff */
[C---:B------:R-:W-:Y:S02]  /*22940*/  LOP3.LUT P4, RZ, R246.reuse, 0x4, RZ, 0xc0, !PT ;  /* 0x00000004f6ff7812 */ /* 0x040fe4000788c0ff */
[C---:B------:R-:W-:Y:S02]  /*22950*/  LEA.HI.X R201, R7.reuse, R184, R3, 0x1, P0 ;  /* 0x000000b807c97211 */ /* 0x040fe400000f0c03 */
[----:B------:R-:W-:Y:S02]  /*22960*/  LOP3.LUT P3, RZ, R246, 0x8, RZ, 0xc0, !PT ;  /* 0x00000008f6ff7812 */ /* 0x000fe4000786c0ff */
[----:B------:R-:W-:Y:S01]  /*22970*/  IADD3 R6, P1, R7, R230, RZ ;  /* 0x000000e607067210 */ /* 0x000fe20007f3e0ff */
[----:B------:R-:W-:Y:S01]  /*22980*/  @!PT LDS RZ, [RZ] ;  /* 0x00000000fffff984 */ /* 0x000fe20000000800 */
[----:B------:R-:W-:Y:S01]  /*22990*/  @!PT LDS RZ, [RZ] ;  /* 0x00000000fffff984 */ /* 0x000fe20000000800 */
[----:B------:R-:W-:Y:S01]  /*229a0*/  @!PT LDS RZ, [RZ] ;  /* 0x00000000fffff984 */ /* 0x000fe20000000800 */
[----:B------:R1:W-:Y:S02]  /*229b0*/  @P6 LDGSTS.E.BYPASS.LTC128B.128 [R244+0x10000], [R200.64] ;  /* 0x10000000c8f46fae */ /* 0x0003e4000b901d44 */
[--C-:B------:R-:W-:Y:S01]  /*229c0*/  @P5 IMAD.MOV.U32 R28, RZ, RZ, R200.reuse ;  /* 0x000000ffff1c5224 */ /* 0x100fe200078e00c8 */
[----:B------:R-:W-:Y:S01]  /*229d0*/  @P5 MOV R29, R201 ;  /* 0x000000c9001d5202 */ /* 0x000fe20000000f00 */
[----:B------:R-:W-:Y:S01]  /*229e0*/  @!P6 STS.128 [R244+0x10000], RZ ;  /* 0x010000fff400e388 */ /* 0x000fe20000000c00 */
[----:B------:R-:W-:Y:S01]  /*229f0*/  IMAD.X R5, R3, 0x1, R231, P1 ;  /* 0x0000000103057824 */ /* 0x000fe200008e06e7 */
[CC--:B------:R-:W-:Y:S02]  /*22a00*/  @P6 LEA R16, P1, R6.reuse, R185.reuse, 0x1 ;  /* 0x000000b906106211 */ /* 0x0c0fe400078208ff */
[----:B------:R-:W-:Y:S01]  /*22a10*/  @!PT LDS RZ, [RZ] ;  /* 0x00000000fffff984 */ /* 0x000fe20000000800 */
[----:B------:R-:W-:Y:S01]  /*22a20*/  @!PT LDS RZ, [RZ] ;  /* 0x00000000fffff984 */ /* 0x000fe20000000800 */
[----:B------:R-:W-:Y:S01]  /*22a30*/  @!PT LDS RZ, [RZ] ;  /* 0x00000000fffff984 */ /* 0x000fe20000000800 */
[----:B------:R2:W-:Y:S01]  /*22a40*/  @P5 LDGSTS.E.BYPASS.LTC128B.128 [R244+0x12000], [R28.64+0x80] ;  /* 0x120000801cf45fae */ /* 0x0005e2000b901d44 */
[CC--:B------:R-:W-:Y:S02]  /*22a50*/  @P5 LEA R12, P0, R6.reuse, R185.reuse, 0x1 ;  /* 0x000000b9060c5211 */ /* 0x0c0fe400078008ff */
[C-C-:B------:R-:W-:Y:S01]  /*22a60*/  @P6 LEA.HI.X R17, R6.reuse, R184, R5.reuse, 0x1, P1 ;  /* 0x000000b806116211 */ /* 0x140fe200008f0c05 */
[----:B------:R-:W-:Y:S01]  /*22a70*/  @!P5 STS.128 [R244+0x12000], RZ ;  /* 0x012000fff400d388 */ /* 0x000fe20000000c00 */
[C---:B------:R-:W-:Y:S02]  /*22a80*/  IADD3 R4, P2, R6.reuse, R230, RZ ;  /* 0x000000e606047210 */ /* 0x040fe40007f5e0ff */
[CC--:B------:R-:W-:Y:S02]  /*22a90*/  @P5 LEA.HI.X R13, R6.reuse, R184.reuse, R5, 0x1, P0 ;  /* 0x000000b8060d5211 */ /* 0x0c0fe400000f0c05 */
[CC--:B------:R-:W-:Y:S01]  /*22aa0*/  @P3 LEA R8, P1, R6.reuse, R185.reuse, 0x1 ;  /* 0x000000b906083211 */ /* 0x0c0fe200078208ff */
[----:B------:R-:W-:Y:S01]  /*22ab0*/  IMAD.X R3, R5, 0x1, R231, P2 ;  /* 0x0000000105037824 */ /* 0x000fe200010e06e7 */
[CC--:B------:R-:W-:Y:S02]  /*22ac0*/  @P4 LEA R10, P2, R6.reuse, R185.reuse, 0x1 ;  /* 0x000000b9060a4211 */ /* 0x0c0fe400078408ff */
[CCC-:B------:R-:W-:Y:S02]  /*22ad0*/  @P3 LEA.HI.X R9, R6.reuse, R184.reuse, R5.reuse, 0x1, P1 ;  /* 0x000000b806093211 */ /* 0x1c0fe400008f0c05 */
[-C--:B------:R-:W-:Y:S02]  /*22ae0*/  @P4 LEA.HI.X R11, R6, R184.reuse, R5, 0x1, P2 ;  /* 0x000000b8060b4211 */ /* 0x080fe400010f0c05 */
[CC--:B------:R-:W-:Y:S02]  /*22af0*/  @P6 LEA R14, P0, R4.reuse, R185.reuse, 0x1 ;  /* 0x000000b9040e6211 */ /* 0x0c0fe400078008ff */
[CC--:B------:R-:W-:Y:S02]  /*22b00*/  @P5 LEA R20, P2, R4.reuse, R185.reuse, 0x1 ;  /* 0x000000b904145211 */ /* 0x0c0fe400078408ff */
[CCC-:B------:R-:W-:Y:S02]  /*22b10*/  @P6 LEA.HI.X R15, R4.reuse, R184.reuse, R3.reuse, 0x1, P0 ;  /* 0x000000b8040f6211 */ /* 0x1c0fe400000f0c03 */
[CC--:B------:R-:W-:Y:S02]  /*22b20*/  @P5 LEA.HI.X R21, R4.reuse, R184.reuse, R3, 0x1, P2 ;  /* 0x000000b804155211 */ /* 0x0c0fe400010f0c03 */
[CC--:B------:R-:W-:Y:S01]  /*22b30*/  @P4 LEA R18, P1, R4.reuse, R185.reuse, 0x1 ;  /* 0x000000b904124211 */ /* 0x0c0fe200078208ff */
[--C-:B--2---:R-:W-:Y:S01]  /*22b40*/  @P4 IMAD.MOV.U32 R28, RZ, RZ, R200.reuse ;  /* 0x000000ffff1c4224 */ /* 0x104fe200078e00c8 */
[CC--:B------:R-:W-:Y:S01]  /*22b50*/  @P3 LEA R6, P0, R4.reuse, R185.reuse, 0x1 ;  /* 0x000000b904063211 */ /* 0x0c0fe200078008ff */
[----:B------:R-:W-:Y:S01]  /*22b60*/  @P4 IMAD.MOV.U32 R29, RZ, RZ, R201 ;  /* 0x000000ffff1d4224 */ /* 0x000fe200078e00c9 */
[C-C-:B------:R-:W-:Y:S02]  /*22b70*/  @P4 LEA.HI.X R19, R4.reuse, R184, R3.reuse, 0x1, P1 ;  /* 0x000000b804134211 */ /* 0x140fe400008f0c03 */
[C---:B------:R-:W-:Y:S02]  /*22b80*/  IADD3 R5, P2, R4.reuse, R230, RZ ;  /* 0x000000e604057210 */ /* 0x040fe40007f5e0ff */
[----:B------:R-:W-:Y:S01]  /*22b90*/  @!PT LDS RZ, [RZ] ;  /* 0x00000000fffff984 */ /* 0x000fe20000000800 */
[----:B------:R-:W-:Y:S01]  /*22ba0*/  @!PT LDS RZ, [RZ] ;  /* 0x00000000fffff984 */ /* 0x000fe20000000800 */
[----:B------:R-:W-:Y:S01]  /*22bb0*/  @!PT LDS RZ, [RZ] ;  /* 0x00000000fffff984 */ /* 0x000fe20000000800 */
[----:B------:R2:W-:Y:S01]  /*22bc0*/  @P4 LDGSTS.E.BYPASS.LTC128B.128 [R244+0x14000], [R28.64+0x100] ;  /* 0x140001001cf44fae */ /* 0x0005e2000b901d44 */
[-C--:B------:R-:W-:Y:S02]  /*22bd0*/  @P3 LEA.HI.X R7, R4, R184.reuse, R3, 0x1, P0 ;  /* 0x000000b804073211 */ /* 0x080fe400000f0c03 */
[----:B------:R-:W-:Y:S01]  /*22be0*/  IMAD.X R3, R3, 0x1, R231, P2 ;  /* 0x0000000103037824 */ /* 0x000fe200010e06e7 */
[----:B------:R-:W-:Y:S01]  /*22bf0*/  @!P4 STS.128 [R244+0x14000], RZ ;  /* 0x014000fff400c388 */ /* 0x000fe20000000c00 */
[CC--:B------:R-:W-:Y:S02]  /*22c00*/  @P6 LEA R26, P0, R5.reuse, R185.reuse, 0x1 ;  /* 0x000000b9051a6211 */ /* 0x0c0fe400078008ff */
[CC--:B------:R-:W-:Y:S02]  /*22c10*/  @P5 LEA R24, P2, R5.reuse, R185.reuse, 0x1 ;  /* 0x000000b905185211 */ /* 0x0c0fe400078408ff */
[CCC-:B------:R-:W-:Y:S02]  /*22c20*/  @P6 LEA.HI.X R27, R5.reuse, R184.reuse, R3.reuse, 0x1, P0 ;  /* 0x000000b8051b6211 */ /* 0x1c0fe400000f0c03 */
[CCC-:B------:R-:W-:Y:S02]  /*22c30*/  @P5 LEA.HI.X R25, R5.reuse, R184.reuse, R3.reuse, 0x1, P2 ;  /* 0x000000b805195211 */ /* 0x1c0fe400010f0c03 */
[CC--:B------:R-:W-:Y:S02]  /*22c40*/  @P4 LEA R22, P1, R5.reuse, R185.reuse, 0x1 ;  /* 0x000000b905164211 */ /* 0x0c0fe400078208ff */
[C---:B------:R-:W-:Y:S02]  /*22c50*/  @P3 LEA R4, P0, R5.reuse, R185, 0x1 ;  /* 0x000000b905043211 */ /* 0x040fe400078008ff */
[CCC-:B------:R-:W-:Y:S02]  /*22c60*/  @P4 LEA.HI.X R23, R5.reuse, R184.reuse, R3.reuse, 0x1, P1 ;  /* 0x000000b805174211 */ /* 0x1c0fe400008f0c03 */
[----:B------:R-:W-:Y:S02]  /*22c70*/  @P3 LEA.HI.X R5, R5, R184, R3, 0x1, P0 ;  /* 0x000000b805053211 */ /* 0x000fe400000f0c03 */
[----:B------:R-:W-:Y:S01]  /*22c80*/  ISETP.GT.AND P0, PT, R245, R234, PT ;  /* 0x000000eaf500720c */ /* 0x000fe20003f04270 */
[----:B--2---:R-:W-:Y:S02]  /*22c90*/  @P3 IMAD.MOV.U32 R28, RZ, RZ, R200 ;  /* 0x000000ffff1c3224 */ /* 0x004fe400078e00c8 */
        /* <DEDUP_REMOVED lines=67> */
[----:B-----5:R-:W2:Y:S04]  /*230d0*/  LDSM.16.M88.4 R8, [R228+0x8000] ;  /* 0x00800000e408783b */ /* 0x020ea80000000200 */
[----:B---3--:R-:W4:Y:S04]  /*230e0*/  LDSM.16.M88.4 R16, [R228+0x8800] ;  /* 0x00880000e410783b */ /* 0x008f280000000200 */
[----:B-1----:R-:W1:Y:S04]  /*230f0*/  LDSM.16.M88.4 R24, [R228+0x9000] ;  /* 0x00900000e418783b */ /* 0x002e680000000200 */
[----:B------:R-:W0:Y:S04]  /*23100*/  LDGDEPBAR ;  /* 0x00000000000079af */ /* 0x000e280000000000 */
[----:B------:R-:W3:Y:S04]  /*23110*/  LDSM.16.M88.4 R168, [R228+0x9800] ;  /* 0x00980000e4a8783b */ /* 0x000ee80000000200 */
[----:B------:R-:W-:Y:S04]  /*23120*/  LDSM.16.M88.4 R172, [R227] ;  /* 0x00000000e3ac783b */ /* 0x000fe80000000200 */
[----:B------:R-:W5:Y:S04]  /*23130*/  LDSM.16.M88.4 R176, [R226] ;  /* 0x00000000e2b0783b */ /* 0x000f680000000200 */
[----:B------:R-:W1:Y:S04]  /*23140*/  LDSM.16.M88.4 R180, [R218] ;  /* 0x00000000dab4783b */ /* 0x000e680000000200 */
[----:B------:R-:W1:Y:S04]  /*23150*/  LDSM.16.M88.4 R184, [R217] ;  /* 0x00000000d9b8783b */ /* 0x000e680000000200 */
[----:B------:R-:W3:Y:S01]  /*23160*/  LDSM.16.M88.4 R188, [R216] ;  /* 0x00000000d8bc783b */ /* 0x000ee20000000200 */
[C---:B--2---:R-:W-:Y:S03]  /*23170*/  HMMA.16816.F32.BF16 R4, R32.reuse, R8, RZ ;  /* 0x000000082004723c */ /* 0x044fe600000418ff */
[----:B------:R-:W-:Y:S04]  /*23180*/  LDSM.16.M88.4 R192, [R222+0x8000] ;  /* 0x00800000dec0783b */ /* 0x000fe80000000200 */
[----:B------:R-:W-:Y:S01]  /*23190*/  LDSM.16.M88.4 R196, [R222+0x8800] ;  /* 0x00880000dec4783b */ /* 0x000fe20000000200 */
[C---:B------:R-:W-:Y:S08]  /*231a0*/  HMMA.16816.F32.BF16 R8, R32.reuse, R10, RZ ;  /* 0x0000000a2008723c */ /* 0x040ff000000418ff */
[C---:B----4-:R-:W-:Y:S08]  /*231b0*/  HMMA.16816.F32.BF16 R12, R32.reuse, R16, RZ ;  /* 0x00000010200c723c */ /* 0x050ff000000418ff */
[C---:B------:R-:W-:Y:S08]  /*231c0*/  HMMA.16816.F32.BF16 R16, R32.reuse, R18, RZ ;  /* 0x000000122010723c */ /* 0x040ff000000418ff */
[C---:B-1----:R-:W-:Y:S08]  /*231d0*/  HMMA.16816.F32.BF16 R20, R32.reuse, R24, RZ ;  /* 0x000000182014723c */ /* 0x042ff000000418ff */
[C---:B------:R-:W-:Y:S08]  /*231e0*/  HMMA.16816.F32.BF16 R24, R32.reuse, R26, RZ ;  /* 0x0000001a2018723c */ /* 0x040ff000000418ff */
[C---:B---3--:R-:W-:Y:S08]  /*231f0*/  HMMA.16816.F32.BF16 R28, R32.reuse, R168, RZ ;  /* 0x000000a8201c723c */ /* 0x048ff000000418ff */
[----:B------:R-:W-:Y:S01]  /*23200*/  HMMA.16816.F32.BF16 R32, R32, R170, RZ ;  /* 0x000000aa2020723c */ /* 0x000fe200000418ff */
[----:B------:R-:W1:Y:S07]  /*23210*/  LDSM.16.M88.4 R168, [R225] ;  /* 0x00000000e1a8783b */ /* 0x000e6e0000000200 */
[C---:B-----5:R-:W-:Y:S08]  /*23220*/  HMMA.16816.F32.BF16 R4, R172.reuse, R176, R4 ;  /* 0x000000b0ac04723c */ /* 0x060ff00000041804 */
[C---:B------:R-:W-:Y:S01]  /*23230*/  HMMA.16816.F32.BF16 R8, R172.reuse, R178, R8 ;  /* 0x000000b2ac08723c */ /* 0x040fe20000041808 */
[----:B------:R-:W2:Y:S07]  /*23240*/  LDSM.16.M88.4 R176, [R222+0x9000] ;  /* 0x00900000deb0783b */ /* 0x000eae0000000200 */
[C---:B------:R-:W-:Y:S07]  /*23250*/  HMMA.16816.F32.BF16 R12, R172.reuse, R180, R12 ;  /* 0x000000b4ac0c723c */ /* 0x040fee000004180c */
[----:B------:R-:W-:Y:S01]  /*23260*/  MOV R180, R200 ;  /* 0x000000c800b47202 */ /* 0x000fe20000000f00 */
[C---:B------:R-:W-:Y:S04]  /*23270*/  HMMA.16816.F32.BF16 R16, R172.reuse, R182, R16 ;  /* 0x000000b6ac10723c */ /* 0x040fe80000041810 */
[----:B------:R-:W-:Y:S02]  /*23280*/  IMAD.MOV.U32 R181, RZ, RZ, R201 ;  /* 0x000000ffffb57224 */ /* 0x000fe400078e00c9 */
[----:B------:R-:W3:Y:S02]  /*23290*/  LDSM.16.M88.4 R200, [R222+0x9800] ;  /* 0x00980000dec8783b */ /* 0x000ee40000000200 */
[C---:B------:R-:W-:Y:S08]  /*232a0*/  HMMA.16816.F32.BF16 R20, R172.reuse, R184, R20 ;  /* 0x000000b8ac14723c */ /* 0x040ff00000041814 */
[C---:B------:R-:W-:Y:S01]  /*232b0*/  HMMA.16816.F32.BF16 R24, R172.reuse, R186, R24 ;  /* 0x000000baac18723c */ /* 0x040fe20000041818 */
[----:B------:R-:W-:Y:S07]  /*232c0*/  LDSM.16.M88.4 R184, [R215] ;  /* 0x00000000d7b8783b */ /* 0x000fee0000000200 */
[C---:B------:R-:W-:Y:S07]  /*232d0*/  HMMA.16816.F32.BF16 R28, R172.reuse, R188, R28 ;  /* 0x000000bcac1c723c */ /* 0x040fee000004181c */
[----:B------:R-:W-:Y:S01]  /*232e0*/  IMAD.MOV.U32 R188, RZ, RZ, R180 ;  /* 0x000000ffffbc7224 */ /* 0x000fe200078e00b4 */
[----:B------:R-:W-:Y:S01]  /*232f0*/  HMMA.16816.F32.BF16 R32, R172, R190, R32 ;  /* 0x000000beac20723c */ /* 0x000fe20000041820 */
[----:B------:R-:W-:Y:S03]  /*23300*/  LDSM.16.M88.4 R172, [R215+0x800] ;  /* 0x00080000d7ac783b */ /* 0x000fe60000000200 */
[----:B------:R-:W-:Y:S02]  /*23310*/  IMAD.MOV.U32 R189, RZ, RZ, R181 ;  /* 0x000000ffffbd7224 */ /* 0x000fe400078e00b5 */
[----:B------:R-:W4:Y:S02]  /*23320*/  LDSM.16.M88.4 R180, [R224] ;  /* 0x00000000e0b4783b */ /* 0x000f240000000200 */
        /* <DEDUP_REMOVED lines=8> */
[----:B------:R-:W1:Y:S07]  /*233b0*/  LDSM.16.M88.4 R176, [R215+0x1000] ;  /* 0x00100000d7b0783b */ /* 0x000e6e0000000200 */
[C---:B---3--:R-:W-:Y:S07]  /*233c0*/  HMMA.16816.F32.BF16 R28, R168.reuse, R200, R28 ;  /* 0x000000c8a81c723c */ /* 0x048fee000004181c */
[----:B------:R-:W-:Y:S01]  /*233d0*/  IMAD.MOV.U32 R200, RZ, RZ, R188 ;  /* 0x000000ffffc87224 */ /* 0x000fe200078e00bc */
[----:B------:R-:W-:Y:S01]  /*233e0*/  HMMA.16816.F32.BF16 R32, R168, R202, R32 ;  /* 0x000000caa820723c */ /* 0x000fe20000041820 */
[----:B------:R-:W2:Y:S03]  /*233f0*/  LDSM.16.M88.4 R168, [R215+0x1800] ;  /* 0x00180000d7a8783b */ /* 0x000ea60000000200 */
[----:B------:R-:W-:Y:S02]  /*23400*/  MOV R201, R189 ;  /* 0x000000bd00c97202 */ /* 0x000fe40000000f00 */
[----:B------:R-:W3:Y:S02]  /*23410*/  LDSM.16.M88.4 R188, [R229+0x2000] ;  /* 0x00200000e5bc783b */ /* 0x000ee40000000200 */
[C---:B----4-:R-:W-:Y:S08]  /*23420*/  HMMA.16816.F32.BF16 R4, R180.reuse, R184, R4 ;  /* 0x000000b8b404723c */ /* 0x050ff00000041804 */
[C---:B------:R-:W-:Y:S01]  /*23430*/  HMMA.16816.F32.BF16 R8, R180.reuse, R186, R8 ;  /* 0x000000bab408723c */ /* 0x040fe20000041808 */
[----:B------:R-:W4:Y:S07]  /*23440*/  LDSM.16.M88.4 R184, [R228+0xb000] ;  /* 0x00b00000e4b8783b */ /* 0x000f2e0000000200 */
[C---:B------:R-:W-:Y:S07]  /*23450*/  HMMA.16816.F32.BF16 R12, R180.reuse, R172, R12 ;  /* 0x000000acb40c723c */ /* 0x040fee000004180c */
[----:B------:R-:W-:Y:S01]  /*23460*/  IMAD.MOV.U32 R172, RZ, RZ, R200 ;  /* 0x000000ffffac7224 */ /* 0x000fe200078e00c8 */
[C---:B------:R-:W-:Y:S04]  /*23470*/  HMMA.16816.F32.BF16 R16, R180.reuse, R174, R16 ;  /* 0x000000aeb410723c */ /* 0x040fe80000041810 */
[----:B------:R-:W-:Y:S02]  /*23480*/  IMAD.MOV.U32 R173, RZ, RZ, R201 ;  /* 0x000000ffffad7224 */ /* 0x000fe400078e00c9 */
[----:B------:R-:W5:Y:S02]  /*23490*/  LDSM.16.M88.4 R200, [R228+0xb800] ;  /* 0x00b80000e4c8783b */ /* 0x000f640000000200 */
[C---:B-1----:R-:W-:Y:S08]  /*234a0*/  HMMA.16816.F32.BF16 R20, R180.reuse, R176, R20 ;  /* 0x000000b0b414723c */ /* 0x042ff00000041814 */
[C---:B------:R-:W-:Y:S01]  /*234b0*/  HMMA.16816.F32.BF16 R24, R180.reuse, R178, R24 ;  /* 0x000000b2b418723c */ /* 0x040fe20000041818 */
[----:B------:R-:W-:Y:S07]  /*234c0*/  LDSM.16.M88.4 R176, [R213] ;  /* 0x00000000d5b0783b */ /* 0x000fee0000000200 */
[C---:B--2---:R-:W-:Y:S08]  /*234d0*/  HMMA.16816.F32.BF16 R28, R180.reuse, R168, R28 ;  /* 0x000000a8b41c723c */ /* 0x044ff0000004181c */
[----:B------:R-:W-:Y:S01]  /*234e0*/  HMMA.16816.F32.BF16 R32, R180, R170, R32 ;  /* 0x000000aab420723c */ /* 0x000fe20000041820 */
[----:B------:R-:W-:Y:S04]  /*234f0*/  LDSM.16.M88.4 R168, [R227+0x2000] ;  /* 0x00200000e3a8783b */ /* 0x000fe80000000200 */
[----:B------:R-:W-:Y:S03]  /*23500*/  LDSM.16.M88.4 R180, [R212] ;  /* 0x00000000d4b4783b */ /* 0x000fe60000000200 */
[C---:B---3--:R-:W-:Y:S07]  /*23510*/  HMMA.16816.F32.BF16 R4, R188.reuse, R192, R4 ;  /* 0x000000c0bc04723c */ /* 0x048fee0000041804 */
[----:B------:R-:W-:Y:S01]  /*23520*/  IMAD.MOV.U32 R192, RZ, RZ, R172 ;  /* 0x000000ffffc07224 */ /* 0x000fe200078e00ac */
[C---:B------:R-:W-:Y:S04]  /*23530*/  HMMA.16816.F32.BF16 R8, R188.reuse, R194, R8 ;  /* 0x000000c2bc08723c */ /* 0x040fe80000041808 */
[----:B------:R-:W-:Y:S02]  /*23540*/  IMAD.MOV.U32 R193, RZ, RZ, R173 ;  /* 0x000000ffffc17224 */ /* 0x000fe400078e00ad */
[----:B------:R-:W1:Y:S02]  /*23550*/  LDSM.16.M88.4 R172, [R214] ;  /* 0x00000000d6ac783b */ /* 0x000e640000000200 */
[C---:B------:R-:W-:Y:S08]  /*23560*/  HMMA.16816.F32.BF16 R12, R188.reuse, R196, R12 ;  /* 0x000000c4bc0c723c */ /* 0x040ff0000004180c */
[C---:B------:R-:W-:Y:S01]  /*23570*/  HMMA.16816.F32.BF16 R16, R188.reuse, R198, R16 ;  /* 0x000000c6bc10723c */ /* 0x040fe20000041810 */
[----:B------:R-:W-:Y:S07]  /*23580*/  LDSM.16.M88.4 R196, [R222+0xa000] ;  /* 0x00a00000dec4783b */ /* 0x000fee0000000200 */
[C---:B----4-:R-:W-:Y:S08]  /*23590*/  HMMA.16816.F32.BF16 R20, R188.reuse, R184, R20 ;  /* 0x000000b8bc14723c */ /* 0x050ff00000041814 */
[C---:B------:R-:W-:Y:S01]  /*235a0*/  HMMA.16816.F32.BF16 R24, R188.reuse, R186, R24 ;  /* 0x000000babc18723c */ /* 0x040fe20000041818 */
[----:B------:R-:W2:Y:S07]  /*235b0*/  LDSM.16.M88.4 R184, [R211] ;  /* 0x00000000d3b8783b */ /* 0x000eae0000000200 */
[C---:B-----5:R-:W-:Y:S07]  /*235c0*/  HMMA.16816.F32.BF16 R28, R188.reuse, R200, R28 ;  /* 0x000000c8bc1c723c */ /* 0x060fee000004181c */
[----:B------:R-:W-:Y:S01]  /*235d0*/  MOV R200, R192 ;  /* 0x000000c000c87202 */ /* 0x000fe20000000f00 */
[----:B------:R-:W-:Y:S01]  /*235e0*/  HMMA.16816.F32.BF16 R32, R188, R202, R32 ;  /* 0x000000cabc20723c */ /* 0x000fe20000041820 */
[----:B------:R-:W-:Y:S03]  /*235f0*/  LDSM.16.M88.4 R188, [R222+0xa800] ;  /* 0x00a80000debc783b */ /* 0x000fe60000000200 */
[----:B------:R-:W-:Y:S02]  /*23600*/  IMAD.MOV.U32 R201, RZ, RZ, R193 ;  /* 0x000000ffffc97224 */ /* 0x000fe400078e00c1 */
[----:B------:R-:W3:Y:S02]  /*23610*/  LDSM.16.M88.4 R192, [R225+0x2000] ;  /* 0x00200000e1c0783b */ /* 0x000ee40000000200 */
[C---:B-1----:R-:W-:Y:S08]  /*23620*/  HMMA.16816.F32.BF16 R4, R168.reuse, R172, R4 ;  /* 0x000000aca804723c */ /* 0x042ff00000041804 */
[C---:B------:R-:W-:Y:S01]  /*23630*/  HMMA.16816.F32.BF16 R8, R168.reuse, R174, R8 ;  /* 0x000000aea808723c */ /* 0x040fe20000041808 */
[----:B------:R-:W1:Y:S07]  /*23640*/  LDSM.16.M88.4 R172, [R222+0xb000] ;  /* 0x00b00000deac783b */ /* 0x000e6e0000000200 */
[C---:B------:R-:W-:Y:S07]  /*23650*/  HMMA.16816.F32.BF16 R12, R168.reuse, R176, R12 ;  /* 0x000000b0a80c723c */ /* 0x040fee000004180c */
[----:B------:R-:W-:Y:S01]  /*23660*/  IMAD.MOV.U32 R176, RZ, RZ, R200 ;  /* 0x000000ffffb07224 */ /* 0x000fe200078e00c8 */
[C---:B------:R-:W-:Y:S04]  /*23670*/  HMMA.16816.F32.BF16 R16, R168.reuse, R178, R16 ;  /* 0x000000b2a810723c */ /* 0x040fe80000041810 */
[----:B------:R-:W-:Y:S02]  /*23680*/  IMAD.MOV.U32 R177, RZ, RZ, R201 ;  /* 0x000000ffffb17224 */ /* 0x000fe400078e00c9 */
[----:B------:R-:W4:Y:S02]  /*23690*/  LDSM.16.M88.4 R200, [R222+0xb800] ;  /* 0x00b80000dec8783b */ /* 0x000f240000000200 */
[C---:B------:R-:W-:Y:S08]  /*236a0*/  HMMA.16816.F32.BF16 R20, R168.reuse, R180, R20 ;  /* 0x000000b4a814723c */ /* 0x040ff00000041814 */
[C---:B------:R-:W-:Y:S01]  /*236b0*/  HMMA.16816.F32.BF16 R24, R168.reuse, R182, R24 ;  /* 0x000000b6a818723c */ /* 0x040fe20000041818 */
[----:B------:R-:W-:Y:S07]  /*236c0*/  LDSM.16.M88.4 R180, [R215+0x2800] ;  /* 0x00280000d7b4783b */ /* 0x000fee0000000200 */
[C---:B--2---:R-:W-:Y:S07]  /*236d0*/  HMMA.16816.F32.BF16 R28, R168.reuse, R184, R28 ;  /* 0x000000b8a81c723c */ /* 0x044fee000004181c */
[----:B------:R-:W-:Y:S01]  /*236e0*/  IMAD.MOV.U32 R184, RZ, RZ, R176 ;  /* 0x000000ffffb87224 */ /* 0x000fe200078e00b0 */
[----:B------:R-:W-:Y:S01]  /*236f0*/  HMMA.16816.F32.BF16 R32, R168, R186, R32 ;  /* 0x000000baa820723c */ /* 0x000fe20000041820 */
[----:B------:R-:W-:Y:S03]  /*23700*/  LDSM.16.M88.4 R168, [R224+0x2000] ;  /* 0x00200000e0a8783b */ /* 0x000fe60000000200 */
[----:B------:R-:W-:Y:S02]  /*23710*/  MOV R185, R177 ;  /* 0x000000b100b97202 */ /* 0x000fe40000000f00 */
[----:B------:R-:W2:Y:S02]  /*23720*/  LDSM.16.M88.4 R176, [R215+0x2000] ;  /* 0x00200000d7b0783b */ /* 0x000ea40000000200 */
[C---:B---3--:R-:W-:Y:S08]  /*23730*/  HMMA.16816.F32.BF16 R4, R192.reuse, R196, R4 ;  /* 0x000000c4c004723c */ /* 0x048ff00000041804 */
[C---:B------:R-:W-:Y:S01]  /*23740*/  HMMA.16816.F32.BF16 R8, R192.reuse, R198, R8 ;  /* 0x000000c6c008723c */ /* 0x040fe20000041808 */
[----:B------:R-:W-:Y:S07]  /*23750*/  LDSM.16.M88.4 R196, [R215+0x3800] ;  /* 0x00380000d7c4783b */ /* 0x000fee0000000200 */
[C---:B------:R-:W-:Y:S07]  /*23760*/  HMMA.16816.F32.BF16 R12, R192.reuse, R188, R12 ;  /* 0x000000bcc00c723c */ /* 0x040fee000004180c */
[----:B------:R-:W-:Y:S01]  /*23770*/  IMAD.MOV.U32 R188, RZ, RZ, R184 ;  /* 0x000000ffffbc7224 */ /* 0x000fe200078e00b8 */
[C---:B------:R-:W-:Y:S04]  /*23780*/  HMMA.16816.F32.BF16 R16, R192.reuse, R190, R16 ;  /* 0x000000bec010723c */ /* 0x040fe80000041810 */
[----:B------:R-:W-:Y:S02]  /*23790*/  IMAD.MOV.U32 R189, RZ, RZ, R185 ;  /* 0x000000ffffbd7224 */ /* 0x000fe400078e00b9 */
[----:B------:R-:W3:Y:S02]  /*237a0*/  LDSM.16.M88.4 R184, [R215+0x3000] ;  /* 0x00300000d7b8783b */ /* 0x000ee40000000200 */
[C---:B-1----:R-:W-:Y:S08]  /*237b0*/  HMMA.16816.F32.BF16 R20, R192.reuse, R172, R20 ;  /* 0x000000acc014723c */ /* 0x042ff00000041814 */
[C---:B------:R-:W-:Y:S01]  /*237c0*/  HMMA.16816.F32.BF16 R24, R192.reuse, R174, R24 ;  /* 0x000000aec018723c */ /* 0x040fe20000041818 */
[----:B------:R-:W-:Y:S07]  /*237d0*/  LDSM.16.M88.4 R172, [R229+0x4000] ;  /* 0x00400000e5ac783b */ /* 0x000fee0000000200 */
[C---:B----4-:R-:W-:Y:S07]  /*237e0*/  HMMA.16816.F32.BF16 R28, R192.reuse, R200, R28 ;  /* 0x000000c8c01c723c */ /* 0x050fee000004181c */
[----:B------:R-:W-:Y:S01]  /*237f0*/  IMAD.MOV.U32 R200, RZ, RZ, R188 ;  /* 0x000000ffffc87224 */ /* 0x000fe200078e00bc */
[----:B------:R-:W-:Y:S01]  /*23800*/  HMMA.16816.F32.BF16 R32, R192, R202, R32 ;  /* 0x000000cac020723c */ /* 0x000fe20000041820 */
[----:B------:R-:W-:Y:S03]  /*23810*/  LDSM.16.M88.4 R192, [R210] ;  /* 0x00000000d2c0783b */ /* 0x000fe60000000200 */
[----:B------:R-:W-:Y:S02]  /*23820*/  MOV R201, R189 ;  /* 0x000000bd00c97202 */ /* 0x000fe40000000f00 */
[----:B------:R-:W1:Y:S02]  /*23830*/  LDSM.16.M88.4 R188, [R228+0xc000] ;  /* 0x00c00000e4bc783b */ /* 0x000e640000000200 */
[C---:B--2---:R-:W-:Y:S08]  /*23840*/  HMMA.16816.F32.BF16 R4, R168.reuse, R176, R4 ;  /* 0x000000b0a804723c */ /* 0x044ff00000041804 */
[C---:B------:R-:W-:Y:S01]  /*23850*/  HMMA.16816.F32.BF16 R8, R168.reuse, R178, R8 ;  /* 0x000000b2a808723c */ /* 0x040fe20000041808 */
[----:B------:R-:W2:Y:S07]  /*23860*/  LDSM.16.M88.4 R176, [R228+0xc800] ;  /* 0x00c80000e4b0783b */ /* 0x000eae0000000200 */
[C---:B------:R-:W-:Y:S08]  /*23870*/  HMMA.16816.F32.BF16 R12, R168.reuse, R180, R12 ;  /* 0x000000b4a80c723c */ /* 0x040ff0000004180c */
[C---:B------:R-:W-:Y:S01]  /*23880*/  HMMA.16816.F32.BF16 R16, R168.reuse, R182, R16 ;  /* 0x000000b6a810723c */ /* 0x040fe20000041810 */
[----:B------:R-:W4:Y:S07]  /*23890*/  LDSM.16.M88.4 R180, [R228+0xd000] ;  /* 0x00d00000e4b4783b */ /* 0x000f2e0000000200 */
[C---:B---3--:R-:W-:Y:S08]  /*238a0*/  HMMA.16816.F32.BF16 R20, R168.reuse, R184, R20 ;  /* 0x000000b8a814723c */ /* 0x048ff00000041814 */
[C---:B------:R-:W-:Y:S01]  /*238b0*/  HMMA.16816.F32.BF16 R24, R168.reuse, R186, R24 ;  /* 0x000000baa818723c */ /* 0x040fe20000041818 */
[----:B------:R-:W-:Y:S07]  /*238c0*/  LDSM.16.M88.4 R184, [R227+0x4000] ;  /* 0x00400000e3b8783b */ /* 0x000fee0000000200 */
[C---:B------:R-:W-:Y:S08]  /*238d0*/  HMMA.16816.F32.BF16 R28, R168.reuse, R196, R28 ;  /* 0x000000c4a81c723c */ /* 0x040ff0000004181c */
[----:B------:R-:W-:Y:S01]  /*238e0*/  HMMA.16816.F32.BF16 R32, R168, R198, R32 ;  /* 0x000000c6a820723c */ /* 0x000fe20000041820 */
[----:B------:R-:W3:Y:S04]  /*238f0*/  LDSM.16.M88.4 R168, [R228+0xd800] ;  /* 0x00d80000e4a8783b */ /* 0x000ee80000000200 */
[----:B------:R-:W5:Y:S03]  /*23900*/  LDSM.16.M88.4 R196, [R209] ;  /* 0x00000000d1c4783b */ /* 0x000f660000000200 */
[C---:B-1----:R-:W-:Y:S08]  /*23910*/  HMMA.16816.F32.BF16 R4, R172.reuse, R188, R4 ;  /* 0x000000bcac04723c */ /* 0x042ff00000041804 */
[C---:B------:R-:W-:Y:S01]  /*23920*/  HMMA.16816.F32.BF16 R8, R172.reuse, R190, R8 ;  /* 0x000000beac08723c */ /* 0x040fe20000041808 */
[----:B------:R-:W1:Y:S07]  /*23930*/  LDSM.16.M88.4 R188, [R208] ;  /* 0x00000000d0bc783b */ /* 0x000e6e0000000200 */
[C---:B--2---:R-:W-:Y:S07]  /*23940*/  HMMA.16816.F32.BF16 R12, R172.reuse, R176, R12 ;  /* 0x000000b0ac0c723c */ /* 0x044fee000004180c */
[----:B------:R-:W-:Y:S01]  /*23950*/  IMAD.MOV.U32 R176, RZ, RZ, R200 ;  /* 0x000000ffffb07224 */ /* 0x000fe200078e00c8 */
[C---:B------:R-:W-:Y:S04]  /*23960*/  HMMA.16816.F32.BF16 R16, R172.reuse, R178, R16 ;  /* 0x000000b2ac10723c */ /* 0x040fe80000041810 */
[----:B------:R-:W-:Y:S02]  /*23970*/  IMAD.MOV.U32 R177, RZ, RZ, R201 ;  /* 0x000000ffffb17224 */ /* 0x000fe400078e00c9 */
[----:B------:R-:W2:Y:S02]  /*23980*/  LDSM.16.M88.4 R200, [R207] ;  /* 0x00000000cfc8783b */ /* 0x000ea40000000200 */
[C---:B----4-:R-:W-:Y:S08]  /*23990*/  HMMA.16816.F32.BF16 R20, R172.reuse, R180, R20 ;  /* 0x000000b4ac14723c */ /* 0x050ff00000041814 */
[C---:B------:R-:W-:Y:S01]  /*239a0*/  HMMA.16816.F32.BF16 R24, R172.reuse, R182, R24 ;  /* 0x000000b6ac18723c */ /* 0x040fe20000041818 */
[----:B------:R-:W-:Y:S07]  /*239b0*/  LDSM.16.M88.4 R180, [R222+0xd000] ;  /* 0x00d00000deb4783b */ /* 0x000fee0000000200 */
[C---:B---3--:R-:W-:Y:S08]  /*239c0*/  HMMA.16816.F32.BF16 R28, R172.reuse, R168, R28 ;  /* 0x000000a8ac1c723c */ /* 0x048ff0000004181c */
[----:B------:R-:W-:Y:S01]  /*239d0*/  HMMA.16816.F32.BF16 R32, R172, R170, R32 ;  /* 0x000000aaac20723c */ /* 0x000fe20000041820 */
[----:B------:R-:W-:Y:S04]  /*239e0*/  LDSM.16.M88.4 R168, [R225+0x4000] ;  /* 0x00400000e1a8783b */ /* 0x000fe80000000200 */
[----:B------:R-:W3:Y:S03]  /*239f0*/  LDSM.16.M88.4 R172, [R222+0xc000] ;  /* 0x00c00000deac783b */ /* 0x000ee60000000200 */
[C---:B------:R-:W-:Y:S07]  /*23a00*/  HMMA.16816.F32.BF16 R4, R184.reuse, R192, R4 ;  /* 0x000000c0b804723c */ /* 0x040fee0000041804 */
[----:B------:R-:W-:Y:S01]  /*23a10*/  IMAD.MOV.U32 R192, RZ, RZ, R176 ;  /* 0x000000ffffc07224 */ /* 0x000fe200078e00b0 */
[C---:B------:R-:W-:Y:S04]  /*23a20*/  HMMA.16816.F32.BF16 R8, R184.reuse, R194, R8 ;  /* 0x000000c2b808723c */ /* 0x040fe80000041808 */
[----:B------:R-:W-:Y:S02]  /*23a30*/  MOV R193, R177 ;  /* 0x000000b100c17202 */ /* 0x000fe40000000f00 */
[----:B------:R-:W4:Y:S02]  /*23a40*/  LDSM.16.M88.4 R176, [R222+0xc800] ;  /* 0x00c80000deb0783b */ /* 0x000f240000000200 */
[C---:B-----5:R-:W-:Y:S07]  /*23a50*/  HMMA.16816.F32.BF16 R12, R184.reuse, R196, R12 ;  /* 0x000000c4b80c723c */ /* 0x060fee000004180c */
[----:B------:R-:W-:Y:S01]  /*23a60*/  IMAD.MOV.U32 R196, RZ, RZ, R192 ;  /* 0x000000ffffc47224 */ /* 0x000fe200078e00c0 */
[C---:B------:R-:W-:Y:S04]  /*23a70*/  HMMA.16816.F32.BF16 R16, R184.reuse, R198, R16 ;  /* 0x000000c6b810723c */ /* 0x040fe80000041810 */
[----:B------:R-:W-:Y:S02]  /*23a80*/  IMAD.MOV.U32 R197, RZ, RZ, R193 ;  /* 0x000000ffffc57224 */ /* 0x000fe400078e00c1 */
[----:B------:R-:W5:Y:S02]  /*23a90*/  LDSM.16.M88.4 R192, [R222+0xd800] ;  /* 0x00d80000dec0783b */ /* 0x000f640000000200 */
[C---:B-1----:R-:W-:Y:S08]  /*23aa0*/  HMMA.16816.F32.BF16 R20, R184.reuse, R188, R20 ;  /* 0x000000bcb814723c */ /* 0x042ff00000041814 */
[C---:B------:R-:W-:Y:S01]  /*23ab0*/  HMMA.16816.F32.BF16 R24, R184.reuse, R190, R24 ;  /* 0x000000beb818723c */ /* 0x040fe20000041818 */
[----:B------:R-:W-:Y:S07]  /*23ac0*/  LDSM.16.M88.4 R188, [R224+0x4000] ;  /* 0x00400000e0bc783b */ /* 0x000fee0000000200 */
[C---:B--2---:R-:W-:Y:S07]  /*23ad0*/  HMMA.16816.F32.BF16 R28, R184.reuse, R200, R28 ;  /* 0x000000c8b81c723c */ /* 0x044fee000004181c */
[----:B------:R-:W-:Y:S01]  /*23ae0*/  IMAD.MOV.U32 R200, RZ, RZ, R196 ;  /* 0x000000ffffc87224 */ /* 0x000fe200078e00c4 */
[----:B------:R-:W-:Y:S01]  /*23af0*/  HMMA.16816.F32.BF16 R32, R184, R202, R32 ;  /* 0x000000cab820723c */ /* 0x000fe20000041820 */
[----:B------:R-:W-:Y:S03]  /*23b00*/  LDSM.16.M88.4 R184, [R215+0x4800] ;  /* 0x00480000d7b8783b */ /* 0x000fe60000000200 */
[----:B------:R-:W-:Y:S02]  /*23b10*/  MOV R201, R197 ;  /* 0x000000c500c97202 */ /* 0x000fe40000000f00 */
[----:B------:R-:W1:Y:S02]  /*23b20*/  LDSM.16.M88.4 R196, [R215+0x4000] ;  /* 0x00400000d7c4783b */ /* 0x000e640000000200 */
[C---:B---3--:R-:W-:Y:S08]  /*23b30*/  HMMA.16816.F32.BF16 R4, R168.reuse, R172, R4 ;  /* 0x000000aca804723c */ /* 0x048ff00000041804 */
[C---:B------:R-:W-:Y:S01]  /*23b40*/  HMMA.16816.F32.BF16 R8, R168.reuse, R174, R8 ;  /* 0x000000aea808723c */ /* 0x040fe20000041808 */
[----:B------:R-:W2:Y:S07]  /*23b50*/  LDSM.16.M88.4 R172, [R215+0x5000] ;  /* 0x00500000d7ac783b */ /* 0x000eae0000000200 */
[C---:B----4-:R-:W-:Y:S08]  /*23b60*/  HMMA.16816.F32.BF16 R12, R168.reuse, R176, R12 ;  /* 0x000000b0a80c723c */ /* 0x050ff0000004180c */
[C---:B------:R-:W-:Y:S01]  /*23b70*/  HMMA.16816.F32.BF16 R16, R168.reuse, R178, R16 ;  /* 0x000000b2a810723c */ /* 0x040fe20000041810 */
[----:B------:R-:W3:Y:S07]  /*23b80*/  LDSM.16.M88.4 R176, [R215+0x5800] ;  /* 0x00580000d7b0783b */ /* 0x000eee0000000200 */
[C---:B------:R-:W-:Y:S08]  /*23b90*/  HMMA.16816.F32.BF16 R20, R168.reuse, R180, R20 ;  /* 0x000000b4a814723c */ /* 0x040ff00000041814 */
[C---:B------:R-:W-:Y:S01]  /*23ba0*/  HMMA.16816.F32.BF16 R24, R168.reuse, R182, R24 ;  /* 0x000000b6a818723c */ /* 0x040fe20000041818 */
[----:B------:R-:W-:Y:S07]  /*23bb0*/  LDSM.16.M88.4 R180, [R229+0x6000] ;  /* 0x00600000e5b4783b */ /* 0x000fee0000000200 */
[C---:B-----5:R-:W-:Y:S07]  /*23bc0*/  HMMA.16816.F32.BF16 R28, R168.reuse, R192, R28 ;  /* 0x000000c0a81c723c */ /* 0x060fee000004181c */
[----:B------:R-:W-:Y:S01]  /*23bd0*/  IMAD.MOV.U32 R192, RZ, RZ, R200 ;  /* 0x000000ffffc07224 */ /* 0x000fe200078e00c8 */
[----:B------:R-:W-:Y:S01]  /*23be0*/  HMMA.16816.F32.BF16 R32, R168, R194, R32 ;  /* 0x000000c2a820723c */ /* 0x000fe20000041820 */
[----:B------:R-:W-:Y:S03]  /*23bf0*/  LDSM.16.M88.4 R168, [R228+0xe800] ;  /* 0x00e80000e4a8783b */ /* 0x000fe60000000200 */
[----:B------:R-:W-:Y:S02]  /*23c00*/  IMAD.MOV.U32 R193, RZ, RZ, R201 ;  /* 0x000000ffffc17224 */ /* 0x000fe400078e00c9 */
[----:B------:R-:W4:Y:S02]  /*23c10*/  LDSM.16.M88.4 R200, [R228+0xe000] ;  /* 0x00e00000e4c8783b */ /* 0x000f240000000200 */
[C---:B-1----:R-:W-:Y:S07]  /*23c20*/  HMMA.16816.F32.BF16 R4, R188.reuse, R196, R4 ;  /* 0x000000c4bc04723c */ /* 0x042fee0000041804 */
[----:B------:R-:W-:Y:S01]  /*23c30*/  IMAD.MOV.U32 R196, RZ, RZ, R192 ;  /* 0x000000ffffc47224 */ /* 0x000fe200078e00c0 */
[C---:B------:R-:W-:Y:S04]  /*23c40*/  HMMA.16816.F32.BF16 R8, R188.reuse, R198, R8 ;  /* 0x000000c6bc08723c */ /* 0x040fe80000041808 */
[----:B------:R-:W-:Y:S02]  /*23c50*/  MOV R197, R193 ;  /* 0x000000c100c57202 */ /* 0x000fe40000000f00 */
[----:B------:R-:W1:Y:S02]  /*23c60*/  LDSM.16.M88.4 R192, [R228+0xf000] ;  /* 0x00f00000e4c0783b */ /* 0x000e640000000200 */
[C---:B------:R-:W-:Y:S07]  /*23c70*/  HMMA.16816.F32.BF16 R12, R188.reuse, R184, R12 ;  /* 0x000000b8bc0c723c */ /* 0x040fee000004180c */
[----:B------:R-:W-:Y:S01]  /*23c80*/  IMAD.MOV.U32 R184, RZ, RZ, R196 ;  /* 0x000000ffffb87224 */ /* 0x000fe200078e00c4 */
[C---:B------:R-:W-:Y:S04]  /*23c90*/  HMMA.16816.F32.BF16 R16, R188.reuse, R186, R16 ;  /* 0x000000babc10723c */ /* 0x040fe80000041810 */
[----:B------:R-:W-:Y:S02]  /*23ca0*/  IMAD.MOV.U32 R185, RZ, RZ, R197 ;  /* 0x000000ffffb97224 */ /* 0x000fe400078e00c5 */
[----:B------:R-:W5:Y:S02]  /*23cb0*/  LDSM.16.M88.4 R196, [R228+0xf800] ;  /* 0x00f80000e4c4783b */ /* 0x000f640000000200 */
[C---:B--2---:R-:W-:Y:S08]  /*23cc0*/  HMMA.16816.F32.BF16 R20, R188.reuse, R172, R20 ;  /* 0x000000acbc14723c */ /* 0x044ff00000041814 */
[C---:B------:R-:W-:Y:S01]  /*23cd0*/  HMMA.16816.F32.BF16 R24, R188.reuse, R174, R24 ;  /* 0x000000aebc18723c */ /* 0x040fe20000041818 */
[----:B------:R-:W-:Y:S07]  /*23ce0*/  LDSM.16.M88.4 R172, [R227+0x6000] ;  /* 0x00600000e3ac783b */ /* 0x000fee0000000200 */
[C---:B---3--:R-:W-:Y:S08]  /*23cf0*/  HMMA.16816.F32.BF16 R28, R188.reuse, R176, R28 ;  /* 0x000000b0bc1c723c */ /* 0x048ff0000004181c */
[----:B------:R-:W-:Y:S01]  /*23d00*/  HMMA.16816.F32.BF16 R32, R188, R178, R32 ;  /* 0x000000b2bc20723c */ /* 0x000fe20000041820 */
[----:B------:R-:W2:Y:S06]  /*23d10*/  LDSM.16.M88.4 R176, [R206] ;  /* 0x00000000ceb0783b */ /* 0x000eac0000000200 */
[----:B------:R-:W-:Y:S01]  /*23d20*/  IMAD.MOV.U32 R190, RZ, RZ, R184 ;  /* 0x000000ffffbe7224 */ /* 0x000fe200078e00b8 */
[C---:B----4-:R-:W-:Y:S05]  /*23d30*/  HMMA.16816.F32.BF16 R4, R180.reuse, R200, R4 ;  /* 0x000000c8b404723c */ /* 0x050fea0000041804 */
[----:B------:R-:W-:Y:S02]  /*23d40*/  MOV R191, R185 ;  /* 0x000000b900bf7202 */ /* 0x000fe40000000f00 */
[----:B------:R-:W3:Y:S01]  /*23d50*/  LDSM.16.M88.4 R184, [R205] ;  /* 0x00000000cdb8783b */ /* 0x000ee20000000200 */
[C---:B------:R-:W-:Y:S03]  /*23d60*/  HMMA.16816.F32.BF16 R8, R180.reuse, R202, R8 ;  /* 0x000000cab408723c */ /* 0x040fe60000041808 */
[----:B------:R-:W-:Y:S05]  /*23d70*/  LDSM.16.M88.4 R200, [R222+0xe000] ;  /* 0x00e00000dec8783b */ /* 0x000fea0000000200 */
[C---:B------:R-:W-:Y:S08]  /*23d80*/  HMMA.16816.F32.BF16 R12, R180.reuse, R168, R12 ;  /* 0x000000a8b40c723c */ /* 0x040ff0000004180c */
[C---:B------:R-:W-:Y:S01]  /*23d90*/  HMMA.16816.F32.BF16 R16, R180.reuse, R170, R16 ;  /* 0x000000aab410723c */ /* 0x040fe20000041810 */
[----:B------:R-:W4:Y:S07]  /*23da0*/  LDSM.16.M88.4 R168, [R204] ;  /* 0x00000000cca8783b */ /* 0x000f2e0000000200 */
[C---:B-1----:R-:W-:Y:S08]  /*23db0*/  HMMA.16816.F32.BF16 R20, R180.reuse, R192, R20 ;  /* 0x000000c0b414723c */ /* 0x042ff00000041814 */
[C---:B------:R-:W-:Y:S01]  /*23dc0*/  HMMA.16816.F32.BF16 R24, R180.reuse, R194, R24 ;  /* 0x000000c2b418723c */ /* 0x040fe20000041818 */
[----:B------:R-:W-:Y:S07]  /*23dd0*/  LDSM.16.M88.4 R192, [R225+0x6000] ;  /* 0x00600000e1c0783b */ /* 0x000fee0000000200 */
[C---:B-----5:R-:W-:Y:S07]  /*23de0*/  HMMA.16816.F32.BF16 R28, R180.reuse, R196, R28 ;  /* 0x000000c4b41c723c */ /* 0x060fee000004181c */
[----:B------:R-:W-:Y:S01]  /*23df0*/  IMAD.MOV.U32 R196, RZ, RZ, R190 ;  /* 0x000000ffffc47224 */ /* 0x000fe200078e00be */
[----:B------:R-:W-:Y:S01]  /*23e00*/  HMMA.16816.F32.BF16 R32, R180, R198, R32 ;  /* 0x000000c6b420723c */ /* 0x000fe20000041820 */
[----:B------:R-:W-:Y:S03]  /*23e10*/  LDSM.16.M88.4 R180, [R222+0xe800] ;  /* 0x00e80000deb4783b */ /* 0x000fe60000000200 */
[----:B------:R-:W-:Y:S02]  /*23e20*/  IMAD.MOV.U32 R197, RZ, RZ, R191 ;  /* 0x000000ffffc57224 */ /* 0x000fe400078e00bf */
[----:B------:R-:W1:Y:S02]  /*23e30*/  LDSM.16.M88.4 R188, [R167] ;  /* 0x00000000a7bc783b */ /* 0x000e640000000200 */
[C---:B--2---:R-:W-:Y:S08]  /*23e40*/  HMMA.16816.F32.BF16 R4, R172.reuse, R176, R4 ;  /* 0x000000b0ac04723c */ /* 0x044ff00000041804 */
[C---:B------:R-:W-:Y:S01]  /*23e50*/  HMMA.16816.F32.BF16 R8, R172.reuse, R178, R8 ;  /* 0x000000b2ac08723c */ /* 0x040fe20000041808 */
[----:B------:R-:W2:Y:S07]  /*23e60*/  LDSM.16.M88.4 R176, [R222+0xf000] ;  /* 0x00f00000deb0783b */ /* 0x000eae0000000200 */
[C---:B---3--:R-:W-:Y:S07]  /*23e70*/  HMMA.16816.F32.BF16 R12, R172.reuse, R184, R12 ;  /* 0x000000b8ac0c723c */ /* 0x048fee000004180c */
[----:B------:R-:W-:Y:S01]  /*23e80*/  IMAD.MOV.U32 R184, RZ, RZ, R196 ;  /* 0x000000ffffb87224 */ /* 0x000fe200078e00c4 */
[C---:B------:R-:W-:Y:S04]  /*23e90*/  HMMA.16816.F32.BF16 R16, R172.reuse, R186, R16 ;  /* 0x000000baac10723c */ /* 0x040fe80000041810 */
[----:B------:R-:W-:Y:S02]  /*23ea0*/  MOV R185, R197 ;  /* 0x000000c500b97202 */ /* 0x000fe40000000f00 */
[----:B------:R-:W3:Y:S02]  /*23eb0*/  LDSM.16.M88.4 R196, [R222+0xf800] ;  /* 0x00f80000dec4783b */ /* 0x000ee40000000200 */
[C---:B----4-:R-:W-:Y:S08]  /*23ec0*/  HMMA.16816.F32.BF16 R20, R172.reuse, R168, R20 ;  /* 0x000000a8ac14723c */ /* 0x050ff00000041814 */
[C---:B------:R-:W-:Y:S01]  /*23ed0*/  HMMA.16816.F32.BF16 R24, R172.reuse, R170, R24 ;  /* 0x000000aaac18723c */ /* 0x040fe20000041818 */
[----:B------:R-:W-:Y:S07]  /*23ee0*/  LDSM.16.M88.4 R168, [R224+0x6000] ;  /* 0x00600000e0a8783b */ /* 0x000fee0000000200 */
[C---:B-1----:R-:W-:Y:S08]  /*23ef0*/  HMMA.16816.F32.BF16 R28, R172.reuse, R188, R28 ;  /* 0x000000bcac1c723c */ /* 0x042ff0000004181c */
[----:B------:R-:W-:Y:S01]  /*23f00*/  HMMA.16816.F32.BF16 R32, R172, R190, R32 ;  /* 0x000000beac20723c */ /* 0x000fe20000041820 */
[----:B------:R-:W1:Y:S04]  /*23f10*/  LDSM.16.M88.4 R172, [R215+0x6000] ;  /* 0x00600000d7ac783b */ /* 0x000e680000000200 */
[----:B------:R-:W-:Y:S03]  /*23f20*/  LDSM.16.M88.4 R188, [R215+0x7000] ;  /* 0x00700000d7bc783b */ /* 0x000fe60000000200 */
[C---:B------:R-:W-:Y:S07]  /*23f30*/  HMMA.16816.F32.BF16 R4, R192.reuse, R200, R4 ;  /* 0x000000c8c004723c */ /* 0x040fee0000041804 */
[----:B------:R-:W-:Y:S01]  /*23f40*/  IMAD.MOV.U32 R200, RZ, RZ, R184 ;  /* 0x000000ffffc87224 */ /* 0x000fe200078e00b8 */
[C---:B------:R-:W-:Y:S04]  /*23f50*/  HMMA.16816.F32.BF16 R8, R192.reuse, R202, R8 ;  /* 0x000000cac008723c */ /* 0x040fe80000041808 */
[----:B------:R-:W-:Y:S02]  /*23f60*/  IMAD.MOV.U32 R201, RZ, RZ, R185 ;  /* 0x000000ffffc97224 */ /* 0x000fe400078e00b9 */
[----:B------:R-:W4:Y:S02]  /*23f70*/  LDSM.16.M88.4 R184, [R215+0x6800] ;  /* 0x00680000d7b8783b */ /* 0x000f240000000200 */
[C---:B------:R-:W-:Y:S07]  /*23f80*/  HMMA.16816.F32.BF16 R12, R192.reuse, R180, R12 ;  /* 0x000000b4c00c723c */ /* 0x040fee000004180c */
[----:B------:R-:W-:Y:S01]  /*23f90*/  IMAD.MOV.U32 R180, RZ, RZ, R200 ;  /* 0x000000ffffb47224 */ /* 0x000fe200078e00c8 */
[C---:B------:R-:W-:Y:S04]  /*23fa0*/  HMMA.16816.F32.BF16 R16, R192.reuse, R182, R16 ;  /* 0x000000b6c010723c */ /* 0x040fe80000041810 */
[----:B------:R-:W-:Y:S02]  /*23fb0*/  MOV R181, R201 ;  /* 0x000000c900b57202 */ /* 0x000fe40000000f00 */
[----:B------:R-:W5:Y:S02]  /*23fc0*/  LDSM.16.M88.4 R200, [R215+0x7800] ;  /* 0x00780000d7c8783b */ /* 0x000f640000000200 */
[C---:B--2---:R-:W-:Y:S01]  /*23fd0*/  HMMA.16816.F32.BF16 R20, R192.reuse, R176, R20 ;  /* 0x000000b0c014723c */ /* 0x044fe20000041814 */
[----:B------:R-:W-:Y:S04]  /*23fe0*/  DEPBAR.LE SB0, 0x0 ;  /* 0x000080000000791a */ /* 0x000fe80000000000 */
[----:B------:R-:W-:Y:S03]  /*23ff0*/  BAR.SYNC.DEFER_BLOCKING 0x0 ;  /* 0x0000000000007b1d */ /* 0x000fe60000010000 */
[C---:B------:R-:W-:Y:S08]  /*24000*/  HMMA.16816.F32.BF16 R24, R192.reuse, R178, R24 ;  /* 0x000000b2c018723c */ /* 0x040ff00000041818 */
[C---:B---3--:R-:W-:Y:S08]  /*24010*/  HMMA.16816.F32.BF16 R28, R192.reuse, R196, R28 ;  /* 0x000000c4c01c723c */ /* 0x048ff0000004181c */
[----:B------:R-:W-:Y:S08]  /*24020*/  HMMA.16816.F32.BF16 R32, R192, R198, R32 ;  /* 0x000000c6c020723c */ /* 0x000ff00000041820 */
[C---:B-1----:R-:W-:Y:S08]  /*24030*/  HMMA.16816.F32.BF16 R4, R168.reuse, R172, R4 ;  /* 0x000000aca804723c */ /* 0x042ff00000041804 */
[C---:B------:R-:W-:Y:S08]  /*24040*/  HMMA.16816.F32.BF16 R8, R168.reuse, R174, R8 ;  /* 0x000000aea808723c */ /* 0x040ff00000041808 */
[C---:B----4-:R-:W-:Y:S07]  /*24050*/  HMMA.16816.F32.BF16 R12, R168.reuse, R184, R12 ;  /* 0x000000b8a80c723c */ /* 0x050fee000004180c */
[----:B------:R-:W-:Y:S01]  /*24060*/  IMAD.MOV.U32 R185, RZ, RZ, R180 ;  /* 0x000000ffffb97224 */ /* 0x000fe200078e00b4 */
[C---:B------:R-:W-:Y:S04]  /*24070*/  HMMA.16816.F32.BF16 R16, R168.reuse, R186, R16 ;  /* 0x000000baa810723c */ /* 0x040fe80000041810 */
[----:B------:R-:W-:Y:S04]  /*24080*/  IMAD.MOV.U32 R184, RZ, RZ, R181 ;  /* 0x000000ffffb87224 */ /* 0x000fe800078e00b5 */
[C---:B------:R-:W-:Y:S08]  /*24090*/  HMMA.16816.F32.BF16 R20, R168.reuse, R188, R20 ;  /* 0x000000bca814723c */ /* 0x040ff00000041814 */
[C---:B------:R-:W-:Y:S08]  /*240a0*/  HMMA.16816.F32.BF16 R24, R168.reuse, R190, R24 ;  /* 0x000000bea818723c */ /* 0x040ff00000041818 */
        /* <DEDUP_REMOVED lines=73> */
.L_x_3541:
[----:B------:R-:W-:Y:S02]  /*24540*/  ULDC.64 UR4, c[0x0][0x118] ;  /* 0x0000460000047ab9 */ /* 0x000fe40000000a00 */
[----:B------:R-:W2:Y:S02]  /*24550*/  LD.E R170, [R164.64+0x38] ;  /* 0x00003804a4aa7980 */ /* 0x000ea4000c101900 */
[----:B--2---:R-:W-:Y:S04]  /*24560*/  LEA R170, -R170, RZ, 0x6 ;  /* 0x000000ffaaaa7211 */ /* 0x004fe800078e31ff */
[----:B------:R-:W-:Y:S02]  /*24570*/  SHF.R.S32.HI R3, RZ, 0x1f, R170 ;  /* 0x0000001fff037819 */ /* 0x000fe400000114aa */
.L_x_3542:
[----:B------:R-:W-:Y:S05]  /*24580*/  BSYNC B0 ;  /* 0x0000000000007941 */ /* 0x000fea0003800000 */
.L_x_3540:
        /* <DEDUP_REMOVED lines=116> */
.L_x_3539:
[----:B------:R-:W-:Y:S05]  /*24cd0*/  BSYNC B1 ;  /* 0x0000000000017941 */ /* 0x000fea0003800000 */
.L_x_3538:
        /* <DEDUP_REMOVED lines=10> */
[C---:B------:R-:W-:Y:S02]  /*24d80*/  ISETP.GE.OR P2, PT, R3.reuse, R249, !P2 ;  /* 0x000000f90300720c */ /* 0x040fe40005746670 */
[C---:B------:R-:W-:Y:S02]  /*24d90*/  ISETP.GE.OR P1, PT, R164.reuse, R247, !P1 ;  /* 0x000000f7a400720c */ /* 0x040fe40004f26670 */
[-C--:B------:R-:W-:Y:S02]  /*24da0*/  ISETP.GE.OR P6, PT, R164, R249.reuse, !P6 ;  /* 0x000000f9a400720c */ /* 0x080fe400077c6670 */
        /* <DEDUP_REMOVED lines=17> */
[CC--:B------:R-:W-:Y:S02]  /*24ec0*/  ISETP.GE.AND P3, PT, R164.reuse, R248.reuse, PT ;  /* 0x000000f8a400720c */ /* 0x0c0fe40003f66270 */
[----:B------:R-:W-:Y:S02]  /*24ed0*/  ISETP.GE.OR P1, PT, R164, R249, !P1 ;  /* 0x000000f9a400720c */ /* 0x000fe40004f26670 */
[----:B------:R-:W-:Y:S02]  /*24ee0*/  ISETP.GE.AND P0, PT, R4, R248, PT ;  /* 0x000000f80400720c */ /* 0x000fe40003f06270 */
[-C--:B------:R-:W-:Y:S02]  /*24ef0*/  ISETP.GE.OR P3, PT, R164, R247.reuse, !P3 ;  /* 0x000000f7a400720c */ /* 0x080fe40005f66670 */
[----:B-1----:R-:W-:Y:S02]  /*24f00*/  FSEL R194, R12, -INF , !P1 ;  /* 0xff8000000cc27808 */ /* 0x002fe40004800000 */
[----:B------:R-:W-:Y:S02]  /*24f10*/  IADD3 R12, R3, 0x20, RZ ;  /* 0x00000020030c7810 */ /* 0x000fe40007ffe0ff */
[----:B------:R-:W-:Y:S02]  /*24f20*/  ISETP.GE.OR P0, PT, R4, R247, !P0 ;  /* 0x000000f70400720c */ /* 0x000fe40004706670 */
[----:B------:R-:W-:Y:S02]  /*24f30*/  FSEL R198, R14, -INF , !P3 ;  /* 0xff8000000ec67808 */ /* 0x000fe40005800000 */
[----:B------:R-:W-:Y:S02]  /*24f40*/  FSEL R199, R15, -INF , !P0 ;  /* 0xff8000000fc77808 */ /* 0x000fe40004000000 */
[C---:B------:R-:W-:Y:S02]  /*24f50*/  ISETP.GE.AND P0, PT, R12.reuse, R250, PT ;  /* 0x000000fa0c00720c */ /* 0x040fe40003f06270 */
[C---:B------:R-:W-:Y:S02]  /*24f60*/  ISETP.GE.AND P3, PT, R12.reuse, R248, PT ;  /* 0x000000f80c00720c */ /* 0x040fe40003f66270 */
[C---:B------:R-:W-:Y:S02]  /*24f70*/  ISETP.GE.OR P0, PT, R12.reuse, R249, !P0 ;  /* 0x000000f90c00720c */ /* 0x040fe40004706670 */
[----:B------:R-:W-:Y:S02]  /*24f80*/  ISETP.GE.OR P3, PT, R12, R247, !P3 ;  /* 0x000000f70c00720c */ /* 0x000fe40005f66670 */
[----:B------:R-:W-:Y:S02]  /*24f90*/  FSEL R5, R5, -INF , !P6 ;  /* 0xff80000005057808 */ /* 0x000fe40007000000 */
[----:B------:R-:W-:Y:S02]  /*24fa0*/  FMNMX.FTZ R12, R168, R2, !PT ;  /* 0x00000002a80c7209 */ /* 0x000fe40007810000 */
[----:B------:R-:W-:Y:S02]  /*24fb0*/  ISETP.GE.AND P6, PT, R4, R250, PT ;  /* 0x000000fa0400720c */ /* 0x000fe40003fc6270 */
[----:B------:R-:W-:Y:S02]  /*24fc0*/  FMNMX.FTZ R12, R5, R12, !PT ;  /* 0x0000000c050c7209 */ /* 0x000fe40007810000 */
[----:B------:R-:W-:Y:S02]  /*24fd0*/  IADD3 R164, R3, 0x18, RZ ;  /* 0x0000001803a47810 */ /* 0x000fe40007ffe0ff */
[----:B------:R-:W-:Y:S02]  /*24fe0*/  FSEL R9, R9, -INF , !P5 ;  /* 0xff80000009097808 */ /* 0x000fe40006800000 */
[----:B------:R-:W-:Y:S02]  /*24ff0*/  FMNMX.FTZ R12, R8, R12, !PT ;  /* 0x0000000c080c7209 */ /* 0x000fe40007810000 */
[-C--:B------:R-:W-:Y:S02]  /*25000*/  ISETP.GE.OR P6, PT, R4, R249.reuse, !P6 ;  /* 0x000000f90400720c */ /* 0x080fe400077c6670 */
[----:B------:R-:W-:Y:S02]  /*25010*/  IADD3 R4, R3, 0x19, RZ ;  /* 0x0000001903047810 */ /* 0x000fe40007ffe0ff */
[----:B------:R-:W-:Y:S02]  /*25020*/  FSEL R11, R11, -INF , !P2 ;  /* 0xff8000000b0b7808 */ /* 0x000fe40005000000 */
[----:B------:R-:W-:Y:S02]  /*25030*/  ISETP.GE.AND P2, PT, R164, R250, PT ;  /* 0x000000faa400720c */ /* 0x000fe40003f46270 */
[----:B------:R-:W-:Y:S02]  /*25040*/  FMNMX.FTZ R12, R9, R12, !PT ;  /* 0x0000000c090c7209 */ /* 0x000fe40007810000 */
[----:B------:R-:W-:Y:S02]  /*25050*/  ISETP.GE.AND P4, PT, R166, R248, PT ;  /* 0x000000f8a600720c */ /* 0x000fe40003f86270 */
[C---:B------:R-:W-:Y:S02]  /*25060*/  ISETP.GE.AND P5, PT, R4.reuse, R250, PT ;  /* 0x000000fa0400720c */ /* 0x040fe40003fa6270 */
[----:B------:R-:W-:Y:S02]  /*25070*/  ISETP.GE.AND P1, PT, R4, R248, PT ;  /* 0x000000f80400720c */ /* 0x000fe40003f26270 */
[----:B------:R-:W-:Y:S02]  /*25080*/  ISETP.GE.OR P2, PT, R164, R249, !P2 ;  /* 0x000000f9a400720c */ /* 0x000fe40005746670 */
[----:B------:R-:W-:Y:S02]  /*25090*/  FMNMX.FTZ R14, R194, R12, !PT ;  /* 0x0000000cc20e7209 */ /* 0x000fe40007810000 */
[----:B------:R-:W-:Y:S02]  /*250a0*/  ISETP.GE.OR P4, PT, R166, R247, !P4 ;  /* 0x000000f7a600720c */ /* 0x000fe40006786670 */
[C---:B------:R-:W-:Y:S02]  /*250b0*/  ISETP.GE.OR P5, PT, R4.reuse, R249, !P5 ;  /* 0x000000f90400720c */ /* 0x040fe40006fa6670 */
[-C--:B------:R-:W-:Y:S02]  /*250c0*/  ISETP.GE.OR P1, PT, R4, R247.reuse, !P1 ;  /* 0x000000f70400720c */ /* 0x080fe40004f26670 */
[----:B------:R-:W-:Y:S02]  /*250d0*/  IADD3 R4, R3, 0x21, RZ ;  /* 0x0000002103047810 */ /* 0x000fe40007ffe0ff */
[----:B------:R-:W-:Y:S02]  /*250e0*/  FSEL R195, R13, -INF , !P6 ;  /* 0xff8000000dc37808 */ /* 0x000fe40007000000 */
[----:B------:R-:W-:Y:S02]  /*250f0*/  FSEL R10, R10, -INF , !P4 ;  /* 0xff8000000a0a7808 */ /* 0x000fe40006000000 */
[----:B------:R-:W-:Y:S02]  /*25100*/  ISETP.GE.AND P4, PT, R164, R248, PT ;  /* 0x000000f8a400720c */ /* 0x000fe40003f86270 */
[----:B------:R-:W-:Y:S02]  /*25110*/  ISETP.GE.AND P6, PT, R4, R250, PT ;  /* 0x000000fa0400720c */ /* 0x000fe40003fc6270 */
[----:B------:R-:W-:Y:S02]  /*25120*/  FSEL R196, R16, -INF , !P2 ;  /* 0xff80000010c47808 */ /* 0x000fe40005000000 */
[----:B------:R-:W-:Y:S02]  /*25130*/  ISETP.GE.AND P2, PT, R4, R248, PT ;  /* 0x000000f80400720c */ /* 0x000fe40003f46270 */
[----:B------:R-:W-:Y:S02]  /*25140*/  FMNMX.FTZ R14, R195, R14, !PT ;  /* 0x0000000ec30e7209 */ /* 0x000fe40007810000 */
        /* <DEDUP_REMOVED lines=17> */
[-C--:B------:R-:W-:Y:S02]  /*25260*/  ISETP.GE.OR P5, PT, R4, R249.reuse, !P5 ;  /* 0x000000f90400720c */ /* 0x080fe40006fa6670 */
[----:B------:R-:W-:Y:S02]  /*25270*/  FMNMX.FTZ R15, R18, R16, !PT ;  /* 0x00000010120f7209 */ /* 0x000fe40007810000 */
[----:B------:R-:W-:Y:S02]  /*25280*/  FMNMX.FTZ R14, R11, R14, !PT ;  /* 0x0000000e0b0e7209 */ /* 0x000fe40007810000 */
[C---:B------:R-:W-:Y:S02]  /*25290*/  ISETP.GE.OR P4, PT, R13.reuse, R249, !P4 ;  /* 0x000000f90d00720c */ /* 0x040fe40006786670 */
[----:B------:R-:W-:Y:S02]  /*252a0*/  ISETP.GE.OR P0, PT, R13, R247, !P0 ;  /* 0x000000f70d00720c */ /* 0x000fe40004706670 */
[C---:B------:R-:W-:Y:S02]  /*252b0*/  IADD3 R13, R3.reuse, 0x30, RZ ;  /* 0x00000030030d7810 */ /* 0x040fe40007ffe0ff */
[----:B------:R-:W-:Y:S02]  /*252c0*/  IADD3 R12, R3, 0x31, RZ ;  /* 0x00000031030c7810 */ /* 0x000fe40007ffe0ff */
[----:B------:R-:W-:Y:S02]  /*252d0*/  FSEL R201, R19, -INF , !P1 ;  /* 0xff80000013c97808 */ /* 0x000fe40004800000 */
[----:B------:R-:W-:Y:S02]  /*252e0*/  ISETP.GE.AND P6, PT, R13, R250, PT ;  /* 0x000000fa0d00720c */ /* 0x000fe40003fc6270 */
[----:B------:R-:W-:Y:S02]  /*252f0*/  FSEL R24, R24, -INF , !P5 ;  /* 0xff80000018187808 */ /* 0x000fe40006800000 */
[----:B------:R-:W-:Y:S02]  /*25300*/  FMNMX.FTZ R15, R17, R15, !PT ;  /* 0x0000000f110f7209 */ /* 0x000fe40007810000 */
[----:B------:R-:W-:Y:S02]  /*25310*/  FMNMX.FTZ R14, R198, R14, !PT ;  /* 0x0000000ec60e7209 */ /* 0x000fe40007810000 */
[----:B------:R-:W-:Y:S02]  /*25320*/  ISETP.GE.AND P1, PT, R4, R248, PT ;  /* 0x000000f80400720c */ /* 0x000fe40003f26270 */
[----:B------:R-:W-:Y:S02]  /*25330*/  ISETP.GE.AND P5, PT, R12, R250, PT ;  /* 0x000000fa0c00720c */ /* 0x000fe40003fa6270 */
[----:B------:R-:W-:Y:S02]  /*25340*/  ISETP.GE.OR P6, PT, R13, R249, !P6 ;  /* 0x000000f90d00720c */ /* 0x000fe400077c6670 */
[----:B------:R-:W-:Y:S02]  /*25350*/  FSEL R203, R25, -INF , !P4 ;  /* 0xff80000019cb7808 */ /* 0x000fe40006000000 */
[----:B------:R-:W-:Y:S02]  /*25360*/  FMNMX.FTZ R15, R24, R15, !PT ;  /* 0x0000000f180f7209 */ /* 0x000fe40007810000 */
[----:B------:R-:W-:Y:S02]  /*25370*/  ISETP.GE.OR P1, PT, R4, R247, !P1 ;  /* 0x000000f70400720c */ /* 0x000fe40004f26670 */
[----:B------:R-:W-:Y:S02]  /*25380*/  IADD3 R4, R3, 0x38, RZ ;  /* 0x0000003803047810 */ /* 0x000fe40007ffe0ff */
        /* <DEDUP_REMOVED lines=8> */
[----:B------:R-:W-:Y:S02]  /*25410*/  ISETP.GE.OR P4, PT, R4, R249, !P4 ;  /* 0x000000f90400720c */ /* 0x000fe40006786670 */
[----:B------:R-:W-:Y:S02]  /*25420*/  FMNMX.FTZ R15, R180, R15, !PT ;  /* 0x0000000fb40f7209 */ /* 0x000fe40007810000 */
        /* <DEDUP_REMOVED lines=11> */
[----:B------:R-:W-:Y:S02]  /*254e0*/  ISETP.GE.OR P1, PT, R13, R247, !P2 ;  /* 0x000000f70d00720c */ /* 0x000fe40005726670 */
[----:B------:R-:W-:Y:S02]  /*254f0*/  ISETP.GE.AND P2, PT, R12, R248, PT ;  /* 0x000000f80c00720c */ /* 0x000fe40003f46270 */
[----:B------:R-:W-:Y:S02]  /*25500*/  FSEL R181, R27, -INF , !P0 ;  /* 0xff8000001bb57808 */ /* 0x000fe40004000000 */
[----:B------:R-:W-:Y:S02]  /*25510*/  FMNMX.FTZ R15, R182, R15, !PT ;  /* 0x0000000fb60f7209 */ /* 0x000fe40007810000 */
[----:B------:R-:W-:Y:S02]  /*25520*/  ISETP.GE.AND P6, PT, R3, R250, PT ;  /* 0x000000fa0300720c */ /* 0x000fe40003fc6270 */
[----:B------:R-:W-:Y:S02]  /*25530*/  ISETP.GE.OR P2, PT, R12, R247, !P2 ;  /* 0x000000f70c00720c */ /* 0x000fe40005746670 */
[----:B------:R-:W-:Y:S02]  /*25540*/  FSEL R177, R30, -INF , !P1 ;  /* 0xff8000001eb17808 */ /* 0x000fe40004800000 */
[----:B------:R-:W-:Y:S02]  /*25550*/  FMNMX.FTZ R15, R181, R15, !PT ;  /* 0x0000000fb50f7209 */ /* 0x000fe40007810000 */
[CC--:B------:R-:W-:Y:S02]  /*25560*/  ISETP.GE.AND P0, PT, R4.reuse, R248.reuse, PT ;  /* 0x000000f80400720c */ /* 0x0c0fe40003f06270 */
        /* <DEDUP_REMOVED lines=60> */
[-CC-:B------:R-:W-:Y:S02]  /*25930*/  FFMA.FTZ R201, R201, R165.reuse, -R172.reuse ;  /* 0x000000a5c9c97223 */ /* 0x180fe400000108ac */
        /* <DEDUP_REMOVED lines=9> */
[----:B------:R-:W-:Y:S02]  /*259d0*/  FMUL.FTZ R9, R2, R157 ;  /* 0x0000009d02097220 */ /* 0x000fe40000410000 */
[----:B------:R-:W-:Y:S02]  /*259e0*/  IMAD.MOV.U32 R161, RZ, RZ, R17 ;  /* 0x000000ffffa17224 */ /* 0x000fe400078e0011 */
[C---:B----4-:R-:W-:Y:S02]  /*259f0*/  FMUL.FTZ R7, R0.reuse, R163 ;  /* 0x000000a300077220 */ /* 0x050fe40000410000 */
[C---:B------:R-:W-:Y:S01]  /*25a00*/  FMUL.FTZ R6, R0.reuse, R162 ;  /* 0x000000a200067220 */ /* 0x040fe20000410000 */
[----:B------:R-:W-:Y:S01]  /*25a10*/  MOV R162, R24 ;  /* 0x0000001800a27202 */ /* 0x000fe20000000f00 */
[C---:B------:R-:W-:Y:S01]  /*25a20*/  FMUL.FTZ R10, R0.reuse, R158 ;  /* 0x0000009e000a7220 */ /* 0x040fe20000410000 */
[----:B------:R-:W-:Y:S01]  /*25a30*/  MUFU.EX2 R191, R191 ;  /* 0x000000bf00bf7308 */ /* 0x000fe20000000800 */
[----:B------:R-:W-:Y:S02]  /*25a40*/  FMUL.FTZ R11, R0, R159 ;  /* 0x0000009f000b7220 */ /* 0x000fe40000410000 */
[C---:B------:R-:W-:Y:S01]  /*25a50*/  FMUL.FTZ R16, R2.reuse, R148 ;  /* 0x0000009402107220 */ /* 0x040fe20000410000 */
[----:B------:R-:W-:Y:S01]  /*25a60*/  LDSM.16.MT88.4 R156, [R223+0x14800] ;  /* 0x01480000df9c783b */ /* 0x000fe20000004200 */
[----:B------:R-:W-:Y:S02]  /*25a70*/  FMUL.FTZ R17, R2, R149 ;  /* 0x0000009502117220 */ /* 0x000fe40000410000 */
[C---:B------:R-:W-:Y:S02]  /*25a80*/  FMUL.FTZ R18, R0.reuse, R150 ;  /* 0x0000009600127220 */ /* 0x040fe40000410000 */
[----:B------:R-:W-:Y:S01]  /*25a90*/  FMUL.FTZ R19, R0, R151 ;  /* 0x0000009700137220 */ /* 0x000fe20000410000 */
[----:B------:R-:W3:Y:S01]  /*25aa0*/  MUFU.EX2 R190, R190 ;  /* 0x000000be00be7308 */ /* 0x000ee20000000800 */
[C---:B------:R-:W-:Y:S01]  /*25ab0*/  FMUL.FTZ R24, R2.reuse, R140 ;  /* 0x0000008c02187220 */ /* 0x040fe20000410000 */
[----:B------:R-:W-:Y:S01]  /*25ac0*/  LDSM.16.MT88.4 R148, [R219+0x10800] ;  /* 0x01080000db94783b */ /* 0x000fe20000004200 */
[----:B------:R-:W-:Y:S01]  /*25ad0*/  FMUL.FTZ R25, R2, R141 ;  /* 0x0000008d02197220 */ /* 0x000fe20000410000 */
[----:B--2---:R-:W-:Y:S01]  /*25ae0*/  F2FP.BF16.PACK_AB R170, R192, R193 ;  /* 0x000000c1c0aa723e */ /* 0x004fe200000010ff */
[C---:B------:R-:W-:Y:S02]  /*25af0*/  FMUL.FTZ R26, R0.reuse, R142 ;  /* 0x0000008e001a7220 */ /* 0x040fe40000410000 */
[----:B------:R-:W-:Y:S02]  /*25b00*/  FMUL.FTZ R27, R0, R143 ;  /* 0x0000008f001b7220 */ /* 0x000fe40000410000 */
[C---:B------:R-:W-:Y:S01]  /*25b10*/  FMUL.FTZ R32, R2.reuse, R132 ;  /* 0x0000008402207220 */ /* 0x040fe20000410000 */
[----:B------:R-:W-:Y:S01]  /*25b20*/  MUFU.EX2 R189, R189 ;  /* 0x000000bd00bd7308 */ /* 0x000fe20000000800 */
[----:B------:R-:W-:Y:S01]  /*25b30*/  FMUL.FTZ R33, R2, R133 ;  /* 0x0000008502217220 */ /* 0x000fe20000410000 */
[----:B------:R-:W-:Y:S01]  /*25b40*/  LDSM.16.MT88.4 R140, [R219+0x12000] ;  /* 0x01200000db8c783b */ /* 0x000fe20000004200 */
[C---:B------:R-:W-:Y:S02]  /*25b50*/  FMUL.FTZ R34, R0.reuse, R134 ;  /* 0x0000008600227220 */ /* 0x040fe40000410000 */
[----:B------:R-:W-:Y:S02]  /*25b60*/  FMUL.FTZ R35, R0, R135 ;  /* 0x0000008700237220 */ /* 0x000fe40000410000 */
[C---:B------:R-:W-:Y:S02]  /*25b70*/  FMUL.FTZ R36, R2.reuse, R36 ;  /* 0x0000002402247220 */ /* 0x040fe40000410000 */
[----:B------:R-:W-:Y:S01]  /*25b80*/  FMUL.FTZ R37, R2, R37 ;  /* 0x0000002502257220 */ /* 0x000fe20000410000 */
[----:B------:R-:W2:Y:S01]  /*25b90*/  MUFU.EX2 R188, R188 ;  /* 0x000000bc00bc7308 */ /* 0x000ea20000000800 */
[----:B------:R-:W-:Y:S01]  /*25ba0*/  LDSM.16.MT88.4 R132, [R220+0x12000] ;  /* 0x01200000dc84783b */ /* 0x000fe20000004200 */
[----:B------:R-:W-:Y:S01]  /*25bb0*/  FMUL.FTZ R38, R0, R38 ;  /* 0x0000002600267220 */ /* 0x000fe20000410000 */
[----:B---3--:R-:W-:Y:S01]  /*25bc0*/  F2FP.BF16.PACK_AB R169, R190, R191 ;  /* 0x000000bfbea9723e */ /* 0x008fe200000010ff */
        /* <DEDUP_REMOVED lines=11> */
[----:B------:R-:W-:Y:S01]  /*25c80*/  FMUL.FTZ R48, R2, R48 ;  /* 0x0000003002307220 */ /* 0x000fe20000410000 */
[----:B--2---:R-:W-:Y:S01]  /*25c90*/  F2FP.BF16.PACK_AB R171, R188, R189 ;  /* 0x000000bdbcab723e */ /* 0x004fe200000010ff */
[----:B------:R-:W-:Y:S02]  /*25ca0*/  FMUL.FTZ R49, R2, R49 ;  /* 0x0000003102317220 */ /* 0x000fe40000410000 */
[C---:B------:R-:W-:Y:S02]  /*25cb0*/  FMUL.FTZ R50, R0.reuse, R50 ;  /* 0x0000003200327220 */ /* 0x040fe40000410000 */
[----:B------:R-:W-:Y:S01]  /*25cc0*/  FMUL.FTZ R51, R0, R51 ;  /* 0x0000003300337220 */ /* 0x000fe20000410000 */
[----:B------:R-:W-:Y:S01]  /*25cd0*/  MUFU.EX2 R196, R196 ;  /* 0x000000c400c47308 */ /* 0x000fe20000000800 */
[C---:B-1----:R-:W-:Y:S05]  /*25ce0*/  HMMA.16816.F32.BF16 R4, R168.reuse, R12, R4 ;  /* 0x0000000ca804723c */ /* 0x042fea0000041804 */
[C---:B------:R-:W-:Y:S02]  /*25cf0*/  FMUL.FTZ R52, R2.reuse, R52 ;  /* 0x0000003402347220 */ /* 0x040fe40000410000 */
[C---:B------:R-:W-:Y:S01]  /*25d00*/  FMUL.FTZ R12, R2.reuse, R152 ;  /* 0x00000098020c7220 */ /* 0x040fe20000410000 */
[C---:B------:R-:W-:Y:S01]  /*25d10*/  HMMA.16816.F32.BF16 R8, R168.reuse, R14, R8 ;  /* 0x0000000ea808723c */ /* 0x040fe20000041808 */
[----:B------:R-:W-:Y:S03]  /*25d20*/  MUFU.EX2 R197, R197 ;  /* 0x000000c500c57308 */ /* 0x000fe60000000800 */
[C---:B------:R-:W-:Y:S02]  /*25d30*/  FMUL.FTZ R13, R2.reuse, R153 ;  /* 0x00000099020d7220 */ /* 0x040fe40000410000 */
[----:B------:R-:W-:Y:S02]  /*25d40*/  FMUL.FTZ R53, R2, R53 ;  /* 0x0000003502357220 */ /* 0x000fe40000410000 */
[C---:B------:R-:W-:Y:S03]  /*25d50*/  FMUL.FTZ R14, R0.reuse, R154 ;  /* 0x0000009a000e7220 */ /* 0x040fe60000410000 */
[----:B------:R-:W-:Y:S01]  /*25d60*/  MUFU.EX2 R198, R198 ;  /* 0x000000c600c67308 */ /* 0x000fe20000000800 */
[C---:B------:R-:W-:Y:S02]  /*25d70*/  FMUL.FTZ R15, R0.reuse, R155 ;  /* 0x0000009b000f7220 */ /* 0x040fe40000410000 */
[----:B------:R-:W1:Y:S01]  /*25d80*/  LDSM.16.MT88.4 R152, [R219+0x10000] ;  /* 0x01000000db98783b */ /* 0x000e620000004200 */
[C---:B------:R-:W-:Y:S02]  /*25d90*/  FMUL.FTZ R54, R0.reuse, R54 ;  /* 0x0000003600367220 */ /* 0x040fe40000410000 */
[----:B------:R-:W-:Y:S02]  /*25da0*/  FMUL.FTZ R55, R0, R55 ;  /* 0x0000003700377220 */ /* 0x000fe40000410000 */
[C---:B------:R-:W-:Y:S02]  /*25db0*/  HMMA.16816.F32.BF16 R12, R168.reuse, R20, R12 ;  /* 0x00000014a80c723c */ /* 0x040fe4000004180c */
[----:B------:R-:W2:Y:S01]  /*25dc0*/  MUFU.EX2 R199, R199 ;  /* 0x000000c700c77308 */ /* 0x000ea20000000800 */
[C---:B------:R-:W-:Y:S02]  /*25dd0*/  FMUL.FTZ R56, R2.reuse, R56 ;  /* 0x0000003802387220 */ /* 0x040fe40000410000 */
[C---:B------:R-:W-:Y:S02]  /*25de0*/  FMUL.FTZ R57, R2.reuse, R57 ;  /* 0x0000003902397220 */ /* 0x040fe40000410000 */
[C---:B------:R-:W-:Y:S01]  /*25df0*/  FMUL.FTZ R20, R2.reuse, R144 ;  /* 0x0000009002147220 */ /* 0x040fe20000410000 */
[C---:B------:R-:W-:Y:S04]  /*25e00*/  HMMA.16816.F32.BF16 R16, R168.reuse, R22, R16 ;  /* 0x00000016a810723c */ /* 0x040fe80000041810 */
[----:B------:R-:W-:Y:S01]  /*25e10*/  FMUL.FTZ R21, R2, R145 ;  /* 0x0000009102157220 */ /* 0x000fe20000410000 */
[----:B------:R-:W-:Y:S01]  /*25e20*/  MUFU.EX2 R200, R200 ;  /* 0x000000c800c87308 */ /* 0x000fe20000000800 */
[C---:B------:R-:W-:Y:S02]  /*25e30*/  FMUL.FTZ R58, R0.reuse, R58 ;  /* 0x0000003a003a7220 */ /* 0x040fe40000410000 */
[C---:B------:R-:W-:Y:S04]  /*25e40*/  FMUL.FTZ R22, R0.reuse, R146 ;  /* 0x0000009200167220 */ /* 0x040fe80000410000 */
[C---:B------:R-:W-:Y:S02]  /*25e50*/  FMUL.FTZ R23, R0.reuse, R147 ;  /* 0x0000009300177220 */ /* 0x040fe40000410000 */
[----:B------:R-:W4:Y:S01]  /*25e60*/  LDSM.16.MT88.4 R144, [R223+0x12000] ;  /* 0x01200000df90783b */ /* 0x000f220000004200 */
[----:B------:R-:W-:Y:S01]  /*25e70*/  FMUL.FTZ R59, R0, R59 ;  /* 0x0000003b003b7220 */ /* 0x000fe20000410000 */
[----:B------:R-:W5:Y:S01]  /*25e80*/  MUFU.EX2 R201, R201 ;  /* 0x000000c900c97308 */ /* 0x000f620000000800 */
[C---:B------:R-:W-:Y:S02]  /*25e90*/  FMUL.FTZ R60, R2.reuse, R60 ;  /* 0x0000003c023c7220 */ /* 0x040fe40000410000 */
[C---:B------:R-:W-:Y:S03]  /*25ea0*/  HMMA.16816.F32.BF16 R20, R168.reuse, R28, R20 ;  /* 0x0000001ca814723c */ /* 0x040fe60000041814 */
[----:B------:R-:W-:Y:S02]  /*25eb0*/  FMUL.FTZ R61, R2, R61 ;  /* 0x0000003d023d7220 */ /* 0x000fe40000410000 */
[----:B------:R-:W-:Y:S02]  /*25ec0*/  FMUL.FTZ R62, R0, R62 ;  /* 0x0000003e003e7220 */ /* 0x000fe40000410000 */
[C---:B------:R-:W-:Y:S01]  /*25ed0*/  FMUL.FTZ R28, R2.reuse, R136 ;  /* 0x00000088021c7220 */ /* 0x040fe20000410000 */
[C---:B------:R-:W-:Y:S01]  /*25ee0*/  HMMA.16816.F32.BF16 R24, R168.reuse, R30, R24 ;  /* 0x0000001ea818723c */ /* 0x040fe20000041818 */
[----:B------:R-:W-:Y:S03]  /*25ef0*/  MUFU.EX2 R203, R203 ;  /* 0x000000cb00cb7308 */ /* 0x000fe60000000800 */
[----:B------:R-:W-:Y:S02]  /*25f00*/  FMUL.FTZ R29, R2, R137 ;  /* 0x00000089021d7220 */ /* 0x000fe40000410000 */
[C---:B------:R-:W-:Y:S02]  /*25f10*/  FMUL.FTZ R63, R0.reuse, R63 ;  /* 0x0000003f003f7220 */ /* 0x040fe40000410000 */
[C---:B------:R-:W-:Y:S04]  /*25f20*/  FMUL.FTZ R30, R0.reuse, R138 ;  /* 0x0000008a001e7220 */ /* 0x040fe80000410000 */
[----:B------:R-:W-:Y:S02]  /*25f30*/  FMUL.FTZ R31, R0, R139 ;  /* 0x0000008b001f7220 */ /* 0x000fe40000410000 */
[----:B------:R-:W2:Y:S01]  /*25f40*/  LDSM.16.MT88.4 R136, [R221+0x12000] ;  /* 0x01200000dd88783b */ /* 0x000ea20000004200 */
        /* <DEDUP_REMOVED lines=94> */
[-CC-:B------:R-:W-:Y:S02]  /*26530*/  FFMA.FTZ R202, R202, R165.reuse, -R172.reuse ;  /* 0x000000a5caca7223 */ /* 0x180fe400000108ac */
[--C-:B------:R-:W-:Y:S03]  /*26540*/  FFMA.FTZ R181, R181, R165, -R172.reuse ;  /* 0x000000a5b5b57223 */ /* 0x100fe600000108ac */
[C---:B------:R-:W-:Y:S01]  /*26550*/  HMMA.16816.F32.BF16 R120, R168.reuse, R138, R120 ;  /* 0x0000008aa878723c */ /* 0x040fe20000041878 */
[----:B------:R-:W1:Y:S01]  /*26560*/  LDSM.16.MT88.4 R136, [R220+0x10800] ;  /* 0x01080000dc88783b */ /* 0x000e620000004200 */
[----:B------:R-:W1:Y:S01]  /*26570*/  MUFU.EX2 R202, R202 ;  /* 0x000000ca00ca7308 */ /* 0x000e620000000800 */
[C---:B------:R-:W-:Y:S02]  /*26580*/  FMUL.FTZ R124, R2.reuse, R124 ;  /* 0x0000007c027c7220 */ /* 0x040fe40000410000 */
[----:B------:R-:W-:Y:S02]  /*26590*/  FMUL.FTZ R125, R2, R125 ;  /* 0x0000007d027d7220 */ /* 0x000fe40000410000 */
[C---:B------:R-:W-:Y:S02]  /*265a0*/  FMUL.FTZ R126, R0.reuse, R126 ;  /* 0x0000007e007e7220 */ /* 0x040fe40000410000 */
[----:B------:R-:W-:Y:S03]  /*265b0*/  FMUL.FTZ R127, R0, R127 ;  /* 0x0000007f007f7220 */ /* 0x000fe60000410000 */
[-C--:B------:R-:W-:Y:S02]  /*265c0*/  FFMA.FTZ R172, R166, R165.reuse, -R172 ;  /* 0x000000a5a6ac7223 */ /* 0x080fe400000108ac */
[--C-:B------:R-:W-:Y:S02]  /*265d0*/  FFMA.FTZ R180, R180, R165, -R179.reuse ;  /* 0x000000a5b4b47223 */ /* 0x100fe400000108b3 */
[C---:B--2---:R-:W-:Y:S03]  /*265e0*/  HMMA.16816.F32.BF16 R124, R168.reuse, R132, R124 ;  /* 0x00000084a87c723c */ /* 0x044fe6000004187c */
[C---:B------:R-:W-:Y:S02]  /*265f0*/  FMUL.FTZ R128, R2.reuse, R128 ;  /* 0x0000008002807220 */ /* 0x040fe40000410000 */
[----:B------:R-:W-:Y:S02]  /*26600*/  FMUL.FTZ R129, R2, R129 ;  /* 0x0000008102817220 */ /* 0x000fe40000410000 */
[C---:B------:R-:W-:Y:S01]  /*26610*/  FMUL.FTZ R130, R0.reuse, R130 ;  /* 0x0000008200827220 */ /* 0x040fe20000410000 */
[----:B---3--:R-:W-:Y:S01]  /*26620*/  F2FP.BF16.PACK_AB R132, R195, R194 ;  /* 0x000000c2c384723e */ /* 0x008fe200000010ff */
[----:B------:R-:W-:Y:S03]  /*26630*/  FMUL.FTZ R131, R0, R131 ;  /* 0x0000008300837220 */ /* 0x000fe60000410000 */
[----:B------:R-:W-:Y:S01]  /*26640*/  F2FP.BF16.PACK_AB R133, R199, R198 ;  /* 0x000000c6c785723e */ /* 0x000fe200000010ff */
[----:B------:R-:W-:Y:S02]  /*26650*/  FFMA.FTZ R178, R178, R165, -R179 ;  /* 0x000000a5b2b27223 */ /* 0x000fe400000108b3 */
[----:B------:R-:W-:Y:S01]  /*26660*/  FFMA.FTZ R187, R2, R252, R187 ;  /* 0x000000fc02bb7223 */ /* 0x000fe200000100bb */
[----:B------:R-:W-:Y:S01]  /*26670*/  HMMA.16816.F32.BF16 R128, R168, R134, R128 ;  /* 0x00000086a880723c */ /* 0x000fe20000041880 */
[----:B------:R-:W-:Y:S02]  /*26680*/  MUFU.EX2 R168, R181 ;  /* 0x000000b500a87308 */ /* 0x000fe40000000800 */
[----:B------:R-:W-:Y:S02]  /*26690*/  FFMA.FTZ R191, R0, R251, R191 ;  /* 0x000000fb00bf7223 */ /* 0x000fe400000100bf */
[----:B------:R-:W-:Y:S02]  /*266a0*/  FADD.FTZ R187, R186, R187 ;  /* 0x000000bbbabb7221 */ /* 0x000fe40000010000 */
[----:B------:R-:W-:Y:S01]  /*266b0*/  F2FP.BF16.PACK_AB R134, R197, R196 ;  /* 0x000000c4c586723e */ /* 0x000fe200000010ff */
[----:B------:R-:W-:Y:S01]  /*266c0*/  IMAD.MOV.U32 R169, RZ, RZ, R160 ;  /* 0x000000ffffa97224 */ /* 0x000fe200078e00a0 */
[----:B-----5:R-:W-:Y:S02]  /*266d0*/  F2FP.BF16.PACK_AB R135, R201, R200 ;  /* 0x000000c8c987723e */ /* 0x020fe400000010ff */
[----:B------:R-:W-:Y:S01]  /*266e0*/  MUFU.EX2 R181, R178 ;  /* 0x000000b200b57308 */ /* 0x000fe20000000800 */
[----:B------:R-:W-:Y:S01]  /*266f0*/  MOV R171, R162 ;  /* 0x000000a200ab7202 */ /* 0x000fe20000000f00 */
[----:B------:R-:W-:Y:S01]  /*26700*/  FADD.FTZ R191, R190, R191 ;  /* 0x000000bfbebf7221 */ /* 0x000fe20000010000 */
[----:B------:R-:W-:Y:S01]  /*26710*/  MOV R170, R161 ;  /* 0x000000a100aa7202 */ /* 0x000fe20000000f00 */
[----:B------:R-:W-:Y:S01]  /*26720*/  FADD.FTZ R187, R193, R187 ;  /* 0x000000bbc1bb7221 */ /* 0x000fe20000010000 */
[C---:B----4-:R-:W-:Y:S01]  /*26730*/  HMMA.16816.F32.BF16 R4, R132.reuse, R140, R4 ;  /* 0x0000008c8404723c */ /* 0x050fe20000041804 */
[----:B------:R-:W-:Y:S04]  /*26740*/  LDSM.16.MT88.4 R160, [R221+0x14800] ;  /* 0x01480000dda0783b */ /* 0x000fe80000004200 */
[----:B------:R-:W-:Y:S02]  /*26750*/  FADD.FTZ R191, R189, R191 ;  /* 0x000000bfbdbf7221 */ /* 0x000fe40000010000 */
[----:B------:R-:W-:Y:S01]  /*26760*/  FADD.FTZ R192, R192, R187 ;  /* 0x000000bbc0c07221 */ /* 0x000fe20000010000 */
[C---:B------:R-:W-:Y:S01]  /*26770*/  HMMA.16816.F32.BF16 R8, R132.reuse, R142, R8 ;  /* 0x0000008e8408723c */ /* 0x040fe20000041808 */
[----:B------:R-:W2:Y:S03]  /*26780*/  LDSM.16.MT88.4 R140, [R221+0x12800] ;  /* 0x01280000dd8c783b */ /* 0x000ea60000004200 */
[----:B------:R-:W-:Y:S02]  /*26790*/  FADD.FTZ R188, R188, R191 ;  /* 0x000000bfbcbc7221 */ /* 0x000fe40000010000 */
[----:B------:R-:W-:Y:S02]  /*267a0*/  FADD.FTZ R192, R194, R192 ;  /* 0x000000c0c2c07221 */ /* 0x000fe40000010000 */
[C---:B------:R-:W-:Y:S04]  /*267b0*/  HMMA.16816.F32.BF16 R12, R132.reuse, R144, R12 ;  /* 0x00000090840c723c */ /* 0x040fe8000004180c */
[----:B------:R-:W-:Y:S02]  /*267c0*/  FADD.FTZ R188, R198, R188 ;  /* 0x000000bcc6bc7221 */ /* 0x000fe40000010000 */
[----:B------:R-:W-:Y:S02]  /*267d0*/  FADD.FTZ R195, R195, R192 ;  /* 0x000000c0c3c37221 */ /* 0x000fe40000010000 */
[C---:B------:R-:W-:Y:S01]  /*267e0*/  HMMA.16816.F32.BF16 R16, R132.reuse, R146, R16 ;  /* 0x000000928410723c */ /* 0x040fe20000041810 */
[----:B------:R-:W-:Y:S03]  /*267f0*/  LDSM.16.MT88.4 R144, [R219+0x12800] ;  /* 0x01280000db90783b */ /* 0x000fe60000004200 */
[----:B------:R-:W-:Y:S02]  /*26800*/  FADD.FTZ R199, R199, R188 ;  /* 0x000000bcc7c77221 */ /* 0x000fe40000010000 */
[----:B------:R-:W-:Y:S02]  /*26810*/  FADD.FTZ R195, R196, R195 ;  /* 0x000000c3c4c37221 */ /* 0x000fe40000010000 */
[C---:B-1----:R-:W-:Y:S04]  /*26820*/  HMMA.16816.F32.BF16 R20, R132.reuse, R136, R20 ;  /* 0x000000888414723c */ /* 0x042fe80000041814 */
[----:B------:R-:W-:Y:S02]  /*26830*/  FADD.FTZ R199, R200, R199 ;  /* 0x000000c7c8c77221 */ /* 0x000fe40000010000 */
[----:B------:R-:W-:Y:S02]  /*26840*/  FADD.FTZ R197, R197, R195 ;  /* 0x000000c3c5c57221 */ /* 0x000fe40000010000 */
[C---:B------:R-:W-:Y:S01]  /*26850*/  HMMA.16816.F32.BF16 R24, R132.reuse, R138, R24 ;  /* 0x0000008a8418723c */ /* 0x040fe20000041818 */
[----:B------:R-:W1:Y:S03]  /*26860*/  LDSM.16.MT88.4 R136, [R220+0x12800] ;  /* 0x01280000dc88783b */ /* 0x000e660000004200 */
[----:B------:R-:W-:Y:S04]  /*26870*/  FADD.FTZ R201, R201, R199 ;  /* 0x000000c7c9c97221 */ /* 0x000fe80000010000 */
[C---:B------:R-:W-:Y:S04]  /*26880*/  HMMA.16816.F32.BF16 R28, R132.reuse, R148, R28 ;  /* 0x00000094841c723c */ /* 0x040fe8000004181c */
[----:B------:R-:W-:Y:S04]  /*26890*/  FADD.FTZ R2, R202, R201 ;  /* 0x000000c9ca027221 */ /* 0x000fe80000010000 */
[C---:B------:R-:W-:Y:S01]  /*268a0*/  HMMA.16816.F32.BF16 R32, R132.reuse, R150, R32 ;  /* 0x000000968420723c */ /* 0x040fe20000041820 */
[----:B------:R-:W3:Y:S07]  /*268b0*/  LDSM.16.MT88.4 R148, [R220+0x14800] ;  /* 0x01480000dc94783b */ /* 0x000eee0000004200 */
[C---:B------:R-:W-:Y:S08]  /*268c0*/  HMMA.16816.F32.BF16 R36, R132.reuse, R152, R36 ;  /* 0x000000988424723c */ /* 0x040ff00000041824 */
[C---:B------:R-:W-:Y:S08]  /*268d0*/  HMMA.16816.F32.BF16 R40, R132.reuse, R154, R40 ;  /* 0x0000009a8428723c */ /* 0x040ff00000041828 */
[C---:B--2---:R-:W-:Y:S08]  /*268e0*/  HMMA.16816.F32.BF16 R44, R132.reuse, R140, R44 ;  /* 0x0000008c842c723c */ /* 0x044ff0000004182c */
[C---:B------:R-:W-:Y:S01]  /*268f0*/  HMMA.16816.F32.BF16 R48, R132.reuse, R142, R48 ;  /* 0x0000008e8430723c */ /* 0x040fe20000041830 */
[----:B------:R-:W2:Y:S07]  /*26900*/  LDSM.16.MT88.4 R140, [R219+0x14800] ;  /* 0x01480000db8c783b */ /* 0x000eae0000004200 */
[C---:B-1----:R-:W-:Y:S08]  /*26910*/  HMMA.16816.F32.BF16 R52, R132.reuse, R136, R52 ;  /* 0x000000888434723c */ /* 0x042ff00000041834 */
[C---:B------:R-:W-:Y:S01]  /*26920*/  HMMA.16816.F32.BF16 R56, R132.reuse, R138, R56 ;  /* 0x0000008a8438723c */ /* 0x040fe20000041838 */
[----:B------:R-:W1:Y:S07]  /*26930*/  LDSM.16.MT88.4 R136, [R223+0x16800] ;  /* 0x01680000df88783b */ /* 0x000e6e0000004200 */
[C---:B------:R-:W-:Y:S07]  /*26940*/  HMMA.16816.F32.BF16 R60, R132.reuse, R144, R60 ;  /* 0x00000090843c723c */ /* 0x040fee000004183c */
[-CC-:B------:R-:W-:Y:S01]  /*26950*/  FFMA.FTZ R144, R169, R165.reuse, -R179.reuse ;  /* 0x000000a5a9907223 */ /* 0x180fe200000108b3 */
[C---:B------:R-:W-:Y:S01]  /*26960*/  HMMA.16816.F32.BF16 R64, R132.reuse, R146, R64 ;  /* 0x000000928440723c */ /* 0x040fe20000041840 */
[----:B------:R-:W-:Y:S07]  /*26970*/  MUFU.EX2 R169, R182 ;  /* 0x000000b600a97308 */ /* 0x000fee0000000800 */
[C---:B------:R-:W-:Y:S03]  /*26980*/  HMMA.16816.F32.BF16 R68, R132.reuse, R156, R68 ;  /* 0x0000009c8444723c */ /* 0x040fe60000041844 */
[----:B------:R4:W5:Y:S05]  /*26990*/  MUFU.EX2 R153, R144 ;  /* 0x0000009000997308 */ /* 0x00096a0000000800 */
[C---:B------:R-:W-:Y:S01]  /*269a0*/  HMMA.16816.F32.BF16 R72, R132.reuse, R158, R72 ;  /* 0x0000009e8448723c */ /* 0x040fe20000041848 */
[----:B------:R-:W-:Y:S07]  /*269b0*/  LDSM.16.MT88.4 R156, [R219+0x11000] ;  /* 0x01100000db9c783b */ /* 0x000fee0000004200 */
[C---:B------:R-:W-:Y:S08]  /*269c0*/  HMMA.16816.F32.BF16 R76, R132.reuse, R160, R76 ;  /* 0x000000a0844c723c */ /* 0x040ff0000004184c */
[C---:B------:R-:W-:Y:S01]  /*269d0*/  HMMA.16816.F32.BF16 R80, R132.reuse, R162, R80 ;  /* 0x000000a28450723c */ /* 0x040fe20000041850 */
[----:B------:R-:W-:Y:S07]  /*269e0*/  LDSM.16.MT88.4 R160, [R221+0x15000] ;  /* 0x01500000dda0783b */ /* 0x000fee0000004200 */
[C---:B---3--:R-:W-:Y:S01]  /*269f0*/  HMMA.16816.F32.BF16 R84, R132.reuse, R148, R84 ;  /* 0x000000948454723c */ /* 0x048fe20000041854 */
[----:B----4-:R-:W3:Y:S06]  /*26a00*/  LDSM.16.MT88.4 R144, [R221+0x16800] ;  /* 0x01680000dd90783b */ /* 0x010eec0000004200 */
[--C-:B------:R-:W-:Y:S01]  /*26a10*/  FFMA.FTZ R148, R170, R165, -R179.reuse ;  /* 0x000000a5aa947223 */ /* 0x100fe200000108b3 */
[C---:B------:R-:W-:Y:S01]  /*26a20*/  HMMA.16816.F32.BF16 R88, R132.reuse, R150, R88 ;  /* 0x000000968458723c */ /* 0x040fe20000041858 */
[----:B------:R5:W-:Y:S07]  /*26a30*/  MUFU.EX2 R170, R183 ;  /* 0x000000b700aa7308 */ /* 0x000bee0000000800 */
[C---:B--2---:R-:W-:Y:S03]  /*26a40*/  HMMA.16816.F32.BF16 R92, R132.reuse, R140, R92 ;  /* 0x0000008c845c723c */ /* 0x044fe6000004185c */
[----:B------:R2:W4:Y:S05]  /*26a50*/  MUFU.EX2 R152, R148 ;  /* 0x0000009400987308 */ /* 0x00052a0000000800 */
[C---:B------:R-:W-:Y:S01]  /*26a60*/  HMMA.16816.F32.BF16 R96, R132.reuse, R142, R96 ;  /* 0x0000008e8460723c */ /* 0x040fe20000041860 */
[----:B------:R-:W-:Y:S07]  /*26a70*/  LDSM.16.MT88.4 R140, [R219+0x16800] ;  /* 0x01680000db8c783b */ /* 0x000fee0000004200 */
[C---:B-1----:R-:W-:Y:S04]  /*26a80*/  HMMA.16816.F32.BF16 R100, R132.reuse, R136, R100 ;  /* 0x000000888464723c */ /* 0x042fe80000041864 */
[----:B-----5:R-:W-:Y:S04]  /*26a90*/  MOV R183, R153 ;  /* 0x0000009900b77202 */ /* 0x020fe80000000f00 */
[C---:B------:R-:W-:Y:S01]  /*26aa0*/  HMMA.16816.F32.BF16 R104, R132.reuse, R138, R104 ;  /* 0x0000008a8468723c */ /* 0x040fe20000041868 */
[----:B------:R-:W-:Y:S03]  /*26ab0*/  LDSM.16.MT88.4 R136, [R223+0x11000] ;  /* 0x01100000df88783b */ /* 0x000fe60000004200 */
[-CC-:B--2---:R-:W-:Y:S01]  /*26ac0*/  FFMA.FTZ R148, R171, R165.reuse, -R179.reuse ;  /* 0x000000a5ab947223 */ /* 0x184fe200000108b3 */
[----:B----4-:R-:W-:Y:S01]  /*26ad0*/  MOV R182, R152 ;  /* 0x0000009800b67202 */ /* 0x010fe20000000f00 */
[----:B------:R-:W-:Y:S02]  /*26ae0*/  FFMA.FTZ R179, R175, R165, -R179 ;  /* 0x000000a5afb37223 */ /* 0x000fe400000108b3 */
[C---:B---3--:R-:W-:Y:S01]  /*26af0*/  HMMA.16816.F32.BF16 R108, R132.reuse, R144, R108 ;  /* 0x00000090846c723c */ /* 0x048fe2000004186c */
[----:B------:R1:W-:Y:S01]  /*26b00*/  MUFU.EX2 R171, R148 ;  /* 0x0000009400ab7308 */ /* 0x0003e20000000800 */
[----:B------:R-:W-:Y:S06]  /*26b10*/  LDSM.16.MT88.4 R152, [R221+0x11000] ;  /* 0x01100000dd98783b */ /* 0x000fec0000004200 */
[C---:B------:R-:W-:Y:S02]  /*26b20*/  HMMA.16816.F32.BF16 R112, R132.reuse, R146, R112 ;  /* 0x000000928470723c */ /* 0x040fe40000041870 */
[----:B------:R-:W-:Y:S01]  /*26b30*/  LDSM.16.MT88.4 R144, [R220+0x11000] ;  /* 0x01100000dc90783b */ /* 0x000fe20000004200 */
[----:B------:R-:W2:Y:S10]  /*26b40*/  MUFU.EX2 R178, R179 ;  /* 0x000000b300b27308 */ /* 0x000eb40000000800 */
[----:B------:R-:W-:Y:S01]  /*26b50*/  MUFU.EX2 R165, R172 ;  /* 0x000000ac00a57308 */ /* 0x000fe20000000800 */
[----:B-1----:R-:W1:Y:S01]  /*26b60*/  LDSM.16.MT88.4 R148, [R220+0x16800] ;  /* 0x01680000dc94783b */ /* 0x002e620000004200 */
[----:B--2---:R-:W-:Y:S01]  /*26b70*/  MOV R166, R178 ;  /* 0x000000b200a67202 */ /* 0x004fe20000000f00 */
[C---:B-1----:R-:W-:Y:S08]  /*26b80*/  HMMA.16816.F32.BF16 R116, R132.reuse, R148, R116 ;  /* 0x000000948474723c */ /* 0x042ff00000041874 */
[C---:B------:R-:W-:Y:S01]  /*26b90*/  HMMA.16816.F32.BF16 R120, R132.reuse, R150, R120 ;  /* 0x000000968478723c */ /* 0x040fe20000041878 */
[----:B------:R-:W-:Y:S07]  /*26ba0*/  LDSM.16.MT88.4 R148, [R220+0x13000] ;  /* 0x01300000dc94783b */ /* 0x000fee0000004200 */
[C---:B------:R-:W-:Y:S08]  /*26bb0*/  HMMA.16816.F32.BF16 R124, R132.reuse, R140, R124 ;  /* 0x0000008c847c723c */ /* 0x040ff0000004187c */
[----:B------:R-:W-:Y:S01]  /*26bc0*/  HMMA.16816.F32.BF16 R128, R132, R142, R128 ;  /* 0x0000008e8480723c */ /* 0x000fe20000041880 */
[----:B------:R-:W1:Y:S06]  /*26bd0*/  LDSM.16.MT88.4 R140, [R223+0x13000] ;  /* 0x01300000df8c783b */ /* 0x000e6c0000004200 */
[----:B------:R-:W-:Y:S02]  /*26be0*/  F2FP.BF16.PACK_AB R132, R182, R183 ;  /* 0x000000b7b684723e */ /* 0x000fe400000010ff */
[----:B------:R-:W-:Y:S03]  /*26bf0*/  F2FP.BF16.PACK_AB R134, R203, R171 ;  /* 0x000000abcb86723e */ /* 0x000fe600000010ff */
[----:B------:R-:W-:Y:S02]  /*26c00*/  F2FP.BF16.PACK_AB R133, R170, R202 ;  /* 0x000000caaa85723e */ /* 0x000fe400000010ff */
[-C--:B------:R-:W-:Y:S07]  /*26c10*/  F2FP.BF16.PACK_AB R135, R168, R169.reuse ;  /* 0x000000a9a887723e */ /* 0x080fee00000010ff */
[C---:B------:R-:W-:Y:S08]  /*26c20*/  HMMA.16816.F32.BF16 R4, R132.reuse, R136, R4 ;  /* 0x000000888404723c */ /* 0x040ff00000041804 */
[C---:B------:R-:W-:Y:S01]  /*26c30*/  HMMA.16816.F32.BF16 R8, R132.reuse, R138, R8 ;  /* 0x0000008a8408723c */ /* 0x040fe20000041808 */
[----:B------:R-:W2:Y:S07]  /*26c40*/  LDSM.16.MT88.4 R136, [R221+0x13000] ;  /* 0x01300000dd88783b */ /* 0x000eae0000004200 */
[C---:B------:R-:W-:Y:S08]  /*26c50*/  HMMA.16816.F32.BF16 R12, R132.reuse, R152, R12 ;  /* 0x00000098840c723c */ /* 0x040ff0000004180c */
[C---:B------:R-:W-:Y:S01]  /*26c60*/  HMMA.16816.F32.BF16 R16, R132.reuse, R154, R16 ;  /* 0x0000009a8410723c */ /* 0x040fe20000041810 */
[----:B------:R-:W-:Y:S07]  /*26c70*/  LDSM.16.MT88.4 R152, [R223+0x15000] ;  /* 0x01500000df98783b */ /* 0x000fee0000004200 */
        /* <DEDUP_REMOVED lines=12> */
[C---:B------:R-:W-:Y:S08]  /*26d40*/  HMMA.16816.F32.BF16 R52, R132.reuse, R148, R52 ;  /* 0x000000948434723c */ /* 0x040ff00000041834 */
[C---:B------:R-:W-:Y:S01]  /*26d50*/  HMMA.16816.F32.BF16 R56, R132.reuse, R150, R56 ;  /* 0x000000968438723c */ /* 0x040fe20000041838 */
[----:B------:R-:W-:Y:S07]  /*26d60*/  LDSM.16.MT88.4 R148, [R220+0x17000] ;  /* 0x01700000dc94783b */ /* 0x000fee0000004200 */
[C---:B---3--:R-:W-:Y:S08]  /*26d70*/  HMMA.16816.F32.BF16 R60, R132.reuse, R144, R60 ;  /* 0x00000090843c723c */ /* 0x048ff0000004183c */
[C---:B------:R-:W-:Y:S01]  /*26d80*/  HMMA.16816.F32.BF16 R64, R132.reuse, R146, R64 ;  /* 0x000000928440723c */ /* 0x040fe20000041840 */
[----:B------:R-:W2:Y:S07]  /*26d90*/  LDSM.16.MT88.4 R144, [R221+0x17000] ;  /* 0x01700000dd90783b */ /* 0x000eae0000004200 */
[C---:B------:R-:W-:Y:S08]  /*26da0*/  HMMA.16816.F32.BF16 R68, R132.reuse, R152, R68 ;  /* 0x000000988444723c */ /* 0x040ff00000041844 */
[C---:B------:R-:W-:Y:S01]  /*26db0*/  HMMA.16816.F32.BF16 R72, R132.reuse, R154, R72 ;  /* 0x0000009a8448723c */ /* 0x040fe20000041848 */
[----:B------:R-:W3:Y:S07]  /*26dc0*/  LDSM.16.MT88.4 R152, [R219+0x17000] ;  /* 0x01700000db98783b */ /* 0x000eee0000004200 */
[C---:B------:R-:W-:Y:S01]  /*26dd0*/  HMMA.16816.F32.BF16 R76, R132.reuse, R160, R76 ;  /* 0x000000a0844c723c */ /* 0x040fe2000004184c */
[----:B------:R-:W-:Y:S07]  /*26de0*/  MUFU.EX2 R161, R174 ;  /* 0x000000ae00a17308 */ /* 0x000fee0000000800 */
[C---:B------:R-:W-:Y:S03]  /*26df0*/  HMMA.16816.F32.BF16 R80, R132.reuse, R162, R80 ;  /* 0x000000a28450723c */ /* 0x040fe60000041850 */
[----:B------:R-:W-:Y:S04]  /*26e00*/  MUFU.EX2 R160, R180 ;  /* 0x000000b400a07308 */ /* 0x000fe80000000800 */
[----:B------:R-:W-:Y:S01]  /*26e10*/  MOV R162, R169 ;  /* 0x000000a900a27202 */ /* 0x000fe20000000f00 */
[C---:B----4-:R-:W-:Y:S04]  /*26e20*/  HMMA.16816.F32.BF16 R84, R132.reuse, R156, R84 ;  /* 0x0000009c8454723c */ /* 0x050fe80000041854 */
[----:B------:R-:W-:Y:S01]  /*26e30*/  IMAD.MOV.U32 R163, RZ, RZ, R168 ;  /* 0x000000ffffa37224 */ /* 0x000fe200078e00a8 */
[----:B------:R-:W4:Y:S03]  /*26e40*/  MUFU.EX2 R180, R177 ;  /* 0x000000b100b47308 */ /* 0x000f260000000800 */
[C---:B------:R-:W-:Y:S01]  /*26e50*/  HMMA.16816.F32.BF16 R88, R132.reuse, R158, R88 ;  /* 0x0000009e8458723c */ /* 0x040fe20000041858 */
[----:B------:R-:W5:Y:S06]  /*26e60*/  LDSM.16.MT88.4 R156, [R223+0x11800] ;  /* 0x01180000df9c783b */ /* 0x000f6c0000004200 */
[----:B------:R2:W2:Y:S01]  /*26e70*/  MUFU.EX2 R169, R173 ;  /* 0x000000ad00a97308 */ /* 0x0004a20000000800 */
[C---:B-1----:R-:W-:Y:S08]  /*26e80*/  HMMA.16816.F32.BF16 R92, R132.reuse, R136, R92 ;  /* 0x00000088845c723c */ /* 0x042ff0000004185c */
[C---:B------:R-:W-:Y:S01]  /*26e90*/  HMMA.16816.F32.BF16 R96, R132.reuse, R138, R96 ;  /* 0x0000008a8460723c */ /* 0x040fe20000041860 */
[----:B------:R-:W1:Y:S01]  /*26ea0*/  LDSM.16.MT88.4 R136, [R221+0x11800] ;  /* 0x01180000dd88783b */ /* 0x000e620000004200 */
[----:B------:R3:W1:Y:S06]  /*26eb0*/  MUFU.EX2 R168, R176 ;  /* 0x000000b000a87308 */ /* 0x00066c0000000800 */
[C---:B------:R-:W-:Y:S01]  /*26ec0*/  HMMA.16816.F32.BF16 R100, R132.reuse, R140, R100 ;  /* 0x0000008c8464723c */ /* 0x040fe20000041864 */
[----:B--2---:R-:W-:Y:S07]  /*26ed0*/  LDSM.16.MT88.4 R172, [R219+0x11800] ;  /* 0x01180000dbac783b */ /* 0x004fee0000004200 */
[C---:B------:R-:W-:Y:S01]  /*26ee0*/  HMMA.16816.F32.BF16 R104, R132.reuse, R142, R104 ;  /* 0x0000008e8468723c */ /* 0x040fe20000041868 */
[----:B------:R-:W2:Y:S07]  /*26ef0*/  LDSM.16.MT88.4 R140, [R220+0x11800] ;  /* 0x01180000dc8c783b */ /* 0x000eae0000004200 */
[C---:B------:R-:W-:Y:S01]  /*26f00*/  HMMA.16816.F32.BF16 R108, R132.reuse, R144, R108 ;  /* 0x00000090846c723c */ /* 0x040fe2000004186c */
[----:B---3--:R-:W3:Y:S07]  /*26f10*/  LDSM.16.MT88.4 R176, [R223+0x13800] ;  /* 0x01380000dfb0783b */ /* 0x008eee0000004200 */
[C---:B------:R-:W-:Y:S04]  /*26f20*/  HMMA.16816.F32.BF16 R112, R132.reuse, R146, R112 ;  /* 0x000000928470723c */ /* 0x040fe80000041870 */
[----:B------:R-:W-:Y:S02]  /*26f30*/  MOV R145, R162 ;  /* 0x000000a200917202 */ /* 0x000fe40000000f00 */
[----:B------:R-:W-:Y:S01]  /*26f40*/  MOV R144, R163 ;  /* 0x000000a300907202 */ /* 0x000fe20000000f00 */
[----:B----4-:R-:W-:Y:S01]  /*26f50*/  IMAD.MOV.U32 R146, RZ, RZ, R180 ;  /* 0x000000ffff927224 */ /* 0x010fe200078e00b4 */
[C---:B------:R-:W-:Y:S04]  /*26f60*/  HMMA.16816.F32.BF16 R116, R132.reuse, R148, R116 ;  /* 0x000000948474723c */ /* 0x040fe80000041874 */
[----:B------:R-:W-:Y:S03]  /*26f70*/  MOV R147, R160 ;  /* 0x000000a000937202 */ /* 0x000fe60000000f00 */
[----:B------:R-:W-:Y:S01]  /*26f80*/  MOV R149, R181 ;  /* 0x000000b500957202 */ /* 0x000fe20000000f00 */
[C---:B------:R-:W-:Y:S04]  /*26f90*/  HMMA.16816.F32.BF16 R120, R132.reuse, R150, R120 ;  /* 0x000000968478723c */ /* 0x040fe80000041878 */
[----:B------:R-:W-:Y:S03]  /*26fa0*/  MOV R148, R161 ;  /* 0x000000a100947202 */ /* 0x000fe60000000f00 */
[----:B------:R-:W-:Y:S01]  /*26fb0*/  IMAD.MOV.U32 R150, RZ, RZ, R182 ;  /* 0x000000ffff967224 */ /* 0x000fe200078e00b6 */
[C---:B------:R-:W-:Y:S04]  /*26fc0*/  HMMA.16816.F32.BF16 R124, R132.reuse, R152, R124 ;  /* 0x00000098847c723c */ /* 0x040fe8000004187c */
[----:B------:R-:W-:Y:S02]  /*26fd0*/  MOV R151, R183 ;  /* 0x000000b700977202 */ /* 0x000fe40000000f00 */
[----:B------:R-:W4:Y:S02]  /*26fe0*/  LDSM.16.MT88.4 R180, [R221+0x13800] ;  /* 0x01380000ddb4783b */ /* 0x000f240000004200 */
[----:B------:R-:W-:Y:S07]  /*26ff0*/  HMMA.16816.F32.BF16 R128, R132, R154, R128 ;  /* 0x0000009a8480723c */ /* 0x000fee0000041880 */
[----:B------:R-:W-:Y:S01]  /*27000*/  IMAD.MOV.U32 R134, RZ, RZ, R169 ;  /* 0x000000ffff867224 */ /* 0x000fe200078e00a9 */
[----:B-1----:R-:W-:Y:S04]  /*27010*/  MOV R135, R168 ;  /* 0x000000a800877202 */ /* 0x002fe80000000f00 */
[----:B------:R-:W-:Y:S02]  /*27020*/  MOV R132, R171 ;  /* 0x000000ab00847202 */ /* 0x000fe40000000f00 */
[----:B------:R-:W-:Y:S02]  /*27030*/  MOV R133, R170 ;  /* 0x000000aa00857202 */ /* 0x000fe40000000f00 */
[----:B------:R-:W-:Y:S02]  /*27040*/  F2FP.BF16.PACK_AB R168, R149, R147 ;  /* 0x0000009395a8723e */ /* 0x000fe400000010ff */
[----:B------:R-:W-:Y:S02]  /*27050*/  F2FP.BF16.PACK_AB R170, R166, R135 ;  /* 0x00000087a6aa723e */ /* 0x000fe400000010ff */
[----:B------:R-:W-:Y:S02]  /*27060*/  F2FP.BF16.PACK_AB R169, R148, R146 ;  /* 0x0000009294a9723e */ /* 0x000fe400000010ff */
[----:B------:R-:W-:Y:S07]  /*27070*/  F2FP.BF16.PACK_AB R171, R165, R134 ;  /* 0x00000086a5ab723e */ /* 0x000fee00000010ff */
[C---:B-----5:R-:W-:Y:S01]  /*27080*/  HMMA.16816.F32.BF16 R160, R168.reuse, R156, R4 ;  /* 0x0000009ca8a0723c */ /* 0x060fe20000041804 */
[----:B------:R-:W1:Y:S07]  /*27090*/  LDSM.16.MT88.4 R4, [R220+0x13800] ;  /* 0x01380000dc04783b */ /* 0x000e6e0000004200 */
[C---:B------:R-:W-:Y:S01]  /*270a0*/  HMMA.16816.F32.BF16 R156, R168.reuse, R158, R8 ;  /* 0x0000009ea89c723c */ /* 0x040fe20000041808 */
[----:B------:R-:W5:Y:S07]  /*270b0*/  LDSM.16.MT88.4 R8, [R219+0x13800] ;  /* 0x01380000db08783b */ /* 0x000f6e0000004200 */
[C---:B------:R-:W-:Y:S07]  /*270c0*/  HMMA.16816.F32.BF16 R152, R168.reuse, R136, R12 ;  /* 0x00000088a898723c */ /* 0x040fee000004180c */
[----:B------:R-:W-:Y:S01]  /*270d0*/  MOV R12, R150 ;  /* 0x00000096000c7202 */ /* 0x000fe20000000f00 */
[----:B------:R-:W-:Y:S01]  /*270e0*/  IMAD.MOV.U32 R14, RZ, RZ, R148 ;  /* 0x000000ffff0e7224 */ /* 0x000fe200078e0094 */
[----:B------:R-:W-:Y:S03]  /*270f0*/  MOV R13, R151 ;  /* 0x00000097000d7202 */ /* 0x000fe60000000f00 */
[----:B------:R-:W-:Y:S02]  /*27100*/  MOV R15, R149 ;  /* 0x00000095000f7202 */ /* 0x000fe40000000f00 */
[C---:B------:R-:W-:Y:S07]  /*27110*/  HMMA.16816.F32.BF16 R148, R168.reuse, R138, R16 ;  /* 0x0000008aa894723c */ /* 0x040fee0000041810 */
[----:B------:R-:W-:Y:S01]  /*27120*/  MOV R16, R146 ;  /* 0x0000009200107202 */ /* 0x000fe20000000f00 */
[----:B------:R-:W-:Y:S01]  /*27130*/  IMAD.MOV.U32 R18, RZ, RZ, R144 ;  /* 0x000000ffff127224 */ /* 0x000fe200078e0090 */
[----:B------:R-:W-:Y:S03]  /*27140*/  MOV R17, R147 ;  /* 0x0000009300117202 */ /* 0x000fe60000000f00 */
[----:B------:R-:W-:Y:S02]  /*27150*/  MOV R19, R145 ;  /* 0x0000009100137202 */ /* 0x000fe40000000f00 */
[C---:B--2---:R-:W-:Y:S01]  /*27160*/  HMMA.16816.F32.BF16 R144, R168.reuse, R140, R20 ;  /* 0x0000008ca890723c */ /* 0x044fe20000041814 */
[----:B------:R-:W-:Y:S07]  /*27170*/  LDSM.16.MT88.4 R20, [R220+0x15800] ;  /* 0x01580000dc14783b */ /* 0x000fee0000004200 */
[C---:B------:R-:W-:Y:S01]  /*27180*/  HMMA.16816.F32.BF16 R140, R168.reuse, R142, R24 ;  /* 0x0000008ea88c723c */ /* 0x040fe20000041818 */
[----:B------:R-:W-:Y:S07]  /*27190*/  LDSM.16.MT88.4 R24, [R219+0x15800] ;  /* 0x01580000db18783b */ /* 0x000fee0000004200 */
[C---:B------:R-:W-:Y:S07]  /*271a0*/  HMMA.16816.F32.BF16 R136, R168.reuse, R172, R28 ;  /* 0x000000aca888723c */ /* 0x040fee000004181c */
[----:B------:R-:W-:Y:S01]  /*271b0*/  MOV R30, R132 ;  /* 0x00000084001e7202 */ /* 0x000fe20000000f00 */
[----:B------:R-:W-:Y:S01]  /*271c0*/  IMAD.MOV.U32 R173, RZ, RZ, R134 ;  /* 0x000000ffffad7224 */ /* 0x000fe200078e0086 */
[----:B------:R-:W-:Y:S03]  /*271d0*/  MOV R31, R133 ;  /* 0x00000085001f7202 */ /* 0x000fe60000000f00 */
[----:B------:R-:W-:Y:S02]  /*271e0*/  MOV R172, R135 ;  /* 0x0000008700ac7202 */ /* 0x000fe40000000f00 */
[C---:B------:R-:W-:Y:S07]  /*271f0*/  HMMA.16816.F32.BF16 R132, R168.reuse, R174, R32 ;  /* 0x000000aea884723c */ /* 0x040fee0000041820 */
[----:B------:R-:W-:Y:S01]  /*27200*/  MOV R34, R12 ;  /* 0x0000000c00227202 */ /* 0x000fe20000000f00 */
[C---:B---3--:R-:W-:Y:S04]  /*27210*/  HMMA.16816.F32.BF16 R36, R168.reuse, R176, R36 ;  /* 0x000000b0a824723c */ /* 0x048fe80000041824 */
[----:B------:R-:W-:Y:S01]  /*27220*/  MOV R35, R13 ;  /* 0x0000000d00237202 */ /* 0x000fe20000000f00 */
[----:B------:R-:W-:Y:S01]  /*27230*/  IMAD.MOV.U32 R175, RZ, RZ, R14 ;  /* 0x000000ffffaf7224 */ /* 0x000fe200078e000e */
[----:B------:R-:W-:Y:S02]  /*27240*/  MOV R174, R15 ;  /* 0x0000000f00ae7202 */ /* 0x000fe40000000f00 */
[C---:B------:R-:W-:Y:S01]  /*27250*/  HMMA.16816.F32.BF16 R40, R168.reuse, R178, R40 ;  /* 0x000000b2a828723c */ /* 0x040fe20000041828 */
[----:B------:R-:W2:Y:S03]  /*27260*/  LDSM.16.MT88.4 R12, [R223+0x15800] ;  /* 0x01580000df0c783b */ /* 0x000ea60000004200 */
[----:B------:R-:W-:Y:S02]  /*27270*/  MOV R177, R16 ;  /* 0x0000001000b17202 */ /* 0x000fe40000000f00 */
[----:B------:R-:W-:Y:S01]  /*27280*/  MOV R176, R17 ;  /* 0x0000001100b07202 */ /* 0x000fe20000000f00 */
[----:B------:R-:W-:Y:S01]  /*27290*/  IMAD.MOV.U32 R179, RZ, RZ, R18 ;  /* 0x000000ffffb37224 */ /* 0x000fe200078e0012 */
[C---:B----4-:R-:W-:Y:S04]  /*272a0*/  HMMA.16816.F32.BF16 R44, R168.reuse, R180, R44 ;  /* 0x000000b4a82c723c */ /* 0x050fe8000004182c */
[----:B------:R-:W-:Y:S02]  /*272b0*/  MOV R178, R19 ;  /* 0x0000001300b27202 */ /* 0x000fe40000000f00 */
[----:B------:R-:W3:Y:S01]  /*272c0*/  LDSM.16.MT88.4 R16, [R221+0x15800] ;  /* 0x01580000dd10783b */ /* 0x000ee20000004200 */
[----:B------:R-:W-:Y:S01]  /*272d0*/  MOV R181, R30 ;  /* 0x0000001e00b57202 */ /* 0x000fe20000000f00 */
[C---:B------:R-:W-:Y:S04]  /*272e0*/  HMMA.16816.F32.BF16 R48, R168.reuse, R182, R48 ;  /* 0x000000b6a830723c */ /* 0x040fe80000041830 */
[----:B------:R-:W-:Y:S02]  /*272f0*/  MOV R180, R31 ;  /* 0x0000001f00b47202 */ /* 0x000fe40000000f00 */
[----:B------:R-:W4:Y:S01]  /*27300*/  LDSM.16.MT88.4 R28, [R223+0x17800] ;  /* 0x01780000df1c783b */ /* 0x000f220000004200 */
[----:B------:R-:W-:Y:S01]  /*27310*/  IMAD.MOV.U32 R183, RZ, RZ, R34 ;  /* 0x000000ffffb77224 */ /* 0x000fe200078e0022 */
[C---:B-1----:R-:W-:Y:S04]  /*27320*/  HMMA.16816.F32.BF16 R52, R168.reuse, R4, R52 ;  /* 0x00000004a834723c */ /* 0x042fe80000041834 */
[----:B------:R-:W-:Y:S01]  /*27330*/  MOV R182, R35 ;  /* 0x0000002300b67202 */ /* 0x000fe20000000f00 */
[----:B------:R-:W-:Y:S01]  /*27340*/  FADD.FTZ R2, R180, R2 ;  /* 0x00000002b4027221 */ /* 0x000fe20000010000 */
[----:B------:R-:W1:Y:S02]  /*27350*/  LDSM.16.MT88.4 R32, [R221+0x17800] ;  /* 0x01780000dd20783b */ /* 0x000e640000004200 */
[C---:B------:R-:W-:Y:S04]  /*27360*/  HMMA.16816.F32.BF16 R56, R168.reuse, R6, R56 ;  /* 0x00000006a838723c */ /* 0x040fe80000041838 */
[----:B------:R-:W-:Y:S02]  /*27370*/  FADD.FTZ R0, R182, R197 ;  /* 0x000000c5b6007221 */ /* 0x000fe40000010000 */
[----:B------:R-:W1:Y:S01]  /*27380*/  LDSM.16.MT88.4 R4, [R220+0x17800] ;  /* 0x01780000dc04783b */ /* 0x000e620000004200 */
[----:B------:R-:W-:Y:S01]  /*27390*/  FADD.FTZ R2, R178, R2 ;  /* 0x00000002b2027221 */ /* 0x000fe20000010000 */
[C---:B-----5:R-:W-:Y:S04]  /*273a0*/  HMMA.16816.F32.BF16 R60, R168.reuse, R8, R60 ;  /* 0x00000008a83c723c */ /* 0x060fe8000004183c */
[----:B------:R-:W-:Y:S04]  /*273b0*/  FADD.FTZ R0, R183, R0 ;  /* 0x00000000b7007221 */ /* 0x000fe80000010000 */
[C---:B------:R-:W-:Y:S01]  /*273c0*/  HMMA.16816.F32.BF16 R64, R168.reuse, R10, R64 ;  /* 0x0000000aa840723c */ /* 0x040fe20000041840 */
[----:B------:R-:W5:Y:S03]  /*273d0*/  LDSM.16.MT88.4 R8, [R219+0x17800] ;  /* 0x01780000db08783b */ /* 0x000f660000004200 */
[----:B------:R-:W-:Y:S04]  /*273e0*/  FADD.FTZ R0, R181, R0 ;  /* 0x00000000b5007221 */ /* 0x000fe80000010000 */
[C---:B--2---:R-:W-:Y:S04]  /*273f0*/  HMMA.16816.F32.BF16 R68, R168.reuse, R12, R68 ;  /* 0x0000000ca844723c */ /* 0x044fe80000041844 */
[----:B------:R-:W-:Y:S02]  /*27400*/  FADD.FTZ R203, R203, R0 ;  /* 0x00000000cbcb7221 */ /* 0x000fe40000010000 */
[----:B------:R-:W-:Y:S01]  /*27410*/  FADD.FTZ R0, R179, R2 ;  /* 0x00000002b3007221 */ /* 0x000fe20000010000 */
[----:B------:R-:W-:Y:S01]  /*27420*/  MOV R2, R164 ;  /* 0x000000a400027202 */ /* 0x000fe20000000f00 */
[C---:B------:R-:W-:Y:S04]  /*27430*/  HMMA.16816.F32.BF16 R72, R168.reuse, R14, R72 ;  /* 0x0000000ea848723c */ /* 0x040fe80000041848 */
[----:B------:R-:W-:Y:S02]  /*27440*/  FADD.FTZ R203, R176, R203 ;  /* 0x000000cbb0cb7221 */ /* 0x000fe40000010000 */
[----:B------:R-:W-:Y:S02]  /*27450*/  FADD.FTZ R0, R177, R0 ;  /* 0x00000000b1007221 */ /* 0x000fe40000010000 */
[C---:B---3--:R-:W-:Y:S04]  /*27460*/  HMMA.16816.F32.BF16 R76, R168.reuse, R16, R76 ;  /* 0x00000010a84c723c */ /* 0x048fe8000004184c */
[----:B------:R-:W-:Y:S02]  /*27470*/  FADD.FTZ R203, R174, R203 ;  /* 0x000000cbaecb7221 */ /* 0x000fe40000010000 */
[----:B------:R-:W-:Y:S02]  /*27480*/  FADD.FTZ R0, R175, R0 ;  /* 0x00000000af007221 */ /* 0x000fe40000010000 */
[C---:B------:R-:W-:Y:S04]  /*27490*/  HMMA.16816.F32.BF16 R80, R168.reuse, R18, R80 ;  /* 0x00000012a850723c */ /* 0x040fe80000041850 */
[----:B------:R-:W-:Y:S02]  /*274a0*/  FADD.FTZ R203, R172, R203 ;  /* 0x000000cbaccb7221 */ /* 0x000fe40000010000 */
[----:B------:R-:W-:Y:S02]  /*274b0*/  FADD.FTZ R0, R173, R0 ;  /* 0x00000000ad007221 */ /* 0x000fe40000010000 */
[C---:B------:R-:W-:Y:S04]  /*274c0*/  HMMA.16816.F32.BF16 R84, R168.reuse, R20, R84 ;  /* 0x00000014a854723c */ /* 0x040fe80000041854 */
[----:B------:R-:W-:Y:S02]  /*274d0*/  FADD.FTZ R252, R166, R203 ;  /* 0x000000cba6fc7221 */ /* 0x000fe40000010000 */
[----:B------:R-:W-:Y:S01]  /*274e0*/  FADD.FTZ R251, R165, R0 ;  /* 0x00000000a5fb7221 */ /* 0x000fe20000010000 */
[----:B------:R-:W-:Y:S01]  /*274f0*/  MOV R0, R3 ;  /* 0x0000000300007202 */ /* 0x000fe20000000f00 */
[C---:B------:R-:W-:Y:S08]  /*27500*/  HMMA.16816.F32.BF16 R88, R168.reuse, R22, R88 ;  /* 0x00000016a858723c */ /* 0x040ff00000041858 */
[C---:B------:R-:W-:Y:S08]  /*27510*/  HMMA.16816.F32.BF16 R92, R168.reuse, R24, R92 ;  /* 0x00000018a85c723c */ /* 0x040ff0000004185c */
[C---:B------:R-:W-:Y:S08]  /*27520*/  HMMA.16816.F32.BF16 R96, R168.reuse, R26, R96 ;  /* 0x0000001aa860723c */ /* 0x040ff00000041860 */
[C---:B----4-:R-:W-:Y:S08]  /*27530*/  HMMA.16816.F32.BF16 R100, R168.reuse, R28, R100 ;  /* 0x0000001ca864723c */ /* 0x050ff00000041864 */
[C---:B------:R-:W-:Y:S08]  /*27540*/  HMMA.16816.F32.BF16 R104, R168.reuse, R30, R104 ;  /* 0x0000001ea868723c */ /* 0x040ff00000041868 */
[C---:B-1----:R-:W-:Y:S08]  /*27550*/  HMMA.16816.F32.BF16 R108, R168.reuse, R32, R108 ;  /* 0x00000020a86c723c */ /* 0x042ff0000004186c */
[C---:B------:R-:W-:Y:S08]  /*27560*/  HMMA.16816.F32.BF16 R112, R168.reuse, R34, R112 ;  /* 0x00000022a870723c */ /* 0x040ff00000041870 */
[C---:B------:R-:W-:Y:S08]  /*27570*/  HMMA.16816.F32.BF16 R116, R168.reuse, R4, R116 ;  /* 0x00000004a874723c */ /* 0x040ff00000041874 */
[C---:B------:R-:W-:Y:S08]  /*27580*/  HMMA.16816.F32.BF16 R120, R168.reuse, R6, R120 ;  /* 0x00000006a878723c */ /* 0x040ff00000041878 */
[C---:B-----5:R-:W-:Y:S08]  /*27590*/  HMMA.16816.F32.BF16 R124, R168.reuse, R8, R124 ;  /* 0x00000008a87c723c */ /* 0x060ff0000004187c */
[----:B------:R-:W-:Y:S01]  /*275a0*/  HMMA.16816.F32.BF16 R128, R168, R10, R128 ;  /* 0x0000000aa880723c */ /* 0x000fe20000041880 */
[----:B------:R-:W-:-:S07]  /*275b0*/  @P0 BRA `(.L_x_3543) ;  /* 0xffffae1000000947 */ /* 0x000fce000383ffff */
.L_x_3534:
        /* <DEDUP_REMOVED lines=11> */
.L_x_3562:
[----:B---3--:R-:W-:Y:S01]  /*27670*/  FADD.FTZ R2, R2, R252 ;  /* 0x000000fc02027221 */ /* 0x008fe20000010000 */
[----:B------:R-:W-:Y:S05]  /*27680*/  BRA.DIV ~URZ, `(.L_x_3545) ;  /* 0x00001e827f007947 */ /* 0x000fea000b800000 */
[----:B------:R-:W3:Y:S04]  /*27690*/  SHFL.BFLY PT, R6, R251, 0x2, 0x1f ;  /* 0x0c401f00fb067f89 */ /* 0x000ee800000e0000 */
[----:B------:R-:W4:Y:S01]  /*276a0*/  SHFL.BFLY PT, R7, R2, 0x1, 0x1f ;  /* 0x0c201f0002077f89 */ /* 0x000f2200000e0000 */
[----:B---3--:R-:W-:Y:S02]  /*276b0*/  FADD.FTZ R251, R6, R251 ;  /* 0x000000fb06fb7221 */ /* 0x008fe40000010000 */
[----:B----4-:R-:W-:-:S03]  /*276c0*/  FADD.FTZ R2, R2, R7 ;  /* 0x0000000702027221 */ /* 0x010fc60000010000 */
[----:B------:R3:W4:Y:S04]  /*276d0*/  SHFL.BFLY PT, R6, R251, 0x1, 0x1f ;  /* 0x0c201f00fb067f89 */ /* 0x00072800000e0000 */
.L_x_3563:
[----:B------:R-:W1:Y:S01]  /*276e0*/  S2R R9, SR_TID.X ;  /* 0x0000000000097919 */ /* 0x000e620000002100 */
[----:B----4-:R-:W-:-:S03]  /*276f0*/  FADD.FTZ R6, R6, R251 ;  /* 0x000000fb06067221 */ /* 0x010fc60000010000 */
[----:B------:R-:W-:Y:S01]  /*27700*/  BAR.SYNC.DEFER_BLOCKING 0x0 ;  /* 0x0000000000007b1d */ /* 0x000fe20000010000 */
[----:B------:R-:W-:Y:S02]  /*27710*/  FSETP.NE.FTZ.AND P4, PT, R2, RZ, PT ;  /* 0x000000ff0200720b */ /* 0x000fe40003f95000 */
[----:B------:R-:W-:Y:S02]  /*27720*/  FSETP.NE.FTZ.AND P3, PT, R6, RZ, PT ;  /* 0x000000ff0600720b */ /* 0x000fe40003f75000 */
[----:B------:R-:W-:Y:S01]  /*27730*/  MOV R8, 0x3f800000 ;  /* 0x3f80000000087802 */ /* 0x000fe20000000f00 */
[----:B------:R-:W-:Y:S01]  /*27740*/  ULDC.64 UR4, c[0x0][0x118] ;  /* 0x0000460000047ab9 */ /* 0x000fe20000000a00 */
[----:B------:R-:W-:-:S07]  /*27750*/  MOV R7, 0x3f800000 ;  /* 0x3f80000000077802 */ /* 0x000fce0000000f00 */
[----:B------:R-:W4:Y:S01]  /*27760*/  @P4 MUFU.RCP R8, R2 ;  /* 0x0000000200084308 */ /* 0x000f220000001000 */
[----:B-1----:R-:W-:-:S07]  /*27770*/  SHF.R.S32.HI R10, RZ, 0x1f, R9 ;  /* 0x0000001fff0a7819 */ /* 0x002fce0000011409 */
[----:B------:R-:W1:Y:S01]  /*27780*/  @P3 MUFU.RCP R7, R6 ;  /* 0x0000000600073308 */ /* 0x000e620000001000 */
[----:B------:R-:W-:-:S04]  /*27790*/  LEA.HI R11, R10, R9, RZ, 0x2 ;  /* 0x000000090a0b7211 */ /* 0x000fc800078f10ff */
[--C-:B------:R-:W-:Y:S02]  /*277a0*/  SHF.R.S32.HI R13, RZ, 0x2, R11.reuse ;  /* 0x00000002ff0d7819 */ /* 0x100fe4000001140b */
[----:B------:R-:W-:Y:S01]  /*277b0*/  SHF.R.S32.HI R12, RZ, 0x1f, R11 ;  /* 0x0000001fff0c7819 */ /* 0x000fe2000001140b */
[C---:B----4-:R-:W-:Y:S01]  /*277c0*/  FMUL.FTZ R160, R8.reuse, R160 ;  /* 0x000000a008a07220 */ /* 0x050fe20000410000 */
        /* <DEDUP_REMOVED lines=83> */
[C---:B-1----:R-:W-:Y:S02]  /*27d00*/  FMUL.FTZ R163, R7.reuse, R163 ;  /* 0x000000a307a37220 */ /* 0x042fe40000410000 */
[C---:B------:R-:W-:Y:S01]  /*27d10*/  FMUL.FTZ R162, R7.reuse, R162 ;  /* 0x000000a207a27220 */ /* 0x040fe20000410000 */
[----:B------:R-:W-:Y:S01]  /*27d20*/  SEL R8, R8, 0xffffffc0, !P1 ;  /* 0xffffffc008087807 */ /* 0x000fe20004800000 */
[C---:B------:R-:W-:Y:S02]  /*27d30*/  FMUL.FTZ R159, R7.reuse, R159 ;  /* 0x0000009f079f7220 */ /* 0x040fe40000410000 */
[----:B------:R-:W-:Y:S01]  /*27d40*/  FMUL.FTZ R158, R7, R158 ;  /* 0x0000009e079e7220 */ /* 0x000fe20000410000 */
[----:B------:R-:W-:Y:S01]  /*27d50*/  IADD3 R16, R13, R8, RZ ;  /* 0x000000080d107210 */ /* 0x000fe20007ffe0ff */
[C---:B------:R-:W-:Y:S01]  /*27d60*/  FMUL.FTZ R155, R7.reuse, R155 ;  /* 0x0000009b079b7220 */ /* 0x040fe20000410000 */
        /* <DEDUP_REMOVED lines=16> */
[C---:B------:R-:W-:Y:S01]  /*27e70*/  FMUL.FTZ R134, R7.reuse, R134 ;  /* 0x0000008607867220 */ /* 0x040fe20000410000 */
[----:B------:R-:W-:Y:S01]  /*27e80*/  STS.64 [R8], R148 ;  /* 0x0000009408007388 */ /* 0x000fe20000000a00 */
[C---:B------:R-:W-:Y:S02]  /*27e90*/  FMUL.FTZ R39, R7.reuse, R39 ;  /* 0x0000002707277220 */ /* 0x040fe40000410000 */
[C---:B------:R-:W-:Y:S01]  /*27ea0*/  FMUL.FTZ R38, R7.reuse, R38 ;  /* 0x0000002607267220 */ /* 0x040fe20000410000 */
[----:B------:R-:W-:Y:S01]  /*27eb0*/  STS.64 [R8+0x800], R150 ;  /* 0x0008009608007388 */ /* 0x000fe20000000a00 */
        /* <DEDUP_REMOVED lines=46> */
[----:B------:R-:W-:-:S04]  /*281a0*/  MOV R7, 0x80 ;  /* 0x0000008000077802 */ /* 0x000fc80000000f00 */
[----:B------:R-:W-:-:S04]  /*281b0*/  SEL R7, R7, 0xffffff80, !P2 ;  /* 0xffffff8007077807 */ /* 0x000fc80005000000 */
[----:B------:R-:W-:Y:S02]  /*281c0*/  IADD3 R13, R13, R7, RZ ;  /* 0x000000070d0d7210 */ /* 0x000fe40007ffe0ff */
[----:B------:R-:W-:Y:S02]  /*281d0*/  IADD3 R17, R7, R15, RZ ;  /* 0x0000000f07117210 */ /* 0x000fe40007ffe0ff */
[-C--:B------:R-:W-:Y:S01]  /*281e0*/  IADD3 R18, R16, R7.reuse, RZ ;  /* 0x0000000710127210 */ /* 0x080fe20007ffe0ff */
[----:B------:R-:W-:Y:S01]  /*281f0*/  STS.64 [R13], R144 ;  /* 0x000000900d007388 */ /* 0x000fe20000000a00 */
[----:B------:R-:W-:-:S03]  /*28200*/  IADD3 R7, R8, R7, RZ ;  /* 0x0000000708077210 */ /* 0x000fc60007ffe0ff */
        /* <DEDUP_REMOVED lines=44> */
[----:B------:R-:W-:Y:S04]  /*284d0*/  STS.64 [R16+0xc800], R110 ;  /* 0x00c8006e10007388 */ /* 0x000fe80000000a00 */
        /* <DEDUP_REMOVED lines=10> */
[----:B-1----:R-:W3:Y:S04]  /*28580*/  LD.E.64 R14, [R4.64+0xb0] ;  /* 0x0000b004040e7980 */ /* 0x002ee8000c101b00 */
[----:B------:R-:W3:Y:S04]  /*28590*/  LD.E R144, [R4.64+0x60] ;  /* 0x0000600404907980 */ /* 0x000ee8000c101900 */
[----:B----4-:R-:W1:Y:S01]  /*285a0*/  S2R R8, SR_TID.X ;  /* 0x0000000000087919 */ /* 0x010e620000002100 */
[----:B------:R-:W-:-:S03]  /*285b0*/  LEA.HI R145, R10, R9, RZ, 0x4 ;  /* 0x000000090a917211 */ /* 0x000fc600078f20ff */
[----:B--2---:R2:W5:Y:S01]  /*285c0*/  LD.E R13, [R4.64+0xcc] ;  /* 0x0000cc04040d7980 */ /* 0x004562000c101900 */
[----:B------:R-:W-:-:S03]  /*285d0*/  LOP3.LUT R145, R145, 0xfffffff0, RZ, 0xc0, !PT ;  /* 0xfffffff091917812 */ /* 0x000fc600078ec0ff */
[----:B------:R2:W5:Y:S01]  /*285e0*/  LD.E.64 R148, [R4.64+0x78] ;  /* 0x0000780404947980 */ /* 0x000562000c101b00 */
[----:B------:R-:W-:-:S03]  /*285f0*/  IADD3 R145, -R145, R9, RZ ;  /* 0x0000000991917210 */ /* 0x000fc60007ffe1ff */
[----:B------:R2:W5:Y:S01]  /*28600*/  LD.E.64 R150, [R4.64+0xa8] ;  /* 0x0000a80404967980 */ /* 0x000562000c101b00 */
[----:B------:R-:W-:Y:S01]  /*28610*/  LEA.HI R17, R145, R145, RZ, 0x1 ;  /* 0x0000009191117211 */ /* 0x000fe200078f08ff */
[----:B------:R-:W4:Y:S01]  /*28620*/  @P4 MUFU.LG2 R2, R2 ;  /* 0x0000000200024308 */ /* 0x000f220000000c00 */
[----:B------:R-:W-:Y:S01]  /*28630*/  LOP3.LUT R12, R12, 0xffffffe0, RZ, 0xc0, !PT ;  /* 0xffffffe00c0c7812 */ /* 0x000fe200078ec0ff */
[----:B------:R-:W-:Y:S01]  /*28640*/  BSSY B0, `(.L_x_3546) ;  /* 0x0000055000007945 */ /* 0x000fe20003800000 */
[C---:B------:R-:W-:Y:S02]  /*28650*/  SHF.L.U32 R18, R17.reuse, 0x2, RZ ;  /* 0x0000000211127819 */ /* 0x040fe400000006ff */
[----:B------:R-:W-:Y:S02]  /*28660*/  LOP3.LUT R17, R17, 0xffffffe, RZ, 0xc0, !PT ;  /* 0x0ffffffe11117812 */ /* 0x000fe400078ec0ff */
[----:B------:R-:W-:Y:S01]  /*28670*/  IADD3 R12, -R12, R9, RZ ;  /* 0x000000090c0c7210 */ /* 0x000fe20007ffe1ff */
[----:B------:R-:W2:Y:S01]  /*28680*/  @P3 MUFU.LG2 R6, R6 ;  /* 0x0000000600063308 */ /* 0x000ea20000000c00 */
[----:B------:R-:W-:-:S02]  /*28690*/  IADD3 R17, R145, -R17, RZ ;  /* 0x8000001191117210 */ /* 0x000fc40007ffe0ff */
[----:B-1----:R-:W-:Y:S02]  /*286a0*/  SHF.R.S32.HI R7, RZ, 0x1f, R8 ;  /* 0x0000001fff077819 */ /* 0x002fe40000011408 */
[----:B------:R-:W-:Y:S02]  /*286b0*/  SHF.R.S32.HI R146, RZ, 0x1f, R11 ;  /* 0x0000001fff927819 */ /* 0x000fe4000001140b */
[CC--:B------:R-:W-:Y:S01]  /*286c0*/  LEA.HI R10, R7.reuse, R8.reuse, RZ, 0x4 ;  /* 0x00000008070a7211 */ /* 0x0c0fe200078f20ff */
[----:B----4-:R-:W-:Y:S01]  /*286d0*/  @P4 FMUL.FTZ R2, R2, 0.69314718246459960938 ;  /* 0x3f31721802024820 */ /* 0x010fe20000410000 */
[----:B------:R-:W-:Y:S02]  /*286e0*/  LEA.HI R7, R7, R8, RZ, 0x5 ;  /* 0x0000000807077211 */ /* 0x000fe400078f28ff */
[----:B------:R-:W-:Y:S02]  /*286f0*/  SHF.R.S32.HI R10, RZ, 0x4, R10 ;  /* 0x00000004ff0a7819 */ /* 0x000fe4000001140a */
[----:B------:R-:W-:-:S02]  /*28700*/  LOP3.LUT R7, R7, 0xffffffe0, RZ, 0xc0, !PT ;  /* 0xffffffe007077812 */ /* 0x000fc400078ec0ff */
[----:B------:R-:W-:Y:S01]  /*28710*/  SHF.L.U32 R16, R10, 0x6, RZ ;  /* 0x000000060a107819 */ /* 0x000fe200000006ff */
[----:B--2---:R-:W-:Y:S01]  /*28720*/  @P3 FMUL.FTZ R6, R6, 0.69314718246459960938 ;  /* 0x3f31721806063820 */ /* 0x004fe20000410000 */
[----:B------:R-:W-:Y:S02]  /*28730*/  IADD3 R7, -R7, R8, RZ ;  /* 0x0000000807077210 */ /* 0x000fe40007ffe1ff */
[----:B------:R-:W-:Y:S01]  /*28740*/  LOP3.LUT R16, R16, 0x1c0, RZ, 0xc0, !PT ;  /* 0x000001c010107812 */ /* 0x000fe200078ec0ff */
[----:B------:R-:W-:Y:S01]  /*28750*/  BAR.SYNC.DEFER_BLOCKING 0x0 ;  /* 0x0000000000007b1d */ /* 0x000fe20000010000 */
[----:B------:R-:W-:Y:S02]  /*28760*/  LOP3.LUT P0, RZ, R12, 0x3, RZ, 0xc0, !PT ;  /* 0x000000030cff7812 */ /* 0x000fe4000780c0ff */
[----:B------:R-:W-:Y:S02]  /*28770*/  LOP3.LUT R18, R16, 0x38, R18, 0xf8, !PT ;  /* 0x0000003810127812 */ /* 0x000fe400078ef812 */
[----:B------:R-:W-:-:S02]  /*28780*/  SHF.R.U32.HI R16, RZ, 0x3, R16 ;  /* 0x00000003ff107819 */ /* 0x000fc40000011610 */
[----:B------:R-:W-:Y:S02]  /*28790*/  LEA.HI R146, R146, R11, RZ, 0x2 ;  /* 0x0000000b92927211 */ /* 0x000fe400078f10ff */
[----:B------:R-:W-:Y:S02]  /*287a0*/  LOP3.LUT R16, R18, R16, RZ, 0x3c, !PT ;  /* 0x0000001012107212 */ /* 0x000fe400078e3cff */
[----:B------:R-:W-:Y:S02]  /*287b0*/  SHF.R.S32.HI R8, RZ, 0x1f, R7 ;  /* 0x0000001fff087819 */ /* 0x000fe40000011407 */
[----:B------:R-:W-:Y:S02]  /*287c0*/  LEA R147, R17, R16, 0x2 ;  /* 0x0000001011937211 */ /* 0x000fe400078e10ff */
[----:B------:R-:W-:Y:S02]  /*287d0*/  LOP3.LUT R146, R146, 0xffffffc, RZ, 0xc0, !PT ;  /* 0x0ffffffc92927812 */ /* 0x000fe400078ec0ff */
[----:B------:R-:W-:-:S02]  /*287e0*/  LEA.HI R8, R8, R7, RZ, 0x2 ;  /* 0x0000000708087211 */ /* 0x000fc400078f10ff */
[----:B------:R-:W-:Y:S02]  /*287f0*/  SHF.L.U32 R7, R238, 0x6, RZ ;  /* 0x00000006ee077819 */ /* 0x000fe400000006ff */
[----:B------:R-:W-:Y:S02]  /*28800*/  IADD3 R146, R11, -R146, RZ ;  /* 0x800000920b927210 */ /* 0x000fe40007ffe0ff */
[----:B------:R-:W-:Y:S01]  /*28810*/  SHF.R.S32.HI R8, RZ, 0x2, R8 ;  /* 0x00000002ff087819 */ /* 0x000fe20000011408 */
[----:B------:R1:W2:Y:S01]  /*28820*/  LDS.128 R140, [R147.X4] ;  /* 0x00000000938c7984 */ /* 0x0002a20000004c00 */
[----:B------:R-:W-:Y:S01]  /*28830*/  MOV R9, 0xff800000 ;  /* 0xff80000000097802 */ /* 0x000fe20000000f00 */
[-C--:B-----5:R-:W-:Y:S01]  /*28840*/  @P4 FFMA.FTZ R9, R164, R0.reuse, R2 ;  /* 0x00000000a4094223 */ /* 0x0a0fe20000010002 */
[----:B------:R-:W-:Y:S01]  /*28850*/  MOV R11, 0xff800000 ;  /* 0xff800000000b7802 */ /* 0x000fe20000000f00 */
[----:B------:R1:W4:Y:S01]  /*28860*/  LDS.128 R136, [R147.X4+0x800] ;  /* 0x0008000093887984 */ /* 0x0003220000004c00 */
[----:B------:R-:W-:Y:S01]  /*28870*/  @P3 FFMA.FTZ R11, R3, R0, R6 ;  /* 0x00000000030b3223 */ /* 0x000fe20000010006 */
[----:B------:R-:W-:-:S02]  /*28880*/  LEA R8, R146, R8, 0x4 ;  /* 0x0000000892087211 */ /* 0x000fc400078e20ff */
[----:B------:R1:W1:Y:S04]  /*28890*/  LDS.128 R132, [R147.X4+0x1000] ;  /* 0x0010000093847984 */ /* 0x0002680000004c00 */
        /* <DEDUP_REMOVED lines=28> */
[----:B------:R1:W1:Y:S01]  /*28a60*/  LDS.128 R16, [R147.X4+0xf800] ;  /* 0x00f8000093107984 */ /* 0x0002620000004c00 */
[----:B---3--:R-:W-:-:S04]  /*28a70*/  IMAD R14, R14, UR8, R241 ;  /* 0x000000080e0e7c24 */ /* 0x008fc8000f8e02f1 */
[----:B------:R-:W-:Y:S01]  /*28a80*/  IMAD R14, R14, R144, R240 ;  /* 0x000000900e0e7224 */ /* 0x000fe200078e02f0 */
[----:B------:R-:W-:-:S03]  /*28a90*/  SHF.L.U32 R144, R145, 0x2, RZ ;  /* 0x0000000291907819 */ /* 0x000fc600000006ff */
[----:B------:R-:W-:Y:S01]  /*28aa0*/  IMAD R7, R15, R14, R7 ;  /* 0x0000000e0f077224 */ /* 0x000fe200078e0207 */
[----:B------:R-:W-:Y:S01]  /*28ab0*/  SHF.R.S32.HI R145, RZ, 0x1f, R144 ;  /* 0x0000001fff917819 */ /* 0x000fe20000011490 */
[----:B------:R-:W-:Y:S05]  /*28ac0*/  @P0 BRA `(.L_x_3547) ;  /* 0x000000c000000947 */ /* 0x000fea0003800000 */
[----:B-12-4-:R-:W-:Y:S01]  /*28ad0*/  IMAD R0, R238, -0x40, R239 ;  /* 0xffffffc0ee007824 */ /* 0x016fe200078e02ef */
[C---:B------:R-:W-:Y:S01]  /*28ae0*/  IADD3 R6, R8.reuse, 0x8, RZ ;  /* 0x0000000808067810 */ /* 0x040fe20007ffe0ff */
[----:B------:R-:W-:Y:S01]  /*28af0*/  ULDC.64 UR4, c[0x0][0x118] ;  /* 0x0000460000047ab9 */ /* 0x000fe20000000a00 */
[----:B------:R-:W-:Y:S02]  /*28b00*/  SHF.R.S32.HI R3, RZ, 0x1f, R7 ;  /* 0x0000001fff037819 */ /* 0x000fe40000011407 */
[----:B------:R-:W-:Y:S02]  /*28b10*/  IADD3 R2, P0, R7, R8, RZ ;  /* 0x0000000807027210 */ /* 0x000fe40007f1e0ff */
[-C--:B------:R-:W-:Y:S02]  /*28b20*/  ISETP.GE.AND P2, PT, R8, R0.reuse, PT ;  /* 0x000000000800720c */ /* 0x080fe40003f46270 */
[----:B------:R-:W-:-:S02]  /*28b30*/  ISETP.GE.AND P1, PT, R6, R0, PT ;  /* 0x000000000600720c */ /* 0x000fc40003f26270 */
[----:B------:R-:W-:Y:S02]  /*28b40*/  LEA.HI.X.SX32 R3, R8, R3, 0x1, P0 ;  /* 0x0000000308037211 */ /* 0x000fe400000f0eff */
[----:B------:R-:W-:-:S04]  /*28b50*/  LEA R14, P0, R2, R150, 0x2 ;  /* 0x00000096020e7211 */ /* 0x000fc800078010ff */
[----:B------:R-:W-:-:S05]  /*28b60*/  LEA.HI.X R15, R2, R151, R3, 0x2, P0 ;  /* 0x00000097020f7211 */ /* 0x000fca00000f1403 */
[----:B------:R1:W-:Y:S04]  /*28b70*/  @!P2 ST.E [R14.64], R9 ;  /* 0x000000090e00a985 */ /* 0x0003e8000c101904 */
[----:B------:R1:W-:Y:S02]  /*28b80*/  @!P1 ST.E [R14.64+0x20], R11 ;  /* 0x0000200b0e009985 */ /* 0x0003e4000c101904 */
.L_x_3547:
[----:B-12-4-:R-:W-:Y:S05]  /*28b90*/  BSYNC B0 ;  /* 0x0000000000007941 */ /* 0x016fea0003800000 */
.L_x_3546:
        /* <DEDUP_REMOVED lines=9> */
[----:B------:R-:W-:-:S04]  /*28c30*/  LEA R6, P0, R0, R148, 0x2 ;  /* 0x0000009400067211 */ /* 0x000fc800078010ff */
[----:B------:R-:W-:Y:S02]  /*28c40*/  LEA.HI.X R7, R0, R149, R13, 0x2, P0 ;  /* 0x0000009500077211 */ /* 0x000fe400000f140d */
[----:B------:R-:W-:Y:S01]  /*28c50*/  IADD3 R0, R144, 0x40, RZ ;  /* 0x0000004090007810 */ /* 0x000fe20007ffe0ff */
[----:B------:R-:W-:Y:S05]  /*28c60*/  @P1 BRA `(.L_x_3549) ;  /* 0x000000c000001947 */ /* 0x000fea0003800000 */
[C---:B------:R-:W-:Y:S01]  /*28c70*/  IADD3 R3, R0.reuse, 0x40, RZ ;  /* 0x0000004000037810 */ /* 0x040fe20007ffe0ff */
[----:B------:R-:W-:Y:S01]  /*28c80*/  ULDC.64 UR4, c[0x0][0x118] ;  /* 0x0000460000047ab9 */ /* 0x000fe20000000a00 */
[C---:B------:R-:W-:Y:S02]  /*28c90*/  IADD3 R2, R0.reuse, 0x80, RZ ;  /* 0x0000008000027810 */ /* 0x040fe40007ffe0ff */
[-C--:B-----5:R-:W-:Y:S02]  /*28ca0*/  ISETP.GE.AND P2, PT, R0, R4.reuse, PT ;  /* 0x000000040000720c */ /* 0x0a0fe40003f46270 */
[-C--:B------:R-:W-:Y:S02]  /*28cb0*/  ISETP.GE.AND P3, PT, R144, R4.reuse, PT ;  /* 0x000000049000720c */ /* 0x080fe40003f66270 */
[----:B------:R-:W-:-:S02]  /*28cc0*/  ISETP.GE.AND P1, PT, R3, R4, PT ;  /* 0x000000040300720c */ /* 0x000fc40003f26270 */
[----:B------:R-:W-:-:S07]  /*28cd0*/  ISETP.GE.AND P0, PT, R2, R4, PT ;  /* 0x000000040200720c */ /* 0x000fce0003f06270 */
[----:B------:R2:W-:Y:S04]  /*28ce0*/  @!P2 ST.E.128 [R6.64+0x100], R108 ;  /* 0x0001006c0600a985 */ /* 0x0005e8000c101d04 */
[----:B------:R2:W-:Y:S04]  /*28cf0*/  @!P3 ST.E.64 [R6.64], R140 ;  /* 0x0000008c0600b985 */ /* 0x0005e8000c101b04 */
[----:B------:R2:W-:Y:S04]  /*28d00*/  @!P3 ST.E.64 [R6.64+0x8], R142 ;  /* 0x0000088e0600b985 */ /* 0x0005e8000c101b04 */
[----:B------:R2:W-:Y:S04]  /*28d10*/  @!P1 ST.E.128 [R6.64+0x200], R76 ;  /* 0x0002004c06009985 */ /* 0x0005e8000c101d04 */
[----:B------:R2:W-:Y:S02]  /*28d20*/  @!P0 ST.E.128 [R6.64+0x300], R44 ;  /* 0x0003002c06008985 */ /* 0x0005e4000c101d04 */
.L_x_3549:
[----:B------:R-:W-:Y:S05]  /*28d30*/  BSYNC B0 ;  /* 0x0000000000007941 */ /* 0x000fea0003800000 */
.L_x_3548:
[----:B------:R-:W-:Y:S01]  /*28d40*/  IADD3 R2, R10, 0x8, RZ ;  /* 0x000000080a027810 */ /* 0x000fe20007ffe0ff */
[----:B------:R-:W-:Y:S03]  /*28d50*/  BSSY B0, `(.L_x_3550) ;  /* 0x000000e000007945 */ /* 0x000fe60003800000 */
[----:B------:R-:W-:-:S13]  /*28d60*/  ISETP.GE.AND P0, PT, R2, R238, PT ;  /* 0x000000ee0200720c */ /* 0x000fda0003f06270 */
[----:B------:R-:W-:Y:S05]  /*28d70*/  @P0 BRA `(.L_x_3551) ;  /* 0x000000b000000947 */ /* 0x000fea0003800000 */
[C---:B------:R-:W-:Y:S01]  /*28d80*/  IADD3 R3, R0.reuse, 0x40, RZ ;  /* 0x0000004000037810 */ /* 0x040fe20007ffe0ff */
[----:B------:R-:W-:Y:S01]  /*28d90*/  ULDC.64 UR4, c[0x0][0x118] ;  /* 0x0000460000047ab9 */ /* 0x000fe20000000a00 */
[----:B------:R-:W-:Y:S02]  /*28da0*/  IADD3 R2, R0, 0x80, RZ ;  /* 0x0000008000027810 */ /* 0x000fe40007ffe0ff */
        /* <DEDUP_REMOVED lines=8> */
.L_x_3551:
[----:B------:R-:W-:Y:S05]  /*28e30*/  BSYNC B0 ;  /* 0x0000000000007941 */ /* 0x000fea0003800000 */
.L_x_3550:
        /* <DEDUP_REMOVED lines=15> */
.L_x_3553:
[----:B------:R-:W-:Y:S05]  /*28f30*/  BSYNC B0 ;  /* 0x0000000000007941 */ /* 0x000fea0003800000 */
.L_x_3552:
        /* <DEDUP_REMOVED lines=15> */
.L_x_3555:
[----:B------:R-:W-:Y:S05]  /*29030*/  BSYNC B0 ;  /* 0x0000000000007941 */ /* 0x000fea0003800000 */
.L_x_3554:
        /* <DEDUP_REMOVED lines=15> */
.L_x_3557:
[----:B------:R-:W-:Y:S05]  /*29130*/  BSYNC B0 ;  /* 0x0000000000007941 */ /* 0x000fea0003800000 */
.L_x_3556:
        /* <DEDUP_REMOVED lines=15> */
.L_x_3559:
[----:B------:R-:W-:Y:S05]  /*29230*/  BSYNC B0 ;  /* 0x0000000000007941 */ /* 0x000fea0003800000 */
.L_x_3558:
        /* <DEDUP_REMOVED lines=15> */
.L_x_3561:
[----:B------:R-:W-:Y:S05]  /*29330*/  BSYNC B0 ;  /* 0x0000000000007941 */ /* 0x000fea0003800000 */
.L_x_3560:
[----:B------:R-:W-:Y:S01]  /*29340*/  IADD3 R10, R10, 0x38, RZ ;  /* 0x000000380a0a7810 */ /* 0x000fe20007ffe0ff */
[----:B------:R-:W-:-:S02]  /*29350*/  IMAD.MOV.U32 R2, RZ, RZ, R237 ;  /* 0x000000ffff027224 */ /* 0x000fc400078e00ed */
[----:B------:R-:W-:Y:S01]  /*29360*/  IMAD.MOV.U32 R3, RZ, RZ, 0x0 ;  /* 0x00000000ff037424 */ /* 0x000fe200078e00ff */
[----:B------:R-:W-:-:S13]  /*29370*/  ISETP.GE.AND P0, PT, R10, R238, PT ;  /* 0x000000ee0a00720c */ /* 0x000fda0003f06270 */
[----:B------:R-:W-:Y:S05]  /*29380*/  @P0 RET.REL.NODEC R2 `(_ZN5flash24flash_fwd_splitkv_kernelI23Flash_fwd_kernel_traitsILi256ELi64ELi64ELi4ELb0ELb0EN7cutlass10bfloat16_tE19Flash_kernel_traitsILi256ELi64ELi64ELi4ES3_EELb0ELb1ELb0ELb0ELb0ELb0ELb1ELb1EEEvNS_16Flash_fwd_paramsE) ;  /* 0xfffd6c7002000950 */ /* 0x000fea0003c3ffff */
[C---:B------:R-:W-:Y:S01]  /*29390*/  IADD3 R2, R0.reuse, 0x40, RZ ;  /* 0x0000004000027810 */ /* 0x040fe20007ffe0ff */
[----:B------:R-:W-:Y:S01]  /*293a0*/  ULDC.64 UR4, c[0x0][0x118] ;  /* 0x0000460000047ab9 */ /* 0x000fe20000000a00 */
[-C--:B-----5:R-:W-:Y:S01]  /*293b0*/  ISETP.GE.AND P1, PT, R0, R4.reuse, PT ;  /* 0x000000040000720c */ /* 0x0a0fe20003f26270 */
[----:B------:R-:W-:Y:S01]  /*293c0*/  IMAD.MOV.U32 R3, RZ, RZ, 0x0 ;  /* 0x00000000ff037424 */ /* 0x000fe200078e00ff */
[-C--:B------:R-:W-:Y:S01]  /*293d0*/  ISETP.GE.AND P0, PT, R2, R4.reuse, PT ;  /* 0x000000040200720c */ /* 0x080fe20003f06270 */
[----:B------:R-:W-:Y:S01]  /*293e0*/  IMAD.MOV.U32 R2, RZ, RZ, R237 ;  /* 0x000000ffff027224 */ /* 0x000fe200078e00ed */
[----:B------:R-:W-:Y:S02]  /*293f0*/  IADD3 R0, R0, 0x80, RZ ;  /* 0x0000008000007810 */ /* 0x000fe40007ffe0ff */
[----:B------:R-:W-:-:S07]  /*29400*/  ISETP.GE.AND P2, PT, R144, R4, PT ;  /* 0x000000049000720c */ /* 0x000fce0003f46270 */
[----:B------:R1:W-:Y:S04]  /*29410*/  @!P1 ST.E.128 [R6.64+0xe100], R80 ;  /* 0x00e1005006009985 */ /* 0x0003e8000c101d04 */
[----:B------:R1:W-:Y:S01]  /*29420*/  @!P0 ST.E.128 [R6.64+0xe200], R48 ;  /* 0x00e2003006008985 */ /* 0x0003e2000c101d04 */
[----:B------:R-:W-:-:S03]  /*29430*/  ISETP.GE.AND P0, PT, R0, R4, PT ;  /* 0x000000040000720c */ /* 0x000fc60003f06270 */
[----:B------:R1:W-:Y:S10]  /*29440*/  @!P2 ST.E.128 [R6.64+0xe000], R112 ;  /* 0x00e000700600a985 */ /* 0x0003f4000c101d04 */
[----:B------:R-:W-:Y:S05]  /*29450*/  @P0 RET.REL.NODEC R2 `(_ZN5flash24flash_fwd_splitkv_kernelI23Flash_fwd_kernel_traitsILi256ELi64ELi64ELi4ELb0ELb0EN7cutlass10bfloat16_tE19Flash_kernel_traitsILi256ELi64ELi64ELi4ES3_EELb0ELb1ELb0ELb0ELb0ELb0ELb1ELb1EEEvNS_16Flash_fwd_paramsE) ;  /* 0xfffd6ba002000950 */ /* 0x000fea0003c3ffff */
[----:B------:R-:W-:Y:S01]  /*29460*/  MOV R2, R237 ;  /* 0x000000ed00027202 */ /* 0x000fe20000000f00 */
[----:B------:R-:W-:Y:S01]  /*29470*/  ULDC.64 UR4, c[0x0][0x118] ;  /* 0x0000460000047ab9 */ /* 0x000fe20000000a00 */
[----:B------:R-:W-:Y:S01]  /*29480*/  MOV R3, 0x0 ;  /* 0x0000000000037802 */ /* 0x000fe20000000f00 */
[----:B------:R1:W-:Y:S03]  /*29490*/  ST.E.128 [R6.64+0xe300], R16 ;  /* 0x00e3001006007985 */ /* 0x0003e6000c101d04 */
[----:B------:R-:W-:Y:S05]  /*294a0*/  RET.REL.NODEC R2 `(_ZN5flash24flash_fwd_splitkv_kernelI23Flash_fwd_kernel_traitsILi256ELi64ELi64ELi4ELb0ELb0EN7cutlass10bfloat16_tE19Flash_kernel_traitsILi256ELi64ELi64ELi4ES3_EELb0ELb1ELb0ELb0ELb0ELb0ELb1ELb1EEEvNS_16Flash_fwd_paramsE) ;  /* 0xfffd6b5002007950 */ /* 0x000fea0003c3ffff */
.L_x_3544:
[----:B------:R-:W-:Y:S01]  /*294b0*/  IMAD.MOV.U32 R10, RZ, RZ, R252 ;  /* 0x000000ffff0a7224 */ /* 0x000fe200078e00fc */
[----:B------:R-:W-:-:S02]  /*294c0*/  MOV R9, 0x2 ;  /* 0x0000000200097802 */ /* 0x000fc40000000f00 */
[----:B------:R-:W-:Y:S02]  /*294d0*/  MOV R7, 0x294f0 ;  /* 0x000294f000077802 */ /* 0x000fe40000000f00 */
[----:B-1---5:R-:W-:Y:S05]  /*294e0*/  CALL.REL.NOINC `($__internal_20_$__cuda_sm70_shflsync_bfly_p) ;  /* 0x0000012000007944 */ /* 0x022fea0003c00000 */
[----:B------:R-:W-:Y:S01]  /*294f0*/  MOV R2, R9 ;  /* 0x0000000900027202 */ /* 0x000fe20000000f00 */
[----:B------:R-:W-:Y:S05]  /*29500*/  BRA `(.L_x_3562) ;  /* 0xffffe16000007947 */ /* 0x000fea000383ffff */
.L_x_3545:
[----:B------:R-:W-:Y:S01]  /*29510*/  IMAD.MOV.U32 R10, RZ, RZ, R2 ;  /* 0x000000ffff0a7224 */ /* 0x000fe200078e0002 */
[----:B------:R-:W-:Y:S02]  /*29520*/  MOV R9, 0x1 ;  /* 0x0000000100097802 */ /* 0x000fe40000000f00 */
[----:B------:R-:W-:Y:S02]  /*29530*/  MOV R7, 0x29550 ;  /* 0x0002955000077802 */ /* 0x000fe40000000f00 */
[----:B-12--5:R-:W-:Y:S05]  /*29540*/  CALL.REL.NOINC `($__internal_20_$__cuda_sm70_shflsync_bfly_p) ;  /* 0x000000c000007944 */ /* 0x026fea0003c00000 */
[----:B------:R-:W-:Y:S01]  /*29550*/  FADD.FTZ R2, R2, R9 ;  /* 0x0000000902027221 */ /* 0x000fe20000010000 */
[----:B------:R-:W-:Y:S02]  /*29560*/  MOV R10, R251 ;  /* 0x000000fb000a7202 */ /* 0x000fe40000000f00 */
[----:B------:R-:W-:Y:S02]  /*29570*/  MOV R9, 0x2 ;  /* 0x0000000200097802 */ /* 0x000fe40000000f00 */
[----:B------:R-:W-:Y:S02]  /*29580*/  MOV R7, 0x295a0 ;  /* 0x000295a000077802 */ /* 0x000fe40000000f00 */
[----:B------:R-:W-:Y:S05]  /*29590*/  CALL.REL.NOINC `($__internal_20_$__cuda_sm70_shflsync_bfly_p) ;  /* 0x0000007000007944 */ /* 0x000fea0003c00000 */
[----:B------:R-:W-:Y:S01]  /*295a0*/  FADD.FTZ R251, R251, R9 ;  /* 0x00000009fbfb7221 */ /* 0x000fe20000010000 */
[----:B------:R-:W-:-:S02]  /*295b0*/  MOV R9, 0x1 ;  /* 0x0000000100097802 */ /* 0x000fc40000000f00 */
[----:B------:R-:W-:Y:S02]  /*295c0*/  MOV R7, 0x295f0 ;  /* 0x000295f000077802 */ /* 0x000fe40000000f00 */
[----:B------:R-:W-:Y:S02]  /*295d0*/  MOV R10, R251 ;  /* 0x000000fb000a7202 */ /* 0x000fe40000000f00 */
[----:B------:R-:W-:Y:S05]  /*295e0*/  CALL.REL.NOINC `($__internal_20_$__cuda_sm70_shflsync_bfly_p) ;  /* 0x0000002000007944 */ /* 0x000fea0003c00000 */
[----:B------:R-:W-:Y:S01]  /*295f0*/  MOV R6, R9 ;  /* 0x0000000900067202 */ /* 0x000fe20000000f00 */
[----:B------:R-:W-:Y:S05]  /*29600*/  BRA `(.L_x_3563) ;  /* 0xffffe0d000007947 */ /* 0x000fea000383ffff */
        .weak           $__internal_20_$__cuda_sm70_shflsync_bfly_p
        .type           $__internal_20_$__cuda_sm70_shflsync_bfly_p,@function
        .size           $__internal_20_$__cuda_sm70_shflsync_bfly_p,(.L_x_8885 - $__internal_20_$__cuda_sm70_shflsync_bfly_p)
$__internal_20_$__cuda_sm70_shflsync_bfly_p:
[----:B------:R-:W-:Y:S04]  /*29610*/  WARPSYNC R6 ;  /* 0x0000000600007348 */ /* 0x000fe80003800000 */
[----:B------:R1:W2:Y:S01]  /*29620*/  SHFL.BFLY PT, R9, R10, R9, R8 ;  /* 0x0c0000090a097389 */ /* 0x0002a200000e0008 */
[----:B------:R-:W-:Y:S02]  /*29630*/  MOV R11, 0x0 ;  /* 0x00000000000b7802 */ /* 0x000fe40000000f00 */
[----:B-1----:R-:W-:-:S04]  /*29640*/  MOV R10, R7 ;  /* 0x00000007000a7202 */ /* 0x002fc80000000f00 */
[----:B--2---:R-:W-:Y:S05]  /*29650*/  RET.REL.NODEC R10 `(_ZN5flash24flash_fwd_splitkv_kernelI23Flash_fwd_kernel_traitsILi256ELi64ELi64ELi4ELb0ELb0EN7cutlass10bfloat16_tE19Flash_kernel_traitsILi256ELi64ELi64ELi4ES3_EELb0ELb1ELb0ELb0ELb0ELb0ELb1ELb1EEEvNS_16Flash_fwd_paramsE) ;  /* 0xfffd69a00a007950 */ /* 0x004fea0003c3ffff */
.L_x_3564:
        /* <DEDUP_REMOVED lines=10> */
.L_x_8885:


//--------------------- .text._ZN5flash24flash_fwd_splitkv_kernelI23Flash_fwd_kernel_traitsILi256ELi64ELi64ELi4ELb0ELb0EN7cutlass10bfloat16_tE19Flash_kernel_traitsILi256ELi64ELi64ELi4ES3_EELb0ELb1ELb0ELb0ELb0ELb1ELb1ELb1EEEvNS_16Flash_fwd_paramsE --------------------------
	.section	.text._ZN5flash24flash_fwd_splitkv_kernelI23Flash_fwd_kernel_traitsILi256ELi64ELi64ELi4ELb0ELb0EN7cutlass10bfloat16_tE19Flash_kernel_traitsILi256ELi64ELi64ELi4ES3_EELb0ELb1ELb0ELb0ELb0ELb1ELb1ELb1EEEvNS_16Flash_fwd_paramsE,"ax",@progbits
	.sectioninfo	@"SHI_REGISTERS=255"
	.align	128
        .global         _ZN5flash24flash_fwd_splitkv_kernelI23Flash_fwd_kernel_traitsILi256ELi64ELi64ELi4ELb0ELb0EN7cutlass10bfloat16_tE19Flash_kernel_traitsILi256ELi64ELi64ELi4ES3_EELb0ELb1ELb0ELb0ELb0ELb1ELb1ELb1EEEvNS_16Flash_fwd_paramsE
        .type           _ZN5flash24flash_fwd_splitkv_kernelI23Flash_fwd_kernel_traitsILi256ELi64ELi64ELi4ELb0ELb0EN7cutlass10bfloat16_tE19Flash_kernel_traitsILi256ELi64ELi64ELi4ES3_EELb0ELb1ELb0ELb0ELb0ELb1ELb1ELb1EEEvNS_16Flash_fwd_paramsE,@function
        .size           _ZN5flash24flash_fwd_splitkv_kernelI23Flash_fwd_kernel_traitsILi256ELi64ELi64ELi4ELb0ELb0EN7cutlass10bfloat16_tE19Flash_kernel_traitsILi256ELi64ELi64ELi4ES3_EELb0ELb1ELb0ELb0ELb0ELb1ELb1ELb1EEEvNS_16Flash_fwd_paramsE,(.L_x_8887 - _ZN5flash24flash_fwd_splitkv_kernelI23Flash_fwd_kernel_traitsILi256ELi64ELi64ELi4ELb0ELb0EN7cutlass10bfloat16_tE19Flash_kernel_traitsILi256ELi64ELi64ELi4ES3_EELb0ELb1ELb0ELb0ELb0ELb1ELb1ELb1EEEvNS_16Flash_fwd_paramsE)
        .other          _ZN5flash24flash_fwd_splitkv_kernelI23Flash_fwd_kernel_traitsILi256ELi64ELi64ELi4ELb0ELb0EN7cutlass10bfloat16_tE19Flash_kernel_traitsILi256ELi64ELi64ELi4ES3_EELb0ELb1ELb0ELb0ELb0ELb1ELb1ELb1EEEvNS_16Flash_fwd_paramsE,@"STO_CUDA_ENTRY STV_DEFAULT"
_ZN5flash24flash_fwd_splitkv_kernelI23Flash_fwd_kernel_traitsILi256ELi64ELi64ELi4ELb0ELb0EN7cutlass10bfloat16_tE19Flash_kernel_traitsILi256ELi64ELi64ELi4ES3_EELb0ELb1ELb0ELb0ELb0ELb1ELb1ELb1EEEvNS_16Flash_fwd_paramsE:
.text._ZN5flash24flash_fwd_splitkv_kernelI23Flash_fwd_kernel_traitsILi256ELi64ELi64ELi4ELb0ELb0EN7cutlass10bfloat16_tE19Flash_kernel_traitsILi256ELi64ELi64ELi4ES3_EELb0ELb1ELb0ELb0ELb0ELb1ELb1ELb1EEEvNS_16Flash_fwd_paramsE:
        /* <DEDUP_REMOVED lines=30> */
[----:B---34-:R-:W-:Y:S05]  /*01e0*/  CALL.REL.NOINC `($_ZN5flash24flash_fwd_splitkv_kernelI23Flash_fwd_kernel_traitsILi256ELi64ELi64ELi4ELb0ELb0EN7cutlass10bfloat16_tE19Flash_kernel_traitsILi256ELi64ELi64ELi4ES3_EELb0ELb1ELb0ELb0ELb0ELb1ELb1ELb1EEEvNS_16Flash_fwd_paramsE$_ZN5flash30compute_attn_1rowblock_splitkvI23Flash_fwd_kernel_traitsILi256ELi64ELi64ELi4ELb0ELb0EN7cutlass10bfloat16_tE19Flash_kernel_traitsILi256ELi64ELi64ELi4ES3_EELb0ELb1ELb0ELb0ELb0ELb1ELb1ELb1ENS_16Flash_fwd_paramsEEEvRKT8_iiiii) ;  /* 0x0000002000007944 */ /* 0x018fea0003c00000 */
[----:B------:R-:W-:Y:S05]  /*01f0*/  BSYNC B4 ;  /* 0x0000000000047941 */ /* 0x000fea0003800000 */
.L_x_3565:
[----:B------:R-:W-:Y:S05]  /*0200*/  EXIT ;  /* 0x000000000000794d */ /* 0x000fea0003800000 */
        .type           $_ZN5flash24flash_fwd_splitkv_kernelI23Flash_fwd_kernel_traitsILi256ELi64ELi64ELi4ELb0ELb0EN7cutlass10bfloat16_tE19Flash_kernel_traitsILi256ELi64ELi64ELi4ES3_EELb0ELb1ELb0ELb0ELb0ELb1ELb1ELb1EEEvNS_16Flash_fwd_paramsE$_ZN5flash30compute_attn_1rowblock_splitkvI23Flash_fwd_kernel_traitsILi256ELi64ELi64ELi4ELb0ELb0EN7cutlass10bfloat16_tE19Flash_kernel_traitsILi256ELi64ELi64ELi4ES3_EELb0ELb1ELb0ELb0ELb0ELb1ELb1ELb1ENS_16Flash_fwd_paramsEEEvRKT8_iiiii,@function
        .size           $_ZN5flash24flash_fwd_splitkv_kernelI23Flash_fwd_kernel_traitsILi256ELi64ELi64ELi4ELb0ELb0EN7cutlass10bfloat16_tE19Flash_kernel_traitsILi256ELi64ELi64ELi4ES3_EELb0ELb1ELb0ELb0ELb0ELb1ELb1ELb1EEEvNS_16Flash_fwd_paramsE$_ZN5flash30compute_attn_1rowblock_splitkvI23Flash_fwd_kernel_traitsILi256ELi64ELi64ELi4ELb0ELb0EN7cutlass10bfloat16_tE19Flash_kernel_traitsILi256ELi64ELi64ELi4ES3_EELb0ELb1ELb0ELb0ELb0ELb1ELb1ELb1ENS_16Flash_fwd_paramsEEEvRKT8_iiiii,($__internal_21_$__cuda_sm70_shflsync_bfly_p - $_ZN5flash24flash_fwd_splitkv_kernelI23Flash_fwd_kernel_traitsILi256ELi64ELi64ELi4ELb0ELb0EN7cutlass10bfloat16_tE19Flash_kernel_traitsILi256ELi64ELi64ELi4ES3_EELb0ELb1ELb0ELb0ELb0ELb1ELb1ELb1EEEvNS_16Flash_fwd_paramsE$_ZN5flash30compute_attn_1rowblock_splitkvI23Flash_fwd_kernel_traitsILi256ELi64ELi64ELi4ELb0ELb0EN7cutlass10bfloat16_tE19Flash_kernel_traitsILi256ELi64ELi64ELi4ES3_EELb0ELb1ELb0ELb0ELb0ELb1ELb1ELb1ENS_16Flash_fwd_paramsEEEvRKT8_iiiii)
$_ZN5flash24flash_fwd_splitkv_kernelI23Flash_fwd_kernel_traitsILi256ELi64ELi64ELi4ELb0ELb0EN7cutlass10bfloat16_tE19Flash_kernel_traitsILi256ELi64ELi64ELi4ES3_EELb0ELb1ELb0ELb0ELb0ELb1ELb1ELb1EEEvNS_16Flash_fwd_paramsE$_ZN5flash30compute_attn_1rowblock_splitkvI23Flash_fwd_kernel_traitsILi256ELi64ELi64ELi4ELb0ELb0EN7cutlass10bfloat16_tE19Flash_kernel_traitsILi256ELi64ELi64ELi4ES3_EELb0ELb1ELb0ELb0ELb0ELb1ELb1ELb1ENS_16Flash_fwd_paramsEEEvRKT8_iiiii:
        /* <DEDUP_REMOVED lines=20> */
.L_x_3567:
[----:B------:R-:W-:Y:S05]  /*0350*/  BSYNC B0 ;  /* 0x0000000000007941 */ /* 0x000fea0003800000 */
.L_x_3566:
[----:B------:R-:W3:Y:S04]  /*0360*/  LD.E.64 R12, [R10.64+0xf0] ;  /* 0x0000f0060a0c7980 */ /* 0x000ee8000c101b00 */
[----:B-1----:R-:W4:Y:S01]  /*0370*/  @P1 LD.E R3, [R2.64+0x4] ;  /* 0x0000040602031980 */ /* 0x002f22000c101900 */
        /* <DEDUP_REMOVED lines=15> */
.L_x_3569:
[----:B------:R3:W5:Y:S02]  /*0470*/  LD.E R3, [R10.64+0xb8] ;  /* 0x0000b8060a037980 */ /* 0x000764000c101900 */
.L_x_3570:
[----:B------:R-:W-:Y:S05]  /*0480*/  BSYNC B0 ;  /* 0x0000000000007941 */ /* 0x000fea0003800000 */
.L_x_3568:
[----:B--23--:R-:W2:Y:S01]  /*0490*/  LD.E.64 R4, [R10.64+0xf8] ;  /* 0x0000f8060a047980 */ /* 0x00cea2000c101b00 */
[----:B------:R-:W-:Y:S01]  /*04a0*/  BSSY B1, `(.L_x_3571) ;  /* 0x0000012000017945 */ /* 0x000fe20003800000 */
[----:B-----5:R-:W-:Y:S01]  /*04b0*/  IMAD.IADD R80, R3, 0x1, -R16 ;  /* 0x0000000103507824 */ /* 0x020fe200078e0a10 */
[----:B--2---:R-:W-:-:S04]  /*04c0*/  ISETP.NE.U32.AND P0, PT, R4, RZ, PT ;  /* 0x000000ff0400720c */ /* 0x004fc80003f05070 */
[----:B------:R-:W-:-:S13]  /*04d0*/  ISETP.NE.AND.EX P0, PT, R5, RZ, PT, P0 ;  /* 0x000000ff0500720c */ /* 0x000fda0003f05300 */
[----:B------:R-:W-:Y:S05]  /*04e0*/  @!P0 BRA `(.L_x_3572) ;  /* 0x0000004000008947 */ /* 0x000fea0003800000 */
[----:B------:R-:W-:-:S05]  /*04f0*/  IMAD.WIDE R4, R241, 0x4, R4 ;  /* 0x00000004f1047825 */ /* 0x000fca00078e0204 */
[----:B------:R-:W2:Y:S02]  /*0500*/  LD.E R57, [R4.64] ;  /* 0x0000000604397980 */ /* 0x000ea4000c101900 */
[----:B--2---:R-:W-:Y:S01]  /*0510*/  IADD3 R57, R57, -R16, RZ ;  /* 0x8000001039397210 */ /* 0x004fe20007ffe0ff */
[----:B------:R-:W-:Y:S05]  /*0520*/  BRA `(.L_x_3573) ;  /* 0x0000009000007947 */ /* 0x000fea0003800000 */
.L_x_3572:
[----:B------:R-:W2:Y:S01]  /*0530*/  LD.E.64 R2, [R10.64+0x108] ;  /* 0x000108060a027980 */ /* 0x000ea2000c101b00 */
[----:B------:R-:W-:Y:S01]  /*0540*/  BSSY B0, `(.L_x_3574) ;  /* 0x0000006000007945 */ /* 0x000fe20003800000 */
[----:B------:R-:W-:Y:S01]  /*0550*/  IMAD.MOV.U32 R57, RZ, RZ, RZ ;  /* 0x000000ffff397224 */ /* 0x000fe200078e00ff */
[----:B--2---:R-:W-:-:S04]  /*0560*/  ISETP.NE.U32.AND P0, PT, R2, RZ, PT ;  /* 0x000000ff0200720c */ /* 0x004fc80003f05070 */
[----:B------:R-:W-:-:S13]  /*0570*/  ISETP.NE.AND.EX P0, PT, R3, RZ, PT, P0 ;  /* 0x000000ff0300720c */ /* 0x000fda0003f05300 */
[----:B------:R-:W-:Y:S05]  /*0580*/  @!P0 BRA `(.L_x_3575) ;  /* 0x0000001000008947 */ /* 0x000fea0003800000 */
[----:B------:R2:W5:Y:S02]  /*0590*/  LD.E R57, [R10.64+0xbc] ;  /* 0x0000bc060a397980 */ /* 0x000564000c101900 */
.L_x_3575:
[----:B------:R-:W-:Y:S05]  /*05a0*/  BSYNC B0 ;  /* 0x0000000000007941 */ /* 0x000fea0003800000 */
.L_x_3574:
[----:B-----5:R-:W-:Y:S02]  /*05b0*/  IADD3 R57, R80, R57, RZ ;  /* 0x0000003950397210 */ /* 0x020fe40007ffe0ff */
.L_x_3573:
[----:B------:R-:W-:Y:S05]  /*05c0*/  BSYNC B1 ;  /* 0x0000000000017941 */ /* 0x000fea0003800000 */
.L_x_3571:
[----:B------:R-:W-:Y:S01]  /*05d0*/  IMAD.SHL.U32 R59, R237, 0x40, RZ ;  /* 0x00000040ed3b7824 */ /* 0x000fe200078e00ff */
[----:B------:R-:W-:Y:S01]  /*05e0*/  MOV R2, R238 ;  /* 0x000000ee00027202 */ /* 0x000fe20000000f00 */
[----:B------:R-:W-:-:S03]  /*05f0*/  IMAD.MOV.U32 R3, RZ, RZ, 0x0 ;  /* 0x00000000ff037424 */ /* 0x000fc600078e00ff */
[----:B------:R-:W-:-:S13]  /*0600*/  ISETP.GT.AND P0, PT, R240, R59, PT ;  /* 0x0000003bf000720c */ /* 0x000fda0003f04270 */
[----:B------:R-:W-:Y:S05]  /*0610*/  @!P0 RET.REL.NODEC R2 `(_ZN5flash24flash_fwd_splitkv_kernelI23Flash_fwd_kernel_traitsILi256ELi64ELi64ELi4ELb0ELb0EN7cutlass10bfloat16_tE19Flash_kernel_traitsILi256ELi64ELi64ELi4ES3_EELb0ELb1ELb0ELb0ELb0ELb1ELb1ELb1EEEvNS_16Flash_fwd_paramsE) ;  /* 0xfffff9e002008950 */ /* 0x000fea0003c3ffff */
[----:B------:R-:W3:Y:S04]  /*0620*/  LD.E R3, [R10.64+0xb8] ;  /* 0x0000b8060a037980 */ /* 0x000ee8000c101900 */
[----:B------:R-:W4:Y:S04]  /*0630*/  LD.E R7, [R10.64+0x184] ;  /* 0x000184060a077980 */ /* 0x000f28000c101900 */
[----:B------:R-:W5:Y:S01]  /*0640*/  LD.E R0, [R10.64+0x188] ;  /* 0x000188060a007980 */ /* 0x000f62000c101900 */
[----:B------:R-:W-:-:S03]  /*0650*/  IABS R4, c[0x0][0x10] ;  /* 0x0000040000047a13 */ /* 0x000fc60000000000 */
[----:B------:R-:W1:Y:S01]  /*0660*/  S2R R75, SR_TID.X ;  /* 0x00000000004b7919 */ /* 0x000e620000002100 */
[----:B------:R-:W2:Y:S08]  /*0670*/  I2F.RP R2, R4 ;  /* 0x0000000400027306 */ /* 0x000eb00000209400 */
[----:B--2---:R-:W2:Y:S02]  /*0680*/  MUFU.RCP R14, R2 ;  /* 0x00000002000e7308 */ /* 0x004ea40000001000 */
[----:B--2---:R-:W-:-:S02]  /*0690*/  IADD3 R14, R14, 0xffffffe, RZ ;  /* 0x0ffffffe0e0e7810 */ /* 0x004fc40007ffe0ff */
[----:B------:R-:W-:-:S04]  /*06a0*/  IABS R2, c[0x0][0x10] ;  /* 0x0000040000027a13 */ /* 0x000fc80000000000 */
[----:B------:R-:W2:Y:S01]  /*06b0*/  F2I.FTZ.U32.TRUNC.NTZ R15, R14 ;  /* 0x0000000e000f7305 */ /* 0x000ea2000021f000 */
[----:B------:R-:W-:Y:S02]  /*06c0*/  IMAD.MOV R2, RZ, RZ, -R2 ;  /* 0x000000ffff027224 */ /* 0x000fe400078e0a02 */
[----:B--2---:R-:W-:Y:S02]  /*06d0*/  IMAD.MOV R5, RZ, RZ, -R15 ;  /* 0x000000ffff057224 */ /* 0x004fe400078e0a0f */
[----:B------:R-:W-:Y:S02]  /*06e0*/  IMAD.MOV.U32 R14, RZ, RZ, RZ ;  /* 0x000000ffff0e7224 */ /* 0x000fe400078e00ff */
[----:B------:R-:W-:-:S04]  /*06f0*/  IMAD R5, R5, R4, RZ ;  /* 0x0000000405057224 */ /* 0x000fc800078e02ff */
[----:B------:R-:W-:Y:S01]  /*0700*/  IMAD.HI.U32 R5, R15, R5, R14 ;  /* 0x000000050f057227 */ /* 0x000fe200078e000e */
[----:B---3--:R-:W-:-:S04]  /*0710*/  IADD3 R3, R3, 0x3f, RZ ;  /* 0x0000003f03037810 */ /* 0x008fc80007ffe0ff */
[----:B------:R-:W-:-:S04]  /*0720*/  SHF.R.S32.HI R8, RZ, 0x1f, R3 ;  /* 0x0000001fff087819 */ /* 0x000fc80000011403 */
[----:B------:R-:W-:-:S04]  /*0730*/  LEA.HI R8, R8, R3, RZ, 0x6 ;  /* 0x0000000308087211 */ /* 0x000fc800078f30ff */
[----:B------:R-:W-:-:S04]  /*0740*/  LEA.HI.SX32 R8, R8, c[0x0][0x10], 0x1a ;  /* 0x0000040008087a11 */ /* 0x000fc800078fd2ff */
[----:B------:R-:W-:-:S04]  /*0750*/  IADD3 R8, R8, -0x1, RZ ;  /* 0xffffffff08087810 */ /* 0x000fc80007ffe0ff */
[----:B------:R-:W-:Y:S02]  /*0760*/  IABS R3, R8 ;  /* 0x0000000800037213 */ /* 0x000fe40000000000 */
[----:B------:R-:W-:-:S03]  /*0770*/  LOP3.LUT R8, R8, c[0x0][0x10], RZ, 0x3c, !PT ;  /* 0x0000040008087a12 */ /* 0x000fc600078e3cff */
[----:B------:R-:W-:Y:S01]  /*0780*/  IMAD.HI.U32 R9, R5, R3, RZ ;  /* 0x0000000305097227 */ /* 0x000fe200078e00ff */
[----:B------:R-:W-:Y:S02]  /*0790*/  ISETP.GE.AND P0, PT, R8, RZ, PT ;  /* 0x000000ff0800720c */ /* 0x000fe40003f06270 */
[----:B------:R-:W-:Y:S01]  /*07a0*/  IADD3 R5, -R240, 0x7f, R59 ;  /* 0x0000007ff0057810 */ /* 0x000fe20007ffe13b */
[----:B------:R-:W-:Y:S01]  /*07b0*/  IMAD R3, R9, R2, R3 ;  /* 0x0000000209037224 */ /* 0x000fe200078e0203 */
[----:B------:R-:W-:Y:S02]  /*07c0*/  IADD3 R2, R57, R59, -R240 ;  /* 0x0000003b39027210 */ /* 0x000fe40007ffe8f0 */
[----:B-----5:R-:W-:Y:S02]  /*07d0*/  IADD3 R5, R0, R5, R57 ;  /* 0x0000000500057210 */ /* 0x020fe40007ffe039 */
[----:B------:R-:W-:Y:S01]  /*07e0*/  ISETP.GT.U32.AND P1, PT, R4, R3, PT ;  /* 0x000000030400720c */ /* 0x000fe20003f24070 */
[----:B----4-:R-:W-:Y:S01]  /*07f0*/  IMAD.IADD R7, R2, 0x1, -R7 ;  /* 0x0000000102077824 */ /* 0x010fe200078e0a07 */
[----:B------:R-:W-:-:S04]  /*0800*/  SHF.R.S32.HI R2, RZ, 0x1f, R5 ;  /* 0x0000001fff027819 */ /* 0x000fc80000011405 */
[----:B------:R-:W-:-:S04]  /*0810*/  LEA.HI R2, R2, R5, RZ, 0x6 ;  /* 0x0000000502027211 */ /* 0x000fc800078f30ff */
[----:B------:R-:W-:-:S03]  /*0820*/  SHF.R.S32.HI R165, RZ, 0x6, R2 ;  /* 0x00000006ffa57819 */ /* 0x000fc60000011402 */
[----:B------:R-:W-:Y:S01]  /*0830*/  @!P1 IMAD.IADD R3, R3, 0x1, -R4 ;  /* 0x0000000103039824 */ /* 0x000fe200078e0a04 */
[----:B------:R-:W-:Y:S02]  /*0840*/  @!P1 IADD3 R9, R9, 0x1, RZ ;  /* 0x0000000109099810 */ /* 0x000fe40007ffe0ff */
[----:B------:R-:W-:Y:S02]  /*0850*/  ISETP.NE.AND P1, PT, RZ, c[0x0][0x10], PT ;  /* 0x00000400ff007a0c */ /* 0x000fe40003f25270 */
[----:B------:R-:W-:Y:S02]  /*0860*/  ISETP.GE.U32.AND P2, PT, R3, R4, PT ;  /* 0x000000040300720c */ /* 0x000fe40003f46070 */
[----:B------:R-:W-:-:S04]  /*0870*/  IADD3 R4, R57, 0x3f, RZ ;  /* 0x0000003f39047810 */ /* 0x000fc80007ffe0ff */
[----:B------:R-:W-:-:S04]  /*0880*/  SHF.R.S32.HI R3, RZ, 0x1f, R4 ;  /* 0x0000001fff037819 */ /* 0x000fc80000011404 */
[----:B------:R-:W-:Y:S02]  /*0890*/  LEA.HI R3, R3, R4, RZ, 0x6 ;  /* 0x0000000403037211 */ /* 0x000fe400078f30ff */
[----:B------:R-:W-:Y:S02]  /*08a0*/  SHF.R.S32.HI R4, RZ, 0x1f, R7 ;  /* 0x0000001fff047819 */ /* 0x000fe40000011407 */
[----:B------:R-:W-:Y:S02]  /*08b0*/  @P2 IADD3 R9, R9, 0x1, RZ ;  /* 0x0000000109092810 */ /* 0x000fe40007ffe0ff */
[----:B------:R-:W-:Y:S02]  /*08c0*/  SHF.R.S32.HI R3, RZ, 0x6, R3 ;  /* 0x00000006ff037819 */ /* 0x000fe40000011403 */
[----:B------:R-:W-:Y:S01]  /*08d0*/  LEA.HI R4, R4, R7, RZ, 0x6 ;  /* 0x0000000704047211 */ /* 0x000fe200078f30ff */
[----:B------:R-:W-:Y:S01]  /*08e0*/  @!P0 IMAD.MOV R9, RZ, RZ, -R9 ;  /* 0x000000ffff098224 */ /* 0x000fe200078e0a09 */
[----:B------:R-:W-:-:S05]  /*08f0*/  @!P1 LOP3.LUT R9, RZ, c[0x0][0x10], RZ, 0x33, !PT ;  /* 0x00000400ff099a12 */ /* 0x000fca00078e33ff */
[----:B------:R-:W-:-:S04]  /*0900*/  IMAD R234, R9, UR8, RZ ;  /* 0x0000000809ea7c24 */ /* 0x000fc8000f8e02ff */
[----:B------:R-:W-:-:S05]  /*0910*/  IMAD.IADD R0, R9, 0x1, R234 ;  /* 0x0000000109007824 */ /* 0x000fca00078e02ea */
[----:B------:R-:W-:Y:S02]  /*0920*/  IMNMX R0, R3, R0, PT ;  /* 0x0000000003007217 */ /* 0x000fe40003800200 */
[----:B------:R-:W-:Y:S02]  /*0930*/  SHF.R.S32.HI R3, RZ, 0x6, R4 ;  /* 0x00000006ff037819 */ /* 0x000fe40000011404 */
[----:B------:R-:W-:Y:S02]  /*0940*/  IMNMX R165, R0, R165, PT ;  /* 0x000000a500a57217 */ /* 0x000fe40003800200 */
[----:B------:R-:W-:-:S04]  /*0950*/  IMNMX R234, R234, R3, !PT ;  /* 0x00000003eaea7217 */ /* 0x000fc80007800200 */
[----:B------:R-:W-:-:S13]  /*0960*/  ISETP.GE.AND P0, PT, R234, R165, PT ;  /* 0x000000a5ea00720c */ /* 0x000fda0003f06270 */
[----:B------:R-:W-:Y:S05]  /*0970*/  @!P0 BRA `(.L_x_3576) ;  /* 0x00000a3000008947 */ /* 0x000fea0003800000 */
[----:B-1----:R-:W2:Y:S04]  /*0980*/  LD.E.64 R2, [R10.64+0xb0] ;  /* 0x0000b0060a027980 */ /* 0x002ea8000c101b00 */
[----:B------:R-:W3:Y:S04]  /*0990*/  LD.E R6, [R10.64+0x60] ;  /* 0x000060060a067980 */ /* 0x000ee8000c101900 */
[----:B------:R-:W4:Y:S04]  /*09a0*/  LD.E R8, [R10.64+0xcc] ;  /* 0x0000cc060a087980 */ /* 0x000f28000c101900 */
[----:B------:R1:W4:Y:S01]  /*09b0*/  LD.E.64 R12, [R10.64+0x78] ;  /* 0x000078060a0c7980 */ /* 0x000322000c101b00 */
[----:B------:R-:W-:-:S03]  /*09c0*/  SHF.R.S32.HI R14, RZ, 0x1f, R75 ;  /* 0x0000001fff0e7819 */ /* 0x000fc6000001144b */
[----:B------:R1:W5:Y:S01]  /*09d0*/  LD.E R0, [R10.64+0xc0] ;  /* 0x0000c0060a007980 */ /* 0x000362000c101900 */
[----:B------:R-:W-:-:S03]  /*09e0*/  LEA.HI R9, R14, R75, RZ, 0x4 ;  /* 0x0000004b0e097211 */ /* 0x000fc600078f20ff */
[----:B------:R1:W5:Y:S01]  /*09f0*/  LD.E.64 R4, [R10.64+0xa8] ;  /* 0x0000a8060a047980 */ /* 0x000362000c101b00 */
[----:B------:R-:W-:Y:S01]  /*0a00*/  LOP3.LUT R14, R9, 0xfffffff0, RZ, 0xc0, !PT ;  /* 0xfffffff0090e7812 */ /* 0x000fe200078ec0ff */
[----:B------:R-:W-:Y:S04]  /*0a10*/  BSSY B0, `(.L_x_3577) ;  /* 0x000001c000007945 */ /* 0x000fe80003800000 */
[----:B------:R-:W-:Y:S02]  /*0a20*/  IMAD.IADD R75, R75, 0x1, -R14 ;  /* 0x000000014b4b7824 */ /* 0x000fe400078e0a0e */
[----:B--2---:R-:W-:-:S04]  /*0a30*/  IMAD R2, R2, UR8, R241 ;  /* 0x0000000802027c24 */ /* 0x004fc8000f8e02f1 */
[----:B---3--:R-:W-:Y:S02]  /*0a40*/  IMAD R2, R2, R6, R239 ;  /* 0x0000000602027224 */ /* 0x008fe400078e02ef */
[----:B------:R-:W-:Y:S02]  /*0a50*/  IMAD.SHL.U32 R6, R75, 0x4, RZ ;  /* 0x000000044b067824 */ /* 0x000fe400078e00ff */
[----:B------:R-:W-:Y:S01]  /*0a60*/  IMAD R3, R3, R2, R59 ;  /* 0x0000000203037224 */ /* 0x000fe200078e023b */
[----:B------:R-:W-:Y:S01]  /*0a70*/  SHF.R.S32.HI R2, RZ, 0x4, R9 ;  /* 0x00000004ff027819 */ /* 0x000fe20000011409 */
[----:B------:R-:W-:Y:S01]  /*0a80*/  IMAD.IADD R59, R240, 0x1, -R59 ;  /* 0x00000001f03b7824 */ /* 0x000fe200078e0a3b */
[----:B------:R-:W-:Y:S01]  /*0a90*/  SHF.R.S32.HI R7, RZ, 0x1f, R6 ;  /* 0x0000001fff077819 */ /* 0x000fe20000011406 */
[----:B----4-:R-:W-:-:S03]  /*0aa0*/  IMAD R8, R3, R8, RZ ;  /* 0x0000000803087224 */ /* 0x010fc600078e02ff */
[C---:B------:R-:W-:Y:S01]  /*0ab0*/  ISETP.GE.AND P1, PT, R2.reuse, R59, PT ;  /* 0x0000003b0200720c */ /* 0x040fe20003f26270 */
[----:B-1----:R-:W-:-:S05]  /*0ac0*/  IMAD.WIDE R10, R2, 0x100, R6 ;  /* 0x00000100020a7825 */ /* 0x002fca00078e0206 */
        /* <DEDUP_REMOVED lines=8> */
[-C--:B-----5:R-:W-:Y:S02]  /*0b50*/  ISETP.GE.AND P3, PT, R6, R0.reuse, PT ;  /* 0x000000000600720c */ /* 0x0a0fe40003f66270 */
[----:B------:R-:W-:-:S02]  /*0b60*/  ISETP.GE.AND P2, PT, R13, R0, PT ;  /* 0x000000000d00720c */ /* 0x000fc40003f46270 */
[-C--:B------:R-:W-:Y:S02]  /*0b70*/  ISETP.GE.AND P1, PT, R11, R0.reuse, PT ;  /* 0x000000000b00720c */ /* 0x080fe40003f26270 */
[----:B------:R-:W-:-:S07]  /*0b80*/  ISETP.GE.AND P0, PT, R9, R0, PT ;  /* 0x000000000900720c */ /* 0x000fce0003f06270 */
[----:B------:R1:W-:Y:S04]  /*0b90*/  @!P3 ST.E.128 [R22.64], RZ ;  /* 0x000000ff1600b985 */ /* 0x0003e8000c101d06 */
[----:B------:R1:W-:Y:S04]  /*0ba0*/  @!P2 ST.E.128 [R22.64+0x100], RZ ;  /* 0x000100ff1600a985 */ /* 0x0003e8000c101d06 */
[----:B------:R1:W-:Y:S04]  /*0bb0*/  @!P1 ST.E.128 [R22.64+0x200], RZ ;  /* 0x000200ff16009985 */ /* 0x0003e8000c101d06 */
[----:B------:R1:W-:Y:S02]  /*0bc0*/  @!P0 ST.E.128 [R22.64+0x300], RZ ;  /* 0x000300ff16008985 */ /* 0x0003e4000c101d06 */
.L_x_3578:
[----:B------:R-:W-:Y:S05]  /*0bd0*/  BSYNC B0 ;  /* 0x0000000000007941 */ /* 0x000fea0003800000 */
.L_x_3577:
        /* <DEDUP_REMOVED lines=12> */
.L_x_3580:
[----:B------:R-:W-:Y:S05]  /*0ca0*/  BSYNC B0 ;  /* 0x0000000000007941 */ /* 0x000fea0003800000 */
.L_x_3579:
        /* <DEDUP_REMOVED lines=12> */
.L_x_3582:
[----:B------:R-:W-:Y:S05]  /*0d70*/  BSYNC B0 ;  /* 0x0000000000007941 */ /* 0x000fea0003800000 */
.L_x_3581:
        /* <DEDUP_REMOVED lines=12> */
.L_x_3584:
[----:B------:R-:W-:Y:S05]  /*0e40*/  BSYNC B0 ;  /* 0x0000000000007941 */ /* 0x000fea0003800000 */
.L_x_3583:
        /* <DEDUP_REMOVED lines=12> */
.L_x_3586:
[----:B------:R-:W-:Y:S05]  /*0f10*/  BSYNC B0 ;  /* 0x0000000000007941 */ /* 0x000fea0003800000 */
.L_x_3585:
        /* <DEDUP_REMOVED lines=12> */
.L_x_3588:
[----:B------:R-:W-:Y:S05]  /*0fe0*/  BSYNC B0 ;  /* 0x0000000000007941 */ /* 0x000fea0003800000 */
.L_x_3587:
        /* <DEDUP_REMOVED lines=12> */
.L_x_3590:
[----:B------:R-:W-:Y:S05]  /*10b0*/  BSYNC B0 ;  /* 0x0000000000007941 */ /* 0x000fea0003800000 */
.L_x_3589:
        /* <DEDUP_REMOVED lines=12> */
.L_x_3592:
[----:B------:R-:W-:Y:S05]  /*1180*/  BSYNC B0 ;  /* 0x0000000000007941 */ /* 0x000fea0003800000 */
.L_x_3591:
        /* <DEDUP_REMOVED lines=29> */
[----:B------:R-:W-:Y:S05]  /*1360*/  @P6 RET.REL.NODEC R238 `(_ZN5flash24flash_fwd_splitkv_kernelI23Flash_fwd_kernel_traitsILi256ELi64ELi64ELi4ELb0ELb0EN7cutlass10bfloat16_tE19Flash_kernel_traitsILi256ELi64ELi64ELi4ES3_EELb0ELb1ELb0ELb0ELb0ELb1ELb1ELb1EEEvNS_16Flash_fwd_paramsE) ;  /* 0xffffec90ee006950 */ /* 0x000fea0003c3ffff */
[----:B-1----:R-:W-:Y:S02]  /*1370*/  MOV R5, 0xff800000 ;  /* 0xff80000000057802 */ /* 0x002fe40000000f00 */
[----:B------:R-:W-:-:S03]  /*1380*/  MOV R239, 0x0 ;  /* 0x0000000000ef7802 */ /* 0x000fc60000000f00 */
[----:B------:R1:W-:Y:S01]  /*1390*/  ST.E [R2.64+0xe0], R5 ;  /* 0x0000e00502007985 */ /* 0x0003e2000c101906 */
[----:B------:R-:W-:Y:S05]  /*13a0*/  RET.REL.NODEC R238 `(_ZN5flash24flash_fwd_splitkv_kernelI23Flash_fwd_kernel_traitsILi256ELi64ELi64ELi4ELb0ELb0EN7cutlass10bfloat16_tE19Flash_kernel_traitsILi256ELi64ELi64ELi4ES3_EELb0ELb1ELb0ELb0ELb0ELb1ELb1ELb1EEEvNS_16Flash_fwd_paramsE) ;  /* 0xffffec50ee007950 */ /* 0x000fea0003c3ffff */
.L_x_3576:
        /* <DEDUP_REMOVED lines=22> */
[----:B-1----:R-:W2:Y:S04]  /*1510*/  LD.E R8, [R10.64+0x170] ;  /* 0x000170060a087980 */ /* 0x002ea8000c101900 */
[----:B------:R-:W3:Y:S01]  /*1520*/  LD.E R4, [R10.64+0x68] ;  /* 0x000068060a047980 */ /* 0x000ee2000c101900 */
[----:B------:R-:W-:-:S03]  /*1530*/  LEA R5, R165, 0xffffffc0, 0x6 ;  /* 0xffffffc0a5057811 */ /* 0x000fc600078e30ff */
[----:B------:R-:W4:Y:S01]  /*1540*/  LD.E.64 R20, [R10.64+0x20] ;  /* 0x000020060a147980 */ /* 0x000f22000c101b00 */
        /* <DEDUP_REMOVED lines=9> */
[----:B-----5:R-:W2:Y:S02]  /*15e0*/  F2I.FTZ.U32.TRUNC.NTZ R15, R14 ;  /* 0x0000000e000f7305 */ /* 0x020ea4000021f000 */
[----:B--2---:R-:W-:Y:S02]  /*15f0*/  IMAD.MOV R0, RZ, RZ, -R15 ;  /* 0x000000ffff007224 */ /* 0x004fe400078e0a0f */
[----:B------:R-:W-:Y:S02]  /*1600*/  IMAD.MOV.U32 R14, RZ, RZ, RZ ;  /* 0x000000ffff0e7224 */ /* 0x000fe400078e00ff */
[----:B------:R-:W-:Y:S01]  /*1610*/  IMAD R7, R0, R3, RZ ;  /* 0x0000000300077224 */ /* 0x000fe200078e02ff */
[----:B------:R-:W-:-:S03]  /*1620*/  IABS R0, R8 ;  /* 0x0000000800007213 */ /* 0x000fc60000000000 */
[----:B------:R-:W-:Y:S01]  /*1630*/  IMAD.HI.U32 R7, R15, R7, R14 ;  /* 0x000000070f077227 */ /* 0x000fe200078e000e */
[----:B------:R-:W-:Y:S01]  /*1640*/  IADD3 R0, RZ, -R0, RZ ;  /* 0x80000000ff007210 */ /* 0x000fe20007ffe0ff */
[----:B------:R-:W2:Y:S04]  /*1650*/  LD.E.64 R14, [R10.64+0x28] ;  /* 0x000028060a0e7980 */ /* 0x000ea8000c101b00 */
        /* <DEDUP_REMOVED lines=13> */
[----:B------:R1:W2:Y:S01]  /*1730*/  LD.E R2, [R2.64] ;  /* 0x0000000602027980 */ /* 0x0002a2000c101900 */
[----:B---3--:R-:W-:-:S04]  /*1740*/  IABS R7, R4 ;  /* 0x0000000400077213 */ /* 0x008fc80000000000 */
[----:B------:R-:W3:Y:S08]  /*1750*/  I2F.RP R22, R7 ;  /* 0x0000000700167306 */ /* 0x000ef00000209400 */
[----:B---3--:R-:W3:Y:S02]  /*1760*/  MUFU.RCP R16, R22 ;  /* 0x0000001600107308 */ /* 0x008ee40000001000 */
[----:B---3--:R-:W-:-:S06]  /*1770*/  IADD3 R16, R16, 0xffffffe, RZ ;  /* 0x0ffffffe10107810 */ /* 0x008fcc0007ffe0ff */
[----:B------:R-:W3:Y:S01]  /*1780*/  F2I.FTZ.U32.TRUNC.NTZ R25, R16 ;  /* 0x0000001000197305 */ /* 0x000ee2000021f000 */
[----:B------:R-:W-:Y:S01]  /*1790*/  IMAD.MOV.U32 R24, RZ, RZ, RZ ;  /* 0x000000ffff187224 */ /* 0x000fe200078e00ff */
[----:B-1----:R-:W-:Y:S02]  /*17a0*/  IABS R3, R4 ;  /* 0x0000000400037213 */ /* 0x002fe40000000000 */
[----:B---3--:R-:W-:-:S05]  /*17b0*/  IADD3 R0, RZ, -R25, RZ ;  /* 0x80000019ff007210 */ /* 0x008fca0007ffe0ff */
        /* <DEDUP_REMOVED lines=16> */
[----:B------:R-:W-:Y:S01]  /*18c0*/  IMAD R7, R69, R9, RZ ;  /* 0x0000000945077224 */ /* 0x000fe200078e02ff */
[----:B------:R-:W-:-:S04]  /*18d0*/  SHF.R.S32.HI R17, RZ, 0x1f, R9 ;  /* 0x0000001fff117819 */ /* 0x000fc80000011409 */
[----:B------:R-:W-:Y:S02]  /*18e0*/  @!P0 IMAD.MOV R16, RZ, RZ, -R16 ;  /* 0x000000ffff108224 */ /* 0x000fe400078e0a10 */
[----:B------:R-:W-:Y:S01]  /*18f0*/  IMAD R7, R68, R17, R7 ;  /* 0x0000001144077224 */ /* 0x000fe200078e0207 */
[----:B------:R-:W-:-:S05]  /*1900*/  @!P1 LOP3.LUT R16, RZ, R4, RZ, 0x33, !PT ;  /* 0x00000004ff109212 */ /* 0x000fca00078e33ff */
[----:B------:R-:W-:Y:S01]  /*1910*/  IMAD R4, R19, R16, RZ ;  /* 0x0000001013047224 */ /* 0x000fe200078e02ff */
[----:B--2---:R-:W-:Y:S01]  /*1920*/  SHF.R.S32.HI R0, RZ, 0x1f, R2 ;  /* 0x0000001fff007819 */ /* 0x004fe20000011402 */
[----:B----4-:R-:W-:-:S04]  /*1930*/  IMAD R3, R21, R2, RZ ;  /* 0x0000000215037224 */ /* 0x010fc800078e02ff */
[C---:B------:R-:W-:Y:S02]  /*1940*/  IMAD R3, R20.reuse, R0, R3 ;  /* 0x0000000014037224 */ /* 0x040fe400078e0203 */
[----:B------:R-:W-:-:S05]  /*1950*/  IMAD.WIDE.U32 R20, R20, R2, RZ ;  /* 0x0000000214147225 */ /* 0x000fca00078e00ff */
[----:B------:R-:W-:Y:S01]  /*1960*/  IADD3 R21, R21, R3, RZ ;  /* 0x0000000315157210 */ /* 0x000fe20007ffe0ff */
[----:B------:R-:W-:-:S04]  /*1970*/  IMAD R3, R15, R2, RZ ;  /* 0x000000020f037224 */ /* 0x000fc800078e02ff */
[----:B------:R-:W-:Y:S01]  /*1980*/  IMAD.WIDE.U32 R20, R9, R68, R20 ;  /* 0x0000004409147225 */ /* 0x000fe200078e0014 */
[----:B------:R-:W-:-:S04]  /*1990*/  SHF.R.S32.HI R15, RZ, 0x1f, R16 ;  /* 0x0000001fff0f7819 */ /* 0x000fc80000011410 */
[----:B------:R-:W-:Y:S01]  /*19a0*/  IADD3 R21, R21, R7, RZ ;  /* 0x0000000715157210 */ /* 0x000fe20007ffe0ff */
[----:B------:R-:W-:Y:S02]  /*19b0*/  IMAD R4, R18, R15, R4 ;  /* 0x0000000f12047224 */ /* 0x000fe400078e0204 */
[----:B------:R-:W-:-:S04]  /*19c0*/  IMAD.WIDE.U32 R22, R14, R2, RZ ;  /* 0x000000020e167225 */ /* 0x000fc800078e00ff */
[----:B------:R-:W-:Y:S02]  /*19d0*/  IMAD R3, R14, R0, R3 ;  /* 0x000000000e037224 */ /* 0x000fe400078e0203 */
[----:B------:R-:W-:-:S03]  /*19e0*/  IMAD.WIDE.U32 R18, R16, R18, R20 ;  /* 0x0000001210127225 */ /* 0x000fc600078e0014 */
[----:B------:R-:W-:Y:S01]  /*19f0*/  IADD3 R21, R23, R3, RZ ;  /* 0x0000000317157210 */ /* 0x000fe20007ffe0ff */
[----:B------:R-:W-:Y:S01]  /*1a00*/  IMAD.MOV.U32 R14, RZ, RZ, R22 ;  /* 0x000000ffff0e7224 */ /* 0x000fe200078e0016 */
[----:B------:R-:W-:Y:S01]  /*1a10*/  MOV R0, R18 ;  /* 0x0000001200007202 */ /* 0x000fe20000000f00 */
[----:B------:R-:W-:Y:S01]  /*1a20*/  IMAD.IADD R7, R19, 0x1, R4 ;  /* 0x0000000113077824 */ /* 0x000fe200078e0204 */
[----:B------:R-:W-:Y:S05]  /*1a30*/  BRA `(.L_x_3595) ;  /* 0x0000051000007947 */ /* 0x000fea0003800000 */
.L_x_3594:
[----:B-1----:R-:W2:Y:S01]  /*1a40*/  LD.E R4, [R10.64+0x68] ;  /* 0x000068060a047980 */ /* 0x002ea2000c101900 */
        /* <DEDUP_REMOVED lines=8> */
[----:B-----5:R-:W-:-:S02]  /*1ad0*/  @!P3 SHF.R.S32.HI R8, RZ, 0x1f, R15 ;  /* 0x0000001fff08b819 */ /* 0x020fc4000001140f */
[----:B--2---:R-:W-:-:S04]  /*1ae0*/  IABS R3, R4 ;  /* 0x0000000400037213 */ /* 0x004fc80000000000 */
[----:B------:R-:W2:Y:S08]  /*1af0*/  I2F.RP R7, R3 ;  /* 0x0000000300077306 */ /* 0x000eb00000209400 */
[----:B--2---:R-:W2:Y:S02]  /*1b00*/  MUFU.RCP R2, R7 ;  /* 0x0000000700027308 */ /* 0x004ea40000001000 */
[----:B--2---:R-:W-:-:S06]  /*1b10*/  IADD3 R2, R2, 0xffffffe, RZ ;  /* 0x0ffffffe02027810 */ /* 0x004fcc0007ffe0ff */
[----:B------:R-:W2:Y:S01]  /*1b20*/  F2I.FTZ.U32.TRUNC.NTZ R27, R2 ;  /* 0x00000002001b7305 */ /* 0x000ea2000021f000 */
[----:B------:R-:W-:Y:S02]  /*1b30*/  IABS R9, R4 ;  /* 0x0000000400097213 */ /* 0x000fe40000000000 */
[----:B--2---:R-:W-:-:S05]  /*1b40*/  IADD3 R0, RZ, -R27, RZ ;  /* 0x8000001bff007210 */ /* 0x004fca0007ffe0ff */
        /* <DEDUP_REMOVED lines=8> */
[-C--:B---3--:R-:W-:Y:S02]  /*1bd0*/  @!P3 IMAD R5, R69, R16.reuse, RZ ;  /* 0x000000104505b224 */ /* 0x088fe400078e02ff */
[----:B------:R-:W-:-:S04]  /*1be0*/  @!P3 IMAD.WIDE.U32 R26, R68, R16, RZ ;  /* 0x00000010441ab225 */ /* 0x000fc800078e00ff */
[----:B------:R-:W-:Y:S02]  /*1bf0*/  @!P3 IMAD R5, R7, R68, R5 ;  /* 0x000000440705b224 */ /* 0x000fe400078e0205 */
[----:B------:R-:W-:-:S03]  /*1c00*/  @P3 IMAD.IADD R7, R16, 0x1, R19 ;  /* 0x0000000110073824 */ /* 0x000fc600078e0213 */
[----:B------:R-:W-:Y:S01]  /*1c10*/  @!P3 IADD3 R27, R27, R5, RZ ;  /* 0x000000051b1bb210 */ /* 0x000fe20007ffe0ff */
[----:B------:R-:W-:Y:S02]  /*1c20*/  @!P0 IMAD.IADD R0, R0, 0x1, -R3 ;  /* 0x0000000100008824 */ /* 0x000fe400078e0a03 */
[----:B------:R-:W-:-:S03]  /*1c30*/  @!P3 IMAD R5, R25, R15, RZ ;  /* 0x0000000f1905b224 */ /* 0x000fc600078e02ff */
[----:B------:R-:W-:Y:S01]  /*1c40*/  ISETP.GE.U32.AND P2, PT, R0, R3, PT ;  /* 0x000000030000720c */ /* 0x000fe20003f46070 */
[----:B------:R-:W-:Y:S01]  /*1c50*/  @!P3 IMAD R5, R24, R8, R5 ;  /* 0x000000081805b224 */ /* 0x000fe200078e0205 */
[----:B------:R-:W-:Y:S01]  /*1c60*/  LOP3.LUT R0, R239, R4, RZ, 0x3c, !PT ;  /* 0x00000004ef007212 */ /* 0x000fe200078e3cff */
[----:B------:R-:W-:Y:S02]  /*1c70*/  @P3 IMAD R9, R69, R7, RZ ;  /* 0x0000000745093224 */ /* 0x000fe400078e02ff */
[----:B------:R-:W-:Y:S01]  /*1c80*/  @P3 IMAD.WIDE.U32 R30, R68, R7, RZ ;  /* 0x00000007441e3225 */ /* 0x000fe200078e00ff */
[----:B------:R-:W-:-:S03]  /*1c90*/  ISETP.GE.AND P1, PT, R0, RZ, PT ;  /* 0x000000ff0000720c */ /* 0x000fc60003f26270 */
[----:B------:R-:W-:Y:S01]  /*1ca0*/  @!P3 IMAD.WIDE.U32 R24, R24, R15, R26 ;  /* 0x0000000f1818b225 */ /* 0x000fe200078e001a */
[----:B------:R-:W-:Y:S02]  /*1cb0*/  @!P0 IADD3 R2, R2, 0x1, RZ ;  /* 0x0000000102028810 */ /* 0x000fe40007ffe0ff */
[----:B------:R-:W-:Y:S01]  /*1cc0*/  ISETP.NE.AND P0, PT, R4, RZ, PT ;  /* 0x000000ff0400720c */ /* 0x000fe20003f05270 */
[----:B------:R-:W-:Y:S01]  /*1cd0*/  @P3 IMAD.IADD R9, R31, 0x1, R9 ;  /* 0x000000011f093824 */ /* 0x000fe200078e0209 */
[----:B------:R-:W-:Y:S02]  /*1ce0*/  @P3 MOV R14, R30 ;  /* 0x0000001e000e3202 */ /* 0x000fe40000000f00 */
[----:B------:R-:W-:Y:S02]  /*1cf0*/  @!P3 IADD3 R9, R25, R5, RZ ;  /* 0x000000051909b210 */ /* 0x000fe40007ffe0ff */
[----:B------:R-:W-:Y:S02]  /*1d00*/  LEA R5, R165, 0xffffffc0, 0x6 ;  /* 0xffffffc0a5057811 */ /* 0x000fe400078e30ff */
[----:B------:R-:W-:Y:S01]  /*1d10*/  @!P3 MOV R14, R24 ;  /* 0x00000018000eb202 */ /* 0x000fe20000000f00 */
[----:B----4-:R-:W-:Y:S01]  /*1d20*/  @!P3 IMAD R7, R71, R16, RZ ;  /* 0x000000104707b224 */ /* 0x010fe200078e02ff */
[----:B------:R-:W-:Y:S01]  /*1d30*/  @!P3 SHF.R.S32.HI R3, RZ, 0x1f, R16 ;  /* 0x0000001fff03b819 */ /* 0x000fe20000011410 */
[----:B------:R-:W-:Y:S01]  /*1d40*/  IMAD R8, R69, R5, RZ ;  /* 0x0000000545087224 */ /* 0x000fe200078e02ff */
[----:B------:R-:W-:Y:S01]  /*1d50*/  SHF.R.S32.HI R17, RZ, 0x1f, R5 ;  /* 0x0000001fff117819 */ /* 0x000fe20000011405 */
[----:B------:R-:W-:Y:S01]  /*1d60*/  IMAD.MOV.U32 R26, RZ, RZ, R14 ;  /* 0x000000ffff1a7224 */ /* 0x000fe200078e000e */
[----:B------:R-:W-:Y:S01]  /*1d70*/  MOV R27, R9 ;  /* 0x00000009001b7202 */ /* 0x000fe20000000f00 */
[----:B------:R-:W-:Y:S01]  /*1d80*/  @!P3 IMAD R3, R3, R70, R7 ;  /* 0x000000460303b224 */ /* 0x000fe200078e0207 */
[----:B------:R-:W-:Y:S01]  /*1d90*/  @P2 IADD3 R2, R2, 0x1, RZ ;  /* 0x0000000102022810 */ /* 0x000fe20007ffe0ff */
[----:B------:R-:W-:Y:S01]  /*1da0*/  @!P3 IMAD.WIDE.U32 R24, R70, R16, RZ ;  /* 0x000000104618b225 */ /* 0x000fe200078e00ff */
[----:B------:R-:W-:-:S03]  /*1db0*/  @!P3 SHF.R.S32.HI R7, RZ, 0x1f, R15 ;  /* 0x0000001fff07b819 */ /* 0x000fc6000001140f */
[----:B------:R-:W-:Y:S02]  /*1dc0*/  IMAD R8, R17, R68, R8 ;  /* 0x0000004411087224 */ /* 0x000fe400078e0208 */
[----:B------:R-:W-:-:S04]  /*1dd0*/  IMAD.WIDE.U32 R26, R68, R5, R26 ;  /* 0x00000005441a7225 */ /* 0x000fc800078e001a */
[----:B------:R-:W-:Y:S02]  /*1de0*/  @!P3 IMAD R0, R23, R15, RZ ;  /* 0x0000000f1700b224 */ /* 0x000fe400078e02ff */
[----:B------:R-:W-:Y:S02]  /*1df0*/  @!P3 IMAD.IADD R25, R25, 0x1, R3 ;  /* 0x000000011919b824 */ /* 0x000fe400078e0203 */
[----:B------:R-:W-:Y:S01]  /*1e00*/  @!P1 IMAD.MOV R2, RZ, RZ, -R2 ;  /* 0x000000ffff029224 */ /* 0x000fe200078e0a02 */
[----:B------:R-:W-:Y:S01]  /*1e10*/  @!P0 LOP3.LUT R2, RZ, R4, RZ, 0x33, !PT ;  /* 0x00000004ff028212 */ /* 0x000fe200078e33ff */
[----:B------:R-:W-:Y:S01]  /*1e20*/  @!P3 IMAD R0, R22, R7, R0 ;  /* 0x000000071600b224 */ /* 0x000fe200078e0200 */
[----:B------:R-:W-:Y:S01]  /*1e30*/  @P3 IADD3 R16, R16, R19, RZ ;  /* 0x0000001310103210 */ /* 0x000fe20007ffe0ff */
[----:B------:R-:W-:Y:S01]  /*1e40*/  @!P3 IMAD.WIDE.U32 R22, R22, R15, R24 ;  /* 0x0000000f1616b225 */ /* 0x000fe200078e0018 */
[----:B------:R-:W-:Y:S02]  /*1e50*/  IADD3 R9, R27, R8, RZ ;  /* 0x000000081b097210 */ /* 0x000fe40007ffe0ff */
[----:B------:R-:W-:Y:S01]  /*1e60*/  MOV R8, R26 ;  /* 0x0000001a00087202 */ /* 0x000fe20000000f00 */
[----:B------:R-:W-:Y:S01]  /*1e70*/  IMAD R4, R21, R2, RZ ;  /* 0x0000000215047224 */ /* 0x000fe200078e02ff */
[----:B------:R-:W-:Y:S01]  /*1e80*/  SHF.R.S32.HI R15, RZ, 0x1f, R2 ;  /* 0x0000001fff0f7819 */ /* 0x000fe20000011402 */
[----:B------:R-:W-:-:S02]  /*1e90*/  @P3 IMAD R3, R71, R16, RZ ;  /* 0x0000001047033224 */ /* 0x000fc400078e02ff */
[----:B------:R-:W-:-:S04]  /*1ea0*/  @P3 IMAD.WIDE.U32 R18, R70, R16, RZ ;  /* 0x0000001046123225 */ /* 0x000fc800078e00ff */
[----:B------:R-:W-:Y:S01]  /*1eb0*/  IMAD.WIDE.U32 R8, R20, R2, R8 ;  /* 0x0000000214087225 */ /* 0x000fe200078e0008 */
[----:B------:R-:W-:-:S03]  /*1ec0*/  @P3 IADD3 R21, R19, R3, RZ ;  /* 0x0000000313153210 */ /* 0x000fc60007ffe0ff */
[----:B------:R-:W-:Y:S01]  /*1ed0*/  IMAD R4, R20, R15, R4 ;  /* 0x0000000f14047224 */ /* 0x000fe200078e0204 */
[----:B------:R-:W-:Y:S01]  /*1ee0*/  @P3 MOV R14, R18 ;  /* 0x00000012000e3202 */ /* 0x000fe20000000f00 */
[----:B------:R-:W-:Y:S01]  /*1ef0*/  @!P3 IMAD.IADD R21, R23, 0x1, R0 ;  /* 0x000000011715b824 */ /* 0x000fe200078e0200 */
[----:B------:R-:W-:Y:S01]  /*1f00*/  @!P3 MOV R14, R22 ;  /* 0x00000016000eb202 */ /* 0x000fe20000000f00 */
[----:B------:R-:W-:Y:S01]  /*1f10*/  IMAD.IADD R7, R9, 0x1, R4 ;  /* 0x0000000109077824 */ /* 0x000fe200078e0204 */
[----:B------:R-:W-:Y:S02]  /*1f20*/  MOV R0, R8 ;  /* 0x0000000800007202 */ /* 0x000fe40000000f00 */
[----:B------:R-:W-:Y:S02]  /*1f30*/  MOV R9, R5 ;  /* 0x0000000500097202 */ /* 0x000fe40000000f00 */
[----:B------:R-:W-:Y:S02]  /*1f40*/  MOV R16, R2 ;  /* 0x0000000200107202 */ /* 0x000fe40000000f00 */
.L_x_3595:
[----:B-1----:R-:W-:Y:S05]  /*1f50*/  BSYNC B0 ;  /* 0x0000000000007941 */ /* 0x002fea0003800000 */
.L_x_3593:
        /* <DEDUP_REMOVED lines=12> */
[----:B------:R-:W-:Y:S02]  /*2020*/  LOP3.LUT R4, R4, 0xfffffff8, RZ, 0xc0, !PT ;  /* 0xfffffff804047812 */ /* 0x000fe400078ec0ff */
[----:B------:R-:W-:Y:S01]  /*2030*/  LEA.HI R23, R72, R75, RZ, 0x4 ;  /* 0x0000004b48177211 */ /* 0x000fe200078f20ff */
[----:B------:R-:W-:Y:S02]  /*2040*/  IMAD.SHL.U32 R19, R182, 0x40, RZ ;  /* 0x00000040b6137824 */ /* 0x000fe400078e00ff */
[----:B------:R-:W-:-:S03]  /*2050*/  IMAD.IADD R73, R75, 0x1, -R4 ;  /* 0x000000014b497824 */ /* 0x000fc600078e0a04 */
[----:B------:R-:W-:Y:S01]  /*2060*/  LOP3.LUT R19, R19, 0x1c0, RZ, 0xc0, !PT ;  /* 0x000001c013137812 */ /* 0x000fe200078ec0ff */
[----:B------:R-:W-:Y:S01]  /*2070*/  IMAD.SHL.U32 R18, R73, 0x8, RZ ;  /* 0x0000000849127824 */ /* 0x000fe200078e00ff */
[----:B-1----:R-:W-:Y:S02]  /*2080*/  LOP3.LUT R12, R23, 0xfffffff0, RZ, 0xc0, !PT ;  /* 0xfffffff0170c7812 */ /* 0x002fe400078ec0ff */
[----:B------:R-:W-:Y:S02]  /*2090*/  SHF.R.U32.HI R178, RZ, 0x3, R19 ;  /* 0x00000003ffb27819 */ /* 0x000fe40000011613 */
[----:B------:R-:W-:Y:S01]  /*20a0*/  LOP3.LUT R13, R19, 0x38, R18, 0xf8, !PT ;  /* 0x00000038130d7812 */ /* 0x000fe200078ef812 */
[----:B------:R-:W-:Y:S01]  /*20b0*/  IMAD.IADD R12, R75, 0x1, -R12 ;  /* 0x000000014b0c7824 */ /* 0x000fe200078e0a0c */
[----:B------:R-:W-:Y:S02]  /*20c0*/  SHF.R.S32.HI R74, RZ, 0x4, R23 ;  /* 0x00000004ff4a7819 */ /* 0x000fe40000011417 */
[----:B------:R-:W-:-:S02]  /*20d0*/  LOP3.LUT R178, R13, R178, RZ, 0x3c, !PT ;  /* 0x000000b20db27212 */ /* 0x000fc400078e3cff */
[----:B------:R-:W-:Y:S02]  /*20e0*/  SHF.R.S32.HI R13, RZ, 0x1f, R12 ;  /* 0x0000001fff0d7819 */ /* 0x000fe4000001140c */
[----:B------:R-:W-:Y:S02]  /*20f0*/  LEA.HI R23, R23, R74, RZ, 0x1 ;  /* 0x0000004a17177211 */ /* 0x000fe400078f08ff */
[----:B------:R-:W-:Y:S02]  /*2100*/  IADD3 R30, P1, R18, R14, RZ ;  /* 0x0000000e121e7210 */ /* 0x000fe40007f3e0ff */
[----:B------:R-:W-:Y:S02]  /*2110*/  SHF.R.S32.HI R19, RZ, 0x1f, R18 ;  /* 0x0000001fff137819 */ /* 0x000fe40000011412 */
[----:B------:R-:W-:Y:S02]  /*2120*/  LEA.HI R4, R13, R12, RZ, 0x3 ;  /* 0x0000000c0d047211 */ /* 0x000fe400078f18ff */
[----:B------:R-:W-:Y:S01]  /*2130*/  LOP3.LUT R23, R23, 0xfffffffe, RZ, 0xc0, !PT ;  /* 0xfffffffe17177812 */ /* 0x000fe200078ec0ff */
[----:B------:R-:W-:Y:S01]  /*2140*/  IMAD R8, R17, R70, RZ ;  /* 0x0000004611087224 */ /* 0x000fe200078e02ff */
[----:B------:R-:W-:Y:S01]  /*2150*/  LOP3.LUT R13, R4, 0xfffffff8, RZ, 0xc0, !PT ;  /* 0xfffffff8040d7812 */ /* 0x000fe200078ec0ff */
[----:B------:R-:W-:Y:S01]  /*2160*/  IMAD.X R31, R19, 0x1, R21, P1 ;  /* 0x00000001131f7824 */ /* 0x000fe200008e0615 */
[----:B------:R-:W-:Y:S01]  /*2170*/  SHF.R.S32.HI R78, RZ, 0x1f, R241 ;  /* 0x0000001fff4e7819 */ /* 0x000fe200000114f1 */
[----:B------:R-:W-:-:S02]  /*2180*/  IMAD.IADD R74, R74, 0x1, -R23 ;  /* 0x000000014a4a7824 */ /* 0x000fc400078e0a17 */
[C---:B------:R-:W-:Y:S02]  /*2190*/  IMAD R8, R9.reuse, R71, R8 ;  /* 0x0000004709087224 */ /* 0x040fe400078e0208 */
[----:B------:R-:W-:Y:S01]  /*21a0*/  IMAD.WIDE.U32 R22, R9, R70, R30 ;  /* 0x0000004609167225 */ /* 0x000fe200078e001e */
[----:B------:R-:W-:-:S03]  /*21b0*/  LEA.HI R17, R72, R75, RZ, 0x6 ;  /* 0x0000004b48117211 */ /* 0x000fc600078f30ff */
[----:B------:R-:W-:Y:S02]  /*21c0*/  IMAD.IADD R13, R12, 0x1, -R13 ;  /* 0x000000010c0d7824 */ /* 0x000fe400078e0a0d */
[----:B------:R-:W-:Y:S02]  /*21d0*/  IMAD.SHL.U32 R17, R17, 0x8, RZ ;  /* 0x0000000811117824 */ /* 0x000fe400078e00ff */
[----:B------:R-:W-:Y:S02]  /*21e0*/  IMAD.IADD R23, R23, 0x1, R8 ;  /* 0x0000000117177824 */ /* 0x000fe400078e0208 */
[----:B------:R-:W-:Y:S01]  /*21f0*/  IMAD R8, R29, R16, RZ ;  /* 0x000000101d087224 */ /* 0x000fe200078e02ff */
[----:B------:R-:W-:Y:S02]  /*2200*/  LOP3.LUT R178, R178, 0xfffffe00, R17, 0xf8, !PT ;  /* 0xfffffe00b2b27812 */ /* 0x000fe400078ef811 */
[----:B------:R-:W-:Y:S01]  /*2210*/  SHF.R.S32.HI R17, RZ, 0x1f, R239 ;  /* 0x0000001fff117819 */ /* 0x000fe200000114ef */
[-C--:B------:R-:W-:Y:S01]  /*2220*/  IMAD R8, R15, R28.reuse, R8 ;  /* 0x0000001c0f087224 */ /* 0x080fe200078e0208 */
[----:B------:R-:W-:Y:S01]  /*2230*/  IADD3 R14, R18, 0x40, RZ ;  /* 0x00000040120e7810 */ /* 0x000fe20007ffe0ff */
[----:B------:R-:W-:Y:S01]  /*2240*/  IMAD.WIDE.U32 R22, R16, R28, R22 ;  /* 0x0000001c10167225 */ /* 0x000fe200078e0016 */
[----:B------:R-:W-:-:S02]  /*2250*/  LOP3.LUT P3, RZ, R13, 0x4, RZ, 0xc0, !PT ;  /* 0x000000040dff7812 */ /* 0x000fc4000786c0ff */
[C---:B------:R-:W-:Y:S01]  /*2260*/  LOP3.LUT P2, RZ, R13.reuse, 0x2, RZ, 0xc0, !PT ;  /* 0x000000020dff7812 */ /* 0x040fe2000784c0ff */
[----:B------:R-:W-:Y:S01]  /*2270*/  IMAD.SHL.U32 R21, R13, 0x40, RZ ;  /* 0x000000400d157824 */ /* 0x000fe200078e00ff */
[----:B------:R-:W-:Y:S01]  /*2280*/  SHF.R.S32.HI R183, RZ, 0x1f, R182 ;  /* 0x0000001fffb77819 */ /* 0x000fe200000114b6 */
[----:B------:R-:W-:Y:S01]  /*2290*/  IMAD.IADD R23, R23, 0x1, R8 ;  /* 0x0000000117177824 */ /* 0x000fe200078e0208 */
[----:B------:R-:W-:Y:S01]  /*22a0*/  IADD3 R13, R18, 0x80, RZ ;  /* 0x00000080120d7810 */ /* 0x000fe20007ffe0ff */
[----:B------:R-:W-:Y:S02]  /*22b0*/  IMAD R185, R71, R182, RZ ;  /* 0x000000b647b97224 */ /* 0x000fe400078e02ff */
[----:B------:R-:W-:Y:S01]  /*22c0*/  IMAD.WIDE.U32 R22, R182, R70, R22 ;  /* 0x00000046b6167225 */ /* 0x000fe200078e0016 */
[----:B------:R-:W-:-:S03]  /*22d0*/  LOP3.LUT R21, R21, 0x1c0, RZ, 0xc0, !PT ;  /* 0x000001c015157812 */ /* 0x000fc600078ec0ff */
[----:B------:R-:W-:Y:S02]  /*22e0*/  IMAD R185, R183, R70, R185 ;  /* 0x00000046b7b97224 */ /* 0x000fe400078e02b9 */
[----:B------:R-:W-:Y:S02]  /*22f0*/  IMAD.SHL.U32 R55, R4, 0x40, RZ ;  /* 0x0000004004377824 */ /* 0x000fe400078e00ff */
[----:B------:R-:W-:Y:S02]  /*2300*/  IMAD.IADD R185, R23, 0x1, R185 ;  /* 0x0000000117b97824 */ /* 0x000fe400078e02b9 */
        /* <DEDUP_REMOVED lines=25> */
[----:B------:R-:W-:-:S04]  /*24a0*/  IMAD R6, R25, R239, RZ ;  /* 0x000000ef19067224 */ /* 0x000fc800078e02ff */
[----:B------:R-:W-:Y:S01]  /*24b0*/  IMAD.X R27, R19, 0x1, R9, P1 ;  /* 0x00000001131b7824 */ /* 0x000fe200008e0609 */
[----:B----4-:R-:W-:Y:S01]  /*24c0*/  ISETP.GE.AND P0, PT, R14, R81, PT ;  /* 0x000000510e00720c */ /* 0x010fe20003f06270 */
[----:B------:R-:W-:Y:S02]  /*24d0*/  IMAD R6, R24, R17, R6 ;  /* 0x0000001118067224 */ /* 0x000fe400078e0206 */
[----:B------:R-:W-:-:S04]  /*24e0*/  IMAD.WIDE.U32 R188, R239, R24, R26 ;  /* 0x00000018efbc7225 */ /* 0x000fc800078e001a */
[----:B------:R-:W-:Y:S01]  /*24f0*/  IMAD.IADD R189, R189, 0x1, R6 ;  /* 0x00000001bdbd7824 */ /* 0x000fe200078e0206 */
[----:B------:R-:W-:Y:S02]  /*2500*/  SEL R6, RZ, 0xffffffff, P0 ;  /* 0xffffffffff067807 */ /* 0x000fe40000000000 */
[----:B------:R-:W-:Y:S01]  /*2510*/  ISETP.GE.AND P0, PT, R13, R81, PT ;  /* 0x000000510d00720c */ /* 0x000fe20003f06270 */
[----:B------:R-:W-:-:S03]  /*2520*/  IMAD.SHL.U32 R12, R74, 0x8, RZ ;  /* 0x000000084a0c7824 */ /* 0x000fc600078e00ff */
[----:B------:R-:W-:Y:S02]  /*2530*/  SEL R4, RZ, 0x4, P0 ;  /* 0x00000004ff047807 */ /* 0x000fe40000000000 */
[C---:B------:R-:W-:Y:S02]  /*2540*/  LEA R184, P0, R22.reuse, R2, 0x1 ;  /* 0x0000000216b87211 */ /* 0x040fe400078008ff */
[----:B------:R-:W-:Y:S02]  /*2550*/  LOP3.LUT R12, R21, 0x8, R12, 0xf8, !PT ;  /* 0x00000008150c7812 */ /* 0x000fe400078ef80c */
[----:B------:R-:W-:Y:S02]  /*2560*/  SHF.R.U32.HI R21, RZ, 0x3, R21 ;  /* 0x00000003ff157819 */ /* 0x000fe40000011615 */
[----:B------:R-:W-:Y:S02]  /*2570*/  LEA.HI.X R185, R22, R3, R185, 0x1, P0 ;  /* 0x0000000316b97211 */ /* 0x000fe400000f0cb9 */
[----:B------:R-:W-:-:S02]  /*2580*/  SHF.R.S32.HI R3, RZ, 0x1f, R80 ;  /* 0x0000001fff037819 */ /* 0x000fc40000011450 */
[----:B------:R-:W-:Y:S02]  /*2590*/  LOP3.LUT R12, R12, R21, RZ, 0x3c, !PT ;  /* 0x000000150c0c7212 */ /* 0x000fe400078e3cff */
[----:B------:R-:W-:Y:S02]  /*25a0*/  LEA.HI R3, R3, R80, RZ, 0x6 ;  /* 0x0000005003037211 */ /* 0x000fe400078f30ff */
[----:B------:R-:W-:Y:S02]  /*25b0*/  LOP3.LUT R55, R12, 0xfffffe00, R55, 0xf8, !PT ;  /* 0xfffffe000c377812 */ /* 0x000fe400078ef837 */
[C---:B------:R-:W-:Y:S02]  /*25c0*/  ISETP.GE.AND P1, PT, R18.reuse, R81, PT ;  /* 0x000000511200720c */ /* 0x040fe40003f26270 */
[----:B------:R-:W-:Y:S02]  /*25d0*/  IADD3 R12, R18, 0xc0, RZ ;  /* 0x000000c0120c7810 */ /* 0x000fe40007ffe0ff */
[----:B------:R-:W-:-:S02]  /*25e0*/  SHF.R.S32.HI R3, RZ, 0x6, R3 ;  /* 0x00000006ff037819 */ /* 0x000fc40000011403 */
[----:B------:R-:W-:Y:S02]  /*25f0*/  SEL R9, RZ, 0x1, P1 ;  /* 0x00000001ff097807 */ /* 0x000fe40000800000 */
[----:B------:R-:W-:Y:S02]  /*2600*/  ISETP.GE.AND P1, PT, R12, R81, PT ;  /* 0x000000510c00720c */ /* 0x000fe40003f26270 */
[----:B------:R-:W-:Y:S02]  /*2610*/  IMNMX R106, R234, R3, !PT ;  /* 0x00000003ea6a7217 */ /* 0x000fe40007800200 */
[----:B------:R-:W-:Y:S02]  /*2620*/  IADD3 R180, P0, R18, R0, RZ ;  /* 0x0000000012b47210 */ /* 0x000fe40007f1e0ff */
[----:B------:R-:W-:Y:S02]  /*2630*/  SEL R77, RZ, 0x8, P1 ;  /* 0x00000008ff4d7807 */ /* 0x000fe40000800000 */
[----:B------:R-:W-:Y:S01]  /*2640*/  ISETP.GT.AND P1, PT, R165, R106, PT ;  /* 0x0000006aa500720c */ /* 0x000fe20003f24270 */
[----:B------:R-:W-:-:S02]  /*2650*/  IMAD.X R181, R19, 0x1, R7, P0 ;  /* 0x0000000113b57824 */ /* 0x000fc400000e0607 */
[----:B------:R-:W-:-:S04]  /*2660*/  IMAD.WIDE R24, R237, 0x40, R182 ;  /* 0x00000040ed187825 */ /* 0x000fc800078e02b6 */
[----:B------:R-:W-:Y:S02]  /*2670*/  IMAD.SHL.U32 R6, R6, 0x2, RZ ;  /* 0x0000000206067824 */ /* 0x000fe400078e00ff */
[----:B------:R-:W-:-:S04]  /*2680*/  IMAD.WIDE.U32 R180, R182, R68, R180 ;  /* 0x00000044b6b47225 */ /* 0x000fc800078e00b4 */
[----:B------:R-:W-:Y:S01]  /*2690*/  IMAD R191, R25, R192, RZ ;  /* 0x000000c019bf7224 */ /* 0x000fe200078e02ff */
[----:B------:R-:W-:Y:S01]  /*26a0*/  LOP3.LUT R6, R6, 0x2, R9, 0xe2, !PT ;  /* 0x0000000206067812 */ /* 0x000fe200078ee209 */
[----:B------:R-:W-:Y:S01]  /*26b0*/  IMAD.IADD R179, R181, 0x1, R179 ;  /* 0x00000001b5b37824 */ /* 0x000fe200078e02b3 */
[----:B------:R-:W-:Y:S01]  /*26c0*/  LEA R236, P0, R180, R186, 0x1 ;  /* 0x000000bab4ec7211 */ /* 0x000fe200078008ff */
        /* <DEDUP_REMOVED lines=20> */
[C---:B------:R-:W-:Y:S01]  /*2810*/  IMAD.WIDE.U32 R196, R70.reuse, 0x60, RZ ;  /* 0x0000006046c47825 */ /* 0x040fe200078e00ff */
[----:B------:R-:W-:Y:S02]  /*2820*/  LOP3.LUT R170, R77, 0xffff, RZ, 0xc0, !PT ;  /* 0x0000ffff4daa7812 */ /* 0x000fe400078ec0ff */
[C---:B------:R-:W-:Y:S01]  /*2830*/  SHF.L.U64.HI R84, R70.reuse, 0x5, R71 ;  /* 0x0000000546547819 */ /* 0x040fe20000010247 */
[----:B------:R-:W-:Y:S01]  /*2840*/  IMAD.SHL.U32 R83, R70, 0x20, RZ ;  /* 0x0000002046537824 */ /* 0x000fe200078e00ff */
[----:B------:R-:W-:Y:S01]  /*2850*/  LOP3.LUT R176, R170, 0x1, RZ, 0xc0, !PT ;  /* 0x00000001aab07812 */ /* 0x000fe200078ec0ff */
[----:B------:R-:W-:Y:S01]  /*2860*/  IMAD.SHL.U32 R103, R68, 0x20, RZ ;  /* 0x0000002044677824 */ /* 0x000fe200078e00ff */
[C---:B------:R-:W-:Y:S01]  /*2870*/  LOP3.LUT R174, R170.reuse, 0x2, RZ, 0xc0, !PT ;  /* 0x00000002aaae7812 */ /* 0x040fe200078ec0ff */
[----:B------:R-:W-:Y:S01]  /*2880*/  IMAD.MOV.U32 R143, RZ, RZ, R235 ;  /* 0x000000ffff8f7224 */ /* 0x000fe200078e00eb */
[----:B------:R-:W-:Y:S01]  /*2890*/  LOP3.LUT R172, R170, 0x4, RZ, 0xc0, !PT ;  /* 0x00000004aaac7812 */ /* 0x000fe200078ec0ff */
[----:B------:R-:W-:Y:S01]  /*28a0*/  IMAD.MOV.U32 R144, RZ, RZ, R184 ;  /* 0x000000ffff907224 */ /* 0x000fe200078e00b8 */
[C---:B------:R-:W-:Y:S01]  /*28b0*/  SHF.L.U64.HI R84, R83.reuse, 0x1, R84 ;  /* 0x0000000153547819 */ /* 0x040fe20000010254 */
[----:B------:R-:W-:Y:S01]  /*28c0*/  IMAD.MOV.U32 R145, RZ, RZ, R185 ;  /* 0x000000ffff917224 */ /* 0x000fe200078e00b9 */
[C---:B------:R-:W-:Y:S01]  /*28d0*/  IADD3 R175, R182.reuse, 0x10, RZ ;  /* 0x00000010b6af7810 */ /* 0x040fe20007ffe0ff */
[----:B------:R-:W-:Y:S01]  /*28e0*/  IMAD.SHL.U32 R83, R83, 0x2, RZ ;  /* 0x0000000253537824 */ /* 0x000fe200078e00ff */
[----:B------:R-:W-:-:S02]  /*28f0*/  IADD3 R173, R182, 0x20, RZ ;  /* 0x00000020b6ad7810 */ /* 0x000fc40007ffe0ff */
[----:B------:R-:W-:Y:S02]  /*2900*/  IADD3 R171, R182, 0x30, RZ ;  /* 0x00000030b6ab7810 */ /* 0x000fe40007ffe0ff */
        /* <DEDUP_REMOVED lines=98> */
[C---:B------:R-:W-:Y:S01]  /*2f30*/  SHF.L.U64.HI R0, R198.reuse, 0x4, R199 ;  /* 0x00000004c6007819 */ /* 0x040fe200000102c7 */
[----:B------:R-:W-:Y:S01]  /*2f40*/  IMAD.X R114, RZ, RZ, R105, P1 ;  /* 0x000000ffff727224 */ /* 0x000fe200008e0669 */
[C---:B------:R-:W-:Y:S01]  /*2f50*/  SHF.L.U64.HI R130, R198.reuse, 0x5, R199 ;  /* 0x00000005c6827819 */ /* 0x040fe200000102c7 */
[----:B------:R-:W-:Y:S01]  /*2f60*/  IMAD.X R122, RZ, RZ, R105, P0 ;  /* 0x000000ffff7a7224 */ /* 0x000fe200000e0669 */
[----:B------:R-:W-:Y:S01]  /*2f70*/  SHF.L.U32 R131, R198, 0x5, RZ ;  /* 0x00000005c6837819 */ /* 0x000fe200000006ff */
[----:B------:R-:W-:Y:S01]  /*2f80*/  IMAD.SHL.U32 R169, R167, 0x20, RZ ;  /* 0x00000020a7a97824 */ /* 0x000fe200078e00ff */
[----:B------:R-:W-:Y:S01]  /*2f90*/  SHF.L.U64.HI R115, R200, 0x5, R201 ;  /* 0x00000005c8737819 */ /* 0x000fe200000102c9 */
[----:B------:R-:W-:Y:S01]  /*2fa0*/  IMAD R3, R199, 0x60, RZ ;  /* 0x00000060c7037824 */ /* 0x000fe200078e02ff */
[-C--:B------:R-:W-:Y:S01]  /*2fb0*/  IADD3 R112, P5, R107, R108.reuse, RZ ;  /* 0x0000006c6b707210 */ /* 0x080fe20007fbe0ff */
[----:B------:R-:W-:Y:S01]  /*2fc0*/  IMAD.X R85, R90, 0x1, R233, P2 ;  /* 0x000000015a557824 */ /* 0x000fe200010e06e9 */
[----:B------:R-:W-:Y:S01]  /*2fd0*/  IADD3 R116, P4, R111, R108, RZ ;  /* 0x0000006c6f747210 */ /* 0x000fe20007f9e0ff */
[----:B------:R-:W-:Y:S01]  /*2fe0*/  IMAD R167, R167, 0x30, RZ ;  /* 0x00000030a7a77824 */ /* 0x000fe200078e02ff */
[C---:B------:R-:W-:Y:S01]  /*2ff0*/  IADD3 R120, P3, R118.reuse, R107, RZ ;  /* 0x0000006b76787210 */ /* 0x040fe20007f7e0ff */
[C---:B------:R-:W-:Y:S01]  /*3000*/  IMAD.IADD R161, R177.reuse, 0x1, R164 ;  /* 0x00000001b1a17824 */ /* 0x040fe200078e02a4 */
[----:B------:R-:W-:Y:S01]  /*3010*/  IADD3 R126, P1, R118, R111, RZ ;  /* 0x0000006f767e7210 */ /* 0x000fe20007f3e0ff */
[----:B------:R-:W-:Y:S01]  /*3020*/  IMAD.IADD R159, R177, 0x1, R162 ;  /* 0x00000001b19f7824 */ /* 0x000fe200078e02a2 */
[----:B------:R-:W-:Y:S01]  /*3030*/  IADD3 R128, P0, R119, R118, RZ ;  /* 0x0000007677807210 */ /* 0x000fe20007f1e0ff */
[----:B------:R-:W-:Y:S01]  /*3040*/  IMAD.IADD R158, R177, 0x1, R160 ;  /* 0x00000001b19e7824 */ /* 0x000fe200078e02a0 */
[----:B------:R-:W-:Y:S01]  /*3050*/  IADD3 R124, P2, R119, R108, RZ ;  /* 0x0000006c777c7210 */ /* 0x000fe20007f5e0ff */
[----:B------:R-:W-:Y:S01]  /*3060*/  IMAD.WIDE.U32 R198, R198, 0x60, RZ ;  /* 0x00000060c6c67825 */ /* 0x000fe200078e00ff */
[----:B------:R-:W-:-:S02]  /*3070*/  SHF.L.U64.HI R127, R129, 0x1, R0 ;  /* 0x00000001817f7819 */ /* 0x000fc40000010200 */
[----:B------:R-:W-:Y:S01]  /*3080*/  SHF.L.U64.HI R130, R131, 0x1, R130 ;  /* 0x0000000183827819 */ /* 0x000fe20000010282 */
[----:B------:R-:W-:Y:S01]  /*3090*/  IMAD.MOV.U32 R9, RZ, RZ, R165 ;  /* 0x000000ffff097224 */ /* 0x000fe200078e00a5 */
[----:B------:R-:W-:Y:S01]  /*30a0*/  IADD3.X R121, R122, R105, RZ, P2, !PT ;  /* 0x000000697a797210 */ /* 0x000fe200017fe4ff */
[----:B------:R-:W-:Y:S01]  /*30b0*/  IMAD.SHL.U32 R129, R129, 0x2, RZ ;  /* 0x0000000281817824 */ /* 0x000fe200078e00ff */
[----:B------:R-:W-:Y:S01]  /*30c0*/  SHF.R.S32.HI R157, RZ, 0x1f, R177 ;  /* 0x0000001fff9d7819 */ /* 0x000fe200000114b1 */
        /* <DEDUP_REMOVED lines=18> */
.L_x_3714:
        /* <DEDUP_REMOVED lines=22> */
.L_x_3598:
[----:B------:R-:W-:Y:S05]  /*3350*/  BSYNC B0 ;  /* 0x0000000000007941 */ /* 0x000fea0003800000 */
.L_x_3597:
        /* <DEDUP_REMOVED lines=21> */
.L_x_3600:
[----:B------:R-:W-:Y:S05]  /*34b0*/  BSYNC B0 ;  /* 0x0000000000007941 */ /* 0x000fea0003800000 */
.L_x_3599:
        /* <DEDUP_REMOVED lines=21> */
.L_x_3602:
[----:B------:R-:W-:Y:S05]  /*3610*/  BSYNC B0 ;  /* 0x0000000000007941 */ /* 0x000fea0003800000 */
.L_x_3601:
        /* <DEDUP_REMOVED lines=21> */
.L_x_3604:
[----:B------:R-:W-:Y:S05]  /*3770*/  BSYNC B0 ;  /* 0x0000000000007941 */ /* 0x000fea0003800000 */
.L_x_3603:
        /* <DEDUP_REMOVED lines=65> */
.L_x_3611:
[----:B------:R-:W-:Y:S05]  /*3b90*/  BSYNC B0 ;  /* 0x0000000000007941 */ /* 0x000fea0003800000 */
.L_x_3610:
        /* <DEDUP_REMOVED lines=50> */
.L_x_3613:
[----:B------:R-:W-:Y:S05]  /*3ec0*/  BSYNC B0 ;  /* 0x0000000000007941 */ /* 0x000fea0003800000 */
.L_x_3612:
        /* <DEDUP_REMOVED lines=50> */
.L_x_3615:
[----:B------:R-:W-:Y:S05]  /*41f0*/  BSYNC B0 ;  /* 0x0000000000007941 */ /* 0x000fea0003800000 */
.L_x_3614:
        /* <DEDUP_REMOVED lines=49> */
.L_x_3609:
[----:B------:R-:W-:Y:S05]  /*4510*/  BSYNC B1 ;  /* 0x0000000000017941 */ /* 0x000fea0003800000 */
.L_x_3608:
        /* <DEDUP_REMOVED lines=63> */
.L_x_3619:
[----:B------:R-:W-:Y:S05]  /*4910*/  BSYNC B0 ;  /* 0x0000000000007941 */ /* 0x000fea0003800000 */
.L_x_3618:
        /* <DEDUP_REMOVED lines=53> */
.L_x_3621:
[----:B------:R-:W-:Y:S05]  /*4c70*/  BSYNC B0 ;  /* 0x0000000000007941 */ /* 0x000fea0003800000 */
.L_x_3620:
        /* <DEDUP_REMOVED lines=53> */
.L_x_3623:
[----:B------:R-:W-:Y:S05]  /*4fd0*/  BSYNC B0 ;  /* 0x0000000000007941 */ /* 0x000fea0003800000 */
.L_x_3622:
        /* <DEDUP_REMOVED lines=52> */
.L_x_3617:
[----:B------:R-:W-:Y:S05]  /*5320*/  BSYNC B1 ;  /* 0x0000000000017941 */ /* 0x000fea0003800000 */
.L_x_3616:
        /* <DEDUP_REMOVED lines=63> */
.L_x_3627:
[----:B------:R-:W-:Y:S05]  /*5720*/  BSYNC B0 ;  /* 0x0000000000007941 */ /* 0x000fea0003800000 */
.L_x_3626:
        /* <DEDUP_REMOVED lines=53> */
.L_x_3629:
[----:B------:R-:W-:Y:S05]  /*5a80*/  BSYNC B0 ;  /* 0x0000000000007941 */ /* 0x000fea0003800000 */
.L_x_3628:
        /* <DEDUP_REMOVED lines=53> */
.L_x_3631:
[----:B------:R-:W-:Y:S05]  /*5de0*/  BSYNC B0 ;  /* 0x0000000000007941 */ /* 0x000fea0003800000 */
.L_x_3630:
        /* <DEDUP_REMOVED lines=52> */
.L_x_3625:
[----:B------:R-:W-:Y:S05]  /*6130*/  BSYNC B1 ;  /* 0x0000000000017941 */ /* 0x000fea0003800000 */
.L_x_3624:
        /* <DEDUP_REMOVED lines=65> */
.L_x_3635:
[----:B------:R-:W-:Y:S05]  /*6550*/  BSYNC B0 ;  /* 0x0000000000007941 */ /* 0x000fea0003800000 */
.L_x_3634:
        /* <DEDUP_REMOVED lines=53> */
.L_x_3637:
[----:B------:R-:W-:Y:S05]  /*68b0*/  BSYNC B0 ;  /* 0x0000000000007941 */ /* 0x000fea0003800000 */
.L_x_3636:
        /* <DEDUP_REMOVED lines=53> */
.L_x_3639:
[----:B------:R-:W-:Y:S05]  /*6c10*/  BSYNC B0 ;  /* 0x0000000000007941 */ /* 0x000fea0003800000 */
.L_x_3638:
        /* <DEDUP_REMOVED lines=52> */
.L_x_3633:
[----:B------:R-:W-:Y:S05]  /*6f60*/  BSYNC B1 ;  /* 0x0000000000017941 */ /* 0x000fea0003800000 */
.L_x_3632:
[----:B-1----:R-:W2:Y:S02]  /*6f70*/  LD.E R3, [R10.64+0xd0] ;  /* 0x0000d0060a037980 */ /* 0x002ea4000c101900 */
[----:B--2---:R-:W-:Y:S05]  /*6f80*/  IMAD.U32 R3, R3, -0x20, RZ ;  /* 0xffffffe003037824 */ /* 0x004fea00078e00ff */
[C---:B------:R-:W-:Y:S02]  /*6f90*/  LEA R20, P1, R3.reuse, R20, 0x1 ;  /* 0x0000001403147211 */ /* 0x040fe400078208ff */
[C---:B------:R-:W-:Y:S02]  /*6fa0*/  LEA R60, P0, R3.reuse, R60, 0x1 ;  /* 0x0000003c033c7211 */ /* 0x040fe400078008ff */
[C---:B------:R-:W-:Y:S02]  /*6fb0*/  LEA.HI.X.SX32 R21, R3.reuse, R21, 0x1, P1 ;  /* 0x0000001503157211 */ /* 0x040fe400008f0eff */
[----:B------:R-:W-:Y:S01]  /*6fc0*/  LEA.HI.X.SX32 R61, R3, R61, 0x1, P0 ;  /* 0x0000003d033d7211 */ /* 0x000fe200000f0eff */
[----:B------:R-:W-:-:S05]  /*6fd0*/  BRA `(.L_x_3640) ;  /* 0x0000680000007947 */ /* 0x000fca0003800000 */
.L_x_3607:
        /* <DEDUP_REMOVED lines=89> */
.L_x_3646:
[----:B------:R-:W-:Y:S05]  /*7570*/  BSYNC B0 ;  /* 0x0000000000007941 */ /* 0x000fea0003800000 */
.L_x_3645:
[----:B-----5:R3:W-:Y:S02]  /*7580*/  ST.E.128 [R142.64], R44 ;  /* 0x0000002c8e007985 */ /* 0x0207e4000c101d06 */
.L_x_3644:
[----:B------:R-:W-:Y:S05]  /*7590*/  BSYNC B1 ;  /* 0x0000000000017941 */ /* 0x000fea0003800000 */
.L_x_3643:
        /* <DEDUP_REMOVED lines=87> */
.L_x_3650:
[----:B------:R-:W-:Y:S05]  /*7b10*/  BSYNC B0 ;  /* 0x0000000000007941 */ /* 0x000fea0003800000 */
.L_x_3649:
[----:B-----5:R4:W-:Y:S02]  /*7b20*/  ST.E.128 [R142.64+0x80], R44 ;  /* 0x0000802c8e007985 */ /* 0x0209e4000c101d06 */
.L_x_3648:
[----:B------:R-:W-:Y:S05]  /*7b30*/  BSYNC B1 ;  /* 0x0000000000017941 */ /* 0x000fea0003800000 */
.L_x_3647:
        /* <DEDUP_REMOVED lines=87> */
.L_x_3654:
[----:B------:R-:W-:Y:S05]  /*80b0*/  BSYNC B0 ;  /* 0x0000000000007941 */ /* 0x000fea0003800000 */
.L_x_3653:
[----:B-----5:R4:W-:Y:S02]  /*80c0*/  ST.E.128 [R142.64+0x100], R44 ;  /* 0x0001002c8e007985 */ /* 0x0209e4000c101d06 */
.L_x_3652:
[----:B------:R-:W-:Y:S05]  /*80d0*/  BSYNC B1 ;  /* 0x0000000000017941 */ /* 0x000fea0003800000 */
.L_x_3651:
        /* <DEDUP_REMOVED lines=86> */
.L_x_3656:
[----:B------:R-:W-:Y:S05]  /*8640*/  BSYNC B0 ;  /* 0x0000000000007941 */ /* 0x000fea0003800000 */
.L_x_3655:
[----:B-----5:R4:W-:Y:S02]  /*8650*/  ST.E.128 [R142.64+0x180], R44 ;  /* 0x0001802c8e007985 */ /* 0x0209e4000c101d06 */
.L_x_3642:
[----:B------:R-:W-:Y:S05]  /*8660*/  BSYNC B2 ;  /* 0x0000000000027941 */ /* 0x000fea0003800000 */
.L_x_3641:
        /* <DEDUP_REMOVED lines=97> */
.L_x_3662:
[----:B------:R-:W-:Y:S05]  /*8c80*/  BSYNC B0 ;  /* 0x0000000000007941 */ /* 0x000fea0003800000 */
.L_x_3661:
[C---:B-1----:R-:W-:Y:S04]  /*8c90*/  LEA R2, P0, R232.reuse, R142, 0x1 ;  /* 0x0000008ee8027211 */ /* 0x042fe800078008ff */
[----:B------:R-:W-:Y:S05]  /*8ca0*/  LEA.HI.X R3, R232, R143, R233, 0x1, P0 ;  /* 0x0000008fe8037211 */ /* 0x000fea00000f0ce9 */
[----:B-----5:R1:W-:Y:S04]  /*8cb0*/  ST.E.128 [R2.64], R48 ;  /* 0x0000003002007985 */ /* 0x0203e8000c101d06 */
.L_x_3660:
[----:B------:R-:W-:Y:S05]  /*8cc0*/  BSYNC B1 ;  /* 0x0000000000017941 */ /* 0x000fea0003800000 */
.L_x_3659:
        /* <DEDUP_REMOVED lines=92> */
.L_x_3666:
[----:B------:R-:W-:Y:S05]  /*9290*/  BSYNC B0 ;  /* 0x0000000000007941 */ /* 0x000fea0003800000 */
.L_x_3665:
[C---:B------:R-:W-:Y:S04]  /*92a0*/  LEA R2, P0, R101.reuse, R142, 0x1 ;  /* 0x0000008e65027211 */ /* 0x040fe800078008ff */
[----:B------:R-:W-:Y:S05]  /*92b0*/  LEA.HI.X R3, R101, R143, R102, 0x1, P0 ;  /* 0x0000008f65037211 */ /* 0x000fea00000f0c66 */
[----:B-----5:R1:W-:Y:S04]  /*92c0*/  ST.E.128 [R2.64], R48 ;  /* 0x0000003002007985 */ /* 0x0203e8000c101d06 */
.L_x_3664:
[----:B------:R-:W-:Y:S05]  /*92d0*/  BSYNC B1 ;  /* 0x0000000000017941 */ /* 0x000fea0003800000 */
.L_x_3663:
        /* <DEDUP_REMOVED lines=27> */
[----:B------:R-:W-:Y:S01]  /*9490*/  LEA.HI.X.SX32 R23, R205, R209, 0x1, P0 ;  /* 0x000000d1cd177211 */ /* 0x000fe200000f0eff */
[----:B------:R-:W-:Y:S01]  /*94a0*/  IMAD.MOV.U32 R205, RZ, RZ, RZ ;  /* 0x000000ffffcd7224 */ /* 0x000fe200078e00ff */
[C---:B-1----:R-:W-:Y:S02]  /*94b0*/  LEA R208, P0, R203.reuse, R138, 0x1 ;  /* 0x0000008acbd07211 */ /* 0x042fe400078008ff */
[----:B------:R-:W-:Y:S01]  /*94c0*/  LEA.HI.X.SX32 R206, R206, R153, 0x1, P2 ;  /* 0x00000099cece7211 */ /* 0x000fe200010f0eff */
[----:B------:R-:W3:Y:S01]  /*94d0*/  LD.E.128 R24, [R22.64] ;  /* 0x0000000616187980 */ /* 0x000ee2000c101d00 */
[----:B------:R-:W-:Y:S02]  /*94e0*/  @P1 IADD3 R205, -R54, RZ, RZ ;  /* 0x000000ff36cd1210 */ /* 0x000fe40007ffe1ff */
[----:B------:R-:W-:Y:S02]  /*94f0*/  LEA.HI.X R209, R203, R139, R206, 0x1, P0 ;  /* 0x0000008bcbd17211 */ /* 0x000fe400000f0cce */
[----:B------:R-:W-:Y:S04]  /*9500*/  IADD3 R203, P0, R166, R205, RZ ;  /* 0x000000cda6cb7210 */ /* 0x000fe80007f1e0ff */
[----:B------:R-:W4:Y:S01]  /*9510*/  LD.E.128 R208, [R208.64] ;  /* 0x00000006d0d07980 */ /* 0x000f22000c101d00 */
        /* <DEDUP_REMOVED lines=23> */
[C---:B--2---:R-:W-:Y:S01]  /*9690*/  IMAD.U32 R38, R64.reuse, 0x10000, RZ ;  /* 0x0001000040267824 */ /* 0x044fe200078e00ff */
        /* <DEDUP_REMOVED lines=32> */
.L_x_3670:
[----:B------:R-:W-:Y:S05]  /*98a0*/  BSYNC B0 ;  /* 0x0000000000007941 */ /* 0x000fea0003800000 */
.L_x_3669:
[C---:B------:R-:W-:Y:S04]  /*98b0*/  LEA R2, P0, R97.reuse, R142, 0x1 ;  /* 0x0000008e61027211 */ /* 0x040fe800078008ff */
[----:B------:R-:W-:Y:S05]  /*98c0*/  LEA.HI.X R3, R97, R143, R98, 0x1, P0 ;  /* 0x0000008f61037211 */ /* 0x000fea00000f0c62 */
[----:B-----5:R1:W-:Y:S04]  /*98d0*/  ST.E.128 [R2.64], R48 ;  /* 0x0000003002007985 */ /* 0x0203e8000c101d06 */
.L_x_3668:
[----:B------:R-:W-:Y:S05]  /*98e0*/  BSYNC B1 ;  /* 0x0000000000017941 */ /* 0x000fea0003800000 */
.L_x_3667:
        /* <DEDUP_REMOVED lines=91> */
.L_x_3672:
[----:B------:R-:W-:Y:S05]  /*9ea0*/  BSYNC B0 ;  /* 0x0000000000007941 */ /* 0x000fea0003800000 */
.L_x_3671:
[C---:B------:R-:W-:Y:S04]  /*9eb0*/  LEA R2, P0, R91.reuse, R142, 0x1 ;  /* 0x0000008e5b027211 */ /* 0x040fe800078008ff */
[----:B------:R-:W-:Y:S05]  /*9ec0*/  LEA.HI.X R3, R91, R143, R92, 0x1, P0 ;  /* 0x0000008f5b037211 */ /* 0x000fea00000f0c5c */
[----:B-----5:R1:W-:Y:S04]  /*9ed0*/  ST.E.128 [R2.64], R48 ;  /* 0x0000003002007985 */ /* 0x0203e8000c101d06 */
.L_x_3658:
[----:B------:R-:W-:Y:S05]  /*9ee0*/  BSYNC B2 ;  /* 0x0000000000027941 */ /* 0x000fea0003800000 */
.L_x_3657:
        /* <DEDUP_REMOVED lines=97> */
.L_x_3678:
[----:B------:R-:W-:Y:S05]  /*a500*/  BSYNC B0 ;  /* 0x0000000000007941 */ /* 0x000fea0003800000 */
.L_x_3677:
[C---:B------:R-:W-:Y:S04]  /*a510*/  LEA R2, P0, R103.reuse, R142, 0x1 ;  /* 0x0000008e67027211 */ /* 0x040fe800078008ff */
[----:B------:R-:W-:Y:S05]  /*a520*/  LEA.HI.X R3, R103, R143, R104, 0x1, P0 ;  /* 0x0000008f67037211 */ /* 0x000fea00000f0c68 */
[----:B-----5:R1:W-:Y:S04]  /*a530*/  ST.E.128 [R2.64], R48 ;  /* 0x0000003002007985 */ /* 0x0203e8000c101d06 */
.L_x_3676:
[----:B------:R-:W-:Y:S05]  /*a540*/  BSYNC B1 ;  /* 0x0000000000017941 */ /* 0x000fea0003800000 */
.L_x_3675:
        /* <DEDUP_REMOVED lines=92> */
.L_x_3682:
[----:B------:R-:W-:Y:S05]  /*ab10*/  BSYNC B0 ;  /* 0x0000000000007941 */ /* 0x000fea0003800000 */
.L_x_3681:
[C---:B------:R-:W-:Y:S04]  /*ab20*/  LEA R2, P0, R99.reuse, R142, 0x1 ;  /* 0x0000008e63027211 */ /* 0x040fe800078008ff */
[----:B------:R-:W-:Y:S05]  /*ab30*/  LEA.HI.X R3, R99, R143, R100, 0x1, P0 ;  /* 0x0000008f63037211 */ /* 0x000fea00000f0c64 */
[----:B-----5:R1:W-:Y:S04]  /*ab40*/  ST.E.128 [R2.64], R48 ;  /* 0x0000003002007985 */ /* 0x0203e8000c101d06 */
.L_x_3680:
[----:B------:R-:W-:Y:S05]  /*ab50*/  BSYNC B1 ;  /* 0x0000000000017941 */ /* 0x000fea0003800000 */
.L_x_3679:
        /* <DEDUP_REMOVED lines=92> */
.L_x_3686:
[----:B------:R-:W-:Y:S05]  /*b120*/  BSYNC B0 ;  /* 0x0000000000007941 */ /* 0x000fea0003800000 */
.L_x_3685:
[C---:B------:R-:W-:Y:S04]  /*b130*/  LEA R2, P0, R95.reuse, R142, 0x1 ;  /* 0x0000008e5f027211 */ /* 0x040fe800078008ff */
[----:B------:R-:W-:Y:S05]  /*b140*/  LEA.HI.X R3, R95, R143, R96, 0x1, P0 ;  /* 0x0000008f5f037211 */ /* 0x000fea00000f0c60 */
[----:B-----5:R1:W-:Y:S04]  /*b150*/  ST.E.128 [R2.64], R48 ;  /* 0x0000003002007985 */ /* 0x0203e8000c101d06 */
.L_x_3684:
[----:B------:R-:W-:Y:S05]  /*b160*/  BSYNC B1 ;  /* 0x0000000000017941 */ /* 0x000fea0003800000 */
.L_x_3683:
        /* <DEDUP_REMOVED lines=91> */
.L_x_3688:
[----:B------:R-:W-:Y:S05]  /*b720*/  BSYNC B0 ;  /* 0x0000000000007941 */ /* 0x000fea0003800000 */
.L_x_3687:
[C---:B------:R-:W-:Y:S04]  /*b730*/  LEA R2, P0, R89.reuse, R142, 0x1 ;  /* 0x0000008e59027211 */ /* 0x040fe800078008ff */
[----:B------:R-:W-:Y:S05]  /*b740*/  LEA.HI.X R3, R89, R143, R90, 0x1, P0 ;  /* 0x0000008f59037211 */ /* 0x000fea00000f0c5a */
[----:B-----5:R1:W-:Y:S04]  /*b750*/  ST.E.128 [R2.64], R48 ;  /* 0x0000003002007985 */ /* 0x0203e8000c101d06 */
.L_x_3674:
[----:B------:R-:W-:Y:S05]  /*b760*/  BSYNC B2 ;  /* 0x0000000000027941 */ /* 0x000fea0003800000 */
.L_x_3673:
        /* <DEDUP_REMOVED lines=98> */
.L_x_3694:
[----:B------:R-:W-:Y:S05]  /*bd90*/  BSYNC B0 ;  /* 0x0000000000007941 */ /* 0x000fea0003800000 */
.L_x_3693:
[----:B------:R-:W-:Y:S02]  /*bda0*/  IMAD R0, R69, 0x60, RZ ;  /* 0x0000006045007824 */ /* 0x000fe400078e02ff */
[----:B------:R-:W-:Y:S05]  /*bdb0*/  IMAD.WIDE.U32 R2, R68, 0x60, R142 ;  /* 0x0000006044027825 */ /* 0x000fea00078e008e */
[----:B------:R-:W-:Y:S05]  /*bdc0*/  IADD3 R3, R3, R0, RZ ;  /* 0x0000000003037210 */ /* 0x000fea0007ffe0ff */
[----:B-----5:R1:W-:Y:S02]  /*bdd0*/  ST.E.128 [R2.64], R48 ;  /* 0x0000003002007985 */ /* 0x0203e4000c101d06 */
.L_x_3692:
[----:B------:R-:W-:Y:S05]  /*bde0*/  BSYNC B1 ;  /* 0x0000000000017941 */ /* 0x000fea0003800000 */
.L_x_3691:
        /* <DEDUP_REMOVED lines=92> */
.L_x_3698:
[----:B------:R-:W-:Y:S05]  /*c3b0*/  BSYNC B0 ;  /* 0x0000000000007941 */ /* 0x000fea0003800000 */
.L_x_3697:
[C---:B------:R-:W-:Y:S04]  /*c3c0*/  LEA R2, P0, R94.reuse, R142, 0x1 ;  /* 0x0000008e5e027211 */ /* 0x040fe800078008ff */
[----:B------:R-:W-:Y:S05]  /*c3d0*/  LEA.HI.X R3, R94, R143, R93, 0x1, P0 ;  /* 0x0000008f5e037211 */ /* 0x000fea00000f0c5d */
[----:B-----5:R1:W-:Y:S04]  /*c3e0*/  ST.E.128 [R2.64], R48 ;  /* 0x0000003002007985 */ /* 0x0203e8000c101d06 */
.L_x_3696:
[----:B------:R-:W-:Y:S05]  /*c3f0*/  BSYNC B1 ;  /* 0x0000000000017941 */ /* 0x000fea0003800000 */
.L_x_3695:
        /* <DEDUP_REMOVED lines=92> */
.L_x_3702:
[----:B------:R-:W-:Y:S05]  /*c9c0*/  BSYNC B0 ;  /* 0x0000000000007941 */ /* 0x000fea0003800000 */
.L_x_3701:
[C---:B------:R-:W-:Y:S04]  /*c9d0*/  LEA R2, P0, R88.reuse, R142, 0x1 ;  /* 0x0000008e58027211 */ /* 0x040fe800078008ff */
[----:B------:R-:W-:Y:S05]  /*c9e0*/  LEA.HI.X R3, R88, R143, R87, 0x1, P0 ;  /* 0x0000008f58037211 */ /* 0x000fea00000f0c57 */
[----:B-----5:R1:W-:Y:S04]  /*c9f0*/  ST.E.128 [R2.64], R48 ;  /* 0x0000003002007985 */ /* 0x0203e8000c101d06 */
.L_x_3700:
[----:B------:R-:W-:Y:S05]  /*ca00*/  BSYNC B1 ;  /* 0x0000000000017941 */ /* 0x000fea0003800000 */
.L_x_3699:
        /* <DEDUP_REMOVED lines=91> */
.L_x_3704:
[----:B------:R-:W-:Y:S05]  /*cfc0*/  BSYNC B0 ;  /* 0x0000000000007941 */ /* 0x000fea0003800000 */
.L_x_3703:
[C---:B-1----:R-:W-:Y:S04]  /*cfd0*/  LEA R2, P0, R86.reuse, R142, 0x1 ;  /* 0x0000008e56027211 */ /* 0x042fe800078008ff */
[----:B------:R-:W-:Y:S05]  /*cfe0*/  LEA.HI.X R3, R86, R143, R85, 0x1, P0 ;  /* 0x0000008f56037211 */ /* 0x000fea00000f0c55 */
[----:B-----5:R1:W-:Y:S04]  /*cff0*/  ST.E.128 [R2.64], R24 ;  /* 0x0000001802007985 */ /* 0x0203e8000c101d06 */
.L_x_3690:
[----:B------:R-:W-:Y:S05]  /*d000*/  BSYNC B2 ;  /* 0x0000000000027941 */ /* 0x000fea0003800000 */
.L_x_3689:
[----:B-12---:R-:W2:Y:S02]  /*d010*/  LD.E R3, [R10.64+0xd0] ;  /* 0x0000d0060a037980 */ /* 0x006ea4000c101900 */
[----:B--2---:R-:W-:Y:S05]  /*d020*/  IMAD.U32 R3, R3, -0x20, RZ ;  /* 0xffffffe003037824 */ /* 0x004fea00078e00ff */
[C---:B------:R-:W-:Y:S02]  /*d030*/  LEA R140, P1, R3.reuse, R140, 0x1 ;  /* 0x0000008c038c7211 */ /* 0x040fe400078208ff */
[C---:B------:R-:W-:Y:S02]  /*d040*/  LEA R138, P0, R3.reuse, R138, 0x1 ;  /* 0x0000008a038a7211 */ /* 0x040fe400078008ff */
[C---:B------:R-:W-:Y:S02]  /*d050*/  LEA.HI.X.SX32 R141, R3.reuse, R141, 0x1, P1 ;  /* 0x0000008d038d7211 */ /* 0x040fe400008f0eff */
[----:B------:R-:W-:Y:S01]  /*d060*/  LEA.HI.X.SX32 R139, R3, R139, 0x1, P0 ;  /* 0x0000008b038b7211 */ /* 0x000fe200000f0eff */
[----:B------:R-:W-:-:S05]  /*d070*/  BRA `(.L_x_3640) ;  /* 0x0000076000007947 */ /* 0x000fca0003800000 */
.L_x_3606:
        /* <DEDUP_REMOVED lines=14> */
.L_x_3706:
[----:B------:R-:W-:Y:S05]  /*d160*/  BSYNC B0 ;  /* 0x0000000000007941 */ /* 0x000fea0003800000 */
.L_x_3705:
        /* <DEDUP_REMOVED lines=33> */
.L_x_3708:
[----:B------:R-:W-:Y:S05]  /*d380*/  BSYNC B0 ;  /* 0x0000000000007941 */ /* 0x000fea0003800000 */
.L_x_3707:
        /* <DEDUP_REMOVED lines=33> */
.L_x_3710:
[----:B------:R-:W-:Y:S05]  /*d5a0*/  BSYNC B0 ;  /* 0x0000000000007941 */ /* 0x000fea0003800000 */
.L_x_3709:
        /* <DEDUP_REMOVED lines=35> */
.L_x_3640:
[----:B------:R-:W-:Y:S05]  /*d7e0*/  BSYNC B3 ;  /* 0x0000000000037941 */ /* 0x000fea0003800000 */
.L_x_3605:
        /* <DEDUP_REMOVED lines=89> */
.L_x_3712:
        /* <DEDUP_REMOVED lines=8> */
.L_x_3713:
[----:B------:R-:W-:Y:S05]  /*de00*/  BSYNC B0 ;  /* 0x0000000000007941 */ /* 0x000fea0003800000 */
.L_x_3711:
[----:B------:R-:W-:Y:S04]  /*de10*/  IADD3 R9, R9, -0x1, RZ ;  /* 0xffffffff09097810 */ /* 0x000fe80007ffe0ff */
[----:B------:R-:W-:Y:S11]  /*de20*/  ISETP.GT.AND P0, PT, R9, R106, PT ;  /* 0x0000006a0900720c */ /* 0x000ff60003f04270 */
[----:B------:R-:W-:Y:S02]  /*de30*/  @!UPT UIADD3 URZ, URZ, URZ, URZ ;  /* 0x0000003f3f3ff290 */ /* 0x000fe4000fffe03f */
[----:B------:R-:W-:-:S05]  /*de40*/  @P0 BRA `(.L_x_3714) ;  /* 0xffff53a000000947 */ /* 0x000fca000383ffff */
.L_x_3596:
        /* <DEDUP_REMOVED lines=20> */
[----:B------:R-:W-:Y:S02]  /*df90*/  LEA.HI R15, R7, R7, RZ, 0x1 ;  /* 0x00000007070f7211 */ /* 0x000fe400078f08ff */
[----:B------:R-:W-:Y:S02]  /*dfa0*/  IADD3 R3, P1, R3, R188, RZ ;  /* 0x000000bc03037210 */ /* 0x000fe40007f3e0ff */
[----:B------:R-:W-:Y:S02]  /*dfb0*/  SHF.R.S32.HI R15, RZ, 0x1, R15 ;  /* 0x00000001ff0f7819 */ /* 0x000fe4000001140f */
[----:B---3--:R-:W-:Y:S01]  /*dfc0*/  ISETP.NE.AND P4, PT, R0, RZ, PT ;  /* 0x000000ff0000720c */ /* 0x008fe20003f85270 */
[----:B------:R-:W-:Y:S01]  /*dfd0*/  IMAD.MOV.U32 R190, RZ, RZ, R188 ;  /* 0x000000ffffbe7224 */ /* 0x000fe200078e00bc */
[----:B------:R-:W-:Y:S02]  /*dfe0*/  LEA R48, P2, R188, R194, 0x1 ;  /* 0x000000c2bc307211 */ /* 0x000fe400078408ff */
[----:B------:R-:W-:Y:S01]  /*dff0*/  LEA R5, P0, R192, R188, 0x5 ;  /* 0x000000bcc0057211 */ /* 0x000fe200078028ff */
[--C-:B------:R-:W-:Y:S01]  /*e000*/  IMAD.X R6, R17, 0x1, R191.reuse, P1 ;  /* 0x0000000111067824 */ /* 0x100fe200008e06bf */
[----:B------:R-:W-:Y:S01]  /*e010*/  LEA.HI.X R49, R188, R195, R191, 0x1, P2 ;  /* 0x000000c3bc317211 */ /* 0x000fe200010f0cbf */
[----:B------:R-:W-:Y:S01]  /*e020*/  IMAD R4, R193, 0x30, RZ ;  /* 0x00000030c1047824 */ /* 0x000fe200078e02ff */
[C---:B------:R-:W-:Y:S01]  /*e030*/  LEA.HI.X R8, R192.reuse, R191, R193, 0x5, P0 ;  /* 0x000000bfc0087211 */ /* 0x040fe200000f2cc1 */
[----:B------:R-:W-:Y:S01]  /*e040*/  IMAD.WIDE.U32 R190, R192, 0x30, R190 ;  /* 0x00000030c0be7825 */ /* 0x000fe200078e00be */
[----:B------:R-:W-:-:S02]  /*e050*/  LEA R46, P1, R3, R194, 0x1 ;  /* 0x000000c2032e7211 */ /* 0x000fc400078208ff */
[-C--:B------:R-:W-:Y:S01]  /*e060*/  LEA R42, P0, R5, R194.reuse, 0x1 ;  /* 0x000000c2052a7211 */ /* 0x080fe200078008ff */
[----:B------:R-:W-:Y:S02]  /*e070*/  IMAD.IADD R17, R240, 0x1, -R59 ;  /* 0x00000001f0117824 */ /* 0x000fe400078e0a3b */
[C---:B--2---:R-:W-:Y:S01]  /*e080*/  IMAD R20, R182.reuse, R15, R79 ;  /* 0x0000000fb6147224 */ /* 0x044fe200078e024f */
[-C--:B------:R-:W-:Y:S01]  /*e090*/  LEA.HI.X R47, R3, R195.reuse, R6, 0x1, P1 ;  /* 0x000000c3032f7211 */ /* 0x080fe200008f0c06 */
[----:B------:R-:W-:Y:S01]  /*e0a0*/  IMAD.IADD R3, R191, 0x1, R4 ;  /* 0x00000001bf037824 */ /* 0x000fe200078e0204 */
[----:B------:R-:W-:Y:S02]  /*e0b0*/  LEA.HI.X R43, R5, R195, R8, 0x1, P0 ;  /* 0x000000c3052b7211 */ /* 0x000fe400000f0c08 */
[----:B------:R-:W-:Y:S02]  /*e0c0*/  ISETP.GE.AND P0, PT, R182, R17, PT ;  /* 0x00000011b600720c */ /* 0x000fe40003f06270 */
[----:B------:R-:W-:Y:S01]  /*e0d0*/  LEA R40, P1, R190, R194, 0x1 ;  /* 0x000000c2be287211 */ /* 0x000fe200078208ff */
[----:B------:R-:W-:Y:S01]  /*e0e0*/  IMAD.SHL.U32 R45, R15, 0x10, RZ ;  /* 0x000000100f2d7824 */ /* 0x000fe200078e00ff */
[----:B------:R-:W-:-:S02]  /*e0f0*/  ISETP.GT.AND P0, PT, R75, -0x8, !P0 ;  /* 0xfffffff84b00780c */ /* 0x000fc40004704270 */
[----:B------:R-:W-:Y:S02]  /*e100*/  LEA.HI.X R41, R190, R195, R3, 0x1, P1 ;  /* 0x000000c3be297211 */ /* 0x000fe400008f0c03 */
[----:B----4-:R-:W-:-:S05]  /*e110*/  IADD3 R2, R2, R80, R59 ;  /* 0x0000005002027210 */ /* 0x010fca0007ffe03b */
[----:B------:R-:W-:Y:S02]  /*e120*/  IMAD R21, R2, R15, RZ ;  /* 0x0000000f02157224 */ /* 0x000fe400078e02ff */
[----:B------:R-:W-:-:S03]  /*e130*/  IMAD.IADD R2, R79, 0x1, R20 ;  /* 0x000000014f027824 */ /* 0x000fc600078e0214 */
        /* <DEDUP_REMOVED lines=34> */
[----:B----4-:R-:W-:Y:S01]  /*e360*/  LOP3.LUT R29, R4, 0xffff0000, RZ, 0xc0, !PT ;  /* 0xffff0000041d7812 */ /* 0x010fe200078ec0ff */
        /* <DEDUP_REMOVED lines=26> */
.L_x_3723:
[----:B------:R-:W-:Y:S05]  /*e510*/  BSYNC B0 ;  /* 0x0000000000007941 */ /* 0x000fea0003800000 */
.L_x_3722:
[----:B-----5:R3:W-:Y:S02]  /*e520*/  STS.128 [R244], R24 ;  /* 0x00000018f4007388 */ /* 0x0207e40000000c00 */
.L_x_3721:
[----:B------:R-:W-:Y:S05]  /*e530*/  BSYNC B1 ;  /* 0x0000000000017941 */ /* 0x000fea0003800000 */
.L_x_3720:
        /* <DEDUP_REMOVED lines=47> */
.L_x_3727:
[----:B------:R-:W-:Y:S05]  /*e830*/  BSYNC B0 ;  /* 0x0000000000007941 */ /* 0x000fea0003800000 */
.L_x_3726:
[----:B-----5:R1:W-:Y:S02]  /*e840*/  STS.128 [R244+0x2000], R24 ;  /* 0x00200018f4007388 */ /* 0x0203e40000000c00 */
.L_x_3725:
[----:B------:R-:W-:Y:S05]  /*e850*/  BSYNC B1 ;  /* 0x0000000000017941 */ /* 0x000fea0003800000 */
.L_x_3724:
        /* <DEDUP_REMOVED lines=47> */
.L_x_3731:
[----:B------:R-:W-:Y:S05]  /*eb50*/  BSYNC B0 ;  /* 0x0000000000007941 */ /* 0x000fea0003800000 */
.L_x_3730:
[----:B-----5:R3:W-:Y:S02]  /*eb60*/  STS.128 [R244+0x4000], R24 ;  /* 0x00400018f4007388 */ /* 0x0207e40000000c00 */
.L_x_3729:
[----:B------:R-:W-:Y:S05]  /*eb70*/  BSYNC B1 ;  /* 0x0000000000017941 */ /* 0x000fea0003800000 */
.L_x_3728:
        /* <DEDUP_REMOVED lines=46> */
.L_x_3733:
[----:B------:R-:W-:Y:S05]  /*ee60*/  BSYNC B0 ;  /* 0x0000000000007941 */ /* 0x000fea0003800000 */
.L_x_3732:
[----:B-----5:R3:W-:Y:S02]  /*ee70*/  STS.128 [R244+0x6000], R24 ;  /* 0x00600018f4007388 */ /* 0x0207e40000000c00 */
.L_x_3719:
[----:B------:R-:W-:Y:S05]  /*ee80*/  BSYNC B2 ;  /* 0x0000000000027941 */ /* 0x000fea0003800000 */
.L_x_3718:
        /* <DEDUP_REMOVED lines=60> */
.L_x_3739:
[----:B------:R-:W-:Y:S05]  /*f250*/  BSYNC B0 ;  /* 0x0000000000007941 */ /* 0x000fea0003800000 */
.L_x_3738:
[----:B-----5:R3:W-:Y:S02]  /*f260*/  STS.128 [R244+0x800], R24 ;  /* 0x00080018f4007388 */ /* 0x0207e40000000c00 */
.L_x_3737:
[----:B------:R-:W-:Y:S05]  /*f270*/  BSYNC B1 ;  /* 0x0000000000017941 */ /* 0x000fea0003800000 */
.L_x_3736:
        /* <DEDUP_REMOVED lines=47> */
.L_x_3743:
[----:B------:R-:W-:Y:S05]  /*f570*/  BSYNC B0 ;  /* 0x0000000000007941 */ /* 0x000fea0003800000 */
.L_x_3742:
[----:B-----5:R3:W-:Y:S02]  /*f580*/  STS.128 [R244+0x2800], R24 ;  /* 0x00280018f4007388 */ /* 0x0207e40000000c00 */
.L_x_3741:
[----:B------:R-:W-:Y:S05]  /*f590*/  BSYNC B1 ;  /* 0x0000000000017941 */ /* 0x000fea0003800000 */
.L_x_3740:
        /* <DEDUP_REMOVED lines=47> */
.L_x_3747:
[----:B------:R-:W-:Y:S05]  /*f890*/  BSYNC B0 ;  /* 0x0000000000007941 */ /* 0x000fea0003800000 */
.L_x_3746:
[----:B-----5:R3:W-:Y:S02]  /*f8a0*/  STS.128 [R244+0x4800], R24 ;  /* 0x00480018f4007388 */ /* 0x0207e40000000c00 */
.L_x_3745:
[----:B------:R-:W-:Y:S05]  /*f8b0*/  BSYNC B1 ;  /* 0x0000000000017941 */ /* 0x000fea0003800000 */
.L_x_3744:
        /* <DEDUP_REMOVED lines=9> */
[----:B-----5:R-:W-:Y:S01]  /*f950*/  LOP3.LUT R0, R45, 0xffff0000, RZ, 0xc0, !PT ;  /* 0xffff00002d007812 */ /* 0x020fe200078ec0ff */
[----:B------:R-:W-:Y:S01]  /*f960*/  IMAD.U32 R26, R46, 0x10000, RZ ;  /* 0x000100002e1a7824 */ /* 0x000fe200078e00ff */
[----:B------:R-:W-:Y:S02]  /*f970*/  LOP3.LUT R31, R47, 0xffff0000, RZ, 0xc0, !PT ;  /* 0xffff00002f1f7812 */ /* 0x000fe400078ec0ff */
[----:B------:R-:W-:Y:S02]  /*f980*/  SHF.L.U32 R16, R45, 0x10, RZ ;  /* 0x000000102d107819 */ /* 0x000fe400000006ff */
[----:B------:R-:W-:-:S02]  /*f990*/  SHF.L.U32 R21, R44, 0x10, RZ ;  /* 0x000000102c157819 */ /* 0x000fc400000006ff */
[----:B------:R-:W-:Y:S02]  /*f9a0*/  SHF.L.U32 R33, R47, 0x10, RZ ;  /* 0x000000102f217819 */ /* 0x000fe400000006ff */
[----:B------:R-:W-:Y:S02]  /*f9b0*/  LOP3.LUT R44, R44, 0xffff0000, RZ, 0xc0, !PT ;  /* 0xffff00002c2c7812 */ /* 0x000fe400078ec0ff */
        /* <DEDUP_REMOVED lines=10> */
[----:B------:R-:W-:Y:S01]  /*fa60*/  IMAD.U32 R4, R4, 0x10000, RZ ;  /* 0x0001000004047824 */ /* 0x000fe200078e00ff */
[----:B------:R-:W-:Y:S01]  /*fa70*/  SHF.L.U32 R5, R5, 0x10, RZ ;  /* 0x0000001005057819 */ /* 0x000fe200000006ff */
[----:B------:R-:W-:-:S02]  /*fa80*/  FFMA.FTZ R23, R16, R27, -R23 ;  /* 0x0000001b10177223 */ /* 0x000fc40000010817 */
[----:B------:R-:W-:Y:S02]  /*fa90*/  FFMA.FTZ R0, R16, R25, R0 ;  /* 0x0000001910007223 */ /* 0x000fe40000010000 */
[-C--:B------:R-:W-:Y:S02]  /*faa0*/  FMUL.FTZ R31, R31, R22.reuse ;  /* 0x000000161f1f7220 */ /* 0x080fe40000410000 */
[----:B------:R-:W-:Y:S01]  /*fab0*/  FFMA.FTZ R28, R33, R22, -R28 ;  /* 0x00000016211c7223 */ /* 0x000fe2000001081c */
[----:B------:R-:W-:Y:S01]  /*fac0*/  F2FP.BF16.PACK_AB R45, R0, R23 ;  /* 0x00000017002d723e */ /* 0x000fe200000010ff */
[----:B------:R-:W-:Y:S02]  /*fad0*/  FMUL.FTZ R16, R44, R2 ;  /* 0x000000022c107220 */ /* 0x000fe40000410000 */
[----:B------:R-:W-:Y:S02]  /*fae0*/  FMUL.FTZ R22, R46, R3 ;  /* 0x000000032e167220 */ /* 0x000fe40000410000 */
[----:B------:R-:W-:-:S02]  /*faf0*/  FMUL.FTZ R44, R44, R4 ;  /* 0x000000042c2c7220 */ /* 0x000fc40000410000 */
[-C--:B------:R-:W-:Y:S02]  /*fb00*/  FMUL.FTZ R46, R46, R5.reuse ;  /* 0x000000052e2e7220 */ /* 0x080fe40000410000 */
[----:B------:R-:W-:Y:S02]  /*fb10*/  FFMA.FTZ R16, R21, R4, -R16 ;  /* 0x0000000415107223 */ /* 0x000fe40000010810 */
[----:B------:R-:W-:Y:S02]  /*fb20*/  FFMA.FTZ R31, R33, R24, R31 ;  /* 0x00000018211f7223 */ /* 0x000fe4000001001f */
[----:B------:R-:W-:Y:S02]  /*fb30*/  FFMA.FTZ R21, R21, R2, R44 ;  /* 0x0000000215157223 */ /* 0x000fe4000001002c */
[C---:B------:R-:W-:Y:S01]  /*fb40*/  FFMA.FTZ R22, R26.reuse, R5, -R22 ;  /* 0x000000051a167223 */ /* 0x040fe20000010816 */
[----:B------:R-:W-:Y:S01]  /*fb50*/  F2FP.BF16.PACK_AB R47, R31, R28 ;  /* 0x0000001c1f2f723e */ /* 0x000fe200000010ff */
[----:B------:R-:W-:Y:S01]  /*fb60*/  FFMA.FTZ R3, R26, R3, R46 ;  /* 0x000000031a037223 */ /* 0x000fe2000001002e */
[----:B------:R-:W-:-:S04]  /*fb70*/  F2FP.BF16.PACK_AB R44, R21, R16 ;  /* 0x00000010152c723e */ /* 0x000fc800000010ff */
[----:B------:R-:W-:Y:S02]  /*fb80*/  F2FP.BF16.PACK_AB R46, R3, R22 ;  /* 0x00000016032e723e */ /* 0x000fe400000010ff */
.L_x_3749:
[----:B------:R-:W-:Y:S05]  /*fb90*/  BSYNC B0 ;  /* 0x0000000000007941 */ /* 0x000fea0003800000 */
.L_x_3748:
[----:B-----5:R1:W-:Y:S02]  /*fba0*/  STS.128 [R244+0x6800], R44 ;  /* 0x0068002cf4007388 */ /* 0x0203e40000000c00 */
.L_x_3735:
[----:B------:R-:W-:Y:S05]  /*fbb0*/  BSYNC B2 ;  /* 0x0000000000027941 */ /* 0x000fea0003800000 */
.L_x_3734:
        /* <DEDUP_REMOVED lines=60> */
.L_x_3755:
[----:B------:R-:W-:Y:S05]  /*ff80*/  BSYNC B0 ;  /* 0x0000000000007941 */ /* 0x000fea0003800000 */
.L_x_3754:
[----:B-----5:R3:W-:Y:S02]  /*ff90*/  STS.128 [R244+0x1000], R24 ;  /* 0x00100018f4007388 */ /* 0x0207e40000000c00 */
.L_x_3753:
[----:B------:R-:W-:Y:S05]  /*ffa0*/  BSYNC B1 ;  /* 0x0000000000017941 */ /* 0x000fea0003800000 */
.L_x_3752:
        /* <DEDUP_REMOVED lines=46> */
.L_x_3759:
[----:B------:R-:W-:Y:S05]  /*10290*/  BSYNC B0 ;  /* 0x0000000000007941 */ /* 0x000fea0003800000 */
.L_x_3758:
[----:B-----5:R3:W-:Y:S02]  /*102a0*/  STS.128 [R244+0x3000], R24 ;  /* 0x00300018f4007388 */ /* 0x0207e40000000c00 */
.L_x_3757:
[----:B------:R-:W-:Y:S05]  /*102b0*/  BSYNC B1 ;  /* 0x0000000000017941 */ /* 0x000fea0003800000 */
.L_x_3756:
        /* <DEDUP_REMOVED lines=46> */
.L_x_3763:
[----:B------:R-:W-:Y:S05]  /*105a0*/  BSYNC B0 ;  /* 0x0000000000007941 */ /* 0x000fea0003800000 */
.L_x_3762:
[----:B-----5:R3:W-:Y:S02]  /*105b0*/  STS.128 [R244+0x5000], R24 ;  /* 0x00500018f4007388 */ /* 0x0207e40000000c00 */
.L_x_3761:
[----:B------:R-:W-:Y:S05]  /*105c0*/  BSYNC B1 ;  /* 0x0000000000017941 */ /* 0x000fea0003800000 */
.L_x_3760:
        /* <DEDUP_REMOVED lines=8> */
[----:B----4-:R-:W4:Y:S01]  /*10650*/  LD.E.64 R4, [R22.64+0xc0] ;  /* 0x0000c00616047980 */ /* 0x010f22000c101b00 */
[C---:B-----5:R-:W-:Y:S01]  /*10660*/  IMAD.U32 R32, R27.reuse, 0x10000, RZ ;  /* 0x000100001b207824 */ /* 0x060fe200078e00ff */
[----:B------:R-:W-:Y:S02]  /*10670*/  LOP3.LUT R30, R27, 0xffff0000, RZ, 0xc0, !PT ;  /* 0xffff00001b1e7812 */ /* 0x000fe400078ec0ff */
[C---:B------:R-:W-:Y:S02]  /*10680*/  LOP3.LUT R0, R25.reuse, 0xffff0000, RZ, 0xc0, !PT ;  /* 0xffff000019007812 */ /* 0x040fe400078ec0ff */
[----:B------:R-:W-:-:S02]  /*10690*/  SHF.L.U32 R21, R25, 0x10, RZ ;  /* 0x0000001019157819 */ /* 0x000fc400000006ff */
[C---:B------:R-:W-:Y:S02]  /*106a0*/  LOP3.LUT R34, R24.reuse, 0xffff0000, RZ, 0xc0, !PT ;  /* 0xffff000018227812 */ /* 0x040fe400078ec0ff */
[----:B------:R-:W-:Y:S02]  /*106b0*/  SHF.L.U32 R25, R24, 0x10, RZ ;  /* 0x0000001018197819 */ /* 0x000fe400000006ff */
[C---:B------:R-:W-:Y:S02]  /*106c0*/  SHF.L.U32 R33, R26.reuse, 0x10, RZ ;  /* 0x000000101a217819 */ /* 0x040fe400000006ff */
[----:B---3--:R-:W-:Y:S02]  /*106d0*/  LOP3.LUT R28, R26, 0xffff0000, RZ, 0xc0, !PT ;  /* 0xffff00001a1c7812 */ /* 0x008fe400078ec0ff */
[C---:B--2---:R-:W-:Y:S01]  /*106e0*/  LOP3.LUT R27, R2.reuse, 0xffff0000, RZ, 0xc0, !PT ;  /* 0xffff0000021b7812 */ /* 0x044fe200078ec0ff */
[----:B------:R-:W-:Y:S01]  /*106f0*/  IMAD.U32 R2, R2, 0x10000, RZ ;  /* 0x0001000002027824 */ /* 0x000fe200078e00ff */
[----:B------:R-:W-:-:S02]  /*10700*/  LOP3.LUT R24, R3, 0xffff0000, RZ, 0xc0, !PT ;  /* 0xffff000003187812 */ /* 0x000fc400078ec0ff */
[----:B----4-:R-:W-:Y:S01]  /*10710*/  LOP3.LUT R31, R4, 0xffff0000, RZ, 0xc0, !PT ;  /* 0xffff0000041f7812 */ /* 0x010fe200078ec0ff */
[----:B------:R-:W-:Y:S01]  /*10720*/  FMUL.FTZ R22, R0, R27 ;  /* 0x0000001b00167220 */ /* 0x000fe20000410000 */
[C---:B------:R-:W-:Y:S01]  /*10730*/  LOP3.LUT R23, R5.reuse, 0xffff0000, RZ, 0xc0, !PT ;  /* 0xffff000005177812 */ /* 0x040fe200078ec0ff */
[----:B------:R-:W-:Y:S01]  /*10740*/  IMAD.U32 R5, R5, 0x10000, RZ ;  /* 0x0001000005057824 */ /* 0x000fe200078e00ff */
[----:B------:R-:W-:Y:S01]  /*10750*/  SHF.L.U32 R4, R4, 0x10, RZ ;  /* 0x0000001004047819 */ /* 0x000fe200000006ff */
[-C--:B------:R-:W-:Y:S01]  /*10760*/  FMUL.FTZ R0, R0, R31.reuse ;  /* 0x0000001f00007220 */ /* 0x080fe20000410000 */
[----:B------:R-:W-:Y:S01]  /*10770*/  SHF.L.U32 R3, R3, 0x10, RZ ;  /* 0x0000001003037819 */ /* 0x000fe200000006ff */
[C---:B------:R-:W-:Y:S02]  /*10780*/  FFMA.FTZ R22, R21.reuse, R31, -R22 ;  /* 0x0000001f15167223 */ /* 0x040fe40000010816 */
[----:B------:R-:W-:Y:S02]  /*10790*/  FFMA.FTZ R21, R21, R27, R0 ;  /* 0x0000001b15157223 */ /* 0x000fe40000010000 */
[----:B------:R-:W-:-:S02]  /*107a0*/  FMUL.FTZ R27, R30, R23 ;  /* 0x000000171e1b7220 */ /* 0x000fc40000410000 */
[C---:B------:R-:W-:Y:S01]  /*107b0*/  FMUL.FTZ R0, R34.reuse, R2 ;  /* 0x0000000222007220 */ /* 0x040fe20000410000 */
[----:B------:R-:W-:Y:S01]  /*107c0*/  F2FP.BF16.PACK_AB R21, R21, R22 ;  /* 0x000000161515723e */ /* 0x000fe200000010ff */
[----:B------:R-:W-:Y:S02]  /*107d0*/  FMUL.FTZ R34, R34, R4 ;  /* 0x0000000422227220 */ /* 0x000fe40000410000 */
[-C--:B------:R-:W-:Y:S02]  /*107e0*/  FMUL.FTZ R26, R30, R24.reuse ;  /* 0x000000181e1a7220 */ /* 0x080fe40000410000 */
        /* <DEDUP_REMOVED lines=9> */
[----:B------:R-:W-:Y:S02]  /*10880*/  F2FP.BF16.PACK_AB R27, R27, R26 ;  /* 0x0000001a1b1b723e */ /* 0x000fe400000010ff */
[----:B------:R-:W-:-:S02]  /*10890*/  MOV R25, R21 ;  /* 0x0000001500197202 */ /* 0x000fc40000000f00 */
[----:B------:R-:W-:Y:S02]  /*108a0*/  F2FP.BF16.PACK_AB R26, R3, R24 ;  /* 0x00000018031a723e */ /* 0x000fe400000010ff */
[----:B------:R-:W-:Y:S02]  /*108b0*/  MOV R24, R0 ;  /* 0x0000000000187202 */ /* 0x000fe40000000f00 */
.L_x_3765:
[----:B------:R-:W-:Y:S05]  /*108c0*/  BSYNC B0 ;  /* 0x0000000000007941 */ /* 0x000fea0003800000 */
.L_x_3764:
[----:B-----5:R3:W-:Y:S02]  /*108d0*/  STS.128 [R244+0x7000], R24 ;  /* 0x00700018f4007388 */ /* 0x0207e40000000c00 */
.L_x_3751:
[----:B------:R-:W-:Y:S05]  /*108e0*/  BSYNC B2 ;  /* 0x0000000000027941 */ /* 0x000fea0003800000 */
.L_x_3750:
        /* <DEDUP_REMOVED lines=23> */
[----:B-----5:R-:W-:Y:S01]  /*10a60*/  LOP3.LUT R0, R21, 0xffff0000, RZ, 0xc0, !PT ;  /* 0xffff000015007812 */ /* 0x020fe200078ec0ff */
[----:B------:R-:W-:Y:S01]  /*10a70*/  IMAD.U32 R29, R22, 0x10000, RZ ;  /* 0x00010000161d7824 */ /* 0x000fe200078e00ff */
[C---:B------:R-:W-:Y:S02]  /*10a80*/  SHF.L.U32 R30, R23.reuse, 0x10, RZ ;  /* 0x00000010171e7819 */ /* 0x040fe400000006ff */
[----:B------:R-:W-:Y:S02]  /*10a90*/  LOP3.LUT R28, R23, 0xffff0000, RZ, 0xc0, !PT ;  /* 0xffff0000171c7812 */ /* 0x000fe400078ec0ff */
[----:B------:R-:W-:-:S02]  /*10aa0*/  SHF.L.U32 R5, R21, 0x10, RZ ;  /* 0x0000001015057819 */ /* 0x000fc400000006ff */
        /* <DEDUP_REMOVED lines=15> */
[----:B------:R-:W-:Y:S02]  /*10ba0*/  FFMA.FTZ R5, R5, R17, R0 ;  /* 0x0000001105057223 */ /* 0x000fe40000010000 */
[----:B------:R-:W-:Y:S02]  /*10bb0*/  FMUL.FTZ R28, R28, R21 ;  /* 0x000000151c1c7220 */ /* 0x000fe40000410000 */
[C---:B------:R-:W-:Y:S02]  /*10bc0*/  FMUL.FTZ R17, R31.reuse, R2 ;  /* 0x000000021f117220 */ /* 0x040fe40000410000 */
[C---:B------:R-:W-:Y:S02]  /*10bd0*/  FMUL.FTZ R0, R32.reuse, R3 ;  /* 0x0000000320007220 */ /* 0x040fe40000410000 */
[----:B------:R-:W-:Y:S02]  /*10be0*/  FMUL.FTZ R31, R31, R18 ;  /* 0x000000121f1f7220 */ /* 0x000fe40000410000 */
[----:B------:R-:W-:-:S02]  /*10bf0*/  FMUL.FTZ R32, R32, R19 ;  /* 0x0000001320207220 */ /* 0x000fc40000410000 */
[C---:B------:R-:W-:Y:S01]  /*10c00*/  FFMA.FTZ R22, R30.reuse, R21, -R22 ;  /* 0x000000151e167223 */ /* 0x040fe20000010816 */
[----:B------:R-:W-:Y:S01]  /*10c10*/  F2FP.BF16.PACK_AB R21, R5, R20 ;  /* 0x000000140515723e */ /* 0x000fe200000010ff */
[----:B------:R-:W-:Y:S02]  /*10c20*/  FFMA.FTZ R15, R30, R15, R28 ;  /* 0x0000000f1e0f7223 */ /* 0x000fe4000001001c */
[C---:B------:R-:W-:Y:S02]  /*10c30*/  FFMA.FTZ R17, R8.reuse, R18, -R17 ;  /* 0x0000001208117223 */ /* 0x040fe40000010811 */
[----:B------:R-:W-:Y:S01]  /*10c40*/  FFMA.FTZ R2, R8, R2, R31 ;  /* 0x0000000208027223 */ /* 0x000fe2000001001f */
[----:B------:R-:W-:Y:S01]  /*10c50*/  F2FP.BF16.PACK_AB R23, R15, R22 ;  /* 0x000000160f17723e */ /* 0x000fe200000010ff */
[C---:B------:R-:W-:Y:S02]  /*10c60*/  FFMA.FTZ R0, R29.reuse, R19, -R0 ;  /* 0x000000131d007223 */ /* 0x040fe40000010800 */
[----:B------:R-:W-:Y:S01]  /*10c70*/  FFMA.FTZ R3, R29, R3, R32 ;  /* 0x000000031d037223 */ /* 0x000fe20000010020 */
[----:B------:R-:W-:-:S04]  /*10c80*/  F2FP.BF16.PACK_AB R20, R2, R17 ;  /* 0x000000110214723e */ /* 0x000fc800000010ff */
[----:B------:R-:W-:Y:S02]  /*10c90*/  F2FP.BF16.PACK_AB R22, R3, R0 ;  /* 0x000000000316723e */ /* 0x000fe400000010ff */
.L_x_3770:
[----:B------:R-:W-:Y:S05]  /*10ca0*/  BSYNC B0 ;  /* 0x0000000000007941 */ /* 0x000fea0003800000 */
.L_x_3769:
[----:B-----5:R1:W-:Y:S02]  /*10cb0*/  STS.128 [R244+0x1800], R20 ;  /* 0x00180014f4007388 */ /* 0x0203e40000000c00 */
.L_x_3768:
[----:B------:R-:W-:Y:S05]  /*10cc0*/  BSYNC B1 ;  /* 0x0000000000017941 */ /* 0x000fea0003800000 */
.L_x_3767:
        /* <DEDUP_REMOVED lines=31> */
[----:B------:R-:W-:Y:S02]  /*10ec0*/  FMUL.FTZ R2, R22, R3 ;  /* 0x0000000316027220 */ /* 0x000fe40000410000 */
[C---:B------:R-:W-:Y:S02]  /*10ed0*/  FMUL.FTZ R0, R30.reuse, R19 ;  /* 0x000000131e007220 */ /* 0x040fe40000410000 */
[----:B------:R-:W-:Y:S02]  /*10ee0*/  FMUL.FTZ R23, R23, R20 ;  /* 0x0000001417177220 */ /* 0x000fe40000410000 */
[----:B------:R-:W-:-:S02]  /*10ef0*/  FMUL.FTZ R30, R30, R21 ;  /* 0x000000151e1e7220 */ /* 0x000fc40000410000 */
[----:B------:R-:W-:Y:S02]  /*10f00*/  FMUL.FTZ R22, R22, R15 ;  /* 0x0000000f16167220 */ /* 0x000fe40000410000 */
[C---:B------:R-:W-:Y:S02]  /*10f10*/  FFMA.FTZ R31, R28.reuse, R20, -R31 ;  /* 0x000000141c1f7223 */ /* 0x040fe4000001081f */
[----:B------:R-:W-:Y:S02]  /*10f20*/  FFMA.FTZ R28, R28, R17, R23 ;  /* 0x000000111c1c7223 */ /* 0x000fe40000010017 */
[C---:B------:R-:W-:Y:S01]  /*10f30*/  FFMA.FTZ R0, R8.reuse, R21, -R0 ;  /* 0x0000001508007223 */ /* 0x040fe20000010800 */
[----:B------:R-:W-:Y:S01]  /*10f40*/  F2FP.BF16.PACK_AB R21, R5, R18 ;  /* 0x000000120515723e */ /* 0x000fe200000010ff */
[----:B------:R-:W-:Y:S01]  /*10f50*/  FFMA.FTZ R19, R8, R19, R30 ;  /* 0x0000001308137223 */ /* 0x000fe2000001001e */
[----:B------:R-:W-:Y:S01]  /*10f60*/  F2FP.BF16.PACK_AB R23, R28, R31 ;  /* 0x0000001f1c17723e */ /* 0x000fe200000010ff */
[----:B------:R-:W-:-:S02]  /*10f70*/  FFMA.FTZ R2, R29, R15, -R2 ;  /* 0x0000000f1d027223 */ /* 0x000fc40000010802 */
[----:B------:R-:W-:Y:S01]  /*10f80*/  FFMA.FTZ R3, R29, R3, R22 ;  /* 0x000000031d037223 */ /* 0x000fe20000010016 */
[----:B------:R-:W-:-:S04]  /*10f90*/  F2FP.BF16.PACK_AB R20, R19, R0 ;  /* 0x000000001314723e */ /* 0x000fc800000010ff */
[----:B------:R-:W-:Y:S02]  /*10fa0*/  F2FP.BF16.PACK_AB R22, R3, R2 ;  /* 0x000000020316723e */ /* 0x000fe400000010ff */
.L_x_3774:
[----:B------:R-:W-:Y:S05]  /*10fb0*/  BSYNC B0 ;  /* 0x0000000000007941 */ /* 0x000fea0003800000 */
.L_x_3773:
[----:B-----5:R1:W-:Y:S02]  /*10fc0*/  STS.128 [R244+0x3800], R20 ;  /* 0x00380014f4007388 */ /* 0x0203e40000000c00 */
.L_x_3772:
[----:B------:R-:W-:Y:S05]  /*10fd0*/  BSYNC B1 ;  /* 0x0000000000017941 */ /* 0x000fea0003800000 */
.L_x_3771:
        /* <DEDUP_REMOVED lines=10> */
[C---:B-----5:R-:W-:Y:S02]  /*11080*/  SHF.L.U32 R5, R21.reuse, 0x10, RZ ;  /* 0x0000001015057819 */ /* 0x060fe400000006ff */
[----:B------:R-:W-:Y:S02]  /*11090*/  LOP3.LUT R0, R21, 0xffff0000, RZ, 0xc0, !PT ;  /* 0xffff000015007812 */ /* 0x000fe400078ec0ff */
[C---:B------:R-:W-:Y:S02]  /*110a0*/  SHF.L.U32 R8, R20.reuse, 0x10, RZ ;  /* 0x0000001014087819 */ /* 0x040fe400000006ff */
[----:B------:R-:W-:-:S02]  /*110b0*/  LOP3.LUT R29, R20, 0xffff0000, RZ, 0xc0, !PT ;  /* 0xffff0000141d7812 */ /* 0x000fc400078ec0ff */
[C---:B------:R-:W-:Y:S02]  /*110c0*/  LOP3.LUT R20, R23.reuse, 0xffff0000, RZ, 0xc0, !PT ;  /* 0xffff000017147812 */ /* 0x040fe400078ec0ff */
[C---:B------:R-:W-:Y:S02]  /*110d0*/  LOP3.LUT R30, R22.reuse, 0xffff0000, RZ, 0xc0, !PT ;  /* 0xffff0000161e7812 */ /* 0x040fe400078ec0ff */
[----:B------:R-:W-:Y:S01]  /*110e0*/  SHF.L.U32 R28, R23, 0x10, RZ ;  /* 0x00000010171c7819 */ /* 0x000fe200000006ff */
[----:B------:R-:W-:Y:S01]  /*110f0*/  IMAD.U32 R23, R22, 0x10000, RZ ;  /* 0x0001000016177824 */ /* 0x000fe200078e00ff */
        /* <DEDUP_REMOVED lines=14> */
[----:B------:R-:W-:Y:S01]  /*111e0*/  FMUL.FTZ R17, R29, R2 ;  /* 0x000000021d117220 */ /* 0x000fe20000410000 */
[----:B------:R-:W-:Y:S01]  /*111f0*/  F2FP.BF16.PACK_AB R21, R5, R18 ;  /* 0x000000120515723e */ /* 0x000fe200000010ff */
[C---:B------:R-:W-:Y:S02]  /*11200*/  FMUL.FTZ R0, R30.reuse, R3 ;  /* 0x000000031e007220 */ /* 0x040fe40000410000 */
[----:B------:R-:W-:Y:S02]  /*11210*/  FMUL.FTZ R29, R29, R14 ;  /* 0x0000000e1d1d7220 */ /* 0x000fe40000410000 */
[----:B------:R-:W-:-:S02]  /*11220*/  FMUL.FTZ R30, R30, R15 ;  /* 0x0000000f1e1e7220 */ /* 0x000fc40000410000 */
[C---:B------:R-:W-:Y:S02]  /*11230*/  FFMA.FTZ R22, R28.reuse, R19, -R22 ;  /* 0x000000131c167223 */ /* 0x040fe40000010816 */
[----:B------:R-:W-:Y:S02]  /*11240*/  FFMA.FTZ R13, R28, R13, R20 ;  /* 0x0000000d1c0d7223 */ /* 0x000fe40000010014 */
[C---:B------:R-:W-:Y:S02]  /*11250*/  FFMA.FTZ R17, R8.reuse, R14, -R17 ;  /* 0x0000000e08117223 */ /* 0x040fe40000010811 */
[----:B------:R-:W-:Y:S02]  /*11260*/  FFMA.FTZ R2, R8, R2, R29 ;  /* 0x0000000208027223 */ /* 0x000fe4000001001d */
[C---:B------:R-:W-:Y:S02]  /*11270*/  FFMA.FTZ R0, R23.reuse, R15, -R0 ;  /* 0x0000000f17007223 */ /* 0x040fe40000010800 */
[----:B------:R-:W-:Y:S01]  /*11280*/  FFMA.FTZ R3, R23, R3, R30 ;  /* 0x0000000317037223 */ /* 0x000fe2000001001e */
[----:B------:R-:W-:-:S02]  /*11290*/  F2FP.BF16.PACK_AB R23, R13, R22 ;  /* 0x000000160d17723e */ /* 0x000fc400000010ff */
[----:B------:R-:W-:Y:S02]  /*112a0*/  F2FP.BF16.PACK_AB R20, R2, R17 ;  /* 0x000000110214723e */ /* 0x000fe400000010ff */
[----:B------:R-:W-:Y:S02]  /*112b0*/  F2FP.BF16.PACK_AB R22, R3, R0 ;  /* 0x000000000316723e */ /* 0x000fe400000010ff */
.L_x_3778:
[----:B------:R-:W-:Y:S05]  /*112c0*/  BSYNC B0 ;  /* 0x0000000000007941 */ /* 0x000fea0003800000 */
.L_x_3777:
[----:B-----5:R1:W-:Y:S02]  /*112d0*/  STS.128 [R244+0x5800], R20 ;  /* 0x00580014f4007388 */ /* 0x0203e40000000c00 */
.L_x_3776:
[----:B------:R-:W-:Y:S05]  /*112e0*/  BSYNC B1 ;  /* 0x0000000000017941 */ /* 0x000fea0003800000 */
.L_x_3775:
[----:B------:R-:W-:-:S13]  /*112f0*/  ISETP.GE.AND P0, PT, R12, R9, PT ;  /* 0x000000090c00720c */ /* 0x000fda0003f06270 */
[----:B------:R1:W-:Y:S01]  /*11300*/  @P0 STS.128 [R244+0x7800], RZ ;  /* 0x007800fff4000388 */ /* 0x0003e20000000c00 */
[----:B------:R-:W-:Y:S05]  /*11310*/  @P0 BRA `(.L_x_3766) ;  /* 0x000069c000000947 */ /* 0x000fea0003800000 */
[----:B-1-3--:R-:W5:Y:S01]  /*11320*/  LD.E.128 R40, [R40.64+0x180] ;  /* 0x0001800628287980 */ /* 0x00af62000c101d00 */
        /* <DEDUP_REMOVED lines=13> */
[----:B---3--:R-:W-:Y:S02]  /*11400*/  LOP3.LUT R14, R2, 0xffff0000, RZ, 0xc0, !PT ;  /* 0xffff0000020e7812 */ /* 0x008fe400078ec0ff */
[----:B------:R-:W-:Y:S02]  /*11410*/  LOP3.LUT R13, R3, 0xffff0000, RZ, 0xc0, !PT ;  /* 0xffff0000030d7812 */ /* 0x000fe400078ec0ff */
[----:B--2---:R-:W-:Y:S01]  /*11420*/  LOP3.LUT R17, R8, 0xffff0000, RZ, 0xc0, !PT ;  /* 0xffff000008117812 */ /* 0x004fe200078ec0ff */
[-C--:B------:R-:W-:Y:S01]  /*11430*/  FMUL.FTZ R12, R0, R14.reuse ;  /* 0x0000000e000c7220 */ /* 0x080fe20000410000 */
[----:B------:R-:W-:Y:S01]  /*11440*/  LOP3.LUT R15, R9, 0xffff0000, RZ, 0xc0, !PT ;  /* 0xffff0000090f7812 */ /* 0x000fe200078ec0ff */
[----:B------:R-:W-:Y:S01]  /*11450*/  IMAD.U32 R8, R8, 0x10000, RZ ;  /* 0x0001000008087824 */ /* 0x000fe200078e00ff */
[----:B------:R-:W-:Y:S01]  /*11460*/  SHF.L.U32 R2, R2, 0x10, RZ ;  /* 0x0000001002027819 */ /* 0x000fe200000006ff */
[-C--:B------:R-:W-:Y:S01]  /*11470*/  FMUL.FTZ R0, R0, R17.reuse ;  /* 0x0000001100007220 */ /* 0x080fe20000410000 */
[----:B------:R-:W-:Y:S01]  /*11480*/  SHF.L.U32 R3, R3, 0x10, RZ ;  /* 0x0000001003037819 */ /* 0x000fe200000006ff */
[----:B------:R-:W-:Y:S01]  /*11490*/  FFMA.FTZ R12, R5, R17, -R12 ;  /* 0x00000011050c7223 */ /* 0x000fe2000001080c */
[----:B------:R-:W-:Y:S01]  /*114a0*/  SHF.L.U32 R9, R9, 0x10, RZ ;  /* 0x0000001009097819 */ /* 0x000fe200000006ff */
[----:B------:R-:W-:-:S02]  /*114b0*/  FFMA.FTZ R5, R5, R14, R0 ;  /* 0x0000000e05057223 */ /* 0x000fc40000010000 */
[----:B------:R-:W-:Y:S02]  /*114c0*/  FMUL.FTZ R21, R18, R13 ;  /* 0x0000000d12157220 */ /* 0x000fe40000410000 */
[----:B------:R-:W-:Y:S01]  /*114d0*/  FMUL.FTZ R0, R40, R2 ;  /* 0x0000000228007220 */ /* 0x000fe20000410000 */
[----:B------:R-:W-:Y:S01]  /*114e0*/  F2FP.BF16.PACK_AB R41, R5, R12 ;  /* 0x0000000c0529723e */ /* 0x000fe200000010ff */
[----:B------:R-:W-:Y:S02]  /*114f0*/  FMUL.FTZ R14, R42, R3 ;  /* 0x000000032a0e7220 */ /* 0x000fe40000410000 */
[----:B------:R-:W-:Y:S02]  /*11500*/  FMUL.FTZ R18, R18, R15 ;  /* 0x0000000f12127220 */ /* 0x000fe40000410000 */
[----:B------:R-:W-:Y:S02]  /*11510*/  FMUL.FTZ R40, R40, R8 ;  /* 0x0000000828287220 */ /* 0x000fe40000410000 */
[----:B------:R-:W-:-:S02]  /*11520*/  FMUL.FTZ R42, R42, R9 ;  /* 0x000000092a2a7220 */ /* 0x000fc40000410000 */
[C---:B------:R-:W-:Y:S02]  /*11530*/  FFMA.FTZ R0, R7.reuse, R8, -R0 ;  /* 0x0000000807007223 */ /* 0x040fe40000010800 */
[C---:B------:R-:W-:Y:S02]  /*11540*/  FFMA.FTZ R21, R20.reuse, R15, -R21 ;  /* 0x0000000f14157223 */ /* 0x040fe40000010815 */
[----:B------:R-:W-:Y:S02]  /*11550*/  FFMA.FTZ R18, R20, R13, R18 ;  /* 0x0000000d14127223 */ /* 0x000fe40000010012 */
[----:B------:R-:W-:Y:S02]  /*11560*/  FFMA.FTZ R7, R7, R2, R40 ;  /* 0x0000000207077223 */ /* 0x000fe40000010028 */
[C---:B------:R-:W-:Y:S01]  /*11570*/  FFMA.FTZ R14, R19.reuse, R9, -R14 ;  /* 0x00000009130e7223 */ /* 0x040fe2000001080e */
[----:B------:R-:W-:Y:S01]  /*11580*/  F2FP.BF16.PACK_AB R43, R18, R21 ;  /* 0x00000015122b723e */ /* 0x000fe200000010ff */
[----:B------:R-:W-:Y:S01]  /*11590*/  FFMA.FTZ R3, R19, R3, R42 ;  /* 0x0000000313037223 */ /* 0x000fe2000001002a */
[----:B------:R-:W-:-:S04]  /*115a0*/  F2FP.BF16.PACK_AB R40, R7, R0 ;  /* 0x000000000728723e */ /* 0x000fc800000010ff */
[----:B------:R-:W-:Y:S02]  /*115b0*/  F2FP.BF16.PACK_AB R42, R3, R14 ;  /* 0x0000000e032a723e */ /* 0x000fe400000010ff */
.L_x_3780:
[----:B------:R-:W-:Y:S05]  /*115c0*/  BSYNC B0 ;  /* 0x0000000000007941 */ /* 0x000fea0003800000 */
.L_x_3779:
[----:B-----5:R1:W-:Y:S01]  /*115d0*/  STS.128 [R244+0x7800], R40 ;  /* 0x00780028f4007388 */ /* 0x0203e20000000c00 */
[----:B------:R-:W-:Y:S05]  /*115e0*/  BRA `(.L_x_3766) ;  /* 0x000066f000007947 */ /* 0x000fea0003800000 */
.L_x_3717:
        /* <DEDUP_REMOVED lines=60> */
[----:B------:R-:W-:Y:S01]  /*119b0*/  FMUL.FTZ R23, R20, R23 ;  /* 0x0000001714177220 */ /* 0x000fe20000410000 */
[----:B--2---:R-:W-:Y:S01]  /*119c0*/  SHF.L.U32 R20, R29, 0x10, RZ ;  /* 0x000000101d147819 */ /* 0x004fe200000006ff */
[----:B------:R-:W-:Y:S02]  /*119d0*/  @!P1 FADD.FTZ R27, -R27, -RZ ;  /* 0x800000ff1b1b9221 */ /* 0x000fe40000010100 */
[----:B------:R-:W-:Y:S01]  /*119e0*/  FMUL.FTZ R53, R44, R53 ;  /* 0x000000352c357220 */ /* 0x000fe20000410000 */
[----:B------:R-:W-:Y:S01]  /*119f0*/  LOP3.LUT R44, R29, 0xffff0000, RZ, 0xc0, !PT ;  /* 0xffff00001d2c7812 */ /* 0x000fe200078ec0ff */
[----:B------:R-:W-:Y:S02]  /*11a00*/  FMUL.FTZ R25, R22, R25 ;  /* 0x0000001916197220 */ /* 0x000fe40000410000 */
        /* <DEDUP_REMOVED lines=23> */
.L_x_3786:
[----:B------:R-:W-:Y:S05]  /*11b80*/  BSYNC B0 ;  /* 0x0000000000007941 */ /* 0x000fea0003800000 */
.L_x_3785:
[----:B-----5:R3:W-:Y:S02]  /*11b90*/  STS.128 [R244], R32 ;  /* 0x00000020f4007388 */ /* 0x0207e40000000c00 */
.L_x_3784:
[----:B------:R-:W-:Y:S05]  /*11ba0*/  BSYNC B1 ;  /* 0x0000000000017941 */ /* 0x000fea0003800000 */
.L_x_3783:
        /* <DEDUP_REMOVED lines=59> */
[----:B----4-:R-:W-:Y:S01]  /*11f60*/  SHF.L.U32 R20, R29, 0x10, RZ ;  /* 0x000000101d147819 */ /* 0x010fe200000006ff */
        /* <DEDUP_REMOVED lines=27> */
.L_x_3790:
[----:B------:R-:W-:Y:S05]  /*12120*/  BSYNC B0 ;  /* 0x0000000000007941 */ /* 0x000fea0003800000 */
.L_x_3789:
[----:B-----5:R1:W-:Y:S02]  /*12130*/  STS.128 [R244+0x2000], R32 ;  /* 0x00200020f4007388 */ /* 0x0203e40000000c00 */
.L_x_3788:
[----:B------:R-:W-:Y:S05]  /*12140*/  BSYNC B1 ;  /* 0x0000000000017941 */ /* 0x000fea0003800000 */
.L_x_3787:
        /* <DEDUP_REMOVED lines=87> */
.L_x_3794:
[----:B------:R-:W-:Y:S05]  /*126c0*/  BSYNC B0 ;  /* 0x0000000000007941 */ /* 0x000fea0003800000 */
.L_x_3793:
[----:B-----5:R3:W-:Y:S02]  /*126d0*/  STS.128 [R244+0x4000], R32 ;  /* 0x00400020f4007388 */ /* 0x0207e40000000c00 */
.L_x_3792:
[----:B------:R-:W-:Y:S05]  /*126e0*/  BSYNC B1 ;  /* 0x0000000000017941 */ /* 0x000fea0003800000 */
.L_x_3791:
        /* <DEDUP_REMOVED lines=38> */
[----:B-1----:R-:W-:Y:S02]  /*12950*/  LOP3.LUT R48, R21, 0xffff0000, RZ, 0xc0, !PT ;  /* 0xffff000015307812 */ /* 0x002fe400078ec0ff */
        /* <DEDUP_REMOVED lines=47> */
.L_x_3796:
[----:B------:R-:W-:Y:S05]  /*12c50*/  BSYNC B0 ;  /* 0x0000000000007941 */ /* 0x000fea0003800000 */
.L_x_3795:
[----:B-----5:R3:W-:Y:S02]  /*12c60*/  STS.128 [R244+0x6000], R32 ;  /* 0x00600020f4007388 */ /* 0x0207e40000000c00 */
.L_x_3782:
[----:B------:R-:W-:Y:S05]  /*12c70*/  BSYNC B2 ;  /* 0x0000000000027941 */ /* 0x000fea0003800000 */
.L_x_3781:
        /* <DEDUP_REMOVED lines=41> */
[----:B------:R-:W-:-:S02]  /*12f10*/  IMAD.U32 R33, R33, 0x10000, RZ ;  /* 0x0001000021217824 */ /* 0x000fc400078e00ff */
[C---:B---3--:R-:W-:Y:S01]  /*12f20*/  IMAD.U32 R35, R24.reuse, 0x10000, RZ ;  /* 0x0001000018237824 */ /* 0x048fe200078e00ff */
[----:B------:R-:W-:Y:S01]  /*12f30*/  LOP3.LUT R34, R24, 0xffff0000, RZ, 0xc0, !PT ;  /* 0xffff000018227812 */ /* 0x000fe200078ec0ff */
[----:B------:R-:W-:Y:S01]  /*12f40*/  IMAD.U32 R48, R26, 0x10000, RZ ;  /* 0x000100001a307824 */ /* 0x000fe200078e00ff */
        /* <DEDUP_REMOVED lines=20> */
[----:B------:R-:W-:Y:S01]  /*13090*/  LOP3.LUT R22, R23, 0xffff0000, RZ, 0xc0, !PT ;  /* 0xffff000017167812 */ /* 0x000fe200078ec0ff */
[----:B------:R-:W-:Y:S01]  /*130a0*/  @!P0 FADD.FTZ R48, -R48, -RZ ;  /* 0x800000ff30308221 */ /* 0x000fe20000010100 */
[C---:B----4-:R-:W-:Y:S01]  /*130b0*/  LOP3.LUT R34, R29.reuse, 0xffff0000, RZ, 0xc0, !PT ;  /* 0xffff00001d227812 */ /* 0x050fe200078ec0ff */
[----:B------:R-:W-:Y:S01]  /*130c0*/  FMUL.FTZ R25, R20, R25 ;  /* 0x0000001914197220 */ /* 0x000fe20000410000 */
[----:B------:R-:W-:Y:S01]  /*130d0*/  SHF.L.U32 R20, R29, 0x10, RZ ;  /* 0x000000101d147819 */ /* 0x000fe200000006ff */
        /* <DEDUP_REMOVED lines=20> */
[----:B------:R-:W-:Y:S02]  /*13220*/  FFMA.FTZ R25, R44, R26, R25 ;  /* 0x0000001a2c197223 */ /* 0x000fe40000010019 */
[----:B------:R-:W-:Y:S01]  /*13230*/  FFMA.FTZ R8, R8, R30, R27 ;  /* 0x0000001e08087223 */ /* 0x000fe2000001001b */
[----:B------:R-:W-:-:S04]  /*13240*/  F2FP.BF16.PACK_AB R34, R16, R29 ;  /* 0x0000001d1022723e */ /* 0x000fc800000010ff */
[----:B------:R-:W-:Y:S02]  /*13250*/  F2FP.BF16.PACK_AB R35, R8, R25 ;  /* 0x000000190823723e */ /* 0x000fe400000010ff */
.L_x_3802:
[----:B------:R-:W-:Y:S05]  /*13260*/  BSYNC B0 ;  /* 0x0000000000007941 */ /* 0x000fea0003800000 */
.L_x_3801:
[----:B-----5:R3:W-:Y:S02]  /*13270*/  STS.128 [R244+0x800], R32 ;  /* 0x00080020f4007388 */ /* 0x0207e40000000c00 */
.L_x_3800:
[----:B------:R-:W-:Y:S05]  /*13280*/  BSYNC B1 ;  /* 0x0000000000017941 */ /* 0x000fea0003800000 */
.L_x_3799:
        /* <DEDUP_REMOVED lines=90> */
.L_x_3806:
[----:B------:R-:W-:Y:S05]  /*13830*/  BSYNC B0 ;  /* 0x0000000000007941 */ /* 0x000fea0003800000 */
.L_x_3805:
[----:B-----5:R3:W-:Y:S02]  /*13840*/  STS.128 [R244+0x2800], R32 ;  /* 0x00280020f4007388 */ /* 0x0207e40000000c00 */
.L_x_3804:
[----:B------:R-:W-:Y:S05]  /*13850*/  BSYNC B1 ;  /* 0x0000000000017941 */ /* 0x000fea0003800000 */
.L_x_3803:
        /* <DEDUP_REMOVED lines=90> */
.L_x_3810:
[----:B------:R-:W-:Y:S05]  /*13e00*/  BSYNC B0 ;  /* 0x0000000000007941 */ /* 0x000fea0003800000 */
.L_x_3809:
[----:B-----5:R3:W-:Y:S02]  /*13e10*/  STS.128 [R244+0x4800], R32 ;  /* 0x00480020f4007388 */ /* 0x0207e40000000c00 */
.L_x_3808:
[----:B------:R-:W-:Y:S05]  /*13e20*/  BSYNC B1 ;  /* 0x0000000000017941 */ /* 0x000fea0003800000 */
.L_x_3807:
        /* <DEDUP_REMOVED lines=23> */
[----:B-1-3--:R-:W-:-:S04]  /*13fa0*/  IADD3 R33, P1, R5, R4, RZ ;  /* 0x0000000405217210 */ /* 0x00afc80007f3e0ff */
[----:B------:R-:W-:Y:S01]  /*13fb0*/  LEA.HI.X.SX32 R3, R5, R3, 0x1, P1 ;  /* 0x0000000305037211 */ /* 0x000fe200008f0eff */
[----:B------:R-:W3:Y:S01]  /*13fc0*/  LD.E.128 R24, [R24.64] ;  /* 0x0000000618187980 */ /* 0x000ee2000c101d00 */
        /* <DEDUP_REMOVED lines=12> */
[----:B------:R-:W-:Y:S02]  /*14090*/  LOP3.LUT R28, R28, 0xffff0000, RZ, 0xc0, !PT ;  /* 0xffff00001c1c7812 */ /* 0x000fe400078ec0ff */
[----:B------:R-:W-:Y:S02]  /*140a0*/  LOP3.LUT R48, R29, 0xffff0000, RZ, 0xc0, !PT ;  /* 0xffff00001d307812 */ /* 0x000fe400078ec0ff */
[----:B---3--:R-:W-:Y:S02]  /*140b0*/  LOP3.LUT R23, R24, 0xffff0000, RZ, 0xc0, !PT ;  /* 0xffff000018177812 */ /* 0x008fe400078ec0ff */
[C---:B------:R-:W-:Y:S01]  /*140c0*/  SHF.L.U32 R22, R25.reuse, 0x10, RZ ;  /* 0x0000001019167819 */ /* 0x040fe200000006ff */
[----:B------:R-:W-:Y:S01]  /*140d0*/  IMAD.U32 R46, R26, 0x10000, RZ ;  /* 0x000100001a2e7824 */ /* 0x000fe200078e00ff */
[----:B------:R-:W-:Y:S01]  /*140e0*/  LOP3.LUT R47, R25, 0xffff0000, RZ, 0xc0, !PT ;  /* 0xffff0000192f7812 */ /* 0x000fe200078ec0ff */
[----:B------:R-:W-:Y:S01]  /*140f0*/  IMAD.U32 R44, R24, 0x10000, RZ ;  /* 0x00010000182c7824 */ /* 0x000fe200078e00ff */
[----:B------:R-:W-:Y:S01]  /*14100*/  LOP3.LUT R25, R26, 0xffff0000, RZ, 0xc0, !PT ;  /* 0xffff00001a197812 */ /* 0x000fe200078ec0ff */
[C---:B------:R-:W-:Y:S01]  /*14110*/  IMAD.U32 R24, R27.reuse, 0x10000, RZ ;  /* 0x000100001b187824 */ /* 0x040fe200078e00ff */
[----:B------:R-:W-:Y:S01]  /*14120*/  LOP3.LUT R26, R27, 0xffff0000, RZ, 0xc0, !PT ;  /* 0xffff00001b1a7812 */ /* 0x000fe200078ec0ff */
[----:B------:R-:W-:Y:S01]  /*14130*/  IMAD.U32 R27, R29, 0x10000, RZ ;  /* 0x000100001d1b7824 */ /* 0x000fe200078e00ff */
[----:B------:R-:W-:Y:S01]  /*14140*/  SHF.L.U32 R51, R30, 0x10, RZ ;  /* 0x000000101e337819 */ /* 0x000fe200000006ff */
[----:B------:R-:W-:-:S02]  /*14150*/  @!P0 FADD.FTZ R23, -R23, -RZ ;  /* 0x800000ff17178221 */ /* 0x000fc40000010100 */
[----:B------:R-:W-:Y:S01]  /*14160*/  @!P0 FADD.FTZ R22, -R22, -RZ ;  /* 0x800000ff16168221 */ /* 0x000fe20000010100 */
[----:B------:R-:W-:Y:S01]  /*14170*/  LOP3.LUT R30, R30, 0xffff0000, RZ, 0xc0, !PT ;  /* 0xffff00001e1e7812 */ /* 0x000fe200078ec0ff */
[C---:B------:R-:W-:Y:S01]  /*14180*/  IMAD.U32 R29, R31.reuse, 0x10000, RZ ;  /* 0x000100001f1d7824 */ /* 0x040fe200078e00ff */
[----:B------:R-:W-:Y:S01]  /*14190*/  LOP3.LUT R31, R31, 0xffff0000, RZ, 0xc0, !PT ;  /* 0xffff00001f1f7812 */ /* 0x000fe200078ec0ff */
[----:B------:R-:W-:Y:S02]  /*141a0*/  @!P0 FADD.FTZ R44, -R44, -RZ ;  /* 0x800000ff2c2c8221 */ /* 0x000fe40000010100 */
[----:B------:R-:W-:Y:S02]  /*141b0*/  @!P0 FADD.FTZ R25, -R25, -RZ ;  /* 0x800000ff19198221 */ /* 0x000fe40000010100 */
[----:B------:R-:W-:Y:S02]  /*141c0*/  @!P0 FADD.FTZ R26, -R26, -RZ ;  /* 0x800000ff1a1a8221 */ /* 0x000fe40000010100 */
[----:B------:R-:W-:Y:S01]  /*141d0*/  FMUL.FTZ R23, R28, R23 ;  /* 0x000000171c177220 */ /* 0x000fe20000410000 */
[C---:B----4-:R-:W-:Y:S01]  /*141e0*/  SHF.L.U32 R28, R32.reuse, 0x10, RZ ;  /* 0x00000010201c7819 */ /* 0x050fe200000006ff */
[----:B------:R-:W-:Y:S01]  /*141f0*/  FMUL.FTZ R22, R27, R22 ;  /* 0x000000161b167220 */ /* 0x000fe20000410000 */
[----:B------:R-:W-:Y:S01]  /*14200*/  LOP3.LUT R27, R32, 0xffff0000, RZ, 0xc0, !PT ;  /* 0xffff0000201b7812 */ /* 0x000fe200078ec0ff */
[----:B------:R-:W-:-:S02]  /*14210*/  @!P0 FADD.FTZ R46, -R46, -RZ ;  /* 0x800000ff2e2e8221 */ /* 0x000fc40000010100 */
[----:B------:R-:W-:Y:S02]  /*14220*/  @!P0 FADD.FTZ R24, -R24, -RZ ;  /* 0x800000ff18188221 */ /* 0x000fe40000010100 */
[----:B------:R-:W-:Y:S02]  /*14230*/  @!P0 FADD.FTZ R47, -R47, -RZ ;  /* 0x800000ff2f2f8221 */ /* 0x000fe40000010100 */
[----:B------:R-:W-:Y:S01]  /*14240*/  FMUL.FTZ R44, R49, R44 ;  /* 0x0000002c312c7220 */ /* 0x000fe20000410000 */
[----:B------:R-:W-:Y:S01]  /*14250*/  SHF.L.U32 R32, R34, 0x10, RZ ;  /* 0x0000001022207819 */ /* 0x000fe200000006ff */
[----:B------:R-:W-:Y:S01]  /*14260*/  FMUL.FTZ R25, R30, R25 ;  /* 0x000000191e197220 */ /* 0x000fe20000410000 */
[----:B------:R-:W-:Y:S01]  /*14270*/  LOP3.LUT R30, R34, 0xffff0000, RZ, 0xc0, !PT ;  /* 0xffff0000221e7812 */ /* 0x000fe200078ec0ff */
[----:B------:R-:W-:Y:S01]  /*14280*/  FMUL.FTZ R31, R31, R26 ;  /* 0x0000001a1f1f7220 */ /* 0x000fe20000410000 */
[----:B------:R-:W-:Y:S01]  /*14290*/  LOP3.LUT R34, R35, 0xffff0000, RZ, 0xc0, !PT ;  /* 0xffff000023227812 */ /* 0x000fe200078ec0ff */
[C---:B------:R-:W-:Y:S01]  /*142a0*/  IMAD.U32 R26, R33.reuse, 0x10000, RZ ;  /* 0x00010000211a7824 */ /* 0x040fe200078e00ff */
[----:B------:R-:W-:Y:S01]  /*142b0*/  LOP3.LUT R33, R33, 0xffff0000, RZ, 0xc0, !PT ;  /* 0xffff000021217812 */ /* 0x000fe200078ec0ff */
        /* <DEDUP_REMOVED lines=10> */
[----:B------:R-:W-:Y:S02]  /*14360*/  FFMA.FTZ R48, R3, R33, R48 ;  /* 0x0000002103307223 */ /* 0x000fe40000010030 */
[----:B------:R-:W-:Y:S02]  /*14370*/  FFMA.FTZ R24, R45, R29, R24 ;  /* 0x0000001d2d187223 */ /* 0x000fe40000010018 */
[----:B------:R-:W-:Y:S01]  /*14380*/  FFMA.FTZ R31, R8, R34, R31 ;  /* 0x00000022081f7223 */ /* 0x000fe2000001001f */
[----:B------:R-:W-:Y:S02]  /*14390*/  F2FP.BF16.PACK_AB R22, R25, R20 ;  /* 0x000000141916723e */ /* 0x000fe400000010ff */
[----:B------:R-:W-:-:S02]  /*143a0*/  F2FP.BF16.PACK_AB R21, R48, R21 ;  /* 0x000000153015723e */ /* 0x000fc400000010ff */
[----:B------:R-:W-:Y:S02]  /*143b0*/  F2FP.BF16.PACK_AB R23, R31, R24 ;  /* 0x000000181f17723e */ /* 0x000fe400000010ff */
[----:B------:R-:W-:Y:S02]  /*143c0*/  MOV R20, R4 ;  /* 0x0000000400147202 */ /* 0x000fe40000000f00 */
.L_x_3812:
[----:B------:R-:W-:Y:S05]  /*143d0*/  BSYNC B0 ;  /* 0x0000000000007941 */ /* 0x000fea0003800000 */
.L_x_3811:
[----:B-----5:R1:W-:Y:S02]  /*143e0*/  STS.128 [R244+0x6800], R20 ;  /* 0x00680014f4007388 */ /* 0x0203e40000000c00 */
.L_x_3798:
[----:B------:R-:W-:Y:S05]  /*143f0*/  BSYNC B2 ;  /* 0x0000000000027941 */ /* 0x000fea0003800000 */
.L_x_3797:
        /* <DEDUP_REMOVED lines=36> */
[----:B------:R-:W-:Y:S02]  /*14640*/  LOP3.LUT R4, R32, 0xffff0000, RZ, 0xc0, !PT ;  /* 0xffff000020047812 */ /* 0x000fe400078ec0ff */
[C---:B------:R-:W-:Y:S02]  /*14650*/  LOP3.LUT R3, R33.reuse, 0xffff0000, RZ, 0xc0, !PT ;  /* 0xffff000021037812 */ /* 0x040fe400078ec0ff */
[----:B------:R-:W-:Y:S01]  /*14660*/  SHF.L.U32 R44, R33, 0x10, RZ ;  /* 0x00000010212c7819 */ /* 0x000fe200000006ff */
[C---:B------:R-:W-:Y:S01]  /*14670*/  IMAD.U32 R33, R34.reuse, 0x10000, RZ ;  /* 0x0001000022217824 */ /* 0x040fe200078e00ff */
        /* <DEDUP_REMOVED lines=28> */
[----:B----4-:R-:W-:Y:S01]  /*14840*/  LOP3.LUT R23, R28, 0xffff0000, RZ, 0xc0, !PT ;  /* 0xffff00001c177812 */ /* 0x010fe200078ec0ff */
        /* <DEDUP_REMOVED lines=22> */
[----:B------:R-:W-:Y:S01]  /*149b0*/  F2FP.BF16.PACK_AB R33, R3, R22 ;  /* 0x000000160321723e */ /* 0x000fe200000010ff */
[----:B------:R-:W-:Y:S01]  /*149c0*/  FFMA.FTZ R27, R8, R30, R27 ;  /* 0x0000001e081b7223 */ /* 0x000fe2000001001b */
[----:B------:R-:W-:-:S04]  /*149d0*/  F2FP.BF16.PACK_AB R34, R21, R28 ;  /* 0x0000001c1522723e */ /* 0x000fc800000010ff */
[----:B------:R-:W-:Y:S02]  /*149e0*/  F2FP.BF16.PACK_AB R35, R27, R20 ;  /* 0x000000141b23723e */ /* 0x000fe400000010ff */
.L_x_3818:
[----:B------:R-:W-:Y:S05]  /*149f0*/  BSYNC B0 ;  /* 0x0000000000007941 */ /* 0x000fea0003800000 */
.L_x_3817:
[----:B-----5:R3:W-:Y:S02]  /*14a00*/  STS.128 [R244+0x1000], R32 ;  /* 0x00100020f4007388 */ /* 0x0207e40000000c00 */
.L_x_3816:
[----:B------:R-:W-:Y:S05]  /*14a10*/  BSYNC B1 ;  /* 0x0000000000017941 */ /* 0x000fea0003800000 */
.L_x_3815:
        /* <DEDUP_REMOVED lines=90> */
.L_x_3822:
[----:B------:R-:W-:Y:S05]  /*14fc0*/  BSYNC B0 ;  /* 0x0000000000007941 */ /* 0x000fea0003800000 */
.L_x_3821:
[----:B-----5:R3:W-:Y:S02]  /*14fd0*/  STS.128 [R244+0x3000], R32 ;  /* 0x00300020f4007388 */ /* 0x0207e40000000c00 */
.L_x_3820:
[----:B------:R-:W-:Y:S05]  /*14fe0*/  BSYNC B1 ;  /* 0x0000000000017941 */ /* 0x000fea0003800000 */
.L_x_3819:
        /* <DEDUP_REMOVED lines=90> */
.L_x_3826:
[----:B------:R-:W-:Y:S05]  /*15590*/  BSYNC B0 ;  /* 0x0000000000007941 */ /* 0x000fea0003800000 */
.L_x_3825:
[----:B-----5:R3:W-:Y:S02]  /*155a0*/  STS.128 [R244+0x5000], R32 ;  /* 0x00500020f4007388 */ /* 0x0207e40000000c00 */
.L_x_3824:
[----:B------:R-:W-:Y:S05]  /*155b0*/  BSYNC B1 ;  /* 0x0000000000017941 */ /* 0x000fea0003800000 */
.L_x_3823:
        /* <DEDUP_REMOVED lines=23> */
[----:B---3--:R-:W-:-:S04]  /*15730*/  IADD3 R33, P1, R5, R4, RZ ;  /* 0x0000000405217210 */ /* 0x008fc80007f3e0ff */
[----:B------:R-:W3:Y:S01]  /*15740*/  LD.E.128 R20, [R20.64] ;  /* 0x0000000614147980 */ /* 0x000ee2000c101d00 */
        /* <DEDUP_REMOVED lines=15> */
[C---:B---3--:R-:W-:Y:S01]  /*15840*/  IMAD.U32 R27, R20.reuse, 0x10000, RZ ;  /* 0x00010000141b7824 */ /* 0x048fe200078e00ff */
[----:B------:R-:W-:Y:S01]  /*15850*/  LOP3.LUT R26, R20, 0xffff0000, RZ, 0xc0, !PT ;  /* 0xffff0000141a7812 */ /* 0x000fe200078ec0ff */
[C---:B------:R-:W-:Y:S01]  /*15860*/  IMAD.U32 R44, R22.reuse, 0x10000, RZ ;  /* 0x00010000162c7824 */ /* 0x040fe200078e00ff */
[C---:B------:R-:W-:Y:S02]  /*15870*/  SHF.L.U32 R20, R21.reuse, 0x10, RZ ;  /* 0x0000001015147819 */ /* 0x040fe400000006ff */
[----:B------:R-:W-:Y:S01]  /*15880*/  LOP3.LUT R45, R21, 0xffff0000, RZ, 0xc0, !PT ;  /* 0xffff0000152d7812 */ /* 0x000fe200078ec0ff */
[C---:B------:R-:W-:Y:S01]  /*15890*/  IMAD.U32 R21, R23.reuse, 0x10000, RZ ;  /* 0x0001000017157824 */ /* 0x040fe200078e00ff */
[----:B------:R-:W-:Y:S02]  /*158a0*/  LOP3.LUT R22, R22, 0xffff0000, RZ, 0xc0, !PT ;  /* 0xffff000016167812 */ /* 0x000fe400078ec0ff */
[----:B------:R-:W-:Y:S01]  /*158b0*/  LOP3.LUT R23, R23, 0xffff0000, RZ, 0xc0, !PT ;  /* 0xffff000017177812 */ /* 0x000fe200078ec0ff */
[----:B------:R-:W-:Y:S01]  /*158c0*/  @!P0 FADD.FTZ R21, -R21, -RZ ;  /* 0x800000ff15158221 */ /* 0x000fe20000010100 */
[----:B------:R-:W-:Y:S01]  /*158d0*/  LOP3.LUT R49, R28, 0xffff0000, RZ, 0xc0, !PT ;  /* 0xffff00001c317812 */ /* 0x000fe200078ec0ff */
[----:B------:R-:W-:Y:S01]  /*158e0*/  IMAD.U32 R28, R31, 0x10000, RZ ;  /* 0x000100001f1c7824 */ /* 0x000fe200078e00ff */
        /* <DEDUP_REMOVED lines=11> */
[----:B----4-:R-:W-:Y:S01]  /*159a0*/  SHF.L.U32 R22, R32, 0x10, RZ ;  /* 0x0000001020167819 */ /* 0x010fe200000006ff */
[----:B------:R-:W-:Y:S01]  /*159b0*/  FMUL.FTZ R28, R28, R21 ;  /* 0x000000151c1c7220 */ /* 0x000fe20000410000 */
[----:B------:R-:W-:Y:S01]  /*159c0*/  LOP3.LUT R21, R32, 0xffff0000, RZ, 0xc0, !PT ;  /* 0xffff000020157812 */ /* 0x000fe200078ec0ff */
[----:B------:R-:W-:Y:S01]  /*159d0*/  FMUL.FTZ R46, R46, R27 ;  /* 0x0000001b2e2e7220 */ /* 0x000fe20000410000 */
[----:B------:R-:W-:Y:S01]  /*159e0*/  LOP3.LUT R32, R33, 0xffff0000, RZ, 0xc0, !PT ;  /* 0xffff000021207812 */ /* 0x000fe200078ec0ff */
[----:B------:R-:W-:Y:S01]  /*159f0*/  FMUL.FTZ R49, R49, R26 ;  /* 0x0000001a31317220 */ /* 0x000fe20000410000 */
[----:B------:R-:W-:Y:S01]  /*15a00*/  LOP3.LUT R27, R34, 0xffff0000, RZ, 0xc0, !PT ;  /* 0xffff0000221b7812 */ /* 0x000fe200078ec0ff */
[----:B------:R-:W-:-:S02]  /*15a10*/  FMUL.FTZ R47, R47, R20 ;  /* 0x000000142f2f7220 */ /* 0x000fc40000410000 */
[----:B------:R-:W-:Y:S01]  /*15a20*/  FMUL.FTZ R23, R30, R23 ;  /* 0x000000171e177220 */ /* 0x000fe20000410000 */
[----:B------:R-:W-:Y:S01]  /*15a30*/  SHF.L.U32 R30, R34, 0x10, RZ ;  /* 0x00000010221e7819 */ /* 0x000fe200000006ff */
[----:B------:R-:W-:Y:S02]  /*15a40*/  FMUL.FTZ R48, R48, R45 ;  /* 0x0000002d30307220 */ /* 0x000fe40000410000 */
[----:B------:R-:W-:Y:S02]  /*15a50*/  IMAD.U32 R20, R33, 0x10000, RZ ;  /* 0x0001000021147824 */ /* 0x000fe400078e00ff */
[----:B------:R-:W-:Y:S01]  /*15a60*/  FMUL.FTZ R44, R51, R44 ;  /* 0x0000002c332c7220 */ /* 0x000fe20000410000 */
[----:B------:R-:W-:Y:S01]  /*15a70*/  LOP3.LUT R34, R35, 0xffff0000, RZ, 0xc0, !PT ;  /* 0xffff000023227812 */ /* 0x000fe200078ec0ff */
[----:B------:R-:W-:Y:S02]  /*15a80*/  FFMA.FTZ R5, R5, R22, R46 ;  /* 0x0000001605057223 */ /* 0x000fe4000001002e */
[----:B------:R-:W-:-:S02]  /*15a90*/  FFMA.FTZ R4, R4, R21, R49 ;  /* 0x0000001504047223 */ /* 0x000fc40000010031 */
[----:B------:R-:W-:Y:S02]  /*15aa0*/  IMAD.U32 R26, R35, 0x10000, RZ ;  /* 0x00010000231a7824 */ /* 0x000fe400078e00ff */
        /* <DEDUP_REMOVED lines=8> */
[----:B------:R-:W-:-:S02]  /*15b30*/  F2FP.BF16.PACK_AB R3, R24, R25 ;  /* 0x000000191803723e */ /* 0x000fc400000010ff */
[----:B------:R-:W-:Y:S01]  /*15b40*/  MOV R24, R4 ;  /* 0x0000000400187202 */ /* 0x000fe20000000f00 */
[----:B------:R-:W-:Y:S01]  /*15b50*/  IMAD.MOV.U32 R25, RZ, RZ, R5 ;  /* 0x000000ffff197224 */ /* 0x000fe200078e0005 */
[----:B------:R-:W-:Y:S02]  /*15b60*/  F2FP.BF16.PACK_AB R27, R23, R26 ;  /* 0x0000001a171b723e */ /* 0x000fe400000010ff */
[----:B------:R-:W-:Y:S02]  /*15b70*/  MOV R26, R3 ;  /* 0x00000003001a7202 */ /* 0x000fe40000000f00 */
.L_x_3828:
[----:B------:R-:W-:Y:S05]  /*15b80*/  BSYNC B0 ;  /* 0x0000000000007941 */ /* 0x000fea0003800000 */
.L_x_3827:
[----:B-----5:R1:W-:Y:S02]  /*15b90*/  STS.128 [R244+0x7000], R24 ;  /* 0x00700018f4007388 */ /* 0x0203e40000000c00 */
.L_x_3814:
[----:B------:R-:W-:Y:S05]  /*15ba0*/  BSYNC B2 ;  /* 0x0000000000027941 */ /* 0x000fea0003800000 */
.L_x_3813:
        /* <DEDUP_REMOVED lines=22> */
[----:B------:R-:W-:Y:S01]  /*15d10*/  LEA R28, P1, R25, R36, 0x1 ;  /* 0x00000024191c7211 */ /* 0x000fe200078208ff */
[----:B------:R-:W-:Y:S01]  /*15d20*/  IMAD.MOV.U32 R8, RZ, RZ, RZ ;  /* 0x000000ffff087224 */ /* 0x000fe200078e00ff */
[----:B------:R-:W-:Y:S02]  /*15d30*/  @P0 IADD3 R8, -R15, RZ, RZ ;  /* 0x000000ff0f080210 */ /* 0x000fe40007ffe1ff */
[----:B------:R-:W-:Y:S01]  /*15d40*/  LEA.HI.X R29, R25, R37, R19, 0x1, P1 ;  /* 0x00000025191d7211 */ /* 0x000fe200008f0c13 */
[----:B------:R-:W-:Y:S01]  /*15d50*/  IMAD.WIDE R24, R17, 0x2, R40 ;  /* 0x0000000211187825 */ /* 0x000fe200078e0228 */
[----:B------:R-:W-:-:S04]  /*15d60*/  IADD3 R5, P1, R8, R5, RZ ;  /* 0x0000000508057210 */ /* 0x000fc80007f3e0ff */
[----:B--2---:R-:W2:Y:S01]  /*15d70*/  LD.E.128 R28, [R28.64] ;  /* 0x000000061c1c7980 */ /* 0x004ea2000c101d00 */
[----:B------:R-:W-:Y:S02]  /*15d80*/  LEA.HI.X.SX32 R3, R8, R3, 0x1, P1 ;  /* 0x0000000308037211 */ /* 0x000fe400008f0eff */
[C---:B---3--:R-:W-:Y:S01]  /*15d90*/  LEA R32, P1, R5.reuse, R38, 0x1 ;  /* 0x0000002605207211 */ /* 0x048fe200078208ff */
[----:B------:R-:W3:Y:S03]  /*15da0*/  LD.E.128 R24, [R24.64] ;  /* 0x0000000618187980 */ /* 0x000ee6000c101d00 */
        /* <DEDUP_REMOVED lines=12> */
[C---:B------:R-:W-:Y:S01]  /*15e70*/  SHF.L.U32 R23, R28.reuse, 0x10, RZ ;  /* 0x000000101c177819 */ /* 0x040fe200000006ff */
        /* <DEDUP_REMOVED lines=18> */
[----:B------:R-:W-:Y:S01]  /*15fa0*/  @!P0 FADD.FTZ R28, -R28, -RZ ;  /* 0x800000ff1c1c8221 */ /* 0x000fe20000010100 */
[----:B------:R-:W-:Y:S01]  /*15fb0*/  LOP3.LUT R27, R27, 0xffff0000, RZ, 0xc0, !PT ;  /* 0xffff00001b1b7812 */ /* 0x000fe200078ec0ff */
[----:B------:R-:W-:-:S02]  /*15fc0*/  FMUL.FTZ R23, R46, R23 ;  /* 0x000000172e177220 */ /* 0x000fc40000410000 */
[----:B------:R-:W-:Y:S01]  /*15fd0*/  FMUL.FTZ R29, R26, R29 ;  /* 0x0000001d1a1d7220 */ /* 0x000fe20000410000 */
[C---:B----4-:R-:W-:Y:S01]  /*15fe0*/  LOP3.LUT R26, R32.reuse, 0xffff0000, RZ, 0xc0, !PT ;  /* 0xffff0000201a7812 */ /* 0x050fe200078ec0ff */
[----:B------:R-:W-:Y:S01]  /*15ff0*/  FMUL.FTZ R30, R27, R30 ;  /* 0x0000001e1b1e7220 */ /* 0x000fe20000410000 */
[----:B------:R-:W-:Y:S01]  /*16000*/  SHF.L.U32 R27, R32, 0x10, RZ ;  /* 0x00000010201b7819 */ /* 0x000fe200000006ff */
[----:B------:R-:W-:Y:S01]  /*16010*/  FMUL.FTZ R22, R31, R22 ;  /* 0x000000161f167220 */ /* 0x000fe20000410000 */
[----:B------:R-:W-:Y:S01]  /*16020*/  SHF.L.U32 R32, R34, 0x10, RZ ;  /* 0x0000001022207819 */ /* 0x000fe200000006ff */
[----:B------:R-:W-:Y:S01]  /*16030*/  FMUL.FTZ R21, R24, R21 ;  /* 0x0000001518157220 */ /* 0x000fe20000410000 */
[----:B------:R-:W-:Y:S01]  /*16040*/  LOP3.LUT R31, R34, 0xffff0000, RZ, 0xc0, !PT ;  /* 0xffff0000221f7812 */ /* 0x000fe200078ec0ff */
[----:B------:R-:W-:Y:S01]  /*16050*/  @!P0 FADD.FTZ R43, -R43, -RZ ;  /* 0x800000ff2b2b8221 */ /* 0x000fe20000010100 */
        /* <DEDUP_REMOVED lines=20> */
.L_x_3832:
[----:B------:R-:W-:Y:S05]  /*161a0*/  BSYNC B0 ;  /* 0x0000000000007941 */ /* 0x000fea0003800000 */
.L_x_3831:
[----:B-----5:R1:W-:Y:S02]  /*161b0*/  STS.128 [R244+0x1800], R20 ;  /* 0x00180014f4007388 */ /* 0x0203e40000000c00 */
.L_x_3830:
[----:B------:R-:W-:Y:S05]  /*161c0*/  BSYNC B1 ;  /* 0x0000000000017941 */ /* 0x000fea0003800000 */
.L_x_3829:
        /* <DEDUP_REMOVED lines=10> */
[----:B------:R-:W-:Y:S02]  /*16270*/  IMAD.MOV.U32 R17, RZ, RZ, R15 ;  /* 0x000000ffff117224 */ /* 0x000fe400078e000f */
[----:B------:R-:W-:Y:S02]  /*16280*/  IMAD R3, R15, R8, 0x40 ;  /* 0x000000400f037424 */ /* 0x000fe400078e0208 */
[----:B------:R-:W-:-:S03]  /*16290*/  IMAD.MOV.U32 R8, RZ, RZ, RZ ;  /* 0x000000ffff087224 */ /* 0x000fc600078e00ff */
[----:B------:R-:W-:-:S03]  /*162a0*/  IADD3 R5, P1, R3, R0, RZ ;  /* 0x0000000003057210 */ /* 0x000fc60007f3e0ff */
[----:B------:R-:W-:Y:S01]  /*162b0*/  @P0 IADD3 R8, -R15, RZ, RZ ;  /* 0x000000ff0f080210 */ /* 0x000fe20007ffe1ff */
[----:B------:R-:W-:Y:S01]  /*162c0*/  @P0 IMAD.MOV R17, RZ, RZ, -R15 ;  /* 0x000000ffff110224 */ /* 0x000fe200078e0a0f */
[----:B------:R-:W-:Y:S02]  /*162d0*/  LEA.HI.X.SX32 R3, R3, R2, 0x1, P1 ;  /* 0x0000000203037211 */ /* 0x000fe400008f0eff */
[----:B------:R-:W-:-:S04]  /*162e0*/  IADD3 R25, P1, R8, R5, RZ ;  /* 0x0000000508197210 */ /* 0x000fc80007f3e0ff */
[----:B------:R-:W-:Y:S02]  /*162f0*/  LEA.HI.X.SX32 R19, R8, R3, 0x1, P1 ;  /* 0x0000000308137211 */ /* 0x000fe400008f0eff */
[C---:B------:R-:W-:Y:S02]  /*16300*/  LEA R28, P1, R25.reuse, R36, 0x1 ;  /* 0x00000024191c7211 */ /* 0x040fe400078208ff */
[----:B------:R-:W-:Y:S01]  /*16310*/  MOV R8, RZ ;  /* 0x000000ff00087202 */ /* 0x000fe20000000f00 */
[----:B------:R-:W-:Y:S01]  /*16320*/  @P0 IMAD.MOV R8, RZ, RZ, -R15 ;  /* 0x000000ffff080224 */ /* 0x000fe200078e0a0f */
[----:B------:R-:W-:Y:S01]  /*16330*/  LEA.HI.X R29, R25, R37, R19, 0x1, P1 ;  /* 0x00000025191d7211 */ /* 0x000fe200008f0c13 */
[----:B------:R-:W-:-:S03]  /*16340*/  IMAD.WIDE R24, R17, 0x2, R40 ;  /* 0x0000000211187825 */ /* 0x000fc600078e0228 */
[C---:B------:R-:W-:Y:S02]  /*16350*/  IADD3 R5, P1, R8.reuse, R5, RZ ;  /* 0x0000000508057210 */ /* 0x040fe40007f3e0ff */
[----:B--2---:R-:W2:Y:S02]  /*16360*/  LD.E.128 R28, [R28.64] ;  /* 0x000000061c1c7980 */ /* 0x004ea4000c101d00 */
[----:B------:R-:W-:Y:S02]  /*16370*/  LEA.HI.X.SX32 R3, R8, R3, 0x1, P1 ;  /* 0x0000000308037211 */ /* 0x000fe400008f0eff */
[C---:B---3--:R-:W-:Y:S01]  /*16380*/  LEA R32, P1, R5.reuse, R38, 0x1 ;  /* 0x0000002605207211 */ /* 0x048fe200078208ff */
[----:B------:R-:W3:Y:S03]  /*16390*/  LD.E.128 R24, [R24.64+0x80] ;  /* 0x0000800618187980 */ /* 0x000ee6000c101d00 */
        /* <DEDUP_REMOVED lines=9> */
[----:B------:R-:W-:Y:S02]  /*16430*/  SHF.L.U32 R23, R23, 0x10, RZ ;  /* 0x0000001017177819 */ /* 0x000fe400000006ff */
[C---:B--2---:R-:W-:Y:S01]  /*16440*/  SHF.L.U32 R19, R29.reuse, 0x10, RZ ;  /* 0x000000101d137819 */ /* 0x044fe200000006ff */
[----:B------:R-:W-:Y:S01]  /*16450*/  IMAD.U32 R22, R28, 0x10000, RZ ;  /* 0x000100001c167824 */ /* 0x000fe200078e00ff */
[----:B------:R-:W-:Y:S01]  /*16460*/  LOP3.LUT R43, R29, 0xffff0000, RZ, 0xc0, !PT ;  /* 0xffff00001d2b7812 */ /* 0x000fe200078ec0ff */
[----:B------:R-:W-:Y:S01]  /*16470*/  IMAD.U32 R42, R30, 0x10000, RZ ;  /* 0x000100001e2a7824 */ /* 0x000fe200078e00ff */
[----:B------:R-:W-:Y:S01]  /*16480*/  LOP3.LUT R21, R28, 0xffff0000, RZ, 0xc0, !PT ;  /* 0xffff00001c157812 */ /* 0x000fe200078ec0ff */
[----:B---3--:R-:W-:Y:S01]  /*16490*/  IMAD.U32 R45, R26, 0x10000, RZ ;  /* 0x000100001a2d7824 */ /* 0x008fe200078e00ff */
[----:B------:R-:W-:Y:S01]  /*164a0*/  LOP3.LUT R29, R30, 0xffff0000, RZ, 0xc0, !PT ;  /* 0xffff00001e1d7812 */ /* 0x000fe200078ec0ff */
[----:B------:R-:W-:Y:S01]  /*164b0*/  @!P0 FADD.FTZ R22, -R22, -RZ ;  /* 0x800000ff16168221 */ /* 0x000fe20000010100 */
[----:B------:R-:W-:Y:S01]  /*164c0*/  SHF.L.U32 R28, R31, 0x10, RZ ;  /* 0x000000101f1c7819 */ /* 0x000fe200000006ff */
[----:B------:R-:W-:Y:S01]  /*164d0*/  @!P0 FADD.FTZ R19, -R19, -RZ ;  /* 0x800000ff13138221 */ /* 0x000fe20000010100 */
[----:B------:R-:W-:Y:S01]  /*164e0*/  LOP3.LUT R30, R31, 0xffff0000, RZ, 0xc0, !PT ;  /* 0xffff00001f1e7812 */ /* 0x000fe200078ec0ff */
[C---:B------:R-:W-:Y:S01]  /*164f0*/  IMAD.U32 R31, R24.reuse, 0x10000, RZ ;  /* 0x00010000181f7824 */ /* 0x040fe200078e00ff */
        /* <DEDUP_REMOVED lines=12> */
[----:B------:R-:W-:Y:S01]  /*165c0*/  FMUL.FTZ R31, R31, R22 ;  /* 0x000000161f1f7220 */ /* 0x000fe20000410000 */
[----:B----4-:R-:W-:Y:S01]  /*165d0*/  LOP3.LUT R22, R32, 0xffff0000, RZ, 0xc0, !PT ;  /* 0xffff000020167812 */ /* 0x010fe200078ec0ff */
[----:B------:R-:W-:Y:S02]  /*165e0*/  FMUL.FTZ R19, R24, R19 ;  /* 0x0000001318137220 */ /* 0x000fe40000410000 */
[----:B------:R-:W-:Y:S01]  /*165f0*/  FMUL.FTZ R26, R26, R29 ;  /* 0x0000001d1a1a7220 */ /* 0x000fe20000410000 */
[----:B------:R-:W-:Y:S01]  /*16600*/  LOP3.LUT R29, R34, 0xffff0000, RZ, 0xc0, !PT ;  /* 0xffff0000221d7812 */ /* 0x000fe200078ec0ff */
[----:B------:R-:W-:Y:S02]  /*16610*/  FMUL.FTZ R27, R27, R30 ;  /* 0x0000001e1b1b7220 */ /* 0x000fe40000410000 */
        /* <DEDUP_REMOVED lines=20> */
[----:B------:R-:W-:-:S04]  /*16760*/  F2FP.BF16.PACK_AB R22, R17, R18 ;  /* 0x000000121116723e */ /* 0x000fc800000010ff */
[----:B------:R-:W-:Y:S02]  /*16770*/  F2FP.BF16.PACK_AB R23, R14, R23 ;  /* 0x000000170e17723e */ /* 0x000fe400000010ff */
.L_x_3836:
[----:B------:R-:W-:Y:S05]  /*16780*/  BSYNC B0 ;  /* 0x0000000000007941 */ /* 0x000fea0003800000 */
.L_x_3835:
[----:B-----5:R1:W-:Y:S02]  /*16790*/  STS.128 [R244+0x3800], R20 ;  /* 0x00380014f4007388 */ /* 0x0203e40000000c00 */
.L_x_3834:
[----:B------:R-:W-:Y:S05]  /*167a0*/  BSYNC B1 ;  /* 0x0000000000017941 */ /* 0x000fea0003800000 */
.L_x_3833:
        /* <DEDUP_REMOVED lines=31> */
[C---:B-----5:R-:W-:Y:S02]  /*169a0*/  SHF.L.U32 R8, R20.reuse, 0x10, RZ ;  /* 0x0000001014087819 */ /* 0x060fe400000006ff */
[----:B------:R-:W-:Y:S01]  /*169b0*/  LOP3.LUT R5, R20, 0xffff0000, RZ, 0xc0, !PT ;  /* 0xffff000014057812 */ /* 0x000fe200078ec0ff */
[C---:B------:R-:W-:Y:S01]  /*169c0*/  IMAD.U32 R20, R21.reuse, 0x10000, RZ ;  /* 0x0001000015147824 */ /* 0x040fe200078e00ff */
[----:B------:R-:W-:Y:S02]  /*169d0*/  LOP3.LUT R3, R21, 0xffff0000, RZ, 0xc0, !PT ;  /* 0xffff000015037812 */ /* 0x000fe400078ec0ff */
[C---:B------:R-:W-:Y:S02]  /*169e0*/  SHF.L.U32 R17, R22.reuse, 0x10, RZ ;  /* 0x0000001016117819 */ /* 0x040fe400000006ff */
[----:B------:R-:W-:Y:S01]  /*169f0*/  LOP3.LUT R14, R22, 0xffff0000, RZ, 0xc0, !PT ;  /* 0xffff0000160e7812 */ /* 0x000fe200078ec0ff */
[C---:B------:R-:W-:Y:S01]  /*16a00*/  IMAD.U32 R22, R23.reuse, 0x10000, RZ ;  /* 0x0001000017167824 */ /* 0x040fe200078e00ff */
[----:B------:R-:W-:-:S02]  /*16a10*/  LOP3.LUT R13, R23, 0xffff0000, RZ, 0xc0, !PT ;  /* 0xffff0000170d7812 */ /* 0x000fc400078ec0ff */
[C---:B--2---:R-:W-:Y:S01]  /*16a20*/  SHF.L.U32 R21, R28.reuse, 0x10, RZ ;  /* 0x000000101c157819 */ /* 0x044fe200000006ff */
[----:B------:R-:W-:Y:S01]  /*16a30*/  IMAD.U32 R18, R29, 0x10000, RZ ;  /* 0x000100001d127824 */ /* 0x000fe200078e00ff */
        /* <DEDUP_REMOVED lines=9> */
[C---:B---3--:R-:W-:Y:S01]  /*16ad0*/  IMAD.U32 R31, R25.reuse, 0x10000, RZ ;  /* 0x00010000191f7824 */ /* 0x048fe200078e00ff */
[----:B------:R-:W-:Y:S01]  /*16ae0*/  LOP3.LUT R43, R25, 0xffff0000, RZ, 0xc0, !PT ;  /* 0xffff0000192b7812 */ /* 0x000fe200078ec0ff */
[----:B------:R-:W-:Y:S01]  /*16af0*/  @!P0 FADD.FTZ R29, -R29, -RZ ;  /* 0x800000ff1d1d8221 */ /* 0x000fe20000010100 */
[----:B------:R-:W-:Y:S01]  /*16b00*/  SHF.L.U32 R46, R26, 0x10, RZ ;  /* 0x000000101a2e7819 */ /* 0x000fe200000006ff */
[----:B------:R-:W-:Y:S01]  /*16b10*/  @!P0 FADD.FTZ R28, -R28, -RZ ;  /* 0x800000ff1c1c8221 */ /* 0x000fe20000010100 */
[----:B------:R-:W-:Y:S01]  /*16b20*/  LOP3.LUT R25, R26, 0xffff0000, RZ, 0xc0, !PT ;  /* 0xffff00001a197812 */ /* 0x000fe200078ec0ff */
[C---:B------:R-:W-:Y:S01]  /*16b30*/  IMAD.U32 R26, R27.reuse, 0x10000, RZ ;  /* 0x000100001b1a7824 */ /* 0x040fe200078e00ff */
[----:B------:R-:W-:Y:S01]  /*16b40*/  SHF.L.U32 R44, R24, 0x10, RZ ;  /* 0x00000010182c7819 */ /* 0x000fe200000006ff */
[----:B------:R-:W-:Y:S01]  /*16b50*/  @!P0 FADD.FTZ R30, -R30, -RZ ;  /* 0x800000ff1e1e8221 */ /* 0x000fe20000010100 */
[----:B------:R-:W-:Y:S01]  /*16b60*/  LOP3.LUT R24, R24, 0xffff0000, RZ, 0xc0, !PT ;  /* 0xffff000018187812 */ /* 0x000fe200078ec0ff */
[----:B------:R-:W-:Y:S01]  /*16b70*/  FMUL.FTZ R46, R46, R29 ;  /* 0x0000001d2e2e7220 */ /* 0x000fe20000410000 */
[----:B------:R-:W-:Y:S01]  /*16b80*/  LOP3.LUT R27, R27, 0xffff0000, RZ, 0xc0, !PT ;  /* 0xffff00001b1b7812 */ /* 0x000fe200078ec0ff */
[----:B------:R-:W-:Y:S01]  /*16b90*/  FMUL.FTZ R25, R25, R28 ;  /* 0x0000001c19197220 */ /* 0x000fe20000410000 */
[C---:B----4-:R-:W-:Y:S01]  /*16ba0*/  SHF.L.U32 R29, R34.reuse, 0x10, RZ ;  /* 0x00000010221d7819 */ /* 0x050fe200000006ff */
[----:B------:R-:W-:Y:S01]  /*16bb0*/  @!P0 FADD.FTZ R21, -R21, -RZ ;  /* 0x800000ff15158221 */ /* 0x000fe20000010100 */
[----:B------:R-:W-:Y:S01]  /*16bc0*/  LOP3.LUT R28, R34, 0xffff0000, RZ, 0xc0, !PT ;  /* 0xffff0000221c7812 */ /* 0x000fe200078ec0ff */
[----:B------:R-:W-:Y:S01]  /*16bd0*/  @!P0 FADD.FTZ R42, -R42, -RZ ;  /* 0x800000ff2a2a8221 */ /* 0x000fe20000010100 */
[----:B------:R-:W-:Y:S01]  /*16be0*/  LOP3.LUT R34, R35, 0xffff0000, RZ, 0xc0, !PT ;  /* 0xffff000023227812 */ /* 0x000fe200078ec0ff */
[----:B------:R-:W-:Y:S01]  /*16bf0*/  FMUL.FTZ R24, R24, R19 ;  /* 0x0000001318187220 */ /* 0x000fe20000410000 */
[----:B------:R-:W-:Y:S01]  /*16c00*/  LOP3.LUT R19, R32, 0xffff0000, RZ, 0xc0, !PT ;  /* 0xffff000020137812 */ /* 0x000fe200078ec0ff */
[----:B------:R-:W-:Y:S01]  /*16c10*/  FMUL.FTZ R23, R26, R23 ;  /* 0x000000171a177220 */ /* 0x000fe20000410000 */
[----:B------:R-:W-:Y:S01]  /*16c20*/  SHF.L.U32 R26, R32, 0x10, RZ ;  /* 0x00000010201a7819 */ /* 0x000fe200000006ff */
[----:B------:R-:W-:Y:S01]  /*16c30*/  FMUL.FTZ R30, R27, R30 ;  /* 0x0000001e1b1e7220 */ /* 0x000fe20000410000 */
[----:B------:R-:W-:Y:S01]  /*16c40*/  LOP3.LUT R32, R33, 0xffff0000, RZ, 0xc0, !PT ;  /* 0xffff000021207812 */ /* 0x000fe200078ec0ff */
[----:B------:R-:W-:-:S02]  /*16c50*/  FMUL.FTZ R31, R31, R18 ;  /* 0x000000121f1f7220 */ /* 0x000fc40000410000 */
[----:B------:R-:W-:Y:S02]  /*16c60*/  IMAD.U32 R27, R35, 0x10000, RZ ;  /* 0x00010000231b7824 */ /* 0x000fe400078e00ff */
[----:B------:R-:W-:Y:S02]  /*16c70*/  FMUL.FTZ R21, R44, R21 ;  /* 0x000000152c157220 */ /* 0x000fe40000410000 */
[----:B------:R-:W-:Y:S02]  /*16c80*/  FMUL.FTZ R42, R43, R42 ;  /* 0x0000002a2b2a7220 */ /* 0x000fe40000410000 */
[----:B------:R-:W-:Y:S02]  /*16c90*/  IMAD.U32 R18, R33, 0x10000, RZ ;  /* 0x0001000021127824 */ /* 0x000fe400078e00ff */
[----:B------:R-:W-:Y:S02]  /*16ca0*/  FFMA.FTZ R17, R17, R29, R46 ;  /* 0x0000001d11117223 */ /* 0x000fe4000001002e */
[----:B------:R-:W-:-:S02]  /*16cb0*/  FFMA.FTZ R14, R14, R28, R25 ;  /* 0x0000001c0e0e7223 */ /* 0x000fc40000010019 */
        /* <DEDUP_REMOVED lines=11> */
.L_x_3840:
[----:B------:R-:W-:Y:S05]  /*16d70*/  BSYNC B0 ;  /* 0x0000000000007941 */ /* 0x000fea0003800000 */
.L_x_3839:
[----:B-----5:R1:W-:Y:S02]  /*16d80*/  STS.128 [R244+0x5800], R20 ;  /* 0x00580014f4007388 */ /* 0x0203e40000000c00 */
.L_x_3838:
[----:B------:R-:W-:Y:S05]  /*16d90*/  BSYNC B1 ;  /* 0x0000000000017941 */ /* 0x000fea0003800000 */
.L_x_3837:
        /* <DEDUP_REMOVED lines=43> */
[----:B------:R-:W-:Y:S02]  /*17050*/  LOP3.LUT R17, R24, 0xffff0000, RZ, 0xc0, !PT ;  /* 0xffff000018117812 */ /* 0x000fe400078ec0ff */
[C---:B------:R-:W-:Y:S02]  /*17060*/  SHF.L.U32 R9, R25.reuse, 0x10, RZ ;  /* 0x0000001019097819 */ /* 0x040fe400000006ff */
[----:B------:R-:W-:Y:S02]  /*17070*/  LOP3.LUT R24, R25, 0xffff0000, RZ, 0xc0, !PT ;  /* 0xffff000019187812 */ /* 0x000fe400078ec0ff */
[C---:B---3--:R-:W-:Y:S01]  /*17080*/  SHF.L.U32 R26, R29.reuse, 0x10, RZ ;  /* 0x000000101d1a7819 */ /* 0x048fe200000006ff */
[----:B------:R-:W-:Y:S01]  /*17090*/  IMAD.U32 R25, R28, 0x10000, RZ ;  /* 0x000100001c197824 */ /* 0x000fe200078e00ff */
        /* <DEDUP_REMOVED lines=10> */
[C---:B------:R-:W-:Y:S01]  /*17140*/  SHF.L.U32 R19, R27.reuse, 0x10, RZ ;  /* 0x000000101b137819 */ /* 0x040fe200000006ff */
[----:B------:R-:W-:Y:S01]  /*17150*/  FMUL.FTZ R29, R24, R29 ;  /* 0x0000001d181d7220 */ /* 0x000fe20000410000 */
[----:B------:R-:W-:Y:S01]  /*17160*/  LOP3.LUT R27, R27, 0xffff0000, RZ, 0xc0, !PT ;  /* 0xffff00001b1b7812 */ /* 0x000fe200078ec0ff */
[----:B------:R-:W-:-:S02]  /*17170*/  FMUL.FTZ R32, R21, R32 ;  /* 0x0000002015207220 */ /* 0x000fc40000410000 */
[----:B------:R-:W-:Y:S01]  /*17180*/  @!P0 FADD.FTZ R28, -R28, -RZ ;  /* 0x800000ff1c1c8221 */ /* 0x000fe20000010100 */
[----:B----4-:R-:W-:Y:S01]  /*17190*/  LOP3.LUT R21, R12, 0xffff0000, RZ, 0xc0, !PT ;  /* 0xffff00000c157812 */ /* 0x010fe200078ec0ff */
[----:B------:R-:W-:Y:S01]  /*171a0*/  FMUL.FTZ R9, R9, R26 ;  /* 0x0000001a09097220 */ /* 0x000fe20000410000 */
[C---:B------:R-:W-:Y:S01]  /*171b0*/  LOP3.LUT R26, R13.reuse, 0xffff0000, RZ, 0xc0, !PT ;  /* 0xffff00000d1a7812 */ /* 0x040fe200078ec0ff */
[----:B------:R-:W-:Y:S02]  /*171c0*/  @!P0 FADD.FTZ R34, -R34, -RZ ;  /* 0x800000ff22228221 */ /* 0x000fe40000010100 */
[----:B------:R-:W-:Y:S02]  /*171d0*/  @!P0 FADD.FTZ R30, -R30, -RZ ;  /* 0x800000ff1e1e8221 */ /* 0x000fe40000010100 */
[----:B------:R-:W-:Y:S02]  /*171e0*/  @!P0 FADD.FTZ R36, -R36, -RZ ;  /* 0x800000ff24248221 */ /* 0x000fe40000010100 */
[----:B------:R-:W-:Y:S01]  /*171f0*/  IMAD.U32 R24, R12, 0x10000, RZ ;  /* 0x000100000c187824 */ /* 0x000fe200078e00ff */
[----:B------:R-:W-:Y:S01]  /*17200*/  SHF.L.U32 R12, R13, 0x10, RZ ;  /* 0x000000100d0c7819 */ /* 0x000fe200000006ff */
[----:B------:R-:W-:Y:S01]  /*17210*/  FMUL.FTZ R18, R18, R25 ;  /* 0x0000001912127220 */ /* 0x000fe20000410000 */
[----:B------:R-:W-:Y:S01]  /*17220*/  SHF.L.U32 R13, R15, 0x10, RZ ;  /* 0x000000100f0d7819 */ /* 0x000fe200000006ff */
[C---:B------:R-:W-:Y:S01]  /*17230*/  IMAD.U32 R25, R14.reuse, 0x10000, RZ ;  /* 0x000100000e197824 */ /* 0x040fe200078e00ff */
[----:B------:R-:W-:Y:S01]  /*17240*/  LOP3.LUT R14, R14, 0xffff0000, RZ, 0xc0, !PT ;  /* 0xffff00000e0e7812 */ /* 0x000fe200078ec0ff */
[----:B------:R-:W-:Y:S01]  /*17250*/  FMUL.FTZ R17, R17, R28 ;  /* 0x0000001c11117220 */ /* 0x000fe20000410000 */
        /* <DEDUP_REMOVED lines=16> */
.L_x_3842:
[----:B------:R-:W-:Y:S05]  /*17360*/  BSYNC B0 ;  /* 0x0000000000007941 */ /* 0x000fea0003800000 */
.L_x_3841:
[----:B-----5:R1:W-:Y:S01]  /*17370*/  STS.128 [R244+0x7800], R20 ;  /* 0x00780014f4007388 */ /* 0x0203e20000000c00 */
[----:B------:R-:W-:Y:S05]  /*17380*/  BRA `(.L_x_3766) ;  /* 0x0000095000007947 */ /* 0x000fea0003800000 */
.L_x_3716:
        /* <DEDUP_REMOVED lines=37> */
.L_x_3844:
[----:B------:R-:W-:Y:S05]  /*175e0*/  BSYNC B0 ;  /* 0x0000000000007941 */ /* 0x000fea0003800000 */
.L_x_3843:
        /* <DEDUP_REMOVED lines=36> */
.L_x_3846:
[----:B------:R-:W-:Y:S05]  /*17830*/  BSYNC B0 ;  /* 0x0000000000007941 */ /* 0x000fea0003800000 */
.L_x_3845:
[----:B------:R-:W-:Y:S01]  /*17840*/  IADD3 R16, R182, 0x20, RZ ;  /* 0x00000020b6107810 */ /* 0x000fe20007ffe0ff */
[----:B------:R-:W-:Y:S03]  /*17850*/  BSSY B0, `(.L_x_3847) ;  /* 0x0000023000007945 */ /* 0x000fe60003800000 */
[----:B------:R-:W-:-:S13]  /*17860*/  ISETP.GE.AND P3, PT, R16, R5, PT ;  /* 0x000000051000720c */ /* 0x000fda0003f66270 */
[----:B------:R-:W-:Y:S05]  /*17870*/  @P3 BRA `(.L_x_3848) ;  /* 0x0000020000003947 */ /* 0x000fea0003800000 */
[----:B------:R-:W-:Y:S02]  /*17880*/  ISETP.GE.AND P5, PT, R18, R81, PT ;  /* 0x000000511200720c */ /* 0x000fe40003fa6270 */
[----:B------:R-:W-:-:S04]  /*17890*/  LEA R7, P3, R192, R188, 0x5 ;  /* 0x000000bcc0077211 */ /* 0x000fc800078628ff */
[----:B--2---:R-:W-:Y:S02]  /*178a0*/  LEA.HI.X R3, R192, R191, R193, 0x5, P3 ;  /* 0x000000bfc0037211 */ /* 0x004fe400018f2cc1 */
        /* <DEDUP_REMOVED lines=29> */
.L_x_3848:
[----:B------:R-:W-:Y:S05]  /*17a80*/  BSYNC B0 ;  /* 0x0000000000007941 */ /* 0x000fea0003800000 */
.L_x_3847:
[----:B------:R-:W-:-:S04]  /*17a90*/  IADD3 R4, R182, 0x30, RZ ;  /* 0x00000030b6047810 */ /* 0x000fc80007ffe0ff */
[----:B------:R-:W-:-:S13]  /*17aa0*/  ISETP.GE.AND P3, PT, R4, R5, PT ;  /* 0x000000050400720c */ /* 0x000fda0003f66270 */
[----:B------:R-:W-:Y:S05]  /*17ab0*/  @P3 BRA `(.L_x_3766) ;  /* 0x0000022000003947 */ /* 0x000fea0003800000 */
[----:B------:R-:W-:Y:S01]  /*17ac0*/  ISETP.GE.AND P5, PT, R18, R81, PT ;  /* 0x000000511200720c */ /* 0x000fe20003fa6270 */
[----:B------:R-:W-:Y:S02]  /*17ad0*/  IMAD.MOV.U32 R189, RZ, RZ, R191 ;  /* 0x000000ffffbd7224 */ /* 0x000fe400078e00bf */
[----:B------:R-:W-:Y:S02]  /*17ae0*/  IMAD R0, R193, 0x30, RZ ;  /* 0x00000030c1007824 */ /* 0x000fe400078e02ff */
[----:B------:R-:W-:-:S04]  /*17af0*/  IMAD.WIDE.U32 R192, R192, 0x30, R188 ;  /* 0x00000030c0c07825 */ /* 0x000fc800078e00bc */
[----:B--2---:R-:W-:Y:S01]  /*17b00*/  IMAD.IADD R3, R0, 0x1, R193 ;  /* 0x0000000100037824 */ /* 0x004fe200078e02c1 */
[CC--:B-1---5:R-:W-:Y:S02]  /*17b10*/  @!P0 LEA R12, P4, R192.reuse, R194.reuse, 0x1 ;  /* 0x000000c2c00c8211 */ /* 0x0e2fe400078808ff */
        /* <DEDUP_REMOVED lines=28> */
.L_x_3766:
[----:B------:R-:W-:Y:S05]  /*17ce0*/  BSYNC B3 ;  /* 0x0000000000037941 */ /* 0x000fea0003800000 */
.L_x_3715:
        /* <DEDUP_REMOVED lines=38> */
.L_x_3850:
[----:B------:R-:W-:Y:S05]  /*17f50*/  BSYNC B0 ;  /* 0x0000000000007941 */ /* 0x000fea0003800000 */
.L_x_3849:
        /* <DEDUP_REMOVED lines=10> */
[C---:B-12---:R-:W-:Y:S02]  /*18000*/  @P4 LEA R14, P6, R7.reuse, R186, 0x1 ;  /* 0x000000ba070e4211 */ /* 0x046fe400078c08ff */
        /* <DEDUP_REMOVED lines=27> */
.L_x_3852:
[----:B------:R-:W-:Y:S05]  /*181c0*/  BSYNC B0 ;  /* 0x0000000000007941 */ /* 0x000fea0003800000 */
.L_x_3851:
        /* <DEDUP_REMOVED lines=12> */
[----:B--2---:R-:W-:-:S04]  /*18290*/  @!P5 LEA R8, P2, R2, R236, 0x1 ;  /* 0x000000ec0208d211 */ /* 0x004fc800078408ff */
        /* <DEDUP_REMOVED lines=27> */
.L_x_3854:
[----:B------:R-:W-:Y:S05]  /*18450*/  BSYNC B0 ;  /* 0x0000000000007941 */ /* 0x000fea0003800000 */
.L_x_3853:
        /* <DEDUP_REMOVED lines=43> */
.L_x_3856:
[----:B------:R-:W-:Y:S05]  /*18710*/  BSYNC B0 ;  /* 0x0000000000007941 */ /* 0x000fea0003800000 */
.L_x_3855:
        /* <DEDUP_REMOVED lines=44> */
.L_x_3858:
[----:B------:R-:W-:Y:S05]  /*189e0*/  BSYNC B0 ;  /* 0x0000000000007941 */ /* 0x000fea0003800000 */
.L_x_3857:
        /* <DEDUP_REMOVED lines=12> */
[CC--:B--2---:R-:W-:Y:S02]  /*18ab0*/  @P5 LEA R14, P4, R230.reuse, R184.reuse, 0x1 ;  /* 0x000000b8e60e5211 */ /* 0x0c4fe400078808ff */
        /* <DEDUP_REMOVED lines=27> */
.L_x_3860:
[----:B------:R-:W-:Y:S05]  /*18c70*/  BSYNC B0 ;  /* 0x0000000000007941 */ /* 0x000fea0003800000 */
.L_x_3859:
        /* <DEDUP_REMOVED lines=13> */
[----:B--2---:R-:W-:-:S05]  /*18d50*/  SHF.L.U64.HI R6, R70, 0x5, R71 ;  /* 0x0000000546067819 */ /* 0x004fca0000010247 */
        /* <DEDUP_REMOVED lines=28> */
.L_x_3862:
[----:B------:R-:W-:Y:S05]  /*18f20*/  BSYNC B0 ;  /* 0x0000000000007941 */ /* 0x000fea0003800000 */
.L_x_3861:
        /* <DEDUP_REMOVED lines=10> */
[-C--:B------:R-:W-:Y:S01]  /*18fd0*/  @P2 MOV R4, R184.reuse ;  /* 0x000000b800042202 */ /* 0x080fe20000000f00 */
[----:B------:R-:W-:Y:S01]  /*18fe0*/  @P3 IMAD R3, R71, 0x60, RZ ;  /* 0x0000006047033824 */ /* 0x000fe200078e02ff */
[-C--:B------:R-:W-:Y:S02]  /*18ff0*/  @P2 MOV R5, R185.reuse ;  /* 0x000000b900052202 */ /* 0x080fe40000000f00 */
[----:B--2---:R-:W-:Y:S02]  /*19000*/  @P1 MOV R6, R184 ;  /* 0x000000b800061202 */ /* 0x004fe40000000f00 */
[----:B------:R-:W-:Y:S01]  /*19010*/  @P1 MOV R7, R185 ;  /* 0x000000b900071202 */ /* 0x000fe20000000f00 */
[----:B------:R-:W-:-:S04]  /*19020*/  @P2 IMAD.WIDE.U32 R12, R70, 0x60, R4 ;  /* 0x00000060460c2825 */ /* 0x000fc800078e0004 */
[C---:B------:R-:W-:Y:S02]  /*19030*/  @P1 IMAD R5, R71.reuse, 0x60, RZ ;  /* 0x0000006047051824 */ /* 0x040fe400078e02ff */
[----:B------:R-:W-:Y:S02]  /*19040*/  @P2 IMAD R4, R71, 0x60, RZ ;  /* 0x0000006047042824 */ /* 0x000fe400078e02ff */
[----:B------:R-:W-:-:S03]  /*19050*/  @P1 IMAD.WIDE.U32 R14, R70, 0x60, R6 ;  /* 0x00000060460e1825 */ /* 0x000fc600078e0006 */
[----:B------:R-:W-:Y:S01]  /*19060*/  @P2 IADD3 R13, R4, R13, RZ ;  /* 0x0000000d040d2210 */ /* 0x000fe20007ffe0ff */
[----:B------:R-:W-:Y:S01]  /*19070*/  @!P0 IMAD.WIDE.U32 R16, R70, 0x60, R184 ;  /* 0x0000006046108825 */ /* 0x000fe200078e00b8 */
[----:B------:R-:W-:-:S03]  /*19080*/  @P1 MOV R4, R14 ;  /* 0x0000000e00041202 */ /* 0x000fc60000000f00 */
[----:B------:R-:W-:Y:S02]  /*19090*/  @!P0 IMAD R71, R71, 0x60, RZ ;  /* 0x0000006047478824 */ /* 0x000fe400078e02ff */
[----:B------:R-:W-:-:S04]  /*190a0*/  @P3 IMAD.WIDE.U32 R6, R70, 0x60, R184 ;  /* 0x0000006046063825 */ /* 0x000fc800078e00b8 */
[----:B------:R-:W-:Y:S01]  /*190b0*/  @!P0 IMAD.IADD R17, R71, 0x1, R17 ;  /* 0x0000000147118824 */ /* 0x000fe200078e0211 */
[----:B------:R-:W-:Y:S01]  /*190c0*/  @P3 IADD3 R3, R3, R7, RZ ;  /* 0x0000000703033210 */ /* 0x000fe20007ffe0ff */
[----:B------:R-:W-:-:S03]  /*190d0*/  @P1 IMAD.IADD R5, R5, 0x1, R15 ;  /* 0x0000000105051824 */ /* 0x000fc600078e020f */
[----:B------:R-:W-:Y:S01]  /*190e0*/  @!PT LDS RZ, [RZ] ;  /* 0x00000000fffff984 */ /* 0x000fe20000000800 */
[----:B------:R-:W-:Y:S01]  /*190f0*/  @!PT LDS RZ, [RZ] ;  /* 0x00000000fffff984 */ /* 0x000fe20000000800 */
[----:B------:R-:W-:Y:S01]  /*19100*/  @!PT LDS RZ, [RZ] ;  /* 0x00000000fffff984 */ /* 0x000fe20000000800 */
[----:B------:R2:W-:Y:S01]  /*19110*/  @!P0 LDGSTS.E.BYPASS.LTC128B.128 [R244+0x11800], [R16.64] ;  /* 0x1180000010f48fae */ /* 0x0005e2000b901d46 */
[----:B------:R-:W-:-:S03]  /*19120*/  @P3 MOV R7, R3 ;  /* 0x0000000300073202 */ /* 0x000fc60000000f00 */
        /* <DEDUP_REMOVED lines=16> */
.L_x_3864:
[----:B------:R-:W-:Y:S05]  /*19230*/  BSYNC B0 ;  /* 0x0000000000007941 */ /* 0x000fea0003800000 */
.L_x_3863:
[C---:B------:R-:W-:Y:S01]  /*19240*/  IMAD.SHL.U32 R3, R73.reuse, 0x40, RZ ;  /* 0x0000004049037824 */ /* 0x040fe200078e00ff */
[----:B------:R-:W-:Y:S01]  /*19250*/  SHF.L.U32 R182, R182, 0x3, RZ ;  /* 0x00000003b6b67819 */ /* 0x000fe200000006ff */
[----:B------:R-:W-:Y:S01]  /*19260*/  IMAD R229, R72, 0x400, R55 ;  /* 0x0000040048e57824 */ /* 0x000fe200078e0237 */
[----:B------:R-:W-:Y:S01]  /*19270*/  R2P PR, R73, 0x6 ;  /* 0x0000000649007804 */ /* 0x000fe20000000000 */
[----:B------:R-:W0:Y:S01]  /*19280*/  LDGDEPBAR ;  /* 0x00000000000079af */ /* 0x000e220000000000 */
[----:B------:R-:W-:Y:S01]  /*19290*/  LOP3.LUT R3, R3, 0x1c0, RZ, 0xc0, !PT ;  /* 0x000001c003037812 */ /* 0x000fe200078ec0ff */
[----:B------:R-:W-:-:S03]  /*192a0*/  IMAD.SHL.U32 R229, R229, 0x2, RZ ;  /* 0x00000002e5e57824 */ /* 0x000fc600078e00ff */
[----:B------:R-:W-:Y:S01]  /*192b0*/  LOP3.LUT R182, R3, 0x8, R182, 0xf8, !PT ;  /* 0x0000000803b67812 */ /* 0x000fe200078ef8b6 */
[----:B------:R-:W-:Y:S01]  /*192c0*/  IMAD R227, R58, 0x2, R229 ;  /* 0x000000023ae37824 */ /* 0x000fe200078e02e5 */
[----:B------:R-:W-:Y:S01]  /*192d0*/  SHF.R.U32.HI R3, RZ, 0x3, R3 ;  /* 0x00000003ff037819 */ /* 0x000fe20000011603 */
[----:B---3--:R-:W-:Y:S01]  /*192e0*/  LDSM.16.M88.4 R24, [R229] ;  /* 0x00000000e518783b */ /* 0x008fe20000000200 */
[----:B------:R-:W-:Y:S02]  /*192f0*/  IMAD R225, R56, 0x2, R229 ;  /* 0x0000000238e17824 */ /* 0x000fe400078e02e5 */
        /* <DEDUP_REMOVED lines=8> */
[----:B--2---:R-:W2:Y:S01]  /*19380*/  LDSM.16.M88.4 R16, [R228+0x8000] ;  /* 0x00800000e410783b */ /* 0x004ea20000000200 */
[----:B------:R-:W-:-:S02]  /*19390*/  IADD3 R226, R228, 0x8020, RZ ;  /* 0x00008020e4e27810 */ /* 0x000fc40007ffe0ff */
[----:B------:R-:W-:Y:S01]  /*193a0*/  @P1 IADD3 R226, R3, -0x20, RZ ;  /* 0xffffffe003e21810 */ /* 0x000fe20007ffe0ff */
[----:B----4-:R-:W3:Y:S01]  /*193b0*/  LDSM.16.M88.4 R44, [R228+0x8800] ;  /* 0x00880000e42c783b */ /* 0x010ee20000000200 */
[----:B------:R-:W-:-:S03]  /*193c0*/  MOV R3, 0x40 ;  /* 0x0000004000037802 */ /* 0x000fc60000000f00 */
[----:B------:R-:W4:Y:S01]  /*193d0*/  LDSM.16.M88.4 R76, [R228+0x9000] ;  /* 0x00900000e44c783b */ /* 0x000f220000000200 */
[----:B------:R-:W-:-:S03]  /*193e0*/  SEL R3, R3, 0xffffffc0, !P2 ;  /* 0xffffffc003037807 */ /* 0x000fc60005000000 */
[----:B------:R-:W1:Y:S01]  /*193f0*/  LDSM.16.M88.4 R28, [R228+0x9800] ;  /* 0x00980000e41c783b */ /* 0x000e620000000200 */
[----:B------:R-:W-:Y:S02]  /*19400*/  IADD3 R222, R228, R3, RZ ;  /* 0x00000003e4de7210 */ /* 0x000fe40007ffe0ff */
[----:B------:R-:W-:Y:S01]  /*19410*/  IADD3 R215, R3, R226, RZ ;  /* 0x000000e203d77210 */ /* 0x000fe20007ffe0ff */
[----:B------:R-:W1:Y:S04]  /*19420*/  LDSM.16.M88.4 R4, [R226] ;  /* 0x00000000e204783b */ /* 0x000e680000000200 */
[----:B------:R-:W1:Y:S04]  /*19430*/  LDSM.16.M88.4 R92, [R226+0x800] ;  /* 0x00080000e25c783b */ /* 0x000e680000000200 */
[----:B------:R-:W1:Y:S04]  /*19440*/  LDSM.16.M88.4 R88, [R226+0x1000] ;  /* 0x00100000e258783b */ /* 0x000e680000000200 */
[----:B------:R-:W1:Y:S04]  /*19450*/  LDSM.16.M88.4 R84, [R226+0x1800] ;  /* 0x00180000e254783b */ /* 0x000e680000000200 */
[----:B------:R-:W1:Y:S04]  /*19460*/  LDSM.16.M88.4 R12, [R222+0x8000] ;  /* 0x00800000de0c783b */ /* 0x000e680000000200 */
[----:B------:R-:W1:Y:S01]  /*19470*/  LDSM.16.M88.4 R60, [R222+0x8800] ;  /* 0x00880000de3c783b */ /* 0x000e620000000200 */
[C---:B--2--5:R-:W-:Y:S03]  /*19480*/  HMMA.16816.F32.BF16 R20, R24.reuse, R16, RZ ;  /* 0x000000101814723c */ /* 0x064fe600000418ff */
[----:B------:R-:W4:Y:S04]  /*19490*/  LDSM.16.M88.4 R48, [R222+0x9000] ;  /* 0x00900000de30783b */ /* 0x000f280000000200 */
[----:B------:R-:W2:Y:S01]  /*194a0*/  LD.E R3, [R10.64+0x18c] ;  /* 0x00018c060a037980 */ /* 0x000ea2000c101900 */
[C---:B------:R-:W-:Y:S03]  /*194b0*/  HMMA.16816.F32.BF16 R16, R24.reuse, R18, RZ ;  /* 0x000000121810723c */ /* 0x040fe600000418ff */
[----:B------:R-:W-:Y:S04]  /*194c0*/  LDSM.16.M88.4 R100, [R215+0x4800] ;  /* 0x00480000d764783b */ /* 0x000fe80000000200 */
[----:B------:R-:W-:Y:S01]  /*194d0*/  LDSM.16.M88.4 R96, [R228+0xe800] ;  /* 0x00e80000e460783b */ /* 0x000fe20000000200 */
[C---:B---3--:R-:W-:Y:S08]  /*194e0*/  HMMA.16816.F32.BF16 R32, R24.reuse, R44, RZ ;  /* 0x0000002c1820723c */ /* 0x048ff000000418ff */
[C---:B----4-:R-:W-:Y:S08]  /*194f0*/  HMMA.16816.F32.BF16 R80, R24.reuse, R76, RZ ;  /* 0x0000004c1850723c */ /* 0x050ff000000418ff */
[C---:B------:R-:W-:Y:S08]  /*19500*/  HMMA.16816.F32.BF16 R44, R24.reuse, R46, RZ ;  /* 0x0000002e182c723c */ /* 0x040ff000000418ff */
[C---:B------:R-:W-:Y:S08]  /*19510*/  HMMA.16816.F32.BF16 R76, R24.reuse, R78, RZ ;  /* 0x0000004e184c723c */ /* 0x040ff000000418ff */
[C---:B-1----:R-:W-:Y:S08]  /*19520*/  HMMA.16816.F32.BF16 R68, R24.reuse, R28, RZ ;  /* 0x0000001c1844723c */ /* 0x042ff000000418ff */
[----:B------:R-:W-:Y:S01]  /*19530*/  HMMA.16816.F32.BF16 R24, R24, R30, RZ ;  /* 0x0000001e1818723c */ /* 0x000fe200000418ff */
[----:B------:R-:W1:Y:S07]  /*19540*/  LDSM.16.M88.4 R28, [R222+0x9800] ;  /* 0x00980000de1c783b */ /* 0x000e6e0000000200 */
        /* <DEDUP_REMOVED lines=11> */
[----:B------:R-:W4:Y:S04]  /*19600*/  LDSM.16.M88.4 R36, [R215+0x800] ;  /* 0x00080000d724783b */ /* 0x000f280000000200 */
[----:B------:R-:W-:Y:S03]  /*19610*/  LDSM.16.M88.4 R84, [R229+0x2000] ;  /* 0x00200000e554783b */ /* 0x000fe60000000200 */
[C---:B------:R-:W-:Y:S08]  /*19620*/  HMMA.16816.F32.BF16 R20, R64.reuse, R12, R20 ;  /* 0x0000000c4014723c */ /* 0x040ff00000041814 */
[C---:B------:R-:W-:Y:S01]  /*19630*/  HMMA.16816.F32.BF16 R16, R64.reuse, R14, R16 ;  /* 0x0000000e4010723c */ /* 0x040fe20000041810 */
[----:B------:R-:W3:Y:S07]  /*19640*/  LDSM.16.M88.4 R12, [R215+0x1000] ;  /* 0x00100000d70c783b */ /* 0x000eee0000000200 */
        /* <DEDUP_REMOVED lines=8> */
[----:B------:R-:W1:Y:S04]  /*196d0*/  LDSM.16.M88.4 R28, [R228+0xa000] ;  /* 0x00a00000e41c783b */ /* 0x000e680000000200 */
[----:B------:R-:W1:Y:S03]  /*196e0*/  LDSM.16.M88.4 R24, [R228+0xa800] ;  /* 0x00a80000e418783b */ /* 0x000e660000000200 */
[C---:B---3--:R-:W-:Y:S08]  /*196f0*/  HMMA.16816.F32.BF16 R20, R40.reuse, R4, R20 ;  /* 0x000000042814723c */ /* 0x048ff00000041814 */
[C---:B------:R-:W-:Y:S01]  /*19700*/  HMMA.16816.F32.BF16 R16, R40.reuse, R6, R16 ;  /* 0x000000062810723c */ /* 0x040fe20000041810 */
[----:B------:R-:W3:Y:S07]  /*19710*/  LDSM.16.M88.4 R4, [R228+0xb000] ;  /* 0x00b00000e404783b */ /* 0x000eee0000000200 */
[C---:B----4-:R-:W-:Y:S08]  /*19720*/  HMMA.16816.F32.BF16 R32, R40.reuse, R36, R32 ;  /* 0x000000242820723c */ /* 0x050ff00000041820 */
[C---:B------:R-:W-:Y:S01]  /*19730*/  HMMA.16816.F32.BF16 R44, R40.reuse, R38, R44 ;  /* 0x00000026282c723c */ /* 0x040fe2000004182c */
[----:B------:R-:W-:Y:S07]  /*19740*/  LDSM.16.M88.4 R36, [R227+0x2000] ;  /* 0x00200000e324783b */ /* 0x000fee0000000200 */
[C---:B------:R-:W-:Y:S08]  /*19750*/  HMMA.16816.F32.BF16 R80, R40.reuse, R12, R80 ;  /* 0x0000000c2850723c */ /* 0x040ff00000041850 */
[----:B------:R-:W-:Y:S01]  /*19760*/  HMMA.16816.F32.BF16 R76, R40, R14, R76 ;  /* 0x0000000e284c723c */ /* 0x000fe2000004184c */
[----:B------:R-:W4:Y:S07]  /*19770*/  LDSM.16.M88.4 R12, [R226+0x2000] ;  /* 0x00200000e20c783b */ /* 0x000f2e0000000200 */
[C---:B-1----:R-:W-:Y:S08]  /*19780*/  HMMA.16816.F32.BF16 R20, R84.reuse, R28, R20 ;  /* 0x0000001c5414723c */ /* 0x042ff00000041814 */
[----:B------:R-:W-:Y:S01]  /*19790*/  HMMA.16816.F32.BF16 R16, R84, R30, R16 ;  /* 0x0000001e5410723c */ /* 0x000fe20000041810 */
[----:B------:R-:W-:Y:S07]  /*197a0*/  LDSM.16.M88.4 R28, [R222+0xa800] ;  /* 0x00a80000de1c783b */ /* 0x000fee0000000200 */
[C---:B------:R-:W-:Y:S08]  /*197b0*/  HMMA.16816.F32.BF16 R68, R40.reuse, R60, R68 ;  /* 0x0000003c2844723c */ /* 0x040ff00000041844 */
[----:B------:R-:W-:Y:S01]  /*197c0*/  HMMA.16816.F32.BF16 R64, R40, R62, R64 ;  /* 0x0000003e2840723c */ /* 0x000fe20000041840 */
[----:B------:R-:W1:Y:S04]  /*197d0*/  LDSM.16.M88.4 R60, [R226+0x3000] ;  /* 0x00300000e23c783b */ /* 0x000e680000000200 */
[----:B------:R-:W-:Y:S03]  /*197e0*/  LDSM.16.M88.4 R40, [R226+0x3800] ;  /* 0x00380000e228783b */ /* 0x000fe60000000200 */
[C---:B------:R-:W-:Y:S08]  /*197f0*/  HMMA.16816.F32.BF16 R32, R84.reuse, R24, R32 ;  /* 0x000000185420723c */ /* 0x040ff00000041820 */
[C---:B------:R-:W-:Y:S01]  /*19800*/  HMMA.16816.F32.BF16 R44, R84.reuse, R26, R44 ;  /* 0x0000001a542c723c */ /* 0x040fe2000004182c */
[----:B------:R-:W-:Y:S07]  /*19810*/  LDSM.16.M88.4 R24, [R222+0xa000] ;  /* 0x00a00000de18783b */ /* 0x000fee0000000200 */
[C---:B---3--:R-:W-:Y:S08]  /*19820*/  HMMA.16816.F32.BF16 R80, R84.reuse, R4, R80 ;  /* 0x000000045450723c */ /* 0x048ff00000041850 */
[----:B------:R-:W-:Y:S01]  /*19830*/  HMMA.16816.F32.BF16 R76, R84, R6, R76 ;  /* 0x00000006544c723c */ /* 0x000fe2000004184c */
[----:B------:R-:W3:Y:S07]  /*19840*/  LDSM.16.M88.4 R4, [R225+0x2000] ;  /* 0x00200000e104783b */ /* 0x000eee0000000200 */
[C---:B----4-:R-:W-:Y:S08]  /*19850*/  HMMA.16816.F32.BF16 R20, R36.reuse, R12, R20 ;  /* 0x0000000c2414723c */ /* 0x050ff00000041814 */
[----:B------:R-:W-:Y:S01]  /*19860*/  HMMA.16816.F32.BF16 R16, R36, R14, R16 ;  /* 0x0000000e2410723c */ /* 0x000fe20000041810 */
[----:B------:R-:W4:Y:S07]  /*19870*/  LDSM.16.M88.4 R12, [R222+0xb000] ;  /* 0x00b00000de0c783b */ /* 0x000f2e0000000200 */
[C---:B------:R-:W-:Y:S08]  /*19880*/  HMMA.16816.F32.BF16 R68, R84.reuse, R88, R68 ;  /* 0x000000585444723c */ /* 0x040ff00000041844 */
[----:B------:R-:W-:Y:S01]  /*19890*/  HMMA.16816.F32.BF16 R64, R84, R90, R64 ;  /* 0x0000005a5440723c */ /* 0x000fe20000041840 */
[----:B------:R-:W-:Y:S04]  /*198a0*/  LDSM.16.M88.4 R84, [R215+0x2000] ;  /* 0x00200000d754783b */ /* 0x000fe80000000200 */
[----:B------:R-:W-:Y:S03]  /*198b0*/  LDSM.16.M88.4 R88, [R226+0x4000] ;  /* 0x00400000e258783b */ /* 0x000fe60000000200 */
[C---:B------:R-:W-:Y:S08]  /*198c0*/  HMMA.16816.F32.BF16 R32, R36.reuse, R48, R32 ;  /* 0x000000302420723c */ /* 0x040ff00000041820 */
[C---:B------:R-:W-:Y:S01]  /*198d0*/  HMMA.16816.F32.BF16 R44, R36.reuse, R50, R44 ;  /* 0x00000032242c723c */ /* 0x040fe2000004182c */
[----:B------:R-:W2:Y:S07]  /*198e0*/  LDSM.16.M88.4 R48, [R222+0xb800] ;  /* 0x00b80000de30783b */ /* 0x000eae0000000200 */
[C---:B-1----:R-:W-:Y:S08]  /*198f0*/  HMMA.16816.F32.BF16 R80, R36.reuse, R60, R80 ;  /* 0x0000003c2450723c */ /* 0x042ff00000041850 */
[----:B------:R-:W-:Y:S01]  /*19900*/  HMMA.16816.F32.BF16 R76, R36, R62, R76 ;  /* 0x0000003e244c723c */ /* 0x000fe2000004184c */
[----:B------:R-:W-:Y:S07]  /*19910*/  LDSM.16.M88.4 R60, [R215+0x2800] ;  /* 0x00280000d73c783b */ /* 0x000fee0000000200 */
[C---:B---3--:R-:W-:Y:S08]  /*19920*/  HMMA.16816.F32.BF16 R20, R4.reuse, R24, R20 ;  /* 0x000000180414723c */ /* 0x048ff00000041814 */
[----:B------:R-:W-:Y:S01]  /*19930*/  HMMA.16816.F32.BF16 R16, R4, R26, R16 ;  /* 0x0000001a0410723c */ /* 0x000fe20000041810 */
[----:B------:R-:W1:Y:S07]  /*19940*/  LDSM.16.M88.4 R24, [R224+0x2000] ;  /* 0x00200000e018783b */ /* 0x000e6e0000000200 */
[C---:B------:R-:W-:Y:S08]  /*19950*/  HMMA.16816.F32.BF16 R68, R36.reuse, R40, R68 ;  /* 0x000000282444723c */ /* 0x040ff00000041844 */
[----:B------:R-:W-:Y:S01]  /*19960*/  HMMA.16816.F32.BF16 R64, R36, R42, R64 ;  /* 0x0000002a2440723c */ /* 0x000fe20000041840 */
[----:B------:R-:W3:Y:S04]  /*19970*/  LDSM.16.M88.4 R40, [R215+0x3000] ;  /* 0x00300000d728783b */ /* 0x000ee80000000200 */
[----:B------:R-:W-:Y:S03]  /*19980*/  LDSM.16.M88.4 R36, [R229+0x4000] ;  /* 0x00400000e524783b */ /* 0x000fe60000000200 */
[C---:B------:R-:W-:Y:S08]  /*19990*/  HMMA.16816.F32.BF16 R32, R4.reuse, R28, R32 ;  /* 0x0000001c0420723c */ /* 0x040ff00000041820 */
[C---:B------:R-:W-:Y:S01]  /*199a0*/  HMMA.16816.F32.BF16 R44, R4.reuse, R30, R44 ;  /* 0x0000001e042c723c */ /* 0x040fe2000004182c */
[----:B------:R-:W-:Y:S07]  /*199b0*/  LDSM.16.M88.4 R28, [R215+0x3800] ;  /* 0x00380000d71c783b */ /* 0x000fee0000000200 */
[C---:B----4-:R-:W-:Y:S08]  /*199c0*/  HMMA.16816.F32.BF16 R80, R4.reuse, R12, R80 ;  /* 0x0000000c0450723c */ /* 0x050ff00000041850 */
[C---:B------:R-:W-:Y:S01]  /*199d0*/  HMMA.16816.F32.BF16 R76, R4.reuse, R14, R76 ;  /* 0x0000000e044c723c */ /* 0x040fe2000004184c */
[----:B------:R-:W4:Y:S07]  /*199e0*/  LDSM.16.M88.4 R12, [R228+0xc000] ;  /* 0x00c00000e40c783b */ /* 0x000f2e0000000200 */
[C---:B--2---:R-:W-:Y:S08]  /*199f0*/  HMMA.16816.F32.BF16 R68, R4.reuse, R48, R68 ;  /* 0x000000300444723c */ /* 0x044ff00000041844 */
[----:B------:R-:W-:Y:S01]  /*19a00*/  HMMA.16816.F32.BF16 R64, R4, R50, R64 ;  /* 0x000000320440723c */ /* 0x000fe20000041840 */
[----:B------:R-:W2:Y:S04]  /*19a10*/  LDSM.16.M88.4 R4, [R228+0xc800] ;  /* 0x00c80000e404783b */ /* 0x000ea80000000200 */
[----:B------:R-:W-:Y:S03]  /*19a20*/  LDSM.16.M88.4 R48, [R228+0xd000] ;  /* 0x00d00000e430783b */ /* 0x000fe60000000200 */
[C---:B-1----:R-:W-:Y:S08]  /*19a30*/  HMMA.16816.F32.BF16 R20, R24.reuse, R84, R20 ;  /* 0x000000541814723c */ /* 0x042ff00000041814 */
[C---:B------:R-:W-:Y:S01]  /*19a40*/  HMMA.16816.F32.BF16 R16, R24.reuse, R86, R16 ;  /* 0x000000561810723c */ /* 0x040fe20000041810 */
[----:B------:R-:W-:Y:S07]  /*19a50*/  LDSM.16.M88.4 R84, [R215+0x4000] ;  /* 0x00400000d754783b */ /* 0x000fee0000000200 */
[C---:B------:R-:W-:Y:S08]  /*19a60*/  HMMA.16816.F32.BF16 R32, R24.reuse, R60, R32 ;  /* 0x0000003c1820723c */ /* 0x040ff00000041820 */
[C---:B------:R-:W-:Y:S01]  /*19a70*/  HMMA.16816.F32.BF16 R44, R24.reuse, R62, R44 ;  /* 0x0000003e182c723c */ /* 0x040fe2000004182c */
[----:B------:R-:W-:Y:S07]  /*19a80*/  LDSM.16.M88.4 R60, [R228+0xd800] ;  /* 0x00d80000e43c783b */ /* 0x000fee0000000200 */
[C---:B---3--:R-:W-:Y:S08]  /*19a90*/  HMMA.16816.F32.BF16 R80, R24.reuse, R40, R80 ;  /* 0x000000281850723c */ /* 0x048ff00000041850 */
[----:B------:R-:W-:Y:S01]  /*19aa0*/  HMMA.16816.F32.BF16 R76, R24, R42, R76 ;  /* 0x0000002a184c723c */ /* 0x000fe2000004184c */
[----:B------:R-:W1:Y:S07]  /*19ab0*/  LDSM.16.M88.4 R40, [R227+0x4000] ;  /* 0x00400000e328783b */ /* 0x000e6e0000000200 */
[C---:B----4-:R-:W-:Y:S08]  /*19ac0*/  HMMA.16816.F32.BF16 R20, R36.reuse, R12, R20 ;  /* 0x0000000c2414723c */ /* 0x050ff00000041814 */
[C---:B------:R-:W-:Y:S01]  /*19ad0*/  HMMA.16816.F32.BF16 R16, R36.reuse, R14, R16 ;  /* 0x0000000e2410723c */ /* 0x040fe20000041810 */
[----:B------:R-:W-:Y:S07]  /*19ae0*/  LDSM.16.M88.4 R12, [R222+0xc000] ;  /* 0x00c00000de0c783b */ /* 0x000fee0000000200 */
[C---:B--2---:R-:W-:Y:S08]  /*19af0*/  HMMA.16816.F32.BF16 R32, R36.reuse, R4, R32 ;  /* 0x000000042420723c */ /* 0x044ff00000041820 */
[----:B------:R-:W-:Y:S01]  /*19b00*/  HMMA.16816.F32.BF16 R44, R36, R6, R44 ;  /* 0x00000006242c723c */ /* 0x000fe2000004182c */
[----:B------:R-:W2:Y:S07]  /*19b10*/  LDSM.16.M88.4 R4, [R225+0x4000] ;  /* 0x00400000e104783b */ /* 0x000eae0000000200 */
[C---:B------:R-:W-:Y:S08]  /*19b20*/  HMMA.16816.F32.BF16 R68, R24.reuse, R28, R68 ;  /* 0x0000001c1844723c */ /* 0x040ff00000041844 */
[----:B------:R-:W-:Y:S01]  /*19b30*/  HMMA.16816.F32.BF16 R64, R24, R30, R64 ;  /* 0x0000001e1840723c */ /* 0x000fe20000041840 */
[----:B------:R-:W3:Y:S04]  /*19b40*/  LDSM.16.M88.4 R28, [R226+0x4800] ;  /* 0x00480000e21c783b */ /* 0x000ee80000000200 */
[----:B------:R-:W4:Y:S03]  /*19b50*/  LDSM.16.M88.4 R24, [R226+0x5000] ;  /* 0x00500000e218783b */ /* 0x000f260000000200 */
[C---:B-1----:R-:W-:Y:S08]  /*19b60*/  HMMA.16816.F32.BF16 R20, R40.reuse, R88, R20 ;  /* 0x000000582814723c */ /* 0x042ff00000041814 */
[----:B------:R-:W-:Y:S01]  /*19b70*/  HMMA.16816.F32.BF16 R16, R40, R90, R16 ;  /* 0x0000005a2810723c */ /* 0x000fe20000041810 */
[----:B------:R-:W-:Y:S07]  /*19b80*/  LDSM.16.M88.4 R88, [R215+0x5000] ;  /* 0x00500000d758783b */ /* 0x000fee0000000200 */
        /* <DEDUP_REMOVED lines=26> */
[C---:B---3--:R-:W-:Y:S08]  /*19d30*/  HMMA.16816.F32.BF16 R32, R4.reuse, R28, R32 ;  /* 0x0000001c0420723c */ /* 0x048ff00000041820 */
[C---:B------:R-:W-:Y:S01]  /*19d40*/  HMMA.16816.F32.BF16 R44, R4.reuse, R30, R44 ;  /* 0x0000001e042c723c */ /* 0x040fe2000004182c */
[----:B------:R-:W-:Y:S07]  /*19d50*/  LDSM.16.M88.4 R28, [R225+0x6000] ;  /* 0x00600000e11c783b */ /* 0x000fee0000000200 */
[C---:B----4-:R-:W-:Y:S08]  /*19d60*/  HMMA.16816.F32.BF16 R80, R4.reuse, R24, R80 ;  /* 0x000000180450723c */ /* 0x050ff00000041850 */
        /* <DEDUP_REMOVED lines=8> */
[----:B------:R-:W3:Y:S03]  /*19df0*/  LDSM.16.M88.4 R4, [R215+0x6000] ;  /* 0x00600000d704783b */ /* 0x000ee60000000200 */
[C---:B------:R-:W-:Y:S08]  /*19e00*/  HMMA.16816.F32.BF16 R32, R92.reuse, R100, R32 ;  /* 0x000000645c20723c */ /* 0x040ff00000041820 */
[C---:B------:R-:W-:Y:S08]  /*19e10*/  HMMA.16816.F32.BF16 R44, R92.reuse, R102, R44 ;  /* 0x000000665c2c723c */ /* 0x040ff0000004182c */
[----:B------:R-:W-:Y:S01]  /*19e20*/  HMMA.16816.F32.BF16 R100, R92, R88, R80 ;  /* 0x000000585c64723c */ /* 0x000fe20000041850 */
[----:B------:R-:W-:Y:S07]  /*19e30*/  LDSM.16.M88.4 R80, [R222+0xe800] ;  /* 0x00e80000de50783b */ /* 0x000fee0000000200 */
[C---:B--2---:R-:W-:Y:S08]  /*19e40*/  HMMA.16816.F32.BF16 R20, R28.reuse, R24, R20 ;  /* 0x000000181c14723c */ /* 0x044ff00000041814 */
[----:B------:R-:W-:Y:S01]  /*19e50*/  HMMA.16816.F32.BF16 R16, R28, R26, R16 ;  /* 0x0000001a1c10723c */ /* 0x000fe20000041810 */
[----:B------:R-:W2:Y:S07]  /*19e60*/  LDSM.16.M88.4 R24, [R226+0x7000] ;  /* 0x00700000e218783b */ /* 0x000eae0000000200 */
[----:B------:R-:W-:Y:S01]  /*19e70*/  HMMA.16816.F32.BF16 R76, R92, R90, R76 ;  /* 0x0000005a5c4c723c */ /* 0x000fe2000004184c */
[----:B------:R-:W4:Y:S07]  /*19e80*/  LDSM.16.M88.4 R88, [R228+0xf800] ;  /* 0x00f80000e458783b */ /* 0x000f2e0000000200 */
[----:B-1----:R-:W-:Y:S08]  /*19e90*/  HMMA.16816.F32.BF16 R100, R60, R48, R100 ;  /* 0x000000303c64723c */ /* 0x002ff00000041864 */
[----:B---3--:R-:W-:Y:S08]  /*19ea0*/  HMMA.16816.F32.BF16 R20, R12, R4, R20 ;  /* 0x000000040c14723c */ /* 0x008ff00000041814 */
[C---:B------:R-:W-:Y:S08]  /*19eb0*/  HMMA.16816.F32.BF16 R68, R92.reuse, R84, R68 ;  /* 0x000000545c44723c */ /* 0x040ff00000041844 */
[----:B------:R-:W-:Y:S01]  /*19ec0*/  HMMA.16816.F32.BF16 R84, R92, R86, R64 ;  /* 0x000000565c54723c */ /* 0x000fe20000041840 */
[----:B------:R-:W-:Y:S07]  /*19ed0*/  LDSM.16.M88.4 R64, [R215+0x6800] ;  /* 0x00680000d740783b */ /* 0x000fee0000000200 */
[----:B------:R-:W-:Y:S01]  /*19ee0*/  HMMA.16816.F32.BF16 R16, R12, R6, R16 ;  /* 0x000000060c10723c */ /* 0x000fe20000041810 */
[-C--:B------:R-:W-:Y:S01]  /*19ef0*/  FMUL.FTZ R48, R20, R3.reuse ;  /* 0x0000000314307220 */ /* 0x080fe20000410000 */
[----:B------:R-:W-:Y:S01]  /*19f00*/  LDSM.16.M88.4 R4, [R222+0xf000] ;  /* 0x00f00000de04783b */ /* 0x000fe20000000200 */
[----:B------:R-:W-:-:S05]  /*19f10*/  FMUL.FTZ R49, R21, R3 ;  /* 0x0000000315317220 */ /* 0x000fca0000410000 */
[----:B------:R-:W-:Y:S08]  /*19f20*/  HMMA.16816.F32.BF16 R76, R60, R50, R76 ;  /* 0x000000323c4c723c */ /* 0x000ff0000004184c */
[----:B--2---:R-:W-:Y:S07]  /*19f30*/  HMMA.16816.F32.BF16 R100, R40, R24, R100 ;  /* 0x000000182864723c */ /* 0x004fee0000041864 */
[----:B------:R-:W-:-:S02]  /*19f40*/  FMUL.FTZ R24, R22, R3 ;  /* 0x0000000316187220 */ /* 0x000fc40000410000 */
[-C--:B------:R-:W-:Y:S02]  /*19f50*/  FMUL.FTZ R25, R23, R3.reuse ;  /* 0x0000000317197220 */ /* 0x080fe40000410000 */
[----:B------:R-:W1:Y:S01]  /*19f60*/  LDSM.16.M88.4 R20, [R226+0x7800] ;  /* 0x00780000e214783b */ /* 0x000e620000000200 */
[----:B------:R-:W-:Y:S01]  /*19f70*/  HMMA.16816.F32.BF16 R32, R60, R96, R32 ;  /* 0x000000603c20723c */ /* 0x000fe20000041820 */
[----:B------:R-:W-:-:S07]  /*19f80*/  FMUL.FTZ R16, R16, R3 ;  /* 0x0000000310107220 */ /* 0x000fce0000410000 */
[C---:B------:R-:W-:Y:S01]  /*19f90*/  HMMA.16816.F32.BF16 R44, R60.reuse, R98, R44 ;  /* 0x000000623c2c723c */ /* 0x040fe2000004182c */
[----:B------:R2:W3:Y:S07]  /*19fa0*/  MUFU.TANH R50, R16 ;  /* 0x0000001000327308 */ /* 0x0004ee0000002400 */
[----:B----4-:R-:W-:Y:S01]  /*19fb0*/  HMMA.16816.F32.BF16 R68, R60, R88, R68 ;  /* 0x000000583c44723c */ /* 0x010fe20000041844 */
[----:B------:R-:W-:-:S07]  /*19fc0*/  FMUL.FTZ R51, R17, R3 ;  /* 0x0000000311337220 */ /* 0x000fce0000410000 */
[----:B------:R-:W-:Y:S08]  /*19fd0*/  HMMA.16816.F32.BF16 R84, R60, R90, R84 ;  /* 0x0000005a3c54723c */ /* 0x000ff00000041854 */
[----:B------:R-:W-:Y:S07]  /*19fe0*/  HMMA.16816.F32.BF16 R76, R40, R26, R76 ;  /* 0x0000001a284c723c */ /* 0x000fee000004184c */
[----:B------:R-:W-:-:S02]  /*19ff0*/  FMUL.FTZ R26, R18, R3 ;  /* 0x00000003121a7220 */ /* 0x000fc40000410000 */
[----:B------:R-:W-:Y:S02]  /*1a000*/  FMUL.FTZ R27, R19, R3 ;  /* 0x00000003131b7220 */ /* 0x000fe40000410000 */
[----:B--2---:R-:W2:Y:S01]  /*1a010*/  LDSM.16.M88.4 R16, [R222+0xf800] ;  /* 0x00f80000de10783b */ /* 0x004ea20000000200 */
[C---:B------:R-:W-:Y:S08]  /*1a020*/  HMMA.16816.F32.BF16 R32, R40.reuse, R36, R32 ;  /* 0x000000242820723c */ /* 0x040ff00000041820 */
[C---:B------:R-:W-:Y:S01]  /*1a030*/  HMMA.16816.F32.BF16 R44, R40.reuse, R38, R44 ;  /* 0x00000026282c723c */ /* 0x040fe2000004182c */
[----:B------:R-:W4:Y:S07]  /*1a040*/  LDSM.16.M88.4 R36, [R215+0x7000] ;  /* 0x00700000d724783b */ /* 0x000f2e0000000200 */
[C---:B-1----:R-:W-:Y:S08]  /*1a050*/  HMMA.16816.F32.BF16 R68, R40.reuse, R20, R68 ;  /* 0x000000142844723c */ /* 0x042ff00000041844 */
[----:B------:R-:W-:Y:S08]  /*1a060*/  HMMA.16816.F32.BF16 R84, R40, R22, R84 ;  /* 0x000000162854723c */ /* 0x000ff00000041854 */
[C---:B------:R-:W-:Y:S08]  /*1a070*/  HMMA.16816.F32.BF16 R100, R28.reuse, R4, R100 ;  /* 0x000000041c64723c */ /* 0x040ff00000041864 */
[----:B------:R-:W-:Y:S01]  /*1a080*/  HMMA.16816.F32.BF16 R76, R28, R6, R76 ;  /* 0x000000061c4c723c */ /* 0x000fe2000004184c */
[----:B------:R-:W1:Y:S01]  /*1a090*/  LDSM.16.M88.4 R4, [R215+0x7800] ;  /* 0x00780000d704783b */ /* 0x000e620000000200 */
[----:B------:R-:W-:Y:S01]  /*1a0a0*/  IMAD R72, R72, 0x10, R53 ;  /* 0x0000001048487824 */ /* 0x000fe200078e0235 */
[----:B------:R-:W-:Y:S01]  /*1a0b0*/  ISETP.GT.AND P6, PT, R245, R234, PT ;  /* 0x000000eaf500720c */ /* 0x000fe20003fc4270 */
[----:B------:R-:W1:Y:S01]  /*1a0c0*/  MUFU.TANH R48, R48 ;  /* 0x0000003000307308 */ /* 0x000e620000002400 */
[----:B------:R-:W-:Y:S01]  /*1a0d0*/  IADD3 R8, -R8, R57, -R240 ;  /* 0x0000003908087210 */ /* 0x000fe20007ffe9f0 */
[----:B------:R-:W-:-:S04]  /*1a0e0*/  DEPBAR.LE SB0, 0x0 ;  /* 0x000080000000791a */ /* 0x000fc80000000000 */
[C---:B------:R-:W-:Y:S08]  /*1a0f0*/  HMMA.16816.F32.BF16 R32, R28.reuse, R80, R32 ;  /* 0x000000501c20723c */ /* 0x040ff00000041820 */
[C---:B------:R-:W-:Y:S08]  /*1a100*/  HMMA.16816.F32.BF16 R44, R28.reuse, R82, R44 ;  /* 0x000000521c2c723c */ /* 0x040ff0000004182c */
[C---:B--2---:R-:W-:Y:S08]  /*1a110*/  HMMA.16816.F32.BF16 R68, R28.reuse, R16, R68 ;  /* 0x000000101c44723c */ /* 0x044ff00000041844 */
[----:B------:R-:W-:Y:S08]  /*1a120*/  HMMA.16816.F32.BF16 R84, R28, R18, R84 ;  /* 0x000000121c54723c */ /* 0x000ff00000041854 */
[C---:B------:R-:W-:Y:S08]  /*1a130*/  HMMA.16816.F32.BF16 R32, R12.reuse, R64, R32 ;  /* 0x000000400c20723c */ /* 0x040ff00000041820 */
[C---:B------:R-:W-:Y:S08]  /*1a140*/  HMMA.16816.F32.BF16 R44, R12.reuse, R66, R44 ;  /* 0x000000420c2c723c */ /* 0x040ff0000004182c */
[C---:B----4-:R-:W-:Y:S08]  /*1a150*/  HMMA.16816.F32.BF16 R100, R12.reuse, R36, R100 ;  /* 0x000000240c64723c */ /* 0x050ff00000041864 */
[C---:B------:R-:W-:Y:S08]  /*1a160*/  HMMA.16816.F32.BF16 R76, R12.reuse, R38, R76 ;  /* 0x000000260c4c723c */ /* 0x040ff0000004184c */
[C---:B-1----:R-:W-:Y:S08]  /*1a170*/  HMMA.16816.F32.BF16 R68, R12.reuse, R4, R68 ;  /* 0x000000040c44723c */ /* 0x042ff00000041844 */
[----:B------:R-:W-:Y:S01]  /*1a180*/  HMMA.16816.F32.BF16 R84, R12, R6, R84 ;  /* 0x000000060c54723c */ /* 0x000fe20000041854 */
[----:B------:R-:W-:-:S02]  /*1a190*/  FMUL.FTZ R20, R34, R3 ;  /* 0x0000000322147220 */ /* 0x000fc40000410000 */
[-C--:B------:R-:W-:Y:S02]  /*1a1a0*/  FMUL.FTZ R21, R35, R3.reuse ;  /* 0x0000000323157220 */ /* 0x080fe40000410000 */
[-C--:B------:R-:W-:Y:S02]  /*1a1b0*/  FMUL.FTZ R32, R32, R3.reuse ;  /* 0x0000000320207220 */ /* 0x080fe40000410000 */
[-C--:B------:R-:W-:Y:S02]  /*1a1c0*/  FMUL.FTZ R33, R33, R3.reuse ;  /* 0x0000000321217220 */ /* 0x080fe40000410000 */
[-C--:B------:R-:W-:Y:S02]  /*1a1d0*/  FMUL.FTZ R35, R44, R3.reuse ;  /* 0x000000032c237220 */ /* 0x080fe40000410000 */
[-C--:B------:R-:W-:Y:S02]  /*1a1e0*/  FMUL.FTZ R34, R45, R3.reuse ;  /* 0x000000032d227220 */ /* 0x080fe40000410000 */
[----:B------:R-:W-:-:S02]  /*1a1f0*/  FMUL.FTZ R22, R46, R3 ;  /* 0x000000032e167220 */ /* 0x000fc40000410000 */
[-C--:B------:R-:W-:Y:S01]  /*1a200*/  FMUL.FTZ R16, R47, R3.reuse ;  /* 0x000000032f107220 */ /* 0x080fe20000410000 */
[----:B------:R-:W-:Y:S01]  /*1a210*/  IADD3 R5, R57, 0x1, -R240 ;  /* 0x0000000139057810 */ /* 0x000fe20007ffe8f0 */
        /* <DEDUP_REMOVED lines=15> */
[----:B------:R-:W-:Y:S01]  /*1a310*/  FMUL.FTZ R87, R87, R3 ;  /* 0x0000000357577220 */ /* 0x000fe20000410000 */
[----:B------:R-:W-:Y:S01]  /*1a320*/  IADD3 R59, R59, R72, RZ ;  /* 0x000000483b3b7210 */ /* 0x000fe20007ffe0ff */
[----:B------:R-:W1:Y:S01]  /*1a330*/  MUFU.TANH R49, R49 ;  /* 0x0000003100317308 */ /* 0x000e620000002400 */
[----:B------:R-:W-:-:S02]  /*1a340*/  IMAD.IADD R2, R2, 0x1, R5 ;  /* 0x0000000102027824 */ /* 0x000fc400078e0205 */
[----:B------:R-:W-:-:S05]  /*1a350*/  IADD3 R5, R59, 0x8, RZ ;  /* 0x000000083b057810 */ /* 0x000fca0007ffe0ff */
[----:B------:R-:W2:Y:S01]  /*1a360*/  MUFU.TANH R24, R24 ;  /* 0x0000001800187308 */ /* 0x000ea20000002400 */
[----:B------:R-:W-:-:S07]  /*1a370*/  IMAD.IADD R4, R59, 0x1, R2 ;  /* 0x000000013b047824 */ /* 0x000fce00078e0202 */
[----:B------:R-:W4:Y:S01]  /*1a380*/  MUFU.TANH R25, R25 ;  /* 0x0000001900197308 */ /* 0x000f220000002400 */
[----:B------:R-:W-:-:S07]  /*1a390*/  IMAD.IADD R248, R8, 0x1, R5 ;  /* 0x0000000108f87824 */ /* 0x000fce00078e0205 */
        /* <DEDUP_REMOVED lines=26> */
[----:B------:R1:W1:Y:S01]  /*1a540*/  MUFU.TANH R180, R87 ;  /* 0x0000005700b47308 */ /* 0x0002620000002400 */
[----:B------:R-:W-:Y:S01]  /*1a550*/  IADD3 R250, R59, R8, RZ ;  /* 0x000000083bfa7210 */ /* 0x000fe20007ffe0ff */
[----:B------:R-:W-:Y:S01]  /*1a560*/  BSSY B1, `(.L_x_3865) ;  /* 0x00000d8000017945 */ /* 0x000fe20003800000 */
[----:B------:R-:W-:-:S02]  /*1a570*/  IADD3 R2, R2, R5, RZ ;  /* 0x0000000502027210 */ /* 0x000fc40007ffe0ff */
[----:B------:R-:W-:Y:S02]  /*1a580*/  ISETP.NE.U32.AND P0, PT, R242, RZ, PT ;  /* 0x000000fff200720c */ /* 0x000fe40003f05070 */
[-C--:B------:R-:W-:Y:S02]  /*1a590*/  IMNMX R249, R4, R57.reuse, PT ;  /* 0x0000003904f97217 */ /* 0x080fe40003800200 */
[----:B------:R-:W-:Y:S02]  /*1a5a0*/  IMNMX R247, R2, R57, PT ;  /* 0x0000003902f77217 */ /* 0x000fe40003800200 */
[----:B------:R-:W-:Y:S02]  /*1a5b0*/  ISETP.NE.AND.EX P0, PT, R243, RZ, PT, P0 ;  /* 0x000000fff300720c */ /* 0x000fe40003f05300 */
[----:B------:R-:W-:Y:S02]  /*1a5c0*/  IMNMX R250, RZ, R250, !PT ;  /* 0x000000fafffa7217 */ /* 0x000fe40007800200 */
[----:B------:R-:W-:-:S02]  /*1a5d0*/  IMNMX R248, RZ, R248, !PT ;  /* 0x000000f8fff87217 */ /* 0x000fc40007800200 */
        /* <DEDUP_REMOVED lines=22> */
[-C--:B--2---:R-:W-:Y:S02]  /*1a740*/  IABS R5, R7.reuse ;  /* 0x0000000700057213 */ /* 0x084fe40000000000 */
        /* <DEDUP_REMOVED lines=17> */
[----:B------:R-:W-:Y:S01]  /*1a860*/  IMAD R4, R12, R3, R4 ;  /* 0x000000030c047224 */ /* 0x000fe200078e0204 */
[----:B------:R-:W-:Y:S02]  /*1a870*/  LOP3.LUT R3, RZ, R7, RZ, 0x33, !PT ;  /* 0x00000007ff037212 */ /* 0x000fe400078e33ff */
[C---:B------:R-:W-:Y:S02]  /*1a880*/  ISETP.GT.U32.AND P2, PT, R5.reuse, R2, PT ;  /* 0x000000020500720c */ /* 0x040fe40003f44070 */
[----:B------:R-:W-:-:S11]  /*1a890*/  ISETP.GT.U32.AND P3, PT, R5, R4, PT ;  /* 0x000000040500720c */ /* 0x000fd60003f64070 */
[----:B------:R-:W-:Y:S01]  /*1a8a0*/  @!P2 IMAD.IADD R2, R2, 0x1, -R5 ;  /* 0x000000010202a824 */ /* 0x000fe200078e0a05 */
[----:B------:R-:W-:Y:S02]  /*1a8b0*/  @!P2 IADD3 R6, R6, 0x1, RZ ;  /* 0x000000010606a810 */ /* 0x000fe40007ffe0ff */
[-C--:B------:R-:W-:Y:S02]  /*1a8c0*/  @!P3 IADD3 R4, R4, -R5.reuse, RZ ;  /* 0x800000050404b210 */ /* 0x080fe40007ffe0ff */
[-C--:B------:R-:W-:Y:S02]  /*1a8d0*/  ISETP.GE.U32.AND P4, PT, R2, R5.reuse, PT ;  /* 0x000000050200720c */ /* 0x080fe40003f86070 */
[----:B------:R-:W-:Y:S02]  /*1a8e0*/  ISETP.GE.U32.AND P5, PT, R4, R5, PT ;  /* 0x000000050400720c */ /* 0x000fe40003fa6070 */
[----:B------:R-:W-:Y:S02]  /*1a8f0*/  LOP3.LUT R2, R0, R7, RZ, 0x3c, !PT ;  /* 0x0000000700027212 */ /* 0x000fe400078e3cff */
[----:B------:R-:W-:-:S02]  /*1a900*/  @!P3 IADD3 R12, R12, 0x1, RZ ;  /* 0x000000010c0cb810 */ /* 0x000fc40007ffe0ff */
[----:B------:R-:W-:Y:S02]  /*1a910*/  ISETP.GE.AND P3, PT, R2, RZ, PT ;  /* 0x000000ff0200720c */ /* 0x000fe40003f66270 */
[----:B------:R-:W-:-:S03]  /*1a920*/  ISETP.NE.AND P2, PT, R7, RZ, PT ;  /* 0x000000ff0700720c */ /* 0x000fc60003f45270 */
[----:B------:R-:W-:Y:S02]  /*1a930*/  @P4 IADD3 R6, R6, 0x1, RZ ;  /* 0x0000000106064810 */ /* 0x000fe40007ffe0ff */
[----:B------:R-:W-:-:S03]  /*1a940*/  @P5 IADD3 R12, R12, 0x1, RZ ;  /* 0x000000010c0c5810 */ /* 0x000fc60007ffe0ff */
[----:B------:R-:W-:-:S03]  /*1a950*/  @!P1 IMAD.MOV R6, RZ, RZ, -R6 ;  /* 0x000000ffff069224 */ /* 0x000fc600078e0a06 */
[----:B------:R-:W-:Y:S02]  /*1a960*/  @!P3 IMAD.MOV R12, RZ, RZ, -R12 ;  /* 0x000000ffff0cb224 */ /* 0x000fe400078e0a0c */
[----:B------:R-:W-:-:S03]  /*1a970*/  SEL R2, R3, R6, !P2 ;  /* 0x0000000603027207 */ /* 0x000fc60005000000 */
[----:B------:R-:W-:Y:S02]  /*1a980*/  SEL R3, R3, R12, !P2 ;  /* 0x0000000c03037207 */ /* 0x000fe40005000000 */
[--C-:B------:R-:W-:Y:S01]  /*1a990*/  IMAD.WIDE R28, R2, 0x4, R242.reuse ;  /* 0x00000004021c7825 */ /* 0x100fe200078e02f2 */
[----:B------:R-:W3:Y:S03]  /*1a9a0*/  LD.E.64 R12, [R10.64+0x38] ;  /* 0x000038060a0c7980 */ /* 0x000ee6000c101b00 */
[C---:B------:R-:W-:Y:S01]  /*1a9b0*/  IMAD.WIDE R18, R3.reuse, 0x4, R242 ;  /* 0x0000000403127825 */ /* 0x040fe200078e02f2 */
[----:B------:R-:W4:Y:S04]  /*1a9c0*/  LD.E R5, [R28.64] ;  /* 0x000000061c057980 */ /* 0x000f28000c101900 */
[----:B------:R-:W4:Y:S01]  /*1a9d0*/  LD.E R6, [R18.64] ;  /* 0x0000000612067980 */ /* 0x000f22000c101900 */
[----:B------:R-:W-:-:S05]  /*1a9e0*/  IADD3 R4, R3, -R2, RZ ;  /* 0x8000000203047210 */ /* 0x000fca0007ffe0ff */
[----:B------:R-:W-:-:S05]  /*1a9f0*/  IMAD R4, R7, R4, -0x40 ;  /* 0xffffffc007047424 */ /* 0x000fca00078e0204 */
[----:B------:R-:W-:Y:S01]  /*1aa00*/  SHF.R.S32.HI R3, RZ, 0x1f, R4 ;  /* 0x0000001fff037819 */ /* 0x000fe20000011404 */
[----:B---3--:R-:W-:-:S04]  /*1aa10*/  IMAD R2, R13, R4, RZ ;  /* 0x000000040d027224 */ /* 0x008fc800078e02ff */
[C---:B------:R-:W-:Y:S02]  /*1aa20*/  IMAD R2, R12.reuse, R3, R2 ;  /* 0x000000030c027224 */ /* 0x040fe400078e0202 */
[----:B----4-:R-:W-:Y:S02]  /*1aa30*/  IMAD.IADD R5, R5, 0x1, -R6 ;  /* 0x0000000105057824 */ /* 0x010fe400078e0a06 */
[----:B------:R-:W-:-:S03]  /*1aa40*/  IMAD.WIDE.U32 R6, R12, R4, RZ ;  /* 0x000000040c067225 */ /* 0x000fc600078e00ff */
[----:B------:R-:W-:Y:S01]  /*1aa50*/  SHF.R.S32.HI R4, RZ, 0x1f, R5 ;  /* 0x0000001fff047819 */ /* 0x000fe20000011405 */
[----:B--2---:R-:W-:Y:S02]  /*1aa60*/  IMAD R3, R15, R5, RZ ;  /* 0x000000050f037224 */ /* 0x004fe400078e02ff */
[----:B------:R-:W-:Y:S02]  /*1aa70*/  IMAD.IADD R7, R7, 0x1, R2 ;  /* 0x0000000107077824 */ /* 0x000fe400078e0202 */
[----:B------:R-:W-:Y:S02]  /*1aa80*/  IMAD R3, R14, R4, R3 ;  /* 0x000000040e037224 */ /* 0x000fe400078e0203 */
[----:B------:R-:W-:-:S04]  /*1aa90*/  IMAD.WIDE.U32 R6, R5, R14, R6 ;  /* 0x0000000e05067225 */ /* 0x000fc800078e0006 */
[----:B------:R-:W-:Y:S01]  /*1aaa0*/  IMAD.MOV.U32 R5, RZ, RZ, R6 ;  /* 0x000000ffff057224 */ /* 0x000fe200078e0006 */
[----:B------:R-:W-:Y:S01]  /*1aab0*/  IADD3 R2, R7, R3, RZ ;  /* 0x0000000307027210 */ /* 0x000fe20007ffe0ff */
[----:B------:R-:W-:Y:S05]  /*1aac0*/  BRA `(.L_x_3869) ;  /* 0x0000003000007947 */ /* 0x000fea0003800000 */
.L_x_3868:
[----:B------:R-:W2:Y:S02]  /*1aad0*/  LD.E R5, [R10.64+0x38] ;  /* 0x000038060a057980 */ /* 0x000ea4000c101900 */
[----:B--2---:R-:W-:-:S04]  /*1aae0*/  LEA R5, -R5, RZ, 0x6 ;  /* 0x000000ff05057211 */ /* 0x004fc800078e31ff */
[----:B------:R-:W-:Y:S02]  /*1aaf0*/  SHF.R.S32.HI R2, RZ, 0x1f, R5 ;  /* 0x0000001fff027819 */ /* 0x000fe40000011405 */
.L_x_3869:
[----:B------:R-:W-:Y:S05]  /*1ab00*/  BSYNC B0 ;  /* 0x0000000000007941 */ /* 0x000fea0003800000 */
.L_x_3867:
        /* <DEDUP_REMOVED lines=9> */
[----:B------:R-:W-:Y:S01]  /*1aba0*/  @!PT LDS RZ, [RZ] ;  /* 0x00000000fffff984 */ /* 0x000fe20000000800 */
[----:B------:R-:W-:Y:S01]  /*1abb0*/  @!PT LDS RZ, [RZ] ;  /* 0x00000000fffff984 */ /* 0x000fe20000000800 */
[----:B------:R-:W-:Y:S01]  /*1abc0*/  @!PT LDS RZ, [RZ] ;  /* 0x00000000fffff984 */ /* 0x000fe20000000800 */
[----:B------:R1:W-:Y:S03]  /*1abd0*/  @P5 LDGSTS.E.BYPASS.LTC128B.128 [R244+0x8000], [R38.64] ;  /* 0x0800000026f45fae */ /* 0x0003e6000b901d46 */
[C---:B------:R-:W-:Y:S01]  /*1abe0*/  @P5 LEA.HI.X R37, R3.reuse, R235, R2, 0x1, P1 ;  /* 0x000000eb03255211 */ /* 0x040fe200008f0c02 */
[----:B------:R1:W-:Y:S01]  /*1abf0*/  @!P5 STS.128 [R244+0x8000], RZ ;  /* 0x008000fff400d388 */ /* 0x0003e20000000c00 */
        /* <DEDUP_REMOVED lines=28> */
[--C-:B------:R-:W-:Y:S02]  /*1adc0*/  @P4 IMAD.MOV.U32 R3, RZ, RZ, R39.reuse ;  /* 0x000000ffff034224 */ /* 0x100fe400078e0027 */
        /* <DEDUP_REMOVED lines=81> */
.L_x_3866:
[----:B-1234-:R-:W-:Y:S05]  /*1b2e0*/  BSYNC B1 ;  /* 0x0000000000017941 */ /* 0x01efea0003800000 */
.L_x_3865:
[----:B------:R-:W2:Y:S01]  /*1b2f0*/  LD.E R187, [R10.64+0xdc] ;  /* 0x0000dc060abb7980 */ /* 0x000ea2000c101900 */
[----:B------:R-:W-:-:S02]  /*1b300*/  IMAD.IADD R3, R0, 0x1, R9 ;  /* 0x0000000100037824 */ /* 0x000fc400078e0209 */
[----:B------:R-:W-:-:S03]  /*1b310*/  IMAD.SHL.U32 R223, R55, 0x2, RZ ;  /* 0x0000000237df7824 */ /* 0x000fc600078e00ff */
[C---:B------:R-:W-:Y:S01]  /*1b320*/  IADD3 R2, R3.reuse, 0x1, RZ ;  /* 0x0000000103027810 */ /* 0x040fe20007ffe0ff */
[--C-:B------:R-:W-:Y:S01]  /*1b330*/  IMAD R220, R56, 0x2, R223.reuse ;  /* 0x0000000238dc7824 */ /* 0x100fe200078e02df */
[CC--:B------:R-:W-:Y:S01]  /*1b340*/  ISETP.GE.AND P1, PT, R3.reuse, R250.reuse, PT ;  /* 0x000000fa0300720c */ /* 0x0c0fe20003f26270 */
[----:B------:R-:W-:Y:S01]  /*1b350*/  IMAD R221, R58, 0x2, R223 ;  /* 0x000000023add7824 */ /* 0x000fe200078e02df */
[C---:B------:R-:W-:Y:S01]  /*1b360*/  ISETP.GE.AND P4, PT, R2.reuse, R250, PT ;  /* 0x000000fa0200720c */ /* 0x040fe20003f86270 */
[----:B------:R-:W-:Y:S01]  /*1b370*/  LDSM.16.MT88.4 R156, [R223+0x10000] ;  /* 0x01000000df9c783b */ /* 0x000fe20000004200 */
[-C--:B------:R-:W-:Y:S01]  /*1b380*/  ISETP.GE.AND P2, PT, R2, R248.reuse, PT ;  /* 0x000000f80200720c */ /* 0x080fe20003f46270 */
[----:B------:R-:W-:Y:S01]  /*1b390*/  IMAD R219, R56, 0x2, R221 ;  /* 0x0000000238db7824 */ /* 0x000fe200078e02dd */
[C---:B------:R-:W-:Y:S01]  /*1b3a0*/  ISETP.GE.OR P1, PT, R3.reuse, R249, !P1 ;  /* 0x000000f90300720c */ /* 0x040fe20004f26670 */
[----:B------:R-:W-:Y:S01]  /*1b3b0*/  LDSM.16.MT88.4 R140, [R220+0x10000] ;  /* 0x01000000dc8c783b */ /* 0x000fe20000004200 */
[----:B------:R-:W-:-:S02]  /*1b3c0*/  ISETP.GE.AND P5, PT, R3, R248, PT ;  /* 0x000000f80300720c */ /* 0x000fc40003fa6270 */
[C---:B------:R-:W-:Y:S01]  /*1b3d0*/  IADD3 R0, R3.reuse, 0x8, RZ ;  /* 0x0000000803007810 */ /* 0x040fe20007ffe0ff */
[----:B------:R-:W-:Y:S01]  /*1b3e0*/  LDSM.16.MT88.4 R148, [R221+0x10000] ;  /* 0x01000000dd94783b */ /* 0x000fe20000004200 */
[C---:B------:R-:W-:Y:S02]  /*1b3f0*/  ISETP.GE.OR P4, PT, R2.reuse, R249, !P4 ;  /* 0x000000f90200720c */ /* 0x040fe40006786670 */
[-C--:B------:R-:W-:Y:S01]  /*1b400*/  ISETP.GE.OR P2, PT, R2, R247.reuse, !P2 ;  /* 0x000000f70200720c */ /* 0x080fe20005746670 */
[----:B------:R-:W-:Y:S01]  /*1b410*/  LDSM.16.MT88.4 R132, [R219+0x10000] ;  /* 0x01000000db84783b */ /* 0x000fe20000004200 */
[----:B------:R-:W-:Y:S02]  /*1b420*/  FSEL R48, R48, -INF , !P1 ;  /* 0xff80000030307808 */ /* 0x000fe40004800000 */
[----:B------:R-:W-:Y:S01]  /*1b430*/  ISETP.GE.OR P5, PT, R3, R247, !P5 ;  /* 0x000000f70300720c */ /* 0x000fe20006fa6670 */
[----:B------:R-:W-:Y:S01]  /*1b440*/  LDSM.16.MT88.4 R40, [R223+0x12000] ;  /* 0x01200000df28783b */ /* 0x000fe20000004200 */
[----:B------:R-:W-:-:S02]  /*1b450*/  ISETP.GE.AND P3, PT, R0, R250, PT ;  /* 0x000000fa0000720c */ /* 0x000fc40003f66270 */
[----:B------:R-:W-:Y:S01]  /*1b460*/  ISETP.GE.AND P1, PT, R0, R248, PT ;  /* 0x000000f80000720c */ /* 0x000fe20003f26270 */
[----:B------:R-:W-:Y:S01]  /*1b470*/  LDSM.16.MT88.4 R56, [R220+0x12000] ;  /* 0x01200000dc38783b */ /* 0x000fe20000004200 */
[----:B------:R-:W-:Y:S02]  /*1b480*/  IADD3 R2, R3, 0x9, RZ ;  /* 0x0000000903027810 */ /* 0x000fe40007ffe0ff */
[----:B------:R-:W-:Y:S01]  /*1b490*/  FSEL R24, R24, -INF , !P5 ;  /* 0xff80000018187808 */ /* 0x000fe20006800000 */
[----:B------:R-:W-:Y:S01]  /*1b4a0*/  LDSM.16.MT88.4 R72, [R223+0x14000] ;  /* 0x01400000df48783b */ /* 0x000fe20000004200 */
[----:B------:R-:W-:Y:S02]  /*1b4b0*/  FSEL R49, R49, -INF , !P4 ;  /* 0xff80000031317808 */ /* 0x000fe40006000000 */
[C---:B------:R-:W-:Y:S01]  /*1b4c0*/  ISETP.GE.OR P3, PT, R0.reuse, R249, !P3 ;  /* 0x000000f90000720c */ /* 0x040fe20005f66670 */
[----:B------:R-:W-:Y:S01]  /*1b4d0*/  LDSM.16.MT88.4 R64, [R219+0x12000] ;  /* 0x01200000db40783b */ /* 0x000fe20000004200 */
[----:B------:R-:W-:-:S02]  /*1b4e0*/  ISETP.GE.OR P1, PT, R0, R247, !P1 ;  /* 0x000000f70000720c */ /* 0x000fc40004f26670 */
[C---:B------:R-:W-:Y:S01]  /*1b4f0*/  ISETP.GE.AND P5, PT, R2.reuse, R250, PT ;  /* 0x000000fa0200720c */ /* 0x040fe20003fa6270 */
[----:B------:R-:W-:Y:S01]  /*1b500*/  LDSM.16.MT88.4 R80, [R221+0x14000] ;  /* 0x01400000dd50783b */ /* 0x000fe20000004200 */
[----:B------:R-:W-:Y:S02]  /*1b510*/  ISETP.GE.AND P4, PT, R2, R248, PT ;  /* 0x000000f80200720c */ /* 0x000fe40003f86270 */
[----:B------:R-:W-:Y:S01]  /*1b520*/  IADD3 R0, R3, 0x10, RZ ;  /* 0x0000001003007810 */ /* 0x000fe20007ffe0ff */
[----:B------:R-:W-:Y:S01]  /*1b530*/  LDSM.16.MT88.4 R88, [R220+0x14000] ;  /* 0x01400000dc58783b */ /* 0x000fe20000004200 */
[----:B------:R-:W-:Y:S02]  /*1b540*/  FSEL R25, R25, -INF , !P2 ;  /* 0xff80000019197808 */ /* 0x000fe40005000000 */
[----:B------:R-:W-:Y:S01]  /*1b550*/  FSEL R50, R50, -INF , !P3 ;  /* 0xff80000032327808 */ /* 0x000fe20005800000 */
[----:B------:R-:W-:Y:S01]  /*1b560*/  LDSM.16.MT88.4 R96, [R219+0x14000] ;  /* 0x01400000db60783b */ /* 0x000fe20000004200 */
[----:B------:R-:W-:-:S02]  /*1b570*/  ISETP.GE.OR P5, PT, R2, R249, !P5 ;  /* 0x000000f90200720c */ /* 0x000fc40006fa6670 */
[----:B------:R-:W-:Y:S01]  /*1b580*/  ISETP.GE.OR P4, PT, R2, R247, !P4 ;  /* 0x000000f70200720c */ /* 0x000fe20006786670 */
[----:B------:R-:W-:Y:S01]  /*1b590*/  LDSM.16.MT88.4 R104, [R223+0x16000] ;  /* 0x01600000df68783b */ /* 0x000fe20000004200 */
[C---:B------:R-:W-:Y:S02]  /*1b5a0*/  ISETP.GE.AND P2, PT, R0.reuse, R250, PT ;  /* 0x000000fa0000720c */ /* 0x040fe40003f46270 */
[----:B------:R-:W-:Y:S01]  /*1b5b0*/  ISETP.GE.AND P3, PT, R0, R248, PT ;  /* 0x000000f80000720c */ /* 0x000fe20003f66270 */
[----:B------:R-:W-:Y:S01]  /*1b5c0*/  LDSM.16.MT88.4 R112, [R221+0x16000] ;  /* 0x01600000dd70783b */ /* 0x000fe20000004200 */
[----:B------:R-:W-:Y:S02]  /*1b5d0*/  IADD3 R2, R3, 0x11, RZ ;  /* 0x0000001103027810 */ /* 0x000fe40007ffe0ff */
[----:B------:R-:W-:Y:S01]  /*1b5e0*/  FSEL R26, R26, -INF , !P1 ;  /* 0xff8000001a1a7808 */ /* 0x000fe20004800000 */
[----:B------:R-:W-:Y:S01]  /*1b5f0*/  LDSM.16.MT88.4 R120, [R220+0x16000] ;  /* 0x01600000dc78783b */ /* 0x000fe20000004200 */
[----:B------:R-:W-:-:S02]  /*1b600*/  FSEL R51, R51, -INF , !P5 ;  /* 0xff80000033337808 */ /* 0x000fc40006800000 */
[C---:B------:R-:W-:Y:S01]  /*1b610*/  ISETP.GE.OR P2, PT, R0.reuse, R249, !P2 ;  /* 0x000000f90000720c */ /* 0x040fe20005746670 */
[----:B------:R-:W-:Y:S01]  /*1b620*/  LDSM.16.MT88.4 R28, [R223+0x12800] ;  /* 0x01280000df1c783b */ /* 0x000fe20000004200 */
[----:B------:R-:W-:Y:S02]  /*1b630*/  ISETP.GE.OR P3, PT, R0, R247, !P3 ;  /* 0x000000f70000720c */ /* 0x000fe40005f66670 */
[C---:B------:R-:W-:Y:S02]  /*1b640*/  ISETP.GE.AND P1, PT, R2.reuse, R250, PT ;  /* 0x000000fa0200720c */ /* 0x040fe40003f26270 */
[----:B------:R-:W-:Y:S02]  /*1b650*/  ISETP.GE.AND P5, PT, R2, R248, PT ;  /* 0x000000f80200720c */ /* 0x000fe40003fa6270 */
[----:B------:R-:W-:Y:S02]  /*1b660*/  FMNMX.FTZ R15, R48, R49, !PT ;  /* 0x00000031300f7209 */ /* 0x000fe40007810000 */
[----:B------:R-:W-:-:S02]  /*1b670*/  IADD3 R0, R3, 0x18, RZ ;  /* 0x0000001803007810 */ /* 0x000fc40007ffe0ff */
[----:B------:R-:W-:Y:S02]  /*1b680*/  FSEL R27, R27, -INF , !P4 ;  /* 0xff8000001b1b7808 */ /* 0x000fe40006000000 */
[----:B------:R-:W-:Y:S02]  /*1b690*/  FSEL R6, R32, -INF , !P2 ;  /* 0xff80000020067808 */ /* 0x000fe40005000000 */
[C---:B------:R-:W-:Y:S02]  /*1b6a0*/  ISETP.GE.OR P1, PT, R2.reuse, R249, !P1 ;  /* 0x000000f90200720c */ /* 0x040fe40004f26670 */
[----:B------:R-:W-:Y:S02]  /*1b6b0*/  ISETP.GE.OR P5, PT, R2, R247, !P5 ;  /* 0x000000f70200720c */ /* 0x000fe40006fa6670 */
[----:B------:R-:W-:Y:S02]  /*1b6c0*/  FMNMX.FTZ R14, R50, R15, !PT ;  /* 0x0000000f320e7209 */ /* 0x000fe40007810000 */
[----:B------:R-:W-:-:S02]  /*1b6d0*/  ISETP.GE.AND P4, PT, R0, R250, PT ;  /* 0x000000fa0000720c */ /* 0x000fc40003f86270 */
[----:B------:R-:W-:Y:S02]  /*1b6e0*/  ISETP.GE.AND P2, PT, R0, R248, PT ;  /* 0x000000f80000720c */ /* 0x000fe40003f46270 */
[----:B------:R-:W-:Y:S02]  /*1b6f0*/  IADD3 R2, R3, 0x19, RZ ;  /* 0x0000001903027810 */ /* 0x000fe40007ffe0ff */
[----:B------:R-:W-:Y:S02]  /*1b700*/  FSEL R12, R20, -INF , !P3 ;  /* 0xff800000140c7808 */ /* 0x000fe40005800000 */
[----:B------:R-:W-:Y:S02]  /*1b710*/  FMNMX.FTZ R15, R51, R14, !PT ;  /* 0x0000000e330f7209 */ /* 0x000fe40007810000 */
[C---:B------:R-:W-:Y:S02]  /*1b720*/  ISETP.GE.OR P4, PT, R0.reuse, R249, !P4 ;  /* 0x000000f90000720c */ /* 0x040fe40006786670 */
[----:B------:R-:W-:-:S02]  /*1b730*/  ISETP.GE.OR P2, PT, R0, R247, !P2 ;  /* 0x000000f70000720c */ /* 0x000fc40005746670 */
[C---:B------:R-:W-:Y:S02]  /*1b740*/  ISETP.GE.AND P3, PT, R2.reuse, R250, PT ;  /* 0x000000fa0200720c */ /* 0x040fe40003f66270 */
[----:B------:R-:W-:Y:S02]  /*1b750*/  IADD3 R0, R3, 0x20, RZ ;  /* 0x0000002003007810 */ /* 0x000fe40007ffe0ff */
[----:B------:R-:W-:Y:S02]  /*1b760*/  FSEL R5, R33, -INF , !P1 ;  /* 0xff80000021057808 */ /* 0x000fe40004800000 */
[----:B------:R-:W-:Y:S02]  /*1b770*/  ISETP.GE.AND P1, PT, R2, R248, PT ;  /* 0x000000f80200720c */ /* 0x000fe40003f26270 */
[----:B------:R-:W-:Y:S02]  /*1b780*/  FMNMX.FTZ R14, R6, R15, !PT ;  /* 0x0000000f060e7209 */ /* 0x000fe40007810000 */
[----:B------:R-:W-:-:S02]  /*1b790*/  FSEL R8, R21, -INF , !P5 ;  /* 0xff80000015087808 */ /* 0x000fc40006800000 */
[----:B------:R-:W-:Y:S02]  /*1b7a0*/  ISETP.GE.OR P3, PT, R2, R249, !P3 ;  /* 0x000000f90200720c */ /* 0x000fe40005f66670 */
[----:B------:R-:W-:Y:S02]  /*1b7b0*/  ISETP.GE.AND P5, PT, R0, R250, PT ;  /* 0x000000fa0000720c */ /* 0x000fe40003fa6270 */
[----:B------:R-:W-:Y:S02]  /*1b7c0*/  IADD3 R13, R3, 0x21, RZ ;  /* 0x00000021030d7810 */ /* 0x000fe40007ffe0ff */
[----:B------:R-:W-:Y:S02]  /*1b7d0*/  FSEL R4, R35, -INF , !P4 ;  /* 0xff80000023047808 */ /* 0x000fe40006000000 */
[----:B------:R-:W-:Y:S02]  /*1b7e0*/  ISETP.GE.OR P1, PT, R2, R247, !P1 ;  /* 0x000000f70200720c */ /* 0x000fe40004f26670 */
[----:B------:R-:W-:-:S02]  /*1b7f0*/  FMNMX.FTZ R15, R5, R14, !PT ;  /* 0x0000000e050f7209 */ /* 0x000fc40007810000 */
[----:B------:R-:W-:Y:S02]  /*1b800*/  ISETP.GE.AND P4, PT, R0, R248, PT ;  /* 0x000000f80000720c */ /* 0x000fe40003f86270 */
[----:B------:R-:W-:Y:S02]  /*1b810*/  FSEL R9, R22, -INF , !P2 ;  /* 0xff80000016097808 */ /* 0x000fe40005000000 */
[----:B------:R-:W-:Y:S01]  /*1b820*/  FSEL R2, R34, -INF , !P3 ;  /* 0xff80000022027808 */ /* 0x000fe20005800000 */
[----:B------:R-:W-:Y:S01]  /*1b830*/  LDSM.16.MT88.4 R20, [R221+0x10800] ;  /* 0x01080000dd14783b */ /* 0x000fe20000004200 */
[----:B------:R-:W-:Y:S02]  /*1b840*/  FMNMX.FTZ R17, R24, R25, !PT ;  /* 0x0000001918117209 */ /* 0x000fe40007810000 */
[----:B------:R-:W-:Y:S02]  /*1b850*/  ISETP.GE.OR P5, PT, R0, R249, !P5 ;  /* 0x000000f90000720c */ /* 0x000fe40006fa6670 */
[----:B------:R-:W-:-:S02]  /*1b860*/  ISETP.GE.AND P2, PT, R13, R250, PT ;  /* 0x000000fa0d00720c */ /* 0x000fc40003f46270 */
[----:B------:R-:W-:Y:S02]  /*1b870*/  ISETP.GE.AND P3, PT, R13, R248, PT ;  /* 0x000000f80d00720c */ /* 0x000fe40003f66270 */
[----:B------:R-:W-:Y:S02]  /*1b880*/  IADD3 R7, R3, 0x28, RZ ;  /* 0x0000002803077810 */ /* 0x000fe40007ffe0ff */
[----:B------:R-:W-:Y:S02]  /*1b890*/  FMNMX.FTZ R15, R4, R15, !PT ;  /* 0x0000000f040f7209 */ /* 0x000fe40007810000 */
[----:B------:R-:W-:Y:S02]  /*1b8a0*/  ISETP.GE.OR P4, PT, R0, R247, !P4 ;  /* 0x000000f70000720c */ /* 0x000fe40006786670 */
[----:B------:R-:W-:Y:S02]  /*1b8b0*/  FMNMX.FTZ R14, R26, R17, !PT ;  /* 0x000000111a0e7209 */ /* 0x000fe40007810000 */
[----:B------:R-:W-:-:S02]  /*1b8c0*/  FSEL R0, R16, -INF , !P1 ;  /* 0xff80000010007808 */ /* 0x000fc40004800000 */
[----:B------:R-:W-:Y:S02]  /*1b8d0*/  FSEL R172, R172, -INF , !P5 ;  /* 0xff800000acac7808 */ /* 0x000fe40006800000 */
[C---:B------:R-:W-:Y:S02]  /*1b8e0*/  ISETP.GE.OR P2, PT, R13.reuse, R249, !P2 ;  /* 0x000000f90d00720c */ /* 0x040fe40005746670 */
[----:B------:R-:W-:Y:S02]  /*1b8f0*/  ISETP.GE.OR P3, PT, R13, R247, !P3 ;  /* 0x000000f70d00720c */ /* 0x000fe40005f66670 */
[C---:B------:R-:W-:Y:S02]  /*1b900*/  ISETP.GE.AND P1, PT, R7.reuse, R250, PT ;  /* 0x000000fa0700720c */ /* 0x040fe40003f26270 */
[----:B------:R-:W-:Y:S02]  /*1b910*/  ISETP.GE.AND P5, PT, R7, R248, PT ;  /* 0x000000f80700720c */ /* 0x000fe40003fa6270 */
[----:B------:R-:W-:-:S02]  /*1b920*/  IADD3 R13, R3, 0x29, RZ ;  /* 0x00000029030d7810 */ /* 0x000fc40007ffe0ff */
[----:B------:R-:W-:Y:S02]  /*1b930*/  FMNMX.FTZ R15, R2, R15, !PT ;  /* 0x0000000f020f7209 */ /* 0x000fe40007810000 */
[----:B------:R-:W-:Y:S02]  /*1b940*/  FMNMX.FTZ R17, R27, R14, !PT ;  /* 0x0000000e1b117209 */ /* 0x000fe40007810000 */
[----:B------:R-:W-:Y:S02]  /*1b950*/  FSEL R176, R176, -INF , !P4 ;  /* 0xff800000b0b07808 */ /* 0x000fe40006000000 */
[----:B------:R-:W-:Y:S02]  /*1b960*/  FSEL R179, R179, -INF , !P2 ;  /* 0xff800000b3b37808 */ /* 0x000fe40005000000 */
[C---:B------:R-:W-:Y:S02]  /*1b970*/  ISETP.GE.OR P1, PT, R7.reuse, R249, !P1 ;  /* 0x000000f90700720c */ /* 0x040fe40004f26670 */
[----:B------:R-:W-:-:S02]  /*1b980*/  ISETP.GE.OR P5, PT, R7, R247, !P5 ;  /* 0x000000f70700720c */ /* 0x000fc40006fa6670 */
[C---:B------:R-:W-:Y:S02]  /*1b990*/  ISETP.GE.AND P4, PT, R13.reuse, R250, PT ;  /* 0x000000fa0d00720c */ /* 0x040fe40003f86270 */
[----:B------:R-:W-:Y:S02]  /*1b9a0*/  ISETP.GE.AND P2, PT, R13, R248, PT ;  /* 0x000000f80d00720c */ /* 0x000fe40003f46270 */
[----:B------:R-:W-:Y:S02]  /*1b9b0*/  IADD3 R7, R3, 0x30, RZ ;  /* 0x0000003003077810 */ /* 0x000fe40007ffe0ff */
[----:B------:R-:W-:Y:S02]  /*1b9c0*/  FMNMX.FTZ R14, R172, R15, !PT ;  /* 0x0000000fac0e7209 */ /* 0x000fe40007810000 */
[----:B------:R-:W-:Y:S02]  /*1b9d0*/  FMNMX.FTZ R17, R12, R17, !PT ;  /* 0x000000110c117209 */ /* 0x000fe40007810000 */
[----:B------:R-:W-:-:S02]  /*1b9e0*/  FSEL R183, R183, -INF , !P3 ;  /* 0xff800000b7b77808 */ /* 0x000fc40005800000 */
[C---:B------:R-:W-:Y:S02]  /*1b9f0*/  ISETP.GE.OR P4, PT, R13.reuse, R249, !P4 ;  /* 0x000000f90d00720c */ /* 0x040fe40006786670 */
[----:B------:R-:W-:Y:S02]  /*1ba00*/  ISETP.GE.OR P2, PT, R13, R247, !P2 ;  /* 0x000000f70d00720c */ /* 0x000fe40005746670 */
[----:B------:R-:W-:Y:S02]  /*1ba10*/  ISETP.GE.AND P3, PT, R7, R250, PT ;  /* 0x000000fa0700720c */ /* 0x000fe40003f66270 */
[----:B------:R-:W-:Y:S02]  /*1ba20*/  FSEL R181, R181, -INF , !P1 ;  /* 0xff800000b5b57808 */ /* 0x000fe40004800000 */
[----:B------:R-:W-:Y:S02]  /*1ba30*/  IADD3 R13, R3, 0x31, RZ ;  /* 0x00000031030d7810 */ /* 0x000fe40007ffe0ff */
[----:B------:R-:W-:-:S02]  /*1ba40*/  FMNMX.FTZ R14, R179, R14, !PT ;  /* 0x0000000eb30e7209 */ /* 0x000fc40007810000 */
[----:B------:R-:W-:Y:S02]  /*1ba50*/  FMNMX.FTZ R16, R8, R17, !PT ;  /* 0x0000001108107209 */ /* 0x000fe40007810000 */
[C---:B------:R-:W-:Y:S02]  /*1ba60*/  ISETP.GE.AND P1, PT, R7.reuse, R248, PT ;  /* 0x000000f80700720c */ /* 0x040fe40003f26270 */
[----:B------:R-:W-:Y:S02]  /*1ba70*/  FSEL R188, R188, -INF , !P5 ;  /* 0xff800000bcbc7808 */ /* 0x000fe40006800000 */
[----:B------:R-:W-:Y:S02]  /*1ba80*/  ISETP.GE.OR P3, PT, R7, R249, !P3 ;  /* 0x000000f90700720c */ /* 0x000fe40005f66670 */
[----:B------:R-:W-:Y:S02]  /*1ba90*/  ISETP.GE.AND P5, PT, R13, R250, PT ;  /* 0x000000fa0d00720c */ /* 0x000fe40003fa6270 */
[----:B------:R-:W-:-:S02]  /*1baa0*/  FSEL R174, R174, -INF , !P4 ;  /* 0xff800000aeae7808 */ /* 0x000fc40006000000 */
[----:B------:R-:W-:Y:S02]  /*1bab0*/  FMNMX.FTZ R15, R181, R14, !PT ;  /* 0x0000000eb50f7209 */ /* 0x000fe40007810000 */
[----:B------:R-:W-:Y:S02]  /*1bac0*/  FMNMX.FTZ R17, R9, R16, !PT ;  /* 0x0000001009117209 */ /* 0x000fe40007810000 */
[----:B------:R-:W-:Y:S02]  /*1bad0*/  ISETP.GE.OR P1, PT, R7, R247, !P1 ;  /* 0x000000f70700720c */ /* 0x000fe40004f26670 */
[----:B------:R-:W-:Y:S02]  /*1bae0*/  IADD3 R7, R3, 0x38, RZ ;  /* 0x0000003803077810 */ /* 0x000fe40007ffe0ff */
[----:B------:R-:W-:Y:S02]  /*1baf0*/  FSEL R195, R195, -INF , !P3 ;  /* 0xff800000c3c37808 */ /* 0x000fe40005800000 */
[----:B------:R-:W-:-:S02]  /*1bb00*/  ISETP.GE.OR P5, PT, R13, R249, !P5 ;  /* 0x000000f90d00720c */ /* 0x000fc40006fa6670 */
[----:B------:R-:W-:Y:S02]  /*1bb10*/  FMNMX.FTZ R14, R174, R15, !PT ;  /* 0x0000000fae0e7209 */ /* 0x000fe40007810000 */
[----:B------:R-:W-:Y:S02]  /*1bb20*/  FMNMX.FTZ R17, R0, R17, !PT ;  /* 0x0000001100117209 */ /* 0x000fe40007810000 */
[----:B------:R-:W-:Y:S02]  /*1bb30*/  ISETP.GE.AND P4, PT, R7, R250, PT ;  /* 0x000000fa0700720c */ /* 0x000fe40003f86270 */
[----:B------:R-:W-:Y:S02]  /*1bb40*/  IADD3 R3, R3, 0x39, RZ ;  /* 0x0000003903037810 */ /* 0x000fe40007ffe0ff */
[----:B------:R-:W-:Y:S02]  /*1bb50*/  FSEL R194, R194, -INF , !P5 ;  /* 0xff800000c2c27808 */ /* 0x000fe40006800000 */
[----:B------:R-:W-:-:S02]  /*1bb60*/  FMNMX.FTZ R15, R195, R14, !PT ;  /* 0x0000000ec30f7209 */ /* 0x000fc40007810000 */
[----:B------:R-:W-:Y:S02]  /*1bb70*/  FMNMX.FTZ R16, R176, R17, !PT ;  /* 0x00000011b0107209 */ /* 0x000fe40007810000 */
[----:B------:R-:W-:Y:S02]  /*1bb80*/  ISETP.GE.OR P4, PT, R7, R249, !P4 ;  /* 0x000000f90700720c */ /* 0x000fe40006786670 */
[----:B------:R-:W-:Y:S02]  /*1bb90*/  ISETP.GE.AND P3, PT, R3, R250, PT ;  /* 0x000000fa0300720c */ /* 0x000fe40003f66270 */
[----:B------:R-:W-:Y:S02]  /*1bba0*/  FMNMX.FTZ R14, R194, R15, !PT ;  /* 0x0000000fc20e7209 */ /* 0x000fe40007810000 */
[----:B------:R-:W-:Y:S02]  /*1bbb0*/  FMNMX.FTZ R15, R183, R16, !PT ;  /* 0x00000010b70f7209 */ /* 0x000fe40007810000 */
[----:B------:R-:W-:-:S02]  /*1bbc0*/  FSEL R193, R193, -INF , !P4 ;  /* 0xff800000c1c17808 */ /* 0x000fc40006000000 */
[----:B------:R-:W-:Y:S02]  /*1bbd0*/  ISETP.GE.OR P3, PT, R3, R249, !P3 ;  /* 0x000000f90300720c */ /* 0x000fe40005f66670 */
[----:B------:R-:W-:Y:S02]  /*1bbe0*/  ISETP.GE.AND P4, PT, R13, R248, PT ;  /* 0x000000f80d00720c */ /* 0x000fe40003f86270 */
[----:B------:R-:W-:Y:S02]  /*1bbf0*/  FSEL R189, R189, -INF , !P2 ;  /* 0xff800000bdbd7808 */ /* 0x000fe40005000000 */
[----:B------:R-:W-:Y:S02]  /*1bc00*/  FMNMX.FTZ R16, R188, R15, !PT ;  /* 0x0000000fbc107209 */ /* 0x000fe40007810000 */
[----:B------:R-:W-:Y:S02]  /*1bc10*/  FSEL R191, R191, -INF , !P3 ;  /* 0xff800000bfbf7808 */ /* 0x000fe40005800000 */
[----:B------:R-:W-:-:S02]  /*1bc20*/  ISETP.GE.OR P4, PT, R13, R247, !P4 ;  /* 0x000000f70d00720c */ /* 0x000fc40006786670 */
[----:B------:R-:W-:Y:S02]  /*1bc30*/  ISETP.GE.AND P3, PT, R7, R248, PT ;  /* 0x000000f80700720c */ /* 0x000fe40003f66270 */
[----:B------:R-:W-:Y:S02]  /*1bc40*/  FSEL R190, R190, -INF , !P1 ;  /* 0xff800000bebe7808 */ /* 0x000fe40004800000 */
[----:B------:R-:W-:Y:S02]  /*1bc50*/  FMNMX.FTZ R13, R189, R16, !PT ;  /* 0x00000010bd0d7209 */ /* 0x000fe40007810000 */
[----:B------:R-:W-:Y:S02]  /*1bc60*/  ISETP.GE.OR P3, PT, R7, R247, !P3 ;  /* 0x000000f70700720c */ /* 0x000fe40005f66670 */
[----:B------:R-:W-:Y:S02]  /*1bc70*/  ISETP.GE.AND P1, PT, R3, R248, PT ;  /* 0x000000f80300720c */ /* 0x000fe40003f26270 */
        /* <DEDUP_REMOVED lines=8> */
[----:B------:R-:W-:Y:S01]  /*1bd00*/  FMNMX.FTZ R13, R182, R13, !PT ;  /* 0x0000000db60d7209 */ /* 0x000fe20007810000 */
[----:B------:R-:W1:Y:S03]  /*1bd10*/  SHFL.BFLY PT, R7, R14, 0x2, 0x1f ;  /* 0x0c401f000e077f89 */ /* 0x000e6600000e0000 */
[----:B------:R-:W-:-:S05]  /*1bd20*/  FMNMX.FTZ R16, R180, R13, !PT ;  /* 0x0000000db4107209 */ /* 0x000fca0007810000 */
[----:B------:R-:W3:Y:S01]  /*1bd30*/  SHFL.BFLY PT, R3, R16, 0x2, 0x1f ;  /* 0x0c401f0010037f89 */ /* 0x000ee200000e0000 */
[----:B-1----:R-:W-:-:S05]  /*1bd40*/  FMNMX.FTZ R7, R14, R7, !PT ;  /* 0x000000070e077209 */ /* 0x002fca0007810000 */
[----:B------:R-:W1:Y:S01]  /*1bd50*/  SHFL.BFLY PT, R164, R7, 0x1, 0x1f ;  /* 0x0c201f0007a47f89 */ /* 0x000e6200000e0000 */
[----:B---3--:R-:W-:-:S03]  /*1bd60*/  FMNMX.FTZ R14, R16, R3, !PT ;  /* 0x00000003100e7209 */ /* 0x008fc60007810000 */
[----:B------:R-:W-:Y:S04]  /*1bd70*/  LDSM.16.MT88.4 R16, [R219+0x10800] ;  /* 0x01080000db10783b */ /* 0x000fe80000004200 */
[----:B------:R-:W3:Y:S01]  /*1bd80*/  SHFL.BFLY PT, R3, R14, 0x1, 0x1f ;  /* 0x0c201f000e037f89 */ /* 0x000ee200000e0000 */
[----:B-1----:R-:W-:-:S04]  /*1bd90*/  FMNMX.FTZ R164, R7, R164, !PT ;  /* 0x000000a407a47209 */ /* 0x002fc80007810000 */
[----:B------:R-:W-:Y:S01]  /*1bda0*/  FSETP.NEU.FTZ.AND P1, PT, R164, -INF , PT ;  /* 0xff800000a400780b */ /* 0x000fe20003f3d000 */
[----:B--2---:R-:W-:Y:S01]  /*1bdb0*/  FMUL.FTZ R192, R187, R164 ;  /* 0x000000a4bbc07220 */ /* 0x004fe20000410000 */
[----:B---3--:R-:W-:-:S04]  /*1bdc0*/  FMNMX.FTZ R3, R14, R3, !PT ;  /* 0x000000030e037209 */ /* 0x008fc80007810000 */
[----:B------:R-:W-:Y:S02]  /*1bdd0*/  FSEL R192, R192, RZ, P1 ;  /* 0x000000ffc0c07208 */ /* 0x000fe40000800000 */
        /* <DEDUP_REMOVED lines=12> */
[-C--:B------:R-:W-:Y:S01]  /*1bea0*/  FFMA.FTZ R166, R27, R187.reuse, -R178 ;  /* 0x000000bb1ba67223 */ /* 0x080fe200000108b2 */
[----:B------:R-:W2:Y:S01]  /*1beb0*/  MUFU.EX2 R168, R168 ;  /* 0x000000a800a87308 */ /* 0x000ea20000000800 */
[-CC-:B------:R-:W-:Y:S01]  /*1bec0*/  FFMA.FTZ R169, R6, R187.reuse, -R192.reuse ;  /* 0x000000bb06a97223 */ /* 0x180fe200000108c0 */
[----:B------:R-:W-:Y:S01]  /*1bed0*/  LDSM.16.MT88.4 R24, [R223+0x10800] ;  /* 0x01080000df18783b */ /* 0x000fe20000004200 */
[-CC-:B------:R-:W-:Y:S02]  /*1bee0*/  FFMA.FTZ R32, R5, R187.reuse, -R192.reuse ;  /* 0x000000bb05207223 */ /* 0x180fe400000108c0 */
[-C--:B------:R-:W-:Y:S02]  /*1bef0*/  FFMA.FTZ R33, R4, R187.reuse, -R192 ;  /* 0x000000bb04217223 */ /* 0x080fe400000108c0 */
[----:B------:R-:W3:Y:S01]  /*1bf00*/  LDSM.16.MT88.4 R4, [R219+0x16000] ;  /* 0x01600000db04783b */ /* 0x000ee20000004200 */
[----:B------:R-:W-:Y:S01]  /*1bf10*/  MUFU.EX2 R171, R171 ;  /* 0x000000ab00ab7308 */ /* 0x000fe20000000800 */
[----:B------:R-:W-:-:S02]  /*1bf20*/  FFMA.FTZ R35, R12, R187, -R178 ;  /* 0x000000bb0c237223 */ /* 0x000fc400000108b2 */
[----:B------:R-:W4:Y:S01]  /*1bf30*/  LDSM.16.MT88.4 R12, [R220+0x10800] ;  /* 0x01080000dc0c783b */ /* 0x000f220000004200 */
[-C--:B------:R-:W-:Y:S02]  /*1bf40*/  FFMA.FTZ R2, R2, R187.reuse, -R192 ;  /* 0x000000bb02027223 */ /* 0x080fe400000108c0 */
[--C-:B------:R-:W-:Y:S02]  /*1bf50*/  FFMA.FTZ R8, R8, R187, -R178.reuse ;  /* 0x000000bb08087223 */ /* 0x100fe400000108b2 */
        /* <DEDUP_REMOVED lines=10> */
[----:B------:R-:W2:Y:S01]  /*1c000*/  MUFU.EX2 R175, R175 ;  /* 0x000000af00af7308 */ /* 0x000ea20000000800 */
[----:B-----5:R-:W-:Y:S01]  /*1c010*/  F2FP.BF16.PACK_AB R130, R34, R171 ;  /* 0x000000ab2282723e */ /* 0x020fe200000010ff */
[----:B------:R-:W-:-:S02]  /*1c020*/  FFMA.FTZ R183, R183, R187, -R178 ;  /* 0x000000bbb7b77223 */ /* 0x000fc400000108b2 */
[-CC-:B------:R-:W-:Y:S02]  /*1c030*/  FFMA.FTZ R188, R188, R187.reuse, -R178.reuse ;  /* 0x000000bbbcbc7223 */ /* 0x180fe400000108b2 */
[-C--:B------:R-:W-:Y:S02]  /*1c040*/  FFMA.FTZ R189, R189, R187.reuse, -R178 ;  /* 0x000000bbbdbd7223 */ /* 0x080fe400000108b2 */
[----:B------:R-:W-:Y:S01]  /*1c050*/  MUFU.EX2 R177, R177 ;  /* 0x000000b100b17308 */ /* 0x000fe20000000800 */
[-CC-:B------:R-:W-:Y:S02]  /*1c060*/  FFMA.FTZ R252, R191, R187.reuse, -R192.reuse ;  /* 0x000000bbbffc7223 */ /* 0x180fe400000108c0 */
[-CC-:B------:R-:W-:Y:S02]  /*1c070*/  FFMA.FTZ R195, R195, R187.reuse, -R192.reuse ;  /* 0x000000bbc3c37223 */ /* 0x180fe400000108c0 */
[-CC-:B------:R-:W-:Y:S02]  /*1c080*/  FFMA.FTZ R194, R194, R187.reuse, -R192.reuse ;  /* 0x000000bbc2c27223 */ /* 0x180fe400000108c0 */
[-C--:B------:R-:W-:Y:S01]  /*1c090*/  FFMA.FTZ R193, R193, R187.reuse, -R192 ;  /* 0x000000bbc1c17223 */ /* 0x080fe200000108c0 */
[----:B------:R-:W5:Y:S01]  /*1c0a0*/  MUFU.EX2 R166, R166 ;  /* 0x000000a600a67308 */ /* 0x000f620000000800 */
[----:B--2---:R-:W-:Y:S01]  /*1c0b0*/  F2FP.BF16.PACK_AB R129, R175, R170 ;  /* 0x000000aaaf81723e */ /* 0x004fe200000010ff */
[----:B------:R-:W-:-:S02]  /*1c0c0*/  FFMA.FTZ R190, R190, R187, -R178 ;  /* 0x000000bbbebe7223 */ /* 0x000fc400000108b2 */
[-CC-:B------:R-:W-:Y:S02]  /*1c0d0*/  FFMA.FTZ R191, R186, R187.reuse, -R178.reuse ;  /* 0x000000bbbabf7223 */ /* 0x180fe400000108b2 */
[-CC-:B------:R-:W-:Y:S02]  /*1c0e0*/  FFMA.FTZ R182, R182, R187.reuse, -R178.reuse ;  /* 0x000000bbb6b67223 */ /* 0x180fe400000108b2 */
[----:B------:R-:W-:Y:S01]  /*1c0f0*/  MUFU.EX2 R169, R169 ;  /* 0x000000a900a97308 */ /* 0x000fe20000000800 */
[----:B------:R-:W-:Y:S02]  /*1c100*/  FFMA.FTZ R251, R180, R187, -R178 ;  /* 0x000000bbb4fb7223 */ /* 0x000fe400000108b2 */
[----:B------:R-:W-:Y:S02]  /*1c110*/  FADD.FTZ R168, R173, R168 ;  /* 0x000000a8ada87221 */ /* 0x000fe40000010000 */
        /* <DEDUP_REMOVED lines=19> */
[C---:B-1----:R-:W-:Y:S02]  /*1c250*/  HMMA.16816.F32.BF16 R44, R128.reuse, R48, RZ ;  /* 0x00000030802c723c */ /* 0x042fe400000418ff */
        /* <DEDUP_REMOVED lines=62> */
[C---:B------:R-:W-:Y:S08]  /*1c640*/  HMMA.16816.F32.BF16 R160, R4.reuse, R24, R160 ;  /* 0x0000001804a0723c */ /* 0x040ff000000418a0 */
[C---:B--2---:R-:W-:Y:S08]  /*1c650*/  HMMA.16816.F32.BF16 R52, R4.reuse, R12, R52 ;  /* 0x0000000c0434723c */ /* 0x044ff00000041834 */
[C---:B------:R-:W-:Y:S01]  /*1c660*/  HMMA.16816.F32.BF16 R56, R4.reuse, R14, R56 ;  /* 0x0000000e0438723c */ /* 0x040fe20000041838 */
[----:B------:R-:W2:Y:S07]  /*1c670*/  LDSM.16.MT88.4 R12, [R220+0x14800] ;  /* 0x01480000dc0c783b */ /* 0x000eae0000004200 */
        /* <DEDUP_REMOVED lines=35> */
[----:B-1----:R-:W-:Y:S01]  /*1c8b0*/  F2FP.BF16.PACK_AB R4, R179, R172 ;  /* 0x000000acb304723e */ /* 0x002fe200000010ff */
        /* <DEDUP_REMOVED lines=8> */
[----:B--2---:R-:W-:Y:S01]  /*1c940*/  HMMA.16816.F32.BF16 R160, R4, R12, R160 ;  /* 0x0000000c04a0723c */ /* 0x004fe200000418a0 */
[----:B------:R-:W-:-:S02]  /*1c950*/  FADD.FTZ R188, R188, R183 ;  /* 0x000000b7bcbc7221 */ /* 0x000fc40000010000 */
[----:B------:R-:W-:Y:S02]  /*1c960*/  FADD.FTZ R174, R174, R181 ;  /* 0x000000b5aeae7221 */ /* 0x000fe40000010000 */
[----:B------:R-:W-:-:S03]  /*1c970*/  FADD.FTZ R189, R189, R188 ;  /* 0x000000bcbdbd7221 */ /* 0x000fc60000010000 */
        /* <DEDUP_REMOVED lines=47> */
[----:B------:R-:W-:Y:S01]  /*1cc70*/  F2FP.BF16.PACK_AB R4, R194, R195 ;  /* 0x000000c3c204723e */ /* 0x000fe200000010ff */
        /* <DEDUP_REMOVED lines=11> */
[----:B------:R-:W-:-:S03]  /*1cd30*/  FADD.FTZ R251, R251, R182 ;  /* 0x000000b6fbfb7221 */ /* 0x000fc60000010000 */
        /* <DEDUP_REMOVED lines=53> */
[C---:B------:R-:W-:Y:S02]  /*1d090*/  IADD3 R12, R0.reuse, 0x40, RZ ;  /* 0x00000040000c7810 */ /* 0x040fe40007ffe0ff */
[----:B------:R-:W-:Y:S02]  /*1d0a0*/  IABS R2, R0 ;  /* 0x0000000000027213 */ /* 0x000fe40000000000 */
[----:B------:R-:W-:Y:S02]  /*1d0b0*/  IABS R4, R12 ;  /* 0x0000000c00047213 */ /* 0x000fe40000000000 */
[-C--:B--2---:R-:W-:Y:S02]  /*1d0c0*/  IABS R6, R9.reuse ;  /* 0x0000000900067213 */ /* 0x084fe40000000000 */
[-C--:B------:R-:W-:Y:S02]  /*1d0d0*/  IABS R5, R9.reuse ;  /* 0x0000000900057213 */ /* 0x080fe40000000000 */
[----:B------:R-:W1:Y:S01]  /*1d0e0*/  I2F.RP R7, R6 ;  /* 0x0000000600077306 */ /* 0x000e620000209400 */
[----:B------:R-:W-:-:S02]  /*1d0f0*/  LOP3.LUT R0, R0, R9, RZ, 0x3c, !PT ;  /* 0x0000000900007212 */ /* 0x000fc400078e3cff */
[----:B------:R-:W-:Y:S01]  /*1d100*/  IMAD.MOV R5, RZ, RZ, -R5 ;  /* 0x000000ffff057224 */ /* 0x000fe200078e0a05 */
[-C--:B------:R-:W-:Y:S02]  /*1d110*/  LOP3.LUT R12, R12, R9.reuse, RZ, 0x3c, !PT ;  /* 0x000000090c0c7212 */ /* 0x080fe400078e3cff */
[----:B------:R-:W-:Y:S02]  /*1d120*/  ISETP.GE.AND P1, PT, R0, RZ, PT ;  /* 0x000000ff0000720c */ /* 0x000fe40003f26270 */
[----:B------:R-:W-:Y:S02]  /*1d130*/  ISETP.GE.AND P3, PT, R12, RZ, PT ;  /* 0x000000ff0c00720c */ /* 0x000fe40003f66270 */
[----:B------:R-:W-:Y:S01]  /*1d140*/  LOP3.LUT R0, RZ, R9, RZ, 0x33, !PT ;  /* 0x00000009ff007212 */ /* 0x000fe200078e33ff */
[----:B-1----:R-:W1:Y:S02]  /*1d150*/  MUFU.RCP R14, R7 ;  /* 0x00000007000e7308 */ /* 0x002e640000001000 */
[----:B-1----:R-:W-:-:S06]  /*1d160*/  IADD3 R14, R14, 0xffffffe, RZ ;  /* 0x0ffffffe0e0e7810 */ /* 0x002fcc0007ffe0ff */
[----:B------:R-:W1:Y:S02]  /*1d170*/  F2I.FTZ.U32.TRUNC.NTZ R15, R14 ;  /* 0x0000000e000f7305 */ /* 0x000e64000021f000 */
[----:B-1----:R-:W-:Y:S02]  /*1d180*/  IMAD.MOV R13, RZ, RZ, -R15 ;  /* 0x000000ffff0d7224 */ /* 0x002fe400078e0a0f */
[----:B------:R-:W-:Y:S02]  /*1d190*/  IMAD.MOV.U32 R14, RZ, RZ, RZ ;  /* 0x000000ffff0e7224 */ /* 0x000fe400078e00ff */
[----:B------:R-:W-:-:S04]  /*1d1a0*/  IMAD R13, R13, R6, RZ ;  /* 0x000000060d0d7224 */ /* 0x000fc800078e02ff */
[----:B------:R-:W-:Y:S02]  /*1d1b0*/  IMAD.HI.U32 R13, R15, R13, R14 ;  /* 0x0000000d0f0d7227 */ /* 0x000fe400078e000e */
[----:B------:R-:W2:Y:S04]  /*1d1c0*/  LD.E.64 R14, [R10.64+0x28] ;  /* 0x000028040a0e7980 */ /* 0x000ea8000c101b00 */
[----:B------:R-:W-:-:S04]  /*1d1d0*/  IMAD.HI.U32 R7, R13, R2, RZ ;  /* 0x000000020d077227 */ /* 0x000fc800078e00ff */
[----:B------:R-:W-:-:S04]  /*1d1e0*/  IMAD.HI.U32 R8, R13, R4, RZ ;  /* 0x000000040d087227 */ /* 0x000fc800078e00ff */
[-C--:B------:R-:W-:Y:S02]  /*1d1f0*/  IMAD R13, R7, R5.reuse, R2 ;  /* 0x00000005070d7224 */ /* 0x080fe400078e0202 */
[----:B------:R-:W-:-:S03]  /*1d200*/  IMAD R5, R8, R5, R4 ;  /* 0x0000000508057224 */ /* 0x000fc600078e0204 */
[C---:B------:R-:W-:Y:S02]  /*1d210*/  ISETP.GT.U32.AND P2, PT, R6.reuse, R13, PT ;  /* 0x0000000d0600720c */ /* 0x040fe40003f44070 */
[----:B------:R-:W-:-:S11]  /*1d220*/  ISETP.GT.U32.AND P4, PT, R6, R5, PT ;  /* 0x000000050600720c */ /* 0x000fd60003f84070 */
[-C--:B------:R-:W-:Y:S02]  /*1d230*/  @!P2 IADD3 R13, R13, -R6.reuse, RZ ;  /* 0x800000060d0da210 */ /* 0x080fe40007ffe0ff */
[----:B------:R-:W-:Y:S01]  /*1d240*/  @!P4 IMAD.IADD R5, R5, 0x1, -R6 ;  /* 0x000000010505c824 */ /* 0x000fe200078e0a06 */
[----:B------:R-:W-:Y:S02]  /*1d250*/  @!P2 IADD3 R7, R7, 0x1, RZ ;  /* 0x000000010707a810 */ /* 0x000fe40007ffe0ff */
[-C--:B------:R-:W-:Y:S02]  /*1d260*/  ISETP.GE.U32.AND P5, PT, R13, R6.reuse, PT ;  /* 0x000000060d00720c */ /* 0x080fe40003fa6070 */
[----:B------:R-:W-:Y:S01]  /*1d270*/  ISETP.GE.U32.AND P6, PT, R5, R6, PT ;  /* 0x000000060500720c */ /* 0x000fe20003fc6070 */
[----:B------:R-:W3:Y:S01]  /*1d280*/  LD.E.64 R12, [R10.64+0x40] ;  /* 0x000040040a0c7980 */ /* 0x000ee2000c101b00 */
[----:B------:R-:W-:Y:S02]  /*1d290*/  @!P4 IADD3 R8, R8, 0x1, RZ ;  /* 0x000000010808c810 */ /* 0x000fe40007ffe0ff */
[----:B------:R-:W-:-:S07]  /*1d2a0*/  ISETP.NE.AND P2, PT, R9, RZ, PT ;  /* 0x000000ff0900720c */ /* 0x000fce0003f45270 */
[----:B------:R-:W-:Y:S02]  /*1d2b0*/  @P5 IADD3 R7, R7, 0x1, RZ ;  /* 0x0000000107075810 */ /* 0x000fe40007ffe0ff */
[----:B------:R-:W-:-:S03]  /*1d2c0*/  @P6 IADD3 R8, R8, 0x1, RZ ;  /* 0x0000000108086810 */ /* 0x000fc60007ffe0ff */
[----:B------:R-:W-:Y:S02]  /*1d2d0*/  @!P1 IMAD.MOV R7, RZ, RZ, -R7 ;  /* 0x000000ffff079224 */ /* 0x000fe400078e0a07 */
[----:B------:R-:W-:-:S03]  /*1d2e0*/  @!P3 IMAD.MOV R8, RZ, RZ, -R8 ;  /* 0x000000ffff08b224 */ /* 0x000fc600078e0a08 */
[C---:B------:R-:W-:Y:S02]  /*1d2f0*/  SEL R2, R0.reuse, R7, !P2 ;  /* 0x0000000700027207 */ /* 0x040fe40005000000 */
[----:B------:R-:W-:-:S03]  /*1d300*/  SEL R7, R0, R8, !P2 ;  /* 0x0000000800077207 */ /* 0x000fc60005000000 */
[----:B------:R-:W-:-:S04]  /*1d310*/  IMAD.WIDE R18, R2, 0x4, R242 ;  /* 0x0000000402127825 */ /* 0x000fc800078e02f2 */
[C---:B------:R-:W-:Y:S01]  /*1d320*/  IMAD.WIDE R16, R7.reuse, 0x4, R242 ;  /* 0x0000000407107825 */ /* 0x040fe200078e02f2 */
[----:B------:R-:W4:Y:S04]  /*1d330*/  LD.E R0, [R18.64] ;  /* 0x0000000412007980 */ /* 0x000f28000c101900 */
[----:B------:R-:W4:Y:S01]  /*1d340*/  LD.E R5, [R16.64] ;  /* 0x0000000410057980 */ /* 0x000f22000c101900 */
[----:B------:R-:W-:-:S05]  /*1d350*/  IADD3 R2, R7, -R2, RZ ;  /* 0x8000000207027210 */ /* 0x000fca0007ffe0ff */
[----:B------:R-:W-:-:S05]  /*1d360*/  IMAD R9, R9, R2, -0x40 ;  /* 0xffffffc009097424 */ /* 0x000fca00078e0202 */
[----:B------:R-:W-:Y:S01]  /*1d370*/  SHF.R.S32.HI R7, RZ, 0x1f, R9 ;  /* 0x0000001fff077819 */ /* 0x000fe20000011409 */
[-C--:B---3--:R-:W-:Y:S02]  /*1d380*/  IMAD R2, R13, R9.reuse, RZ ;  /* 0x000000090d027224 */ /* 0x088fe400078e02ff */
[----:B------:R-:W-:-:S04]  /*1d390*/  IMAD.WIDE.U32 R8, R12, R9, RZ ;  /* 0x000000090c087225 */ /* 0x000fc800078e00ff */
[----:B------:R-:W-:-:S04]  /*1d3a0*/  IMAD R2, R12, R7, R2 ;  /* 0x000000070c027224 */ /* 0x000fc800078e0202 */
[----:B------:R-:W-:Y:S02]  /*1d3b0*/  IMAD.IADD R9, R9, 0x1, R2 ;  /* 0x0000000109097824 */ /* 0x000fe400078e0202 */
[----:B----4-:R-:W-:-:S04]  /*1d3c0*/  IMAD.IADD R5, R0, 0x1, -R5 ;  /* 0x0000000100057824 */ /* 0x010fc800078e0a05 */
[----:B--2---:R-:W-:Y:S01]  /*1d3d0*/  IMAD R7, R15, R5, RZ ;  /* 0x000000050f077224 */ /* 0x004fe200078e02ff */
[----:B------:R-:W-:Y:S01]  /*1d3e0*/  SHF.R.S32.HI R0, RZ, 0x1f, R5 ;  /* 0x0000001fff007819 */ /* 0x000fe20000011405 */
[----:B------:R-:W-:-:S04]  /*1d3f0*/  IMAD.WIDE.U32 R8, R5, R14, R8 ;  /* 0x0000000e05087225 */ /* 0x000fc800078e0008 */
[----:B------:R-:W-:Y:S02]  /*1d400*/  IMAD R0, R14, R0, R7 ;  /* 0x000000000e007224 */ /* 0x000fe400078e0207 */
[----:B------:R-:W-:-:S03]  /*1d410*/  IMAD.MOV.U32 R5, RZ, RZ, R8 ;  /* 0x000000ffff057224 */ /* 0x000fc600078e0008 */
[----:B------:R-:W-:Y:S01]  /*1d420*/  IADD3 R0, R9, R0, RZ ;  /* 0x0000000009007210 */ /* 0x000fe20007ffe0ff */
[----:B------:R-:W-:Y:S05]  /*1d430*/  BRA `(.L_x_3873) ;  /* 0x0000004000007947 */ /* 0x000fea0003800000 */
.L_x_3872:
[----:B------:R-:W-:Y:S02]  /*1d440*/  ULDC.64 UR4, c[0x0][0x118] ;  /* 0x0000460000047ab9 */ /* 0x000fe40000000a00 */
[----:B------:R-:W2:Y:S02]  /*1d450*/  LD.E R5, [R10.64+0x40] ;  /* 0x000040040a057980 */ /* 0x000ea4000c101900 */
[----:B--2---:R-:W-:-:S04]  /*1d460*/  LEA R5, -R5, RZ, 0x6 ;  /* 0x000000ff05057211 */ /* 0x004fc800078e31ff */
[----:B------:R-:W-:Y:S02]  /*1d470*/  SHF.R.S32.HI R0, RZ, 0x1f, R5 ;  /* 0x0000001fff007819 */ /* 0x000fe40000011405 */
.L_x_3873:
[----:B------:R-:W-:Y:S05]  /*1d480*/  BSYNC B0 ;  /* 0x0000000000007941 */ /* 0x000fea0003800000 */
.L_x_3871:
[C---:B------:R-:W-:Y:S01]  /*1d490*/  LOP3.LUT P6, RZ, R246.reuse, 0x1, RZ, 0xc0, !PT ;  /* 0x00000001f6ff7812 */ /* 0x040fe200078cc0ff */
[----:B------:R-:W-:Y:S01]  /*1d4a0*/  ULDC.64 UR4, c[0x0][0x118] ;  /* 0x0000460000047ab9 */ /* 0x000fe20000000a00 */
[C---:B------:R-:W-:Y:S01]  /*1d4b0*/  LOP3.LUT P5, RZ, R246.reuse, 0x2, RZ, 0xc0, !PT ;  /* 0x00000002f6ff7812 */ /* 0x040fe200078ac0ff */
[----:B------:R-:W-:Y:S01]  /*1d4c0*/  STL.64 [R1+0x8], R38 ;  /* 0x0000082601007387 */ /* 0x000fe20000100a00 */
[C---:B------:R-:W-:Y:S02]  /*1d4d0*/  LOP3.LUT P4, RZ, R246.reuse, 0x4, RZ, 0xc0, !PT ;  /* 0x00000004f6ff7812 */ /* 0x040fe4000788c0ff */
[C---:B------:R-:W-:Y:S01]  /*1d4e0*/  IADD3 R7, P1, R5.reuse, R230, RZ ;  /* 0x000000e605077210 */ /* 0x040fe20007f3e0ff */
[----:B------:R-:W-:Y:S01]  /*1d4f0*/  STL.64 [R1], R36 ;  /* 0x0000002401007387 */ /* 0x000fe20000100a00 */
[C---:B------:R-:W-:Y:S02]  /*1d500*/  LEA R8, P2, R5.reuse, R184, 0x1 ;  /* 0x000000b805087211 */ /* 0x040fe400078408ff */
[----:B------:R-:W-:Y:S01]  /*1d510*/  LOP3.LUT P3, RZ, R246, 0x8, RZ, 0xc0, !PT ;  /* 0x00000008f6ff7812 */ /* 0x000fe2000786c0ff */
[----:B------:R-:W-:Y:S01]  /*1d520*/  IMAD.X R2, R0, 0x1, R231, P1 ;  /* 0x0000000100027824 */ /* 0x000fe200008e06e7 */
[----:B------:R-:W-:-:S02]  /*1d530*/  LEA.HI.X R9, R5, R185, R0, 0x1, P2 ;  /* 0x000000b905097211 */ /* 0x000fc400010f0c00 */
[CC--:B------:R-:W-:Y:S02]  /*1d540*/  @P6 LEA R16, P2, R7.reuse, R184.reuse, 0x1 ;  /* 0x000000b807106211 */ /* 0x0c0fe400078408ff */
[CC--:B------:R-:W-:Y:S01]  /*1d550*/  @P5 LEA R14, P1, R7.reuse, R184.reuse, 0x1 ;  /* 0x000000b8070e5211 */ /* 0x0c0fe200078208ff */
[----:B------:R-:W-:Y:S01]  /*1d560*/  @!PT LDS RZ, [RZ] ;  /* 0x00000000fffff984 */ /* 0x000fe20000000800 */
[----:B------:R-:W-:Y:S01]  /*1d570*/  @!PT LDS RZ, [RZ] ;  /* 0x00000000fffff984 */ /* 0x000fe20000000800 */
[----:B------:R-:W-:Y:S01]  /*1d580*/  @!PT LDS RZ, [RZ] ;  /* 0x00000000fffff984 */ /* 0x000fe20000000800 */
[----:B------:R1:W-:Y:S01]  /*1d590*/  @P6 LDGSTS.E.BYPASS.LTC128B.128 [R244+0x10000], [R8.64] ;  /* 0x1000000008f46fae */ /* 0x0003e2000b901d44 */
[CCC-:B------:R-:W-:Y:S02]  /*1d5a0*/  @P6 LEA.HI.X R17, R7.reuse, R185.reuse, R2.reuse, 0x1, P2 ;  /* 0x000000b907116211 */ /* 0x1c0fe400010f0c02 */
[CC--:B------:R-:W-:Y:S01]  /*1d5b0*/  @P4 LEA R12, P2, R7.reuse, R184.reuse, 0x1 ;  /* 0x000000b8070c4211 */ /* 0x0c0fe200078408ff */
[----:B------:R-:W-:Y:S01]  /*1d5c0*/  @!P6 STS.128 [R244+0x10000], RZ ;  /* 0x010000fff400e388 */ /* 0x000fe20000000c00 */
[CCC-:B------:R-:W-:Y:S02]  /*1d5d0*/  @P5 LEA.HI.X R15, R7.reuse, R185.reuse, R2.reuse, 0x1, P1 ;  /* 0x000000b9070f5211 */ /* 0x1c0fe400008f0c02 */
[C---:B------:R-:W-:Y:S01]  /*1d5e0*/  @P4 LEA.HI.X R13, R7.reuse, R185, R2, 0x1, P2 ;  /* 0x000000b9070d4211 */ /* 0x040fe200010f0c02 */
[----:B------:R-:W-:Y:S01]  /*1d5f0*/  @!PT LDS RZ, [RZ] ;  /* 0x00000000fffff984 */ /* 0x000fe20000000800 */
[----:B------:R-:W-:Y:S01]  /*1d600*/  @!PT LDS RZ, [RZ] ;  /* 0x00000000fffff984 */ /* 0x000fe20000000800 */
[----:B------:R-:W-:Y:S01]  /*1d610*/  @!PT LDS RZ, [RZ] ;  /* 0x00000000fffff984 */ /* 0x000fe20000000800 */
[----:B------:R1:W-:Y:S01]  /*1d620*/  @P5 LDGSTS.E.BYPASS.LTC128B.128 [R244+0x12000], [R8.64+0x80] ;  /* 0x1200008008f45fae */ /* 0x0003e2000b901d44 */
[----:B------:R-:W-:-:S02]  /*1d630*/  @P3 LEA R6, P1, R7, R184, 0x1 ;  /* 0x000000b807063211 */ /* 0x000fc400078208ff */
[C---:B------:R-:W-:Y:S01]  /*1d640*/  IADD3 R5, P2, R7.reuse, R230, RZ ;  /* 0x000000e607057210 */ /* 0x040fe20007f5e0ff */
[----:B------:R-:W-:Y:S01]  /*1d650*/  @!P5 STS.128 [R244+0x12000], RZ ;  /* 0x012000fff400d388 */ /* 0x000fe20000000c00 */
[-C--:B------:R-:W-:Y:S02]  /*1d660*/  @P3 LEA.HI.X R7, R7, R185.reuse, R2, 0x1, P1 ;  /* 0x000000b907073211 */ /* 0x080fe400008f0c02 */
        /* <DEDUP_REMOVED lines=15> */
[CCC-:B------:R-:W-:Y:S02]  /*1d760*/  @P4 LEA.HI.X R19, R5.reuse, R185.reuse, R2.reuse, 0x1, P2 ;  /* 0x000000b905134211 */ /* 0x1c0fe400010f0c02 */
[C---:B------:R-:W-:Y:S01]  /*1d770*/  @P3 LEA R4, P1, R5.reuse, R184, 0x1 ;  /* 0x000000b805043211 */ /* 0x040fe200078208ff */
        /* <DEDUP_REMOVED lines=73> */
[----:B-1----:R-:W2:Y:S04]  /*1dc10*/  LDSM.16.M88.4 R20, [R228+0x8000] ;  /* 0x00800000e414783b */ /* 0x002ea80000000200 */
[----:B------:R-:W1:Y:S04]  /*1dc20*/  LDSM.16.M88.4 R188, [R228+0x8800] ;  /* 0x00880000e4bc783b */ /* 0x000e680000000200 */
[----:B------:R-:W1:Y:S04]  /*1dc30*/  LDSM.16.M88.4 R180, [R228+0x9000] ;  /* 0x00900000e4b4783b */ /* 0x000e680000000200 */
[----:B------:R-:W-:Y:S04]  /*1dc40*/  LDSM.16.M88.4 R32, [R227] ;  /* 0x00000000e320783b */ /* 0x000fe80000000200 */
[----:B------:R-:W1:Y:S04]  /*1dc50*/  LDSM.16.M88.4 R28, [R226] ;  /* 0x00000000e21c783b */ /* 0x000e680000000200 */
[----:B---3--:R-:W3:Y:S04]  /*1dc60*/  LDSM.16.M88.4 R12, [R218] ;  /* 0x00000000da0c783b */ /* 0x008ee80000000200 */
[----:B----4-:R-:W4:Y:S04]  /*1dc70*/  LDSM.16.M88.4 R4, [R217] ;  /* 0x00000000d904783b */ /* 0x010f280000000200 */
[----:B------:R-:W3:Y:S04]  /*1dc80*/  LDSM.16.M88.4 R168, [R228+0x9800] ;  /* 0x00980000e4a8783b */ /* 0x000ee80000000200 */
[----:B------:R-:W-:Y:S04]  /*1dc90*/  LDSM.16.M88.4 R192, [R216] ;  /* 0x00000000d8c0783b */ /* 0x000fe80000000200 */
[----:B------:R-:W-:Y:S01]  /*1dca0*/  LDSM.16.M88.4 R196, [R213] ;  /* 0x00000000d5c4783b */ /* 0x000fe20000000200 */
[C---:B--2---:R-:W-:Y:S03]  /*1dcb0*/  HMMA.16816.F32.BF16 R24, R172.reuse, R20, RZ ;  /* 0x00000014ac18723c */ /* 0x044fe600000418ff */
[----:B------:R-:W2:Y:S04]  /*1dcc0*/  LD.E R0, [R10.64+0x18c] ;  /* 0x00018c040a007980 */ /* 0x000ea8000c101900 */
[----:B------:R-:W-:Y:S01]  /*1dcd0*/  LDSM.16.M88.4 R200, [R229+0x6000] ;  /* 0x00600000e5c8783b */ /* 0x000fe20000000200 */
[C---:B-1----:R-:W-:Y:S03]  /*1dce0*/  HMMA.16816.F32.BF16 R16, R172.reuse, R188, RZ ;  /* 0x000000bcac10723c */ /* 0x042fe600000418ff */
[----:B------:R-:W-:Y:S04]  /*1dcf0*/  LDSM.16.M88.4 R36, [R228+0xe800] ;  /* 0x00e80000e424783b */ /* 0x000fe80000000200 */
[----:B------:R-:W0:Y:S01]  /*1dd00*/  LDGDEPBAR ;  /* 0x00000000000079af */ /* 0x000e220000000000 */
[C---:B------:R-:W-:Y:S08]  /*1dd10*/  HMMA.16816.F32.BF16 R184, R172.reuse, R180, RZ ;  /* 0x000000b4acb8723c */ /* 0x040ff000000418ff */
[C---:B------:R-:W-:Y:S08]  /*1dd20*/  HMMA.16816.F32.BF16 R20, R172.reuse, R22, RZ ;  /* 0x00000016ac14723c */ /* 0x040ff000000418ff */
[C---:B------:R-:W-:Y:S08]  /*1dd30*/  HMMA.16816.F32.BF16 R188, R172.reuse, R190, RZ ;  /* 0x000000beacbc723c */ /* 0x040ff000000418ff */
[----:B------:R-:W-:Y:S08]  /*1dd40*/  HMMA.16816.F32.BF16 R180, R172, R182, RZ ;  /* 0x000000b6acb4723c */ /* 0x000ff000000418ff */
[C---:B------:R-:W-:Y:S08]  /*1dd50*/  HMMA.16816.F32.BF16 R24, R32.reuse, R28, R24 ;  /* 0x0000001c2018723c */ /* 0x040ff00000041818 */
[C---:B------:R-:W-:Y:S01]  /*1dd60*/  HMMA.16816.F32.BF16 R20, R32.reuse, R30, R20 ;  /* 0x0000001e2014723c */ /* 0x040fe20000041814 */
[----:B------:R-:W-:Y:S07]  /*1dd70*/  LDSM.16.M88.4 R28, [R222+0x8000] ;  /* 0x00800000de1c783b */ /* 0x000fee0000000200 */
[C---:B---3--:R-:W-:Y:S08]  /*1dd80*/  HMMA.16816.F32.BF16 R16, R32.reuse, R12, R16 ;  /* 0x0000000c2010723c */ /* 0x048ff00000041810 */
[C---:B------:R-:W-:Y:S01]  /*1dd90*/  HMMA.16816.F32.BF16 R188, R32.reuse, R14, R188 ;  /* 0x0000000e20bc723c */ /* 0x040fe200000418bc */
[----:B------:R-:W1:Y:S07]  /*1dda0*/  LDSM.16.M88.4 R12, [R225] ;  /* 0x00000000e10c783b */ /* 0x000e6e0000000200 */
[C---:B----4-:R-:W-:Y:S08]  /*1ddb0*/  HMMA.16816.F32.BF16 R184, R32.reuse, R4, R184 ;  /* 0x0000000420b8723c */ /* 0x050ff000000418b8 */
[----:B------:R-:W-:Y:S01]  /*1ddc0*/  HMMA.16816.F32.BF16 R180, R32, R6, R180 ;  /* 0x0000000620b4723c */ /* 0x000fe200000418b4 */
[----:B------:R-:W3:Y:S07]  /*1ddd0*/  LDSM.16.M88.4 R4, [R222+0x8800] ;  /* 0x00880000de04783b */ /* 0x000eee0000000200 */
[C---:B------:R-:W-:Y:S08]  /*1dde0*/  HMMA.16816.F32.BF16 R176, R172.reuse, R168, RZ ;  /* 0x000000a8acb0723c */ /* 0x040ff000000418ff */
[----:B------:R-:W-:Y:S01]  /*1ddf0*/  HMMA.16816.F32.BF16 R172, R172, R170, RZ ;  /* 0x000000aaacac723c */ /* 0x000fe200000418ff */
[----:B------:R-:W4:Y:S07]  /*1de00*/  LDSM.16.M88.4 R168, [R222+0x9000] ;  /* 0x00900000dea8783b */ /* 0x000f2e0000000200 */
[----:B-1----:R-:W-:Y:S08]  /*1de10*/  HMMA.16816.F32.BF16 R24, R12, R28, R24 ;  /* 0x0000001c0c18723c */ /* 0x002ff00000041818 */
[C---:B------:R-:W-:Y:S08]  /*1de20*/  HMMA.16816.F32.BF16 R176, R32.reuse, R192, R176 ;  /* 0x000000c020b0723c */ /* 0x040ff000000418b0 */
[----:B------:R-:W-:Y:S01]  /*1de30*/  HMMA.16816.F32.BF16 R172, R32, R194, R172 ;  /* 0x000000c220ac723c */ /* 0x000fe200000418ac */
[----:B------:R-:W1:Y:S04]  /*1de40*/  LDSM.16.M88.4 R32, [R222+0x9800] ;  /* 0x00980000de20783b */ /* 0x000e680000000200 */
[----:B------:R-:W-:Y:S03]  /*1de50*/  LDSM.16.M88.4 R192, [R215+0x800] ;  /* 0x00080000d7c0783b */ /* 0x000fe60000000200 */
[C---:B------:R-:W-:Y:S01]  /*1de60*/  HMMA.16816.F32.BF16 R20, R12.reuse, R30, R20 ;  /* 0x0000001e0c14723c */ /* 0x040fe20000041814 */
[----:B------:R-:W1:Y:S07]  /*1de70*/  LDSM.16.M88.4 R28, [R224] ;  /* 0x00000000e01c783b */ /* 0x000e6e0000000200 */
[C---:B---3--:R-:W-:Y:S08]  /*1de80*/  HMMA.16816.F32.BF16 R16, R12.reuse, R4, R16 ;  /* 0x000000040c10723c */ /* 0x048ff00000041810 */
[C---:B------:R-:W-:Y:S01]  /*1de90*/  HMMA.16816.F32.BF16 R188, R12.reuse, R6, R188 ;  /* 0x000000060cbc723c */ /* 0x040fe200000418bc */
[----:B------:R-:W3:Y:S07]  /*1dea0*/  LDSM.16.M88.4 R4, [R215] ;  /* 0x00000000d704783b */ /* 0x000eee0000000200 */
[C---:B----4-:R-:W-:Y:S08]  /*1deb0*/  HMMA.16816.F32.BF16 R184, R12.reuse, R168, R184 ;  /* 0x000000a80cb8723c */ /* 0x050ff000000418b8 */
[C---:B------:R-:W-:Y:S01]  /*1dec0*/  HMMA.16816.F32.BF16 R180, R12.reuse, R170, R180 ;  /* 0x000000aa0cb4723c */ /* 0x040fe200000418b4 */
[----:B------:R-:W4:Y:S07]  /*1ded0*/  LDSM.16.M88.4 R168, [R215+0x1000] ;  /* 0x00100000d7a8783b */ /* 0x000f2e0000000200 */
[C---:B-1----:R-:W-:Y:S08]  /*1dee0*/  HMMA.16816.F32.BF16 R176, R12.reuse, R32, R176 ;  /* 0x000000200cb0723c */ /* 0x042ff000000418b0 */
[----:B------:R-:W-:Y:S01]  /*1def0*/  HMMA.16816.F32.BF16 R172, R12, R34, R172 ;  /* 0x000000220cac723c */ /* 0x000fe200000418ac */
[----:B------:R-:W1:Y:S04]  /*1df00*/  LDSM.16.M88.4 R32, [R215+0x1800] ;  /* 0x00180000d720783b */ /* 0x000e680000000200 */
[----:B------:R-:W-:Y:S03]  /*1df10*/  LDSM.16.M88.4 R12, [R229+0x2000] ;  /* 0x00200000e50c783b */ /* 0x000fe60000000200 */
[C---:B------:R-:W-:Y:S08]  /*1df20*/  HMMA.16816.F32.BF16 R16, R28.reuse, R192, R16 ;  /* 0x000000c01c10723c */ /* 0x040ff00000041810 */
[C---:B---3--:R-:W-:Y:S08]  /*1df30*/  HMMA.16816.F32.BF16 R24, R28.reuse, R4, R24 ;  /* 0x000000041c18723c */ /* 0x048ff00000041818 */
[C---:B------:R-:W-:Y:S01]  /*1df40*/  HMMA.16816.F32.BF16 R20, R28.reuse, R6, R20 ;  /* 0x000000061c14723c */ /* 0x040fe20000041814 */
[----:B------:R-:W3:Y:S07]  /*1df50*/  LDSM.16.M88.4 R4, [R228+0xa000] ;  /* 0x00a00000e404783b */ /* 0x000eee0000000200 */
[C---:B----4-:R-:W-:Y:S08]  /*1df60*/  HMMA.16816.F32.BF16 R184, R28.reuse, R168, R184 ;  /* 0x000000a81cb8723c */ /* 0x050ff000000418b8 */
[C---:B------:R-:W-:Y:S01]  /*1df70*/  HMMA.16816.F32.BF16 R180, R28.reuse, R170, R180 ;  /* 0x000000aa1cb4723c */ /* 0x040fe200000418b4 */
[----:B------:R-:W4:Y:S07]  /*1df80*/  LDSM.16.M88.4 R168, [R228+0xb000] ;  /* 0x00b00000e4a8783b */ /* 0x000f2e0000000200 */
[C---:B------:R-:W-:Y:S01]  /*1df90*/  HMMA.16816.F32.BF16 R188, R28.reuse, R194, R188 ;  /* 0x000000c21cbc723c */ /* 0x040fe200000418bc */
[----:B------:R-:W4:Y:S07]  /*1dfa0*/  LDSM.16.M88.4 R192, [R228+0xa800] ;  /* 0x00a80000e4c0783b */ /* 0x000f2e0000000200 */
[C---:B-1----:R-:W-:Y:S08]  /*1dfb0*/  HMMA.16816.F32.BF16 R176, R28.reuse, R32, R176 ;  /* 0x000000201cb0723c */ /* 0x042ff000000418b0 */
[----:B------:R-:W-:Y:S01]  /*1dfc0*/  HMMA.16816.F32.BF16 R172, R28, R34, R172 ;  /* 0x000000221cac723c */ /* 0x000fe200000418ac */
[----:B------:R-:W1:Y:S04]  /*1dfd0*/  LDSM.16.M88.4 R28, [R228+0xb800] ;  /* 0x00b80000e41c783b */ /* 0x000e680000000200 */
[----:B------:R-:W-:Y:S03]  /*1dfe0*/  LDSM.16.M88.4 R32, [R227+0x2000] ;  /* 0x00200000e320783b */ /* 0x000fe60000000200 */
[C---:B---3--:R-:W-:Y:S08]  /*1dff0*/  HMMA.16816.F32.BF16 R24, R12.reuse, R4, R24 ;  /* 0x000000040c18723c */ /* 0x048ff00000041818 */
[C---:B------:R-:W-:Y:S01]  /*1e000*/  HMMA.16816.F32.BF16 R20, R12.reuse, R6, R20 ;  /* 0x000000060c14723c */ /* 0x040fe20000041814 */
[----:B------:R-:W3:Y:S07]  /*1e010*/  LDSM.16.M88.4 R4, [R214] ;  /* 0x00000000d604783b */ /* 0x000eee0000000200 */
[C---:B----4-:R-:W-:Y:S08]  /*1e020*/  HMMA.16816.F32.BF16 R184, R12.reuse, R168, R184 ;  /* 0x000000a80cb8723c */ /* 0x050ff000000418b8 */
[C---:B------:R-:W-:Y:S01]  /*1e030*/  HMMA.16816.F32.BF16 R180, R12.reuse, R170, R180 ;  /* 0x000000aa0cb4723c */ /* 0x040fe200000418b4 */
[----:B------:R-:W4:Y:S07]  /*1e040*/  LDSM.16.M88.4 R168, [R211] ;  /* 0x00000000d3a8783b */ /* 0x000f2e0000000200 */
[C---:B------:R-:W-:Y:S08]  /*1e050*/  HMMA.16816.F32.BF16 R16, R12.reuse, R192, R16 ;  /* 0x000000c00c10723c */ /* 0x040ff00000041810 */
[C---:B------:R-:W-:Y:S01]  /*1e060*/  HMMA.16816.F32.BF16 R188, R12.reuse, R194, R188 ;  /* 0x000000c20cbc723c */ /* 0x040fe200000418bc */
[----:B------:R-:W2:Y:S07]  /*1e070*/  LDSM.16.M88.4 R192, [R212] ;  /* 0x00000000d4c0783b */ /* 0x000eae0000000200 */
        /* <DEDUP_REMOVED lines=9> */
[----:B------:R-:W-:Y:S07]  /*1e110*/  LDSM.16.M88.4 R196, [R209] ;  /* 0x00000000d1c4783b */ /* 0x000fee0000000200 */
        /* <DEDUP_REMOVED lines=12> */
[----:B------:R-:W3:Y:S07]  /*1e1e0*/  LDSM.16.M88.4 R4, [R215+0x2800] ;  /* 0x00280000d704783b */ /* 0x000eee0000000200 */
        /* <DEDUP_REMOVED lines=18> */
[----:B------:R-:W-:Y:S04]  /*1e310*/  LDSM.16.M88.4 R32, [R227+0x4000] ;  /* 0x00400000e320783b */ /* 0x000fe80000000200 */
[----:B------:R-:W-:Y:S03]  /*1e320*/  LDSM.16.M88.4 R192, [R208] ;  /* 0x00000000d0c0783b */ /* 0x000fe60000000200 */
[C---:B-1----:R-:W-:Y:S08]  /*1e330*/  HMMA.16816.F32.BF16 R24, R12.reuse, R28, R24 ;  /* 0x0000001c0c18723c */ /* 0x042ff00000041818 */
[C---:B------:R-:W-:Y:S01]  /*1e340*/  HMMA.16816.F32.BF16 R20, R12.reuse, R30, R20 ;  /* 0x0000001e0c14723c */ /* 0x040fe20000041814 */
[----:B------:R-:W1:Y:S07]  /*1e350*/  LDSM.16.M88.4 R28, [R228+0xd800] ;  /* 0x00d80000e41c783b */ /* 0x000e6e0000000200 */
        /* <DEDUP_REMOVED lines=15> */
[----:B------:R-:W-:Y:S07]  /*1e450*/  LDSM.16.M88.4 R196, [R228+0xf000] ;  /* 0x00f00000e4c4783b */ /* 0x000fee0000000200 */
[C---:B------:R-:W-:Y:S08]  /*1e460*/  HMMA.16816.F32.BF16 R184, R32.reuse, R192, R184 ;  /* 0x000000c020b8723c */ /* 0x040ff000000418b8 */
[C---:B------:R-:W-:Y:S01]  /*1e470*/  HMMA.16816.F32.BF16 R180, R32.reuse, R194, R180 ;  /* 0x000000c220b4723c */ /* 0x040fe200000418b4 */
[----:B------:R-:W-:Y:S07]  /*1e480*/  LDSM.16.M88.4 R192, [R222+0xd000] ;  /* 0x00d00000dec0783b */ /* 0x000fee0000000200 */
[C---:B---3--:R-:W-:Y:S08]  /*1e490*/  HMMA.16816.F32.BF16 R176, R32.reuse, R168, R176 ;  /* 0x000000a820b0723c */ /* 0x048ff000000418b0 */
[----:B------:R-:W-:Y:S01]  /*1e4a0*/  HMMA.16816.F32.BF16 R172, R32, R170, R172 ;  /* 0x000000aa20ac723c */ /* 0x000fe200000418ac */
[----:B------:R-:W3:Y:S04]  /*1e4b0*/  LDSM.16.M88.4 R32, [R222+0xd800] ;  /* 0x00d80000de20783b */ /* 0x000ee80000000200 */
[----:B------:R-:W-:Y:S03]  /*1e4c0*/  LDSM.16.M88.4 R168, [R215+0x4000] ;  /* 0x00400000d7a8783b */ /* 0x000fe60000000200 */
[C---:B-1----:R-:W-:Y:S08]  /*1e4d0*/  HMMA.16816.F32.BF16 R24, R28.reuse, R12, R24 ;  /* 0x0000000c1c18723c */ /* 0x042ff00000041818 */
[C---:B------:R-:W-:Y:S01]  /*1e4e0*/  HMMA.16816.F32.BF16 R20, R28.reuse, R14, R20 ;  /* 0x0000000e1c14723c */ /* 0x040fe20000041814 */
[----:B------:R-:W-:Y:S07]  /*1e4f0*/  LDSM.16.M88.4 R12, [R224+0x4000] ;  /* 0x00400000e00c783b */ /* 0x000fee0000000200 */
[C---:B--2---:R-:W-:Y:S08]  /*1e500*/  HMMA.16816.F32.BF16 R16, R28.reuse, R4, R16 ;  /* 0x000000041c10723c */ /* 0x044ff00000041810 */
[C---:B------:R-:W-:Y:S01]  /*1e510*/  HMMA.16816.F32.BF16 R188, R28.reuse, R6, R188 ;  /* 0x000000061cbc723c */ /* 0x040fe200000418bc */
[----:B------:R-:W1:Y:S07]  /*1e520*/  LDSM.16.M88.4 R4, [R215+0x4800] ;  /* 0x00480000d704783b */ /* 0x000e6e0000000200 */
[C---:B---3--:R-:W-:Y:S08]  /*1e530*/  HMMA.16816.F32.BF16 R176, R28.reuse, R32, R176 ;  /* 0x000000201cb0723c */ /* 0x048ff000000418b0 */
[C---:B------:R-:W-:Y:S01]  /*1e540*/  HMMA.16816.F32.BF16 R172, R28.reuse, R34, R172 ;  /* 0x000000221cac723c */ /* 0x040fe200000418ac */
[----:B------:R-:W2:Y:S07]  /*1e550*/  LDSM.16.M88.4 R32, [R215+0x5000] ;  /* 0x00500000d720783b */ /* 0x000eae0000000200 */
[C---:B------:R-:W-:Y:S08]  /*1e560*/  HMMA.16816.F32.BF16 R184, R28.reuse, R192, R184 ;  /* 0x000000c01cb8723c */ /* 0x040ff000000418b8 */
        /* <DEDUP_REMOVED lines=11> */
[----:B------:R-:W2:Y:S07]  /*1e620*/  LDSM.16.M88.4 R32, [R206] ;  /* 0x00000000ce20783b */ /* 0x000eae0000000200 */
[----:B-1----:R-:W-:Y:S08]  /*1e630*/  HMMA.16816.F32.BF16 R24, R200, R4, R24 ;  /* 0x00000004c818723c */ /* 0x002ff00000041818 */
[C---:B------:R-:W-:Y:S08]  /*1e640*/  HMMA.16816.F32.BF16 R176, R12.reuse, R28, R176 ;  /* 0x0000001c0cb0723c */ /* 0x040ff000000418b0 */
[----:B------:R-:W-:Y:S01]  /*1e650*/  HMMA.16816.F32.BF16 R172, R12, R30, R172 ;  /* 0x0000001e0cac723c */ /* 0x000fe200000418ac */
[----:B------:R-:W1:Y:S04]  /*1e660*/  LDSM.16.M88.4 R28, [R205] ;  /* 0x00000000cd1c783b */ /* 0x000e680000000200 */
[----:B------:R-:W-:Y:S03]  /*1e670*/  LDSM.16.M88.4 R12, [R225+0x6000] ;  /* 0x00600000e10c783b */ /* 0x000fe60000000200 */
[C---:B------:R-:W-:Y:S01]  /*1e680*/  HMMA.16816.F32.BF16 R20, R200.reuse, R6, R20 ;  /* 0x00000006c814723c */ /* 0x040fe20000041814 */
[----:B------:R-:W3:Y:S07]  /*1e690*/  LDSM.16.M88.4 R4, [R222+0xe000] ;  /* 0x00e00000de04783b */ /* 0x000eee0000000200 */
[C---:B------:R-:W-:Y:S01]  /*1e6a0*/  HMMA.16816.F32.BF16 R188, R200.reuse, R38, R188 ;  /* 0x00000026c8bc723c */ /* 0x040fe200000418bc */
[----:B------:R4:W5:Y:S07]  /*1e6b0*/  LDL.LU.64 R38, [R1+0x8] ;  /* 0x0000080001267983 */ /* 0x00096e0000300a00 */
[C---:B------:R-:W-:Y:S01]  /*1e6c0*/  HMMA.16816.F32.BF16 R16, R200.reuse, R36, R16 ;  /* 0x00000024c810723c */ /* 0x040fe20000041810 */
[----:B------:R4:W5:Y:S07]  /*1e6d0*/  LDL.LU.64 R36, [R1] ;  /* 0x0000000001247983 */ /* 0x00096e0000300a00 */
[C---:B------:R-:W-:Y:S08]  /*1e6e0*/  HMMA.16816.F32.BF16 R184, R200.reuse, R196, R184 ;  /* 0x000000c4c8b8723c */ /* 0x040ff000000418b8 */
[----:B------:R-:W-:Y:S01]  /*1e6f0*/  HMMA.16816.F32.BF16 R180, R200, R198, R180 ;  /* 0x000000c6c8b4723c */ /* 0x000fe200000418b4 */
[----:B------:R-:W4:Y:S07]  /*1e700*/  LDSM.16.M88.4 R196, [R167] ;  /* 0x00000000a7c4783b */ /* 0x000f2e0000000200 */
[C---:B--2---:R-:W-:Y:S08]  /*1e710*/  HMMA.16816.F32.BF16 R24, R168.reuse, R32, R24 ;  /* 0x00000020a818723c */ /* 0x044ff00000041818 */
[----:B-1----:R-:W-:Y:S08]  /*1e720*/  HMMA.16816.F32.BF16 R16, R168, R28, R16 ;  /* 0x0000001ca810723c */ /* 0x002ff00000041810 */
[----:B------:R-:W-:Y:S08]  /*1e730*/  HMMA.16816.F32.BF16 R176, R200, R192, R176 ;  /* 0x000000c0c8b0723c */ /* 0x000ff000000418b0 */
[----:B---3--:R-:W-:Y:S08]  /*1e740*/  HMMA.16816.F32.BF16 R24, R12, R4, R24 ;  /* 0x000000040c18723c */ /* 0x008ff00000041818 */
[----:B------:R-:W-:Y:S01]  /*1e750*/  HMMA.16816.F32.BF16 R172, R200, R194, R172 ;  /* 0x000000c2c8ac723c */ /* 0x000fe200000418ac */
[----:B----4-:R-:W-:Y:S01]  /*1e760*/  IMAD.MOV.U32 R28, RZ, RZ, R196 ;  /* 0x000000ffff1c7224 */ /* 0x010fe200078e00c4 */
[----:B------:R-:W-:Y:S01]  /*1e770*/  LDSM.16.M88.4 R192, [R215+0x6000] ;  /* 0x00600000d7c0783b */ /* 0x000fe20000000200 */
[----:B------:R-:W-:-:S02]  /*1e780*/  IMAD.MOV.U32 R5, RZ, RZ, R197 ;  /* 0x000000ffff057224 */ /* 0x000fc400078e00c5 */
[----:B------:R-:W-:Y:S01]  /*1e790*/  IMAD.MOV.U32 R4, RZ, RZ, R198 ;  /* 0x000000ffff047224 */ /* 0x000fe200078e00c6 */
[----:B------:R-:W-:Y:S01]  /*1e7a0*/  LDSM.16.M88.4 R200, [R222+0xe800] ;  /* 0x00e80000dec8783b */ /* 0x000fe20000000200 */
[----:B------:R-:W-:-:S03]  /*1e7b0*/  IMAD.MOV.U32 R2, RZ, RZ, R199 ;  /* 0x000000ffff027224 */ /* 0x000fc600078e00c7 */
[----:B------:R-:W1:Y:S01]  /*1e7c0*/  LDSM.16.M88.4 R196, [R224+0x6000] ;  /* 0x00600000e0c4783b */ /* 0x000e620000000200 */
[----:B------:R-:W-:Y:S03]  /*1e7d0*/  HMMA.16816.F32.BF16 R20, R168, R34, R20 ;  /* 0x00000022a814723c */ /* 0x000fe60000041814 */
[----:B------:R-:W2:Y:S01]  /*1e7e0*/  LDSM.16.M88.4 R32, [R204] ;  /* 0x00000000cc20783b */ /* 0x000ea20000000200 */
[----:B------:R-:W-:-:S04]  /*1e7f0*/  IMAD.MOV.U32 R29, RZ, RZ, R5 ;  /* 0x000000ffff1d7224 */ /* 0x000fc800078e0005 */
[C---:B------:R-:W-:Y:S07]  /*1e800*/  HMMA.16816.F32.BF16 R188, R168.reuse, R30, R188 ;  /* 0x0000001ea8bc723c */ /* 0x040fee00000418bc */
[----:B------:R-:W-:Y:S02]  /*1e810*/  IMAD.MOV.U32 R30, RZ, RZ, R4 ;  /* 0x000000ffff1e7224 */ /* 0x000fe400078e0004 */
[----:B------:R-:W-:Y:S01]  /*1e820*/  IMAD.MOV.U32 R31, RZ, RZ, R2 ;  /* 0x000000ffff1f7224 */ /* 0x000fe200078e0002 */
[C---:B------:R-:W-:Y:S08]  /*1e830*/  HMMA.16816.F32.BF16 R176, R168.reuse, R28, R176 ;  /* 0x0000001ca8b0723c */ /* 0x040ff000000418b0 */
[----:B------:R-:W-:Y:S01]  /*1e840*/  HMMA.16816.F32.BF16 R172, R168, R30, R172 ;  /* 0x0000001ea8ac723c */ /* 0x000fe200000418ac */
[----:B------:R-:W-:Y:S07]  /*1e850*/  LDSM.16.M88.4 R28, [R222+0xf000] ;  /* 0x00f00000de1c783b */ /* 0x000fee0000000200 */
[----:B------:R-:W-:Y:S01]  /*1e860*/  HMMA.16816.F32.BF16 R20, R12, R6, R20 ;  /* 0x000000060c14723c */ /* 0x000fe20000041814 */
[----:B------:R-:W3:Y:S07]  /*1e870*/  LDSM.16.M88.4 R4, [R215+0x6800] ;  /* 0x00680000d704783b */ /* 0x000eee0000000200 */
[----:B-1----:R-:W-:Y:S08]  /*1e880*/  HMMA.16816.F32.BF16 R24, R196, R192, R24 ;  /* 0x000000c0c418723c */ /* 0x002ff00000041818 */
[----:B--2---:R-:W-:Y:S08]  /*1e890*/  HMMA.16816.F32.BF16 R184, R168, R32, R184 ;  /* 0x00000020a8b8723c */ /* 0x004ff000000418b8 */
[----:B------:R-:W-:Y:S08]  /*1e8a0*/  HMMA.16816.F32.BF16 R16, R12, R200, R16 ;  /* 0x000000c80c10723c */ /* 0x000ff00000041810 */
[-C--:B------:R-:W-:Y:S01]  /*1e8b0*/  FMUL.FTZ R24, R24, R0.reuse ;  /* 0x0000000018187220 */ /* 0x080fe20000410000 */
[----:B------:R-:W-:Y:S01]  /*1e8c0*/  HMMA.16816.F32.BF16 R180, R168, R34, R180 ;  /* 0x00000022a8b4723c */ /* 0x000fe200000418b4 */
[----:B------:R-:W-:-:S02]  /*1e8d0*/  FMUL.FTZ R2, R25, R0 ;  /* 0x0000000019027220 */ /* 0x000fc40000410000 */
[----:B------:R1:W2:Y:S01]  /*1e8e0*/  MUFU.TANH R33, R24 ;  /* 0x0000001800217308 */ /* 0x0002a20000002400 */
[----:B------:R-:W-:-:S03]  /*1e8f0*/  FMUL.FTZ R32, R26, R0 ;  /* 0x000000001a207220 */ /* 0x000fc60000410000 */
[-C--:B------:R-:W-:Y:S01]  /*1e900*/  FMUL.FTZ R34, R27, R0.reuse ;  /* 0x000000001b227220 */ /* 0x080fe20000410000 */
[----:B------:R-:W-:Y:S01]  /*1e910*/  HMMA.16816.F32.BF16 R188, R12, R202, R188 ;  /* 0x000000ca0cbc723c */ /* 0x000fe200000418bc */
[----:B-1----:R-:W1:Y:S07]  /*1e920*/  LDSM.16.M88.4 R24, [R215+0x7000] ;  /* 0x00700000d718783b */ /* 0x002e6e0000000200 */
[----:B---3--:R-:W-:Y:S08]  /*1e930*/  HMMA.16816.F32.BF16 R16, R196, R4, R16 ;  /* 0x00000004c410723c */ /* 0x008ff00000041810 */
[----:B------:R-:W-:Y:S01]  /*1e940*/  HMMA.16816.F32.BF16 R184, R12, R28, R184 ;  /* 0x0000001c0cb8723c */ /* 0x000fe200000418b8 */
[----:B------:R-:W3:Y:S07]  /*1e950*/  S2R R28, SR_TID.X ;  /* 0x00000000001c7919 */ /* 0x000eee0000002100 */
[----:B------:R-:W-:Y:S08]  /*1e960*/  HMMA.16816.F32.BF16 R20, R196, R194, R20 ;  /* 0x000000c2c414723c */ /* 0x000ff00000041814 */
[----:B------:R-:W-:Y:S07]  /*1e970*/  HMMA.16816.F32.BF16 R180, R12, R30, R180 ;  /* 0x0000001e0cb4723c */ /* 0x000fee00000418b4 */
[----:B------:R-:W-:Y:S01]  /*1e980*/  FMUL.FTZ R31, R16, R0 ;  /* 0x00000000101f7220 */ /* 0x000fe20000410000 */
[----:B------:R-:W-:Y:S01]  /*1e990*/  HMMA.16816.F32.BF16 R188, R196, R6, R188 ;  /* 0x00000006c4bc723c */ /* 0x000fe200000418bc */
[----:B------:R-:W4:Y:S01]  /*1e9a0*/  LDSM.16.M88.4 R4, [R222+0xf800] ;  /* 0x00f80000de04783b */ /* 0x000f220000000200 */
[----:B---3--:R-:W-:-:S05]  /*1e9b0*/  IMAD.SHL.U32 R16, R28, 0x2, RZ ;  /* 0x000000021c107824 */ /* 0x008fca00078e00ff */
[----:B------:R-:W-:Y:S01]  /*1e9c0*/  LOP3.LUT R16, R16, 0x6, RZ, 0xc0, !PT ;  /* 0x0000000610107812 */ /* 0x000fe200078ec0ff */
[----:B-1----:R-:W-:Y:S07]  /*1e9d0*/  HMMA.16816.F32.BF16 R184, R196, R24, R184 ;  /* 0x00000018c4b8723c */ /* 0x002fee00000418b8 */
[----:B------:R-:W-:Y:S02]  /*1e9e0*/  IMAD R24, R245, 0x40, R16 ;  /* 0x00000040f5187824 */ /* 0x000fe400078e0210 */
[----:B------:R-:W-:-:S03]  /*1e9f0*/  FMUL.FTZ R17, R17, R0 ;  /* 0x0000000011117220 */ /* 0x000fc60000410000 */
[----:B------:R-:W-:Y:S01]  /*1ea00*/  IADD3 R16, R24, 0x1, RZ ;  /* 0x0000000118107810 */ /* 0x000fe20007ffe0ff */
[-C--:B------:R-:W-:Y:S02]  /*1ea10*/  FMUL.FTZ R18, R18, R0.reuse ;  /* 0x0000000012127220 */ /* 0x080fe40000410000 */
[----:B------:R-:W-:Y:S01]  /*1ea20*/  FMUL.FTZ R19, R19, R0 ;  /* 0x0000000013137220 */ /* 0x000fe20000410000 */
[C---:B------:R-:W-:Y:S02]  /*1ea30*/  ISETP.GE.AND P6, PT, R16.reuse, R250, PT ;  /* 0x000000fa1000720c */ /* 0x040fe40003fc6270 */
[C---:B------:R-:W-:Y:S01]  /*1ea40*/  ISETP.GE.AND P2, PT, R16.reuse, R248, PT ;  /* 0x000000f81000720c */ /* 0x040fe20003f46270 */
[----:B------:R-:W-:Y:S01]  /*1ea50*/  FMUL.FTZ R35, R23, R0 ;  /* 0x0000000017237220 */ /* 0x000fe20000410000 */
[----:B------:R-:W-:Y:S01]  /*1ea60*/  MUFU.TANH R30, R18 ;  /* 0x00000012001e7308 */ /* 0x000fe20000002400 */
[C---:B------:R-:W-:Y:S02]  /*1ea70*/  ISETP.GE.OR P6, PT, R16.reuse, R249, !P6 ;  /* 0x000000f91000720c */ /* 0x040fe400077c6670 */
[----:B------:R-:W-:-:S02]  /*1ea80*/  ISETP.GE.OR P2, PT, R16, R247, !P2 ;  /* 0x000000f71000720c */ /* 0x000fc40005746670 */
[----:B------:R-:W-:-:S03]  /*1ea90*/  ISETP.GE.AND P1, PT, R24, R250, PT ;  /* 0x000000fa1800720c */ /* 0x000fc60003f26270 */
[----:B------:R-:W-:Y:S01]  /*1eaa0*/  MUFU.TANH R23, R17 ;  /* 0x0000001100177308 */ /* 0x000fe20000002400 */
[----:B------:R-:W-:Y:S01]  /*1eab0*/  FMUL.FTZ R20, R20, R0 ;  /* 0x0000000014147220 */ /* 0x000fe20000410000 */
[----:B------:R-:W-:-:S06]  /*1eac0*/  ISETP.GE.OR P1, PT, R24, R249, !P1 ;  /* 0x000000f91800720c */ /* 0x000fcc0004f26670 */
[----:B------:R1:W-:Y:S01]  /*1ead0*/  MUFU.TANH R29, R19 ;  /* 0x00000013001d7308 */ /* 0x0003e20000002400 */
[----:B--2---:R-:W-:-:S07]  /*1eae0*/  FSEL R33, R33, -INF , !P1 ;  /* 0xff80000021217808 */ /* 0x004fce0004800000 */
[----:B------:R-:W2:Y:S01]  /*1eaf0*/  MUFU.TANH R32, R32 ;  /* 0x0000002000207308 */ /* 0x000ea20000002400 */
[----:B-1----:R-:W1:Y:S07]  /*1eb00*/  LDSM.16.M88.4 R16, [R215+0x7800] ;  /* 0x00780000d710783b */ /* 0x002e6e0000000200 */
[----:B------:R-:W3:Y:S01]  /*1eb10*/  MUFU.TANH R2, R2 ;  /* 0x0000000200027308 */ /* 0x000ee20000002400 */
[----:B------:R-:W-:Y:S01]  /*1eb20*/  ISETP.GE.AND P1, PT, R24, R248, PT ;  /* 0x000000f81800720c */ /* 0x000fe20003f26270 */
[----:B------:R-:W-:-:S02]  /*1eb30*/  FMUL.FTZ R22, R22, R0 ;  /* 0x0000000016167220 */ /* 0x000fc40000410000 */
[----:B------:R-:W-:-:S04]  /*1eb40*/  FMUL.FTZ R21, R21, R0 ;  /* 0x0000000015157220 */ /* 0x000fc80000410000 */
[----:B------:R-:W1:Y:S01]  /*1eb50*/  MUFU.TANH R34, R34 ;  /* 0x0000002200227308 */ /* 0x000e620000002400 */
[C---:B------:R-:W-:Y:S01]  /*1eb60*/  ISETP.GE.OR P1, PT, R24.reuse, R247, !P1 ;  /* 0x000000f71800720c */ /* 0x040fe20004f26670 */
[----:B----4-:R-:W-:Y:S01]  /*1eb70*/  HMMA.16816.F32.BF16 R176, R12, R4, R176 ;  /* 0x000000040cb0723c */ /* 0x010fe200000418b0 */
[----:B------:R-:W-:-:S05]  /*1eb80*/  IADD3 R166, R24, 0x8, RZ ;  /* 0x0000000818a67810 */ /* 0x000fca0007ffe0ff */
[----:B------:R-:W-:Y:S01]  /*1eb90*/  MUFU.TANH R31, R31 ;  /* 0x0000001f001f7308 */ /* 0x000fe20000002400 */
[----:B--2---:R-:W-:Y:S01]  /*1eba0*/  FSEL R32, R32, -INF , !P1 ;  /* 0xff80000020207808 */ /* 0x004fe20004800000 */
[----:B------:R-:W-:Y:S06]  /*1ebb0*/  HMMA.16816.F32.BF16 R180, R196, R26, R180 ;  /* 0x0000001ac4b4723c */ /* 0x000fec00000418b4 */
[----:B------:R-:W2:Y:S01]  /*1ebc0*/  MUFU.TANH R20, R20 ;  /* 0x0000001400147308 */ /* 0x000ea20000002400 */
[----:B------:R-:W-:Y:S01]  /*1ebd0*/  ISETP.GE.AND P1, PT, R166, R250, PT ;  /* 0x000000faa600720c */ /* 0x000fe20003f26270 */
[----:B------:R-:W-:Y:S01]  /*1ebe0*/  HMMA.16816.F32.BF16 R172, R12, R6, R172 ;  /* 0x000000060cac723c */ /* 0x000fe200000418ac */
[----:B------:R-:W-:Y:S01]  /*1ebf0*/  IADD3 R168, R24, 0x9, RZ ;  /* 0x0000000918a87810 */ /* 0x000fe20007ffe0ff */
[----:B------:R-:W-:Y:S01]  /*1ec00*/  FMUL.FTZ R165, R190, R0 ;  /* 0x00000000bea57220 */ /* 0x000fe20000410000 */
[----:B------:R-:W-:-:S04]  /*1ec10*/  DEPBAR.LE SB0, 0x0 ;  /* 0x000080000000791a */ /* 0x000fc80000000000 */
[----:B------:R-:W4:Y:S01]  /*1ec20*/  MUFU.TANH R22, R22 ;  /* 0x0000001600167308 */ /* 0x000f220000002400 */
[----:B------:R-:W-:Y:S02]  /*1ec30*/  ISETP.GE.OR P1, PT, R166, R249, !P1 ;  /* 0x000000f9a600720c */ /* 0x000fe40004f26670 */
[----:B---3--:R-:W-:-:S05]  /*1ec40*/  FSEL R4, R2, -INF , !P6 ;  /* 0xff80000002047808 */ /* 0x008fca0007000000 */
[----:B------:R-:W3:Y:S01]  /*1ec50*/  MUFU.TANH R21, R21 ;  /* 0x0000001500157308 */ /* 0x000ee20000002400 */
[----:B------:R-:W-:-:S07]  /*1ec60*/  ISETP.GE.AND P6, PT, R166, R248, PT ;  /* 0x000000f8a600720c */ /* 0x000fce0003fc6270 */
[----:B------:R-:W3:Y:S01]  /*1ec70*/  MUFU.TANH R35, R35 ;  /* 0x0000002300237308 */ /* 0x000ee20000002400 */
[----:B-1----:R-:W-:Y:S02]  /*1ec80*/  FSEL R2, R34, -INF , !P2 ;  /* 0xff80000022027808 */ /* 0x002fe40005000000 */
[----:B------:R-:W-:Y:S02]  /*1ec90*/  ISETP.GE.AND P2, PT, R168, R250, PT ;  /* 0x000000faa800720c */ /* 0x000fe40003f46270 */
[----:B--2---:R-:W-:Y:S02]  /*1eca0*/  FSEL R5, R20, -INF , !P1 ;  /* 0xff80000014057808 */ /* 0x004fe40004800000 */
[----:B------:R-:W-:Y:S02]  /*1ecb0*/  ISETP.GE.AND P1, PT, R168, R248, PT ;  /* 0x000000f8a800720c */ /* 0x000fe40003f26270 */
[----:B------:R-:W-:Y:S02]  /*1ecc0*/  ISETP.GE.OR P6, PT, R166, R247, !P6 ;  /* 0x000000f7a600720c */ /* 0x000fe400077c6670 */
[----:B------:R-:W-:-:S02]  /*1ecd0*/  IADD3 R14, R24, 0x10, RZ ;  /* 0x00000010180e7810 */ /* 0x000fc40007ffe0ff */
[----:B------:R-:W-:Y:S01]  /*1ece0*/  ISETP.GE.OR P2, PT, R168, R249, !P2 ;  /* 0x000000f9a800720c */ /* 0x000fe20005746670 */
[----:B------:R-:W-:Y:S01]  /*1ecf0*/  FMUL.FTZ R188, R188, R0 ;  /* 0x00000000bcbc7220 */ /* 0x000fe20000410000 */
[----:B------:R-:W-:Y:S02]  /*1ed00*/  ISETP.GE.OR P1, PT, R168, R247, !P1 ;  /* 0x000000f7a800720c */ /* 0x000fe40004f26670 */
[----:B----4-:R-:W-:Y:S02]  /*1ed10*/  FSEL R7, R22, -INF , !P6 ;  /* 0xff80000016077808 */ /* 0x010fe40007000000 */
[----:B------:R-:W-:Y:S02]  /*1ed20*/  IADD3 R15, R24, 0x11, RZ ;  /* 0x00000011180f7810 */ /* 0x000fe40007ffe0ff */
[C---:B------:R-:W-:Y:S02]  /*1ed30*/  ISETP.GE.AND P6, PT, R14.reuse, R250, PT ;  /* 0x000000fa0e00720c */ /* 0x040fe40003fc6270 */
[----:B---3--:R-:W-:Y:S01]  /*1ed40*/  FSEL R12, R21, -INF , !P2 ;  /* 0xff800000150c7808 */ /* 0x008fe20005000000 */
[----:B------:R1:W2:Y:S01]  /*1ed50*/  MUFU.TANH R28, R188 ;  /* 0x000000bc001c7308 */ /* 0x0002a20000002400 */
[----:B------:R-:W-:Y:S01]  /*1ed60*/  ISETP.GE.AND P2, PT, R14, R248, PT ;  /* 0x000000f80e00720c */ /* 0x000fe20003f46270 */
[-C--:B------:R-:W-:Y:S01]  /*1ed70*/  FMUL.FTZ R191, R191, R0.reuse ;  /* 0x00000000bfbf7220 */ /* 0x080fe20000410000 */
[----:B------:R-:W-:Y:S01]  /*1ed80*/  FSEL R6, R35, -INF , !P1 ;  /* 0xff80000023067808 */ /* 0x000fe20004800000 */
[----:B------:R-:W-:Y:S01]  /*1ed90*/  FMUL.FTZ R25, R189, R0 ;  /* 0x00000000bd197220 */ /* 0x000fe20000410000 */
[----:B------:R-:W-:-:S02]  /*1eda0*/  ISETP.GE.AND P1, PT, R15, R250, PT ;  /* 0x000000fa0f00720c */ /* 0x000fc40003f26270 */
[C---:B------:R-:W-:Y:S01]  /*1edb0*/  ISETP.GE.OR P6, PT, R14.reuse, R249, !P6 ;  /* 0x000000f90e00720c */ /* 0x040fe200077c6670 */
[----:B------:R-:W3:Y:S01]  /*1edc0*/  MUFU.TANH R165, R165 ;  /* 0x000000a500a57308 */ /* 0x000ee20000002400 */
[----:B------:R-:W-:Y:S01]  /*1edd0*/  ISETP.GE.OR P2, PT, R14, R247, !P2 ;  /* 0x000000f70e00720c */ /* 0x000fe20005746670 */
[----:B------:R-:W-:Y:S01]  /*1ede0*/  HMMA.16816.F32.BF16 R176, R196, R16, R176 ;  /* 0x00000010c4b0723c */ /* 0x000fe200000418b0 */
[----:B------:R-:W-:Y:S01]  /*1edf0*/  FMUL.FTZ R27, R184, R0 ;  /* 0x00000000b81b7220 */ /* 0x000fe20000410000 */
[----:B------:R-:W-:-:S04]  /*1ee00*/  ISETP.GE.OR P1, PT, R15, R249, !P1 ;  /* 0x000000f90f00720c */ /* 0x000fc80004f26670 */
[----:B------:R4:W-:Y:S01]  /*1ee10*/  MUFU.TANH R26, R191 ;  /* 0x000000bf001a7308 */ /* 0x0009e20000002400 */
[----:B------:R-:W-:Y:S02]  /*1ee20*/  IADD3 R17, R24, 0x18, RZ ;  /* 0x0000001818117810 */ /* 0x000fe40007ffe0ff */
[----:B-1----:R-:W-:Y:S01]  /*1ee30*/  FSEL R188, R30, -INF , !P2 ;  /* 0xff8000001ebc7808 */ /* 0x002fe20005000000 */
[----:B------:R-:W-:Y:S01]  /*1ee40*/  FMUL.FTZ R187, R187, R0 ;  /* 0x00000000bbbb7220 */ /* 0x000fe20000410000 */
[----:B------:R-:W-:Y:S02]  /*1ee50*/  ISETP.GE.AND P2, PT, R17, R250, PT ;  /* 0x000000fa1100720c */ /* 0x000fe40003f46270 */
[----:B------:R-:W-:Y:S01]  /*1ee60*/  FSEL R190, R23, -INF , !P1 ;  /* 0xff80000017be7808 */ /* 0x000fe20004800000 */
[----:B------:R-:W1:Y:S01]  /*1ee70*/  MUFU.TANH R25, R25 ;  /* 0x0000001900197308 */ /* 0x000e620000002400 */
[----:B------:R-:W-:Y:S02]  /*1ee80*/  ISETP.GE.AND P1, PT, R17, R248, PT ;  /* 0x000000f81100720c */ /* 0x000fe40003f26270 */
[----:B----4-:R-:W-:-:S02]  /*1ee90*/  FSEL R191, R31, -INF , !P6 ;  /* 0xff8000001fbf7808 */ /* 0x010fc40007000000 */
[----:B------:R-:W-:-:S03]  /*1eea0*/  ISETP.GE.AND P6, PT, R15, R248, PT ;  /* 0x000000f80f00720c */ /* 0x000fc60003fc6270 */
[----:B------:R-:W4:Y:S01]  /*1eeb0*/  MUFU.TANH R27, R27 ;  /* 0x0000001b001b7308 */ /* 0x000f220000002400 */
[----:B------:R-:W-:Y:S02]  /*1eec0*/  IADD3 R16, R24, 0x19, RZ ;  /* 0x0000001918107810 */ /* 0x000fe40007ffe0ff */
[----:B------:R-:W-:Y:S01]  /*1eed0*/  ISETP.GE.OR P6, PT, R15, R247, !P6 ;  /* 0x000000f70f00720c */ /* 0x000fe200077c6670 */
[-C--:B------:R-:W-:Y:S01]  /*1eee0*/  FMUL.FTZ R186, R186, R0.reuse ;  /* 0x00000000baba7220 */ /* 0x080fe20000410000 */
[C---:B------:R-:W-:Y:S02]  /*1eef0*/  ISETP.GE.OR P2, PT, R17.reuse, R249, !P2 ;  /* 0x000000f91100720c */ /* 0x040fe40005746670 */
[----:B------:R-:W-:Y:S01]  /*1ef00*/  ISETP.GE.OR P1, PT, R17, R247, !P1 ;  /* 0x000000f71100720c */ /* 0x000fe20004f26670 */
[----:B------:R1:W-:Y:S01]  /*1ef10*/  MUFU.TANH R22, R187 ;  /* 0x000000bb00167308 */ /* 0x0003e20000002400 */
[----:B------:R-:W-:Y:S01]  /*1ef20*/  IADD3 R17, R24, 0x20, RZ ;  /* 0x0000002018117810 */ /* 0x000fe20007ffe0ff */
[----:B------:R-:W-:Y:S01]  /*1ef30*/  FMUL.FTZ R21, R182, R0 ;  /* 0x00000000b6157220 */ /* 0x000fe20000410000 */
[----:B--2---:R-:W-:-:S02]  /*1ef40*/  FSEL R189, R28, -INF , !P2 ;  /* 0xff8000001cbd7808 */ /* 0x004fc40005000000 */
[----:B------:R-:W-:Y:S02]  /*1ef50*/  ISETP.GE.AND P2, PT, R16, R248, PT ;  /* 0x000000f81000720c */ /* 0x000fe40003f46270 */
[----:B---3--:R-:W-:Y:S01]  /*1ef60*/  FSEL R182, R165, -INF , !P1 ;  /* 0xff800000a5b67808 */ /* 0x008fe20004800000 */
[----:B------:R2:W3:Y:S01]  /*1ef70*/  MUFU.TANH R13, R186 ;  /* 0x000000ba000d7308 */ /* 0x0004e20000002400 */
[----:B------:R-:W-:Y:S01]  /*1ef80*/  ISETP.GE.AND P1, PT, R17, R250, PT ;  /* 0x000000fa1100720c */ /* 0x000fe20003f26270 */
[----:B------:R-:W-:Y:S01]  /*1ef90*/  FMUL.FTZ R14, R180, R0 ;  /* 0x00000000b40e7220 */ /* 0x000fe20000410000 */
[----:B-1----:R-:W-:Y:S02]  /*1efa0*/  FSEL R187, R29, -INF , !P6 ;  /* 0xff8000001dbb7808 */ /* 0x002fe40007000000 */
[C---:B------:R-:W-:Y:S01]  /*1efb0*/  ISETP.GE.AND P6, PT, R16.reuse, R250, PT ;  /* 0x000000fa1000720c */ /* 0x040fe20003fc6270 */
[----:B------:R-:W-:Y:S01]  /*1efc0*/  FMUL.FTZ R185, R185, R0 ;  /* 0x00000000b9b97220 */ /* 0x000fe20000410000 */
[----:B------:R-:W-:-:S02]  /*1efd0*/  ISETP.GE.OR P2, PT, R16, R247, !P2 ;  /* 0x000000f71000720c */ /* 0x000fc40005746670 */
[-C--:B------:R-:W-:Y:S02]  /*1efe0*/  ISETP.GE.OR P6, PT, R16, R249.reuse, !P6 ;  /* 0x000000f91000720c */ /* 0x080fe400077c6670 */
[----:B------:R-:W-:Y:S02]  /*1eff0*/  ISETP.GE.OR P1, PT, R17, R249, !P1 ;  /* 0x000000f91100720c */ /* 0x000fe40004f26670 */
[----:B------:R-:W-:Y:S02]  /*1f000*/  IADD3 R23, R24, 0x21, RZ ;  /* 0x0000002118177810 */ /* 0x000fe40007ffe0ff */
[----:B------:R-:W-:Y:S01]  /*1f010*/  FSEL R180, R25, -INF , !P6 ;  /* 0xff80000019b47808 */ /* 0x000fe20007000000 */
[----:B------:R-:W1:Y:S01]  /*1f020*/  MUFU.TANH R20, R185 ;  /* 0x000000b900147308 */ /* 0x000e620000002400 */
[----:B------:R-:W-:Y:S02]  /*1f030*/  ISETP.GE.AND P6, PT, R17, R248, PT ;  /* 0x000000f81100720c */ /* 0x000fe40003fc6270 */
[----:B--2---:R-:W-:-:S02]  /*1f040*/  FSEL R186, R26, -INF , !P2 ;  /* 0xff8000001aba7808 */ /* 0x004fc40005000000 */
[----:B----4-:R-:W-:-:S03]  /*1f050*/  FSEL R26, R27, -INF , !P1 ;  /* 0xff8000001b1a7808 */ /* 0x010fc60004800000 */
[----:B------:R-:W2:Y:S01]  /*1f060*/  MUFU.TANH R14, R14 ;  /* 0x0000000e000e7308 */ /* 0x000ea20000002400 */
[C---:B------:R-:W-:Y:S01]  /*1f070*/  ISETP.GE.AND P2, PT, R23.reuse, R250, PT ;  /* 0x000000fa1700720c */ /* 0x040fe20003f46270 */
[----:B------:R-:W-:Y:S01]  /*1f080*/  HMMA.16816.F32.BF16 R172, R196, R18, R172 ;  /* 0x00000012c4ac723c */ /* 0x000fe200000418ac */
[----:B------:R-:W-:Y:S02]  /*1f090*/  ISETP.GE.AND P1, PT, R23, R248, PT ;  /* 0x000000f81700720c */ /* 0x000fe40003f26270 */
[----:B------:R-:W-:Y:S02]  /*1f0a0*/  ISETP.GE.OR P6, PT, R17, R247, !P6 ;  /* 0x000000f71100720c */ /* 0x000fe400077c6670 */
[C---:B------:R-:W-:Y:S02]  /*1f0b0*/  ISETP.GE.OR P2, PT, R23.reuse, R249, !P2 ;  /* 0x000000f91700720c */ /* 0x040fe40005746670 */
[----:B------:R-:W-:Y:S02]  /*1f0c0*/  IADD3 R18, R24, 0x28, RZ ;  /* 0x0000002818127810 */ /* 0x000fe40007ffe0ff */
[----:B------:R-:W-:-:S02]  /*1f0d0*/  ISETP.GE.OR P1, PT, R23, R247, !P1 ;  /* 0x000000f71700720c */ /* 0x000fc40004f26670 */
[----:B---3--:R-:W-:Y:S01]  /*1f0e0*/  FSEL R23, R13, -INF , !P6 ;  /* 0xff8000000d177808 */ /* 0x008fe20007000000 */
[----:B------:R-:W3:Y:S01]  /*1f0f0*/  MUFU.TANH R21, R21 ;  /* 0x0000001500157308 */ /* 0x000ee20000002400 */
[----:B------:R-:W-:Y:S01]  /*1f100*/  ISETP.GE.AND P6, PT, R18, R250, PT ;  /* 0x000000fa1200720c */ /* 0x000fe20003fc6270 */
[-C--:B------:R-:W-:Y:S01]  /*1f110*/  FMUL.FTZ R16, R183, R0.reuse ;  /* 0x00000000b7107220 */ /* 0x080fe20000410000 */
[----:B------:R-:W-:Y:S01]  /*1f120*/  IADD3 R17, R24, 0x29, RZ ;  /* 0x0000002918117810 */ /* 0x000fe20007ffe0ff */
[-C--:B------:R-:W-:Y:S01]  /*1f130*/  FMUL.FTZ R25, R176, R0.reuse ;  /* 0x00000000b0197220 */ /* 0x080fe20000410000 */
[----:B------:R-:W-:Y:S01]  /*1f140*/  ISETP.GE.OR P6, PT, R18, R249, !P6 ;  /* 0x000000f91200720c */ /* 0x000fe200077c6670 */
[----:B------:R-:W-:Y:S01]  /*1f150*/  FMUL.FTZ R15, R181, R0 ;  /* 0x00000000b50f7220 */ /* 0x000fe20000410000 */
[----:B-1----:R-:W-:Y:S02]  /*1f160*/  FSEL R183, R20, -INF , !P2 ;  /* 0xff80000014b77808 */ /* 0x002fe40005000000 */
[----:B------:R-:W-:-:S02]  /*1f170*/  FSEL R22, R22, -INF , !P1 ;  /* 0xff80000016167808 */ /* 0x000fc40004800000 */
[----:B--2---:R-:W-:Y:S01]  /*1f180*/  FSEL R181, R14, -INF , !P6 ;  /* 0xff8000000eb57808 */ /* 0x004fe20007000000 */
[----:B------:R-:W1:Y:S01]  /*1f190*/  MUFU.TANH R16, R16 ;  /* 0x0000001000107308 */ /* 0x000e620000002400 */
[----:B------:R-:W-:Y:S02]  /*1f1a0*/  ISETP.GE.AND P2, PT, R18, R248, PT ;  /* 0x000000f81200720c */ /* 0x000fe40003f46270 */
[C---:B------:R-:W-:Y:S02]  /*1f1b0*/  ISETP.GE.AND P1, PT, R17.reuse, R250, PT ;  /* 0x000000fa1100720c */ /* 0x040fe40003f26270 */
[----:B------:R-:W-:-:S03]  /*1f1c0*/  ISETP.GE.AND P6, PT, R17, R248, PT ;  /* 0x000000f81100720c */ /* 0x000fc60003fc6270 */
[----:B------:R-:W2:Y:S01]  /*1f1d0*/  MUFU.TANH R25, R25 ;  /* 0x0000001900197308 */ /* 0x000ea20000002400 */
[----:B------:R-:W-:Y:S01]  /*1f1e0*/  FMUL.FTZ R177, R177, R0 ;  /* 0x00000000b1b17220 */ /* 0x000fe20000410000 */
[----:B------:R-:W-:Y:S02]  /*1f1f0*/  ISETP.GE.OR P2, PT, R18, R247, !P2 ;  /* 0x000000f71200720c */ /* 0x000fe40005746670 */
[C---:B------:R-:W-:Y:S02]  /*1f200*/  ISETP.GE.OR P1, PT, R17.reuse, R249, !P1 ;  /* 0x000000f91100720c */ /* 0x040fe40004f26670 */
[----:B------:R-:W-:Y:S02]  /*1f210*/  ISETP.GE.OR P6, PT, R17, R247, !P6 ;  /* 0x000000f71100720c */ /* 0x000fe400077c6670 */
[----:B------:R-:W-:Y:S01]  /*1f220*/  IADD3 R17, R24, 0x30, RZ ;  /* 0x0000003018117810 */ /* 0x000fe20007ffe0ff */
[----:B------:R-:W4:Y:S01]  /*1f230*/  MUFU.TANH R15, R15 ;  /* 0x0000000f000f7308 */ /* 0x000f220000002400 */
[----:B---3--:R-:W-:-:S02]  /*1f240*/  FSEL R21, R21, -INF , !P2 ;  /* 0xff80000015157808 */ /* 0x008fc40005000000 */
[----:B------:R-:W-:Y:S01]  /*1f250*/  ISETP.GE.AND P2, PT, R17, R250, PT ;  /* 0x000000fa1100720c */ /* 0x000fe20003f46270 */
[----:B------:R-:W-:-:S04]  /*1f260*/  FMUL.FTZ R171, R178, R0 ;  /* 0x00000000b2ab7220 */ /* 0x000fc80000410000 */
[----:B------:R-:W3:Y:S01]  /*1f270*/  MUFU.TANH R177, R177 ;  /* 0x000000b100b17308 */ /* 0x000ee20000002400 */
[----:B------:R-:W-:Y:S01]  /*1f280*/  ISETP.GE.OR P2, PT, R17, R249, !P2 ;  /* 0x000000f91100720c */ /* 0x000fe20005746670 */
[----:B------:R-:W-:Y:S01]  /*1f290*/  FMUL.FTZ R28, R174, R0 ;  /* 0x00000000ae1c7220 */ /* 0x000fe20000410000 */
[----:B------:R-:W-:Y:S02]  /*1f2a0*/  IADD3 R13, R24, 0x31, RZ ;  /* 0x00000031180d7810 */ /* 0x000fe40007ffe0ff */
[----:B-1----:R-:W-:Y:S02]  /*1f2b0*/  FSEL R20, R16, -INF , !P6 ;  /* 0xff80000010147808 */ /* 0x002fe40007000000 */
[----:B--2---:R-:W-:Y:S01]  /*1f2c0*/  FSEL R25, R25, -INF , !P2 ;  /* 0xff80000019197808 */ /* 0x004fe20005000000 */
[----:B------:R-:W1:Y:S01]  /*1f2d0*/  MUFU.TANH R171, R171 ;  /* 0x000000ab00ab7308 */ /* 0x000e620000002400 */
[C---:B------:R-:W-:Y:S02]  /*1f2e0*/  ISETP.GE.AND P6, PT, R13.reuse, R250, PT ;  /* 0x000000fa0d00720c */ /* 0x040fe40003fc6270 */
[----:B------:R-:W-:Y:S01]  /*1f2f0*/  ISETP.GE.AND P2, PT, R13, R248, PT ;  /* 0x000000f80d00720c */ /* 0x000fe20003f46270 */
[----:B------:R-:W-:-:S02]  /*1f300*/  FMUL.FTZ R170, R179, R0 ;  /* 0x00000000b3aa7220 */ /* 0x000fc40000410000 */
[-C--:B------:R-:W-:Y:S02]  /*1f310*/  FMUL.FTZ R14, R172, R0.reuse ;  /* 0x00000000ac0e7220 */ /* 0x080fe40000410000 */
[----:B------:R-:W2:Y:S01]  /*1f320*/  MUFU.TANH R28, R28 ;  /* 0x0000001c001c7308 */ /* 0x000ea20000002400 */
[C---:B------:R-:W-:Y:S02]  /*1f330*/  ISETP.GE.OR P6, PT, R13.reuse, R249, !P6 ;  /* 0x000000f90d00720c */ /* 0x040fe400077c6670 */
[----:B------:R-:W-:Y:S01]  /*1f340*/  ISETP.GE.OR P2, PT, R13, R247, !P2 ;  /* 0x000000f70d00720c */ /* 0x000fe20005746670 */
[-C--:B------:R-:W-:Y:S01]  /*1f350*/  FMUL.FTZ R172, R173, R0.reuse ;  /* 0x00000000adac7220 */ /* 0x080fe20000410000 */
[----:B------:R-:W-:Y:S01]  /*1f360*/  IADD3 R13, R24, 0x38, RZ ;  /* 0x00000038180d7810 */ /* 0x000fe20007ffe0ff */
[----:B------:R-:W-:Y:S01]  /*1f370*/  FMUL.FTZ R29, R175, R0 ;  /* 0x00000000af1d7220 */ /* 0x000fe20000410000 */
[----:B----4-:R-:W-:Y:S01]  /*1f380*/  FSEL R27, R15, -INF , !P1 ;  /* 0xff8000000f1b7808 */ /* 0x010fe20004800000 */
[----:B------:R-:W4:Y:S01]  /*1f390*/  MUFU.TANH R170, R170 ;  /* 0x000000aa00aa7308 */ /* 0x000f220000002400 */
[----:B------:R-:W-:-:S02]  /*1f3a0*/  ISETP.GE.AND P1, PT, R17, R248, PT ;  /* 0x000000f81100720c */ /* 0x000fc40003f26270 */
[----:B------:R-:W-:Y:S02]  /*1f3b0*/  IADD3 R0, R24, 0x39, RZ ;  /* 0x0000003918007810 */ /* 0x000fe40007ffe0ff */
[----:B---3--:R-:W-:Y:S02]  /*1f3c0*/  FSEL R24, R177, -INF , !P6 ;  /* 0xff800000b1187808 */ /* 0x008fe40007000000 */
[----:B------:R-:W-:Y:S01]  /*1f3d0*/  ISETP.GE.AND P6, PT, R13, R248, PT ;  /* 0x000000f80d00720c */ /* 0x000fe20003fc6270 */
[----:B------:R-:W3:Y:S01]  /*1f3e0*/  MUFU.TANH R14, R14 ;  /* 0x0000000e000e7308 */ /* 0x000ee20000002400 */
[-C--:B------:R-:W-:Y:S02]  /*1f3f0*/  ISETP.GE.OR P1, PT, R17, R247.reuse, !P1 ;  /* 0x000000f71100720c */ /* 0x080fe40004f26670 */
[----:B------:R-:W-:Y:S02]  /*1f400*/  ISETP.GE.OR P6, PT, R13, R247, !P6 ;  /* 0x000000f70d00720c */ /* 0x000fe400077c6670 */
[----:B-1----:R-:W-:-:S02]  /*1f410*/  FSEL R171, R171, -INF , !P1 ;  /* 0xff800000abab7808 */ /* 0x002fc40004800000 */
[----:B------:R-:W-:Y:S01]  /*1f420*/  ISETP.GE.AND P1, PT, R13, R250, PT ;  /* 0x000000fa0d00720c */ /* 0x000fe20003f26270 */
[----:B------:R-:W1:Y:S01]  /*1f430*/  MUFU.TANH R172, R172 ;  /* 0x000000ac00ac7308 */ /* 0x000e620000002400 */
[----:B--2---:R-:W-:Y:S01]  /*1f440*/  FSEL R28, R28, -INF , !P6 ;  /* 0xff8000001c1c7808 */ /* 0x004fe20007000000 */
[----:B------:R-:W-:Y:S01]  /*1f450*/  BAR.SYNC.DEFER_BLOCKING 0x0 ;  /* 0x0000000000007b1d */ /* 0x000fe20000010000 */
[----:B------:R-:W-:Y:S02]  /*1f460*/  ISETP.GT.AND P6, PT, R245, R234, PT ;  /* 0x000000eaf500720c */ /* 0x000fe40003fc4270 */
[----:B------:R-:W-:-:S03]  /*1f470*/  ISETP.GE.OR P1, PT, R13, R249, !P1 ;  /* 0x000000f90d00720c */ /* 0x000fc60004f26670 */
[----:B------:R-:W2:Y:S01]  /*1f480*/  MUFU.TANH R29, R29 ;  /* 0x0000001d001d7308 */ /* 0x000ea20000002400 */
[----:B----4-:R-:W-:Y:S02]  /*1f490*/  FSEL R170, R170, -INF , !P2 ;  /* 0xff800000aaaa7808 */ /* 0x010fe40005000000 */
[----:B---3--:R-:W-:Y:S02]  /*1f4a0*/  FSEL R174, R14, -INF , !P1 ;  /* 0xff8000000eae7808 */ /* 0x008fe40004800000 */
[C---:B------:R-:W-:Y:S02]  /*1f4b0*/  ISETP.GE.AND P2, PT, R0.reuse, R250, PT ;  /* 0x000000fa0000720c */ /* 0x040fe40003f46270 */
[C---:B------:R-:W-:Y:S01]  /*1f4c0*/  ISETP.GE.AND P1, PT, R0.reuse, R248, PT ;  /* 0x000000f80000720c */ /* 0x040fe20003f26270 */
[----:B------:R-:W-:Y:S01]  /*1f4d0*/  BSSY B1, `(.L_x_3874) ;  /* 0x00000cf000017945 */ /* 0x000fe20003800000 */
[C---:B------:R-:W-:Y:S02]  /*1f4e0*/  ISETP.GE.OR P2, PT, R0.reuse, R249, !P2 ;  /* 0x000000f90000720c */ /* 0x040fe40005746670 */
[----:B------:R-:W-:Y:S01]  /*1f4f0*/  ISETP.GE.OR P1, PT, R0, R247, !P1 ;  /* 0x000000f70000720c */ /* 0x000fe20004f26670 */
[----:B------:R-:W-:Y:S01]  /*1f500*/  IMAD.MOV.U32 R184, RZ, RZ, R8 ;  /* 0x000000ffffb87224 */ /* 0x000fe200078e0008 */
[----:B-1----:R-:W-:Y:S01]  /*1f510*/  FSEL R172, R172, -INF , !P2 ;  /* 0xff800000acac7808 */ /* 0x002fe20005000000 */
[----:B------:R-:W-:Y:S01]  /*1f520*/  IMAD.MOV.U32 R185, RZ, RZ, R9 ;  /* 0x000000ffffb97224 */ /* 0x000fe200078e0009 */
[----:B--2---:R-:W-:Y:S01]  /*1f530*/  FSEL R29, R29, -INF , !P1 ;  /* 0xff8000001d1d7808 */ /* 0x004fe20004800000 */
        /* <DEDUP_REMOVED lines=9> */
[----:B------:R-:W1:Y:S03]  /*1f5d0*/  I2F.RP R15, R13 ;  /* 0x0000000d000f7306 */ /* 0x000e660000209400 */
[----:B------:R-:W-:-:S05]  /*1f5e0*/  IMAD.MOV R9, RZ, RZ, -R9 ;  /* 0x000000ffff097224 */ /* 0x000fca00078e0a09 */
[----:B-1----:R-:W1:Y:S02]  /*1f5f0*/  MUFU.RCP R30, R15 ;  /* 0x0000000f001e7308 */ /* 0x002e640000001000 */
[----:B-1----:R-:W-:Y:S02]  /*1f600*/  IADD3 R30, R30, 0xffffffe, RZ ;  /* 0x0ffffffe1e1e7810 */ /* 0x002fe40007ffe0ff */
[----:B------:R-:W-:-:S04]  /*1f610*/  IADD3 R15, R8, -0x40, RZ ;  /* 0xffffffc0080f7810 */ /* 0x000fc80007ffe0ff */
[----:B------:R-:W1:Y:S01]  /*1f620*/  F2I.FTZ.U32.TRUNC.NTZ R31, R30 ;  /* 0x0000001e001f7305 */ /* 0x000e62000021f000 */
[-C--:B------:R-:W-:Y:S01]  /*1f630*/  LOP3.LUT R8, R8, R18.reuse, RZ, 0x3c, !PT ;  /* 0x0000001208087212 */ /* 0x080fe200078e3cff */
[--C-:B-1----:R-:W-:Y:S02]  /*1f640*/  IMAD.MOV R0, RZ, RZ, -R31.reuse ;  /* 0x000000ffff007224 */ /* 0x102fe400078e0a1f */
[----:B------:R-:W-:Y:S02]  /*1f650*/  IMAD.MOV.U32 R30, RZ, RZ, RZ ;  /* 0x000000ffff1e7224 */ /* 0x000fe400078e00ff */
[----:B------:R-:W-:Y:S01]  /*1f660*/  IMAD R17, R0, R13, RZ ;  /* 0x0000000d00117224 */ /* 0x000fe200078e02ff */
[----:B------:R-:W-:Y:S02]  /*1f670*/  IABS R0, R15 ;  /* 0x0000000f00007213 */ /* 0x000fe40000000000 */
[----:B------:R-:W-:Y:S01]  /*1f680*/  LOP3.LUT R15, R15, R18, RZ, 0x3c, !PT ;  /* 0x000000120f0f7212 */ /* 0x000fe200078e3cff */
        /* <DEDUP_REMOVED lines=12> */
[----:B------:R-:W-:Y:S02]  /*1f750*/  ISETP.GE.AND P0, PT, R15, RZ, PT ;  /* 0x000000ff0f00720c */ /* 0x000fe40003f06270 */
[----:B------:R-:W-:Y:S01]  /*1f760*/  ISETP.GE.U32.AND P2, PT, R0, R13, PT ;  /* 0x0000000d0000720c */ /* 0x000fe20003f46070 */
[----:B------:R-:W2:Y:S05]  /*1f770*/  LD.E.64 R14, [R10.64+0x38] ;  /* 0x000038040a0e7980 */ /* 0x000eaa000c101b00 */
[----:B------:R-:W-:-:S02]  /*1f780*/  @P1 IADD3 R16, R16, 0x1, RZ ;  /* 0x0000000110101810 */ /* 0x000fc40007ffe0ff */
[----:B------:R-:W-:Y:S02]  /*1f790*/  ISETP.GE.AND P1, PT, R8, RZ, PT ;  /* 0x000000ff0800720c */ /* 0x000fe40003f26270 */
[----:B------:R-:W-:-:S03]  /*1f7a0*/  LOP3.LUT R8, RZ, R18, RZ, 0x33, !PT ;  /* 0x00000012ff087212 */ /* 0x000fc600078e33ff */
[----:B------:R-:W-:Y:S02]  /*1f7b0*/  @P2 IADD3 R17, R17, 0x1, RZ ;  /* 0x0000000111112810 */ /* 0x000fe40007ffe0ff */
[----:B------:R-:W-:-:S03]  /*1f7c0*/  ISETP.NE.AND P2, PT, R18, RZ, PT ;  /* 0x000000ff1200720c */ /* 0x000fc60003f45270 */
[----:B------:R-:W-:-:S03]  /*1f7d0*/  @!P0 IMAD.MOV R17, RZ, RZ, -R17 ;  /* 0x000000ffff118224 */ /* 0x000fc600078e0a11 */
[----:B------:R-:W-:-:S05]  /*1f7e0*/  @!P1 IMAD.MOV R16, RZ, RZ, -R16 ;  /* 0x000000ffff109224 */ /* 0x000fca00078e0a10 */
[C---:B------:R-:W-:Y:S02]  /*1f7f0*/  SEL R13, R8.reuse, R16, !P2 ;  /* 0x00000010080d7207 */ /* 0x040fe40005000000 */
[----:B------:R-:W-:Y:S02]  /*1f800*/  SEL R8, R8, R17, !P2 ;  /* 0x0000001108087207 */ /* 0x000fe40005000000 */
[----:B------:R-:W3:Y:S01]  /*1f810*/  LD.E.64 R16, [R10.64+0x20] ;  /* 0x000020040a107980 */ /* 0x000ee2000c101b00 */
[----:B------:R-:W-:-:S04]  /*1f820*/  IMAD.WIDE R34, R13, 0x4, R242 ;  /* 0x000000040d227825 */ /* 0x000fc800078e02f2 */
[----:B------:R-:W-:Y:S01]  /*1f830*/  IMAD.WIDE R30, R8, 0x4, R242 ;  /* 0x00000004081e7825 */ /* 0x000fe200078e02f2 */
[----:B------:R-:W4:Y:S04]  /*1f840*/  LD.E R9, [R34.64] ;  /* 0x0000000422097980 */ /* 0x000f28000c101900 */
[----:B------:R-:W4:Y:S01]  /*1f850*/  LD.E R0, [R30.64] ;  /* 0x000000041e007980 */ /* 0x000f22000c101900 */
[----:B------:R-:W-:-:S05]  /*1f860*/  IADD3 R13, R13, -R8, RZ ;  /* 0x800000080d0d7210 */ /* 0x000fca0007ffe0ff */
[----:B------:R-:W-:-:S05]  /*1f870*/  IMAD R18, R18, R13, -0x40 ;  /* 0xffffffc012127424 */ /* 0x000fca00078e020d */
[----:B------:R-:W-:Y:S01]  /*1f880*/  SHF.R.S32.HI R13, RZ, 0x1f, R18 ;  /* 0x0000001fff0d7819 */ /* 0x000fe20000011412 */
[-C--:B--2---:R-:W-:Y:S02]  /*1f890*/  IMAD R8, R15, R18.reuse, RZ ;  /* 0x000000120f087224 */ /* 0x084fe400078e02ff */
[----:B------:R-:W-:-:S04]  /*1f8a0*/  IMAD.WIDE.U32 R18, R14, R18, RZ ;  /* 0x000000120e127225 */ /* 0x000fc800078e00ff */
[----:B------:R-:W-:-:S04]  /*1f8b0*/  IMAD R8, R14, R13, R8 ;  /* 0x0000000d0e087224 */ /* 0x000fc800078e0208 */
[----:B------:R-:W-:Y:S02]  /*1f8c0*/  IMAD.IADD R19, R19, 0x1, R8 ;  /* 0x0000000113137824 */ /* 0x000fe400078e0208 */
[----:B----4-:R-:W-:-:S04]  /*1f8d0*/  IMAD.IADD R9, R0, 0x1, -R9 ;  /* 0x0000000100097824 */ /* 0x010fc800078e0a09 */
[----:B---3--:R-:W-:Y:S01]  /*1f8e0*/  IMAD R13, R17, R9, RZ ;  /* 0x00000009110d7224 */ /* 0x008fe200078e02ff */
[----:B------:R-:W-:-:S05]  /*1f8f0*/  SHF.R.S32.HI R0, RZ, 0x1f, R9 ;  /* 0x0000001fff007819 */ /* 0x000fca0000011409 */
[----:B------:R-:W-:Y:S02]  /*1f900*/  IMAD R0, R16, R0, R13 ;  /* 0x0000000010007224 */ /* 0x000fe400078e020d */
[----:B------:R-:W-:-:S04]  /*1f910*/  IMAD.WIDE.U32 R16, R9, R16, R18 ;  /* 0x0000001009107225 */ /* 0x000fc800078e0012 */
[----:B------:R-:W-:Y:S01]  /*1f920*/  IMAD.MOV.U32 R15, RZ, RZ, R16 ;  /* 0x000000ffff0f7224 */ /* 0x000fe200078e0010 */
[----:B------:R-:W-:Y:S01]  /*1f930*/  IADD3 R14, R17, R0, RZ ;  /* 0x00000000110e7210 */ /* 0x000fe20007ffe0ff */
[----:B------:R-:W-:Y:S05]  /*1f940*/  BRA `(.L_x_3878) ;  /* 0x0000004000007947 */ /* 0x000fea0003800000 */
.L_x_3877:
[----:B------:R-:W-:Y:S02]  /*1f950*/  ULDC.64 UR4, c[0x0][0x118] ;  /* 0x0000460000047ab9 */ /* 0x000fe40000000a00 */
[----:B------:R-:W2:Y:S02]  /*1f960*/  LD.E R15, [R10.64+0x38] ;  /* 0x000038040a0f7980 */ /* 0x000ea4000c101900 */
[----:B--2---:R-:W-:-:S04]  /*1f970*/  LEA R15, -R15, RZ, 0x6 ;  /* 0x000000ff0f0f7211 */ /* 0x004fc800078e31ff */
[----:B------:R-:W-:Y:S02]  /*1f980*/  SHF.R.S32.HI R14, RZ, 0x1f, R15 ;  /* 0x0000001fff0e7819 */ /* 0x000fe4000001140f */
.L_x_3878:
[----:B------:R-:W-:Y:S05]  /*1f990*/  BSYNC B0 ;  /* 0x0000000000007941 */ /* 0x000fea0003800000 */
.L_x_3876:
        /* <DEDUP_REMOVED lines=130> */
.L_x_3875:
[----:B------:R-:W-:Y:S05]  /*201c0*/  BSYNC B1 ;  /* 0x0000000000017941 */ /* 0x000fea0003800000 */
.L_x_3874:
[----:B------:R-:W-:Y:S01]  /*201d0*/  ULDC.64 UR4, c[0x0][0x118] ;  /* 0x0000460000047ab9 */ /* 0x000fe20000000a00 */
[----:B-1----:R-:W-:Y:S01]  /*201e0*/  FMNMX.FTZ R9, R164, R33, !PT ;  /* 0x00000021a4097209 */ /* 0x002fe20007810000 */
[----:B------:R1:W2:Y:S03]  /*201f0*/  LD.E R31, [R10.64+0xdc] ;  /* 0x0000dc040a1f7980 */ /* 0x0002a6000c101900 */
[----:B------:R-:W-:Y:S01]  /*20200*/  FMNMX.FTZ R0, R4, R9, !PT ;  /* 0x0000000904007209 */ /* 0x000fe20007810000 */
[----:B------:R-:W-:Y:S03]  /*20210*/  LDSM.16.MT88.4 R16, [R221+0x10000] ;  /* 0x01000000dd10783b */ /* 0x000fe60000004200 */
[----:B------:R-:W-:-:S04]  /*20220*/  FMNMX.FTZ R9, R5, R0, !PT ;  /* 0x0000000005097209 */ /* 0x000fc80007810000 */
        /* <DEDUP_REMOVED lines=8> */
[----:B-1----:R-:W-:Y:S02]  /*202b0*/  FMNMX.FTZ R11, R180, R13, !PT ;  /* 0x0000000db40b7209 */ /* 0x002fe40007810000 */
        /* <DEDUP_REMOVED lines=17> */
[----:B------:R-:W1:Y:S01]  /*203d0*/  SHFL.BFLY PT, R11, R8, 0x2, 0x1f ;  /* 0x0c401f00080b7f89 */ /* 0x000e6200000e0000 */
[----:B------:R-:W-:-:S04]  /*203e0*/  FMNMX.FTZ R9, R170, R9, !PT ;  /* 0x00000009aa097209 */ /* 0x000fc80007810000 */
[----:B------:R-:W-:-:S04]  /*203f0*/  FMNMX.FTZ R0, R28, R9, !PT ;  /* 0x000000091c007209 */ /* 0x000fc80007810000 */
[----:B------:R-:W-:-:S05]  /*20400*/  FMNMX.FTZ R0, R29, R0, !PT ;  /* 0x000000001d007209 */ /* 0x000fca0007810000 */
[----:B------:R-:W3:Y:S01]  /*20410*/  SHFL.BFLY PT, R9, R0, 0x2, 0x1f ;  /* 0x0c401f0000097f89 */ /* 0x000ee200000e0000 */
[----:B-1----:R-:W-:-:S05]  /*20420*/  FMNMX.FTZ R11, R8, R11, !PT ;  /* 0x0000000b080b7209 */ /* 0x002fca0007810000 */
[----:B------:R-:W1:Y:S01]  /*20430*/  SHFL.BFLY PT, R168, R11, 0x1, 0x1f ;  /* 0x0c201f000ba87f89 */ /* 0x000e6200000e0000 */
[----:B---3--:R-:W-:-:S05]  /*20440*/  FMNMX.FTZ R9, R0, R9, !PT ;  /* 0x0000000900097209 */ /* 0x008fca0007810000 */
        /* <DEDUP_REMOVED lines=10> */
[-C--:B------:R-:W-:Y:S01]  /*204f0*/  FFMA.FTZ R34, R5, R31.reuse, -R176 ;  /* 0x0000001f05227223 */ /* 0x080fe200000108b0 */
[----:B------:R-:W-:Y:S01]  /*20500*/  FSEL R5, R168, RZ, P1 ;  /* 0x000000ffa8057208 */ /* 0x000fe20000800000 */
[-C--:B------:R-:W-:Y:S01]  /*20510*/  FFMA.FTZ R169, R6, R31.reuse, -R30 ;  /* 0x0000001f06a97223 */ /* 0x080fe2000001081e */
[----:B------:R-:W-:Y:S01]  /*20520*/  FSEL R6, R166, RZ, P0 ;  /* 0x000000ffa6067208 */ /* 0x000fe20000000000 */
[-C--:B------:R-:W-:Y:S02]  /*20530*/  FFMA.FTZ R35, R4, R31.reuse, -R176 ;  /* 0x0000001f04237223 */ /* 0x080fe400000108b0 */
[----:B------:R-:W-:Y:S01]  /*20540*/  FADD.FTZ R4, R164, -R5 ;  /* 0x80000005a4047221 */ /* 0x000fe20000010000 */
[----:B------:R-:W-:Y:S01]  /*20550*/  MUFU.EX2 R34, R34 ;  /* 0x0000002200227308 */ /* 0x000fe20000000800 */
[----:B------:R-:W-:Y:S02]  /*20560*/  FADD.FTZ R6, R3, -R6 ;  /* 0x8000000603067221 */ /* 0x000fe40000010000 */
[----:B------:R-:W-:-:S02]  /*20570*/  FFMA.FTZ R165, R33, R31, -R176 ;  /* 0x0000001f21a57223 */ /* 0x000fc400000108b0 */
[-C--:B------:R-:W-:Y:S02]  /*20580*/  FFMA.FTZ R33, R12, R31.reuse, -R176 ;  /* 0x0000001f0c217223 */ /* 0x080fe400000108b0 */
[-CC-:B------:R-:W-:Y:S01]  /*20590*/  FFMA.FTZ R32, R32, R31.reuse, -R30.reuse ;  /* 0x0000001f20207223 */ /* 0x180fe2000001081e */
[----:B------:R-:W2:Y:S01]  /*205a0*/  LDSM.16.MT88.4 R12, [R220+0x10000] ;  /* 0x01000000dc0c783b */ /* 0x000ea20000004200 */
[-CC-:B------:R-:W-:Y:S01]  /*205b0*/  FFMA.FTZ R2, R2, R31.reuse, -R30.reuse ;  /* 0x0000001f02027223 */ /* 0x180fe2000001081e */
[----:B------:R-:W-:Y:S01]  /*205c0*/  MUFU.EX2 R165, R165 ;  /* 0x000000a500a57308 */ /* 0x000fe20000000800 */
[----:B------:R-:W-:Y:S02]  /*205d0*/  FFMA.FTZ R0, R7, R31, -R30 ;  /* 0x0000001f07007223 */ /* 0x000fe4000001081e */
[C---:B------:R-:W-:Y:S02]  /*205e0*/  FMUL.FTZ R164, R31.reuse, R4 ;  /* 0x000000041fa47220 */ /* 0x040fe40000410000 */
[----:B------:R-:W-:-:S02]  /*205f0*/  FMUL.FTZ R3, R31, R6 ;  /* 0x000000061f037220 */ /* 0x000fc40000410000 */
[-CC-:B------:R-:W-:Y:S01]  /*20600*/  FFMA.FTZ R173, R191, R31.reuse, -R176.reuse ;  /* 0x0000001fbfad7223 */ /* 0x180fe200000108b0 */
[----:B------:R-:W3:Y:S01]  /*20610*/  MUFU.EX2 R35, R35 ;  /* 0x0000002300237308 */ /* 0x000ee20000000800 */
[-CC-:B------:R-:W-:Y:S02]  /*20620*/  FFMA.FTZ R178, R190, R31.reuse, -R176.reuse ;  /* 0x0000001fbeb27223 */ /* 0x180fe400000108b0 */
[-CC-:B------:R-:W-:Y:S02]  /*20630*/  FFMA.FTZ R175, R189, R31.reuse, -R176.reuse ;  /* 0x0000001fbdaf7223 */ /* 0x180fe400000108b0 */
[-C--:B------:R-:W-:Y:S02]  /*20640*/  FFMA.FTZ R180, R180, R31.reuse, -R176 ;  /* 0x0000001fb4b47223 */ /* 0x080fe400000108b0 */
[-CC-:B------:R-:W-:Y:S01]  /*20650*/  FFMA.FTZ R177, R188, R31.reuse, -R30.reuse ;  /* 0x0000001fbcb17223 */ /* 0x180fe2000001081e */
[----:B------:R-:W4:Y:S01]  /*20660*/  MUFU.EX2 R33, R33 ;  /* 0x0000002100217308 */ /* 0x000f220000000800 */
[----:B------:R-:W-:-:S02]  /*20670*/  FFMA.FTZ R179, R182, R31, -R30 ;  /* 0x0000001fb6b37223 */ /* 0x000fc4000001081e */
[-CC-:B------:R-:W-:Y:S02]  /*20680*/  FFMA.FTZ R186, R186, R31.reuse, -R30.reuse ;  /* 0x0000001fbaba7223 */ /* 0x180fe4000001081e */
[-C--:B------:R-:W-:Y:S02]  /*20690*/  FFMA.FTZ R187, R187, R31.reuse, -R30 ;  /* 0x0000001fbbbb7223 */ /* 0x080fe4000001081e */
[--C-:B------:R-:W-:Y:S01]  /*206a0*/  FFMA.FTZ R188, R183, R31, -R176.reuse ;  /* 0x0000001fb7bc7223 */ /* 0x100fe200000108b0 */
[----:B------:R-:W-:Y:S01]  /*206b0*/  MUFU.EX2 R32, R32 ;  /* 0x0000002000207308 */ /* 0x000fe20000000800 */
[----:B---3--:R-:W-:Y:S01]  /*206c0*/  F2FP.BF16.PACK_AB R4, R35, R165 ;  /* 0x000000a52304723e */ /* 0x008fe200000010ff */
[-CC-:B------:R-:W-:Y:S02]  /*206d0*/  FFMA.FTZ R181, R181, R31.reuse, -R176.reuse ;  /* 0x0000001fb5b57223 */ /* 0x180fe400000108b0 */
[-C--:B------:R-:W-:Y:S02]  /*206e0*/  FFMA.FTZ R190, R27, R31.reuse, -R176 ;  /* 0x0000001f1bbe7223 */ /* 0x080fe400000108b0 */
[----:B------:R-:W-:-:S02]  /*206f0*/  FFMA.FTZ R183, R23, R31, -R30 ;  /* 0x0000001f17b77223 */ /* 0x000fc4000001081e */
[----:B------:R-:W3:Y:S01]  /*20700*/  MUFU.EX2 R2, R2 ;  /* 0x0000000200027308 */ /* 0x000ee20000000800 */
[----:B----4-:R-:W-:Y:S01]  /*20710*/  F2FP.BF16.PACK_AB R6, R33, R34 ;  /* 0x000000222106723e */ /* 0x010fe200000010ff */
[-CC-:B------:R-:W-:Y:S02]  /*20720*/  FFMA.FTZ R192, R22, R31.reuse, -R30.reuse ;  /* 0x0000001f16c07223 */ /* 0x180fe4000001081e */
[-CC-:B------:R-:W-:Y:S02]  /*20730*/  FFMA.FTZ R189, R21, R31.reuse, -R30.reuse ;  /* 0x0000001f15bd7223 */ /* 0x180fe4000001081e */
[-C--:B------:R-:W-:Y:S02]  /*20740*/  FFMA.FTZ R194, R20, R31.reuse, -R30 ;  /* 0x0000001f14c27223 */ /* 0x080fe4000001081e */
[----:B------:R-:W-:Y:S01]  /*20750*/  MUFU.EX2 R0, R0 ;  /* 0x0000000000007308 */ /* 0x000fe20000000800 */
[----:B------:R-:W-:Y:S01]  /*20760*/  LDSM.16.MT88.4 R20, [R223+0x15000] ;  /* 0x01500000df14783b */ /* 0x000fe20000004200 */
[----:B------:R-:W-:-:S02]  /*20770*/  FFMA.FTZ R191, R25, R31, -R176 ;  /* 0x0000001f19bf7223 */ /* 0x000fc400000108b0 */
[-CC-:B------:R-:W-:Y:S02]  /*20780*/  FFMA.FTZ R196, R24, R31.reuse, -R176.reuse ;  /* 0x0000001f18c47223 */ /* 0x180fe400000108b0 */
[-CC-:B------:R-:W-:Y:S02]  /*20790*/  FFMA.FTZ R193, R172, R31.reuse, -R176.reuse ;  /* 0x0000001facc17223 */ /* 0x180fe400000108b0 */
[----:B------:R-:W4:Y:S01]  /*207a0*/  MUFU.EX2 R169, R169 ;  /* 0x000000a900a97308 */ /* 0x000f220000000800 */
[----:B---3--:R-:W-:Y:S01]  /*207b0*/  F2FP.BF16.PACK_AB R5, R2, R32 ;  /* 0x000000200205723e */ /* 0x008fe200000010ff */
[-C--:B------:R-:W-:Y:S02]  /*207c0*/  FFMA.FTZ R174, R174, R31.reuse, -R176 ;  /* 0x0000001faeae7223 */ /* 0x080fe400000108b0 */
[-CC-:B------:R-:W-:Y:S02]  /*207d0*/  FFMA.FTZ R171, R171, R31.reuse, -R30.reuse ;  /* 0x0000001fabab7223 */ /* 0x180fe4000001081e */
[----:B------:R-:W-:-:S02]  /*207e0*/  FFMA.FTZ R170, R170, R31, -R30 ;  /* 0x0000001faaaa7223 */ /* 0x000fc4000001081e */
[----:B------:R-:W3:Y:S01]  /*207f0*/  MUFU.EX2 R164, R164 ;  /* 0x000000a400a47308 */ /* 0x000ee20000000800 */
[-CC-:B------:R-:W-:Y:S02]  /*20800*/  FFMA.FTZ R172, R28, R31.reuse, -R30.reuse ;  /* 0x0000001f1cac7223 */ /* 0x180fe4000001081e */
[----:B------:R-:W-:-:S05]  /*20810*/  FFMA.FTZ R195, R29, R31, -R30 ;  /* 0x0000001f1dc37223 */ /* 0x000fca000001081e */
[----:B------:R-:W1:Y:S01]  /*20820*/  MUFU.EX2 R3, R3 ;  /* 0x0000000300037308 */ /* 0x000e620000000800 */
[----:B----4-:R-:W-:Y:S01]  /*20830*/  F2FP.BF16.PACK_AB R7, R169, R0 ;  /* 0x00000000a907723e */ /* 0x010fe200000010ff */
[----:B---3--:R-:W-:-:S06]  /*20840*/  FMUL.FTZ R160, R160, R164 ;  /* 0x000000a4a0a07220 */ /* 0x008fcc0000410000 */
        /* <DEDUP_REMOVED lines=23> */
[C---:B------:R-:W-:Y:S01]  /*209c0*/  HMMA.16816.F32.BF16 R152, R4.reuse, R16, R152 ;  /* 0x000000100498723c */ /* 0x040fe20000041898 */
[-C--:B------:R-:W-:Y:S02]  /*209d0*/  FMUL.FTZ R145, R145, R164.reuse ;  /* 0x000000a491917220 */ /* 0x080fe40000410000 */
[-C--:B------:R-:W-:Y:S01]  /*209e0*/  FMUL.FTZ R146, R146, R3.reuse ;  /* 0x0000000392927220 */ /* 0x080fe20000410000 */
[----:B------:R-:W-:Y:S01]  /*209f0*/  MUFU.EX2 R177, R177 ;  /* 0x000000b100b17308 */ /* 0x000fe20000000800 */
[----:B------:R-:W-:Y:S02]  /*20a00*/  FMUL.FTZ R147, R147, R3 ;  /* 0x0000000393937220 */ /* 0x000fe40000410000 */
[-C--:B------:R-:W-:Y:S01]  /*20a10*/  FMUL.FTZ R140, R140, R164.reuse ;  /* 0x000000a48c8c7220 */ /* 0x080fe20000410000 */
[----:B------:R-:W-:Y:S01]  /*20a20*/  HMMA.16816.F32.BF16 R148, R4, R18, R148 ;  /* 0x000000120494723c */ /* 0x000fe20000041894 */
[----:B------:R-:W4:Y:S01]  /*20a30*/  LDSM.16.MT88.4 R16, [R223+0x12000] ;  /* 0x01200000df10783b */ /* 0x000f220000004200 */
[----:B------:R-:W-:-:S02]  /*20a40*/  FMUL.FTZ R141, R141, R164 ;  /* 0x000000a48d8d7220 */ /* 0x000fc40000410000 */
[-C--:B------:R-:W-:Y:S01]  /*20a50*/  FMUL.FTZ R142, R142, R3.reuse ;  /* 0x000000038e8e7220 */ /* 0x080fe20000410000 */
[----:B------:R1:W1:Y:S01]  /*20a60*/  MUFU.EX2 R182, R187 ;  /* 0x000000bb00b67308 */ /* 0x0002620000000800 */
[-C--:B------:R-:W-:Y:S02]  /*20a70*/  FMUL.FTZ R143, R143, R3.reuse ;  /* 0x000000038f8f7220 */ /* 0x080fe40000410000 */
        /* <DEDUP_REMOVED lines=11> */
[----:B------:R-:W1:Y:S01]  /*20b30*/  MUFU.EX2 R186, R186 ;  /* 0x000000ba00ba7308 */ /* 0x000e620000000800 */
[-C--:B------:R-:W-:Y:S01]  /*20b40*/  FMUL.FTZ R135, R135, R3.reuse ;  /* 0x0000000387877220 */ /* 0x080fe20000410000 */
[C---:B---3--:R-:W-:Y:S01]  /*20b50*/  HMMA.16816.F32.BF16 R136, R4.reuse, R8, R136 ;  /* 0x000000080488723c */ /* 0x048fe20000041888 */
[-C--:B-----5:R-:W-:Y:S02]  /*20b60*/  FMUL.FTZ R36, R36, R164.reuse ;  /* 0x000000a424247220 */ /* 0x0a0fe40000410000 */
[-C--:B------:R-:W-:Y:S02]  /*20b70*/  FMUL.FTZ R37, R37, R164.reuse ;  /* 0x000000a425257220 */ /* 0x080fe40000410000 */
[-C--:B------:R-:W-:Y:S01]  /*20b80*/  FMUL.FTZ R38, R38, R3.reuse ;  /* 0x0000000326267220 */ /* 0x080fe20000410000 */
[----:B------:R-:W-:Y:S01]  /*20b90*/  MUFU.EX2 R188, R188 ;  /* 0x000000bc00bc7308 */ /* 0x000fe20000000800 */
[----:B------:R-:W-:Y:S01]  /*20ba0*/  FMUL.FTZ R39, R39, R3 ;  /* 0x0000000327277220 */ /* 0x000fe20000410000 */
[----:B------:R-:W-:Y:S01]  /*20bb0*/  HMMA.16816.F32.BF16 R132, R4, R10, R132 ;  /* 0x0000000a0484723c */ /* 0x000fe20000041884 */
[----:B------:R-:W3:Y:S01]  /*20bc0*/  LDSM.16.MT88.4 R8, [R220+0x12000] ;  /* 0x01200000dc08783b */ /* 0x000ee20000004200 */
[----:B------:R-:W-:-:S02]  /*20bd0*/  FMUL.FTZ R40, R40, R164 ;  /* 0x000000a428287220 */ /* 0x000fc40000410000 */
[-C--:B------:R-:W-:Y:S02]  /*20be0*/  FMUL.FTZ R41, R41, R164.reuse ;  /* 0x000000a429297220 */ /* 0x080fe40000410000 */
[-C--:B------:R-:W-:Y:S01]  /*20bf0*/  FMUL.FTZ R42, R42, R3.reuse ;  /* 0x000000032a2a7220 */ /* 0x080fe20000410000 */
[----:B------:R-:W-:Y:S01]  /*20c00*/  MUFU.EX2 R181, R181 ;  /* 0x000000b500b57308 */ /* 0x000fe20000000800 */
[-C--:B------:R-:W-:Y:S01]  /*20c10*/  FMUL.FTZ R43, R43, R3.reuse ;  /* 0x000000032b2b7220 */ /* 0x080fe20000410000 */
[C---:B----4-:R-:W-:Y:S01]  /*20c20*/  HMMA.16816.F32.BF16 R36, R4.reuse, R16, R36 ;  /* 0x000000100424723c */ /* 0x050fe20000041824 */
[-C--:B------:R-:W-:Y:S02]  /*20c30*/  FMUL.FTZ R44, R44, R164.reuse ;  /* 0x000000a42c2c7220 */ /* 0x080fe40000410000 */
[-C--:B------:R-:W-:Y:S02]  /*20c40*/  FMUL.FTZ R45, R45, R164.reuse ;  /* 0x000000a42d2d7220 */ /* 0x080fe40000410000 */
[-C--:B------:R-:W-:Y:S01]  /*20c50*/  FMUL.FTZ R46, R46, R3.reuse ;  /* 0x000000032e2e7220 */ /* 0x080fe20000410000 */
[----:B------:R-:W-:Y:S01]  /*20c60*/  MUFU.EX2 R190, R190 ;  /* 0x000000be00be7308 */ /* 0x000fe20000000800 */
[----:B------:R-:W-:Y:S01]  /*20c70*/  FMUL.FTZ R47, R47, R3 ;  /* 0x000000032f2f7220 */ /* 0x000fe20000410000 */
[----:B------:R-:W-:Y:S01]  /*20c80*/  HMMA.16816.F32.BF16 R40, R4, R18, R40 ;  /* 0x000000120428723c */ /* 0x000fe20000041828 */
[-C--:B------:R-:W-:Y:S01]  /*20c90*/  FMUL.FTZ R48, R48, R164.reuse ;  /* 0x000000a430307220 */ /* 0x080fe20000410000 */
[----:B------:R-:W4:Y:S01]  /*20ca0*/  LDSM.16.MT88.4 R16, [R219+0x12000] ;  /* 0x01200000db10783b */ /* 0x000f220000004200 */
        /* <DEDUP_REMOVED lines=37> */
[----:B------:R-:W4:Y:S01]  /*20f00*/  LDSM.16.MT88.4 R16, [R220+0x14000] ;  /* 0x01400000dc10783b */ /* 0x000f220000004200 */
[----:B------:R-:W-:-:S02]  /*20f10*/  FMUL.FTZ R72, R72, R164 ;  /* 0x000000a448487220 */ /* 0x000fc40000410000 */
[-C--:B------:R-:W-:Y:S02]  /*20f20*/  FMUL.FTZ R73, R73, R164.reuse ;  /* 0x000000a449497220 */ /* 0x080fe40000410000 */
        /* <DEDUP_REMOVED lines=39> */
[-C--:B------:R-:W-:Y:S02]  /*211a0*/  FMUL.FTZ R98, R98, R3.reuse ;  /* 0x0000000362627220 */ /* 0x080fe40000410000 */
[-C--:B------:R-:W-:Y:S01]  /*211b0*/  FMUL.FTZ R99, R99, R3.reuse ;  /* 0x0000000363637220 */ /* 0x080fe20000410000 */
        /* <DEDUP_REMOVED lines=17> */
[-C--:B------:R-:W-:Y:S01]  /*212d0*/  FMUL.FTZ R112, R112, R164.reuse ;  /* 0x000000a470707220 */ /* 0x080fe20000410000 */
[----:B------:R-:W3:Y:S01]  /*212e0*/  LDSM.16.MT88.4 R8, [R219+0x16000] ;  /* 0x01600000db08783b */ /* 0x000ee20000004200 */
[-C--:B------:R-:W-:Y:S02]  /*212f0*/  FMUL.FTZ R113, R113, R164.reuse ;  /* 0x000000a471717220 */ /* 0x080fe40000410000 */
[-C--:B------:R-:W-:Y:S02]  /*21300*/  FMUL.FTZ R114, R114, R3.reuse ;  /* 0x0000000372727220 */ /* 0x080fe40000410000 */
[----:B------:R-:W-:Y:S01]  /*21310*/  FMUL.FTZ R115, R115, R3 ;  /* 0x0000000373737220 */ /* 0x000fe20000410000 */
[----:B----4-:R-:W-:Y:S01]  /*21320*/  HMMA.16816.F32.BF16 R108, R4, R16, R108 ;  /* 0x00000010046c723c */ /* 0x010fe2000004186c */
[----:B------:R-:W-:-:S02]  /*21330*/  FMUL.FTZ R116, R116, R164 ;  /* 0x000000a474747220 */ /* 0x000fc40000410000 */
[-C--:B------:R-:W-:Y:S02]  /*21340*/  FMUL.FTZ R117, R117, R164.reuse ;  /* 0x000000a475757220 */ /* 0x080fe40000410000 */
[-C--:B------:R-:W-:Y:S02]  /*21350*/  FMUL.FTZ R118, R118, R3.reuse ;  /* 0x0000000376767220 */ /* 0x080fe40000410000 */
[-C--:B------:R-:W-:Y:S01]  /*21360*/  FMUL.FTZ R119, R119, R3.reuse ;  /* 0x0000000377777220 */ /* 0x080fe20000410000 */
[----:B------:R-:W-:Y:S01]  /*21370*/  HMMA.16816.F32.BF16 R112, R4, R18, R112 ;  /* 0x000000120470723c */ /* 0x000fe20000041870 */
[-C--:B------:R-:W-:Y:S01]  /*21380*/  FMUL.FTZ R120, R120, R164.reuse ;  /* 0x000000a478787220 */ /* 0x080fe20000410000 */
[----:B------:R-:W4:Y:S01]  /*21390*/  LDSM.16.MT88.4 R16, [R223+0x10800] ;  /* 0x01080000df10783b */ /* 0x000f220000004200 */
[----:B------:R-:W-:Y:S02]  /*213a0*/  FMUL.FTZ R121, R121, R164 ;  /* 0x000000a479797220 */ /* 0x000fe40000410000 */
[----:B------:R-:W-:-:S02]  /*213b0*/  FMUL.FTZ R122, R122, R3 ;  /* 0x000000037a7a7220 */ /* 0x000fc40000410000 */
        /* <DEDUP_REMOVED lines=11> */
[----:B------:R-:W-:Y:S01]  /*21470*/  FMUL.FTZ R131, R131, R3 ;  /* 0x0000000383837220 */ /* 0x000fe20000410000 */
[C---:B---3--:R-:W-:Y:S01]  /*21480*/  HMMA.16816.F32.BF16 R124, R4.reuse, R8, R124 ;  /* 0x00000008047c723c */ /* 0x048fe2000004187c */
[----:B-1----:R-:W-:Y:S02]  /*21490*/  FFMA.FTZ R187, R26, R31, -R176 ;  /* 0x0000001f1abb7223 */ /* 0x002fe400000108b0 */
[----:B------:R-:W-:Y:S01]  /*214a0*/  LDSM.16.MT88.4 R24, [R219+0x17000] ;  /* 0x01700000db18783b */ /* 0x000fe20000004200 */
[----:B------:R-:W-:Y:S02]  /*214b0*/  FFMA.FTZ R164, R252, R164, R165 ;  /* 0x000000a4fca47223 */ /* 0x000fe400000100a5 */
[----:B------:R-:W-:Y:S01]  /*214c0*/  FFMA.FTZ R3, R251, R3, R32 ;  /* 0x00000003fb037223 */ /* 0x000fe20000010020 */
[----:B------:R-:W1:Y:S01]  /*214d0*/  MUFU.EX2 R187, R187 ;  /* 0x000000bb00bb7308 */ /* 0x000e620000000800 */
[----:B------:R-:W-:Y:S01]  /*214e0*/  HMMA.16816.F32.BF16 R128, R4, R10, R128 ;  /* 0x0000000a0480723c */ /* 0x000fe20000041880 */
[----:B------:R-:W3:Y:S01]  /*214f0*/  LDSM.16.MT88.4 R8, [R220+0x10800] ;  /* 0x01080000dc08783b */ /* 0x000ee20000004200 */
[----:B------:R-:W-:Y:S01]  /*21500*/  FADD.FTZ R35, R35, R164 ;  /* 0x000000a423237221 */ /* 0x000fe20000010000 */
[----:B------:R-:W-:Y:S01]  /*21510*/  MOV R164, R168 ;  /* 0x000000a800a47202 */ /* 0x000fe20000000f00 */
[----:B------:R-:W-:Y:S01]  /*21520*/  FADD.FTZ R3, R2, R3 ;  /* 0x0000000302037221 */ /* 0x000fe20000010000 */
[----:B------:R-:W-:Y:S01]  /*21530*/  LDSM.16.MT88.4 R28, [R223+0x13800] ;  /* 0x01380000df1c783b */ /* 0x000fe20000004200 */
        /* <DEDUP_REMOVED lines=12> */
[C---:B----4-:R-:W-:Y:S01]  /*21600*/  HMMA.16816.F32.BF16 R160, R4.reuse, R16, R160 ;  /* 0x0000001004a0723c */ /* 0x050fe200000418a0 */
[----:B------:R-:W-:Y:S02]  /*21610*/  FADD.FTZ R182, R182, R177 ;  /* 0x000000b1b6b67221 */ /* 0x000fe40000010000 */
[----:B------:R-:W-:Y:S02]  /*21620*/  FADD.FTZ R175, R175, R178 ;  /* 0x000000b2afaf7221 */ /* 0x000fe40000010000 */
[----:B------:R-:W-:Y:S02]  /*21630*/  FADD.FTZ R179, R179, R182 ;  /* 0x000000b6b3b37221 */ /* 0x000fe40000010000 */
[----:B------:R-:W-:Y:S01]  /*21640*/  FADD.FTZ R180, R180, R175 ;  /* 0x000000afb4b47221 */ /* 0x000fe20000010000 */
[----:B------:R-:W-:Y:S01]  /*21650*/  HMMA.16816.F32.BF16 R156, R4, R18, R156 ;  /* 0x00000012049c723c */ /* 0x000fe2000004189c */
[----:B------:R-:W4:Y:S01]  /*21660*/  LDSM.16.MT88.4 R16, [R219+0x10800] ;  /* 0x01080000db10783b */ /* 0x000f220000004200 */
[----:B------:R-:W-:-:S06]  /*21670*/  FADD.FTZ R186, R186, R179 ;  /* 0x000000b3baba7221 */ /* 0x000fcc0000010000 */
        /* <DEDUP_REMOVED lines=98> */
[----:B------:R-:W-:Y:S07]  /*21ca0*/  LDSM.16.MT88.4 R24, [R221+0x13800] ;  /* 0x01380000dd18783b */ /* 0x000fee0000004200 */
[C---:B-1----:R-:W-:Y:S08]  /*21cb0*/  HMMA.16816.F32.BF16 R108, R4.reuse, R12, R108 ;  /* 0x0000000c046c723c */ /* 0x042ff0000004186c */
[C---:B------:R-:W-:Y:S01]  /*21cc0*/  HMMA.16816.F32.BF16 R112, R4.reuse, R14, R112 ;  /* 0x0000000e0470723c */ /* 0x040fe20000041870 */
[----:B------:R-:W1:Y:S07]  /*21cd0*/  LDSM.16.MT88.4 R12, [R220+0x11800] ;  /* 0x01180000dc0c783b */ /* 0x000e6e0000004200 */
        /* <DEDUP_REMOVED lines=13> */
[----:B---3--:R-:W-:Y:S01]  /*21db0*/  HMMA.16816.F32.BF16 R160, R4, R20, R160 ;  /* 0x0000001404a0723c */ /* 0x008fe200000418a0 */
[----:B------:R-:W-:Y:S02]  /*21dc0*/  FADD.FTZ R252, R193, R174 ;  /* 0x000000aec1fc7221 */ /* 0x000fe40000010000 */
[----:B------:R-:W-:-:S05]  /*21dd0*/  FADD.FTZ R251, R195, R172 ;  /* 0x000000acc3fb7221 */ /* 0x000fca0000010000 */
        /* <DEDUP_REMOVED lines=31> */
[C---:B---3--:R-:W-:Y:S08]  /*21fd0*/  HMMA.16816.F32.BF16 R84, R4.reuse, R20, R84 ;  /* 0x000000140454723c */ /* 0x048ff00000041854 */
[C---:B------:R-:W-:Y:S08]  /*21fe0*/  HMMA.16816.F32.BF16 R88, R4.reuse, R22, R88 ;  /* 0x000000160458723c */ /* 0x040ff00000041858 */
[C---:B------:R-:W-:Y:S08]  /*21ff0*/  HMMA.16816.F32.BF16 R92, R4.reuse, R24, R92 ;  /* 0x00000018045c723c */ /* 0x040ff0000004185c */
[C---:B------:R-:W-:Y:S08]  /*22000*/  HMMA.16816.F32.BF16 R96, R4.reuse, R26, R96 ;  /* 0x0000001a0460723c */ /* 0x040ff00000041860 */
[C---:B--2---:R-:W-:Y:S08]  /*22010*/  HMMA.16816.F32.BF16 R108, R4.reuse, R8, R108 ;  /* 0x00000008046c723c */ /* 0x044ff0000004186c */
[C---:B------:R-:W-:Y:S08]  /*22020*/  HMMA.16816.F32.BF16 R112, R4.reuse, R10, R112 ;  /* 0x0000000a0470723c */ /* 0x040ff00000041870 */
[C---:B------:R-:W-:Y:S08]  /*22030*/  HMMA.16816.F32.BF16 R116, R4.reuse, R16, R116 ;  /* 0x000000100474723c */ /* 0x040ff00000041874 */
[C---:B------:R-:W-:Y:S08]  /*22040*/  HMMA.16816.F32.BF16 R120, R4.reuse, R18, R120 ;  /* 0x000000120478723c */ /* 0x040ff00000041878 */
[C---:B-1----:R-:W-:Y:S08]  /*22050*/  HMMA.16816.F32.BF16 R124, R4.reuse, R12, R124 ;  /* 0x0000000c047c723c */ /* 0x042ff0000004187c */
[----:B------:R-:W-:Y:S11]  /*22060*/  HMMA.16816.F32.BF16 R128, R4, R14, R128 ;  /* 0x0000000e0480723c */ /* 0x000ff60000041880 */
[----:B------:R-:W-:Y:S08]  /*22070*/  @!UPT UIADD3 URZ, URZ, URZ, URZ ;  /* 0x0000003f3f3ff290 */ /* 0x000ff0000fffe03f */
.L_x_3870:
[----:B------:R-:W-:Y:S05]  /*22080*/  @!P6 BRA `(.L_x_3879) ;  /* 0x000054800000e947 */ /* 0x000fea0003800000 */
[----:B------:R-:W-:Y:S02]  /*22090*/  MOV R0, R3 ;  /* 0x0000000300007202 */ /* 0x000fe40000000f00 */
[----:B------:R-:W-:-:S02]  /*220a0*/  MOV R2, R164 ;  /* 0x000000a400027202 */ /* 0x000fc40000000f00 */
.L_x_3888:
        /* <DEDUP_REMOVED lines=14> */
[----:B------:R-:W2:Y:S04]  /*22190*/  LD.E R10, [R164.64+0x170] ;  /* 0x00017004a40a7980 */ /* 0x000ea8000c101900 */
[----:B------:R-:W3:Y:S01]  /*221a0*/  LD.E.64 R14, [R164.64+0x28] ;  /* 0x00002804a40e7980 */ /* 0x000ee2000c101b00 */
        /* <DEDUP_REMOVED lines=11> */
[----:B------:R-:W-:Y:S02]  /*22260*/  ISETP.GE.AND P0, PT, R3, RZ, PT ;  /* 0x000000ff0300720c */ /* 0x000fe40003f06270 */
[-C--:B------:R-:W-:Y:S01]  /*22270*/  LOP3.LUT R3, RZ, R10.reuse, RZ, 0x33, !PT ;  /* 0x0000000aff037212 */ /* 0x080fe200078e33ff */
        /* <DEDUP_REMOVED lines=27> */
[-C--:B------:R-:W-:Y:S02]  /*22430*/  LEA R18, P1, R5, R242.reuse, 0x2 ;  /* 0x000000f205127211 */ /* 0x080fe400078210ff */
[----:B------:R-:W-:Y:S02]  /*22440*/  LEA R16, P0, R9, R242, 0x2 ;  /* 0x000000f209107211 */ /* 0x000fe400078010ff */
[-C--:B------:R-:W-:Y:S01]  /*22450*/  LEA.HI.X.SX32 R19, R5, R243.reuse, 0x2, P1 ;  /* 0x000000f305137211 */ /* 0x080fe200008f16ff */
[C---:B------:R-:W-:Y:S01]  /*22460*/  IMAD.IADD R5, R9.reuse, 0x1, -R5 ;  /* 0x0000000109057824 */ /* 0x040fe200078e0a05 */
[----:B------:R-:W-:Y:S03]  /*22470*/  LEA.HI.X.SX32 R17, R9, R243, 0x2, P0 ;  /* 0x000000f309117211 */ /* 0x000fe600000f16ff */
[----:B------:R-:W-:Y:S01]  /*22480*/  IMAD R10, R10, R5, -0x40 ;  /* 0xffffffc00a0a7424 */ /* 0x000fe200078e0205 */
[----:B------:R-:W4:Y:S04]  /*22490*/  LD.E R3, [R18.64] ;  /* 0x0000000412037980 */ /* 0x000f28000c101900 */
        /* <DEDUP_REMOVED lines=14> */
.L_x_3881:
[----:B------:R-:W-:Y:S02]  /*22580*/  ULDC.64 UR4, c[0x0][0x118] ;  /* 0x0000460000047ab9 */ /* 0x000fe40000000a00 */
[----:B------:R-:W2:Y:S02]  /*22590*/  LD.E R7, [R164.64+0x40] ;  /* 0x00004004a4077980 */ /* 0x000ea4000c101900 */
[----:B--2---:R-:W-:Y:S04]  /*225a0*/  LEA R7, -R7, RZ, 0x6 ;  /* 0x000000ff07077211 */ /* 0x004fe800078e31ff */
[----:B------:R-:W-:Y:S02]  /*225b0*/  SHF.R.S32.HI R4, RZ, 0x1f, R7 ;  /* 0x0000001fff047819 */ /* 0x000fe40000011407 */
.L_x_3882:
[----:B------:R-:W-:Y:S05]  /*225c0*/  BSYNC B0 ;  /* 0x0000000000007941 */ /* 0x000fea0003800000 */
.L_x_3880:
[C---:B------:R-:W-:Y:S01]  /*225d0*/  LOP3.LUT P6, RZ, R246.reuse, 0x1, RZ, 0xc0, !PT ;  /* 0x00000001f6ff7812 */ /* 0x040fe200078cc0ff */
[----:B------:R-:W-:Y:S01]  /*225e0*/  ULDC.64 UR4, c[0x0][0x118] ;  /* 0x0000460000047ab9 */ /* 0x000fe20000000a00 */
[C---:B------:R-:W-:Y:S01]  /*225f0*/  LOP3.LUT P4, RZ, R246.reuse, 0x4, RZ, 0xc0, !PT ;  /* 0x00000004f6ff7812 */ /* 0x040fe2000788c0ff */
[----:B------:R-:W-:Y:S01]  /*22600*/  BSSY B1, `(.L_x_3883) ;  /* 0x0000262000017945 */ /* 0x000fe20003800000 */
[C---:B------:R-:W-:Y:S02]  /*22610*/  LOP3.LUT P5, RZ, R246.reuse, 0x2, RZ, 0xc0, !PT ;  /* 0x00000002f6ff7812 */ /* 0x040fe400078ac0ff */
[C---:B------:R-:W-:Y:S02]  /*22620*/  IADD3 R5, P1, R7.reuse, R230, RZ ;  /* 0x000000e607057210 */ /* 0x040fe40007f3e0ff */
[----:B------:R-:W-:Y:S02]  /*22630*/  LOP3.LUT P3, RZ, R246, 0x8, RZ, 0xc0, !PT ;  /* 0x00000008f6ff7812 */ /* 0x000fe4000786c0ff */
[----:B------:R-:W-:Y:S01]  /*22640*/  LEA R196, P0, R7, R184, 0x1 ;  /* 0x000000b807c47211 */ /* 0x000fe200078008ff */
[--C-:B------:R-:W-:Y:S01]  /*22650*/  IMAD.X R6, R4, 0x1, R231.reuse, P1 ;  /* 0x0000000104067824 */ /* 0x100fe200008e06e7 */
[----:B------:R-:W-:Y:S02]  /*22660*/  IADD3 R3, P2, R5, R230, RZ ;  /* 0x000000e605037210 */ /* 0x000fe40007f5e0ff */
[----:B------:R-:W-:Y:S02]  /*22670*/  LEA.HI.X R197, R7, R185, R4, 0x1, P0 ;  /* 0x000000b907c57211 */ /* 0x000fe400000f0c04 */
[CC--:B------:R-:W-:Y:S02]  /*22680*/  @P6 LEA R16, P1, R5.reuse, R184.reuse, 0x1 ;  /* 0x000000b805106211 */ /* 0x0c0fe400078208ff */
        /* <DEDUP_REMOVED lines=23> */
[CC--:B------:R-:W-:Y:S02]  /*22800*/  @P6 LEA R24, P0, R5.reuse, R184.reuse, 0x1 ;  /* 0x000000b805186211 */ /* 0x0c0fe400078008ff */
        /* <DEDUP_REMOVED lines=8> */
[----:B------:R-:W-:Y:S02]  /*22890*/  @P5 MOV R4, R196 ;  /* 0x000000c400045202 */ /* 0x000fe40000000f00 */
        /* <DEDUP_REMOVED lines=93> */
[----:B------:R-:W-:Y:S04]  /*22e70*/  LDSM.16.M88.4 R192, [R222+0x8000] ;  /* 0x00800000dec0783b */ /* 0x000fe80000000200 */
[C---:B----4-:R-:W-:Y:S01]  /*22e80*/  HMMA.16816.F32.BF16 R12, R32.reuse, R16, RZ ;  /* 0x00000010200c723c */ /* 0x050fe200000418ff */
[----:B------:R-:W-:Y:S05]  /*22e90*/  LDSM.16.M88.4 R200, [R215] ;  /* 0x00000000d7c8783b */ /* 0x000fea0000000200 */
[----:B------:R-:W4:Y:S02]  /*22ea0*/  LD.E R3, [R164.64+0x18c] ;  /* 0x00018c04a4037980 */ /* 0x000f24000c101900 */
        /* <DEDUP_REMOVED lines=14> */
[----:B------:R-:W2:Y:S07]  /*22f90*/  LDSM.16.M88.4 R184, [R222+0x9800] ;  /* 0x00980000deb8783b */ /* 0x000eae0000000200 */
[C---:B------:R-:W-:Y:S07]  /*22fa0*/  HMMA.16816.F32.BF16 R28, R172.reuse, R188, R28 ;  /* 0x000000bcac1c723c */ /* 0x040fee000004181c */
[----:B------:R-:W-:Y:S01]  /*22fb0*/  MOV R188, R196 ;  /* 0x000000c400bc7202 */ /* 0x000fe20000000f00 */
[----:B------:R-:W-:Y:S01]  /*22fc0*/  HMMA.16816.F32.BF16 R32, R172, R190, R32 ;  /* 0x000000beac20723c */ /* 0x000fe20000041820 */
[----:B------:R-:W-:Y:S03]  /*22fd0*/  LDSM.16.M88.4 R172, [R215+0x800] ;  /* 0x00080000d7ac783b */ /* 0x000fe60000000200 */
[----:B------:R-:W-:Y:S02]  /*22fe0*/  IMAD.MOV.U32 R189, RZ, RZ, R197 ;  /* 0x000000ffffbd7224 */ /* 0x000fe400078e00c5 */
[----:B------:R-:W2:Y:S02]  /*22ff0*/  LDSM.16.M88.4 R196, [R224] ;  /* 0x00000000e0c4783b */ /* 0x000ea40000000200 */
[C---:B-1----:R-:W-:Y:S07]  /*23000*/  HMMA.16816.F32.BF16 R4, R168.reuse, R192, R4 ;  /* 0x000000c0a804723c */ /* 0x042fee0000041804 */
[----:B------:R-:W-:Y:S01]  /*23010*/  MOV R192, R188 ;  /* 0x000000bc00c07202 */ /* 0x000fe20000000f00 */
[C---:B------:R-:W-:Y:S04]  /*23020*/  HMMA.16816.F32.BF16 R8, R168.reuse, R194, R8 ;  /* 0x000000c2a808723c */ /* 0x040fe80000041808 */
[----:B------:R-:W-:Y:S02]  /*23030*/  IMAD.MOV.U32 R193, RZ, RZ, R189 ;  /* 0x000000ffffc17224 */ /* 0x000fe400078e00bd */
[----:B------:R-:W1:Y:S02]  /*23040*/  LDSM.16.M88.4 R188, [R215+0x1000] ;  /* 0x00100000d7bc783b */ /* 0x000e640000000200 */
[C---:B---3--:R-:W-:Y:S07]  /*23050*/  HMMA.16816.F32.BF16 R12, R168.reuse, R176, R12 ;  /* 0x000000b0a80c723c */ /* 0x048fee000004180c */
[----:B------:R-:W-:Y:S01]  /*23060*/  MOV R176, R192 ;  /* 0x000000c000b07202 */ /* 0x000fe20000000f00 */
[C---:B------:R-:W-:Y:S04]  /*23070*/  HMMA.16816.F32.BF16 R16, R168.reuse, R178, R16 ;  /* 0x000000b2a810723c */ /* 0x040fe80000041810 */
[----:B------:R-:W-:Y:S02]  /*23080*/  IMAD.MOV.U32 R177, RZ, RZ, R193 ;  /* 0x000000ffffb17224 */ /* 0x000fe400078e00c1 */
[----:B------:R-:W3:Y:S02]  /*23090*/  LDSM.16.M88.4 R192, [R215+0x1800] ;  /* 0x00180000d7c0783b */ /* 0x000ee40000000200 */
[C---:B-----5:R-:W-:Y:S08]  /*230a0*/  HMMA.16816.F32.BF16 R20, R168.reuse, R180, R20 ;  /* 0x000000b4a814723c */ /* 0x060ff00000041814 */
[C---:B------:R-:W-:Y:S01]  /*230b0*/  HMMA.16816.F32.BF16 R24, R168.reuse, R182, R24 ;  /* 0x000000b6a818723c */ /* 0x040fe20000041818 */
[----:B------:R-:W-:Y:S07]  /*230c0*/  LDSM.16.M88.4 R180, [R228+0xa800] ;  /* 0x00a80000e4b4783b */ /* 0x000fee0000000200 */
[C---:B--2---:R-:W-:Y:S08]  /*230d0*/  HMMA.16816.F32.BF16 R28, R168.reuse, R184, R28 ;  /* 0x000000b8a81c723c */ /* 0x044ff0000004181c */
[----:B------:R-:W-:Y:S01]  /*230e0*/  HMMA.16816.F32.BF16 R32, R168, R186, R32 ;  /* 0x000000baa820723c */ /* 0x000fe20000041820 */
[----:B------:R-:W-:Y:S05]  /*230f0*/  LDSM.16.M88.4 R168, [R229+0x2000] ;  /* 0x00200000e5a8783b */ /* 0x000fea0000000200 */
[----:B------:R-:W-:Y:S02]  /*23100*/  LDSM.16.M88.4 R184, [R228+0xb000] ;  /* 0x00b00000e4b8783b */ /* 0x000fe40000000200 */
[C---:B------:R-:W-:Y:S07]  /*23110*/  HMMA.16816.F32.BF16 R4, R196.reuse, R200, R4 ;  /* 0x000000c8c404723c */ /* 0x040fee0000041804 */
[----:B------:R-:W-:Y:S01]  /*23120*/  MOV R200, R176 ;  /* 0x000000b000c87202 */ /* 0x000fe20000000f00 */
[C---:B------:R-:W-:Y:S04]  /*23130*/  HMMA.16816.F32.BF16 R8, R196.reuse, R202, R8 ;  /* 0x000000cac408723c */ /* 0x040fe80000041808 */
[----:B------:R-:W-:Y:S02]  /*23140*/  IMAD.MOV.U32 R201, RZ, RZ, R177 ;  /* 0x000000ffffc97224 */ /* 0x000fe400078e00b1 */
[----:B------:R-:W2:Y:S02]  /*23150*/  LDSM.16.M88.4 R176, [R228+0xa000] ;  /* 0x00a00000e4b0783b */ /* 0x000ea40000000200 */
[C---:B------:R-:W-:Y:S07]  /*23160*/  HMMA.16816.F32.BF16 R12, R196.reuse, R172, R12 ;  /* 0x000000acc40c723c */ /* 0x040fee000004180c */
[----:B------:R-:W-:Y:S01]  /*23170*/  MOV R172, R200 ;  /* 0x000000c800ac7202 */ /* 0x000fe20000000f00 */
[C---:B------:R-:W-:Y:S04]  /*23180*/  HMMA.16816.F32.BF16 R16, R196.reuse, R174, R16 ;  /* 0x000000aec410723c */ /* 0x040fe80000041810 */
[----:B------:R-:W-:Y:S02]  /*23190*/  IMAD.MOV.U32 R173, RZ, RZ, R201 ;  /* 0x000000ffffad7224 */ /* 0x000fe400078e00c9 */
[----:B------:R-:W5:Y:S02]  /*231a0*/  LDSM.16.M88.4 R200, [R228+0xb800] ;  /* 0x00b80000e4c8783b */ /* 0x000f640000000200 */
[C---:B-1----:R-:W-:Y:S08]  /*231b0*/  HMMA.16816.F32.BF16 R20, R196.reuse, R188, R20 ;  /* 0x000000bcc414723c */ /* 0x042ff00000041814 */
[C---:B------:R-:W-:Y:S01]  /*231c0*/  HMMA.16816.F32.BF16 R24, R196.reuse, R190, R24 ;  /* 0x000000bec418723c */ /* 0x040fe20000041818 */
[----:B------:R-:W-:Y:S07]  /*231d0*/  LDSM.16.M88.4 R188, [R214] ;  /* 0x00000000d6bc783b */ /* 0x000fee0000000200 */
[C---:B---3--:R-:W-:Y:S07]  /*231e0*/  HMMA.16816.F32.BF16 R28, R196.reuse, R192, R28 ;  /* 0x000000c0c41c723c */ /* 0x048fee000004181c */
[----:B------:R-:W-:Y:S01]  /*231f0*/  MOV R192, R172 ;  /* 0x000000ac00c07202 */ /* 0x000fe20000000f00 */
[----:B------:R-:W-:Y:S04]  /*23200*/  HMMA.16816.F32.BF16 R32, R196, R194, R32 ;  /* 0x000000c2c420723c */ /* 0x000fe80000041820 */
[----:B------:R-:W-:Y:S02]  /*23210*/  IMAD.MOV.U32 R193, RZ, RZ, R173 ;  /* 0x000000ffffc17224 */ /* 0x000fe400078e00ad */
[----:B------:R-:W1:Y:S01]  /*23220*/  LDSM.16.M88.4 R172, [R227+0x2000] ;  /* 0x00200000e3ac783b */ /* 0x000e620000000200 */
[----:B------:R-:W-:Y:S01]  /*23230*/  MOV R198, R192 ;  /* 0x000000c000c67202 */ /* 0x000fe20000000f00 */
[C---:B--2---:R-:W-:Y:S05]  /*23240*/  HMMA.16816.F32.BF16 R4, R168.reuse, R176, R4 ;  /* 0x000000b0a804723c */ /* 0x044fea0000041804 */
[----:B------:R-:W-:Y:S02]  /*23250*/  IMAD.MOV.U32 R199, RZ, RZ, R193 ;  /* 0x000000ffffc77224 */ /* 0x000fe400078e00c1 */
[----:B------:R-:W2:Y:S01]  /*23260*/  LDSM.16.M88.4 R192, [R213] ;  /* 0x00000000d5c0783b */ /* 0x000ea20000000200 */
[C---:B------:R-:W-:Y:S04]  /*23270*/  HMMA.16816.F32.BF16 R8, R168.reuse, R178, R8 ;  /* 0x000000b2a808723c */ /* 0x040fe80000041808 */
[----:B------:R-:W3:Y:S04]  /*23280*/  LDSM.16.M88.4 R176, [R212] ;  /* 0x00000000d4b0783b */ /* 0x000ee80000000200 */
[C---:B------:R-:W-:Y:S08]  /*23290*/  HMMA.16816.F32.BF16 R12, R168.reuse, R180, R12 ;  /* 0x000000b4a80c723c */ /* 0x040ff0000004180c */
[C---:B------:R-:W-:Y:S01]  /*232a0*/  HMMA.16816.F32.BF16 R16, R168.reuse, R182, R16 ;  /* 0x000000b6a810723c */ /* 0x040fe20000041810 */
[----:B------:R-:W2:Y:S07]  /*232b0*/  LDSM.16.M88.4 R180, [R211] ;  /* 0x00000000d3b4783b */ /* 0x000eae0000000200 */
[C---:B------:R-:W-:Y:S08]  /*232c0*/  HMMA.16816.F32.BF16 R20, R168.reuse, R184, R20 ;  /* 0x000000b8a814723c */ /* 0x040ff00000041814 */
[C---:B------:R-:W-:Y:S01]  /*232d0*/  HMMA.16816.F32.BF16 R24, R168.reuse, R186, R24 ;  /* 0x000000baa818723c */ /* 0x040fe20000041818 */
[----:B------:R-:W-:Y:S07]  /*232e0*/  LDSM.16.M88.4 R184, [R225+0x2000] ;  /* 0x00200000e1b8783b */ /* 0x000fee0000000200 */
[C---:B-----5:R-:W-:Y:S07]  /*232f0*/  HMMA.16816.F32.BF16 R28, R168.reuse, R200, R28 ;  /* 0x000000c8a81c723c */ /* 0x060fee000004181c */
[----:B------:R-:W-:Y:S01]  /*23300*/  MOV R200, R198 ;  /* 0x000000c600c87202 */ /* 0x000fe20000000f00 */
[----:B------:R-:W-:Y:S01]  /*23310*/  HMMA.16816.F32.BF16 R32, R168, R202, R32 ;  /* 0x000000caa820723c */ /* 0x000fe20000041820 */
[----:B------:R-:W-:Y:S03]  /*23320*/  LDSM.16.M88.4 R168, [R222+0xa800] ;  /* 0x00a80000dea8783b */ /* 0x000fe60000000200 */
[----:B------:R-:W-:Y:S02]  /*23330*/  IMAD.MOV.U32 R201, RZ, RZ, R199 ;  /* 0x000000ffffc97224 */ /* 0x000fe400078e00c7 */
[----:B------:R-:W5:Y:S02]  /*23340*/  LDSM.16.M88.4 R196, [R222+0xa000] ;  /* 0x00a00000dec4783b */ /* 0x000f640000000200 */
        /* <DEDUP_REMOVED lines=10> */
[----:B------:R-:W-:Y:S01]  /*233f0*/  HMMA.16816.F32.BF16 R32, R172, R182, R32 ;  /* 0x000000b6ac20723c */ /* 0x000fe20000041820 */
[----:B------:R-:W3:Y:S05]  /*23400*/  LDSM.16.M88.4 R172, [R224+0x2000] ;  /* 0x00200000e0ac783b */ /* 0x000eea0000000200 */
[----:B------:R-:W2:Y:S02]  /*23410*/  LDSM.16.M88.4 R180, [R215+0x2800] ;  /* 0x00280000d7b4783b */ /* 0x000ea40000000200 */
[C---:B-----5:R-:W-:Y:S08]  /*23420*/  HMMA.16816.F32.BF16 R4, R184.reuse, R196, R4 ;  /* 0x000000c4b804723c */ /* 0x060ff00000041804 */
[C---:B------:R-:W-:Y:S01]  /*23430*/  HMMA.16816.F32.BF16 R8, R184.reuse, R198, R8 ;  /* 0x000000c6b808723c */ /* 0x040fe20000041808 */
[----:B------:R-:W5:Y:S07]  /*23440*/  LDSM.16.M88.4 R196, [R215+0x3000] ;  /* 0x00300000d7c4783b */ /* 0x000f6e0000000200 */
[C---:B------:R-:W-:Y:S08]  /*23450*/  HMMA.16816.F32.BF16 R12, R184.reuse, R168, R12 ;  /* 0x000000a8b80c723c */ /* 0x040ff0000004180c */
[C---:B------:R-:W-:Y:S01]  /*23460*/  HMMA.16816.F32.BF16 R16, R184.reuse, R170, R16 ;  /* 0x000000aab810723c */ /* 0x040fe20000041810 */
[----:B------:R-:W4:Y:S07]  /*23470*/  LDSM.16.M88.4 R168, [R215+0x3800] ;  /* 0x00380000d7a8783b */ /* 0x000f2e0000000200 */
[C---:B-1----:R-:W-:Y:S08]  /*23480*/  HMMA.16816.F32.BF16 R20, R184.reuse, R188, R20 ;  /* 0x000000bcb814723c */ /* 0x042ff00000041814 */
[C---:B------:R-:W-:Y:S01]  /*23490*/  HMMA.16816.F32.BF16 R24, R184.reuse, R190, R24 ;  /* 0x000000beb818723c */ /* 0x040fe20000041818 */
[----:B------:R-:W-:Y:S07]  /*234a0*/  LDSM.16.M88.4 R188, [R228+0xc000] ;  /* 0x00c00000e4bc783b */ /* 0x000fee0000000200 */
[C---:B--2---:R-:W-:Y:S08]  /*234b0*/  HMMA.16816.F32.BF16 R28, R184.reuse, R192, R28 ;  /* 0x000000c0b81c723c */ /* 0x044ff0000004181c */
[----:B------:R-:W-:Y:S01]  /*234c0*/  HMMA.16816.F32.BF16 R32, R184, R194, R32 ;  /* 0x000000c2b820723c */ /* 0x000fe20000041820 */
[----:B------:R-:W1:Y:S05]  /*234d0*/  LDSM.16.M88.4 R184, [R229+0x4000] ;  /* 0x00400000e5b8783b */ /* 0x000e6a0000000200 */
[----:B------:R-:W2:Y:S02]  /*234e0*/  LDSM.16.M88.4 R192, [R228+0xc800] ;  /* 0x00c80000e4c0783b */ /* 0x000ea40000000200 */
[C---:B---3--:R-:W-:Y:S08]  /*234f0*/  HMMA.16816.F32.BF16 R4, R172.reuse, R176, R4 ;  /* 0x000000b0ac04723c */ /* 0x048ff00000041804 */
[C---:B------:R-:W-:Y:S01]  /*23500*/  HMMA.16816.F32.BF16 R8, R172.reuse, R178, R8 ;  /* 0x000000b2ac08723c */ /* 0x040fe20000041808 */
[----:B------:R-:W3:Y:S07]  /*23510*/  LDSM.16.M88.4 R176, [R228+0xd000] ;  /* 0x00d00000e4b0783b */ /* 0x000eee0000000200 */
[C---:B------:R-:W-:Y:S08]  /*23520*/  HMMA.16816.F32.BF16 R12, R172.reuse, R180, R12 ;  /* 0x000000b4ac0c723c */ /* 0x040ff0000004180c */
[C---:B------:R-:W-:Y:S01]  /*23530*/  HMMA.16816.F32.BF16 R16, R172.reuse, R182, R16 ;  /* 0x000000b6ac10723c */ /* 0x040fe20000041810 */
[----:B------:R-:W-:Y:S07]  /*23540*/  LDSM.16.M88.4 R180, [R210] ;  /* 0x00000000d2b4783b */ /* 0x000fee0000000200 */
[C---:B-----5:R-:W-:Y:S08]  /*23550*/  HMMA.16816.F32.BF16 R20, R172.reuse, R196, R20 ;  /* 0x000000c4ac14723c */ /* 0x060ff00000041814 */
[C---:B------:R-:W-:Y:S01]  /*23560*/  HMMA.16816.F32.BF16 R24, R172.reuse, R198, R24 ;  /* 0x000000c6ac18723c */ /* 0x040fe20000041818 */
[----:B------:R-:W-:Y:S07]  /*23570*/  LDSM.16.M88.4 R196, [R209] ;  /* 0x00000000d1c4783b */ /* 0x000fee0000000200 */
[C---:B----4-:R-:W-:Y:S08]  /*23580*/  HMMA.16816.F32.BF16 R28, R172.reuse, R168, R28 ;  /* 0x000000a8ac1c723c */ /* 0x050ff0000004181c */
[----:B------:R-:W-:Y:S01]  /*23590*/  HMMA.16816.F32.BF16 R32, R172, R170, R32 ;  /* 0x000000aaac20723c */ /* 0x000fe20000041820 */
[----:B------:R-:W4:Y:S05]  /*235a0*/  LDSM.16.M88.4 R168, [R228+0xd800] ;  /* 0x00d80000e4a8783b */ /* 0x000f2a0000000200 */
[----:B------:R-:W5:Y:S02]  /*235b0*/  LDSM.16.M88.4 R172, [R227+0x4000] ;  /* 0x00400000e3ac783b */ /* 0x000f640000000200 */
[C---:B-1----:R-:W-:Y:S08]  /*235c0*/  HMMA.16816.F32.BF16 R4, R184.reuse, R188, R4 ;  /* 0x000000bcb804723c */ /* 0x042ff00000041804 */
[C---:B------:R-:W-:Y:S01]  /*235d0*/  HMMA.16816.F32.BF16 R8, R184.reuse, R190, R8 ;  /* 0x000000beb808723c */ /* 0x040fe20000041808 */
[----:B------:R-:W1:Y:S07]  /*235e0*/  LDSM.16.M88.4 R188, [R208] ;  /* 0x00000000d0bc783b */ /* 0x000e6e0000000200 */
[C---:B--2---:R-:W-:Y:S08]  /*235f0*/  HMMA.16816.F32.BF16 R12, R184.reuse, R192, R12 ;  /* 0x000000c0b80c723c */ /* 0x044ff0000004180c */
[C---:B------:R-:W-:Y:S01]  /*23600*/  HMMA.16816.F32.BF16 R16, R184.reuse, R194, R16 ;  /* 0x000000c2b810723c */ /* 0x040fe20000041810 */
[----:B------:R-:W2:Y:S07]  /*23610*/  LDSM.16.M88.4 R192, [R207] ;  /* 0x00000000cfc0783b */ /* 0x000eae0000000200 */
[C---:B---3--:R-:W-:Y:S08]  /*23620*/  HMMA.16816.F32.BF16 R20, R184.reuse, R176, R20 ;  /* 0x000000b0b814723c */ /* 0x048ff00000041814 */
[C---:B------:R-:W-:Y:S01]  /*23630*/  HMMA.16816.F32.BF16 R24, R184.reuse, R178, R24 ;  /* 0x000000b2b818723c */ /* 0x040fe20000041818 */
[----:B------:R-:W-:Y:S07]  /*23640*/  LDSM.16.M88.4 R176, [R222+0xc000] ;  /* 0x00c00000deb0783b */ /* 0x000fee0000000200 */
[C---:B----4-:R-:W-:Y:S08]  /*23650*/  HMMA.16816.F32.BF16 R28, R184.reuse, R168, R28 ;  /* 0x000000a8b81c723c */ /* 0x050ff0000004181c */
[----:B------:R-:W-:Y:S01]  /*23660*/  HMMA.16816.F32.BF16 R32, R184, R170, R32 ;  /* 0x000000aab820723c */ /* 0x000fe20000041820 */
[----:B------:R-:W3:Y:S05]  /*23670*/  LDSM.16.M88.4 R168, [R225+0x4000] ;  /* 0x00400000e1a8783b */ /* 0x000eea0000000200 */
[----:B------:R-:W-:Y:S02]  /*23680*/  LDSM.16.M88.4 R184, [R222+0xd000] ;  /* 0x00d00000deb8783b */ /* 0x000fe40000000200 */
[C---:B-----5:R-:W-:Y:S08]  /*23690*/  HMMA.16816.F32.BF16 R4, R172.reuse, R180, R4 ;  /* 0x000000b4ac04723c */ /* 0x060ff00000041804 */
[C---:B------:R-:W-:Y:S01]  /*236a0*/  HMMA.16816.F32.BF16 R8, R172.reuse, R182, R8 ;  /* 0x000000b6ac08723c */ /* 0x040fe20000041808 */
[----:B------:R-:W4:Y:S07]  /*236b0*/  LDSM.16.M88.4 R180, [R222+0xc800] ;  /* 0x00c80000deb4783b */ /* 0x000f2e0000000200 */
        /* <DEDUP_REMOVED lines=13> */
[C---:B----4-:R-:W-:Y:S08]  /*23790*/  HMMA.16816.F32.BF16 R12, R168.reuse, R180, R12 ;  /* 0x000000b4a80c723c */ /* 0x050ff0000004180c */
[C---:B------:R-:W-:Y:S01]  /*237a0*/  HMMA.16816.F32.BF16 R16, R168.reuse, R182, R16 ;  /* 0x000000b6a810723c */ /* 0x040fe20000041810 */
[----:B------:R-:W-:Y:S07]  /*237b0*/  LDSM.16.M88.4 R180, [R229+0x6000] ;  /* 0x00600000e5b4783b */ /* 0x000fee0000000200 */
[C---:B------:R-:W-:Y:S08]  /*237c0*/  HMMA.16816.F32.BF16 R20, R168.reuse, R184, R20 ;  /* 0x000000b8a814723c */ /* 0x040ff00000041814 */
[C---:B------:R-:W-:Y:S01]  /*237d0*/  HMMA.16816.F32.BF16 R24, R168.reuse, R186, R24 ;  /* 0x000000baa818723c */ /* 0x040fe20000041818 */
[----:B------:R-:W-:Y:S07]  /*237e0*/  LDSM.16.M88.4 R184, [R228+0xe000] ;  /* 0x00e00000e4b8783b */ /* 0x000fee0000000200 */
[C---:B-----5:R-:W-:Y:S08]  /*237f0*/  HMMA.16816.F32.BF16 R28, R168.reuse, R196, R28 ;  /* 0x000000c4a81c723c */ /* 0x060ff0000004181c */
[----:B------:R-:W-:Y:S01]  /*23800*/  HMMA.16816.F32.BF16 R32, R168, R198, R32 ;  /* 0x000000c6a820723c */ /* 0x000fe20000041820 */
[----:B------:R-:W4:Y:S05]  /*23810*/  LDSM.16.M88.4 R168, [R215+0x5800] ;  /* 0x00580000d7a8783b */ /* 0x000f2a0000000200 */
        /* <DEDUP_REMOVED lines=12> */
[----:B------:R-:W-:Y:S05]  /*238e0*/  LDSM.16.M88.4 R168, [R227+0x6000] ;  /* 0x00600000e3a8783b */ /* 0x000fea0000000200 */
[----:B------:R-:W3:Y:S02]  /*238f0*/  LDSM.16.M88.4 R172, [R206] ;  /* 0x00000000ceac783b */ /* 0x000ee40000000200 */
[C---:B------:R-:W-:Y:S08]  /*23900*/  HMMA.16816.F32.BF16 R4, R180.reuse, R184, R4 ;  /* 0x000000b8b404723c */ /* 0x040ff00000041804 */
[C---:B------:R-:W-:Y:S01]  /*23910*/  HMMA.16816.F32.BF16 R8, R180.reuse, R186, R8 ;  /* 0x000000bab408723c */ /* 0x040fe20000041808 */
[----:B------:R-:W4:Y:S07]  /*23920*/  LDSM.16.M88.4 R184, [R204] ;  /* 0x00000000ccb8783b */ /* 0x000f2e0000000200 */
[C---:B-----5:R-:W-:Y:S08]  /*23930*/  HMMA.16816.F32.BF16 R12, R180.reuse, R196, R12 ;  /* 0x000000c4b40c723c */ /* 0x060ff0000004180c */
[C---:B------:R-:W-:Y:S01]  /*23940*/  HMMA.16816.F32.BF16 R16, R180.reuse, R198, R16 ;  /* 0x000000c6b410723c */ /* 0x040fe20000041810 */
[----:B------:R-:W5:Y:S07]  /*23950*/  LDSM.16.M88.4 R196, [R167] ;  /* 0x00000000a7c4783b */ /* 0x000f6e0000000200 */
[C---:B-1----:R-:W-:Y:S08]  /*23960*/  HMMA.16816.F32.BF16 R20, R180.reuse, R188, R20 ;  /* 0x000000bcb414723c */ /* 0x042ff00000041814 */
[C---:B------:R-:W-:Y:S01]  /*23970*/  HMMA.16816.F32.BF16 R24, R180.reuse, R190, R24 ;  /* 0x000000beb418723c */ /* 0x040fe20000041818 */
[----:B------:R-:W-:Y:S07]  /*23980*/  LDSM.16.M88.4 R188, [R222+0xe000] ;  /* 0x00e00000debc783b */ /* 0x000fee0000000200 */
[C---:B--2---:R-:W-:Y:S08]  /*23990*/  HMMA.16816.F32.BF16 R28, R180.reuse, R192, R28 ;  /* 0x000000c0b41c723c */ /* 0x044ff0000004181c */
[----:B------:R-:W-:Y:S01]  /*239a0*/  HMMA.16816.F32.BF16 R32, R180, R194, R32 ;  /* 0x000000c2b420723c */ /* 0x000fe20000041820 */
[----:B------:R-:W1:Y:S05]  /*239b0*/  LDSM.16.M88.4 R180, [R225+0x6000] ;  /* 0x00600000e1b4783b */ /* 0x000e6a0000000200 */
[----:B------:R-:W-:Y:S02]  /*239c0*/  LDSM.16.M88.4 R192, [R215+0x6000] ;  /* 0x00600000d7c0783b */ /* 0x000fe40000000200 */
[C---:B---3--:R-:W-:Y:S08]  /*239d0*/  HMMA.16816.F32.BF16 R4, R168.reuse, R172, R4 ;  /* 0x000000aca804723c */ /* 0x048ff00000041804 */
        /* <DEDUP_REMOVED lines=10> */
[----:B------:R-:W4:Y:S07]  /*23a80*/  LDSM.16.M88.4 R168, [R222+0xf800] ;  /* 0x00f80000dea8783b */ /* 0x000f2e0000000200 */
[C---:B-1----:R-:W-:Y:S07]  /*23a90*/  HMMA.16816.F32.BF16 R4, R180.reuse, R188, R4 ;  /* 0x000000bcb404723c */ /* 0x042fee0000041804 */
[----:B------:R-:W-:Y:S01]  /*23aa0*/  MOV R188, R200 ;  /* 0x000000c800bc7202 */ /* 0x000fe20000000f00 */
[C---:B------:R-:W-:Y:S04]  /*23ab0*/  HMMA.16816.F32.BF16 R8, R180.reuse, R190, R8 ;  /* 0x000000beb408723c */ /* 0x040fe80000041808 */
[----:B------:R-:W-:Y:S04]  /*23ac0*/  IMAD.MOV.U32 R189, RZ, RZ, R201 ;  /* 0x000000ffffbd7224 */ /* 0x000fe800078e00c9 */
[C---:B--2---:R-:W-:Y:S08]  /*23ad0*/  HMMA.16816.F32.BF16 R12, R180.reuse, R172, R12 ;  /* 0x000000acb40c723c */ /* 0x044ff0000004180c */
[C---:B------:R-:W-:Y:S08]  /*23ae0*/  HMMA.16816.F32.BF16 R16, R180.reuse, R174, R16 ;  /* 0x000000aeb410723c */ /* 0x040ff00000041810 */
[C---:B---3--:R-:W-:Y:S08]  /*23af0*/  HMMA.16816.F32.BF16 R20, R180.reuse, R176, R20 ;  /* 0x000000b0b414723c */ /* 0x048ff00000041814 */
[C---:B------:R-:W-:Y:S08]  /*23b00*/  HMMA.16816.F32.BF16 R24, R180.reuse, R178, R24 ;  /* 0x000000b2b418723c */ /* 0x040ff00000041818 */
[C---:B----4-:R-:W-:Y:S08]  /*23b10*/  HMMA.16816.F32.BF16 R28, R180.reuse, R168, R28 ;  /* 0x000000a8b41c723c */ /* 0x050ff0000004181c */
[----:B------:R-:W-:Y:S01]  /*23b20*/  HMMA.16816.F32.BF16 R32, R180, R170, R32 ;  /* 0x000000aab420723c */ /* 0x000fe20000041820 */
[----:B------:R-:W1:Y:S07]  /*23b30*/  LDSM.16.M88.4 R168, [R215+0x6800] ;  /* 0x00680000d7a8783b */ /* 0x000e6e0000000200 */
[C---:B------:R-:W-:Y:S08]  /*23b40*/  HMMA.16816.F32.BF16 R4, R184.reuse, R192, R4 ;  /* 0x000000c0b804723c */ /* 0x040ff00000041804 */
[C---:B------:R-:W-:Y:S11]  /*23b50*/  HMMA.16816.F32.BF16 R8, R184.reuse, R194, R8 ;  /* 0x000000c2b808723c */ /* 0x040ff60000041808 */
[----:B------:R-:W-:Y:S05]  /*23b60*/  @!UPT UIADD3 URZ, URZ, URZ, URZ ;  /* 0x0000003f3f3ff290 */ /* 0x000fea000fffe03f */
[-C--:B------:R-:W-:Y:S02]  /*23b70*/  FMUL.FTZ R172, R4, R3.reuse ;  /* 0x0000000304ac7220 */ /* 0x080fe40000410000 */
[-C--:B------:R-:W-:Y:S02]  /*23b80*/  FMUL.FTZ R173, R5, R3.reuse ;  /* 0x0000000305ad7220 */ /* 0x080fe40000410000 */
[-C--:B------:R-:W-:Y:S02]  /*23b90*/  FMUL.FTZ R174, R6, R3.reuse ;  /* 0x0000000306ae7220 */ /* 0x080fe40000410000 */
[----:B------:R-:W2:Y:S01]  /*23ba0*/  MUFU.TANH R172, R172 ;  /* 0x000000ac00ac7308 */ /* 0x000ea20000002400 */
[-C--:B------:R-:W-:Y:S02]  /*23bb0*/  FMUL.FTZ R166, R7, R3.reuse ;  /* 0x0000000307a67220 */ /* 0x080fe40000410000 */
[----:B------:R-:W3:Y:S01]  /*23bc0*/  LDSM.16.M88.4 R4, [R215+0x7000] ;  /* 0x00700000d704783b */ /* 0x000ee20000000200 */
[-C--:B------:R-:W-:Y:S01]  /*23bd0*/  FMUL.FTZ R9, R9, R3.reuse ;  /* 0x0000000309097220 */ /* 0x080fe20000410000 */
[C---:B-1----:R-:W-:Y:S03]  /*23be0*/  HMMA.16816.F32.BF16 R12, R184.reuse, R168, R12 ;  /* 0x000000a8b80c723c */ /* 0x042fe6000004180c */
[-C--:B------:R-:W-:Y:S02]  /*23bf0*/  FMUL.FTZ R10, R10, R3.reuse ;  /* 0x000000030a0a7220 */ /* 0x080fe40000410000 */
[----:B------:R-:W1:Y:S01]  /*23c00*/  MUFU.TANH R176, R9 ;  /* 0x0000000900b07308 */ /* 0x000e620000002400 */
[-C--:B------:R-:W-:Y:S02]  /*23c10*/  FMUL.FTZ R11, R11, R3.reuse ;  /* 0x000000030b0b7220 */ /* 0x080fe40000410000 */
[-C--:B------:R-:W-:Y:S01]  /*23c20*/  FMUL.FTZ R175, R8, R3.reuse ;  /* 0x0000000308af7220 */ /* 0x080fe20000410000 */
[C---:B------:R-:W-:Y:S06]  /*23c30*/  HMMA.16816.F32.BF16 R16, R184.reuse, R170, R16 ;  /* 0x000000aab810723c */ /* 0x040fec0000041810 */
[----:B------:R-:W4:Y:S09]  /*23c40*/  MUFU.TANH R169, R10 ;  /* 0x0000000a00a97308 */ /* 0x000f320000002400 */
[-C--:B------:R-:W-:Y:S01]  /*23c50*/  FMUL.FTZ R15, R15, R3.reuse ;  /* 0x000000030f0f7220 */ /* 0x080fe20000410000 */
[----:B------:R5:W1:Y:S01]  /*23c60*/  MUFU.TANH R168, R11 ;  /* 0x0000000b00a87308 */ /* 0x000a620000002400 */
[-C--:B------:R-:W-:Y:S02]  /*23c70*/  FMUL.FTZ R194, R12, R3.reuse ;  /* 0x000000030cc27220 */ /* 0x080fe40000410000 */
[-C--:B------:R-:W-:Y:S02]  /*23c80*/  FMUL.FTZ R13, R13, R3.reuse ;  /* 0x000000030d0d7220 */ /* 0x080fe40000410000 */
[-C--:B------:R-:W-:Y:S03]  /*23c90*/  FMUL.FTZ R14, R14, R3.reuse ;  /* 0x000000030e0e7220 */ /* 0x080fe60000410000 */
[-C--:B------:R-:W-:Y:S02]  /*23ca0*/  FMUL.FTZ R196, R16, R3.reuse ;  /* 0x0000000310c47220 */ /* 0x080fe40000410000 */
[----:B------:R1:W1:Y:S01]  /*23cb0*/  MUFU.TANH R199, R15 ;  /* 0x0000000f00c77308 */ /* 0x0002620000002400 */
[-C--:B------:R-:W-:Y:S01]  /*23cc0*/  FMUL.FTZ R17, R17, R3.reuse ;  /* 0x0000000311117220 */ /* 0x080fe20000410000 */
[C---:B---3--:R-:W-:Y:S03]  /*23cd0*/  HMMA.16816.F32.BF16 R20, R184.reuse, R4, R20 ;  /* 0x00000004b814723c */ /* 0x048fe60000041814 */
[-C--:B------:R-:W-:Y:S02]  /*23ce0*/  FMUL.FTZ R18, R18, R3.reuse ;  /* 0x0000000312127220 */ /* 0x080fe40000410000 */
[-C--:B------:R-:W-:Y:S03]  /*23cf0*/  FMUL.FTZ R19, R19, R3.reuse ;  /* 0x0000000313137220 */ /* 0x080fe60000410000 */
[----:B------:R-:W3:Y:S01]  /*23d00*/  MUFU.TANH R173, R173 ;  /* 0x000000ad00ad7308 */ /* 0x000ee20000002400 */
[C---:B------:R-:W-:Y:S01]  /*23d10*/  HMMA.16816.F32.BF16 R24, R184.reuse, R6, R24 ;  /* 0x00000006b818723c */ /* 0x040fe20000041818 */
[----:B-----5:R-:W5:Y:S01]  /*23d20*/  LDSM.16.M88.4 R8, [R215+0x7800] ;  /* 0x00780000d708783b */ /* 0x020f620000000200 */
[----:B------:R-:W-:Y:S07]  /*23d30*/  DEPBAR.LE SB0, 0x0 ;  /* 0x000080000000791a */ /* 0x000fee0000000000 */
[----:B------:R-:W1:Y:S01]  /*23d40*/  MUFU.TANH R174, R174 ;  /* 0x000000ae00ae7308 */ /* 0x000e620000002400 */
[----:B------:R-:W-:Y:S05]  /*23d50*/  BAR.SYNC.DEFER_BLOCKING 0x0 ;  /* 0x0000000000007b1d */ /* 0x000fea0000010000 */
[-C--:B------:R-:W-:Y:S02]  /*23d60*/  FMUL.FTZ R4, R20, R3.reuse ;  /* 0x0000000314047220 */ /* 0x080fe40000410000 */
[-C--:B------:R-:W-:Y:S02]  /*23d70*/  FMUL.FTZ R5, R21, R3.reuse ;  /* 0x0000000315057220 */ /* 0x080fe40000410000 */
[----:B------:R-:W1:Y:S01]  /*23d80*/  MUFU.TANH R166, R166 ;  /* 0x000000a600a67308 */ /* 0x000e620000002400 */
[-C--:B------:R-:W-:Y:S02]  /*23d90*/  FMUL.FTZ R22, R22, R3.reuse ;  /* 0x0000000316167220 */ /* 0x080fe40000410000 */
[-C--:B------:R-:W-:Y:S02]  /*23da0*/  FMUL.FTZ R23, R23, R3.reuse ;  /* 0x0000000317177220 */ /* 0x080fe40000410000 */
[-C--:B------:R-:W-:Y:S02]  /*23db0*/  FMUL.FTZ R6, R24, R3.reuse ;  /* 0x0000000318067220 */ /* 0x080fe40000410000 */
[-C--:B------:R-:W-:Y:S02]  /*23dc0*/  FMUL.FTZ R25, R25, R3.reuse ;  /* 0x0000000319197220 */ /* 0x080fe40000410000 */
[-C--:B------:R-:W-:Y:S01]  /*23dd0*/  FMUL.FTZ R26, R26, R3.reuse ;  /* 0x000000031a1a7220 */ /* 0x080fe20000410000 */
[----:B------:R-:W1:Y:S01]  /*23de0*/  MUFU.TANH R175, R175 ;  /* 0x000000af00af7308 */ /* 0x000e620000002400 */
[-C--:B------:R-:W-:Y:S09]  /*23df0*/  FMUL.FTZ R27, R27, R3.reuse ;  /* 0x000000031b1b7220 */ /* 0x080ff20000410000 */
[----:B------:R-:W1:Y:S01]  /*23e00*/  MUFU.TANH R194, R194 ;  /* 0x000000c200c27308 */ /* 0x000e620000002400 */
[C---:B-----5:R-:W-:Y:S09]  /*23e10*/  HMMA.16816.F32.BF16 R28, R184.reuse, R8, R28 ;  /* 0x00000008b81c723c */ /* 0x060ff2000004181c */
[----:B------:R1:W1:Y:S01]  /*23e20*/  MUFU.TANH R195, R13 ;  /* 0x0000000d00c37308 */ /* 0x0002620000002400 */
[----:B------:R-:W-:Y:S07]  /*23e30*/  HMMA.16816.F32.BF16 R32, R184, R10, R32 ;  /* 0x0000000ab820723c */ /* 0x000fee0000041820 */
[----:B------:R-:W-:Y:S02]  /*23e40*/  MOV R184, R188 ;  /* 0x000000bc00b87202 */ /* 0x000fe40000000f00 */
[----:B------:R2:W2:Y:S03]  /*23e50*/  MUFU.TANH R198, R14 ;  /* 0x0000000e00c67308 */ /* 0x0004a60000002400 */
[----:B------:R-:W-:Y:S02]  /*23e60*/  IMAD.MOV.U32 R185, RZ, RZ, R189 ;  /* 0x000000ffffb97224 */ /* 0x000fe400078e00bd */
[-C--:B------:R-:W-:Y:S05]  /*23e70*/  FMUL.FTZ R180, R28, R3.reuse ;  /* 0x000000031cb47220 */ /* 0x080fea0000410000 */
[----:B------:R-:W2:Y:S01]  /*23e80*/  MUFU.TANH R196, R196 ;  /* 0x000000c400c47308 */ /* 0x000ea20000002400 */
[-C--:B------:R-:W-:Y:S02]  /*23e90*/  FMUL.FTZ R29, R29, R3.reuse ;  /* 0x000000031d1d7220 */ /* 0x080fe40000410000 */
[-C--:B------:R-:W-:Y:S02]  /*23ea0*/  FMUL.FTZ R9, R30, R3.reuse ;  /* 0x000000031e097220 */ /* 0x080fe40000410000 */
[-C--:B------:R-:W-:Y:S02]  /*23eb0*/  FMUL.FTZ R8, R31, R3.reuse ;  /* 0x000000031f087220 */ /* 0x080fe40000410000 */
[-C--:B------:R-:W-:Y:S02]  /*23ec0*/  FMUL.FTZ R177, R32, R3.reuse ;  /* 0x0000000320b17220 */ /* 0x080fe40000410000 */
[-C--:B------:R-:W-:Y:S01]  /*23ed0*/  FMUL.FTZ R16, R33, R3.reuse ;  /* 0x0000000321107220 */ /* 0x080fe20000410000 */
[----:B------:R2:W2:Y:S01]  /*23ee0*/  MUFU.TANH R197, R17 ;  /* 0x0000001100c57308 */ /* 0x0004a20000002400 */
[-C--:B-1----:R-:W-:Y:S02]  /*23ef0*/  FMUL.FTZ R15, R34, R3.reuse ;  /* 0x00000003220f7220 */ /* 0x082fe40000410000 */
[----:B------:R-:W-:Y:S07]  /*23f00*/  FMUL.FTZ R3, R35, R3 ;  /* 0x0000000323037220 */ /* 0x000fee0000410000 */
[----:B------:R1:W1:Y:S10]  /*23f10*/  MUFU.TANH R200, R18 ;  /* 0x0000001200c87308 */ /* 0x0002740000002400 */
[----:B------:R1:W1:Y:S10]  /*23f20*/  MUFU.TANH R201, R19 ;  /* 0x0000001300c97308 */ /* 0x0002740000002400 */
[----:B------:R-:W1:Y:S10]  /*23f30*/  MUFU.TANH R4, R4 ;  /* 0x0000000400047308 */ /* 0x000e740000002400 */
[----:B------:R-:W1:Y:S10]  /*23f40*/  MUFU.TANH R5, R5 ;  /* 0x0000000500057308 */ /* 0x000e740000002400 */
        /* <DEDUP_REMOVED lines=8> */
[----:B------:R-:W1:Y:S10]  /*23fd0*/  MUFU.TANH R9, R9 ;  /* 0x0000000900097308 */ /* 0x000e740000002400 */
[----:B------:R-:W1:Y:S10]  /*23fe0*/  MUFU.TANH R8, R8 ;  /* 0x0000000800087308 */ /* 0x000e740000002400 */
[----:B------:R-:W1:Y:S10]  /*23ff0*/  MUFU.TANH R177, R177 ;  /* 0x000000b100b17308 */ /* 0x000e740000002400 */
        /* <DEDUP_REMOVED lines=13> */
[----:B------:R-:W3:Y:S02]  /*240d0*/  LD.E.64 R22, [R164.64+0x20] ;  /* 0x00002004a4167980 */ /* 0x000ee4000c101b00 */
[----:B------:R-:W-:Y:S02]  /*240e0*/  IABS R11, R17 ;  /* 0x00000011000b7213 */ /* 0x000fe40000000000 */
[-C--:B--2---:R-:W-:Y:S02]  /*240f0*/  IABS R14, R19.reuse ;  /* 0x00000013000e7213 */ /* 0x084fe40000000000 */
[-C--:B------:R-:W-:Y:S02]  /*24100*/  IABS R12, R19.reuse ;  /* 0x00000013000c7213 */ /* 0x080fe40000000000 */
[----:B------:R-:W1:Y:S01]  /*24110*/  I2F.RP R13, R14 ;  /* 0x0000000e000d7306 */ /* 0x000e620000209400 */
[-C--:B------:R-:W-:Y:S02]  /*24120*/  LOP3.LUT R17, R17, R19.reuse, RZ, 0x3c, !PT ;  /* 0x0000001311117212 */ /* 0x080fe400078e3cff */
[----:B------:R-:W-:Y:S07]  /*24130*/  IMAD.MOV R12, RZ, RZ, -R12 ;  /* 0x000000ffff0c7224 */ /* 0x000fee00078e0a0c */
[----:B-1----:R-:W1:Y:S02]  /*24140*/  MUFU.RCP R7, R13 ;  /* 0x0000000d00077308 */ /* 0x002e640000001000 */
[----:B-1----:R-:W-:Y:S08]  /*24150*/  IADD3 R20, R7, 0xffffffe, RZ ;  /* 0x0ffffffe07147810 */ /* 0x002ff00007ffe0ff */
[----:B------:R-:W1:Y:S02]  /*24160*/  F2I.FTZ.U32.TRUNC.NTZ R21, R20 ;  /* 0x0000001400157305 */ /* 0x000e64000021f000 */
[--C-:B-1----:R-:W-:Y:S02]  /*24170*/  IMAD.MOV R7, RZ, RZ, -R21.reuse ;  /* 0x000000ffff077224 */ /* 0x102fe400078e0a15 */
        /* <DEDUP_REMOVED lines=25> */
[----:B------:R-:W-:Y:S03]  /*24310*/  SEL R13, R11, R13, !P2 ;  /* 0x0000000d0b0d7207 */ /* 0x000fe60005000000 */
[----:B------:R-:W-:Y:S01]  /*24320*/  @!P1 IMAD.MOV R18, RZ, RZ, -R18 ;  /* 0x000000ffff129224 */ /* 0x000fe200078e0a12 */
[----:B------:R-:W-:Y:S04]  /*24330*/  LEA R26, P1, R13, R242, 0x2 ;  /* 0x000000f20d1a7211 */ /* 0x000fe800078210ff */
        /* <DEDUP_REMOVED lines=21> */
.L_x_3886:
[----:B------:R-:W-:Y:S02]  /*24490*/  ULDC.64 UR4, c[0x0][0x118] ;  /* 0x0000460000047ab9 */ /* 0x000fe40000000a00 */
[----:B------:R-:W2:Y:S02]  /*244a0*/  LD.E R13, [R164.64+0x38] ;  /* 0x00003804a40d7980 */ /* 0x000ea4000c101900 */
[----:B--2---:R-:W-:Y:S04]  /*244b0*/  LEA R13, -R13, RZ, 0x6 ;  /* 0x000000ff0d0d7211 */ /* 0x004fe800078e31ff */
[----:B------:R-:W-:Y:S02]  /*244c0*/  SHF.R.S32.HI R10, RZ, 0x1f, R13 ;  /* 0x0000001fff0a7819 */ /* 0x000fe4000001140d */
.L_x_3887:
[----:B------:R-:W-:Y:S05]  /*244d0*/  BSYNC B0 ;  /* 0x0000000000007941 */ /* 0x000fea0003800000 */
.L_x_3885:
[C---:B------:R-:W-:Y:S01]  /*244e0*/  LEA R28, P0, R13.reuse, R236, 0x1 ;  /* 0x000000ec0d1c7211 */ /* 0x040fe200078008ff */
[----:B------:R-:W-:Y:S01]  /*244f0*/  ULDC.64 UR4, c[0x0][0x118] ;  /* 0x0000460000047ab9 */ /* 0x000fe20000000a00 */
[C---:B------:R-:W-:Y:S02]  /*24500*/  IADD3 R11, P1, R13.reuse, R232, RZ ;  /* 0x000000e80d0b7210 */ /* 0x040fe40007f3e0ff */
[-C--:B-1----:R-:W-:Y:S02]  /*24510*/  LEA.HI.X R29, R13, R235.reuse, R10, 0x1, P0 ;  /* 0x000000eb0d1d7211 */ /* 0x082fe400000f0c0a */
        /* <DEDUP_REMOVED lines=112> */
.L_x_3884:
[----:B--234-:R-:W-:Y:S05]  /*24c20*/  BSYNC B1 ;  /* 0x0000000000017941 */ /* 0x01cfea0003800000 */
.L_x_3883:
[----:B------:R-:W-:Y:S01]  /*24c30*/  ULDC.64 UR4, c[0x0][0x118] ;  /* 0x0000460000047ab9 */ /* 0x000fe20000000a00 */
[----:B------:R-:W2:Y:S08]  /*24c40*/  S2R R10, SR_TID.X ;  /* 0x00000000000a7919 */ /* 0x000eb00000002100 */
[----:B------:R3:W4:Y:S04]  /*24c50*/  LD.E R165, [R164.64+0xdc] ;  /* 0x0000dc04a4a57980 */ /* 0x000728000c101900 */
[----:B-1----:R-:W-:Y:S01]  /*24c60*/  LDSM.16.MT88.4 R28, [R220+0x10000] ;  /* 0x01000000dc1c783b */ /* 0x002fe20000004200 */
[----:B--2---:R-:W-:Y:S04]  /*24c70*/  SHF.L.U32 R10, R10, 0x1, RZ ;  /* 0x000000010a0a7819 */ /* 0x004fe800000006ff */
[----:B------:R-:W-:Y:S04]  /*24c80*/  LOP3.LUT R10, R10, 0x6, RZ, 0xc0, !PT ;  /* 0x000000060a0a7812 */ /* 0x000fe800078ec0ff */
[----:B------:R-:W-:Y:S04]  /*24c90*/  LEA R17, R245, R10, 0x6 ;  /* 0x0000000af5117211 */ /* 0x000fe800078e30ff */
[C---:B------:R-:W-:Y:S02]  /*24ca0*/  IADD3 R10, R17.reuse, 0x1, RZ ;  /* 0x00000001110a7810 */ /* 0x040fe40007ffe0ff */
[C---:B------:R-:W-:Y:S02]  /*24cb0*/  IADD3 R7, R17.reuse, 0x8, RZ ;  /* 0x0000000811077810 */ /* 0x040fe40007ffe0ff */
[CC--:B------:R-:W-:Y:S02]  /*24cc0*/  ISETP.GE.AND P2, PT, R17.reuse, R250.reuse, PT ;  /* 0x000000fa1100720c */ /* 0x0c0fe40003f46270 */
[C---:B------:R-:W-:Y:S02]  /*24cd0*/  ISETP.GE.AND P1, PT, R10.reuse, R250, PT ;  /* 0x000000fa0a00720c */ /* 0x040fe40003f26270 */
[-C--:B------:R-:W-:Y:S02]  /*24ce0*/  ISETP.GE.OR P2, PT, R17, R249.reuse, !P2 ;  /* 0x000000f91100720c */ /* 0x080fe40005746670 */
[----:B------:R-:W-:Y:S02]  /*24cf0*/  ISETP.GE.AND P5, PT, R10, R248, PT ;  /* 0x000000f80a00720c */ /* 0x000fe40003fa6270 */
[----:B------:R-:W-:Y:S02]  /*24d00*/  ISETP.GE.AND P4, PT, R7, R250, PT ;  /* 0x000000fa0700720c */ /* 0x000fe40003f86270 */
[CC--:B------:R-:W-:Y:S02]  /*24d10*/  ISETP.GE.AND P6, PT, R17.reuse, R248.reuse, PT ;  /* 0x000000f81100720c */ /* 0x0c0fe40003fc6270 */
[C---:B------:R-:W-:Y:S02]  /*24d20*/  IADD3 R11, R17.reuse, 0x9, RZ ;  /* 0x00000009110b7810 */ /* 0x040fe40007ffe0ff */
[----:B------:R-:W-:Y:S02]  /*24d30*/  FSEL R13, R172, -INF , !P2 ;  /* 0xff800000ac0d7808 */ /* 0x000fe40005000000 */
[C---:B------:R-:W-:Y:S02]  /*24d40*/  ISETP.GE.OR P1, PT, R10.reuse, R249, !P1 ;  /* 0x000000f90a00720c */ /* 0x040fe40004f26670 */
[----:B------:R-:W-:Y:S02]  /*24d50*/  ISETP.GE.OR P5, PT, R10, R247, !P5 ;  /* 0x000000f70a00720c */ /* 0x000fe40006fa6670 */
[----:B------:R-:W-:Y:S02]  /*24d60*/  IADD3 R12, R17, 0x11, RZ ;  /* 0x00000011110c7810 */ /* 0x000fe40007ffe0ff */
[C---:B------:R-:W-:Y:S02]  /*24d70*/  ISETP.GE.AND P3, PT, R7.reuse, R248, PT ;  /* 0x000000f80700720c */ /* 0x040fe40003f66270 */
[----:B------:R-:W-:Y:S02]  /*24d80*/  ISETP.GE.OR P4, PT, R7, R249, !P4 ;  /* 0x000000f90700720c */ /* 0x000fe40006786670 */
[C---:B------:R-:W-:Y:S02]  /*24d90*/  IADD3 R10, R17.reuse, 0x10, RZ ;  /* 0x00000010110a7810 */ /* 0x040fe40007ffe0ff */
[-C--:B------:R-:W-:Y:S02]  /*24da0*/  ISETP.GE.OR P6, PT, R17, R247.reuse, !P6 ;  /* 0x000000f71100720c */ /* 0x080fe400077c6670 */
[C---:B------:R-:W-:Y:S02]  /*24db0*/  ISETP.GE.AND P0, PT, R11.reuse, R250, PT ;  /* 0x000000fa0b00720c */ /* 0x040fe40003f06270 */
[----:B------:R-:W-:Y:S02]  /*24dc0*/  ISETP.GE.AND P2, PT, R11, R248, PT ;  /* 0x000000f80b00720c */ /* 0x000fe40003f46270 */
[----:B------:R-:W-:Y:S02]  /*24dd0*/  ISETP.GE.OR P3, PT, R7, R247, !P3 ;  /* 0x000000f70700720c */ /* 0x000fe40005f66670 */
[----:B------:R-:W-:Y:S02]  /*24de0*/  FSEL R7, R174, -INF , !P6 ;  /* 0xff800000ae077808 */ /* 0x000fe40007000000 */
[-C--:B------:R-:W-:Y:S02]  /*24df0*/  ISETP.GE.AND P6, PT, R10, R250.reuse, PT ;  /* 0x000000fa0a00720c */ /* 0x080fe40003fc6270 */
[C---:B------:R-:W-:Y:S02]  /*24e00*/  ISETP.GE.OR P0, PT, R11.reuse, R249, !P0 ;  /* 0x000000f90b00720c */ /* 0x040fe40004706670 */
[----:B------:R-:W-:Y:S02]  /*24e10*/  ISETP.GE.OR P2, PT, R11, R247, !P2 ;  /* 0x000000f70b00720c */ /* 0x000fe40005746670 */
[----:B------:R-:W-:Y:S02]  /*24e20*/  FSEL R11, R175, -INF , !P4 ;  /* 0xff800000af0b7808 */ /* 0x000fe40006000000 */
[CC--:B------:R-:W-:Y:S02]  /*24e30*/  ISETP.GE.AND P4, PT, R12.reuse, R250.reuse, PT ;  /* 0x000000fa0c00720c */ /* 0x0c0fe40003f86270 */
[C---:B------:R-:W-:Y:S02]  /*24e40*/  IADD3 R18, R17.reuse, 0x18, RZ ;  /* 0x0000001811127810 */ /* 0x040fe40007ffe0ff */
[-C--:B------:R-:W-:Y:S02]  /*24e50*/  ISETP.GE.OR P4, PT, R12, R249.reuse, !P4 ;  /* 0x000000f90c00720c */ /* 0x080fe40006786670 */
[----:B------:R-:W-:Y:S02]  /*24e60*/  IADD3 R21, R17, 0x19, RZ ;  /* 0x0000001911157810 */ /* 0x000fe40007ffe0ff */
[-C--:B------:R-:W-:Y:S02]  /*24e70*/  ISETP.GE.OR P6, PT, R10, R249.reuse, !P6 ;  /* 0x000000f90a00720c */ /* 0x080fe400077c6670 */
[----:B------:R-:W-:Y:S02]  /*24e80*/  FSEL R195, R195, -INF , !P4 ;  /* 0xff800000c3c37808 */ /* 0x000fe40006000000 */
[-C--:B------:R-:W-:Y:S02]  /*24e90*/  ISETP.GE.AND P4, PT, R21, R250.reuse, PT ;  /* 0x000000fa1500720c */ /* 0x080fe40003f86270 */
[----:B------:R-:W-:Y:S02]  /*24ea0*/  FSEL R194, R194, -INF , !P6 ;  /* 0xff800000c2c27808 */ /* 0x000fe40007000000 */
[C---:B------:R-:W-:Y:S02]  /*24eb0*/  ISETP.GE.AND P6, PT, R18.reuse, R250, PT ;  /* 0x000000fa1200720c */ /* 0x040fe40003fc6270 */
[----:B------:R-:W-:Y:S02]  /*24ec0*/  FSEL R14, R173, -INF , !P1 ;  /* 0xff800000ad0e7808 */ /* 0x000fe40004800000 */
[----:B------:R-:W-:Y:S02]  /*24ed0*/  IADD3 R20, R17, 0x20, RZ ;  /* 0x0000002011147810 */ /* 0x000fe40007ffe0ff */
[-C--:B------:R-:W-:Y:S02]  /*24ee0*/  ISETP.GE.OR P6, PT, R18, R249.reuse, !P6 ;  /* 0x000000f91200720c */ /* 0x080fe400077c6670 */
[----:B------:R-:W-:Y:S02]  /*24ef0*/  ISETP.GE.OR P4, PT, R21, R249, !P4 ;  /* 0x000000f91500720c */ /* 0x000fe40006786670 */
[----:B------:R-:W-:Y:S02]  /*24f00*/  ISETP.GE.AND P1, PT, R10, R248, PT ;  /* 0x000000f80a00720c */ /* 0x000fe40003f26270 */
[----:B------:R-:W-:Y:S02]  /*24f10*/  FSEL R196, R196, -INF , !P6 ;  /* 0xff800000c4c47808 */ /* 0x000fe40007000000 */
[----:B------:R-:W-:Y:S02]  /*24f20*/  ISETP.GE.AND P6, PT, R20, R250, PT ;  /* 0x000000fa1400720c */ /* 0x000fe40003fc6270 */
[-C--:B------:R-:W-:Y:S02]  /*24f30*/  ISETP.GE.OR P1, PT, R10, R247.reuse, !P1 ;  /* 0x000000f70a00720c */ /* 0x080fe40004f26670 */
[----:B------:R-:W-:Y:S02]  /*24f40*/  FSEL R10, R176, -INF , !P0 ;  /* 0xff800000b00a7808 */ /* 0x000fe40004000000 */
[CC--:B------:R-:W-:Y:S02]  /*24f50*/  ISETP.GE.AND P0, PT, R12.reuse, R248.reuse, PT ;  /* 0x000000f80c00720c */ /* 0x0c0fe40003f06270 */
[----:B------:R-:W-:Y:S02]  /*24f60*/  FSEL R197, R197, -INF , !P4 ;  /* 0xff800000c5c57808 */ /* 0x000fe40006000000 */
[CC--:B------:R-:W-:Y:S02]  /*24f70*/  ISETP.GE.AND P4, PT, R21.reuse, R248.reuse, PT ;  /* 0x000000f81500720c */ /* 0x0c0fe40003f86270 */
[----:B------:R-:W-:Y:S02]  /*24f80*/  ISETP.GE.OR P0, PT, R12, R247, !P0 ;  /* 0x000000f70c00720c */ /* 0x000fe40004706670 */
[----:B------:R-:W-:Y:S02]  /*24f90*/  FSEL R12, R166, -INF , !P5 ;  /* 0xff800000a60c7808 */ /* 0x000fe40006800000 */
[----:B------:R-:W-:Y:S02]  /*24fa0*/  ISETP.GE.AND P5, PT, R18, R248, PT ;  /* 0x000000f81200720c */ /* 0x000fe40003fa6270 */
[----:B------:R-:W-:Y:S02]  /*24fb0*/  ISETP.GE.OR P6, PT, R20, R249, !P6 ;  /* 0x000000f91400720c */ /* 0x000fe400077c6670 */
[-C--:B------:R-:W-:Y:S02]  /*24fc0*/  ISETP.GE.OR P4, PT, R21, R247.reuse, !P4 ;  /* 0x000000f71500720c */ /* 0x080fe40006786670 */
[----:B------:R-:W-:Y:S02]  /*24fd0*/  FMNMX.FTZ R21, R13, R2, !PT ;  /* 0x000000020d157209 */ /* 0x000fe40007810000 */
[----:B------:R-:W-:Y:S02]  /*24fe0*/  IADD3 R19, R17, 0x21, RZ ;  /* 0x0000002111137810 */ /* 0x000fe40007ffe0ff */
[----:B------:R-:W-:Y:S02]  /*24ff0*/  FSEL R26, R4, -INF , !P6 ;  /* 0xff800000041a7808 */ /* 0x000fe40007000000 */
[----:B------:R-:W-:Y:S02]  /*25000*/  ISETP.GE.OR P5, PT, R18, R247, !P5 ;  /* 0x000000f71200720c */ /* 0x000fe40006fa6670 */
[----:B------:R-:W-:Y:S02]  /*25010*/  FMNMX.FTZ R18, R14, R21, !PT ;  /* 0x000000150e127209 */ /* 0x000fe40007810000 */
[C---:B------:R-:W-:Y:S02]  /*25020*/  ISETP.GE.AND P6, PT, R19.reuse, R250, PT ;  /* 0x000000fa1300720c */ /* 0x040fe40003fc6270 */
[----:B------:R-:W-:Y:S02]  /*25030*/  FSEL R168, R168, -INF , !P2 ;  /* 0xff800000a8a87808 */ /* 0x000fe40005000000 */
[C---:B------:R-:W-:Y:S02]  /*25040*/  ISETP.GE.AND P2, PT, R19.reuse, R248, PT ;  /* 0x000000f81300720c */ /* 0x040fe40003f46270 */
[C---:B------:R-:W-:Y:S02]  /*25050*/  ISETP.GE.OR P6, PT, R19.reuse, R249, !P6 ;  /* 0x000000f91300720c */ /* 0x040fe400077c6670 */
[----:B------:R-:W-:Y:S02]  /*25060*/  ISETP.GE.OR P2, PT, R19, R247, !P2 ;  /* 0x000000f71300720c */ /* 0x000fe40005746670 */
[----:B------:R-:W-:Y:S02]  /*25070*/  FMNMX.FTZ R19, R11, R18, !PT ;  /* 0x000000120b137209 */ /* 0x000fe40007810000 */
[----:B------:R-:W-:Y:S02]  /*25080*/  IADD3 R4, R17, 0x28, RZ ;  /* 0x0000002811047810 */ /* 0x000fe40007ffe0ff */
[----:B------:R-:W-:Y:S02]  /*25090*/  FMNMX.FTZ R19, R10, R19, !PT ;  /* 0x000000130a137209 */ /* 0x000fe40007810000 */
[----:B------:R-:W-:Y:S02]  /*250a0*/  FSEL R25, R5, -INF , !P6 ;  /* 0xff80000005197808 */ /* 0x000fe40007000000 */
[----:B------:R-:W-:Y:S02]  /*250b0*/  FMNMX.FTZ R18, R194, R19, !PT ;  /* 0x00000013c2127209 */ /* 0x000fe40007810000 */
[----:B------:R-:W-:Y:S02]  /*250c0*/  FMNMX.FTZ R19, R7, R0, !PT ;  /* 0x0000000007137209 */ /* 0x000fe40007810000 */
[----:B------:R-:W-:Y:S02]  /*250d0*/  FSEL R169, R169, -INF , !P3 ;  /* 0xff800000a9a97808 */ /* 0x000fe40005800000 */
[----:B------:R-:W-:Y:S02]  /*250e0*/  ISETP.GE.AND P3, PT, R20, R248, PT ;  /* 0x000000f81400720c */ /* 0x000fe40003f66270 */
[----:B------:R-:W-:Y:S02]  /*250f0*/  FMNMX.FTZ R21, R195, R18, !PT ;  /* 0x00000012c3157209 */ /* 0x000fe40007810000 */
[----:B------:R-:W-:Y:S02]  /*25100*/  ISETP.GE.AND P6, PT, R4, R250, PT ;  /* 0x000000fa0400720c */ /* 0x000fe40003fc6270 */
[----:B------:R-:W-:Y:S02]  /*25110*/  ISETP.GE.OR P3, PT, R20, R247, !P3 ;  /* 0x000000f71400720c */ /* 0x000fe40005f66670 */
[----:B------:R-:W-:Y:S02]  /*25120*/  FMNMX.FTZ R20, R12, R19, !PT ;  /* 0x000000130c147209 */ /* 0x000fe40007810000 */
[----:B------:R-:W-:Y:S02]  /*25130*/  IADD3 R5, R17, 0x29, RZ ;  /* 0x0000002911057810 */ /* 0x000fe40007ffe0ff */
[----:B------:R-:W-:Y:S02]  /*25140*/  ISETP.GE.OR P6, PT, R4, R249, !P6 ;  /* 0x000000f90400720c */ /* 0x000fe400077c6670 */
[----:B------:R-:W-:Y:S02]  /*25150*/  FMNMX.FTZ R18, R196, R21, !PT ;  /* 0x00000015c4127209 */ /* 0x000fe40007810000 */
[----:B------:R-:W-:Y:S02]  /*25160*/  FSEL R24, R6, -INF , !P6 ;  /* 0xff80000006187808 */ /* 0x000fe40007000000 */
[----:B------:R-:W-:Y:S02]  /*25170*/  FMNMX.FTZ R18, R197, R18, !PT ;  /* 0x00000012c5127209 */ /* 0x000fe40007810000 */
[----:B------:R-:W-:Y:S02]  /*25180*/  FMNMX.FTZ R19, R169, R20, !PT ;  /* 0x00000014a9137209 */ /* 0x000fe40007810000 */
[----:B------:R-:W-:Y:S02]  /*25190*/  ISETP.GE.AND P6, PT, R5, R250, PT ;  /* 0x000000fa0500720c */ /* 0x000fe40003fc6270 */
[----:B------:R-:W-:Y:S02]  /*251a0*/  FMNMX.FTZ R18, R26, R18, !PT ;  /* 0x000000121a127209 */ /* 0x000fe40007810000 */
[----:B------:R-:W-:Y:S02]  /*251b0*/  FSEL R198, R198, -INF , !P1 ;  /* 0xff800000c6c67808 */ /* 0x000fe40004800000 */
[----:B------:R-:W-:Y:S02]  /*251c0*/  IADD3 R6, R17, 0x30, RZ ;  /* 0x0000003011067810 */ /* 0x000fe40007ffe0ff */
[----:B------:R-:W-:Y:S02]  /*251d0*/  FMNMX.FTZ R19, R168, R19, !PT ;  /* 0x00000013a8137209 */ /* 0x000fe40007810000 */
[----:B------:R-:W-:Y:S02]  /*251e0*/  ISETP.GE.OR P6, PT, R5, R249, !P6 ;  /* 0x000000f90500720c */ /* 0x000fe400077c6670 */
[----:B------:R-:W-:Y:S02]  /*251f0*/  FMNMX.FTZ R18, R25, R18, !PT ;  /* 0x0000001219127209 */ /* 0x000fe40007810000 */
[----:B------:R-:W-:Y:S02]  /*25200*/  FSEL R199, R199, -INF , !P0 ;  /* 0xff800000c7c77808 */ /* 0x000fe40004000000 */
[----:B------:R-:W-:Y:S02]  /*25210*/  FSEL R203, R203, -INF , !P6 ;  /* 0xff800000cbcb7808 */ /* 0x000fe40007000000 */
[----:B------:R-:W-:Y:S02]  /*25220*/  FMNMX.FTZ R20, R198, R19, !PT ;  /* 0x00000013c6147209 */ /* 0x000fe40007810000 */
[----:B------:R-:W-:Y:S02]  /*25230*/  ISETP.GE.AND P6, PT, R6, R250, PT ;  /* 0x000000fa0600720c */ /* 0x000fe40003fc6270 */
[----:B------:R-:W-:Y:S02]  /*25240*/  FMNMX.FTZ R18, R24, R18, !PT ;  /* 0x0000001218127209 */ /* 0x000fe40007810000 */
[----:B------:R-:W-:Y:S02]  /*25250*/  FMNMX.FTZ R21, R199, R20, !PT ;  /* 0x00000014c7157209 */ /* 0x000fe40007810000 */
[----:B------:R-:W-:Y:S02]  /*25260*/  FSEL R200, R200, -INF , !P5 ;  /* 0xff800000c8c87808 */ /* 0x000fe40006800000 */
[----:B------:R-:W-:Y:S02]  /*25270*/  ISETP.GE.OR P6, PT, R6, R249, !P6 ;  /* 0x000000f90600720c */ /* 0x000fe400077c6670 */
[----:B------:R-:W-:Y:S02]  /*25280*/  FMNMX.FTZ R20, R200, R21, !PT ;  /* 0x00000015c8147209 */ /* 0x000fe40007810000 */
[----:B------:R-:W-:Y:S02]  /*25290*/  FSEL R180, R180, -INF , !P6 ;  /* 0xff800000b4b47808 */ /* 0x000fe40007000000 */
[----:B------:R-:W-:Y:S02]  /*252a0*/  FSEL R201, R201, -INF , !P4 ;  /* 0xff800000c9c97808 */ /* 0x000fe40006000000 */
[----:B------:R-:W-:Y:S02]  /*252b0*/  FMNMX.FTZ R19, R203, R18, !PT ;  /* 0x00000012cb137209 */ /* 0x000fe40007810000 */
[----:B------:R-:W-:Y:S02]  /*252c0*/  FSEL R202, R202, -INF , !P3 ;  /* 0xff800000caca7808 */ /* 0x000fe40005800000 */
[----:B------:R-:W-:Y:S02]  /*252d0*/  FMNMX.FTZ R18, R180, R19, !PT ;  /* 0x00000013b4127209 */ /* 0x000fe40007810000 */
[----:B------:R-:W-:Y:S02]  /*252e0*/  FMNMX.FTZ R19, R201, R20, !PT ;  /* 0x00000014c9137209 */ /* 0x000fe40007810000 */
[-C--:B------:R-:W-:Y:S02]  /*252f0*/  ISETP.GE.AND P1, PT, R4, R248.reuse, PT ;  /* 0x000000f80400720c */ /* 0x080fe40003f26270 */
[----:B------:R-:W-:Y:S02]  /*25300*/  ISETP.GE.AND P0, PT, R5, R248, PT ;  /* 0x000000f80500720c */ /* 0x000fe40003f06270 */
[----:B------:R-:W-:Y:S02]  /*25310*/  FMNMX.FTZ R20, R202, R19, !PT ;  /* 0x00000013ca147209 */ /* 0x000fe40007810000 */
[----:B------:R-:W-:Y:S02]  /*25320*/  FSEL R183, R183, -INF , !P2 ;  /* 0xff800000b7b77808 */ /* 0x000fe40005000000 */
[-C--:B------:R-:W-:Y:S02]  /*25330*/  ISETP.GE.OR P1, PT, R4, R247.reuse, !P1 ;  /* 0x000000f70400720c */ /* 0x080fe40004f26670 */
[-C--:B------:R-:W-:Y:S02]  /*25340*/  ISETP.GE.OR P0, PT, R5, R247.reuse, !P0 ;  /* 0x000000f70500720c */ /* 0x080fe40004706670 */
[----:B------:R-:W-:Y:S02]  /*25350*/  IADD3 R5, R17, 0x31, RZ ;  /* 0x0000003111057810 */ /* 0x000fe40007ffe0ff */
[----:B------:R-:W-:Y:S02]  /*25360*/  FMNMX.FTZ R19, R183, R20, !PT ;  /* 0x00000014b7137209 */ /* 0x000fe40007810000 */
[----:B------:R-:W-:Y:S02]  /*25370*/  FSEL R182, R182, -INF , !P1 ;  /* 0xff800000b6b67808 */ /* 0x000fe40004800000 */
[C---:B------:R-:W-:Y:S02]  /*25380*/  ISETP.GE.AND P2, PT, R6.reuse, R248, PT ;  /* 0x000000f80600720c */ /* 0x040fe40003f46270 */
[----:B------:R-:W-:Y:S02]  /*25390*/  IADD3 R4, R17, 0x38, RZ ;  /* 0x0000003811047810 */ /* 0x000fe40007ffe0ff */
[C---:B------:R-:W-:Y:S02]  /*253a0*/  ISETP.GE.AND P5, PT, R5.reuse, R250, PT ;  /* 0x000000fa0500720c */ /* 0x040fe40003fa6270 */
[----:B------:R-:W-:Y:S02]  /*253b0*/  ISETP.GE.OR P2, PT, R6, R247, !P2 ;  /* 0x000000f70600720c */ /* 0x000fe40005746670 */
[----:B------:R-:W-:Y:S02]  /*253c0*/  ISETP.GE.AND P1, PT, R5, R248, PT ;  /* 0x000000f80500720c */ /* 0x000fe40003f26270 */
[----:B------:R-:W-:Y:S02]  /*253d0*/  FSEL R181, R181, -INF , !P0 ;  /* 0xff800000b5b57808 */ /* 0x000fe40004000000 */
[----:B------:R-:W-:Y:S02]  /*253e0*/  FMNMX.FTZ R6, R182, R19, !PT ;  /* 0x00000013b6067209 */ /* 0x000fe40007810000 */
[----:B------:R-:W-:Y:S02]  /*253f0*/  IADD3 R17, R17, 0x39, RZ ;  /* 0x0000003911117810 */ /* 0x000fe40007ffe0ff */
[----:B------:R-:W-:Y:S02]  /*25400*/  ISETP.GE.OR P5, PT, R5, R249, !P5 ;  /* 0x000000f90500720c */ /* 0x000fe40006fa6670 */
[C---:B------:R-:W-:Y:S02]  /*25410*/  ISETP.GE.AND P6, PT, R4.reuse, R250, PT ;  /* 0x000000fa0400720c */ /* 0x040fe40003fc6270 */
[----:B------:R-:W-:Y:S02]  /*25420*/  FSEL R175, R9, -INF , !P2 ;  /* 0xff80000009af7808 */ /* 0x000fe40005000000 */
[C---:B------:R-:W-:Y:S02]  /*25430*/  ISETP.GE.AND P0, PT, R4.reuse, R248, PT ;  /* 0x000000f80400720c */ /* 0x040fe40003f06270 */
[----:B------:R-:W-:Y:S02]  /*25440*/  ISETP.GE.OR P1, PT, R5, R247, !P1 ;  /* 0x000000f70500720c */ /* 0x000fe40004f26670 */
[----:B------:R-:W-:Y:S02]  /*25450*/  FMNMX.FTZ R6, R181, R6, !PT ;  /* 0x00000006b5067209 */ /* 0x000fe40007810000 */
[----:B------:R-:W-:Y:S02]  /*25460*/  ISETP.GE.AND P4, PT, R17, R250, PT ;  /* 0x000000fa1100720c */ /* 0x000fe40003f86270 */
[C---:B------:R-:W-:Y:S02]  /*25470*/  ISETP.GE.OR P6, PT, R4.reuse, R249, !P6 ;  /* 0x000000f90400720c */ /* 0x040fe400077c6670 */
[----:B------:R-:W-:Y:S02]  /*25480*/  FSEL R179, R179, -INF , !P5 ;  /* 0xff800000b3b37808 */ /* 0x000fe40006800000 */
[----:B------:R-:W-:Y:S02]  /*25490*/  ISETP.GE.OR P2, PT, R4, R247, !P0 ;  /* 0x000000f70400720c */ /* 0x000fe40004746670 */
[----:B------:R-:W-:Y:S02]  /*254a0*/  ISETP.GE.AND P0, PT, R17, R248, PT ;  /* 0x000000f81100720c */ /* 0x000fe40003f06270 */
[----:B------:R-:W-:Y:S02]  /*254b0*/  FSEL R174, R8, -INF , !P1 ;  /* 0xff80000008ae7808 */ /* 0x000fe40004800000 */
[----:B------:R-:W-:Y:S02]  /*254c0*/  FMNMX.FTZ R5, R175, R6, !PT ;  /* 0x00000006af057209 */ /* 0x000fe40007810000 */
[----:B------:R-:W-:Y:S02]  /*254d0*/  ISETP.GE.OR P4, PT, R17, R249, !P4 ;  /* 0x000000f91100720c */ /* 0x000fe40006786670 */
[----:B------:R-:W-:Y:S02]  /*254e0*/  FSEL R177, R177, -INF , !P6 ;  /* 0xff800000b1b17808 */ /* 0x000fe40007000000 */
[----:B------:R-:W-:Y:S02]  /*254f0*/  FMNMX.FTZ R18, R179, R18, !PT ;  /* 0x00000012b3127209 */ /* 0x000fe40007810000 */
[----:B------:R-:W-:Y:S02]  /*25500*/  FSEL R173, R15, -INF , !P2 ;  /* 0xff8000000fad7808 */ /* 0x000fe40005000000 */
[----:B------:R-:W-:Y:S02]  /*25510*/  ISETP.GE.OR P0, PT, R17, R247, !P0 ;  /* 0x000000f71100720c */ /* 0x000fe40004706670 */
[----:B------:R-:W-:Y:S02]  /*25520*/  FMNMX.FTZ R8, R174, R5, !PT ;  /* 0x00000005ae087209 */ /* 0x000fe40007810000 */
[----:B------:R-:W-:Y:S02]  /*25530*/  FSEL R176, R16, -INF , !P4 ;  /* 0xff80000010b07808 */ /* 0x000fe40006000000 */
[----:B------:R-:W-:Y:S02]  /*25540*/  FMNMX.FTZ R21, R177, R18, !PT ;  /* 0x00000012b1157209 */ /* 0x000fe40007810000 */
[----:B------:R-:W-:Y:S02]  /*25550*/  FSEL R166, R3, -INF , !P0 ;  /* 0xff80000003a67808 */ /* 0x000fe40004000000 */
[----:B------:R-:W-:Y:S02]  /*25560*/  FMNMX.FTZ R3, R173, R8, !PT ;  /* 0x00000008ad037209 */ /* 0x000fe40007810000 */
[----:B------:R-:W-:Y:S02]  /*25570*/  FMNMX.FTZ R16, R176, R21, !PT ;  /* 0x00000015b0107209 */ /* 0x000fe40007810000 */
[----:B------:R-:W-:Y:S01]  /*25580*/  FMNMX.FTZ R6, R166, R3, !PT ;  /* 0x00000003a6067209 */ /* 0x000fe20007810000 */
[----:B------:R-:W-:Y:S08]  /*25590*/  LDSM.16.MT88.4 R20, [R221+0x10000] ;  /* 0x01000000dd14783b */ /* 0x000ff00000004200 */
[----:B------:R-:W1:Y:S08]  /*255a0*/  SHFL.BFLY PT, R19, R16, 0x2, 0x1f ;  /* 0x0c401f0010137f89 */ /* 0x000e7000000e0000 */
[----:B------:R-:W2:Y:S01]  /*255b0*/  SHFL.BFLY PT, R3, R6, 0x2, 0x1f ;  /* 0x0c401f0006037f89 */ /* 0x000ea200000e0000 */
[----:B-1----:R-:W-:Y:S07]  /*255c0*/  FMNMX.FTZ R19, R16, R19, !PT ;  /* 0x0000001310137209 */ /* 0x002fee0007810000 */
[----:B---3--:R-:W1:Y:S01]  /*255d0*/  SHFL.BFLY PT, R164, R19, 0x1, 0x1f ;  /* 0x0c201f0013a47f89 */ /* 0x008e6200000e0000 */
[----:B--2---:R-:W-:Y:S07]  /*255e0*/  FMNMX.FTZ R4, R6, R3, !PT ;  /* 0x0000000306047209 */ /* 0x004fee0007810000 */
[----:B------:R-:W2:Y:S01]  /*255f0*/  SHFL.BFLY PT, R3, R4, 0x1, 0x1f ;  /* 0x0c201f0004037f89 */ /* 0x000ea200000e0000 */
[----:B-1----:R-:W-:Y:S04]  /*25600*/  FMNMX.FTZ R164, R19, R164, !PT ;  /* 0x000000a413a47209 */ /* 0x002fe80007810000 */
        /* <DEDUP_REMOVED lines=12> */
[-C--:B------:R-:W-:Y:S02]  /*256d0*/  FFMA.FTZ R186, R14, R165.reuse, -R178 ;  /* 0x000000a50eba7223 */ /* 0x080fe400000108b2 */
[-C--:B------:R-:W-:Y:S02]  /*256e0*/  FFMA.FTZ R190, R12, R165.reuse, -R172 ;  /* 0x000000a50cbe7223 */ /* 0x080fe400000108ac */
[----:B------:R-:W-:Y:S01]  /*256f0*/  FMUL.FTZ R2, R165, R4 ;  /* 0x00000004a5027220 */ /* 0x000fe20000410000 */
[----:B------:R-:W1:Y:S01]  /*25700*/  LDSM.16.MT88.4 R12, [R223+0x10000] ;  /* 0x01000000df0c783b */ /* 0x000e620000004200 */
[----:B------:R-:W-:Y:S01]  /*25710*/  FADD.FTZ R4, -R5, R0 ;  /* 0x0000000005047221 */ /* 0x000fe20000010100 */
[----:B------:R-:W-:Y:S01]  /*25720*/  MUFU.EX2 R187, R187 ;  /* 0x000000bb00bb7308 */ /* 0x000fe20000000800 */
[-CC-:B------:R-:W-:Y:S02]  /*25730*/  FFMA.FTZ R193, R11, R165.reuse, -R178.reuse ;  /* 0x000000a50bc17223 */ /* 0x180fe400000108b2 */
[-C--:B------:R-:W-:Y:S02]  /*25740*/  FFMA.FTZ R192, R10, R165.reuse, -R178 ;  /* 0x000000a50ac07223 */ /* 0x080fe400000108b2 */
[-CC-:B------:R-:W-:Y:S02]  /*25750*/  FFMA.FTZ R191, R7, R165.reuse, -R172.reuse ;  /* 0x000000a507bf7223 */ /* 0x180fe400000108ac */
[-CC-:B------:R-:W-:Y:S02]  /*25760*/  FFMA.FTZ R189, R169, R165.reuse, -R172.reuse ;  /* 0x000000a5a9bd7223 */ /* 0x180fe400000108ac */
[-CC-:B------:R-:W-:Y:S01]  /*25770*/  FFMA.FTZ R188, R168, R165.reuse, -R172.reuse ;  /* 0x000000a5a8bc7223 */ /* 0x180fe200000108ac */
[----:B------:R-:W2:Y:S01]  /*25780*/  MUFU.EX2 R2, R2 ;  /* 0x0000000200027308 */ /* 0x000ea20000000800 */
[----:B------:R-:W-:Y:S02]  /*25790*/  FMUL.FTZ R0, R165, R4 ;  /* 0x00000004a5007220 */ /* 0x000fe40000410000 */
[-CC-:B------:R-:W-:Y:S02]  /*257a0*/  FFMA.FTZ R175, R175, R165.reuse, -R172.reuse ;  /* 0x000000a5afaf7223 */ /* 0x180fe400000108ac */
[-C--:B------:R-:W-:Y:S02]  /*257b0*/  FFMA.FTZ R174, R174, R165.reuse, -R172 ;  /* 0x000000a5aeae7223 */ /* 0x080fe400000108ac */
[-CC-:B------:R-:W-:Y:S02]  /*257c0*/  FFMA.FTZ R194, R194, R165.reuse, -R178.reuse ;  /* 0x000000a5c2c27223 */ /* 0x180fe400000108b2 */
[-CC-:B------:R-:W-:Y:S01]  /*257d0*/  FFMA.FTZ R195, R195, R165.reuse, -R178.reuse ;  /* 0x000000a5c3c37223 */ /* 0x180fe200000108b2 */
[----:B------:R-:W3:Y:S01]  /*257e0*/  MUFU.EX2 R0, R0 ;  /* 0x0000000000007308 */ /* 0x000ee20000000800 */
[-CC-:B------:R-:W-:Y:S02]  /*257f0*/  FFMA.FTZ R196, R196, R165.reuse, -R178.reuse ;  /* 0x000000a5c4c47223 */ /* 0x180fe400000108b2 */
[-C--:B------:R-:W-:Y:S02]  /*25800*/  FFMA.FTZ R197, R197, R165.reuse, -R178 ;  /* 0x000000a5c5c57223 */ /* 0x080fe400000108b2 */
[-CC-:B------:R-:W-:Y:S02]  /*25810*/  FFMA.FTZ R198, R198, R165.reuse, -R172.reuse ;  /* 0x000000a5c6c67223 */ /* 0x180fe400000108ac */
[-CC-:B------:R-:W-:Y:S02]  /*25820*/  FFMA.FTZ R199, R199, R165.reuse, -R172.reuse ;  /* 0x000000a5c7c77223 */ /* 0x180fe400000108ac */
[-CC-:B------:R-:W-:Y:S01]  /*25830*/  FFMA.FTZ R200, R200, R165.reuse, -R172.reuse ;  /* 0x000000a5c8c87223 */ /* 0x180fe200000108ac */
[----:B------:R-:W4:Y:S01]  /*25840*/  MUFU.EX2 R186, R186 ;  /* 0x000000ba00ba7308 */ /* 0x000f220000000800 */
[-CC-:B------:R-:W-:Y:S02]  /*25850*/  FFMA.FTZ R201, R201, R165.reuse, -R172.reuse ;  /* 0x000000a5c9c97223 */ /* 0x180fe400000108ac */
[--C-:B------:R-:W-:Y:S02]  /*25860*/  FFMA.FTZ R183, R183, R165, -R172.reuse ;  /* 0x000000a5b7b77223 */ /* 0x100fe400000108ac */
[C---:B--2---:R-:W-:Y:S01]  /*25870*/  FMUL.FTZ R4, R2.reuse, R160 ;  /* 0x000000a002047220 */ /* 0x044fe20000410000 */
[----:B------:R-:W-:Y:S01]  /*25880*/  MOV R160, R26 ;  /* 0x0000001a00a07202 */ /* 0x000fe20000000f00 */
[C---:B------:R-:W-:Y:S02]  /*25890*/  FMUL.FTZ R5, R2.reuse, R161 ;  /* 0x000000a102057220 */ /* 0x040fe40000410000 */
[C---:B------:R-:W-:Y:S01]  /*258a0*/  FMUL.FTZ R8, R2.reuse, R156 ;  /* 0x0000009c02087220 */ /* 0x040fe20000410000 */
[----:B------:R-:W-:Y:S01]  /*258b0*/  MUFU.EX2 R193, R193 ;  /* 0x000000c100c17308 */ /* 0x000fe20000000800 */
[C---:B------:R-:W-:Y:S02]  /*258c0*/  FMUL.FTZ R9, R2.reuse, R157 ;  /* 0x0000009d02097220 */ /* 0x040fe40000410000 */
[----:B------:R-:W-:Y:S02]  /*258d0*/  FMUL.FTZ R16, R2, R148 ;  /* 0x0000009402107220 */ /* 0x000fe40000410000 */
[C---:B---3--:R-:W-:Y:S02]  /*258e0*/  FMUL.FTZ R7, R0.reuse, R163 ;  /* 0x000000a300077220 */ /* 0x048fe40000410000 */
[C---:B------:R-:W-:Y:S01]  /*258f0*/  FMUL.FTZ R6, R0.reuse, R162 ;  /* 0x000000a200067220 */ /* 0x040fe20000410000 */
[----:B------:R-:W-:Y:S01]  /*25900*/  MOV R162, R24 ;  /* 0x0000001800a27202 */ /* 0x000fe20000000f00 */
[C---:B------:R-:W-:Y:S01]  /*25910*/  FMUL.FTZ R10, R0.reuse, R158 ;  /* 0x0000009e000a7220 */ /* 0x040fe20000410000 */
[----:B------:R-:W2:Y:S01]  /*25920*/  MUFU.EX2 R192, R192 ;  /* 0x000000c000c07308 */ /* 0x000ea20000000800 */
[----:B------:R-:W-:Y:S02]  /*25930*/  FMUL.FTZ R11, R0, R159 ;  /* 0x0000009f000b7220 */ /* 0x000fe40000410000 */
[----:B------:R-:W-:Y:S01]  /*25940*/  FMUL.FTZ R17, R2, R149 ;  /* 0x0000009502117220 */ /* 0x000fe20000410000 */
[----:B----4-:R-:W-:Y:S01]  /*25950*/  F2FP.BF16.PACK_AB R168, R186, R187 ;  /* 0x000000bbbaa8723e */ /* 0x010fe200000010ff */
[C---:B------:R-:W-:Y:S01]  /*25960*/  FMUL.FTZ R18, R0.reuse, R150 ;  /* 0x0000009600127220 */ /* 0x040fe20000410000 */
[----:B------:R-:W-:Y:S01]  /*25970*/  LDSM.16.MT88.4 R156, [R223+0x14800] ;  /* 0x01480000df9c783b */ /* 0x000fe20000004200 */
[----:B------:R-:W-:Y:S02]  /*25980*/  FMUL.FTZ R19, R0, R151 ;  /* 0x0000009700137220 */ /* 0x000fe40000410000 */
[----:B------:R-:W-:Y:S01]  /*25990*/  IMAD.MOV.U32 R161, RZ, RZ, R25 ;  /* 0x000000ffffa17224 */ /* 0x000fe200078e0019 */
[----:B------:R-:W-:Y:S01]  /*259a0*/  MUFU.EX2 R191, R191 ;  /* 0x000000bf00bf7308 */ /* 0x000fe20000000800 */
[C---:B------:R-:W-:Y:S02]  /*259b0*/  FMUL.FTZ R24, R2.reuse, R140 ;  /* 0x0000008c02187220 */ /* 0x040fe40000410000 */
[----:B------:R-:W-:Y:S01]  /*259c0*/  FMUL.FTZ R25, R2, R141 ;  /* 0x0000008d02197220 */ /* 0x000fe20000410000 */
[----:B------:R-:W-:Y:S01]  /*259d0*/  LDSM.16.MT88.4 R148, [R219+0x10800] ;  /* 0x01080000db94783b */ /* 0x000fe20000004200 */
[C---:B------:R-:W-:Y:S02]  /*259e0*/  FMUL.FTZ R26, R0.reuse, R142 ;  /* 0x0000008e001a7220 */ /* 0x040fe40000410000 */
[----:B------:R-:W-:Y:S02]  /*259f0*/  FMUL.FTZ R27, R0, R143 ;  /* 0x0000008f001b7220 */ /* 0x000fe40000410000 */
[C---:B------:R-:W-:Y:S01]  /*25a00*/  FMUL.FTZ R32, R2.reuse, R132 ;  /* 0x0000008402207220 */ /* 0x040fe20000410000 */
[----:B------:R-:W3:Y:S01]  /*25a10*/  MUFU.EX2 R190, R190 ;  /* 0x000000be00be7308 */ /* 0x000ee20000000800 */
[----:B------:R-:W-:Y:S01]  /*25a20*/  FMUL.FTZ R33, R2, R133 ;  /* 0x0000008502217220 */ /* 0x000fe20000410000 */
[----:B------:R-:W-:Y:S01]  /*25a30*/  LDSM.16.MT88.4 R140, [R219+0x12000] ;  /* 0x01200000db8c783b */ /* 0x000fe20000004200 */
[----:B------:R-:W-:Y:S01]  /*25a40*/  FMUL.FTZ R34, R0, R134 ;  /* 0x0000008600227220 */ /* 0x000fe20000410000 */
[----:B--2---:R-:W-:Y:S01]  /*25a50*/  F2FP.BF16.PACK_AB R170, R192, R193 ;  /* 0x000000c1c0aa723e */ /* 0x004fe200000010ff */
[----:B------:R-:W-:Y:S02]  /*25a60*/  FMUL.FTZ R35, R0, R135 ;  /* 0x0000008700237220 */ /* 0x000fe40000410000 */
[C---:B------:R-:W-:Y:S02]  /*25a70*/  FMUL.FTZ R36, R2.reuse, R36 ;  /* 0x0000002402247220 */ /* 0x040fe40000410000 */
[----:B------:R-:W-:Y:S01]  /*25a80*/  FMUL.FTZ R37, R2, R37 ;  /* 0x0000002502257220 */ /* 0x000fe20000410000 */
[----:B------:R-:W-:Y:S01]  /*25a90*/  MUFU.EX2 R189, R189 ;  /* 0x000000bd00bd7308 */ /* 0x000fe20000000800 */
[----:B------:R-:W-:Y:S01]  /*25aa0*/  LDSM.16.MT88.4 R132, [R220+0x12000] ;  /* 0x01200000dc84783b */ /* 0x000fe20000004200 */
[C---:B------:R-:W-:Y:S02]  /*25ab0*/  FMUL.FTZ R38, R0.reuse, R38 ;  /* 0x0000002600267220 */ /* 0x040fe40000410000 */
[----:B------:R-:W-:Y:S02]  /*25ac0*/  FMUL.FTZ R39, R0, R39 ;  /* 0x0000002700277220 */ /* 0x000fe40000410000 */
[C---:B------:R-:W-:Y:S02]  /*25ad0*/  FMUL.FTZ R40, R2.reuse, R40 ;  /* 0x0000002802287220 */ /* 0x040fe40000410000 */
[----:B------:R-:W-:Y:S02]  /*25ae0*/  FMUL.FTZ R41, R2, R41 ;  /* 0x0000002902297220 */ /* 0x000fe40000410000 */
        /* <DEDUP_REMOVED lines=35> */
[----:B------:R-:W2:Y:S01]  /*25d20*/  MUFU.EX2 R199, R199 ;  /* 0x000000c700c77308 */ /* 0x000ea20000000800 */
[----:B------:R-:W-:Y:S02]  /*25d30*/  FMUL.FTZ R61, R2, R61 ;  /* 0x0000003d023d7220 */ /* 0x000fe40000410000 */
[----:B------:R-:W-:Y:S02]  /*25d40*/  FMUL.FTZ R62, R0, R62 ;  /* 0x0000003e003e7220 */ /* 0x000fe40000410000 */
[C---:B------:R-:W-:Y:S01]  /*25d50*/  FMUL.FTZ R20, R2.reuse, R144 ;  /* 0x0000009002147220 */ /* 0x040fe20000410000 */
[C---:B------:R-:W-:Y:S04]  /*25d60*/  HMMA.16816.F32.BF16 R16, R168.reuse, R22, R16 ;  /* 0x00000016a810723c */ /* 0x040fe80000041810 */
[----:B------:R-:W-:Y:S01]  /*25d70*/  FMUL.FTZ R21, R2, R145 ;  /* 0x0000009102157220 */ /* 0x000fe20000410000 */
[----:B------:R-:W-:Y:S01]  /*25d80*/  MUFU.EX2 R200, R200 ;  /* 0x000000c800c87308 */ /* 0x000fe20000000800 */
[C---:B------:R-:W-:Y:S02]  /*25d90*/  FMUL.FTZ R63, R0.reuse, R63 ;  /* 0x0000003f003f7220 */ /* 0x040fe40000410000 */
[C---:B------:R-:W-:Y:S04]  /*25da0*/  FMUL.FTZ R22, R0.reuse, R146 ;  /* 0x0000009200167220 */ /* 0x040fe80000410000 */
[----:B------:R-:W-:Y:S02]  /*25db0*/  FMUL.FTZ R23, R0, R147 ;  /* 0x0000009300177220 */ /* 0x000fe40000410000 */
[----:B------:R-:W4:Y:S01]  /*25dc0*/  LDSM.16.MT88.4 R144, [R223+0x12000] ;  /* 0x01200000df90783b */ /* 0x000f220000004200 */
[C---:B------:R-:W-:Y:S01]  /*25dd0*/  FMUL.FTZ R64, R2.reuse, R64 ;  /* 0x0000004002407220 */ /* 0x040fe20000410000 */
[----:B------:R-:W5:Y:S01]  /*25de0*/  MUFU.EX2 R201, R201 ;  /* 0x000000c900c97308 */ /* 0x000f620000000800 */
        /* <DEDUP_REMOVED lines=100> */
[-C--:B------:R-:W-:Y:S02]  /*26430*/  FFMA.FTZ R182, R182, R165.reuse, -R172 ;  /* 0x000000a5b6b67223 */ /* 0x080fe400000108ac */
[-C--:B------:R-:W-:Y:S02]  /*26440*/  FFMA.FTZ R203, R203, R165.reuse, -R178 ;  /* 0x000000a5cbcb7223 */ /* 0x080fe400000108b2 */
[--C-:B------:R-:W-:Y:S01]  /*26450*/  FFMA.FTZ R202, R202, R165, -R172.reuse ;  /* 0x000000a5caca7223 */ /* 0x100fe200000108ac */
[C---:B------:R-:W-:Y:S01]  /*26460*/  HMMA.16816.F32.BF16 R120, R168.reuse, R138, R120 ;  /* 0x0000008aa878723c */ /* 0x040fe20000041878 */
[----:B------:R-:W1:Y:S02]  /*26470*/  LDSM.16.MT88.4 R136, [R220+0x10800] ;  /* 0x01080000dc88783b */ /* 0x000e640000004200 */
[C---:B------:R-:W-:Y:S01]  /*26480*/  FMUL.FTZ R124, R2.reuse, R124 ;  /* 0x0000007c027c7220 */ /* 0x040fe20000410000 */
[----:B------:R-:W-:Y:S01]  /*26490*/  MUFU.EX2 R203, R203 ;  /* 0x000000cb00cb7308 */ /* 0x000fe20000000800 */
[----:B------:R-:W-:Y:S02]  /*264a0*/  FMUL.FTZ R125, R2, R125 ;  /* 0x0000007d027d7220 */ /* 0x000fe40000410000 */
[C---:B------:R-:W-:Y:S02]  /*264b0*/  FMUL.FTZ R126, R0.reuse, R126 ;  /* 0x0000007e007e7220 */ /* 0x040fe40000410000 */
[----:B------:R-:W-:Y:S03]  /*264c0*/  FMUL.FTZ R127, R0, R127 ;  /* 0x0000007f007f7220 */ /* 0x000fe60000410000 */
[-C--:B------:R-:W-:Y:S02]  /*264d0*/  FFMA.FTZ R181, R181, R165.reuse, -R172 ;  /* 0x000000a5b5b57223 */ /* 0x080fe400000108ac */
[--C-:B------:R-:W-:Y:S01]  /*264e0*/  FFMA.FTZ R179, R179, R165, -R178.reuse ;  /* 0x000000a5b3b37223 */ /* 0x100fe200000108b2 */
[----:B------:R-:W-:Y:S01]  /*264f0*/  MUFU.EX2 R202, R202 ;  /* 0x000000ca00ca7308 */ /* 0x000fe20000000800 */
[C---:B--2---:R-:W-:Y:S03]  /*26500*/  HMMA.16816.F32.BF16 R124, R168.reuse, R132, R124 ;  /* 0x00000084a87c723c */ /* 0x044fe6000004187c */
[C---:B------:R-:W-:Y:S02]  /*26510*/  FMUL.FTZ R128, R2.reuse, R128 ;  /* 0x0000008002807220 */ /* 0x040fe40000410000 */
[----:B------:R-:W-:Y:S02]  /*26520*/  FMUL.FTZ R129, R2, R129 ;  /* 0x0000008102817220 */ /* 0x000fe40000410000 */
[C---:B------:R-:W-:Y:S01]  /*26530*/  FMUL.FTZ R130, R0.reuse, R130 ;  /* 0x0000008200827220 */ /* 0x040fe20000410000 */
[----:B---3--:R-:W-:Y:S01]  /*26540*/  F2FP.BF16.PACK_AB R132, R195, R194 ;  /* 0x000000c2c384723e */ /* 0x008fe200000010ff */
[----:B------:R-:W-:Y:S03]  /*26550*/  FMUL.FTZ R131, R0, R131 ;  /* 0x0000008300837220 */ /* 0x000fe60000410000 */
[----:B------:R-:W-:Y:S01]  /*26560*/  F2FP.BF16.PACK_AB R133, R199, R198 ;  /* 0x000000c6c785723e */ /* 0x000fe200000010ff */
[-CC-:B------:R-:W-:Y:S02]  /*26570*/  FFMA.FTZ R180, R180, R165.reuse, -R178.reuse ;  /* 0x000000a5b4b47223 */ /* 0x180fe400000108b2 */
[----:B------:R-:W-:Y:S01]  /*26580*/  FFMA.FTZ R177, R177, R165, -R178 ;  /* 0x000000a5b1b17223 */ /* 0x000fe200000108b2 */
[----:B------:R-:W-:Y:S01]  /*26590*/  HMMA.16816.F32.BF16 R128, R168, R134, R128 ;  /* 0x00000086a880723c */ /* 0x000fe20000041880 */
[----:B------:R-:W-:Y:S02]  /*265a0*/  MUFU.EX2 R168, R182 ;  /* 0x000000b600a87308 */ /* 0x000fe40000000800 */
[----:B------:R-:W-:Y:S02]  /*265b0*/  FFMA.FTZ R187, R2, R252, R187 ;  /* 0x000000fc02bb7223 */ /* 0x000fe400000100bb */
[----:B------:R-:W-:Y:S02]  /*265c0*/  FFMA.FTZ R191, R0, R251, R191 ;  /* 0x000000fb00bf7223 */ /* 0x000fe400000100bf */
        /* <DEDUP_REMOVED lines=9> */
[----:B------:R-:W-:Y:S07]  /*26660*/  LDSM.16.MT88.4 R160, [R221+0x14800] ;  /* 0x01480000dda0783b */ /* 0x000fee0000004200 */
[C---:B------:R-:W-:Y:S01]  /*26670*/  HMMA.16816.F32.BF16 R8, R132.reuse, R142, R8 ;  /* 0x0000008e8408723c */ /* 0x040fe20000041808 */
[----:B------:R-:W2:Y:S07]  /*26680*/  LDSM.16.MT88.4 R140, [R221+0x12800] ;  /* 0x01280000dd8c783b */ /* 0x000eae0000004200 */
        /* <DEDUP_REMOVED lines=9> */
[C---:B------:R-:W-:Y:S07]  /*26720*/  HMMA.16816.F32.BF16 R36, R132.reuse, R152, R36 ;  /* 0x000000988424723c */ /* 0x040fee0000041824 */
[-CC-:B------:R-:W-:Y:S01]  /*26730*/  FFMA.FTZ R152, R170, R165.reuse, -R178.reuse ;  /* 0x000000a5aa987223 */ /* 0x180fe200000108b2 */
[C---:B------:R-:W-:Y:S01]  /*26740*/  HMMA.16816.F32.BF16 R40, R132.reuse, R154, R40 ;  /* 0x0000009a8428723c */ /* 0x040fe20000041828 */
[----:B------:R-:W-:Y:S03]  /*26750*/  MUFU.EX2 R170, R183 ;  /* 0x000000b700aa7308 */ /* 0x000fe60000000800 */
[-CC-:B------:R-:W-:Y:S03]  /*26760*/  FFMA.FTZ R153, R171, R165.reuse, -R178.reuse ;  /* 0x000000a5ab997223 */ /* 0x180fe600000108b2 */
[-CC-:B------:R-:W-:Y:S01]  /*26770*/  FFMA.FTZ R154, R169, R165.reuse, -R178.reuse ;  /* 0x000000a5a99a7223 */ /* 0x180fe200000108b2 */
[C---:B--2---:R-:W-:Y:S03]  /*26780*/  HMMA.16816.F32.BF16 R44, R132.reuse, R140, R44 ;  /* 0x0000008c842c723c */ /* 0x044fe6000004182c */
[----:B------:R-:W2:Y:S01]  /*26790*/  MUFU.EX2 R155, R154 ;  /* 0x0000009a009b7308 */ /* 0x000ea20000000800 */
[----:B------:R-:W-:Y:S04]  /*267a0*/  FFMA.FTZ R178, R176, R165, -R178 ;  /* 0x000000a5b0b27223 */ /* 0x000fe800000108b2 */
[C---:B------:R-:W-:Y:S01]  /*267b0*/  HMMA.16816.F32.BF16 R48, R132.reuse, R142, R48 ;  /* 0x0000008e8430723c */ /* 0x040fe20000041830 */
[----:B------:R-:W4:Y:S04]  /*267c0*/  LDSM.16.MT88.4 R140, [R219+0x14800] ;  /* 0x01480000db8c783b */ /* 0x000f280000004200 */
[----:B------:R-:W5:Y:S03]  /*267d0*/  MUFU.EX2 R154, R152 ;  /* 0x00000098009a7308 */ /* 0x000f660000000800 */
[C---:B-1----:R-:W-:Y:S07]  /*267e0*/  HMMA.16816.F32.BF16 R52, R132.reuse, R136, R52 ;  /* 0x000000888434723c */ /* 0x042fee0000041834 */
[----:B------:R1:W1:Y:S01]  /*267f0*/  MUFU.EX2 R171, R153 ;  /* 0x0000009900ab7308 */ /* 0x0002620000000800 */
[C---:B------:R-:W-:Y:S01]  /*26800*/  HMMA.16816.F32.BF16 R56, R132.reuse, R138, R56 ;  /* 0x0000008a8438723c */ /* 0x040fe20000041838 */
[----:B------:R-:W3:Y:S03]  /*26810*/  LDSM.16.MT88.4 R136, [R223+0x16800] ;  /* 0x01680000df88783b */ /* 0x000ee60000004200 */
[----:B--2---:R-:W-:Y:S04]  /*26820*/  MOV R183, R155 ;  /* 0x0000009b00b77202 */ /* 0x004fe80000000f00 */
[C---:B------:R-:W-:Y:S01]  /*26830*/  HMMA.16816.F32.BF16 R60, R132.reuse, R144, R60 ;  /* 0x00000090843c723c */ /* 0x040fe2000004183c */
[----:B------:R-:W2:Y:S03]  /*26840*/  MUFU.EX2 R169, R181 ;  /* 0x000000b500a97308 */ /* 0x000ea60000000800 */
[----:B-----5:R-:W-:Y:S04]  /*26850*/  MOV R182, R154 ;  /* 0x0000009a00b67202 */ /* 0x020fe80000000f00 */
[C---:B------:R-:W-:Y:S01]  /*26860*/  HMMA.16816.F32.BF16 R64, R132.reuse, R146, R64 ;  /* 0x000000928440723c */ /* 0x040fe20000041840 */
[----:B------:R-:W5:Y:S02]  /*26870*/  LDSM.16.MT88.4 R144, [R221+0x16800] ;  /* 0x01680000dd90783b */ /* 0x000f640000004200 */
[----:B------:R2:W-:Y:S05]  /*26880*/  MUFU.EX2 R181, R179 ;  /* 0x000000b300b57308 */ /* 0x0005ea0000000800 */
[C---:B------:R-:W-:Y:S01]  /*26890*/  HMMA.16816.F32.BF16 R68, R132.reuse, R156, R68 ;  /* 0x0000009c8444723c */ /* 0x040fe20000041844 */
[----:B-1----:R-:W-:Y:S07]  /*268a0*/  LDSM.16.MT88.4 R152, [R221+0x11000] ;  /* 0x01100000dd98783b */ /* 0x002fee0000004200 */
[C---:B------:R-:W-:Y:S01]  /*268b0*/  HMMA.16816.F32.BF16 R72, R132.reuse, R158, R72 ;  /* 0x0000009e8448723c */ /* 0x040fe20000041848 */
[----:B------:R-:W-:Y:S07]  /*268c0*/  LDSM.16.MT88.4 R156, [R219+0x11000] ;  /* 0x01100000db9c783b */ /* 0x000fee0000004200 */
[C---:B------:R-:W-:Y:S04]  /*268d0*/  HMMA.16816.F32.BF16 R76, R132.reuse, R160, R76 ;  /* 0x000000a0844c723c */ /* 0x040fe8000004184c */
[----:B--2---:R-:W-:Y:S04]  /*268e0*/  IMAD.MOV.U32 R179, RZ, RZ, R168 ;  /* 0x000000ffffb37224 */ /* 0x004fe800078e00a8 */
[C---:B------:R-:W-:Y:S01]  /*268f0*/  HMMA.16816.F32.BF16 R80, R132.reuse, R162, R80 ;  /* 0x000000a28450723c */ /* 0x040fe20000041850 */
[----:B------:R-:W-:Y:S07]  /*26900*/  LDSM.16.MT88.4 R160, [R221+0x15000] ;  /* 0x01500000dda0783b */ /* 0x000fee0000004200 */
[C---:B---3--:R-:W-:Y:S08]  /*26910*/  HMMA.16816.F32.BF16 R84, R132.reuse, R148, R84 ;  /* 0x000000948454723c */ /* 0x048ff00000041854 */
[C---:B------:R-:W-:Y:S01]  /*26920*/  HMMA.16816.F32.BF16 R88, R132.reuse, R150, R88 ;  /* 0x000000968458723c */ /* 0x040fe20000041858 */
[----:B------:R-:W1:Y:S07]  /*26930*/  LDSM.16.MT88.4 R148, [R220+0x16800] ;  /* 0x01680000dc94783b */ /* 0x000e6e0000004200 */
[C---:B----4-:R-:W-:Y:S08]  /*26940*/  HMMA.16816.F32.BF16 R92, R132.reuse, R140, R92 ;  /* 0x0000008c845c723c */ /* 0x050ff0000004185c */
[C---:B------:R-:W-:Y:S01]  /*26950*/  HMMA.16816.F32.BF16 R96, R132.reuse, R142, R96 ;  /* 0x0000008e8460723c */ /* 0x040fe20000041860 */
[----:B------:R-:W2:Y:S07]  /*26960*/  LDSM.16.MT88.4 R140, [R219+0x16800] ;  /* 0x01680000db8c783b */ /* 0x000eae0000004200 */
[C---:B------:R-:W-:Y:S08]  /*26970*/  HMMA.16816.F32.BF16 R100, R132.reuse, R136, R100 ;  /* 0x000000888464723c */ /* 0x040ff00000041864 */
[C---:B------:R-:W-:Y:S01]  /*26980*/  HMMA.16816.F32.BF16 R104, R132.reuse, R138, R104 ;  /* 0x0000008a8468723c */ /* 0x040fe20000041868 */
[----:B------:R-:W3:Y:S07]  /*26990*/  LDSM.16.MT88.4 R136, [R223+0x11000] ;  /* 0x01100000df88783b */ /* 0x000eee0000004200 */
[C---:B-----5:R-:W-:Y:S08]  /*269a0*/  HMMA.16816.F32.BF16 R108, R132.reuse, R144, R108 ;  /* 0x00000090846c723c */ /* 0x060ff0000004186c */
[C---:B------:R-:W-:Y:S01]  /*269b0*/  HMMA.16816.F32.BF16 R112, R132.reuse, R146, R112 ;  /* 0x000000928470723c */ /* 0x040fe20000041870 */
[----:B------:R-:W4:Y:S07]  /*269c0*/  LDSM.16.MT88.4 R144, [R220+0x11000] ;  /* 0x01100000dc90783b */ /* 0x000f2e0000004200 */
[C---:B-1----:R-:W-:Y:S08]  /*269d0*/  HMMA.16816.F32.BF16 R116, R132.reuse, R148, R116 ;  /* 0x000000948474723c */ /* 0x042ff00000041874 */
[C---:B------:R-:W-:Y:S01]  /*269e0*/  HMMA.16816.F32.BF16 R120, R132.reuse, R150, R120 ;  /* 0x000000968478723c */ /* 0x040fe20000041878 */
[----:B------:R-:W-:Y:S07]  /*269f0*/  LDSM.16.MT88.4 R148, [R220+0x13000] ;  /* 0x01300000dc94783b */ /* 0x000fee0000004200 */
[C---:B--2---:R-:W-:Y:S08]  /*26a00*/  HMMA.16816.F32.BF16 R124, R132.reuse, R140, R124 ;  /* 0x0000008c847c723c */ /* 0x044ff0000004187c */
[----:B------:R-:W-:Y:S01]  /*26a10*/  HMMA.16816.F32.BF16 R128, R132, R142, R128 ;  /* 0x0000008e8480723c */ /* 0x000fe20000041880 */
[----:B------:R-:W1:Y:S06]  /*26a20*/  LDSM.16.MT88.4 R140, [R223+0x13000] ;  /* 0x01300000df8c783b */ /* 0x000e6c0000004200 */
[----:B------:R-:W-:Y:S02]  /*26a30*/  F2FP.BF16.PACK_AB R132, R182, R183 ;  /* 0x000000b7b684723e */ /* 0x000fe400000010ff */
[----:B------:R-:W-:Y:S03]  /*26a40*/  F2FP.BF16.PACK_AB R134, R203, R171 ;  /* 0x000000abcb86723e */ /* 0x000fe600000010ff */
[----:B------:R-:W-:Y:S02]  /*26a50*/  F2FP.BF16.PACK_AB R133, R170, R202 ;  /* 0x000000caaa85723e */ /* 0x000fe400000010ff */
[----:B------:R-:W-:Y:S02]  /*26a60*/  F2FP.BF16.PACK_AB R135, R169, R168 ;  /* 0x000000a8a987723e */ /* 0x000fe400000010ff */
[----:B------:R-:W-:Y:S05]  /*26a70*/  MUFU.EX2 R168, R177 ;  /* 0x000000b100a87308 */ /* 0x000fea0000000800 */
[C---:B---3--:R-:W-:Y:S05]  /*26a80*/  HMMA.16816.F32.BF16 R4, R132.reuse, R136, R4 ;  /* 0x000000888404723c */ /* 0x048fea0000041804 */
[----:B------:R-:W2:Y:S03]  /*26a90*/  MUFU.EX2 R177, R178 ;  /* 0x000000b200b17308 */ /* 0x000ea60000000800 */
        /* <DEDUP_REMOVED lines=8> */
[C---:B------:R-:W-:Y:S08]  /*26b20*/  HMMA.16816.F32.BF16 R28, R132.reuse, R156, R28 ;  /* 0x0000009c841c723c */ /* 0x040ff0000004181c */
[C---:B------:R-:W-:Y:S01]  /*26b30*/  HMMA.16816.F32.BF16 R32, R132.reuse, R158, R32 ;  /* 0x0000009e8420723c */ /* 0x040fe20000041820 */
[----:B------:R-:W5:Y:S07]  /*26b40*/  LDSM.16.MT88.4 R156, [R220+0x15000] ;  /* 0x01500000dc9c783b */ /* 0x000f6e0000004200 */
[C---:B-1----:R-:W-:Y:S08]  /*26b50*/  HMMA.16816.F32.BF16 R36, R132.reuse, R140, R36 ;  /* 0x0000008c8424723c */ /* 0x042ff00000041824 */
[C---:B------:R-:W-:Y:S01]  /*26b60*/  HMMA.16816.F32.BF16 R40, R132.reuse, R142, R40 ;  /* 0x0000008e8428723c */ /* 0x040fe20000041828 */
[----:B------:R-:W-:Y:S07]  /*26b70*/  LDSM.16.MT88.4 R140, [R223+0x17000] ;  /* 0x01700000df8c783b */ /* 0x000fee0000004200 */
[C---:B---3--:R-:W-:Y:S08]  /*26b80*/  HMMA.16816.F32.BF16 R44, R132.reuse, R136, R44 ;  /* 0x00000088842c723c */ /* 0x048ff0000004182c */
[C---:B------:R-:W-:Y:S01]  /*26b90*/  HMMA.16816.F32.BF16 R48, R132.reuse, R138, R48 ;  /* 0x0000008a8430723c */ /* 0x040fe20000041830 */
[----:B------:R-:W1:Y:S07]  /*26ba0*/  LDSM.16.MT88.4 R136, [R219+0x15000] ;  /* 0x01500000db88783b */ /* 0x000e6e0000004200 */
[C---:B------:R-:W-:Y:S08]  /*26bb0*/  HMMA.16816.F32.BF16 R52, R132.reuse, R148, R52 ;  /* 0x000000948434723c */ /* 0x040ff00000041834 */
[C---:B------:R-:W-:Y:S01]  /*26bc0*/  HMMA.16816.F32.BF16 R56, R132.reuse, R150, R56 ;  /* 0x000000968438723c */ /* 0x040fe20000041838 */
[----:B------:R-:W-:Y:S07]  /*26bd0*/  LDSM.16.MT88.4 R148, [R220+0x17000] ;  /* 0x01700000dc94783b */ /* 0x000fee0000004200 */
[C---:B----4-:R-:W-:Y:S08]  /*26be0*/  HMMA.16816.F32.BF16 R60, R132.reuse, R144, R60 ;  /* 0x00000090843c723c */ /* 0x050ff0000004183c */
[C---:B------:R-:W-:Y:S01]  /*26bf0*/  HMMA.16816.F32.BF16 R64, R132.reuse, R146, R64 ;  /* 0x000000928440723c */ /* 0x040fe20000041840 */
[----:B------:R-:W3:Y:S07]  /*26c00*/  LDSM.16.MT88.4 R144, [R221+0x17000] ;  /* 0x01700000dd90783b */ /* 0x000eee0000004200 */
[C---:B------:R-:W-:Y:S08]  /*26c10*/  HMMA.16816.F32.BF16 R68, R132.reuse, R152, R68 ;  /* 0x000000988444723c */ /* 0x040ff00000041844 */
[C---:B------:R-:W-:Y:S01]  /*26c20*/  HMMA.16816.F32.BF16 R72, R132.reuse, R154, R72 ;  /* 0x0000009a8448723c */ /* 0x040fe20000041848 */
[----:B------:R-:W4:Y:S07]  /*26c30*/  LDSM.16.MT88.4 R152, [R219+0x17000] ;  /* 0x01700000db98783b */ /* 0x000f2e0000004200 */
[C---:B------:R-:W-:Y:S01]  /*26c40*/  HMMA.16816.F32.BF16 R76, R132.reuse, R160, R76 ;  /* 0x000000a0844c723c */ /* 0x040fe2000004184c */
[----:B------:R-:W-:Y:S06]  /*26c50*/  MUFU.EX2 R161, R174 ;  /* 0x000000ae00a17308 */ /* 0x000fec0000000800 */
[-CC-:B------:R-:W-:Y:S01]  /*26c60*/  FFMA.FTZ R160, R173, R165.reuse, -R172.reuse ;  /* 0x000000a5ada07223 */ /* 0x180fe200000108ac */
[C---:B------:R-:W-:Y:S03]  /*26c70*/  HMMA.16816.F32.BF16 R80, R132.reuse, R162, R80 ;  /* 0x000000a28450723c */ /* 0x040fe60000041850 */
[----:B------:R-:W3:Y:S01]  /*26c80*/  MUFU.EX2 R163, R175 ;  /* 0x000000af00a37308 */ /* 0x000ee20000000800 */
[----:B------:R-:W-:Y:S01]  /*26c90*/  FFMA.FTZ R172, R166, R165, -R172 ;  /* 0x000000a5a6ac7223 */ /* 0x000fe200000108ac */
[----:B--2---:R-:W-:Y:S02]  /*26ca0*/  MOV R166, R177 ;  /* 0x000000b100a67202 */ /* 0x004fe40000000f00 */
[----:B------:R-:W-:Y:S01]  /*26cb0*/  MOV R162, R169 ;  /* 0x000000a900a27202 */ /* 0x000fe20000000f00 */
[C---:B-----5:R-:W-:Y:S05]  /*26cc0*/  HMMA.16816.F32.BF16 R84, R132.reuse, R156, R84 ;  /* 0x0000009c8454723c */ /* 0x060fea0000041854 */
[----:B------:R2:W-:Y:S03]  /*26cd0*/  MUFU.EX2 R165, R172 ;  /* 0x000000ac00a57308 */ /* 0x0005e60000000800 */
[C---:B------:R-:W-:Y:S01]  /*26ce0*/  HMMA.16816.F32.BF16 R88, R132.reuse, R158, R88 ;  /* 0x0000009e8458723c */ /* 0x040fe20000041858 */
[----:B------:R-:W5:Y:S06]  /*26cf0*/  LDSM.16.MT88.4 R156, [R223+0x11800] ;  /* 0x01180000df9c783b */ /* 0x000f6c0000004200 */
[----:B------:R-:W3:Y:S01]  /*26d00*/  MUFU.EX2 R169, R160 ;  /* 0x000000a000a97308 */ /* 0x000ee20000000800 */
[C---:B-1----:R-:W-:Y:S08]  /*26d10*/  HMMA.16816.F32.BF16 R92, R132.reuse, R136, R92 ;  /* 0x00000088845c723c */ /* 0x042ff0000004185c */
[C---:B------:R-:W-:Y:S01]  /*26d20*/  HMMA.16816.F32.BF16 R96, R132.reuse, R138, R96 ;  /* 0x0000008a8460723c */ /* 0x040fe20000041860 */
[----:B------:R-:W1:Y:S07]  /*26d30*/  LDSM.16.MT88.4 R136, [R221+0x11800] ;  /* 0x01180000dd88783b */ /* 0x000e6e0000004200 */
[C---:B------:R-:W-:Y:S01]  /*26d40*/  HMMA.16816.F32.BF16 R100, R132.reuse, R140, R100 ;  /* 0x0000008c8464723c */ /* 0x040fe20000041864 */
[----:B--2---:R-:W-:Y:S07]  /*26d50*/  LDSM.16.MT88.4 R172, [R219+0x11800] ;  /* 0x01180000dbac783b */ /* 0x004fee0000004200 */
[C---:B------:R-:W-:Y:S01]  /*26d60*/  HMMA.16816.F32.BF16 R104, R132.reuse, R142, R104 ;  /* 0x0000008e8468723c */ /* 0x040fe20000041868 */
[----:B------:R-:W2:Y:S07]  /*26d70*/  LDSM.16.MT88.4 R140, [R220+0x11800] ;  /* 0x01180000dc8c783b */ /* 0x000eae0000004200 */
[C---:B---3--:R-:W-:Y:S07]  /*26d80*/  HMMA.16816.F32.BF16 R108, R132.reuse, R144, R108 ;  /* 0x00000090846c723c */ /* 0x048fee000004186c */
[----:B------:R-:W-:Y:S01]  /*26d90*/  MOV R145, R179 ;  /* 0x000000b300917202 */ /* 0x000fe20000000f00 */
[C---:B------:R-:W-:Y:S01]  /*26da0*/  HMMA.16816.F32.BF16 R112, R132.reuse, R146, R112 ;  /* 0x000000928470723c */ /* 0x040fe20000041870 */
[----:B------:R-:W3:Y:S03]  /*26db0*/  LDSM.16.MT88.4 R176, [R223+0x13800] ;  /* 0x01380000dfb0783b */ /* 0x000ee60000004200 */
[----:B------:R-:W-:Y:S03]  /*26dc0*/  MOV R144, R162 ;  /* 0x000000a200907202 */ /* 0x000fe60000000f00 */
[----:B------:R-:W-:Y:S01]  /*26dd0*/  MOV R147, R180 ;  /* 0x000000b400937202 */ /* 0x000fe20000000f00 */
[C---:B------:R-:W-:Y:S04]  /*26de0*/  HMMA.16816.F32.BF16 R116, R132.reuse, R148, R116 ;  /* 0x000000948474723c */ /* 0x040fe80000041874 */
[----:B------:R-:W-:Y:S03]  /*26df0*/  IMAD.MOV.U32 R146, RZ, RZ, R163 ;  /* 0x000000ffff927224 */ /* 0x000fe600078e00a3 */
[----:B------:R-:W-:Y:S01]  /*26e00*/  MOV R149, R181 ;  /* 0x000000b500957202 */ /* 0x000fe20000000f00 */
[C---:B------:R-:W-:Y:S04]  /*26e10*/  HMMA.16816.F32.BF16 R120, R132.reuse, R150, R120 ;  /* 0x000000968478723c */ /* 0x040fe80000041878 */
[----:B------:R-:W-:Y:S03]  /*26e20*/  MOV R148, R161 ;  /* 0x000000a100947202 */ /* 0x000fe60000000f00 */
[----:B------:R-:W-:Y:S01]  /*26e30*/  IMAD.MOV.U32 R150, RZ, RZ, R182 ;  /* 0x000000ffff967224 */ /* 0x000fe200078e00b6 */
[C---:B----4-:R-:W-:Y:S04]  /*26e40*/  HMMA.16816.F32.BF16 R124, R132.reuse, R152, R124 ;  /* 0x00000098847c723c */ /* 0x050fe8000004187c */
[----:B------:R-:W-:Y:S02]  /*26e50*/  MOV R151, R183 ;  /* 0x000000b700977202 */ /* 0x000fe40000000f00 */
[----:B------:R-:W4:Y:S02]  /*26e60*/  LDSM.16.MT88.4 R180, [R221+0x13800] ;  /* 0x01380000ddb4783b */ /* 0x000f240000004200 */
[----:B------:R-:W-:Y:S07]  /*26e70*/  HMMA.16816.F32.BF16 R128, R132, R154, R128 ;  /* 0x0000009a8480723c */ /* 0x000fee0000041880 */
[----:B------:R-:W-:Y:S01]  /*26e80*/  IMAD.MOV.U32 R134, RZ, RZ, R169 ;  /* 0x000000ffff867224 */ /* 0x000fe200078e00a9 */
[----:B------:R-:W-:Y:S04]  /*26e90*/  MOV R135, R168 ;  /* 0x000000a800877202 */ /* 0x000fe80000000f00 */
[----:B------:R-:W-:Y:S02]  /*26ea0*/  MOV R132, R171 ;  /* 0x000000ab00847202 */ /* 0x000fe40000000f00 */
[----:B------:R-:W-:Y:S02]  /*26eb0*/  MOV R133, R170 ;  /* 0x000000aa00857202 */ /* 0x000fe40000000f00 */
[----:B------:R-:W-:Y:S02]  /*26ec0*/  F2FP.BF16.PACK_AB R168, R149, R147 ;  /* 0x0000009395a8723e */ /* 0x000fe400000010ff */
[----:B------:R-:W-:Y:S02]  /*26ed0*/  F2FP.BF16.PACK_AB R170, R166, R135 ;  /* 0x00000087a6aa723e */ /* 0x000fe400000010ff */
[----:B------:R-:W-:Y:S02]  /*26ee0*/  F2FP.BF16.PACK_AB R169, R148, R146 ;  /* 0x0000009294a9723e */ /* 0x000fe400000010ff */
[----:B------:R-:W-:Y:S07]  /*26ef0*/  F2FP.BF16.PACK_AB R171, R165, R134 ;  /* 0x00000086a5ab723e */ /* 0x000fee00000010ff */
[C---:B-----5:R-:W-:Y:S01]  /*26f00*/  HMMA.16816.F32.BF16 R160, R168.reuse, R156, R4 ;  /* 0x0000009ca8a0723c */ /* 0x060fe20000041804 */
[----:B------:R-:W5:Y:S07]  /*26f10*/  LDSM.16.MT88.4 R4, [R220+0x13800] ;  /* 0x01380000dc04783b */ /* 0x000f6e0000004200 */
[C---:B------:R-:W-:Y:S01]  /*26f20*/  HMMA.16816.F32.BF16 R156, R168.reuse, R158, R8 ;  /* 0x0000009ea89c723c */ /* 0x040fe20000041808 */
[----:B------:R-:W3:Y:S07]  /*26f30*/  LDSM.16.MT88.4 R8, [R219+0x13800] ;  /* 0x01380000db08783b */ /* 0x000eee0000004200 */
[C---:B-1----:R-:W-:Y:S07]  /*26f40*/  HMMA.16816.F32.BF16 R152, R168.reuse, R136, R12 ;  /* 0x00000088a898723c */ /* 0x042fee000004180c */
        /* <DEDUP_REMOVED lines=25> */
[----:B------:R-:W1:Y:S03]  /*270e0*/  LDSM.16.MT88.4 R12, [R223+0x15800] ;  /* 0x01580000df0c783b */ /* 0x000e660000004200 */
[----:B------:R-:W-:Y:S02]  /*270f0*/  MOV R177, R16 ;  /* 0x0000001000b17202 */ /* 0x000fe40000000f00 */
[----:B------:R-:W-:Y:S01]  /*27100*/  MOV R176, R17 ;  /* 0x0000001100b07202 */ /* 0x000fe20000000f00 */
[----:B------:R-:W-:Y:S01]  /*27110*/  IMAD.MOV.U32 R179, RZ, RZ, R18 ;  /* 0x000000ffffb37224 */ /* 0x000fe200078e0012 */
[C---:B----4-:R-:W-:Y:S04]  /*27120*/  HMMA.16816.F32.BF16 R44, R168.reuse, R180, R44 ;  /* 0x000000b4a82c723c */ /* 0x050fe8000004182c */
[----:B------:R-:W-:Y:S02]  /*27130*/  MOV R178, R19 ;  /* 0x0000001300b27202 */ /* 0x000fe40000000f00 */
[----:B------:R-:W2:Y:S01]  /*27140*/  LDSM.16.MT88.4 R16, [R221+0x15800] ;  /* 0x01580000dd10783b */ /* 0x000ea20000004200 */
[----:B------:R-:W-:Y:S01]  /*27150*/  MOV R181, R30 ;  /* 0x0000001e00b57202 */ /* 0x000fe20000000f00 */
[C---:B------:R-:W-:Y:S04]  /*27160*/  HMMA.16816.F32.BF16 R48, R168.reuse, R182, R48 ;  /* 0x000000b6a830723c */ /* 0x040fe80000041830 */
[----:B------:R-:W-:Y:S02]  /*27170*/  MOV R180, R31 ;  /* 0x0000001f00b47202 */ /* 0x000fe40000000f00 */
[----:B------:R-:W3:Y:S01]  /*27180*/  LDSM.16.MT88.4 R28, [R223+0x17800] ;  /* 0x01780000df1c783b */ /* 0x000ee20000004200 */
[----:B------:R-:W-:Y:S01]  /*27190*/  IMAD.MOV.U32 R183, RZ, RZ, R34 ;  /* 0x000000ffffb77224 */ /* 0x000fe200078e0022 */
[C---:B-----5:R-:W-:Y:S04]  /*271a0*/  HMMA.16816.F32.BF16 R52, R168.reuse, R4, R52 ;  /* 0x00000004a834723c */ /* 0x060fe80000041834 */
[----:B------:R-:W-:Y:S02]  /*271b0*/  MOV R182, R35 ;  /* 0x0000002300b67202 */ /* 0x000fe40000000f00 */
[----:B------:R-:W4:Y:S02]  /*271c0*/  LDSM.16.MT88.4 R32, [R221+0x17800] ;  /* 0x01780000dd20783b */ /* 0x000f240000004200 */
[C---:B------:R-:W-:Y:S06]  /*271d0*/  HMMA.16816.F32.BF16 R56, R168.reuse, R6, R56 ;  /* 0x00000006a838723c */ /* 0x040fec0000041838 */
[----:B------:R-:W5:Y:S02]  /*271e0*/  LDSM.16.MT88.4 R4, [R220+0x17800] ;  /* 0x01780000dc04783b */ /* 0x000f640000004200 */
[C---:B------:R-:W-:Y:S08]  /*271f0*/  HMMA.16816.F32.BF16 R60, R168.reuse, R8, R60 ;  /* 0x00000008a83c723c */ /* 0x040ff0000004183c */
[C---:B------:R-:W-:Y:S01]  /*27200*/  HMMA.16816.F32.BF16 R64, R168.reuse, R10, R64 ;  /* 0x0000000aa840723c */ /* 0x040fe20000041840 */
[----:B------:R-:W3:Y:S07]  /*27210*/  LDSM.16.MT88.4 R8, [R219+0x17800] ;  /* 0x01780000db08783b */ /* 0x000eee0000004200 */
[C---:B-1----:R-:W-:Y:S07]  /*27220*/  HMMA.16816.F32.BF16 R68, R168.reuse, R12, R68 ;  /* 0x0000000ca844723c */ /* 0x042fee0000041844 */
[----:B------:R-:W-:Y:S01]  /*27230*/  FADD.FTZ R13, R193, R186 ;  /* 0x000000bac10d7221 */ /* 0x000fe20000010000 */
[C---:B------:R-:W-:Y:S04]  /*27240*/  HMMA.16816.F32.BF16 R72, R168.reuse, R14, R72 ;  /* 0x0000000ea848723c */ /* 0x040fe80000041848 */
[----:B------:R-:W-:Y:S03]  /*27250*/  FADD.FTZ R13, R192, R13 ;  /* 0x0000000dc00d7221 */ /* 0x000fe60000010000 */
[----:B------:R-:W-:Y:S01]  /*27260*/  FADD.FTZ R15, R189, R190 ;  /* 0x000000bebd0f7221 */ /* 0x000fe20000010000 */
[C---:B--2---:R-:W-:Y:S04]  /*27270*/  HMMA.16816.F32.BF16 R76, R168.reuse, R16, R76 ;  /* 0x00000010a84c723c */ /* 0x044fe8000004184c */
[----:B------:R-:W-:Y:S02]  /*27280*/  FADD.FTZ R15, R188, R15 ;  /* 0x0000000fbc0f7221 */ /* 0x000fe40000010000 */
[----:B------:R-:W-:Y:S02]  /*27290*/  FADD.FTZ R194, R194, R13 ;  /* 0x0000000dc2c27221 */ /* 0x000fe40000010000 */
[C---:B------:R-:W-:Y:S04]  /*272a0*/  HMMA.16816.F32.BF16 R80, R168.reuse, R18, R80 ;  /* 0x00000012a850723c */ /* 0x040fe80000041850 */
        /* <DEDUP_REMOVED lines=20> */
[C---:B----4-:R-:W-:Y:S04]  /*273f0*/  HMMA.16816.F32.BF16 R108, R168.reuse, R32, R108 ;  /* 0x00000020a86c723c */ /* 0x050fe8000004186c */
[----:B------:R-:W-:Y:S01]  /*27400*/  FADD.FTZ R0, R179, R2 ;  /* 0x00000002b3007221 */ /* 0x000fe20000010000 */
[----:B------:R-:W-:Y:S01]  /*27410*/  MOV R2, R164 ;  /* 0x000000a400027202 */ /* 0x000fe20000000f00 */
[----:B------:R-:W-:Y:S02]  /*27420*/  FADD.FTZ R203, R176, R203 ;  /* 0x000000cbb0cb7221 */ /* 0x000fe40000010000 */
[C---:B------:R-:W-:Y:S04]  /*27430*/  HMMA.16816.F32.BF16 R112, R168.reuse, R34, R112 ;  /* 0x00000022a870723c */ /* 0x040fe80000041870 */
[----:B------:R-:W-:Y:S02]  /*27440*/  FADD.FTZ R0, R177, R0 ;  /* 0x00000000b1007221 */ /* 0x000fe40000010000 */
[----:B------:R-:W-:Y:S02]  /*27450*/  FADD.FTZ R203, R174, R203 ;  /* 0x000000cbaecb7221 */ /* 0x000fe40000010000 */
[C---:B-----5:R-:W-:Y:S04]  /*27460*/  HMMA.16816.F32.BF16 R116, R168.reuse, R4, R116 ;  /* 0x00000004a874723c */ /* 0x060fe80000041874 */
[----:B------:R-:W-:Y:S02]  /*27470*/  FADD.FTZ R0, R175, R0 ;  /* 0x00000000af007221 */ /* 0x000fe40000010000 */
[----:B------:R-:W-:Y:S02]  /*27480*/  FADD.FTZ R203, R172, R203 ;  /* 0x000000cbaccb7221 */ /* 0x000fe40000010000 */
[C---:B------:R-:W-:Y:S04]  /*27490*/  HMMA.16816.F32.BF16 R120, R168.reuse, R6, R120 ;  /* 0x00000006a878723c */ /* 0x040fe80000041878 */
[----:B------:R-:W-:Y:S02]  /*274a0*/  FADD.FTZ R0, R173, R0 ;  /* 0x00000000ad007221 */ /* 0x000fe40000010000 */
[----:B------:R-:W-:Y:S02]  /*274b0*/  FADD.FTZ R252, R166, R203 ;  /* 0x000000cba6fc7221 */ /* 0x000fe40000010000 */
[C---:B------:R-:W-:Y:S04]  /*274c0*/  HMMA.16816.F32.BF16 R124, R168.reuse, R8, R124 ;  /* 0x00000008a87c723c */ /* 0x040fe8000004187c */
[----:B------:R-:W-:Y:S01]  /*274d0*/  FADD.FTZ R251, R165, R0 ;  /* 0x00000000a5fb7221 */ /* 0x000fe20000010000 */
[----:B------:R-:W-:Y:S03]  /*274e0*/  MOV R0, R3 ;  /* 0x0000000300007202 */ /* 0x000fe60000000f00 */
[----:B------:R-:W-:Y:S01]  /*274f0*/  HMMA.16816.F32.BF16 R128, R168, R10, R128 ;  /* 0x0000000aa880723c */ /* 0x000fe20000041880 */
[----:B------:R-:W-:-:S07]  /*27500*/  @P0 BRA `(.L_x_3888) ;  /* 0xffffaba000000947 */ /* 0x000fce000383ffff */
.L_x_3879:
        /* <DEDUP_REMOVED lines=11> */
.L_x_3907:
[----:B---3--:R-:W-:Y:S01]  /*275c0*/  FADD.FTZ R11, R10, R252 ;  /* 0x000000fc0a0b7221 */ /* 0x008fe20000010000 */
[----:B------:R-:W-:Y:S05]  /*275d0*/  BRA.DIV ~URZ, `(.L_x_3890) ;  /* 0x00001e427f007947 */ /* 0x000fea000b800000 */
[----:B------:R-:W3:Y:S04]  /*275e0*/  SHFL.BFLY PT, R12, R251, 0x2, 0x1f ;  /* 0x0c401f00fb0c7f89 */ /* 0x000ee800000e0000 */
[----:B------:R-:W4:Y:S01]  /*275f0*/  SHFL.BFLY PT, R2, R11, 0x1, 0x1f ;  /* 0x0c201f000b027f89 */ /* 0x000f2200000e0000 */
[----:B---3--:R-:W-:Y:S02]  /*27600*/  FADD.FTZ R12, R12, R251 ;  /* 0x000000fb0c0c7221 */ /* 0x008fe40000010000 */
[----:B----4-:R-:W-:-:S03]  /*27610*/  FADD.FTZ R2, R11, R2 ;  /* 0x000000020b027221 */ /* 0x010fc60000010000 */
[----:B------:R3:W4:Y:S04]  /*27620*/  SHFL.BFLY PT, R10, R12, 0x1, 0x1f ;  /* 0x0c201f000c0a7f89 */ /* 0x00072800000e0000 */
.L_x_3908:
        /* <DEDUP_REMOVED lines=13> */
[----:B---3--:R-:W-:Y:S01]  /*27700*/  SHF.R.S32.HI R12, RZ, 0x1f, R11 ;  /* 0x0000001fff0c7819 */ /* 0x008fe2000001140b */
        /* <DEDUP_REMOVED lines=220> */
[----:B-12---:R-:W2:Y:S04]  /*284d0*/  LD.E.64 R14, [R4.64+0xb0] ;  /* 0x0000b004040e7980 */ /* 0x006ea8000c101b00 */
[----:B------:R-:W2:Y:S04]  /*284e0*/  LD.E R144, [R4.64+0x60] ;  /* 0x0000600404907980 */ /* 0x000ea8000c101900 */
[----:B---3--:R-:W1:Y:S01]  /*284f0*/  S2R R8, SR_TID.X ;  /* 0x0000000000087919 */ /* 0x008e620000002100 */
[----:B------:R-:W-:-:S03]  /*28500*/  LEA.HI R16, R10, R9, RZ, 0x4 ;  /* 0x000000090a107211 */ /* 0x000fc600078f20ff */
[----:B------:R3:W5:Y:S01]  /*28510*/  LD.E R13, [R4.64+0xcc] ;  /* 0x0000cc04040d7980 */ /* 0x000762000c101900 */
[----:B------:R-:W-:-:S03]  /*28520*/  LOP3.LUT R16, R16, 0xfffffff0, RZ, 0xc0, !PT ;  /* 0xfffffff010107812 */ /* 0x000fc600078ec0ff */
[----:B------:R3:W5:Y:S01]  /*28530*/  LD.E.64 R148, [R4.64+0x78] ;  /* 0x0000780404947980 */ /* 0x000762000c101b00 */
[----:B------:R-:W-:-:S03]  /*28540*/  IADD3 R145, -R16, R9, RZ ;  /* 0x0000000910917210 */ /* 0x000fc60007ffe1ff */
[----:B------:R3:W5:Y:S01]  /*28550*/  LD.E.64 R150, [R4.64+0xa8] ;  /* 0x0000a80404967980 */ /* 0x000762000c101b00 */
[----:B------:R-:W-:Y:S01]  /*28560*/  LOP3.LUT R12, R12, 0xffffffe0, RZ, 0xc0, !PT ;  /* 0xffffffe00c0c7812 */ /* 0x000fe200078ec0ff */
[----:B------:R-:W-:Y:S01]  /*28570*/  @P4 MUFU.LG2 R2, R2 ;  /* 0x0000000200024308 */ /* 0x000fe20000000c00 */
[----:B----4-:R-:W-:Y:S01]  /*28580*/  LEA.HI R18, R145, R145, RZ, 0x1 ;  /* 0x0000009191127211 */ /* 0x010fe200078f08ff */
[----:B------:R-:W-:Y:S01]  /*28590*/  BSSY B0, `(.L_x_3891) ;  /* 0x0000055000007945 */ /* 0x000fe20003800000 */
[----:B------:R-:W-:Y:S02]  /*285a0*/  IADD3 R12, -R12, R9, RZ ;  /* 0x000000090c0c7210 */ /* 0x000fe40007ffe1ff */
[C---:B------:R-:W-:Y:S02]  /*285b0*/  SHF.L.U32 R17, R18.reuse, 0x2, RZ ;  /* 0x0000000212117819 */ /* 0x040fe400000006ff */
[----:B------:R-:W-:Y:S01]  /*285c0*/  LOP3.LUT R18, R18, 0xffffffe, RZ, 0xc0, !PT ;  /* 0x0ffffffe12127812 */ /* 0x000fe200078ec0ff */
[----:B------:R-:W4:Y:S01]  /*285d0*/  @P3 MUFU.LG2 R6, R6 ;  /* 0x0000000600063308 */ /* 0x000f220000000c00 */
[----:B------:R-:W-:-:S02]  /*285e0*/  SHF.R.S32.HI R146, RZ, 0x1f, R11 ;  /* 0x0000001fff927819 */ /* 0x000fc4000001140b */
[----:B-1----:R-:W-:Y:S02]  /*285f0*/  SHF.R.S32.HI R7, RZ, 0x1f, R8 ;  /* 0x0000001fff077819 */ /* 0x002fe40000011408 */
[----:B------:R-:W-:Y:S02]  /*28600*/  LOP3.LUT P0, RZ, R12, 0x3, RZ, 0xc0, !PT ;  /* 0x000000030cff7812 */ /* 0x000fe4000780c0ff */
[CC--:B------:R-:W-:Y:S02]  /*28610*/  LEA.HI R10, R7.reuse, R8.reuse, RZ, 0x4 ;  /* 0x00000008070a7211 */ /* 0x0c0fe400078f20ff */
[----:B------:R-:W-:Y:S02]  /*28620*/  LEA.HI R7, R7, R8, RZ, 0x5 ;  /* 0x0000000807077211 */ /* 0x000fe400078f28ff */
[----:B------:R-:W-:Y:S02]  /*28630*/  SHF.R.S32.HI R10, RZ, 0x4, R10 ;  /* 0x00000004ff0a7819 */ /* 0x000fe4000001140a */
[----:B------:R-:W-:-:S02]  /*28640*/  LOP3.LUT R7, R7, 0xffffffe0, RZ, 0xc0, !PT ;  /* 0xffffffe007077812 */ /* 0x000fc400078ec0ff */
[----:B------:R-:W-:Y:S01]  /*28650*/  SHF.L.U32 R16, R10, 0x6, RZ ;  /* 0x000000060a107819 */ /* 0x000fe200000006ff */
[----:B----4-:R-:W-:Y:S01]  /*28660*/  @P3 FMUL.FTZ R6, R6, 0.69314718246459960938 ;  /* 0x3f31721806063820 */ /* 0x010fe20000410000 */
[----:B------:R-:W-:Y:S02]  /*28670*/  IADD3 R7, -R7, R8, RZ ;  /* 0x0000000807077210 */ /* 0x000fe40007ffe1ff */
[----:B------:R-:W-:Y:S02]  /*28680*/  LOP3.LUT R16, R16, 0x1c0, RZ, 0xc0, !PT ;  /* 0x000001c010107812 */ /* 0x000fe400078ec0ff */
[----:B------:R-:W-:Y:S02]  /*28690*/  IADD3 R147, R145, -R18, RZ ;  /* 0x8000001291937210 */ /* 0x000fe40007ffe0ff */
[----:B------:R-:W-:Y:S02]  /*286a0*/  LOP3.LUT R17, R16, 0x38, R17, 0xf8, !PT ;  /* 0x0000003810117812 */ /* 0x000fe400078ef811 */
[----:B------:R-:W-:-:S02]  /*286b0*/  SHF.R.U32.HI R16, RZ, 0x3, R16 ;  /* 0x00000003ff107819 */ /* 0x000fc40000011610 */
[----:B------:R-:W-:Y:S02]  /*286c0*/  LEA.HI R146, R146, R11, RZ, 0x2 ;  /* 0x0000000b92927211 */ /* 0x000fe400078f10ff */
[----:B------:R-:W-:Y:S02]  /*286d0*/  LOP3.LUT R16, R17, R16, RZ, 0x3c, !PT ;  /* 0x0000001011107212 */ /* 0x000fe400078e3cff */
[----:B------:R-:W-:Y:S02]  /*286e0*/  SHF.R.S32.HI R8, RZ, 0x1f, R7 ;  /* 0x0000001fff087819 */ /* 0x000fe40000011407 */
[----:B------:R-:W-:Y:S01]  /*286f0*/  LEA R147, R147, R16, 0x2 ;  /* 0x0000001093937211 */ /* 0x000fe200078e10ff */
[----:B------:R-:W-:Y:S01]  /*28700*/  BAR.SYNC.DEFER_BLOCKING 0x0 ;  /* 0x0000000000007b1d */ /* 0x000fe20000010000 */
[----:B------:R-:W-:Y:S02]  /*28710*/  LOP3.LUT R146, R146, 0xffffffc, RZ, 0xc0, !PT ;  /* 0x0ffffffc92927812 */ /* 0x000fe400078ec0ff */
[----:B------:R-:W-:-:S02]  /*28720*/  LEA.HI R8, R8, R7, RZ, 0x2 ;  /* 0x0000000708087211 */ /* 0x000fc400078f10ff */
[----:B------:R-:W-:Y:S02]  /*28730*/  SHF.L.U32 R7, R237, 0x6, RZ ;  /* 0x00000006ed077819 */ /* 0x000fe400000006ff */
[----:B------:R-:W-:Y:S01]  /*28740*/  SHF.L.U32 R152, R145, 0x2, RZ ;  /* 0x0000000291987819 */ /* 0x000fe200000006ff */
[----:B------:R-:W-:Y:S01]  /*28750*/  @P4 FMUL.FTZ R145, R2, 0.69314718246459960938 ;  /* 0x3f31721802914820 */ /* 0x000fe20000410000 */
[----:B------:R-:W-:Y:S02]  /*28760*/  IADD3 R146, R11, -R146, RZ ;  /* 0x800000920b927210 */ /* 0x000fe40007ffe0ff */
[----:B------:R-:W-:Y:S01]  /*28770*/  MOV R9, 0xff800000 ;  /* 0xff80000000097802 */ /* 0x000fe20000000f00 */
[-C--:B-----5:R-:W-:Y:S01]  /*28780*/  @P4 FFMA.FTZ R9, R164, R0.reuse, R145 ;  /* 0x00000000a4094223 */ /* 0x0a0fe20000010091 */
[----:B------:R-:W-:Y:S01]  /*28790*/  MOV R11, 0xff800000 ;  /* 0xff800000000b7802 */ /* 0x000fe20000000f00 */
[----:B------:R-:W-:Y:S01]  /*287a0*/  @P3 FFMA.FTZ R11, R3, R0, R6 ;  /* 0x00000000030b3223 */ /* 0x000fe20000010006 */
[----:B------:R-:W-:Y:S01]  /*287b0*/  SHF.R.S32.HI R153, RZ, 0x1f, R152 ;  /* 0x0000001fff997819 */ /* 0x000fe20000011498 */
[----:B------:R-:W1:Y:S04]  /*287c0*/  LDS.128 R140, [R147.X4] ;  /* 0x00000000938c7984 */ /* 0x000e680000004c00 */
        /* <DEDUP_REMOVED lines=34> */
[----:B------:R-:W-:-:S04]  /*289f0*/  IMAD R14, R14, R144, R239 ;  /* 0x000000900e0e7224 */ /* 0x000fc800078e02ef */
[----:B------:R-:W-:Y:S01]  /*28a00*/  IMAD R14, R15, R14, R7 ;  /* 0x0000000e0f0e7224 */ /* 0x000fe200078e0207 */
[----:B------:R-:W-:Y:S05]  /*28a10*/  @P0 BRA `(.L_x_3892) ;  /* 0x000000c000000947 */ /* 0x000fea0003800000 */
[----:B-1--4-:R-:W-:Y:S01]  /*28a20*/  IMAD R3, R237, -0x40, R240 ;  /* 0xffffffc0ed037824 */ /* 0x012fe200078e02f0 */
[----:B------:R-:W-:Y:S01]  /*28a30*/  IADD3 R2, R146, 0x8, RZ ;  /* 0x0000000892027810 */ /* 0x000fe20007ffe0ff */
        /* <DEDUP_REMOVED lines=10> */
.L_x_3892:
[----:B-1--4-:R-:W-:Y:S05]  /*28ae0*/  BSYNC B0 ;  /* 0x0000000000007941 */ /* 0x012fea0003800000 */
.L_x_3891:
        /* <DEDUP_REMOVED lines=25> */
.L_x_3894:
[----:B------:R-:W-:Y:S05]  /*28c80*/  BSYNC B0 ;  /* 0x0000000000007941 */ /* 0x000fea0003800000 */
.L_x_3893:
        /* <DEDUP_REMOVED lines=15> */
.L_x_3896:
[----:B------:R-:W-:Y:S05]  /*28d80*/  BSYNC B0 ;  /* 0x0000000000007941 */ /* 0x000fea0003800000 */
.L_x_3895:
        /* <DEDUP_REMOVED lines=15> */
.L_x_3898:
[----:B------:R-:W-:Y:S05]  /*28e80*/  BSYNC B0 ;  /* 0x0000000000007941 */ /* 0x000fea0003800000 */
.L_x_3897:
        /* <DEDUP_REMOVED lines=15> */
.L_x_3900:
[----:B------:R-:W-:Y:S05]  /*28f80*/  BSYNC B0 ;  /* 0x0000000000007941 */ /* 0x000fea0003800000 */
.L_x_3899:
        /* <DEDUP_REMOVED lines=15> */
.L_x_3902:
[----:B------:R-:W-:Y:S05]  /*29080*/  BSYNC B0 ;  /* 0x0000000000007941 */ /* 0x000fea0003800000 */
.L_x_3901:
        /* <DEDUP_REMOVED lines=15> */
.L_x_3904:
[----:B------:R-:W-:Y:S05]  /*29180*/  BSYNC B0 ;  /* 0x0000000000007941 */ /* 0x000fea0003800000 */
.L_x_3903:
        /* <DEDUP_REMOVED lines=15> */
.L_x_3906:
[----:B------:R-:W-:Y:S05]  /*29280*/  BSYNC B0 ;  /* 0x0000000000007941 */ /* 0x000fea0003800000 */
.L_x_3905:
[----:B------:R-:W-:Y:S01]  /*29290*/  IADD3 R10, R10, 0x38, RZ ;  /* 0x000000380a0a7810 */ /* 0x000fe20007ffe0ff */
[----:B------:R-:W-:-:S03]  /*292a0*/  IMAD.MOV.U32 R239, RZ, RZ, 0x0 ;  /* 0x00000000ffef7424 */ /* 0x000fc600078e00ff */
[----:B------:R-:W-:-:S13]  /*292b0*/  ISETP.GE.AND P0, PT, R10, R237, PT ;  /* 0x000000ed0a00720c */ /* 0x000fda0003f06270 */
[----:B------:R-:W-:Y:S05]  /*292c0*/  @P0 RET.REL.NODEC R238 `(_ZN5flash24flash_fwd_splitkv_kernelI23Flash_fwd_kernel_traitsILi256ELi64ELi64ELi4ELb0ELb0EN7cutlass10bfloat16_tE19Flash_kernel_traitsILi256ELi64ELi64ELi4ES3_EELb0ELb1ELb0ELb0ELb0ELb1ELb1ELb1EEEvNS_16Flash_fwd_paramsE) ;  /* 0xfffd6d30ee000950 */ /* 0x000fea0003c3ffff */
        /* <DEDUP_REMOVED lines=11> */
[----:B------:R-:W-:Y:S05]  /*29380*/  @P0 RET.REL.NODEC R238 `(_ZN5flash24flash_fwd_splitkv_kernelI23Flash_fwd_kernel_traitsILi256ELi64ELi64ELi4ELb0ELb0EN7cutlass10bfloat16_tE19Flash_kernel_traitsILi256ELi64ELi64ELi4ES3_EELb0ELb1ELb0ELb0ELb0ELb1ELb1ELb1EEEvNS_16Flash_fwd_paramsE) ;  /* 0xfffd6c70ee000950 */ /* 0x000fea0003c3ffff */
[----:B------:R-:W-:Y:S01]  /*29390*/  MOV R239, 0x0 ;  /* 0x0000000000ef7802 */ /* 0x000fe20000000f00 */
[----:B------:R-:W-:-:S02]  /*293a0*/  ULDC.64 UR4, c[0x0][0x118] ;  /* 0x0000460000047ab9 */ /* 0x000fc40000000a00 */
[----:B------:R2:W-:Y:S01]  /*293b0*/  ST.E.128 [R8.64+0xe300], R16 ;  /* 0x00e3001008007985 */ /* 0x0005e2000c101d04 */
[----:B------:R-:W-:Y:S05]  /*293c0*/  RET.REL.NODEC R238 `(_ZN5flash24flash_fwd_splitkv_kernelI23Flash_fwd_kernel_traitsILi256ELi64ELi64ELi4ELb0ELb0EN7cutlass10bfloat16_tE19Flash_kernel_traitsILi256ELi64ELi64ELi4ES3_EELb0ELb1ELb0ELb0ELb0ELb1ELb1ELb1EEEvNS_16Flash_fwd_paramsE) ;  /* 0xfffd6c30ee007950 */ /* 0x000fea0003c3ffff */
.L_x_3889:
[----:B------:R-:W-:Y:S01]  /*293d0*/  IMAD.MOV.U32 R12, RZ, RZ, R252 ;  /* 0x000000ffff0c7224 */ /* 0x000fe200078e00fc */
[----:B------:R-:W-:Y:S02]  /*293e0*/  MOV R9, 0x2 ;  /* 0x0000000200097802 */ /* 0x000fe40000000f00 */
[----:B------:R-:W-:Y:S02]  /*293f0*/  MOV R8, 0x29410 ;  /* 0x0002941000087802 */ /* 0x000fe40000000f00 */
[----:B-1---5:R-:W-:Y:S05]  /*29400*/  CALL.REL.NOINC `($__internal_21_$__cuda_sm70_shflsync_bfly_p) ;  /* 0x000000f000007944 */ /* 0x022fea0003c00000 */
[----:B-12---:R-:W-:Y:S05]  /*29410*/  BRA `(.L_x_3907) ;  /* 0xffffe1a000007947 */ /* 0x006fea000383ffff */
.L_x_3890:
[----:B------:R-:W-:Y:S01]  /*29420*/  IMAD.MOV.U32 R12, RZ, RZ, R11 ;  /* 0x000000ffff0c7224 */ /* 0x000fe200078e000b */
[----:B------:R-:W-:Y:S02]  /*29430*/  MOV R9, 0x1 ;  /* 0x0000000100097802 */ /* 0x000fe40000000f00 */
[----:B------:R-:W-:Y:S02]  /*29440*/  MOV R8, 0x29460 ;  /* 0x0002946000087802 */ /* 0x000fe40000000f00 */
[----:B-12--5:R-:W-:Y:S05]  /*29450*/  CALL.REL.NOINC `($__internal_21_$__cuda_sm70_shflsync_bfly_p) ;  /* 0x000000a000007944 */ /* 0x026fea0003c00000 */
[----:B--2---:R-:W-:Y:S01]  /*29460*/  FADD.FTZ R2, R11, R10 ;  /* 0x0000000a0b027221 */ /* 0x004fe20000010000 */
[----:B-1----:R-:W-:Y:S02]  /*29470*/  MOV R12, R251 ;  /* 0x000000fb000c7202 */ /* 0x002fe40000000f00 */
[----:B------:R-:W-:-:S02]  /*29480*/  MOV R9, 0x2 ;  /* 0x0000000200097802 */ /* 0x000fc40000000f00 */
[----:B------:R-:W-:Y:S02]  /*29490*/  MOV R8, 0x294b0 ;  /* 0x000294b000087802 */ /* 0x000fe40000000f00 */
[----:B------:R-:W-:Y:S05]  /*294a0*/  CALL.REL.NOINC `($__internal_21_$__cuda_sm70_shflsync_bfly_p) ;  /* 0x0000005000007944 */ /* 0x000fea0003c00000 */
[----:B-12---:R-:W-:Y:S01]  /*294b0*/  FADD.FTZ R12, R251, R10 ;  /* 0x0000000afb0c7221 */ /* 0x006fe20000010000 */
[----:B------:R-:W-:Y:S02]  /*294c0*/  MOV R9, 0x1 ;  /* 0x0000000100097802 */ /* 0x000fe40000000f00 */
[----:B------:R-:W-:Y:S02]  /*294d0*/  MOV R8, 0x294f0 ;  /* 0x000294f000087802 */ /* 0x000fe40000000f00 */
[----:B------:R-:W-:Y:S05]  /*294e0*/  CALL.REL.NOINC `($__internal_21_$__cuda_sm70_shflsync_bfly_p) ;  /* 0x0000001000007944 */ /* 0x000fea0003c00000 */
[----:B-12---:R-:W-:Y:S05]  /*294f0*/  BRA `(.L_x_3908) ;  /* 0xffffe13000007947 */ /* 0x006fea000383ffff */
        .weak           $__internal_21_$__cuda_sm70_shflsync_bfly_p
        .type           $__internal_21_$__cuda_sm70_shflsync_bfly_p,@function
        .size           $__internal_21_$__cuda_sm70_shflsync_bfly_p,(.L_x_8887 - $__internal_21_$__cuda_sm70_shflsync_bfly_p)
$__internal_21_$__cuda_sm70_shflsync_bfly_p:
[----:B------:R-:W-:Y:S01]  /*29500*/  MOV R14, R8 ;  /* 0x00000008000e7202 */ /* 0x000fe20000000f00 */
[----:B------:R-:W-:Y:S04]  /*29510*/  WARPSYNC R6 ;  /* 0x0000000600007348 */ /* 0x000fe80003800000 */
[----:B------:R-:W-:Y:S01]  /*29520*/  MOV R15, 0x0 ;  /* 0x00000000000f7802 */ /* 0x000fe20000000f00 */
[----:B------:R1:W2:Y:S03]  /*29530*/  SHFL.BFLY PT, R10, R12, R9, R7 ;  /* 0x0c0000090c0a7389 */ /* 0x0002a600000e0007 */
[----:B------:R-:W-:Y:S05]  /*29540*/  RET.REL.NODEC R14 `(_ZN5flash24flash_fwd_splitkv_kernelI23Flash_fwd_kernel_traitsILi256ELi64ELi64ELi4ELb0ELb0EN7cutlass10bfloat16_tE19Flash_kernel_traitsILi256ELi64ELi64ELi4ES3_EELb0ELb1ELb0ELb0ELb0ELb1ELb1ELb1EEEvNS_16Flash_fwd_paramsE) ;  /* 0xfffd6ab00e007950 */ /* 0x000fea0003c3ffff */
.L_x_3909:
        /* <DEDUP_REMOVED lines=11> */
.L_x_8887:


//--------------------- .text._ZN5flash24flash_fwd_splitkv_kernelI23Flash_fwd_kernel_traitsILi256ELi64ELi64ELi4ELb0ELb0EN7cutlass10bfloat16_tE19Flash_kernel_traitsILi256ELi64ELi64ELi4ES3_EELb0ELb0ELb0ELb0ELb1ELb0ELb0ELb0EEEvNS_16Flash_fwd_paramsE --------------------------
	.section	.text._ZN5flash24flash_fwd_splitkv_kernelI23Flash_fwd_kernel_traitsILi256ELi64ELi64ELi4ELb0ELb0EN7cutlass10bfloat16_tE19Flash_kernel_traitsILi256ELi64ELi64ELi4ES3_EELb0ELb0ELb0ELb0ELb1ELb0ELb0ELb0EEEvNS_16Flash_fwd_paramsE,"ax",@progbits
	.sectioninfo	@"SHI_REGISTERS=254"
	.align	128
        .global         _ZN5flash24flash_fwd_splitkv_kernelI23Flash_fwd_kernel_traitsILi256ELi64ELi64ELi4ELb0ELb0EN7cutlass10bfloat16_tE19Flash_kernel_traitsILi256ELi64ELi64ELi4ES3_EELb0ELb0ELb0ELb0ELb1ELb0ELb0ELb0EEEvNS_16Flash_fwd_paramsE
        .type           _ZN5flash24flash_fwd_splitkv_kernelI23Flash_fwd_kernel_traitsILi256ELi64ELi64ELi4ELb0ELb0EN7cutlass10bfloat16_tE19Flash_kernel_traitsILi256ELi64ELi64ELi4ES3_EELb0ELb0ELb0ELb0ELb1ELb0ELb0ELb0EEEvNS_16Flash_fwd_paramsE,@function
        .size           _ZN5flash24flash_fwd_splitkv_kernelI23Flash_fwd_kernel_traitsILi256ELi64ELi64ELi4ELb0ELb0EN7cutlass10bfloat16_tE19Flash_kernel_traitsILi256ELi64ELi64ELi4ES3_EELb0ELb0ELb0ELb0ELb1ELb0ELb0ELb0EEEvNS_16Flash_fwd_paramsE,(.L_x_8950 - _ZN5flash24flash_fwd_splitkv_kernelI23Flash_fwd_kernel_traitsILi256ELi64ELi64ELi4ELb0ELb0EN7cutlass10bfloat16_tE19Flash_kernel_traitsILi256ELi64ELi64ELi4ES3_EELb0ELb0ELb0ELb0ELb1ELb0ELb0ELb0EEEvNS_16Flash_fwd_paramsE)
        .other          _ZN5flash24flash_fwd_splitkv_kernelI23Flash_fwd_kernel_traitsILi256ELi64ELi64ELi4ELb0ELb0EN7cutlass10bfloat16_tE19Flash_kernel_traitsILi256ELi64ELi64ELi4ES3_EELb0ELb0ELb0ELb0ELb1ELb0ELb0ELb0EEEvNS_16Flash_fwd_paramsE,@"STO_CUDA_ENTRY STV_DEFAULT"
_ZN5flash24flash_fwd_splitkv_kernelI23Flash_fwd_kernel_traitsILi256ELi64ELi64ELi4ELb0ELb0EN7cutlass10bfloat16_tE19Flash_kernel_traitsILi256ELi64ELi64ELi4ES3_EELb0ELb0ELb0ELb0ELb1ELb0ELb0ELb0EEEvNS_16Flash_fwd_paramsE:
.text._ZN5flash24flash_fwd_splitkv_kernelI23Flash_fwd_kernel_traitsILi256ELi64ELi64ELi4ELb0ELb0EN7cutlass10bfloat16_tE19Flash_kernel_traitsILi256ELi64ELi64ELi4ES3_EELb0ELb0ELb0ELb0ELb1ELb0ELb0ELb0EEEvNS_16Flash_fwd_paramsE:
[----:B------:R-:W-:Y:S02]  /*0000*/  MOV R1, c[0x0][0x28] ;  /* 0x00000a0000017a02 */ /* 0x000fe40000000f00 */
[----:B------:R-:W1:Y:S01]  /*0010*/  LDC.U8 R0, c[0x0][0x312] ;  /* 0x0000c480ff007b82 */ /* 0x000e620000000000 */
[----:B------:R-:W2:Y:S01]  /*0020*/  S2R R6, SR_CTAID.Y ;  /* 0x0000000000067919 */ /* 0x000ea20000002600 */
[----:B------:R-:W-:Y:S01]  /*0030*/  ISETP.NE.U32.AND P2, PT, RZ, c[0x0][0x240], PT ;  /* 0x00009000ff007a0c */ /* 0x000fe20003f45070 */
[----:B------:R-:W-:Y:S01]  /*0040*/  IMAD.MOV.U32 R3, RZ, RZ, 0x4 ;  /* 0x00000004ff037424 */ /* 0x000fe200078e00ff */
[----:B------:R-:W-:Y:S01]  /*0050*/  ISETP.EQ.U32.AND P1, PT, RZ, c[0x0][0x248], PT ;  /* 0x00009200ff007a0c */ /* 0x000fe20003f22070 */
[----:B------:R-:W-:Y:S01]  /*0060*/  IMAD.MOV.U32 R236, RZ, RZ, -0x1 ;  /* 0xffffffffffec7424 */ /* 0x000fe200078e00ff */
[----:B------:R-:W-:Y:S01]  /*0070*/  ISETP.NE.AND.EX P2, PT, RZ, c[0x0][0x244], PT, P2 ;  /* 0x00009100ff007a0c */ /* 0x000fe20003f45320 */
[----:B------:R-:W-:Y:S01]  /*0080*/  ULDC.64 UR12, c[0x0][0x118] ;  /* 0x00004600000c7ab9 */ /* 0x000fe20000000a00 */
[----:B------:R-:W-:Y:S01]  /*0090*/  IMAD.MOV.U32 R22, RZ, RZ, -0x1 ;  /* 0xffffffffff167424 */ /* 0x000fe200078e00ff */
[----:B------:R-:W-:-:S04]  /*00a0*/  ISETP.NE.U32.AND P0, PT, RZ, c[0x0][0x250], PT ;  /* 0x00009400ff007a0c */ /* 0x000fc80003f05070 */
[----:B------:R-:W-:Y:S02]  /*00b0*/  ISETP.NE.AND.EX P0, PT, RZ, c[0x0][0x254], PT, P0 ;  /* 0x00009500ff007a0c */ /* 0x000fe40003f05300 */
[----:B-1----:R-:W-:Y:S01]  /*00c0*/  ISETP.NE.AND P3, PT, R0, RZ, PT ;  /* 0x000000ff0000720c */ /* 0x002fe20003f65270 */
[----:B--2---:R-:W-:-:S03]  /*00d0*/  IMAD.WIDE R12, R6, R3, c[0x0][0x240] ;  /* 0x00009000060c7625 */ /* 0x004fc600078e0203 */
[----:B------:R-:W-:Y:S01]  /*00e0*/  ISETP.EQ.OR.EX P1, PT, RZ, c[0x0][0x24c], !P3, P1 ;  /* 0x00009300ff007a0c */ /* 0x000fe20005f22710 */
[CC--:B------:R-:W-:Y:S01]  /*00f0*/  IMAD.WIDE R8, R6.reuse, R3.reuse, c[0x0][0x248] ;  /* 0x0000920006087625 */ /* 0x0c0fe200078e0203 */
[----:B------:R-:W2:Y:S04]  /*0100*/  @P2 LDG.E R236, [R12.64] ;  /* 0x0000000c0cec2981 */ /* 0x000ea8000c1e1900 */
[----:B------:R-:W2:Y:S01]  /*0110*/  @P2 LDG.E R7, [R12.64+0x4] ;  /* 0x0000040c0c072981 */ /* 0x000ea2000c1e1900 */
[----:B------:R-:W-:Y:S02]  /*0120*/  IMAD.MOV.U32 R5, RZ, RZ, RZ ;  /* 0x000000ffff057224 */ /* 0x000fe400078e00ff */
[----:B------:R-:W-:-:S04]  /*0130*/  @P0 IMAD.WIDE R10, R6, R3, c[0x0][0x250] ;  /* 0x00009400060a0625 */ /* 0x000fc800078e0203 */
[----:B------:R1:W5:Y:S04]  /*0140*/  @!P1 LDG.E R22, [R8.64] ;  /* 0x0000000c08169981 */ /* 0x000368000c1e1900 */
[----:B------:R1:W5:Y:S01]  /*0150*/  @P0 LDG.E R5, [R10.64] ;  /* 0x0000000c0a050981 */ /* 0x000362000c1e1900 */
[----:B------:R-:W-:-:S03]  /*0160*/  ISETP.NE.U32.AND P0, PT, RZ, c[0x0][0x248], PT ;  /* 0x00009200ff007a0c */ /* 0x000fc60003f05070 */
[----:B------:R-:W3:Y:S04]  /*0170*/  S2R R33, SR_CTAID.X ;  /* 0x0000000000217919 */ /* 0x000ee80000002500 */
[----:B------:R-:W4:Y:S04]  /*0180*/  S2R R20, SR_CTAID.Z ;  /* 0x0000000000147919 */ /* 0x000f280000002700 */
[----:B------:R-:W1:Y:S01]  /*0190*/  S2R R91, SR_TID.X ;  /* 0x00000000005b7919 */ /* 0x000e620000002100 */
[----:B------:R-:W-:Y:S01]  /*01a0*/  ISETP.NE.AND.EX P0, PT, RZ, c[0x0][0x24c], PT, P0 ;  /* 0x00009300ff007a0c */ /* 0x000fe20003f05300 */
[----:B--2---:R-:W-:-:S02]  /*01b0*/  @P2 IMAD.IADD R24, R7, 0x1, -R236 ;  /* 0x0000000107182824 */ /* 0x004fc400078e0aec */
[----:B------:R-:W-:-:S10]  /*01c0*/  @!P2 IMAD.MOV.U32 R24, RZ, RZ, c[0x0][0x214] ;  /* 0x00008500ff18a624 */ /* 0x000fd400078e00ff */
[----:B------:R-:W-:Y:S05]  /*01d0*/  @!P0 BRA `(.L_x_3910) ;  /* 0x0000004000008947 */ /* 0x000fea0003800000 */
[----:B-1-34-:R-:W2:Y:S02]  /*01e0*/  @P3 LDG.E R7, [R8.64+0x4] ;  /* 0x0000040c08073981 */ /* 0x01aea4000c1e1900 */
[----:B--2--5:R-:W-:-:S06]  /*01f0*/  @P3 IADD3 R2, R7, -R22, RZ ;  /* 0x8000001607023210 */ /* 0x024fcc0007ffe0ff */
[----:B------:R1:W5:Y:S01]  /*0200*/  @!P3 LDG.E R2, [R8.64] ;  /* 0x0000000c0802b981 */ /* 0x000362000c1e1900 */
[----:B------:R-:W-:Y:S05]  /*0210*/  BRA `(.L_x_3911) ;  /* 0x0000001000007947 */ /* 0x000fea0003800000 */
.L_x_3910:
[----:B-1-34-:R-:W-:Y:S02]  /*0220*/  MOV R2, c[0x0][0x218] ;  /* 0x0000860000027a02 */ /* 0x01afe40000000f00 */
.L_x_3911:
[----:B------:R-:W-:-:S04]  /*0230*/  ISETP.NE.U32.AND P2, PT, RZ, c[0x0][0x258], PT ;  /* 0x00009600ff007a0c */ /* 0x000fc80003f45070 */
[----:B------:R-:W-:-:S13]  /*0240*/  ISETP.NE.AND.EX P2, PT, RZ, c[0x0][0x25c], PT, P2 ;  /* 0x00009700ff007a0c */ /* 0x000fda0003f45320 */
[----:B-1----:R-:W-:-:S05]  /*0250*/  @P2 IMAD.WIDE R8, R6, R3, c[0x0][0x258] ;  /* 0x0000960006082625 */ /* 0x002fca00078e0203 */
[----:B------:R-:W2:Y:S01]  /*0260*/  @P2 LDG.E R92, [R8.64] ;  /* 0x0000000c085c2981 */ /* 0x000ea2000c1e1900 */
[----:B------:R-:W-:Y:S01]  /*0270*/  IMAD.SHL.U32 R235, R33, 0x40, RZ ;  /* 0x0000004021eb7824 */ /* 0x000fe200078e00ff */
[----:B------:R-:W-:-:S04]  /*0280*/  @!P2 ISETP.NE.U32.AND P1, PT, RZ, c[0x0][0x268], PT ;  /* 0x00009a00ff00aa0c */ /* 0x000fc80003f25070 */
[----:B------:R-:W-:Y:S02]  /*0290*/  ISETP.GT.AND P0, PT, R24, R235, PT ;  /* 0x000000eb1800720c */ /* 0x000fe40003f04270 */
[----:B------:R-:W-:-:S04]  /*02a0*/  @!P2 ISETP.NE.AND.EX P1, PT, RZ, c[0x0][0x26c], PT, P1 ;  /* 0x00009b00ff00aa0c */ /* 0x000fc80003f25310 */
[----:B------:R-:W-:Y:S01]  /*02b0*/  @!P2 SEL R0, RZ, c[0x0][0x21c], !P1 ;  /* 0x00008700ff00aa07 */ /* 0x000fe20004800000 */
[----:B--2--5:R-:W-:-:S03]  /*02c0*/  @P2 IMAD.IADD R92, R92, 0x1, -R5 ;  /* 0x000000015c5c2824 */ /* 0x024fc600078e0a05 */
[----:B------:R-:W-:-:S03]  /*02d0*/  @!P2 IADD3 R92, R0, R2, -R5 ;  /* 0x00000002005ca210 */ /* 0x000fc60007ffe805 */
[----:B------:R-:W-:Y:S05]  /*02e0*/  @!P0 EXIT ;  /* 0x000000000000894d */ /* 0x000fea0003800000 */
[----:B------:R-:W-:Y:S01]  /*02f0*/  ULDC UR5, c[0x0][0x218] ;  /* 0x0000860000057ab9 */ /* 0x000fe20000000800 */
[----:B------:R-:W-:Y:S01]  /*0300*/  IADD3 R7, R92, 0x3f, RZ ;  /* 0x0000003f5c077810 */ /* 0x000fe20007ffe0ff */
[----:B------:R-:W-:-:S03]  /*0310*/  UIADD3 UR5, UR5, 0x3f, URZ ;  /* 0x0000003f05057890 */ /* 0x000fc6000fffe03f */
[----:B------:R-:W-:Y:S01]  /*0320*/  SHF.R.S32.HI R0, RZ, 0x1f, R7 ;  /* 0x0000001fff007819 */ /* 0x000fe20000011407 */
[----:B------:R-:W-:-:S03]  /*0330*/  USHF.R.S32.HI UR4, URZ, 0x1f, UR5 ;  /* 0x0000001f3f047899 */ /* 0x000fc60008011405 */
[----:B------:R-:W-:Y:S01]  /*0340*/  LEA.HI R0, R0, R7, RZ, 0x6 ;  /* 0x0000000700007211 */ /* 0x000fe200078f30ff */
[----:B------:R-:W-:-:S03]  /*0350*/  ULEA.HI UR4, UR4, UR5, URZ, 0x6 ;  /* 0x0000000504047291 */ /* 0x000fc6000f8f303f */
[----:B------:R-:W-:Y:S01]  /*0360*/  SHF.R.S32.HI R2, RZ, 0x6, R0 ;  /* 0x00000006ff027819 */ /* 0x000fe20000011400 */
[----:B------:R-:W-:-:S06]  /*0370*/  USHF.R.S32.HI UR4, URZ, 0x6, UR4 ;  /* 0x000000063f047899 */ /* 0x000fcc0008011404 */
[----:B------:R-:W-:-:S04]  /*0380*/  IMNMX R2, R2, UR4, PT ;  /* 0x0000000402027c17 */ /* 0x000fc8000b800200 */
[----:B------:R-:W-:-:S13]  /*0390*/  ISETP.GT.AND P0, PT, R2, RZ, PT ;  /* 0x000000ff0200720c */ /* 0x000fda0003f04270 */
[----:B------:R-:W-:Y:S05]  /*03a0*/  @P0 BRA `(.L_x_3912) ;  /* 0x0000079000000947 */ /* 0x000fea0003800000 */
[----:B------:R-:W-:Y:S01]  /*03b0*/  ISETP.NE.AND P0, PT, R236, -0x1, PT ;  /* 0xffffffffec00780c */ /* 0x000fe20003f05270 */
[----:B------:R-:W-:Y:S01]  /*03c0*/  BSSY B0, `(.L_x_3913) ;  /* 0x000002c000007945 */ /* 0x000fe20003800000 */
[----:B------:R-:W-:Y:S02]  /*03d0*/  SHF.R.S32.HI R2, RZ, 0x1f, R91 ;  /* 0x0000001fff027819 */ /* 0x000fe4000001145b */
[----:B------:R-:W-:Y:S02]  /*03e0*/  SHF.R.S32.HI R0, RZ, 0x1f, R235 ;  /* 0x0000001fff007819 */ /* 0x000fe400000114eb */
[----:B------:R-:W-:Y:S02]  /*03f0*/  LEA.HI R2, R2, R91, RZ, 0x3 ;  /* 0x0000005b02027211 */ /* 0x000fe400078f18ff */
[----:B------:R-:W-:Y:S01]  /*0400*/  IADD3 R24, -R235, R24, RZ ;  /* 0x00000018eb187210 */ /* 0x000fe20007ffe1ff */
[----:B------:R-:W-:Y:S01]  /*0410*/  IMAD R0, R0, c[0x0][0x1e8], RZ ;  /* 0x00007a0000007a24 */ /* 0x000fe200078e02ff */
[----:B------:R-:W-:-:S03]  /*0420*/  LOP3.LUT R4, R2, 0x1ffffff8, RZ, 0xc0, !PT ;  /* 0x1ffffff802047812 */ /* 0x000fc600078ec0ff */
[----:B------:R-:W-:Y:S01]  /*0430*/  @!P0 SHF.R.S32.HI R3, RZ, 0x1f, R6 ;  /* 0x0000001fff038819 */ /* 0x000fe20000011406 */
[----:B------:R-:W-:-:S04]  /*0440*/  @P0 IMAD.WIDE.U32 R8, R236, c[0x0][0x1e8], RZ ;  /* 0x00007a00ec080a25 */ /* 0x000fc800078e00ff */
[----:B------:R-:W-:Y:S02]  /*0450*/  IMAD.IADD R4, R91, 0x1, -R4 ;  /* 0x000000015b047824 */ /* 0x000fe400078e0a04 */
[----:B------:R-:W-:Y:S02]  /*0460*/  @!P0 IMAD R3, R3, c[0x0][0x1e0], RZ ;  /* 0x0000780003038a24 */ /* 0x000fe400078e02ff */
[----:B------:R-:W-:Y:S02]  /*0470*/  IMAD.SHL.U32 R4, R4, 0x8, RZ ;  /* 0x0000000804047824 */ /* 0x000fe400078e00ff */
[----:B------:R-:W-:-:S03]  /*0480*/  @!P0 IMAD.WIDE.U32 R10, R6, c[0x0][0x1e0], RZ ;  /* 0x00007800060a8a25 */ /* 0x000fc600078e00ff */
[----:B------:R-:W-:Y:S01]  /*0490*/  SHF.R.S32.HI R5, RZ, 0x1f, R4 ;  /* 0x0000001fff057819 */ /* 0x000fe20000011404 */
[----:B------:R-:W-:Y:S01]  /*04a0*/  @!P0 IMAD R3, R6, c[0x0][0x1e4], R3 ;  /* 0x0000790006038a24 */ /* 0x000fe200078e0203 */
[----:B------:R-:W-:Y:S01]  /*04b0*/  @!P0 MOV R8, R10 ;  /* 0x0000000a00088202 */ /* 0x000fe20000000f00 */
[----:B------:R-:W-:Y:S02]  /*04c0*/  @P0 IMAD R236, R236, c[0x0][0x1ec], R9 ;  /* 0x00007b00ecec0a24 */ /* 0x000fe400078e0209 */
[----:B------:R-:W-:Y:S01]  /*04d0*/  @!P0 IMAD.IADD R236, R11, 0x1, R3 ;  /* 0x000000010bec8824 */ /* 0x000fe200078e0203 */
[----:B------:R-:W-:Y:S01]  /*04e0*/  SHF.R.S32.HI R3, RZ, 0x1f, R20 ;  /* 0x0000001fff037819 */ /* 0x000fe20000011414 */
[----:B------:R-:W-:-:S04]  /*04f0*/  IMAD.WIDE.U32 R4, R235, c[0x0][0x1e8], R4 ;  /* 0x00007a00eb047a25 */ /* 0x000fc800078e0004 */
[----:B------:R-:W-:Y:S01]  /*0500*/  IMAD R7, R235, c[0x0][0x1ec], R0 ;  /* 0x00007b00eb077a24 */ /* 0x000fe200078e0200 */
[----:B------:R-:W-:Y:S01]  /*0510*/  IADD3 R4, P0, R8, R4, RZ ;  /* 0x0000000408047210 */ /* 0x000fe20007f1e0ff */
[----:B------:R-:W-:Y:S01]  /*0520*/  IMAD R9, R3, c[0x0][0x1f0], RZ ;  /* 0x00007c0003097a24 */ /* 0x000fe200078e02ff */
[----:B------:R-:W-:Y:S01]  /*0530*/  SHF.R.S32.HI R3, RZ, 0x3, R2 ;  /* 0x00000003ff037819 */ /* 0x000fe20000011402 */
[----:B------:R-:W-:Y:S01]  /*0540*/  IMAD R6, R6, c[0x0][0x1c0], R20 ;  /* 0x0000700006067a24 */ /* 0x000fe200078e0214 */
[----:B------:R-:W-:Y:S01]  /*0550*/  IADD3.X R5, R236, R5, R7, P0, !PT ;  /* 0x00000005ec057210 */ /* 0x000fe200007fe407 */
[----:B------:R-:W-:Y:S01]  /*0560*/  IMAD R9, R20, c[0x0][0x1f4], R9 ;  /* 0x00007d0014097a24 */ /* 0x000fe200078e0209 */
[----:B------:R-:W-:Y:S01]  /*0570*/  ISETP.GE.AND P0, PT, R3, R24, PT ;  /* 0x000000180300720c */ /* 0x000fe20003f06270 */
[----:B------:R-:W-:Y:S01]  /*0580*/  IMAD R235, R6, c[0x0][0x214], R235 ;  /* 0x0000850006eb7a24 */ /* 0x000fe200078e02eb */
[----:B------:R-:W-:Y:S01]  /*0590*/  SHF.R.S32.HI R2, RZ, 0x1f, R3 ;  /* 0x0000001fff027819 */ /* 0x000fe20000011403 */
[----:B------:R-:W-:-:S05]  /*05a0*/  IMAD.WIDE.U32 R20, R20, c[0x0][0x1f0], R4 ;  /* 0x00007c0014147a25 */ /* 0x000fca00078e0004 */
[----:B------:R-:W-:-:S05]  /*05b0*/  IADD3 R13, R21, R9, RZ ;  /* 0x00000009150d7210 */ /* 0x000fca0007ffe0ff */
[----:B------:R-:W-:Y:S05]  /*05c0*/  @P0 BRA `(.L_x_3914) ;  /* 0x000000b000000947 */ /* 0x000fea0003800000 */
[----:B------:R-:W-:Y:S01]  /*05d0*/  MOV R12, R20 ;  /* 0x00000014000c7202 */ /* 0x000fe20000000f00 */
[----:B------:R-:W-:-:S04]  /*05e0*/  IMAD R0, R2, c[0x0][0x1e8], RZ ;  /* 0x00007a0002007a24 */ /* 0x000fc800078e02ff */
[----:B------:R-:W-:-:S04]  /*05f0*/  IMAD.WIDE.U32 R4, R3, c[0x0][0x1e8], R12 ;  /* 0x00007a0003047a25 */ /* 0x000fc800078e000c */
[----:B------:R-:W-:Y:S01]  /*0600*/  IMAD R0, R3, c[0x0][0x1ec], R0 ;  /* 0x00007b0003007a24 */ /* 0x000fe200078e0200 */
[----:B------:R-:W-:-:S04]  /*0610*/  LEA R6, P0, R4, c[0x0][0x1d0], 0x1 ;  /* 0x0000740004067a11 */ /* 0x000fc800078008ff */
[----:B------:R-:W-:-:S04]  /*0620*/  IADD3 R0, R5, R0, RZ ;  /* 0x0000000005007210 */ /* 0x000fc80007ffe0ff */
[----:B------:R-:W-:-:S05]  /*0630*/  LEA.HI.X R7, R4, c[0x0][0x1d4], R0, 0x1, P0 ;  /* 0x0000750004077a11 */ /* 0x000fca00000f0c00 */
[----:B------:R1:W-:Y:S04]  /*0640*/  STG.E.128 [R6.64], RZ ;  /* 0x000000ff06007986 */ /* 0x0003e8000c101d0c */
[----:B------:R1:W-:Y:S04]  /*0650*/  STG.E.128 [R6.64+0x80], RZ ;  /* 0x000080ff06007986 */ /* 0x0003e8000c101d0c */
[----:B------:R1:W-:Y:S04]  /*0660*/  STG.E.128 [R6.64+0x100], RZ ;  /* 0x000100ff06007986 */ /* 0x0003e8000c101d0c */
[----:B------:R1:W-:Y:S02]  /*0670*/  STG.E.128 [R6.64+0x180], RZ ;  /* 0x000180ff06007986 */ /* 0x0003e4000c101d0c */
.L_x_3914:
[----:B------:R-:W-:Y:S05]  /*0680*/  BSYNC B0 ;  /* 0x0000000000007941 */ /* 0x000fea0003800000 */
.L_x_3913:
[----:B------:R-:W-:Y:S01]  /*0690*/  IADD3 R9, R3, 0x10, RZ ;  /* 0x0000001003097810 */ /* 0x000fe20007ffe0ff */
[----:B------:R-:W-:Y:S03]  /*06a0*/  BSSY B0, `(.L_x_3915) ;  /* 0x0000011000007945 */ /* 0x000fe60003800000 */
[----:B------:R-:W-:-:S13]  /*06b0*/  ISETP.GE.AND P0, PT, R9, R24, PT ;  /* 0x000000180900720c */ /* 0x000fda0003f06270 */
[----:B------:R-:W-:Y:S05]  /*06c0*/  @P0 BRA `(.L_x_3916) ;  /* 0x000000e000000947 */ /* 0x000fea0003800000 */
[----:B------:R-:W-:Y:S01]  /*06d0*/  IADD3 R5, P0, R3, 0x10, RZ ;  /* 0x0000001003057810 */ /* 0x000fe20007f1e0ff */
[----:B-1----:R-:W-:Y:S01]  /*06e0*/  IMAD.MOV.U32 R6, RZ, RZ, R20 ;  /* 0x000000ffff067224 */ /* 0x002fe200078e0014 */
[----:B------:R-:W-:-:S03]  /*06f0*/  MOV R7, R13 ;  /* 0x0000000d00077202 */ /* 0x000fc60000000f00 */
[----:B------:R-:W-:Y:S02]  /*0700*/  IMAD.X R0, RZ, RZ, R2, P0 ;  /* 0x000000ffff007224 */ /* 0x000fe400000e0602 */
[----:B------:R-:W-:-:S04]  /*0710*/  IMAD.WIDE.U32 R6, R5, c[0x0][0x1e8], R6 ;  /* 0x00007a0005067a25 */ /* 0x000fc800078e0006 */
[----:B------:R-:W-:Y:S01]  /*0720*/  IMAD R0, R0, c[0x0][0x1e8], RZ ;  /* 0x00007a0000007a24 */ /* 0x000fe200078e02ff */
[----:B------:R-:W-:-:S03]  /*0730*/  LEA R4, P0, R6, c[0x0][0x1d0], 0x1 ;  /* 0x0000740006047a11 */ /* 0x000fc600078008ff */
[----:B------:R-:W-:-:S05]  /*0740*/  IMAD R0, R5, c[0x0][0x1ec], R0 ;  /* 0x00007b0005007a24 */ /* 0x000fca00078e0200 */
[----:B------:R-:W-:-:S04]  /*0750*/  IADD3 R5, R7, R0, RZ ;  /* 0x0000000007057210 */ /* 0x000fc80007ffe0ff */
[----:B------:R-:W-:-:S05]  /*0760*/  LEA.HI.X R5, R6, c[0x0][0x1d4], R5, 0x1, P0 ;  /* 0x0000750006057a11 */ /* 0x000fca00000f0c05 */
[----:B------:R1:W-:Y:S04]  /*0770*/  STG.E.128 [R4.64], RZ ;  /* 0x000000ff04007986 */ /* 0x0003e8000c101d0c */
[----:B------:R1:W-:Y:S04]  /*0780*/  STG.E.128 [R4.64+0x80], RZ ;  /* 0x000080ff04007986 */ /* 0x0003e8000c101d0c */
[----:B------:R1:W-:Y:S04]  /*0790*/  STG.E.128 [R4.64+0x100], RZ ;  /* 0x000100ff04007986 */ /* 0x0003e8000c101d0c */
[----:B------:R1:W-:Y:S02]  /*07a0*/  STG.E.128 [R4.64+0x180], RZ ;  /* 0x000180ff04007986 */ /* 0x0003e4000c101d0c */
.L_x_3916:
[----:B------:R-:W-:Y:S05]  /*07b0*/  BSYNC B0 ;  /* 0x0000000000007941 */ /* 0x000fea0003800000 */
.L_x_3915:
[----:B-1----:R-:W-:Y:S01]  /*07c0*/  IADD3 R7, R3, 0x20, RZ ;  /* 0x0000002003077810 */ /* 0x002fe20007ffe0ff */
[----:B------:R-:W-:Y:S03]  /*07d0*/  BSSY B0, `(.L_x_3917) ;  /* 0x0000011000007945 */ /* 0x000fe60003800000 */
[----:B------:R-:W-:-:S13]  /*07e0*/  ISETP.GE.AND P0, PT, R7, R24, PT ;  /* 0x000000180700720c */ /* 0x000fda0003f06270 */
[----:B------:R-:W-:Y:S05]  /*07f0*/  @P0 BRA `(.L_x_3918) ;  /* 0x000000e000000947 */ /* 0x000fea0003800000 */
[----:B------:R-:W-:Y:S01]  /*0800*/  IADD3 R5, P0, R3, 0x20, RZ ;  /* 0x0000002003057810 */ /* 0x000fe20007f1e0ff */
[----:B------:R-:W-:Y:S01]  /*0810*/  IMAD.MOV.U32 R10, RZ, RZ, R20 ;  /* 0x000000ffff0a7224 */ /* 0x000fe200078e0014 */
        /* <DEDUP_REMOVED lines=12> */
.L_x_3918:
[----:B------:R-:W-:Y:S05]  /*08e0*/  BSYNC B0 ;  /* 0x0000000000007941 */ /* 0x000fea0003800000 */
.L_x_3917:
[----:B------:R-:W-:Y:S01]  /*08f0*/  IADD3 R11, R3, 0x30, RZ ;  /* 0x00000030030b7810 */ /* 0x000fe20007ffe0ff */
[----:B------:R-:W-:Y:S03]  /*0900*/  BSSY B0, `(.L_x_3919) ;  /* 0x0000010000007945 */ /* 0x000fe60003800000 */
[----:B------:R-:W-:-:S13]  /*0910*/  ISETP.GE.AND P0, PT, R11, R24, PT ;  /* 0x000000180b00720c */ /* 0x000fda0003f06270 */
[----:B------:R-:W-:Y:S05]  /*0920*/  @P0 BRA `(.L_x_3920) ;  /* 0x000000d000000947 */ /* 0x000fea0003800000 */
[----:B-1----:R-:W-:Y:S02]  /*0930*/  IADD3 R5, P0, R3, 0x30, RZ ;  /* 0x0000003003057810 */ /* 0x002fe40007f1e0ff */
[----:B------:R-:W-:Y:S02]  /*0940*/  MOV R12, R20 ;  /* 0x00000014000c7202 */ /* 0x000fe40000000f00 */
[----:B------:R-:W-:-:S03]  /*0950*/  IADD3.X R0, RZ, R2, RZ, P0, !PT ;  /* 0x00000002ff007210 */ /* 0x000fc600007fe4ff */
        /* <DEDUP_REMOVED lines=10> */
.L_x_3920:
[----:B------:R-:W-:Y:S05]  /*0a00*/  BSYNC B0 ;  /* 0x0000000000007941 */ /* 0x000fea0003800000 */
.L_x_3919:
[----:B------:R-:W-:-:S04]  /*0a10*/  LOP3.LUT P4, RZ, R91, 0x7, RZ, 0xc0, !PT ;  /* 0x000000075bff7812 */ /* 0x000fc8000788c0ff */
[-C--:B------:R-:W-:Y:S02]  /*0a20*/  ISETP.GE.OR P3, PT, R3, R24.reuse, P4 ;  /* 0x000000180300720c */ /* 0x080fe40002766670 */
[-C--:B------:R-:W-:Y:S02]  /*0a30*/  ISETP.GE.OR P2, PT, R9, R24.reuse, P4 ;  /* 0x000000180900720c */ /* 0x080fe40002746670 */
[-C--:B------:R-:W-:Y:S02]  /*0a40*/  ISETP.GE.OR P1, PT, R7, R24.reuse, P4 ;  /* 0x000000180700720c */ /* 0x080fe40002726670 */
[----:B------:R-:W-:Y:S02]  /*0a50*/  IADD3 R3, P0, R235, R3, RZ ;  /* 0x00000003eb037210 */ /* 0x000fe40007f1e0ff */
[----:B------:R-:W-:Y:S02]  /*0a60*/  ISETP.GE.OR P4, PT, R11, R24, P4 ;  /* 0x000000180b00720c */ /* 0x000fe40002786670 */
[----:B------:R-:W-:-:S02]  /*0a70*/  LEA.HI.X.SX32 R2, R235, R2, 0x1, P0 ;  /* 0x00000002eb027211 */ /* 0x000fc400000f0eff */
[----:B-1----:R-:W-:-:S04]  /*0a80*/  LEA R4, P0, R3, c[0x0][0x200], 0x2 ;  /* 0x0000800003047a11 */ /* 0x002fc800078010ff */
[----:B------:R-:W-:Y:S01]  /*0a90*/  LEA.HI.X R5, R3, c[0x0][0x204], R2, 0x2, P0 ;  /* 0x0000810003057a11 */ /* 0x000fe200000f1402 */
[----:B------:R-:W-:Y:S02]  /*0aa0*/  @!P3 IMAD.MOV.U32 R3, RZ, RZ, 0x7f800000 ;  /* 0x7f800000ff03b424 */ /* 0x000fe400078e00ff */
[----:B------:R-:W-:Y:S02]  /*0ab0*/  @!P2 IMAD.MOV.U32 R2, RZ, RZ, 0x7f800000 ;  /* 0x7f800000ff02a424 */ /* 0x000fe400078e00ff */
[----:B------:R-:W-:Y:S01]  /*0ac0*/  @!P1 IMAD.MOV.U32 R0, RZ, RZ, 0x7f800000 ;  /* 0x7f800000ff009424 */ /* 0x000fe200078e00ff */
[----:B------:R1:W-:Y:S04]  /*0ad0*/  @!P3 STG.E [R4.64], R3 ;  /* 0x000000030400b986 */ /* 0x0003e8000c10190c */
[----:B------:R1:W-:Y:S04]  /*0ae0*/  @!P2 STG.E [R4.64+0x40], R2 ;  /* 0x000040020400a986 */ /* 0x0003e8000c10190c */
[----:B------:R1:W-:Y:S01]  /*0af0*/  @!P1 STG.E [R4.64+0x80], R0 ;  /* 0x0000800004009986 */ /* 0x0003e2000c10190c */
[----:B------:R-:W-:Y:S05]  /*0b00*/  @P4 EXIT ;  /* 0x000000000000494d */ /* 0x000fea0003800000 */
[----:B-1----:R-:W-:-:S05]  /*0b10*/  MOV R3, 0x7f800000 ;  /* 0x7f80000000037802 */ /* 0x002fca0000000f00 */
[----:B------:R-:W-:Y:S01]  /*0b20*/  STG.E [R4.64+0xc0], R3 ;  /* 0x0000c00304007986 */ /* 0x000fe2000c10190c */
[----:B------:R-:W-:Y:S05]  /*0b30*/  EXIT ;  /* 0x000000000000794d */ /* 0x000fea0003800000 */
.L_x_3912:
[----:B------:R-:W-:Y:S01]  /*0b40*/  ISETP.NE.U32.AND P0, PT, RZ, c[0x0][0x2b8], PT ;  /* 0x0000ae00ff007a0c */ /* 0x000fe20003f05070 */
[----:B------:R-:W-:Y:S01]  /*0b50*/  IMAD.MOV.U32 R0, RZ, RZ, R6 ;  /* 0x000000ffff007224 */ /* 0x000fe200078e0006 */
[----:B------:R-:W-:Y:S02]  /*0b60*/  ISETP.NE.U32.AND P1, PT, RZ, c[0x0][0x2c0], PT ;  /* 0x0000b000ff007a0c */ /* 0x000fe40003f25070 */
[----:B------:R-:W-:Y:S02]  /*0b70*/  ISETP.NE.AND.EX P0, PT, RZ, c[0x0][0x2bc], PT, P0 ;  /* 0x0000af00ff007a0c */ /* 0x000fe40003f05300 */
[----:B------:R-:W-:-:S11]  /*0b80*/  ISETP.NE.AND.EX P1, PT, RZ, c[0x0][0x2c4], PT, P1 ;  /* 0x0000b100ff007a0c */ /* 0x000fd60003f25310 */
[C---:B------:R-:W-:Y:S02]  /*0b90*/  @P0 IMAD.WIDE R10, R6.reuse, R3, c[0x0][0x2b8] ;  /* 0x0000ae00060a0625 */ /* 0x040fe400078e0203 */
[----:B------:R-:W-:Y:S02]  /*0ba0*/  @P1 SHF.R.S32.HI R3, RZ, 0x1f, R6 ;  /* 0x0000001fff031819 */ /* 0x000fe40000011406 */
[----:B------:R-:W-:Y:S01]  /*0bb0*/  @P1 IMAD.WIDE.U32 R8, R6, c[0x0][0x2c8], RZ ;  /* 0x0000b20006081a25 */ /* 0x000fe200078e00ff */
[----:B------:R-:W-:Y:S01]  /*0bc0*/  CS2R R238, SRZ ;  /* 0x0000000000ee7805 */ /* 0x000fe2000001ff00 */
[----:B------:R1:W5:Y:S01]  /*0bd0*/  @P0 LDG.E R0, [R10.64] ;  /* 0x0000000c0a000981 */ /* 0x000362000c1e1900 */
[----:B------:R-:W-:Y:S01]  /*0be0*/  PLOP3.LUT P6, PT, PT, PT, PT, 0x8, 0x0 ;  /* 0x000000000000781c */ /* 0x000fe20003fce170 */
[----:B------:R-:W-:Y:S01]  /*0bf0*/  @P1 IMAD R3, R3, c[0x0][0x2c8], RZ ;  /* 0x0000b20003031a24 */ /* 0x000fe200078e02ff */
[----:B------:R-:W-:Y:S02]  /*0c00*/  @P1 LEA R238, P0, R8, c[0x0][0x2c0], 0x2 ;  /* 0x0000b00008ee1a11 */ /* 0x000fe400078010ff */
[----:B------:R-:W-:Y:S01]  /*0c10*/  IABS R84, c[0x0][0x2d0] ;  /* 0x0000b40000547a13 */ /* 0x000fe20000000000 */
[----:B------:R-:W-:-:S04]  /*0c20*/  @P1 IMAD R3, R6, c[0x0][0x2cc], R3 ;  /* 0x0000b30006031a24 */ /* 0x000fc800078e0203 */
[----:B------:R-:W-:-:S05]  /*0c30*/  @P1 IMAD.IADD R3, R9, 0x1, R3 ;  /* 0x0000000109031824 */ /* 0x000fca00078e0203 */
[----:B------:R-:W-:-:S04]  /*0c40*/  @P1 SHF.L.U64.HI R3, R8, 0x2, R3 ;  /* 0x0000000208031819 */ /* 0x000fc80000010203 */
[----:B------:R-:W-:Y:S02]  /*0c50*/  @P1 IADD3.X R239, R3, c[0x0][0x2c4], RZ, P0, !PT ;  /* 0x0000b10003ef1a10 */ /* 0x000fe400007fe4ff */
[----:B------:R-:W-:-:S04]  /*0c60*/  @P1 ISETP.NE.U32.AND P0, PT, R238, RZ, PT ;  /* 0x000000ffee00120c */ /* 0x000fc80003f05070 */
[----:B------:R-:W-:-:S13]  /*0c70*/  @P1 ISETP.NE.AND.EX P6, PT, R239, RZ, PT, P0 ;  /* 0x000000ffef00120c */ /* 0x000fda0003fc5300 */
[----:B------:R-:W-:Y:S05]  /*0c80*/  @!P6 BRA `(.L_x_3921) ;  /* 0x000004700000e947 */ /* 0x000fea0003800000 */
[----:B-1----:R-:W1:Y:S01]  /*0c90*/  I2F.RP R8, R84 ;  /* 0x0000005400087306 */ /* 0x002e620000209400 */
[----:B------:R-:W-:Y:S01]  /*0ca0*/  IMAD.MOV.U32 R4, RZ, RZ, RZ ;  /* 0x000000ffff047224 */ /* 0x000fe200078e00ff */
[----:B------:R-:W-:-:S04]  /*0cb0*/  LEA R7, R2, 0xffffffc0, 0x6 ;  /* 0xffffffc002077811 */ /* 0x000fc800078e30ff */
[----:B-----5:R-:W-:Y:S02]  /*0cc0*/  IABS R0, R7 ;  /* 0x0000000700007213 */ /* 0x020fe40000000000 */
[----:B-1----:R-:W1:Y:S02]  /*0cd0*/  MUFU.RCP R5, R8 ;  /* 0x0000000800057308 */ /* 0x002e640000001000 */
[----:B-1----:R-:W-:-:S06]  /*0ce0*/  IADD3 R5, R5, 0xffffffe, RZ ;  /* 0x0ffffffe05057810 */ /* 0x002fcc0007ffe0ff */
[----:B------:R-:W1:Y:S02]  /*0cf0*/  F2I.FTZ.U32.TRUNC.NTZ R5, R5 ;  /* 0x0000000500057305 */ /* 0x000e64000021f000 */
[----:B-1----:R-:W-:-:S04]  /*0d00*/  IMAD.MOV R3, RZ, RZ, -R5 ;  /* 0x000000ffff037224 */ /* 0x002fc800078e0a05 */
[----:B------:R-:W-:-:S04]  /*0d10*/  IMAD R3, R3, R84, RZ ;  /* 0x0000005403037224 */ /* 0x000fc800078e02ff */
[----:B------:R-:W-:-:S06]  /*0d20*/  IMAD.HI.U32 R3, R5, R3, R4 ;  /* 0x0000000305037227 */ /* 0x000fcc00078e0004 */
[----:B------:R-:W-:-:S05]  /*0d30*/  IMAD.HI.U32 R4, R3, R0, RZ ;  /* 0x0000000003047227 */ /* 0x000fca00078e00ff */
[----:B------:R-:W-:-:S05]  /*0d40*/  IADD3 R3, -R4, RZ, RZ ;  /* 0x000000ff04037210 */ /* 0x000fca0007ffe1ff */
[----:B------:R-:W-:Y:S01]  /*0d50*/  IMAD R3, R84, R3, R0 ;  /* 0x0000000354037224 */ /* 0x000fe200078e0200 */
[----:B------:R-:W-:-:S04]  /*0d60*/  LOP3.LUT R0, R7, c[0x0][0x2d0], RZ, 0x3c, !PT ;  /* 0x0000b40007007a12 */ /* 0x000fc800078e3cff */
[----:B------:R-:W-:Y:S02]  /*0d70*/  ISETP.GT.U32.AND P1, PT, R84, R3, PT ;  /* 0x000000035400720c */ /* 0x000fe40003f24070 */
[----:B------:R-:W-:-:S11]  /*0d80*/  ISETP.GE.AND P0, PT, R0, RZ, PT ;  /* 0x000000ff0000720c */ /* 0x000fd60003f06270 */
[----:B------:R-:W-:Y:S01]  /*0d90*/  @!P1 IMAD.IADD R3, R3, 0x1, -R84 ;  /* 0x0000000103039824 */ /* 0x000fe200078e0a54 */
[----:B------:R-:W-:Y:S02]  /*0da0*/  @!P1 IADD3 R4, R4, 0x1, RZ ;  /* 0x0000000104049810 */ /* 0x000fe40007ffe0ff */
[----:B------:R-:W-:Y:S02]  /*0db0*/  ISETP.NE.AND P1, PT, RZ, c[0x0][0x2d0], PT ;  /* 0x0000b400ff007a0c */ /* 0x000fe40003f25270 */
[----:B------:R-:W-:-:S13]  /*0dc0*/  ISETP.GE.U32.AND P2, PT, R3, R84, PT ;  /* 0x000000540300720c */ /* 0x000fda0003f46070 */
[----:B------:R-:W-:-:S04]  /*0dd0*/  @P2 IADD3 R4, R4, 0x1, RZ ;  /* 0x0000000104042810 */ /* 0x000fc80007ffe0ff */
[----:B------:R-:W-:-:S05]  /*0de0*/  MOV R3, R4 ;  /* 0x0000000400037202 */ /* 0x000fca0000000f00 */
[----:B------:R-:W-:Y:S01]  /*0df0*/  @!P0 IMAD.MOV R3, RZ, RZ, -R3 ;  /* 0x000000ffff038224 */ /* 0x000fe200078e0a03 */
[----:B------:R-:W-:-:S05]  /*0e00*/  @!P1 LOP3.LUT R3, RZ, c[0x0][0x2d0], RZ, 0x33, !PT ;  /* 0x0000b400ff039a12 */ /* 0x000fca00078e33ff */
[----:B------:R-:W-:-:S06]  /*0e10*/  IMAD.WIDE R14, R3, 0x4, R238 ;  /* 0x00000004030e7825 */ /* 0x000fcc00078e02ee */
[----:B------:R-:W2:Y:S01]  /*0e20*/  LDG.E R14, [R14.64] ;  /* 0x0000000c0e0e7981 */ /* 0x000ea2000c1e1900 */
[----:B------:R-:W-:-:S04]  /*0e30*/  IABS R0, c[0x0][0x1c8] ;  /* 0x0000720000007a13 */ /* 0x000fc80000000000 */
[----:B------:R-:W1:Y:S08]  /*0e40*/  I2F.RP R10, R0 ;  /* 0x00000000000a7306 */ /* 0x000e700000209400 */
[----:B-1----:R-:W1:Y:S02]  /*0e50*/  MUFU.RCP R8, R10 ;  /* 0x0000000a00087308 */ /* 0x002e640000001000 */
[----:B-1----:R-:W-:-:S06]  /*0e60*/  IADD3 R8, R8, 0xffffffe, RZ ;  /* 0x0ffffffe08087810 */ /* 0x002fcc0007ffe0ff */
[----:B------:R-:W1:Y:S02]  /*0e70*/  F2I.FTZ.U32.TRUNC.NTZ R9, R8 ;  /* 0x0000000800097305 */ /* 0x000e64000021f000 */
[----:B-1----:R-:W-:Y:S01]  /*0e80*/  IADD3 R4, RZ, -R9, RZ ;  /* 0x80000009ff047210 */ /* 0x002fe20007ffe0ff */
[----:B------:R-:W-:-:S04]  /*0e90*/  IMAD.MOV.U32 R8, RZ, RZ, RZ ;  /* 0x000000ffff087224 */ /* 0x000fc800078e00ff */
[----:B------:R-:W-:Y:S01]  /*0ea0*/  IMAD R5, R4, R0, RZ ;  /* 0x0000000004057224 */ /* 0x000fe200078e02ff */
[----:B------:R-:W-:-:S03]  /*0eb0*/  IABS R4, R20 ;  /* 0x0000001400047213 */ /* 0x000fc60000000000 */
[----:B------:R-:W-:-:S06]  /*0ec0*/  IMAD.HI.U32 R5, R9, R5, R8 ;  /* 0x0000000509057227 */ /* 0x000fcc00078e0008 */
[----:B------:R-:W-:-:S05]  /*0ed0*/  IMAD.HI.U32 R18, R5, R4, RZ ;  /* 0x0000000405127227 */ /* 0x000fca00078e00ff */
[----:B------:R-:W-:-:S05]  /*0ee0*/  IADD3 R5, -R18, RZ, RZ ;  /* 0x000000ff12057210 */ /* 0x000fca0007ffe1ff */
[----:B------:R-:W-:Y:S01]  /*0ef0*/  IMAD R5, R0, R5, R4 ;  /* 0x0000000500057224 */ /* 0x000fe200078e0204 */
[----:B------:R-:W-:-:S04]  /*0f00*/  LOP3.LUT R4, R20, c[0x0][0x1c8], RZ, 0x3c, !PT ;  /* 0x0000720014047a12 */ /* 0x000fc800078e3cff */
[----:B------:R-:W-:-:S13]  /*0f10*/  ISETP.GT.U32.AND P0, PT, R0, R5, PT ;  /* 0x000000050000720c */ /* 0x000fda0003f04070 */
[----:B------:R-:W-:Y:S01]  /*0f20*/  @!P0 IMAD.IADD R5, R5, 0x1, -R0 ;  /* 0x0000000105058824 */ /* 0x000fe200078e0a00 */
[----:B------:R-:W-:Y:S02]  /*0f30*/  @!P0 IADD3 R18, R18, 0x1, RZ ;  /* 0x0000000112128810 */ /* 0x000fe40007ffe0ff */
[----:B------:R-:W-:Y:S02]  /*0f40*/  ISETP.GE.AND P0, PT, R4, RZ, PT ;  /* 0x000000ff0400720c */ /* 0x000fe40003f06270 */
[----:B------:R-:W-:Y:S02]  /*0f50*/  ISETP.GE.U32.AND P1, PT, R5, R0, PT ;  /* 0x000000000500720c */ /* 0x000fe40003f26070 */
[----:B------:R-:W-:-:S05]  /*0f60*/  IADD3 R0, -R3, RZ, RZ ;  /* 0x000000ff03007210 */ /* 0x000fca0007ffe1ff */
[----:B------:R-:W-:-:S05]  /*0f70*/  IMAD R7, R0, c[0x0][0x2d0], R7 ;  /* 0x0000b40000077a24 */ /* 0x000fca00078e0207 */
[----:B------:R-:W-:Y:S02]  /*0f80*/  SHF.R.S32.HI R3, RZ, 0x1f, R7 ;  /* 0x0000001fff037819 */ /* 0x000fe40000011407 */
[----:B------:R-:W-:Y:S02]  /*0f90*/  @P1 IADD3 R18, R18, 0x1, RZ ;  /* 0x0000000112121810 */ /* 0x000fe40007ffe0ff */
[----:B------:R-:W-:Y:S01]  /*0fa0*/  ISETP.NE.AND P1, PT, RZ, c[0x0][0x1c8], PT ;  /* 0x00007200ff007a0c */ /* 0x000fe20003f25270 */
[----:B------:R-:W-:Y:S02]  /*0fb0*/  IMAD R0, R3, c[0x0][0x198], RZ ;  /* 0x0000660003007a24 */ /* 0x000fe400078e02ff */
[----:B------:R-:W-:-:S10]  /*0fc0*/  @!P0 IMAD.MOV R18, RZ, RZ, -R18 ;  /* 0x000000ffff128224 */ /* 0x000fd400078e0a12 */
[----:B------:R-:W-:Y:S02]  /*0fd0*/  @!P1 LOP3.LUT R18, RZ, c[0x0][0x1c8], RZ, 0x33, !PT ;  /* 0x00007200ff129a12 */ /* 0x000fe400078e33ff */
[----:B--2---:R-:W-:Y:S01]  /*0fe0*/  SHF.R.S32.HI R9, RZ, 0x1f, R14 ;  /* 0x0000001fff097819 */ /* 0x004fe2000001140e */
[----:B------:R-:W-:-:S04]  /*0ff0*/  IMAD.WIDE.U32 R10, R14, c[0x0][0x180], RZ ;  /* 0x000060000e0a7a25 */ /* 0x000fc800078e00ff */
[C---:B------:R-:W-:Y:S02]  /*1000*/  IMAD R5, R9.reuse, c[0x0][0x180], RZ ;  /* 0x0000600009057a24 */ /* 0x040fe400078e02ff */
[----:B------:R-:W-:Y:S02]  /*1010*/  IMAD R9, R9, c[0x0][0x188], RZ ;  /* 0x0000620009097a24 */ /* 0x000fe400078e02ff */
[C---:B------:R-:W-:Y:S02]  /*1020*/  IMAD R4, R14.reuse, c[0x0][0x184], R5 ;  /* 0x000061000e047a24 */ /* 0x040fe400078e0205 */
[----:B------:R-:W-:Y:S02]  /*1030*/  IMAD R5, R7, c[0x0][0x19c], R0 ;  /* 0x0000670007057a24 */ /* 0x000fe400078e0200 */
[C---:B------:R-:W-:Y:S01]  /*1040*/  IMAD R22, R14.reuse, c[0x0][0x18c], R9 ;  /* 0x000063000e167a24 */ /* 0x040fe200078e0209 */
[----:B------:R-:W-:Y:S01]  /*1050*/  IADD3 R11, R11, R4, RZ ;  /* 0x000000040b0b7210 */ /* 0x000fe20007ffe0ff */
[----:B------:R-:W-:-:S04]  /*1060*/  IMAD.WIDE.U32 R14, R14, c[0x0][0x188], RZ ;  /* 0x000062000e0e7a25 */ /* 0x000fc800078e00ff */
[----:B------:R-:W-:Y:S01]  /*1070*/  IMAD.WIDE.U32 R86, R7, c[0x0][0x198], R10 ;  /* 0x0000660007567a25 */ /* 0x000fe200078e000a */
[----:B------:R-:W-:Y:S02]  /*1080*/  SHF.R.S32.HI R11, RZ, 0x1f, R18 ;  /* 0x0000001fff0b7819 */ /* 0x000fe40000011412 */
[----:B------:R-:W-:Y:S01]  /*1090*/  IADD3 R22, R15, R22, RZ ;  /* 0x000000160f167210 */ /* 0x000fe20007ffe0ff */
[----:B------:R-:W-:Y:S02]  /*10a0*/  IMAD.IADD R87, R87, 0x1, R5 ;  /* 0x0000000157577824 */ /* 0x000fe400078e0205 */
[----:B------:R-:W-:Y:S02]  /*10b0*/  IMAD R5, R11, c[0x0][0x1b0], RZ ;  /* 0x00006c000b057a24 */ /* 0x000fe400078e02ff */
[----:B------:R-:W-:-:S04]  /*10c0*/  IMAD.WIDE.U32 R86, R18, c[0x0][0x1b0], R86 ;  /* 0x00006c0012567a25 */ /* 0x000fc800078e0056 */
[----:B------:R-:W-:-:S04]  /*10d0*/  IMAD R4, R18, c[0x0][0x1b4], R5 ;  /* 0x00006d0012047a24 */ /* 0x000fc800078e0205 */
[----:B------:R-:W-:Y:S01]  /*10e0*/  IMAD.IADD R4, R87, 0x1, R4 ;  /* 0x0000000157047824 */ /* 0x000fe200078e0204 */
[----:B------:R-:W-:Y:S05]  /*10f0*/  BRA `(.L_x_3922) ;  /* 0x0000041000007947 */ /* 0x000fea0003800000 */
.L_x_3921:
[----:B-1----:R-:W-:-:S13]  /*1100*/  ISETP.NE.AND P3, PT, R22, -0x1, PT ;  /* 0xffffffff1600780c */ /* 0x002fda0003f65270 */
[----:B------:R-:W-:-:S05]  /*1110*/  @P3 IADD3 R9, R5, R22, RZ ;  /* 0x0000001605093210 */ /* 0x000fca0007ffe0ff */
[----:B------:R-:W-:-:S04]  /*1120*/  @P3 IMAD.WIDE.U32 R10, R9, c[0x0][0x198], RZ ;  /* 0x00006600090a3a25 */ /* 0x000fc800078e00ff */
[----:B------:R-:W-:Y:S01]  /*1130*/  @P3 IMAD R9, R9, c[0x0][0x19c], R11 ;  /* 0x0000670009093a24 */ /* 0x000fe200078e020b */
[----:B------:R-:W-:Y:S01]  /*1140*/  @P3 MOV R8, R10 ;  /* 0x0000000a00083202 */ /* 0x000fe20000000f00 */
[----:B------:R-:W-:Y:S05]  /*1150*/  @P3 BRA `(.L_x_3923) ;  /* 0x000000a000003947 */ /* 0x000fea0003800000 */
[----:B------:R-:W-:Y:S01]  /*1160*/  SHF.R.S32.HI R4, RZ, 0x1f, R5 ;  /* 0x0000001fff047819 */ /* 0x000fe20000011405 */
[----:B------:R-:W-:Y:S01]  /*1170*/  IMAD.WIDE.U32 R8, R5, c[0x0][0x198], RZ ;  /* 0x0000660005087a25 */ /* 0x000fe200078e00ff */
[----:B-----5:R-:W-:-:S03]  /*1180*/  SHF.R.S32.HI R3, RZ, 0x1f, R0 ;  /* 0x0000001fff037819 */ /* 0x020fc60000011400 */
[----:B------:R-:W-:Y:S02]  /*1190*/  IMAD R4, R4, c[0x0][0x198], RZ ;  /* 0x0000660004047a24 */ /* 0x000fe400078e02ff */
[----:B------:R-:W-:Y:S02]  /*11a0*/  IMAD R3, R3, c[0x0][0x180], RZ ;  /* 0x0000600003037a24 */ /* 0x000fe400078e02ff */
[----:B------:R-:W-:Y:S02]  /*11b0*/  IMAD R4, R5, c[0x0][0x19c], R4 ;  /* 0x0000670005047a24 */ /* 0x000fe400078e0204 */
[----:B------:R-:W-:-:S03]  /*11c0*/  IMAD R3, R0, c[0x0][0x184], R3 ;  /* 0x0000610000037a24 */ /* 0x000fc600078e0203 */
[----:B------:R-:W-:-:S05]  /*11d0*/  IADD3 R9, R9, R4, RZ ;  /* 0x0000000409097210 */ /* 0x000fca0007ffe0ff */
[----:B------:R-:W-:-:S05]  /*11e0*/  IMAD.WIDE.U32 R8, R0, c[0x0][0x180], R8 ;  /* 0x0000600000087a25 */ /* 0x000fca00078e0008 */
[----:B------:R-:W-:Y:S02]  /*11f0*/  IADD3 R9, R9, R3, RZ ;  /* 0x0000000309097210 */ /* 0x000fe40007ffe0ff */
.L_x_3923:
[----:B------:R-:W-:Y:S02]  /*1200*/  IABS R7, c[0x0][0x1c8] ;  /* 0x0000720000077a13 */ /* 0x000fe40000000000 */
[----:B------:R-:W-:Y:S02]  /*1210*/  @P3 IADD3 R22, R5, R22, RZ ;  /* 0x0000001605163210 */ /* 0x000fe40007ffe0ff */
[----:B------:R-:W1:Y:S03]  /*1220*/  I2F.RP R12, R7 ;  /* 0x00000007000c7306 */ /* 0x000e660000209400 */
[----:B------:R-:W-:-:S04]  /*1230*/  @P3 IMAD.WIDE.U32 R14, R22, c[0x0][0x1a0], RZ ;  /* 0x00006800160e3a25 */ /* 0x000fc800078e00ff */
[----:B------:R-:W-:Y:S01]  /*1240*/  @P3 IMAD R22, R22, c[0x0][0x1a4], R15 ;  /* 0x0000690016163a24 */ /* 0x000fe200078e020f */
[----:B-1----:R-:W1:Y:S02]  /*1250*/  MUFU.RCP R10, R12 ;  /* 0x0000000c000a7308 */ /* 0x002e640000001000 */
[----:B-1----:R-:W-:-:S06]  /*1260*/  IADD3 R10, R10, 0xffffffe, RZ ;  /* 0x0ffffffe0a0a7810 */ /* 0x002fcc0007ffe0ff */
[----:B------:R-:W1:Y:S02]  /*1270*/  F2I.FTZ.U32.TRUNC.NTZ R11, R10 ;  /* 0x0000000a000b7305 */ /* 0x000e64000021f000 */
[----:B-1----:R-:W-:Y:S01]  /*1280*/  IMAD.MOV R3, RZ, RZ, -R11 ;  /* 0x000000ffff037224 */ /* 0x002fe200078e0a0b */
[----:B------:R-:W-:-:S03]  /*1290*/  MOV R10, RZ ;  /* 0x000000ff000a7202 */ /* 0x000fc60000000f00 */
[----:B------:R-:W-:Y:S01]  /*12a0*/  IMAD R4, R3, R7, RZ ;  /* 0x0000000703047224 */ /* 0x000fe200078e02ff */
[----:B------:R-:W-:-:S03]  /*12b0*/  IABS R3, R20 ;  /* 0x0000001400037213 */ /* 0x000fc60000000000 */
[----:B------:R-:W-:-:S06]  /*12c0*/  IMAD.HI.U32 R4, R11, R4, R10 ;  /* 0x000000040b047227 */ /* 0x000fcc00078e000a */
[----:B------:R-:W-:-:S04]  /*12d0*/  IMAD.HI.U32 R18, R4, R3, RZ ;  /* 0x0000000304127227 */ /* 0x000fc800078e00ff */
[----:B------:R-:W-:-:S04]  /*12e0*/  IMAD.MOV R4, RZ, RZ, -R18 ;  /* 0x000000ffff047224 */ /* 0x000fc800078e0a12 */
[----:B------:R-:W-:Y:S01]  /*12f0*/  IMAD R4, R7, R4, R3 ;  /* 0x0000000407047224 */ /* 0x000fe200078e0203 */
[----:B------:R-:W-:-:S04]  /*1300*/  LOP3.LUT R3, R20, c[0x0][0x1c8], RZ, 0x3c, !PT ;  /* 0x0000720014037a12 */ /* 0x000fc800078e3cff */
[----:B------:R-:W-:Y:S02]  /*1310*/  ISETP.GT.U32.AND P0, PT, R7, R4, PT ;  /* 0x000000040700720c */ /* 0x000fe40003f04070 */
[----:B------:R-:W-:-:S11]  /*1320*/  ISETP.GE.AND P1, PT, R3, RZ, PT ;  /* 0x000000ff0300720c */ /* 0x000fd60003f26270 */
[-C--:B------:R-:W-:Y:S02]  /*1330*/  @!P0 IADD3 R4, R4, -R7.reuse, RZ ;  /* 0x8000000704048210 */ /* 0x080fe40007ffe0ff */
[----:B------:R-:W-:Y:S02]  /*1340*/  @!P0 IADD3 R18, R18, 0x1, RZ ;  /* 0x0000000112128810 */ /* 0x000fe40007ffe0ff */
[----:B------:R-:W-:Y:S02]  /*1350*/  ISETP.GE.U32.AND P2, PT, R4, R7, PT ;  /* 0x000000070400720c */ /* 0x000fe40003f46070 */
[----:B------:R-:W-:Y:S02]  /*1360*/  ISETP.NE.AND P0, PT, RZ, c[0x0][0x1c8], PT ;  /* 0x00007200ff007a0c */ /* 0x000fe40003f05270 */
[----:B------:R-:W-:-:S04]  /*1370*/  LEA R7, R2, 0xffffffc0, 0x6 ;  /* 0xffffffc002077811 */ /* 0x000fc800078e30ff */
[----:B------:R-:W-:Y:S01]  /*1380*/  SHF.R.S32.HI R3, RZ, 0x1f, R7 ;  /* 0x0000001fff037819 */ /* 0x000fe20000011407 */
[----:B------:R-:W-:-:S04]  /*1390*/  IMAD.WIDE.U32 R8, R7, c[0x0][0x198], R8 ;  /* 0x0000660007087a25 */ /* 0x000fc800078e0008 */
[----:B------:R-:W-:Y:S01]  /*13a0*/  @P2 IADD3 R18, R18, 0x1, RZ ;  /* 0x0000000112122810 */ /* 0x000fe20007ffe0ff */
[----:B------:R-:W-:Y:S01]  /*13b0*/  IMAD R4, R3, c[0x0][0x198], RZ ;  /* 0x0000660003047a24 */ /* 0x000fe200078e02ff */
[----:B------:R-:W-:-:S03]  /*13c0*/  MOV R86, R8 ;  /* 0x0000000800567202 */ /* 0x000fc60000000f00 */
[----:B------:R-:W-:Y:S01]  /*13d0*/  @!P1 IMAD.MOV R18, RZ, RZ, -R18 ;  /* 0x000000ffff129224 */ /* 0x000fe200078e0a12 */
[----:B------:R-:W-:Y:S01]  /*13e0*/  @!P0 LOP3.LUT R18, RZ, c[0x0][0x1c8], RZ, 0x33, !PT ;  /* 0x00007200ff128a12 */ /* 0x000fe200078e33ff */
[----:B------:R-:W-:-:S03]  /*13f0*/  IMAD R13, R7, c[0x0][0x19c], R4 ;  /* 0x00006700070d7a24 */ /* 0x000fc600078e0204 */
[----:B------:R-:W-:Y:S01]  /*1400*/  SHF.R.S32.HI R11, RZ, 0x1f, R18 ;  /* 0x0000001fff0b7819 */ /* 0x000fe20000011412 */
[----:B------:R-:W-:-:S04]  /*1410*/  IMAD.IADD R87, R9, 0x1, R13 ;  /* 0x0000000109577824 */ /* 0x000fc800078e020d */
[----:B------:R-:W-:Y:S02]  /*1420*/  IMAD R9, R11, c[0x0][0x1b0], RZ ;  /* 0x00006c000b097a24 */ /* 0x000fe400078e02ff */
[----:B------:R-:W-:-:S04]  /*1430*/  IMAD.WIDE.U32 R86, R18, c[0x0][0x1b0], R86 ;  /* 0x00006c0012567a25 */ /* 0x000fc800078e0056 */
[----:B------:R-:W-:-:S04]  /*1440*/  IMAD R4, R18, c[0x0][0x1b4], R9 ;  /* 0x00006d0012047a24 */ /* 0x000fc800078e0209 */
[----:B------:R-:W-:Y:S01]  /*1450*/  IMAD.IADD R4, R87, 0x1, R4 ;  /* 0x0000000157047824 */ /* 0x000fe200078e0204 */
[----:B------:R-:W-:Y:S05]  /*1460*/  @P3 BRA `(.L_x_3922) ;  /* 0x000000a000003947 */ /* 0x000fea0003800000 */
[----:B------:R-:W-:Y:S01]  /*1470*/  SHF.R.S32.HI R10, RZ, 0x1f, R5 ;  /* 0x0000001fff0a7819 */ /* 0x000fe20000011405 */
[----:B------:R-:W-:Y:S01]  /*1480*/  IMAD.WIDE.U32 R12, R5, c[0x0][0x1a0], RZ ;  /* 0x00006800050c7a25 */ /* 0x000fe200078e00ff */
[----:B-----5:R-:W-:-:S03]  /*1490*/  SHF.R.S32.HI R8, RZ, 0x1f, R0 ;  /* 0x0000001fff087819 */ /* 0x020fc60000011400 */
[----:B------:R-:W-:-:S04]  /*14a0*/  IMAD R10, R10, c[0x0][0x1a0], RZ ;  /* 0x000068000a0a7a24 */ /* 0x000fc800078e02ff */
[----:B------:R-:W-:Y:S02]  /*14b0*/  IMAD R10, R5, c[0x0][0x1a4], R10 ;  /* 0x00006900050a7a24 */ /* 0x000fe400078e020a */
[----:B------:R-:W-:-:S03]  /*14c0*/  IMAD R5, R8, c[0x0][0x188], RZ ;  /* 0x0000620008057a24 */ /* 0x000fc600078e02ff */
[----:B------:R-:W-:Y:S01]  /*14d0*/  IADD3 R13, R13, R10, RZ ;  /* 0x0000000a0d0d7210 */ /* 0x000fe20007ffe0ff */
[----:B------:R-:W-:-:S04]  /*14e0*/  IMAD R5, R0, c[0x0][0x18c], R5 ;  /* 0x0000630000057a24 */ /* 0x000fc800078e0205 */
[----:B------:R-:W-:-:S05]  /*14f0*/  IMAD.WIDE.U32 R14, R0, c[0x0][0x188], R12 ;  /* 0x00006200000e7a25 */ /* 0x000fca00078e000c */
[----:B------:R-:W-:Y:S02]  /*1500*/  IADD3 R22, R15, R5, RZ ;  /* 0x000000050f167210 */ /* 0x000fe40007ffe0ff */
.L_x_3922:
[----:B------:R-:W-:Y:S01]  /*1510*/  ISETP.NE.AND P0, PT, R236, -0x1, PT ;  /* 0xffffffffec00780c */ /* 0x000fe20003f05270 */
[----:B------:R-:W-:Y:S01]  /*1520*/  IMAD R11, R11, c[0x0][0x1b8], RZ ;  /* 0x00006e000b0b7a24 */ /* 0x000fe200078e02ff */
[----:B------:R-:W-:Y:S01]  /*1530*/  SHF.R.S32.HI R8, RZ, 0x1f, R91 ;  /* 0x0000001fff087819 */ /* 0x000fe2000001145b */
[----:B------:R-:W-:Y:S01]  /*1540*/  IMAD.IADD R235, R24, 0x1, -R235 ;  /* 0x0000000118eb7824 */ /* 0x000fe200078e0aeb */
[----:B------:R-:W-:Y:S01]  /*1550*/  SHF.R.S32.HI R9, RZ, 0x1f, R20 ;  /* 0x0000001fff097819 */ /* 0x000fe20000011414 */
[----:B------:R-:W-:Y:S01]  /*1560*/  IMAD R30, R18, c[0x0][0x1bc], R11 ;  /* 0x00006f00121e7a24 */ /* 0x000fe200078e020b */
[----:B------:R-:W-:-:S03]  /*1570*/  LEA.HI R16, R8, R91, RZ, 0x3 ;  /* 0x0000005b08107211 */ /* 0x000fc600078f18ff */
[----:B------:R-:W-:Y:S01]  /*1580*/  IMAD R9, R9, c[0x0][0x1a8], RZ ;  /* 0x00006a0009097a24 */ /* 0x000fe200078e02ff */
[----:B-----5:R-:W-:Y:S02]  /*1590*/  LOP3.LUT R0, R16, 0xfffffff8, RZ, 0xc0, !PT ;  /* 0xfffffff810007812 */ /* 0x020fe400078ec0ff */
[----:B------:R-:W-:Y:S01]  /*15a0*/  SHF.R.S32.HI R16, RZ, 0x3, R16 ;  /* 0x00000003ff107819 */ /* 0x000fe20000011410 */
[----:B------:R-:W-:Y:S01]  /*15b0*/  @P0 IMAD.WIDE.U32 R26, R236, c[0x0][0x190], RZ ;  /* 0x00006400ec1a0a25 */ /* 0x000fe200078e00ff */
[----:B------:R-:W-:Y:S02]  /*15c0*/  @!P0 SHF.R.S32.HI R5, RZ, 0x1f, R6 ;  /* 0x0000001fff058819 */ /* 0x000fe40000011406 */
[----:B------:R-:W-:Y:S01]  /*15d0*/  SHF.R.S32.HI R17, RZ, 0x1f, R16 ;  /* 0x0000001fff117819 */ /* 0x000fe20000011410 */
[----:B------:R-:W-:Y:S01]  /*15e0*/  IMAD.IADD R0, R91, 0x1, -R0 ;  /* 0x000000015b007824 */ /* 0x000fe200078e0a00 */
[----:B------:R-:W-:Y:S01]  /*15f0*/  IADD3 R24, P2, R16, R7, RZ ;  /* 0x0000000710187210 */ /* 0x000fe20007f5e0ff */
[----:B------:R-:W-:-:S02]  /*1600*/  @!P0 IMAD R5, R5, c[0x0][0x178], RZ ;  /* 0x00005e0005058a24 */ /* 0x000fc400078e02ff */
[----:B------:R-:W-:Y:S02]  /*1610*/  @P0 IMAD R12, R236, c[0x0][0x194], R27 ;  /* 0x00006500ec0c0a24 */ /* 0x000fe400078e021b */
[----:B------:R-:W-:Y:S02]  /*1620*/  @P0 IMAD.MOV.U32 R10, RZ, RZ, R26 ;  /* 0x000000ffff0a0224 */ /* 0x000fe400078e001a */
[----:B------:R-:W-:-:S04]  /*1630*/  @!P0 IMAD.WIDE.U32 R26, R6, c[0x0][0x178], RZ ;  /* 0x00005e00061a8a25 */ /* 0x000fc800078e00ff */
[----:B------:R-:W-:Y:S02]  /*1640*/  @!P0 IMAD R5, R6, c[0x0][0x17c], R5 ;  /* 0x00005f0006058a24 */ /* 0x000fe400078e0205 */
[----:B------:R-:W-:Y:S02]  /*1650*/  IMAD.SHL.U32 R6, R0, 0x8, RZ ;  /* 0x0000000800067824 */ /* 0x000fe400078e00ff */
[----:B------:R-:W-:Y:S02]  /*1660*/  @!P0 IMAD.IADD R12, R27, 0x1, R5 ;  /* 0x000000011b0c8824 */ /* 0x000fe400078e0205 */
[----:B------:R-:W-:Y:S01]  /*1670*/  @!P0 IMAD.MOV.U32 R10, RZ, RZ, R26 ;  /* 0x000000ffff0a8224 */ /* 0x000fe200078e001a */
[----:B------:R-:W-:Y:S01]  /*1680*/  IADD3 R14, P1, R6, R14, RZ ;  /* 0x0000000e060e7210 */ /* 0x000fe20007f3e0ff */
[----:B------:R-:W-:Y:S01]  /*1690*/  IMAD R26, R20, c[0x0][0x1ac], R9 ;  /* 0x00006b00141a7a24 */ /* 0x000fe200078e0209 */
[----:B------:R-:W-:Y:S01]  /*16a0*/  SHF.R.S32.HI R5, RZ, 0x1f, R6 ;  /* 0x0000001fff057819 */ /* 0x000fe20000011406 */
[----:B------:R-:W-:Y:S01]  /*16b0*/  IMAD.SHL.U32 R13, R16, 0x40, RZ ;  /* 0x00000040100d7824 */ /* 0x000fe200078e00ff */
[C---:B------:R-:W-:Y:S01]  /*16c0*/  IADD3 R10, P0, R6.reuse, R10, RZ ;  /* 0x0000000a060a7210 */ /* 0x040fe20007f1e0ff */
[----:B------:R-:W-:Y:S01]  /*16d0*/  IMAD.WIDE R32, R33, 0x40, R16 ;  /* 0x0000004021207825 */ /* 0x000fe200078e0210 */
[----:B------:R-:W-:-:S02]  /*16e0*/  IADD3 R86, P3, R6, R86, RZ ;  /* 0x0000005606567210 */ /* 0x000fc40007f7e0ff */
[----:B------:R-:W-:Y:S01]  /*16f0*/  LOP3.LUT R13, R13, 0x1c0, RZ, 0xc0, !PT ;  /* 0x000001c00d0d7812 */ /* 0x000fe200078ec0ff */
[C---:B------:R-:W-:Y:S01]  /*1700*/  IMAD.X R15, R5.reuse, 0x1, R22, P1 ;  /* 0x00000001050f7824 */ /* 0x040fe200008e0616 */
[CC--:B------:R-:W-:Y:S01]  /*1710*/  ISETP.GE.AND P1, PT, R16.reuse, R235.reuse, PT ;  /* 0x000000eb1000720c */ /* 0x0c0fe20003f26270 */
[----:B------:R-:W-:Y:S01]  /*1720*/  IMAD.X R11, R5, 0x1, R12, P0 ;  /* 0x00000001050b7824 */ /* 0x000fe200000e060c */
[----:B------:R-:W-:Y:S01]  /*1730*/  IADD3 R12, R16, 0x20, RZ ;  /* 0x00000020100c7810 */ /* 0x000fe20007ffe0ff */
[----:B------:R-:W-:Y:S01]  /*1740*/  IMAD.WIDE.U32 R18, R18, c[0x0][0x1b8], R14 ;  /* 0x00006e0012127a25 */ /* 0x000fe200078e000e */
[----:B------:R-:W-:Y:S02]  /*1750*/  IADD3 R14, R16, 0x10, RZ ;  /* 0x00000010100e7810 */ /* 0x000fe40007ffe0ff */
[-C--:B------:R-:W-:Y:S01]  /*1760*/  ISETP.GE.AND P0, PT, R12, R235.reuse, PT ;  /* 0x000000eb0c00720c */ /* 0x080fe20003f06270 */
[----:B------:R-:W-:Y:S01]  /*1770*/  IMAD.WIDE.U32 R20, R20, c[0x0][0x1a8], R10 ;  /* 0x00006a0014147a25 */ /* 0x000fe200078e000a */
[----:B------:R-:W-:-:S02]  /*1780*/  ISETP.GE.AND P4, PT, R14, R235, PT ;  /* 0x000000eb0e00720c */ /* 0x000fc40003f86270 */
[----:B------:R-:W-:Y:S01]  /*1790*/  IADD3 R10, R16, 0x30, RZ ;  /* 0x00000030100a7810 */ /* 0x000fe20007ffe0ff */
[----:B------:R-:W-:Y:S01]  /*17a0*/  IMAD.X R3, R17, 0x1, R3, P2 ;  /* 0x0000000111037824 */ /* 0x000fe200010e0603 */
[----:B------:R-:W-:Y:S01]  /*17b0*/  LOP3.LUT R6, R13, 0x38, R6, 0xf8, !PT ;  /* 0x000000380d067812 */ /* 0x000fe200078ef806 */
[----:B------:R-:W-:Y:S01]  /*17c0*/  IMAD.X R87, R5, 0x1, R4, P3 ;  /* 0x0000000105577824 */ /* 0x000fe200018e0604 */
[----:B------:R-:W-:Y:S01]  /*17d0*/  ISETP.GE.AND P5, PT, R10, R235, PT ;  /* 0x000000eb0a00720c */ /* 0x000fe20003fa6270 */
[----:B------:R-:W-:Y:S01]  /*17e0*/  IMAD.IADD R31, R19, 0x1, R30 ;  /* 0x00000001131f7824 */ /* 0x000fe200078e021e */
[----:B------:R-:W-:Y:S01]  /*17f0*/  SHF.R.U32.HI R13, RZ, 0x3, R13 ;  /* 0x00000003ff0d7819 */ /* 0x000fe2000001160d */
[----:B------:R-:W-:Y:S01]  /*1800*/  IMAD R3, R3, c[0x0][0x1a0], RZ ;  /* 0x0000680003037a24 */ /* 0x000fe200078e02ff */
[----:B------:R-:W-:Y:S01]  /*1810*/  LEA.HI R15, R8, R91, RZ, 0x6 ;  /* 0x0000005b080f7211 */ /* 0x000fe200078f30ff */
[----:B------:R-:W-:Y:S01]  /*1820*/  IMAD.MOV.U32 R30, RZ, RZ, R18 ;  /* 0x000000ffff1e7224 */ /* 0x000fe200078e0012 */
[C---:B------:R-:W-:Y:S01]  /*1830*/  @!P0 IADD3 R9, P3, R32.reuse, 0x20, RZ ;  /* 0x0000002020098810 */ /* 0x040fe20007f7e0ff */
[----:B------:R-:W-:Y:S01]  /*1840*/  IMAD.IADD R27, R21, 0x1, R26 ;  /* 0x00000001151b7824 */ /* 0x000fe200078e021a */
[----:B------:R-:W-:Y:S01]  /*1850*/  @!P4 IADD3 R5, P2, R32, 0x10, RZ ;  /* 0x000000102005c810 */ /* 0x000fe20007f5e0ff */
[----:B------:R-:W-:Y:S01]  /*1860*/  IMAD R3, R24, c[0x0][0x1a4], R3 ;  /* 0x0000690018037a24 */ /* 0x000fe200078e0203 */
[----:B------:R-:W-:Y:S01]  /*1870*/  LOP3.LUT R13, R6, R13, RZ, 0x3c, !PT ;  /* 0x0000000d060d7212 */ /* 0x000fe200078e3cff */
[----:B------:R-:W-:-:S02]  /*1880*/  @!P0 IMAD.X R18, RZ, RZ, R33, P3 ;  /* 0x000000ffff128224 */ /* 0x000fc400018e0621 */
[----:B------:R-:W-:Y:S01]  /*1890*/  @!P4 IMAD.X R6, RZ, RZ, R33, P2 ;  /* 0x000000ffff06c224 */ /* 0x000fe200010e0621 */
[----:B------:R-:W-:Y:S01]  /*18a0*/  @!P5 IADD3 R11, P2, R32, 0x30, RZ ;  /* 0x00000030200bd810 */ /* 0x000fe20007f5e0ff */
[----:B------:R-:W-:-:S04]  /*18b0*/  IMAD.WIDE.U32 R24, R24, c[0x0][0x1a0], R30 ;  /* 0x0000680018187a25 */ /* 0x000fc800078e001e */
[----:B------:R-:W-:Y:S02]  /*18c0*/  @!P4 IMAD.MOV.U32 R28, RZ, RZ, R20 ;  /* 0x000000ffff1cc224 */ /* 0x000fe400078e0014 */
[----:B------:R-:W-:Y:S02]  /*18d0*/  @!P4 IMAD.MOV.U32 R29, RZ, RZ, R27 ;  /* 0x000000ffff1dc224 */ /* 0x000fe400078e001b */
[----:B------:R-:W-:Y:S02]  /*18e0*/  @!P4 IMAD R6, R6, c[0x0][0x190], RZ ;  /* 0x000064000606ca24 */ /* 0x000fe400078e02ff */
[----:B------:R-:W-:Y:S01]  /*18f0*/  @!P5 IMAD.X R4, RZ, RZ, R33, P2 ;  /* 0x000000ffff04d224 */ /* 0x000fe200010e0621 */
[----:B------:R-:W-:Y:S01]  /*1900*/  LEA R240, P2, R24, c[0x0][0x170], 0x1 ;  /* 0x00005c0018f07a11 */ /* 0x000fe200078408ff */
[----:B------:R-:W-:Y:S02]  /*1910*/  @!P0 IMAD R18, R18, c[0x0][0x190], RZ ;  /* 0x0000640012128a24 */ /* 0x000fe400078e02ff */
[----:B------:R-:W-:-:S02]  /*1920*/  IMAD.IADD R3, R25, 0x1, R3 ;  /* 0x0000000119037824 */ /* 0x000fc400078e0203 */
[----:B------:R-:W-:Y:S02]  /*1930*/  @!P1 IMAD.MOV.U32 R26, RZ, RZ, R20 ;  /* 0x000000ffff1a9224 */ /* 0x000fe400078e0014 */
[----:B------:R-:W-:Y:S01]  /*1940*/  @!P1 IMAD R7, R33, c[0x0][0x190], RZ ;  /* 0x0000640021079a24 */ /* 0x000fe200078e02ff */
[----:B------:R-:W-:Y:S01]  /*1950*/  LEA.HI.X R241, R24, c[0x0][0x174], R3, 0x1, P2 ;  /* 0x00005d0018f17a11 */ /* 0x000fe200010f0c03 */
[C---:B------:R-:W-:Y:S02]  /*1960*/  @!P4 IMAD R6, R5.reuse, c[0x0][0x194], R6 ;  /* 0x000065000506ca24 */ /* 0x040fe400078e0206 */
[----:B------:R-:W-:-:S04]  /*1970*/  @!P4 IMAD.WIDE.U32 R28, R5, c[0x0][0x190], R28 ;  /* 0x00006400051cca25 */ /* 0x000fc800078e001c */
[--C-:B------:R-:W-:Y:S01]  /*1980*/  @!P5 IMAD.MOV.U32 R21, RZ, RZ, R27.reuse ;  /* 0x000000ffff15d224 */ /* 0x100fe200078e001b */
[----:B------:R-:W-:Y:S01]  /*1990*/  @!P4 LEA R24, P2, R28, c[0x0][0x160], 0x1 ;  /* 0x000058001c18ca11 */ /* 0x000fe200078408ff */
[----:B------:R-:W-:Y:S02]  /*19a0*/  @!P5 IMAD R4, R4, c[0x0][0x190], RZ ;  /* 0x000064000404da24 */ /* 0x000fe400078e02ff */
[----:B------:R-:W-:Y:S02]  /*19b0*/  @!P0 IMAD R5, R9, c[0x0][0x194], R18 ;  /* 0x0000650009058a24 */ /* 0x000fe400078e0212 */
[----:B------:R-:W-:Y:S02]  /*19c0*/  @!P0 IMAD.MOV.U32 R23, RZ, RZ, R27 ;  /* 0x000000ffff178224 */ /* 0x000fe400078e001b */
[----:B------:R-:W-:Y:S02]  /*19d0*/  IMAD.SHL.U32 R18, R15, 0x8, RZ ;  /* 0x000000080f127824 */ /* 0x000fe400078e00ff */
[----:B------:R-:W-:-:S02]  /*19e0*/  @!P1 IMAD R7, R32, c[0x0][0x194], R7 ;  /* 0x0000650020079a24 */ /* 0x000fc400078e0207 */
[----:B------:R-:W-:Y:S01]  /*19f0*/  @!P1 IMAD.WIDE.U32 R26, R32, c[0x0][0x190], R26 ;  /* 0x00006400201a9a25 */ /* 0x000fe200078e001a */
[----:B------:R-:W-:-:S03]  /*1a00*/  LOP3.LUT R13, R13, 0xfffffe00, R18, 0xf8, !PT ;  /* 0xfffffe000d0d7812 */ /* 0x000fc600078ef812 */
[----:B------:R-:W-:Y:S01]  /*1a10*/  @!P4 IMAD.IADD R3, R29, 0x1, R6 ;  /* 0x000000011d03c824 */ /* 0x000fe200078e0206 */
[----:B------:R-:W-:Y:S01]  /*1a20*/  @!P1 LEA R6, P3, R26, c[0x0][0x160], 0x1 ;  /* 0x000058001a069a11 */ /* 0x000fe200078608ff */
[----:B------:R-:W-:Y:S02]  /*1a30*/  @!P0 IMAD.MOV.U32 R22, RZ, RZ, R20 ;  /* 0x000000ffff168224 */ /* 0x000fe400078e0014 */
[C---:B------:R-:W-:Y:S01]  /*1a40*/  @!P5 IMAD R4, R11.reuse, c[0x0][0x194], R4 ;  /* 0x000065000b04da24 */ /* 0x040fe200078e0204 */
[----:B------:R-:W-:Y:S01]  /*1a50*/  @!P4 LEA.HI.X R25, R28, c[0x0][0x164], R3, 0x1, P2 ;  /* 0x000059001c19ca11 */ /* 0x000fe200010f0c03 */
[----:B------:R-:W-:-:S04]  /*1a60*/  @!P5 IMAD.WIDE.U32 R20, R11, c[0x0][0x190], R20 ;  /* 0x000064000b14da25 */ /* 0x000fc800078e0014 */
[----:B------:R-:W-:Y:S01]  /*1a70*/  @!P1 IMAD.IADD R7, R27, 0x1, R7 ;  /* 0x000000011b079824 */ /* 0x000fe200078e0207 */
[----:B------:R-:W-:Y:S01]  /*1a80*/  @!P5 LEA R18, P2, R20, c[0x0][0x160], 0x1 ;  /* 0x000058001412da11 */ /* 0x000fe200078408ff */
[----:B------:R-:W-:Y:S02]  /*1a90*/  @!P5 IMAD.IADD R3, R21, 0x1, R4 ;  /* 0x000000011503d824 */ /* 0x000fe400078e0204 */
[----:B------:R-:W-:Y:S01]  /*1aa0*/  @!P0 IMAD.WIDE.U32 R22, R9, c[0x0][0x190], R22 ;  /* 0x0000640009168a25 */ /* 0x000fe200078e0016 */
[----:B------:R-:W-:Y:S02]  /*1ab0*/  @!P1 LEA.HI.X R7, R26, c[0x0][0x164], R7, 0x1, P3 ;  /* 0x000059001a079a11 */ /* 0x000fe400018f0c07 */
[----:B------:R-:W-:Y:S01]  /*1ac0*/  @!P5 LEA.HI.X R19, R20, c[0x0][0x164], R3, 0x1, P2 ;  /* 0x000059001413da11 */ /* 0x000fe200010f0c03 */
[----:B------:R-:W-:Y:S01]  /*1ad0*/  IMAD.SHL.U32 R4, R2, 0x40, RZ ;  /* 0x0000004002047824 */ /* 0x000fe200078e00ff */
[----:B------:R-:W-:Y:S01]  /*1ae0*/  @!P0 LEA R28, P3, R22, c[0x0][0x160], 0x1 ;  /* 0x00005800161c8a11 */ /* 0x000fe200078608ff */
[----:B------:R-:W-:-:S02]  /*1af0*/  IMAD.SHL.U32 R237, R13, 0x2, RZ ;  /* 0x000000020ded7824 */ /* 0x000fc400078e00ff */
[----:B------:R-:W-:Y:S01]  /*1b00*/  @!P0 IMAD.IADD R5, R23, 0x1, R5 ;  /* 0x0000000117058824 */ /* 0x000fe200078e0205 */
[----:B------:R-:W-:Y:S01]  /*1b10*/  IADD3 R3, R4, -0x40, RZ ;  /* 0xffffffc004037810 */ /* 0x000fe20007ffe0ff */
[----:B------:R-:W-:Y:S01]  /*1b20*/  IMAD R89, R17, c[0x0][0x198], RZ ;  /* 0x0000660011597a24 */ /* 0x000fe200078e02ff */
[----:B------:R-:W-:Y:S01]  /*1b30*/  @!PT LDS RZ, [RZ] ;  /* 0x00000000fffff984 */ /* 0x000fe20000000800 */
[----:B------:R-:W-:Y:S01]  /*1b40*/  @!PT LDS RZ, [RZ] ;  /* 0x00000000fffff984 */ /* 0x000fe20000000800 */
[----:B------:R-:W-:Y:S01]  /*1b50*/  @!PT LDS RZ, [RZ] ;  /* 0x00000000fffff984 */ /* 0x000fe20000000800 */
[----:B------:R1:W-:Y:S01]  /*1b60*/  @!P1 LDGSTS.E.BYPASS.LTC128B.128 [R237], [R6.64] ;  /* 0x0000000006ed9fae */ /* 0x0003e2000b901d4c */
[----:B------:R-:W-:Y:S01]  /*1b70*/  IMAD.WIDE.U32 R86, R16, c[0x0][0x198], R86 ;  /* 0x0000660010567a25 */ /* 0x000fe200078e0056 */
[----:B------:R-:W-:Y:S02]  /*1b80*/  @!P0 LEA.HI.X R29, R22, c[0x0][0x164], R5, 0x1, P3 ;  /* 0x00005900161d8a11 */ /* 0x000fe400018f0c05 */
[----:B------:R1:W-:Y:S01]  /*1b90*/  @!P1 LDGSTS.E.BYPASS.LTC128B.128 [R237+0x2000], [R6.64+0x80] ;  /* 0x0200008006ed9fae */ /* 0x0003e2000b901d4c */
[----:B------:R-:W-:Y:S02]  /*1ba0*/  IMAD.IADD R5, R92, 0x1, -R3 ;  /* 0x000000015c057824 */ /* 0x000fe400078e0a03 */
[----:B------:R-:W-:Y:S01]  /*1bb0*/  IMAD R89, R16, c[0x0][0x19c], R89 ;  /* 0x0000670010597a24 */ /* 0x000fe200078e0259 */
[----:B------:R1:W-:Y:S02]  /*1bc0*/  @!P1 LDGSTS.E.BYPASS.LTC128B.128 [R237+0x4000], [R6.64+0x100] ;  /* 0x0400010006ed9fae */ /* 0x0003e4000b901d4c */
[-C--:B------:R-:W-:Y:S01]  /*1bd0*/  ISETP.GE.AND P3, PT, R14, R5.reuse, PT ;  /* 0x000000050e00720c */ /* 0x080fe20003f66270 */
[----:B------:R-:W-:Y:S01]  /*1be0*/  IMAD.IADD R89, R87, 0x1, R89 ;  /* 0x0000000157597824 */ /* 0x000fe200078e0259 */
[----:B------:R1:W-:Y:S01]  /*1bf0*/  @!P1 LDGSTS.E.BYPASS.LTC128B.128 [R237+0x6000], [R6.64+0x180] ;  /* 0x0600018006ed9fae */ /* 0x0003e2000b901d4c */
[----:B------:R-:W-:-:S03]  /*1c00*/  ISETP.GE.AND P2, PT, R12, R5, PT ;  /* 0x000000050c00720c */ /* 0x000fc60003f46270 */
[----:B------:R2:W-:Y:S04]  /*1c10*/  @!P4 LDGSTS.E.BYPASS.LTC128B.128 [R237+0x800], [R24.64] ;  /* 0x0080000018edcfae */ /* 0x0005e8000b901d4c */
[----:B------:R2:W-:Y:S04]  /*1c20*/  @!P4 LDGSTS.E.BYPASS.LTC128B.128 [R237+0x2800], [R24.64+0x80] ;  /* 0x0280008018edcfae */ /* 0x0005e8000b901d4c */
[----:B------:R2:W-:Y:S04]  /*1c30*/  @!P4 LDGSTS.E.BYPASS.LTC128B.128 [R237+0x4800], [R24.64+0x100] ;  /* 0x0480010018edcfae */ /* 0x0005e8000b901d4c */
[----:B------:R2:W-:Y:S01]  /*1c40*/  @!P4 LDGSTS.E.BYPASS.LTC128B.128 [R237+0x6800], [R24.64+0x180] ;  /* 0x0680018018edcfae */ /* 0x0005e2000b901d4c */
[----:B------:R-:W-:-:S03]  /*1c50*/  ISETP.GE.AND P4, PT, R16, R5, PT ;  /* 0x000000051000720c */ /* 0x000fc60003f86270 */
[----:B------:R3:W-:Y:S04]  /*1c60*/  @!P0 LDGSTS.E.BYPASS.LTC128B.128 [R237+0x1000], [R28.64] ;  /* 0x010000001ced8fae */ /* 0x0007e8000b901d4c */
[----:B------:R3:W-:Y:S01]  /*1c70*/  @!P0 LDGSTS.E.BYPASS.LTC128B.128 [R237+0x3000], [R28.64+0x80] ;  /* 0x030000801ced8fae */ /* 0x0007e2000b901d4c */
[----:B-1----:R-:W-:-:S03]  /*1c80*/  IMAD.MOV.U32 R6, RZ, RZ, c[0x0][0x198] ;  /* 0x00006600ff067624 */ /* 0x002fc600078e00ff */
[----:B------:R3:W-:Y:S01]  /*1c90*/  @!P0 LDGSTS.E.BYPASS.LTC128B.128 [R237+0x5000], [R28.64+0x100] ;  /* 0x050001001ced8fae */ /* 0x0007e2000b901d4c */
[----:B------:R-:W-:Y:S02]  /*1ca0*/  IMAD.MOV.U32 R7, RZ, RZ, c[0x0][0x19c] ;  /* 0x00006700ff077624 */ /* 0x000fe400078e00ff */
[C---:B------:R-:W-:Y:S01]  /*1cb0*/  IMAD.WIDE.U32 R26, R6.reuse, 0x20, RZ ;  /* 0x00000020061a7825 */ /* 0x040fe200078e00ff */
[----:B------:R3:W-:Y:S01]  /*1cc0*/  @!P0 LDGSTS.E.BYPASS.LTC128B.128 [R237+0x7000], [R28.64+0x180] ;  /* 0x070001801ced8fae */ /* 0x0007e2000b901d4c */
[----:B------:R-:W-:-:S03]  /*1cd0*/  @!P3 LEA R20, P0, R6, R86, 0x4 ;  /* 0x000000560614b211 */ /* 0x000fc600078020ff */
[----:B------:R1:W-:Y:S01]  /*1ce0*/  @!P5 LDGSTS.E.BYPASS.LTC128B.128 [R237+0x1800], [R18.64] ;  /* 0x0180000012eddfae */ /* 0x0003e2000b901d4c */
[----:B------:R-:W-:Y:S02]  /*1cf0*/  @!P3 LEA.HI.X R9, R6, R89, R7, 0x4, P0 ;  /* 0x000000590609b211 */ /* 0x000fe400000f2407 */
[----:B------:R-:W-:Y:S01]  /*1d00*/  @!P3 LEA R22, P0, R20, c[0x0][0x168], 0x1 ;  /* 0x00005a001416ba11 */ /* 0x000fe200078008ff */
[----:B------:R1:W-:Y:S01]  /*1d10*/  @!P5 LDGSTS.E.BYPASS.LTC128B.128 [R237+0x3800], [R18.64+0x80] ;  /* 0x0380008012eddfae */ /* 0x0003e2000b901d4c */
[----:B--2---:R-:W-:-:S03]  /*1d20*/  @!P4 LEA R24, P1, R86, c[0x0][0x168], 0x1 ;  /* 0x00005a005618ca11 */ /* 0x004fc600078208ff */
[----:B------:R1:W-:Y:S01]  /*1d30*/  @!P5 LDGSTS.E.BYPASS.LTC128B.128 [R237+0x5800], [R18.64+0x100] ;  /* 0x0580010012eddfae */ /* 0x0003e2000b901d4c */
[----:B------:R-:W-:Y:S01]  /*1d40*/  @!P3 LEA.HI.X R23, R20, c[0x0][0x16c], R9, 0x1, P0 ;  /* 0x00005b001417ba11 */ /* 0x000fe200000f0c09 */
[----:B------:R-:W-:Y:S01]  /*1d50*/  IMAD.SHL.U32 R9, R7, 0x20, RZ ;  /* 0x0000002007097824 */ /* 0x000fe200078e00ff */
[----:B------:R-:W-:Y:S01]  /*1d60*/  @!P4 LEA.HI.X R25, R86, c[0x0][0x16c], R89, 0x1, P1 ;  /* 0x00005b005619ca11 */ /* 0x000fe200008f0c59 */
[----:B------:R1:W-:Y:S01]  /*1d70*/  @!P5 LDGSTS.E.BYPASS.LTC128B.128 [R237+0x7800], [R18.64+0x180] ;  /* 0x0780018012eddfae */ /* 0x0003e2000b901d4c */
[-C--:B------:R-:W-:Y:S02]  /*1d80*/  ISETP.GE.AND P1, PT, R10, R5.reuse, PT ;  /* 0x000000050a00720c */ /* 0x080fe40003f26270 */
[----:B------:R-:W-:Y:S01]  /*1d90*/  @!P2 IADD3 R11, P0, R86, R26, RZ ;  /* 0x0000001a560ba210 */ /* 0x000fe20007f1e0ff */
[----:B------:R2:W-:Y:S01]  /*1da0*/  @!P4 LDGSTS.E.BYPASS.LTC128B.128 [R237+0x8000], [R24.64] ;  /* 0x0800000018edcfae */ /* 0x0005e2000b901d4c */
[----:B------:R-:W-:Y:S02]  /*1db0*/  ISETP.GE.AND P5, PT, R14, R5, PT ;  /* 0x000000050e00720c */ /* 0x000fe40003fa6270 */
[----:B------:R-:W-:Y:S01]  /*1dc0*/  @!P2 IADD3.X R20, R89, R27, R9, P0, !PT ;  /* 0x0000001b5914a210 */ /* 0x000fe200007fe409 */
[----:B------:R2:W-:Y:S01]  /*1dd0*/  @!P4 LDGSTS.E.BYPASS.LTC128B.128 [R237+0xa000], [R24.64+0x80] ;  /* 0x0a00008018edcfae */ /* 0x0005e2000b901d4c */
[----:B------:R-:W-:-:S03]  /*1de0*/  IMAD.SHL.U32 R9, R16, 0x8, RZ ;  /* 0x0000000810097824 */ /* 0x000fc600078e00ff */
[----:B------:R2:W-:Y:S02]  /*1df0*/  @!P4 LDGSTS.E.BYPASS.LTC128B.128 [R237+0xc000], [R24.64+0x100] ;  /* 0x0c00010018edcfae */ /* 0x0005e4000b901d4c */
[----:B------:R-:W-:Y:S02]  /*1e00*/  @!P1 IMAD.MOV.U32 R88, RZ, RZ, R86 ;  /* 0x000000ffff589224 */ /* 0x000fe400078e0056 */
[----:B------:R-:W-:Y:S01]  /*1e10*/  @!P1 IMAD R7, R7, 0x30, RZ ;  /* 0x0000003007079824 */ /* 0x000fe200078e02ff */
[----:B------:R2:W-:Y:S01]  /*1e20*/  @!P4 LDGSTS.E.BYPASS.LTC128B.128 [R237+0xe000], [R24.64+0x180] ;  /* 0x0e00018018edcfae */ /* 0x0005e2000b901d4c */
[----:B------:R-:W-:Y:S01]  /*1e30*/  @!P1 IMAD.WIDE.U32 R26, R6, 0x30, R88 ;  /* 0x00000030061a9825 */ /* 0x000fe200078e0058 */
[----:B------:R-:W-:Y:S02]  /*1e40*/  @!P2 LEA R30, P4, R11, c[0x0][0x168], 0x1 ;  /* 0x00005a000b1eaa11 */ /* 0x000fe400078808ff */
[----:B------:R4:W-:Y:S01]  /*1e50*/  @!P3 LDGSTS.E.BYPASS.LTC128B.128 [R237+0x8800], [R22.64] ;  /* 0x0880000016edbfae */ /* 0x0009e2000b901d4c */
[----:B------:R-:W-:Y:S01]  /*1e60*/  @!P1 IMAD.IADD R7, R27, 0x1, R7 ;  /* 0x000000011b079824 */ /* 0x000fe200078e0207 */
[----:B---3--:R-:W-:-:S02]  /*1e70*/  @!P1 LEA R28, P0, R26, c[0x0][0x168], 0x1 ;  /* 0x00005a001a1c9a11 */ /* 0x008fc400078008ff */
[----:B------:R-:W-:Y:S01]  /*1e80*/  @!P2 LEA.HI.X R31, R11, c[0x0][0x16c], R20, 0x1, P4 ;  /* 0x00005b000b1faa11 */ /* 0x000fe200020f0c14 */
[----:B------:R4:W-:Y:S01]  /*1e90*/  @!P3 LDGSTS.E.BYPASS.LTC128B.128 [R237+0xa800], [R22.64+0x80] ;  /* 0x0a80008016edbfae */ /* 0x0009e2000b901d4c */
[----:B------:R-:W-:Y:S02]  /*1ea0*/  @!P1 LEA.HI.X R29, R26, c[0x0][0x16c], R7, 0x1, P0 ;  /* 0x00005b001a1d9a11 */ /* 0x000fe400000f0c07 */
[----:B------:R-:W-:Y:S01]  /*1eb0*/  ISETP.GE.AND P4, PT, R12, R5, PT ;  /* 0x000000050c00720c */ /* 0x000fe20003f86270 */
[----:B------:R4:W-:Y:S01]  /*1ec0*/  @!P3 LDGSTS.E.BYPASS.LTC128B.128 [R237+0xc800], [R22.64+0x100] ;  /* 0x0c80010016edbfae */ /* 0x0009e2000b901d4c */
[----:B------:R-:W-:Y:S02]  /*1ed0*/  LEA.HI R12, R8, R91, RZ, 0x4 ;  /* 0x0000005b080c7211 */ /* 0x000fe400078f20ff */
[-C--:B------:R-:W-:Y:S01]  /*1ee0*/  ISETP.GE.AND P0, PT, R16, R5.reuse, PT ;  /* 0x000000051000720c */ /* 0x080fe20003f06270 */
[----:B------:R4:W-:Y:S01]  /*1ef0*/  @!P3 LDGSTS.E.BYPASS.LTC128B.128 [R237+0xe800], [R22.64+0x180] ;  /* 0x0e80018016edbfae */ /* 0x0009e2000b901d4c */
[----:B------:R-:W-:Y:S01]  /*1f00*/  ISETP.GE.AND P3, PT, R10, R5, PT ;  /* 0x000000050a00720c */ /* 0x000fe20003f66270 */
[----:B------:R-:W-:Y:S01]  /*1f10*/  IMAD.MOV.U32 R5, RZ, RZ, 0x20 ;  /* 0x00000020ff057424 */ /* 0x000fe200078e00ff */
[----:B------:R-:W-:Y:S01]  /*1f20*/  LOP3.LUT R10, R12, 0xfffffff0, RZ, 0xc0, !PT ;  /* 0xfffffff00c0a7812 */ /* 0x000fe200078ec0ff */
[----:B------:R3:W-:Y:S01]  /*1f30*/  @!P2 LDGSTS.E.BYPASS.LTC128B.128 [R237+0x9000], [R30.64] ;  /* 0x090000001eedafae */ /* 0x0007e2000b901d4c */
[----:B------:R-:W-:Y:S01]  /*1f40*/  SHF.R.S32.HI R11, RZ, 0x4, R12 ;  /* 0x00000004ff0b7819 */ /* 0x000fe2000001140c */
[----:B------:R-:W-:-:S02]  /*1f50*/  IMAD.WIDE.U32 R14, R5, c[0x0][0x1a0], RZ ;  /* 0x00006800050e7a25 */ /* 0x000fc400078e00ff */
[----:B------:R3:W-:Y:S01]  /*1f60*/  @!P2 LDGSTS.E.BYPASS.LTC128B.128 [R237+0xb000], [R30.64+0x80] ;  /* 0x0b0000801eedafae */ /* 0x0007e2000b901d4c */
[----:B------:R-:W-:Y:S01]  /*1f70*/  LEA.HI R12, R12, R11, RZ, 0x1 ;  /* 0x0000000b0c0c7211 */ /* 0x000fe200078f08ff */
[----:B------:R-:W-:Y:S02]  /*1f80*/  IMAD.IADD R85, R91, 0x1, -R10 ;  /* 0x000000015b557824 */ /* 0x000fe400078e0a0a */
[----:B------:R3:W-:Y:S01]  /*1f90*/  @!P2 LDGSTS.E.BYPASS.LTC128B.128 [R237+0xd000], [R30.64+0x100] ;  /* 0x0d0001001eedafae */ /* 0x0007e2000b901d4c */
[----:B------:R-:W-:Y:S01]  /*1fa0*/  IMAD.SHL.U32 R10, R0, 0x40, RZ ;  /* 0x00000040000a7824 */ /* 0x000fe200078e00ff */
[----:B------:R-:W-:Y:S01]  /*1fb0*/  LOP3.LUT R12, R12, 0xfffffffe, RZ, 0xc0, !PT ;  /* 0xfffffffe0c0c7812 */ /* 0x000fe200078ec0ff */
[----:B------:R-:W-:Y:S01]  /*1fc0*/  IMAD R7, R5, c[0x0][0x1a4], RZ ;  /* 0x0000690005077a24 */ /* 0x000fe200078e02ff */
[----:B------:R3:W-:Y:S01]  /*1fd0*/  @!P2 LDGSTS.E.BYPASS.LTC128B.128 [R237+0xf000], [R30.64+0x180] ;  /* 0x0f0001801eedafae */ /* 0x0007e2000b901d4c */
[----:B------:R-:W-:Y:S02]  /*1fe0*/  SHF.R.S32.HI R90, RZ, 0x1f, R85 ;  /* 0x0000001fff5a7819 */ /* 0x000fe40000011455 */
[----:B------:R-:W-:Y:S01]  /*1ff0*/  LOP3.LUT R16, R10, 0x1c0, RZ, 0xc0, !PT ;  /* 0x000001c00a107812 */ /* 0x000fe200078ec0ff */
[----:B------:R3:W-:Y:S01]  /*2000*/  @!P1 LDGSTS.E.BYPASS.LTC128B.128 [R237+0x9800], [R28.64] ;  /* 0x098000001ced9fae */ /* 0x0007e2000b901d4c */
[----:B------:R-:W-:Y:S01]  /*2010*/  LEA.HI R90, R90, R85, RZ, 0x3 ;  /* 0x000000555a5a7211 */ /* 0x000fe200078f18ff */
[----:B------:R-:W-:Y:S01]  /*2020*/  IMAD.IADD R11, R11, 0x1, -R12 ;  /* 0x000000010b0b7824 */ /* 0x000fe200078e0a0c */
[----:B------:R-:W-:Y:S01]  /*2030*/  LOP3.LUT R9, R16, 0x8, R9, 0xf8, !PT ;  /* 0x0000000810097812 */ /* 0x000fe200078ef809 */
[----:B------:R3:W-:Y:S01]  /*2040*/  @!P1 LDGSTS.E.BYPASS.LTC128B.128 [R237+0xb800], [R28.64+0x80] ;  /* 0x0b8000801ced9fae */ /* 0x0007e2000b901d4c */
[C---:B------:R-:W-:Y:S01]  /*2050*/  LOP3.LUT R10, R90.reuse, 0xfffffff8, RZ, 0xc0, !PT ;  /* 0xfffffff85a0a7812 */ /* 0x040fe200078ec0ff */
[----:B------:R-:W-:Y:S01]  /*2060*/  IMAD.SHL.U32 R90, R90, 0x40, RZ ;  /* 0x000000405a5a7824 */ /* 0x000fe200078e00ff */
[----:B------:R-:W-:Y:S01]  /*2070*/  SHF.R.U32.HI R16, RZ, 0x3, R16 ;  /* 0x00000003ff107819 */ /* 0x000fe20000011610 */
[----:B------:R3:W-:Y:S01]  /*2080*/  @!P1 LDGSTS.E.BYPASS.LTC128B.128 [R237+0xd800], [R28.64+0x100] ;  /* 0x0d8001001ced9fae */ /* 0x0007e2000b901d4c */
[----:B------:R-:W-:Y:S01]  /*2090*/  LEA.HI R12, R8, R91, RZ, 0x5 ;  /* 0x0000005b080c7211 */ /* 0x000fe200078f28ff */
[----:B------:R-:W-:Y:S01]  /*20a0*/  IMAD.IADD R85, R85, 0x1, -R10 ;  /* 0x0000000155557824 */ /* 0x000fe200078e0a0a */
[----:B------:R-:W-:Y:S01]  /*20b0*/  LOP3.LUT R16, R9, R16, RZ, 0x3c, !PT ;  /* 0x0000001009107212 */ /* 0x000fe200078e3cff */
[----:B------:R3:W-:Y:S01]  /*20c0*/  @!P1 LDGSTS.E.BYPASS.LTC128B.128 [R237+0xf800], [R28.64+0x180] ;  /* 0x0f8001801ced9fae */ /* 0x0007e2000b901d4c */
[----:B------:R-:W-:Y:S01]  /*20d0*/  @!P5 IADD3 R14, P1, R240, R14, RZ ;  /* 0x0000000ef00ed210 */ /* 0x000fe20007f3e0ff */
[----:B------:R-:W-:Y:S01]  /*20e0*/  IMAD.SHL.U32 R8, R11, 0x8, RZ ;  /* 0x000000080b087824 */ /* 0x000fe200078e00ff */
[----:B------:R-:W-:Y:S01]  /*20f0*/  LOP3.LUT R90, R90, 0xfffffe00, RZ, 0xc0, !PT ;  /* 0xfffffe005a5a7812 */ /* 0x000fe200078ec0ff */
[----:B------:R-:W0:Y:S01]  /*2100*/  LDGDEPBAR ;  /* 0x00000000000079af */ /* 0x000e220000000000 */
[----:B------:R-:W-:Y:S01]  /*2110*/  @!P5 IADD3.X R15, R241, R15, R7, P1, !PT ;  /* 0x0000000ff10fd210 */ /* 0x000fe20000ffe407 */
[----:B------:R-:W-:-:S02]  /*2120*/  IMAD R233, R11, 0x200, R16 ;  /* 0x000002000be97824 */ /* 0x000fc400078e0210 */
[----:B------:R-:W-:Y:S02]  /*2130*/  @!P4 IMAD.MOV.U32 R9, RZ, RZ, c[0x0][0x1a0] ;  /* 0x00006800ff09c624 */ /* 0x000fe400078e00ff */
[----:B------:R-:W-:Y:S02]  /*2140*/  @!P3 IMAD.MOV.U32 R11, RZ, RZ, c[0x0][0x1a0] ;  /* 0x00006800ff0bb624 */ /* 0x000fe400078e00ff */
[----:B------:R-:W-:Y:S02]  /*2150*/  @!P4 IMAD.MOV.U32 R7, RZ, RZ, c[0x0][0x1a4] ;  /* 0x00006900ff07c624 */ /* 0x000fe400078e00ff */
[C---:B------:R-:W-:Y:S01]  /*2160*/  R2P PR, R85.reuse, 0x6 ;  /* 0x0000000655007804 */ /* 0x040fe20000000000 */
[----:B------:R-:W-:Y:S02]  /*2170*/  IMAD.SHL.U32 R85, R85, 0x40, RZ ;  /* 0x0000004055557824 */ /* 0x000fe400078e00ff */
[----:B-1----:R-:W-:Y:S01]  /*2180*/  @!P3 IMAD.WIDE.U32 R18, R11, 0x60, R240 ;  /* 0x000000600b12b825 */ /* 0x002fe200078e00f0 */
[----:B------:R-:W-:-:S02]  /*2190*/  SHF.R.S32.HI R11, RZ, 0x5, R12 ;  /* 0x00000005ff0b7819 */ /* 0x000fc4000001140c */
[----:B------:R-:W-:Y:S01]  /*21a0*/  LOP3.LUT R85, R85, 0x1c0, RZ, 0xc0, !PT ;  /* 0x000001c055557812 */ /* 0x000fe200078ec0ff */
[----:B------:R-:W-:Y:S01]  /*21b0*/  @!P3 IMAD.MOV.U32 R10, RZ, RZ, c[0x0][0x1a4] ;  /* 0x00006900ff0ab624 */ /* 0x000fe200078e00ff */
[----:B------:R-:W-:Y:S01]  /*21c0*/  SEL R5, R5, 0xffffffe0, !P2 ;  /* 0xffffffe005057807 */ /* 0x000fe20005000000 */
[----:B------:R-:W-:Y:S01]  /*21d0*/  IMAD R234, R11, 0x400, R90 ;  /* 0x000004000bea7824 */ /* 0x000fe200078e025a */
[----:B------:R-:W-:Y:S01]  /*21e0*/  LOP3.LUT R8, R85, 0x8, R8, 0xf8, !PT ;  /* 0x0000000855087812 */ /* 0x000fe200078ef808 */
[----:B------:R-:W-:Y:S01]  /*21f0*/  @!P3 IMAD R10, R10, 0x60, RZ ;  /* 0x000000600a0ab824 */ /* 0x000fe200078e02ff */
[----:B------:R-:W-:Y:S01]  /*2200*/  SHF.R.U32.HI R85, RZ, 0x3, R85 ;  /* 0x00000003ff557819 */ /* 0x000fe20000011655 */
[----:B------:R-:W-:Y:S01]  /*2210*/  @!P3 IMAD.MOV.U32 R12, RZ, RZ, R18 ;  /* 0x000000ffff0cb224 */ /* 0x000fe200078e0012 */
[----:B------:R-:W-:-:S04]  /*2220*/  DEPBAR.LE SB0, 0x0 ;  /* 0x000080000000791a */ /* 0x000fc80000000000 */
[----:B------:R-:W-:Y:S01]  /*2230*/  BAR.SYNC.DEFER_BLOCKING 0x0 ;  /* 0x0000000000007b1d */ /* 0x000fe20000010000 */
[----:B------:R-:W-:Y:S01]  /*2240*/  LOP3.LUT R85, R8, R85, RZ, 0x3c, !PT ;  /* 0x0000005508557212 */ /* 0x000fe200078e3cff */
[----:B------:R-:W-:Y:S02]  /*2250*/  @!P3 IMAD.IADD R13, R19, 0x1, R10 ;  /* 0x00000001130db824 */ /* 0x000fe400078e020a */
[----:B------:R-:W-:Y:S02]  /*2260*/  IMAD.SHL.U32 R233, R233, 0x2, RZ ;  /* 0x00000002e9e97824 */ /* 0x000fe400078e00ff */
[----:B------:R-:W-:Y:S02]  /*2270*/  IMAD.IADD R234, R85, 0x1, R234 ;  /* 0x0000000155ea7824 */ /* 0x000fe400078e02ea */
[----:B------:R-:W-:Y:S01]  /*2280*/  IMAD.SHL.U32 R91, R91, 0x2, RZ ;  /* 0x000000025b5b7824 */ /* 0x000fe200078e00ff */
[----:B------:R-:W-:Y:S01]  /*2290*/  IADD3 R231, R233, 0x8020, RZ ;  /* 0x00008020e9e77810 */ /* 0x000fe20007ffe0ff */
[----:B------:R-:W-:-:S03]  /*22a0*/  IMAD.SHL.U32 R234, R234, 0x2, RZ ;  /* 0x00000002eaea7824 */ /* 0x000fc600078e00ff */
[----:B------:R-:W-:Y:S01]  /*22b0*/  LOP3.LUT R91, R91, 0x6, RZ, 0xc0, !PT ;  /* 0x000000065b5b7812 */ /* 0x000fe200078ec0ff */
[----:B------:R-:W-:Y:S01]  /*22c0*/  IMAD R230, R5, 0x2, R234 ;  /* 0x0000000205e67824 */ /* 0x000fe200078e02ea */
[----:B------:R-:W-:Y:S04]  /*22d0*/  @P0 STS.128 [R237+0x10000], RZ ;  /* 0x010000ffed000388 */ /* 0x000fe80000000c00 */
[----:B------:R-:W-:Y:S04]  /*22e0*/  @P0 STS.128 [R237+0x12000], RZ ;  /* 0x012000ffed000388 */ /* 0x000fe80000000c00 */
[----:B------:R-:W-:Y:S04]  /*22f0*/  @P0 STS.128 [R237+0x14000], RZ ;  /* 0x014000ffed000388 */ /* 0x000fe80000000c00 */
[----:B------:R-:W-:Y:S04]  /*2300*/  @P0 STS.128 [R237+0x16000], RZ ;  /* 0x016000ffed000388 */ /* 0x000fe80000000c00 */
[----:B------:R-:W-:Y:S01]  /*2310*/  @!PT LDS RZ, [RZ] ;  /* 0x00000000fffff984 */ /* 0x000fe20000000800 */
[----:B------:R-:W-:Y:S01]  /*2320*/  @!PT LDS RZ, [RZ] ;  /* 0x00000000fffff984 */ /* 0x000fe20000000800 */
[----:B------:R-:W-:Y:S01]  /*2330*/  @!PT LDS RZ, [RZ] ;  /* 0x00000000fffff984 */ /* 0x000fe20000000800 */
[----:B------:R1:W-:Y:S04]  /*2340*/  @!P0 LDGSTS.E.BYPASS.LTC128B.128 [R237+0x10000], [R240.64] ;  /* 0x10000000f0ed8fae */ /* 0x0003e8000b901d4c */
[----:B------:R1:W-:Y:S04]  /*2350*/  @!P0 LDGSTS.E.BYPASS.LTC128B.128 [R237+0x12000], [R240.64+0x80] ;  /* 0x12000080f0ed8fae */ /* 0x0003e8000b901d4c */
[----:B------:R1:W-:Y:S04]  /*2360*/  @!P0 LDGSTS.E.BYPASS.LTC128B.128 [R237+0x14000], [R240.64+0x100] ;  /* 0x14000100f0ed8fae */ /* 0x0003e8000b901d4c */
[----:B------:R1:W-:Y:S01]  /*2370*/  @!P0 LDGSTS.E.BYPASS.LTC128B.128 [R237+0x16000], [R240.64+0x180] ;  /* 0x16000180f0ed8fae */ /* 0x0003e2000b901d4c */
[----:B------:R-:W-:-:S03]  /*2380*/  @!P4 LEA R16, P0, R9, R240, 0x6 ;  /* 0x000000f00910c211 */ /* 0x000fc600078030ff */
[----:B------:R-:W-:Y:S01]  /*2390*/  @P5 STS.128 [R237+0x10800], RZ ;  /* 0x010800ffed005388 */ /* 0x000fe20000000c00 */
[----:B------:R-:W-:Y:S01]  /*23a0*/  @!P4 LEA.HI.X R17, R9, R241, R7, 0x6, P0 ;  /* 0x000000f10911c211 */ /* 0x000fe200000f3407 */
[----:B------:R-:W-:Y:S02]  /*23b0*/  IMAD.MOV.U32 R7, RZ, RZ, 0x10 ;  /* 0x00000010ff077424 */ /* 0x000fe400078e00ff */
[----:B------:R-:W-:Y:S03]  /*23c0*/  @P5 STS.128 [R237+0x12800], RZ ;  /* 0x012800ffed005388 */ /* 0x000fe60000000c00 */
[----:B------:R-:W-:Y:S01]  /*23d0*/  SEL R7, R7, 0xfffffff0, !P1 ;  /* 0xfffffff007077807 */ /* 0x000fe20004800000 */
[----:B------:R-:W-:Y:S02]  /*23e0*/  @P5 STS.128 [R237+0x14800], RZ ;  /* 0x014800ffed005388 */ /* 0x000fe40000000c00 */
[----:B------:R-:W-:-:S02]  /*23f0*/  R2P PR, R0, 0x6 ;  /* 0x0000000600007804 */ /* 0x000fc40000000000 */
[----:B------:R-:W-:Y:S01]  /*2400*/  @P5 STS.128 [R237+0x16800], RZ ;  /* 0x016800ffed005388 */ /* 0x000fe20000000c00 */
[----:B------:R-:W-:Y:S01]  /*2410*/  IADD3 R0, R233, 0x8000, RZ ;  /* 0x00008000e9007810 */ /* 0x000fe20007ffe0ff */
[----:B------:R-:W-:Y:S02]  /*2420*/  IMAD R232, R7, 0x2, R234 ;  /* 0x0000000207e87824 */ /* 0x000fe400078e02ea */
[----:B------:R-:W-:Y:S01]  /*2430*/  @!PT LDS RZ, [RZ] ;  /* 0x00000000fffff984 */ /* 0x000fe20000000800 */
[----:B------:R-:W-:Y:S01]  /*2440*/  @!PT LDS RZ, [RZ] ;  /* 0x00000000fffff984 */ /* 0x000fe20000000800 */
[----:B------:R-:W-:Y:S01]  /*2450*/  @!PT LDS RZ, [RZ] ;  /* 0x00000000fffff984 */ /* 0x000fe20000000800 */
[----:B------:R1:W-:Y:S02]  /*2460*/  @!P5 LDGSTS.E.BYPASS.LTC128B.128 [R237+0x10800], [R14.64] ;  /* 0x108000000eeddfae */ /* 0x0003e4000b901d4c */
[----:B------:R-:W-:Y:S02]  /*2470*/  IMAD R229, R5, 0x2, R232 ;  /* 0x0000000205e57824 */ /* 0x000fe400078e02e8 */
[----:B------:R1:W-:Y:S03]  /*2480*/  @!P5 LDGSTS.E.BYPASS.LTC128B.128 [R237+0x12800], [R14.64+0x80] ;  /* 0x128000800eeddfae */ /* 0x0003e6000b901d4c */
[----:B------:R-:W-:Y:S01]  /*2490*/  @P1 IADD3 R231, R0, -0x20, RZ ;  /* 0xffffffe000e71810 */ /* 0x000fe20007ffe0ff */
[----:B------:R1:W-:Y:S01]  /*24a0*/  @!P5 LDGSTS.E.BYPASS.LTC128B.128 [R237+0x14800], [R14.64+0x100] ;  /* 0x148001000eeddfae */ /* 0x0003e2000b901d4c */
[----:B------:R-:W-:-:S02]  /*24b0*/  IMAD.MOV.U32 R0, RZ, RZ, 0x40 ;  /* 0x00000040ff007424 */ /* 0x000fc400078e00ff */
[C---:B------:R-:W-:Y:S01]  /*24c0*/  IADD3 R223, R231.reuse, 0x800, RZ ;  /* 0x00000800e7df7810 */ /* 0x040fe20007ffe0ff */
[----:B------:R1:W-:Y:S01]  /*24d0*/  @!P5 LDGSTS.E.BYPASS.LTC128B.128 [R237+0x16800], [R14.64+0x180] ;  /* 0x168001800eeddfae */ /* 0x0003e2000b901d4c */
[C---:B------:R-:W-:Y:S02]  /*24e0*/  IADD3 R222, R231.reuse, 0x1000, RZ ;  /* 0x00001000e7de7810 */ /* 0x040fe40007ffe0ff */
[----:B------:R-:W-:Y:S01]  /*24f0*/  SEL R0, R0, 0xffffffc0, !P2 ;  /* 0xffffffc000007807 */ /* 0x000fe20005000000 */
[----:B------:R-:W-:Y:S01]  /*2500*/  @P4 STS.128 [R237+0x11000], RZ ;  /* 0x011000ffed004388 */ /* 0x000fe20000000c00 */
[C---:B------:R-:W-:Y:S02]  /*2510*/  IADD3 R221, R231.reuse, 0x1800, RZ ;  /* 0x00001800e7dd7810 */ /* 0x040fe40007ffe0ff */
[----:B------:R-:W-:Y:S01]  /*2520*/  IADD3 R219, R231, 0x2000, RZ ;  /* 0x00002000e7db7810 */ /* 0x000fe20007ffe0ff */
[----:B------:R-:W-:Y:S01]  /*2530*/  @P4 STS.128 [R237+0x13000], RZ ;  /* 0x013000ffed004388 */ /* 0x000fe20000000c00 */
[----:B------:R-:W-:Y:S01]  /*2540*/  IMAD.IADD R227, R233, 0x1, R0 ;  /* 0x00000001e9e37824 */ /* 0x000fe200078e0200 */
[C---:B------:R-:W-:Y:S01]  /*2550*/  IADD3 R218, R231.reuse, 0x2800, RZ ;  /* 0x00002800e7da7810 */ /* 0x040fe20007ffe0ff */
[----:B------:R-:W-:Y:S01]  /*2560*/  IMAD.IADD R220, R0, 0x1, R231 ;  /* 0x0000000100dc7824 */ /* 0x000fe200078e02e7 */
[----:B------:R-:W-:Y:S01]  /*2570*/  @P4 STS.128 [R237+0x15000], RZ ;  /* 0x015000ffed004388 */ /* 0x000fe20000000c00 */
[----:B------:R-:W-:Y:S01]  /*2580*/  IMAD R0, R2, 0x40, R91 ;  /* 0x0000004002007824 */ /* 0x000fe200078e025b */
[----:B------:R-:W-:-:S02]  /*2590*/  IADD3 R217, R231, 0x3000, RZ ;  /* 0x00003000e7d97810 */ /* 0x000fc40007ffe0ff */
[----:B------:R-:W-:Y:S01]  /*25a0*/  @P4 STS.128 [R237+0x17000], RZ ;  /* 0x017000ffed004388 */ /* 0x000fe20000000c00 */
[C---:B------:R-:W-:Y:S02]  /*25b0*/  IADD3 R216, R231.reuse, 0x3800, RZ ;  /* 0x00003800e7d87810 */ /* 0x040fe40007ffe0ff */
[C---:B------:R-:W-:Y:S01]  /*25c0*/  IADD3 R215, R231.reuse, 0x4000, RZ ;  /* 0x00004000e7d77810 */ /* 0x040fe20007ffe0ff */
[----:B------:R-:W-:Y:S01]  /*25d0*/  @!PT LDS RZ, [RZ] ;  /* 0x00000000fffff984 */ /* 0x000fe20000000800 */
[----:B------:R-:W-:Y:S01]  /*25e0*/  @!PT LDS RZ, [RZ] ;  /* 0x00000000fffff984 */ /* 0x000fe20000000800 */
[----:B------:R-:W-:Y:S01]  /*25f0*/  @!PT LDS RZ, [RZ] ;  /* 0x00000000fffff984 */ /* 0x000fe20000000800 */
[----:B------:R1:W-:Y:S01]  /*2600*/  @!P4 LDGSTS.E.BYPASS.LTC128B.128 [R237+0x11000], [R16.64] ;  /* 0x1100000010edcfae */ /* 0x0003e2000b901d4c */
[C---:B------:R-:W-:Y:S02]  /*2610*/  IADD3 R214, R231.reuse, 0x4800, RZ ;  /* 0x00004800e7d67810 */ /* 0x040fe40007ffe0ff */
[C---:B------:R-:W-:Y:S01]  /*2620*/  IADD3 R213, R231.reuse, 0x5000, RZ ;  /* 0x00005000e7d57810 */ /* 0x040fe20007ffe0ff */
[----:B------:R1:W-:Y:S01]  /*2630*/  @!P4 LDGSTS.E.BYPASS.LTC128B.128 [R237+0x13000], [R16.64+0x80] ;  /* 0x1300008010edcfae */ /* 0x0003e2000b901d4c */
[C---:B------:R-:W-:Y:S02]  /*2640*/  IADD3 R212, R231.reuse, 0x5800, RZ ;  /* 0x00005800e7d47810 */ /* 0x040fe40007ffe0ff */
[C---:B------:R-:W-:Y:S01]  /*2650*/  IADD3 R211, R231.reuse, 0x6000, RZ ;  /* 0x00006000e7d37810 */ /* 0x040fe20007ffe0ff */
[----:B------:R1:W-:Y:S01]  /*2660*/  @!P4 LDGSTS.E.BYPASS.LTC128B.128 [R237+0x15000], [R16.64+0x100] ;  /* 0x1500010010edcfae */ /* 0x0003e2000b901d4c */
[----:B------:R-:W-:-:S02]  /*2670*/  IADD3 R210, R231, 0x6800, RZ ;  /* 0x00006800e7d27810 */ /* 0x000fc40007ffe0ff */
[C---:B------:R-:W-:Y:S01]  /*2680*/  IADD3 R209, R231.reuse, 0x7000, RZ ;  /* 0x00007000e7d17810 */ /* 0x040fe20007ffe0ff */
[----:B------:R1:W-:Y:S01]  /*2690*/  @!P4 LDGSTS.E.BYPASS.LTC128B.128 [R237+0x17000], [R16.64+0x180] ;  /* 0x1700018010edcfae */ /* 0x0003e2000b901d4c */
[----:B------:R-:W-:-:S03]  /*26a0*/  IADD3 R208, R231, 0x7800, RZ ;  /* 0x00007800e7d07810 */ /* 0x000fc60007ffe0ff */
        /* <DEDUP_REMOVED lines=10> */
[----:B------:R1:W-:Y:S04]  /*2750*/  @!P3 LDGSTS.E.BYPASS.LTC128B.128 [R237+0x17800], [R12.64+0x180] ;  /* 0x178001800cedbfae */ /* 0x0003e8000b901d4c */
[----:B--2---:R-:W-:Y:S04]  /*2760*/  LDSM.16.M88.4 R24, [R234] ;  /* 0x00000000ea18783b */ /* 0x004fe80000000200 */
[----:B------:R-:W2:Y:S04]  /*2770*/  LDSM.16.M88.4 R72, [R233+0x8000] ;  /* 0x00800000e948783b */ /* 0x000ea80000000200 */
[----:B------:R-:W3:Y:S04]  /*2780*/  LDSM.16.M88.4 R40, [R233+0x8800] ;  /* 0x00880000e928783b */ /* 0x000ee80000000200 */
[----:B------:R-:W3:Y:S04]  /*2790*/  LDSM.16.M88.4 R32, [R233+0x9000] ;  /* 0x00900000e920783b */ /* 0x000ee80000000200 */
[----:B------:R-:W-:Y:S04]  /*27a0*/  LDSM.16.M88.4 R60, [R232] ;  /* 0x00000000e83c783b */ /* 0x000fe80000000200 */
[----:B------:R-:W-:Y:S04]  /*27b0*/  LDSM.16.M88.4 R64, [R231] ;  /* 0x00000000e740783b */ /* 0x000fe80000000200 */
[----:B-1----:R-:W1:Y:S04]  /*27c0*/  LDSM.16.M88.4 R12, [R233+0x9800] ;  /* 0x00980000e90c783b */ /* 0x002e680000000200 */
[----:B------:R-:W1:Y:S04]  /*27d0*/  LDSM.16.M88.4 R56, [R231+0x800] ;  /* 0x00080000e738783b */ /* 0x000e680000000200 */
[----:B------:R-:W1:Y:S04]  /*27e0*/  LDSM.16.M88.4 R48, [R231+0x1800] ;  /* 0x00180000e730783b */ /* 0x000e680000000200 */
[----:B------:R-:W1:Y:S04]  /*27f0*/  LDSM.16.M88.4 R52, [R231+0x1000] ;  /* 0x00100000e734783b */ /* 0x000e680000000200 */
[----:B----4-:R-:W-:Y:S01]  /*2800*/  LDSM.16.M88.4 R20, [R230] ;  /* 0x00000000e614783b */ /* 0x010fe20000000200 */
[C---:B--2---:R-:W-:Y:S03]  /*2810*/  HMMA.16816.F32.BF16 R8, R24.reuse, R72, RZ ;  /* 0x000000481808723c */ /* 0x044fe600000418ff */
[----:B------:R-:W2:Y:S04]  /*2820*/  LDSM.16.M88.4 R16, [R227+0x8000] ;  /* 0x00800000e310783b */ /* 0x000ea80000000200 */
[----:B------:R-:W-:Y:S01]  /*2830*/  LDSM.16.M88.4 R80, [R227+0x9000] ;  /* 0x00900000e350783b */ /* 0x000fe20000000200 */
[C---:B------:R-:W-:Y:S03]  /*2840*/  HMMA.16816.F32.BF16 R72, R24.reuse, R74, RZ ;  /* 0x0000004a1848723c */ /* 0x040fe600000418ff */
[----:B------:R-:W-:Y:S04]  /*2850*/  LDSM.16.M88.4 R76, [R227+0x9800] ;  /* 0x00980000e34c783b */ /* 0x000fe80000000200 */
[----:B------:R-:W-:Y:S01]  /*2860*/  LDSM.16.M88.4 R68, [R229] ;  /* 0x00000000e544783b */ /* 0x000fe20000000200 */
[C---:B---3--:R-:W-:Y:S03]  /*2870*/  HMMA.16816.F32.BF16 R44, R24.reuse, R40, RZ ;  /* 0x00000028182c723c */ /* 0x048fe600000418ff */
[----:B------:R-:W0:Y:S05]  /*2880*/  LDGDEPBAR ;  /* 0x00000000000079af */ /* 0x000e2a0000000000 */
[C---:B------:R-:W-:Y:S08]  /*2890*/  HMMA.16816.F32.BF16 R40, R24.reuse, R42, RZ ;  /* 0x0000002a1828723c */ /* 0x040ff000000418ff */
[C---:B------:R-:W-:Y:S08]  /*28a0*/  HMMA.16816.F32.BF16 R36, R24.reuse, R32, RZ ;  /* 0x000000201824723c */ /* 0x040ff000000418ff */
[C---:B------:R-:W-:Y:S08]  /*28b0*/  HMMA.16816.F32.BF16 R32, R24.reuse, R34, RZ ;  /* 0x000000221820723c */ /* 0x040ff000000418ff */
[C---:B-1----:R-:W-:Y:S08]  /*28c0*/  HMMA.16816.F32.BF16 R28, R24.reuse, R12, RZ ;  /* 0x0000000c181c723c */ /* 0x042ff000000418ff */
[----:B------:R-:W-:Y:S01]  /*28d0*/  HMMA.16816.F32.BF16 R24, R24, R14, RZ ;  /* 0x0000000e1818723c */ /* 0x000fe200000418ff */
[----:B------:R-:W1:Y:S07]  /*28e0*/  LDSM.16.M88.4 R12, [R227+0x8800] ;  /* 0x00880000e30c783b */ /* 0x000e6e0000000200 */
[C---:B------:R-:W-:Y:S08]  /*28f0*/  HMMA.16816.F32.BF16 R8, R60.reuse, R64, R8 ;  /* 0x000000403c08723c */ /* 0x040ff00000041808 */
[C---:B------:R-:W-:Y:S01]  /*2900*/  HMMA.16816.F32.BF16 R72, R60.reuse, R66, R72 ;  /* 0x000000423c48723c */ /* 0x040fe20000041848 */
[----:B------:R-:W-:Y:S07]  /*2910*/  LDSM.16.M88.4 R64, [R220] ;  /* 0x00000000dc40783b */ /* 0x000fee0000000200 */
        /* <DEDUP_REMOVED lines=8> */
[----:B------:R-:W-:Y:S04]  /*29a0*/  LDSM.16.M88.4 R52, [R233+0xa000] ;  /* 0x00a00000e934783b */ /* 0x000fe80000000200 */
[----:B------:R-:W-:Y:S03]  /*29b0*/  LDSM.16.M88.4 R60, [R233+0xb000] ;  /* 0x00b00000e93c783b */ /* 0x000fe60000000200 */
[C---:B--2---:R-:W-:Y:S08]  /*29c0*/  HMMA.16816.F32.BF16 R8, R20.reuse, R16, R8 ;  /* 0x000000101408723c */ /* 0x044ff00000041808 */
[C---:B------:R-:W-:Y:S01]  /*29d0*/  HMMA.16816.F32.BF16 R72, R20.reuse, R18, R72 ;  /* 0x000000121448723c */ /* 0x040fe20000041848 */
[----:B------:R-:W2:Y:S07]  /*29e0*/  LDSM.16.M88.4 R16, [R220+0x1000] ;  /* 0x00100000dc10783b */ /* 0x000eae0000000200 */
[C---:B-1----:R-:W-:Y:S08]  /*29f0*/  HMMA.16816.F32.BF16 R44, R20.reuse, R12, R44 ;  /* 0x0000000c142c723c */ /* 0x042ff0000004182c */
[C---:B------:R-:W-:Y:S01]  /*2a00*/  HMMA.16816.F32.BF16 R40, R20.reuse, R14, R40 ;  /* 0x0000000e1428723c */ /* 0x040fe20000041828 */
[----:B------:R-:W1:Y:S07]  /*2a10*/  LDSM.16.M88.4 R12, [R220+0x1800] ;  /* 0x00180000dc0c783b */ /* 0x000e6e0000000200 */
[C---:B------:R-:W-:Y:S08]  /*2a20*/  HMMA.16816.F32.BF16 R36, R20.reuse, R80, R36 ;  /* 0x000000501424723c */ /* 0x040ff00000041824 */
[C---:B------:R-:W-:Y:S08]  /*2a30*/  HMMA.16816.F32.BF16 R32, R20.reuse, R82, R32 ;  /* 0x000000521420723c */ /* 0x040ff00000041820 */
[C---:B------:R-:W-:Y:S08]  /*2a40*/  HMMA.16816.F32.BF16 R28, R20.reuse, R76, R28 ;  /* 0x0000004c141c723c */ /* 0x040ff0000004181c */
[----:B------:R-:W-:Y:S01]  /*2a50*/  HMMA.16816.F32.BF16 R48, R20, R78, R48 ;  /* 0x0000004e1430723c */ /* 0x000fe20000041830 */
[----:B------:R-:W4:Y:S07]  /*2a60*/  LDSM.16.M88.4 R20, [R233+0xa800] ;  /* 0x00a80000e914783b */ /* 0x000f2e0000000200 */
[C---:B---3--:R-:W-:Y:S08]  /*2a70*/  HMMA.16816.F32.BF16 R44, R68.reuse, R24, R44 ;  /* 0x00000018442c723c */ /* 0x048ff0000004182c */
[C---:B------:R-:W-:Y:S01]  /*2a80*/  HMMA.16816.F32.BF16 R40, R68.reuse, R26, R40 ;  /* 0x0000001a4428723c */ /* 0x040fe20000041828 */
[----:B------:R-:W3:Y:S07]  /*2a90*/  LDSM.16.M88.4 R24, [R233+0xb800] ;  /* 0x00b80000e918783b */ /* 0x000eee0000000200 */
[C---:B------:R-:W-:Y:S08]  /*2aa0*/  HMMA.16816.F32.BF16 R8, R68.reuse, R64, R8 ;  /* 0x000000404408723c */ /* 0x040ff00000041808 */
[C---:B------:R-:W-:Y:S01]  /*2ab0*/  HMMA.16816.F32.BF16 R72, R68.reuse, R66, R72 ;  /* 0x000000424448723c */ /* 0x040fe20000041848 */
[----:B------:R-:W-:Y:S07]  /*2ac0*/  LDSM.16.M88.4 R64, [R232+0x2000] ;  /* 0x00200000e840783b */ /* 0x000fee0000000200 */
[C---:B--2---:R-:W-:Y:S08]  /*2ad0*/  HMMA.16816.F32.BF16 R36, R68.reuse, R16, R36 ;  /* 0x000000104424723c */ /* 0x044ff00000041824 */
[C---:B------:R-:W-:Y:S01]  /*2ae0*/  HMMA.16816.F32.BF16 R76, R68.reuse, R18, R32 ;  /* 0x00000012444c723c */ /* 0x040fe20000041820 */
[----:B------:R-:W2:Y:S04]  /*2af0*/  LDSM.16.M88.4 R32, [R231+0x2000] ;  /* 0x00200000e720783b */ /* 0x000ea80000000200 */
[----:B------:R-:W2:Y:S03]  /*2b00*/  LDSM.16.M88.4 R16, [R231+0x2800] ;  /* 0x00280000e710783b */ /* 0x000ea60000000200 */
[C---:B-1----:R-:W-:Y:S08]  /*2b10*/  HMMA.16816.F32.BF16 R28, R68.reuse, R12, R28 ;  /* 0x0000000c441c723c */ /* 0x042ff0000004181c */
[----:B------:R-:W-:Y:S01]  /*2b20*/  HMMA.16816.F32.BF16 R48, R68, R14, R48 ;  /* 0x0000000e4430723c */ /* 0x000fe20000041830 */
[----:B------:R-:W1:Y:S04]  /*2b30*/  LDSM.16.M88.4 R12, [R231+0x3000] ;  /* 0x00300000e70c783b */ /* 0x000e680000000200 */
[----:B------:R-:W-:Y:S03]  /*2b40*/  LDSM.16.M88.4 R68, [R220+0x5800] ;  /* 0x00580000dc44783b */ /* 0x000fe60000000200 */
[C---:B------:R-:W-:Y:S08]  /*2b50*/  HMMA.16816.F32.BF16 R8, R56.reuse, R52, R8 ;  /* 0x000000343808723c */ /* 0x040ff00000041808 */
[C---:B------:R-:W-:Y:S01]  /*2b60*/  HMMA.16816.F32.BF16 R72, R56.reuse, R54, R72 ;  /* 0x000000363848723c */ /* 0x040fe20000041848 */
[----:B------:R-:W-:Y:S07]  /*2b70*/  LDSM.16.M88.4 R52, [R230+0x2000] ;  /* 0x00200000e634783b */ /* 0x000fee0000000200 */
[C---:B----4-:R-:W-:Y:S08]  /*2b80*/  HMMA.16816.F32.BF16 R44, R56.reuse, R20, R44 ;  /* 0x00000014382c723c */ /* 0x050ff0000004182c */
[C---:B------:R-:W-:Y:S01]  /*2b90*/  HMMA.16816.F32.BF16 R40, R56.reuse, R22, R40 ;  /* 0x000000163828723c */ /* 0x040fe20000041828 */
[----:B------:R-:W4:Y:S07]  /*2ba0*/  LDSM.16.M88.4 R20, [R231+0x3800] ;  /* 0x00380000e714783b */ /* 0x000f2e0000000200 */
[C---:B------:R-:W-:Y:S08]  /*2bb0*/  HMMA.16816.F32.BF16 R36, R56.reuse, R60, R36 ;  /* 0x0000003c3824723c */ /* 0x040ff00000041824 */
[C---:B------:R-:W-:Y:S08]  /*2bc0*/  HMMA.16816.F32.BF16 R76, R56.reuse, R62, R76 ;  /* 0x0000003e384c723c */ /* 0x040ff0000004184c */
[C---:B---3--:R-:W-:Y:S01]  /*2bd0*/  HMMA.16816.F32.BF16 R60, R56.reuse, R24, R28 ;  /* 0x00000018383c723c */ /* 0x048fe2000004181c */
[----:B------:R-:W3:Y:S07]  /*2be0*/  LDSM.16.M88.4 R28, [R227+0xa000] ;  /* 0x00a00000e31c783b */ /* 0x000eee0000000200 */
[----:B------:R-:W-:Y:S01]  /*2bf0*/  HMMA.16816.F32.BF16 R48, R56, R26, R48 ;  /* 0x0000001a3830723c */ /* 0x000fe20000041830 */
[----:B------:R-:W-:Y:S04]  /*2c00*/  LDSM.16.M88.4 R24, [R227+0xb000] ;  /* 0x00b00000e318783b */ /* 0x000fe80000000200 */
[----:B------:R-:W-:Y:S03]  /*2c10*/  LDSM.16.M88.4 R56, [R220+0x3000] ;  /* 0x00300000dc38783b */ /* 0x000fe60000000200 */
[C---:B--2---:R-:W-:Y:S08]  /*2c20*/  HMMA.16816.F32.BF16 R8, R64.reuse, R32, R8 ;  /* 0x000000204008723c */ /* 0x044ff00000041808 */
[C---:B------:R-:W-:Y:S01]  /*2c30*/  HMMA.16816.F32.BF16 R72, R64.reuse, R34, R72 ;  /* 0x000000224048723c */ /* 0x040fe20000041848 */
[----:B------:R-:W2:Y:S07]  /*2c40*/  LDSM.16.M88.4 R32, [R227+0xa800] ;  /* 0x00a80000e320783b */ /* 0x000eae0000000200 */
[C---:B------:R-:W-:Y:S08]  /*2c50*/  HMMA.16816.F32.BF16 R44, R64.reuse, R16, R44 ;  /* 0x00000010402c723c */ /* 0x040ff0000004182c */
[C---:B------:R-:W-:Y:S01]  /*2c60*/  HMMA.16816.F32.BF16 R40, R64.reuse, R18, R40 ;  /* 0x000000124028723c */ /* 0x040fe20000041828 */
[----:B------:R-:W2:Y:S07]  /*2c70*/  LDSM.16.M88.4 R16, [R227+0xb800] ;  /* 0x00b80000e310783b */ /* 0x000eae0000000200 */
[C---:B-1----:R-:W-:Y:S08]  /*2c80*/  HMMA.16816.F32.BF16 R36, R64.reuse, R12, R36 ;  /* 0x0000000c4024723c */ /* 0x042ff00000041824 */
[C---:B------:R-:W-:Y:S01]  /*2c90*/  HMMA.16816.F32.BF16 R76, R64.reuse, R14, R76 ;  /* 0x0000000e404c723c */ /* 0x040fe2000004184c */
[----:B------:R-:W-:Y:S07]  /*2ca0*/  LDSM.16.M88.4 R12, [R220+0x2000] ;  /* 0x00200000dc0c783b */ /* 0x000fee0000000200 */
[C---:B----4-:R-:W-:Y:S08]  /*2cb0*/  HMMA.16816.F32.BF16 R60, R64.reuse, R20, R60 ;  /* 0x00000014403c723c */ /* 0x050ff0000004183c */
[----:B------:R-:W-:Y:S01]  /*2cc0*/  HMMA.16816.F32.BF16 R48, R64, R22, R48 ;  /* 0x000000164030723c */ /* 0x000fe20000041830 */
[----:B------:R-:W1:Y:S04]  /*2cd0*/  LDSM.16.M88.4 R20, [R229+0x2000] ;  /* 0x00200000e514783b */ /* 0x000e680000000200 */
[----:B------:R-:W4:Y:S03]  /*2ce0*/  LDSM.16.M88.4 R64, [R220+0x2800] ;  /* 0x00280000dc40783b */ /* 0x000f260000000200 */
[C---:B---3--:R-:W-:Y:S08]  /*2cf0*/  HMMA.16816.F32.BF16 R8, R52.reuse, R28, R8 ;  /* 0x0000001c3408723c */ /* 0x048ff00000041808 */
[C---:B------:R-:W-:Y:S01]  /*2d00*/  HMMA.16816.F32.BF16 R72, R52.reuse, R30, R72 ;  /* 0x0000001e3448723c */ /* 0x040fe20000041848 */
[----:B------:R-:W3:Y:S07]  /*2d10*/  LDSM.16.M88.4 R28, [R220+0x3800] ;  /* 0x00380000dc1c783b */ /* 0x000eee0000000200 */
[C---:B--2---:R-:W-:Y:S08]  /*2d20*/  HMMA.16816.F32.BF16 R44, R52.reuse, R32, R44 ;  /* 0x00000020342c723c */ /* 0x044ff0000004182c */
[C---:B------:R-:W-:Y:S01]  /*2d30*/  HMMA.16816.F32.BF16 R40, R52.reuse, R34, R40 ;  /* 0x000000223428723c */ /* 0x040fe20000041828 */
[----:B------:R-:W-:Y:S07]  /*2d40*/  LDSM.16.M88.4 R32, [R234+0x4000] ;  /* 0x00400000ea20783b */ /* 0x000fee0000000200 */
[C---:B------:R-:W-:Y:S08]  /*2d50*/  HMMA.16816.F32.BF16 R36, R52.reuse, R24, R36 ;  /* 0x000000183424723c */ /* 0x040ff00000041824 */
[C---:B------:R-:W-:Y:S01]  /*2d60*/  HMMA.16816.F32.BF16 R76, R52.reuse, R26, R76 ;  /* 0x0000001a344c723c */ /* 0x040fe2000004184c */
[----:B------:R-:W2:Y:S07]  /*2d70*/  LDSM.16.M88.4 R24, [R233+0xc000] ;  /* 0x00c00000e918783b */ /* 0x000eae0000000200 */
[C---:B------:R-:W-:Y:S08]  /*2d80*/  HMMA.16816.F32.BF16 R60, R52.reuse, R16, R60 ;  /* 0x00000010343c723c */ /* 0x040ff0000004183c */
[----:B------:R-:W-:Y:S01]  /*2d90*/  HMMA.16816.F32.BF16 R48, R52, R18, R48 ;  /* 0x000000123430723c */ /* 0x000fe20000041830 */
[----:B------:R-:W2:Y:S04]  /*2da0*/  LDSM.16.M88.4 R16, [R233+0xc800] ;  /* 0x00c80000e910783b */ /* 0x000ea80000000200 */
[----:B------:R-:W-:Y:S03]  /*2db0*/  LDSM.16.M88.4 R52, [R232+0x4000] ;  /* 0x00400000e834783b */ /* 0x000fe60000000200 */
[C---:B-1----:R-:W-:Y:S08]  /*2dc0*/  HMMA.16816.F32.BF16 R8, R20.reuse, R12, R8 ;  /* 0x0000000c1408723c */ /* 0x042ff00000041808 */
[C---:B------:R-:W-:Y:S01]  /*2dd0*/  HMMA.16816.F32.BF16 R72, R20.reuse, R14, R72 ;  /* 0x0000000e1448723c */ /* 0x040fe20000041848 */
[----:B------:R-:W1:Y:S07]  /*2de0*/  LDSM.16.M88.4 R12, [R233+0xd000] ;  /* 0x00d00000e90c783b */ /* 0x000e6e0000000200 */
[C---:B----4-:R-:W-:Y:S08]  /*2df0*/  HMMA.16816.F32.BF16 R44, R20.reuse, R64, R44 ;  /* 0x00000040142c723c */ /* 0x050ff0000004182c */
        /* <DEDUP_REMOVED lines=8> */
[----:B------:R-:W4:Y:S03]  /*2e80*/  LDSM.16.M88.4 R28, [R231+0x4000] ;  /* 0x00400000e71c783b */ /* 0x000f260000000200 */
        /* <DEDUP_REMOVED lines=8> */
[----:B------:R-:W1:Y:S07]  /*2f10*/  LDSM.16.M88.4 R12, [R227+0xc000] ;  /* 0x00c00000e30c783b */ /* 0x000e6e0000000200 */
[C---:B---3--:R-:W-:Y:S08]  /*2f20*/  HMMA.16816.F32.BF16 R60, R32.reuse, R20, R60 ;  /* 0x00000014203c723c */ /* 0x048ff0000004183c */
[----:B------:R-:W-:Y:S01]  /*2f30*/  HMMA.16816.F32.BF16 R48, R32, R22, R48 ;  /* 0x000000162030723c */ /* 0x000fe20000041830 */
[----:B------:R-:W3:Y:S04]  /*2f40*/  LDSM.16.M88.4 R20, [R227+0xc800] ;  /* 0x00c80000e314783b */ /* 0x000ee80000000200 */
[----:B------:R-:W1:Y:S03]  /*2f50*/  LDSM.16.M88.4 R32, [R227+0xd000] ;  /* 0x00d00000e320783b */ /* 0x000e660000000200 */
[C---:B----4-:R-:W-:Y:S08]  /*2f60*/  HMMA.16816.F32.BF16 R8, R52.reuse, R28, R8 ;  /* 0x0000001c3408723c */ /* 0x050ff00000041808 */
[C---:B------:R-:W-:Y:S01]  /*2f70*/  HMMA.16816.F32.BF16 R72, R52.reuse, R30, R72 ;  /* 0x0000001e3448723c */ /* 0x040fe20000041848 */
[----:B------:R-:W-:Y:S07]  /*2f80*/  LDSM.16.M88.4 R28, [R220+0x4000] ;  /* 0x00400000dc1c783b */ /* 0x000fee0000000200 */
[C---:B------:R-:W-:Y:S08]  /*2f90*/  HMMA.16816.F32.BF16 R44, R52.reuse, R56, R44 ;  /* 0x00000038342c723c */ /* 0x040ff0000004182c */
[C---:B------:R-:W-:Y:S01]  /*2fa0*/  HMMA.16816.F32.BF16 R40, R52.reuse, R58, R40 ;  /* 0x0000003a3428723c */ /* 0x040fe20000041828 */
[----:B------:R-:W-:Y:S07]  /*2fb0*/  LDSM.16.M88.4 R56, [R229+0x4000] ;  /* 0x00400000e538783b */ /* 0x000fee0000000200 */
[C---:B--2---:R-:W-:Y:S08]  /*2fc0*/  HMMA.16816.F32.BF16 R36, R52.reuse, R24, R36 ;  /* 0x000000183424723c */ /* 0x044ff00000041824 */
        /* <DEDUP_REMOVED lines=9> */
[C---:B---3--:R-:W-:Y:S08]  /*3060*/  HMMA.16816.F32.BF16 R44, R64.reuse, R20, R44 ;  /* 0x00000014402c723c */ /* 0x048ff0000004182c */
[C---:B------:R-:W-:Y:S01]  /*3070*/  HMMA.16816.F32.BF16 R40, R64.reuse, R22, R40 ;  /* 0x000000164028723c */ /* 0x040fe20000041828 */
[----:B------:R-:W1:Y:S07]  /*3080*/  LDSM.16.M88.4 R20, [R234+0x6000] ;  /* 0x00600000ea14783b */ /* 0x000e6e0000000200 */
[C---:B------:R-:W-:Y:S08]  /*3090*/  HMMA.16816.F32.BF16 R36, R64.reuse, R32, R36 ;  /* 0x000000204024723c */ /* 0x040ff00000041824 */
[C---:B------:R-:W-:Y:S01]  /*30a0*/  HMMA.16816.F32.BF16 R76, R64.reuse, R34, R76 ;  /* 0x00000022404c723c */ /* 0x040fe2000004184c */
[----:B------:R-:W3:Y:S07]  /*30b0*/  LDSM.16.M88.4 R32, [R233+0xe800] ;  /* 0x00e80000e920783b */ /* 0x000eee0000000200 */
[C---:B--2---:R-:W-:Y:S08]  /*30c0*/  HMMA.16816.F32.BF16 R60, R64.reuse, R24, R60 ;  /* 0x00000018403c723c */ /* 0x044ff0000004183c */
[----:B------:R-:W-:Y:S01]  /*30d0*/  HMMA.16816.F32.BF16 R48, R64, R26, R48 ;  /* 0x0000001a4030723c */ /* 0x000fe20000041830 */
[----:B------:R-:W2:Y:S04]  /*30e0*/  LDSM.16.M88.4 R24, [R233+0xf000] ;  /* 0x00f00000e918783b */ /* 0x000ea80000000200 */
[----:B------:R-:W-:Y:S03]  /*30f0*/  LDSM.16.M88.4 R64, [R231+0x6800] ;  /* 0x00680000e740783b */ /* 0x000fe60000000200 */
[C---:B------:R-:W-:Y:S08]  /*3100*/  HMMA.16816.F32.BF16 R8, R56.reuse, R28, R8 ;  /* 0x0000001c3808723c */ /* 0x040ff00000041808 */
[C---:B------:R-:W-:Y:S01]  /*3110*/  HMMA.16816.F32.BF16 R72, R56.reuse, R30, R72 ;  /* 0x0000001e3848723c */ /* 0x040fe20000041848 */
[----:B------:R-:W-:Y:S07]  /*3120*/  LDSM.16.M88.4 R28, [R232+0x6000] ;  /* 0x00600000e81c783b */ /* 0x000fee0000000200 */
[C---:B----4-:R-:W-:Y:S08]  /*3130*/  HMMA.16816.F32.BF16 R44, R56.reuse, R16, R44 ;  /* 0x00000010382c723c */ /* 0x050ff0000004182c */
[C---:B------:R-:W-:Y:S01]  /*3140*/  HMMA.16816.F32.BF16 R40, R56.reuse, R18, R40 ;  /* 0x000000123828723c */ /* 0x040fe20000041828 */
[----:B------:R-:W-:Y:S07]  /*3150*/  LDSM.16.M88.4 R16, [R231+0x6000] ;  /* 0x00600000e710783b */ /* 0x000fee0000000200 */
[C---:B------:R-:W-:Y:S08]  /*3160*/  HMMA.16816.F32.BF16 R36, R56.reuse, R52, R36 ;  /* 0x000000343824723c */ /* 0x040ff00000041824 */
[C---:B------:R-:W-:Y:S01]  /*3170*/  HMMA.16816.F32.BF16 R76, R56.reuse, R54, R76 ;  /* 0x00000036384c723c */ /* 0x040fe2000004184c */
[----:B------:R-:W4:Y:S07]  /*3180*/  LDSM.16.M88.4 R52, [R233+0xf800] ;  /* 0x00f80000e934783b */ /* 0x000f2e0000000200 */
[C---:B------:R-:W-:Y:S08]  /*3190*/  HMMA.16816.F32.BF16 R60, R56.reuse, R68, R60 ;  /* 0x00000044383c723c */ /* 0x040ff0000004183c */
[----:B------:R-:W-:Y:S01]  /*31a0*/  HMMA.16816.F32.BF16 R48, R56, R70, R48 ;  /* 0x000000463830723c */ /* 0x000fe20000041830 */
[----:B------:R-:W4:Y:S07]  /*31b0*/  LDSM.16.M88.4 R56, [R231+0x7000] ;  /* 0x00700000e738783b */ /* 0x000f2e0000000200 */
[C---:B-1----:R-:W-:Y:S08]  /*31c0*/  HMMA.16816.F32.BF16 R8, R20.reuse, R12, R8 ;  /* 0x0000000c1408723c */ /* 0x042ff00000041808 */
[C---:B------:R-:W-:Y:S01]  /*31d0*/  HMMA.16816.F32.BF16 R72, R20.reuse, R14, R72 ;  /* 0x0000000e1448723c */ /* 0x040fe20000041848 */
[----:B------:R-:W1:Y:S07]  /*31e0*/  LDSM.16.M88.4 R12, [R231+0x7800] ;  /* 0x00780000e70c783b */ /* 0x000e6e0000000200 */
[C---:B---3--:R-:W-:Y:S08]  /*31f0*/  HMMA.16816.F32.BF16 R44, R20.reuse, R32, R44 ;  /* 0x00000020142c723c */ /* 0x048ff0000004182c */
[C---:B------:R-:W-:Y:S01]  /*3200*/  HMMA.16816.F32.BF16 R40, R20.reuse, R34, R40 ;  /* 0x000000221428723c */ /* 0x040fe20000041828 */
[----:B------:R-:W-:Y:S07]  /*3210*/  LDSM.16.M88.4 R32, [R227+0xe800] ;  /* 0x00e80000e320783b */ /* 0x000fee0000000200 */
[C---:B--2---:R-:W-:Y:S08]  /*3220*/  HMMA.16816.F32.BF16 R36, R20.reuse, R24, R36 ;  /* 0x000000181424723c */ /* 0x044ff00000041824 */
[C---:B------:R-:W-:Y:S01]  /*3230*/  HMMA.16816.F32.BF16 R76, R20.reuse, R26, R76 ;  /* 0x0000001a144c723c */ /* 0x040fe2000004184c */
[----:B------:R-:W-:Y:S07]  /*3240*/  LDSM.16.M88.4 R24, [R227+0xf000] ;  /* 0x00f00000e318783b */ /* 0x000fee0000000200 */
[C---:B----4-:R-:W-:Y:S08]  /*3250*/  HMMA.16816.F32.BF16 R60, R20.reuse, R52, R60 ;  /* 0x00000034143c723c */ /* 0x050ff0000004183c */
[----:B------:R-:W-:Y:S01]  /*3260*/  HMMA.16816.F32.BF16 R48, R20, R54, R48 ;  /* 0x000000361430723c */ /* 0x000fe20000041830 */
[----:B------:R-:W-:Y:S04]  /*3270*/  LDSM.16.M88.4 R20, [R230+0x6000] ;  /* 0x00600000e614783b */ /* 0x000fe80000000200 */
[----:B------:R-:W-:Y:S03]  /*3280*/  LDSM.16.M88.4 R52, [R227+0xf800] ;  /* 0x00f80000e334783b */ /* 0x000fe60000000200 */
[C---:B------:R-:W-:Y:S08]  /*3290*/  HMMA.16816.F32.BF16 R8, R28.reuse, R16, R8 ;  /* 0x000000101c08723c */ /* 0x040ff00000041808 */
[C---:B------:R-:W-:Y:S01]  /*32a0*/  HMMA.16816.F32.BF16 R72, R28.reuse, R18, R72 ;  /* 0x000000121c48723c */ /* 0x040fe20000041848 */
[----:B------:R-:W2:Y:S07]  /*32b0*/  LDSM.16.M88.4 R16, [R227+0xe000] ;  /* 0x00e00000e310783b */ /* 0x000eae0000000200 */
[C---:B------:R-:W-:Y:S08]  /*32c0*/  HMMA.16816.F32.BF16 R44, R28.reuse, R64, R44 ;  /* 0x000000401c2c723c */ /* 0x040ff0000004182c */
[C---:B------:R-:W-:Y:S08]  /*32d0*/  HMMA.16816.F32.BF16 R40, R28.reuse, R66, R40 ;  /* 0x000000421c28723c */ /* 0x040ff00000041828 */
[C---:B------:R-:W-:Y:S08]  /*32e0*/  HMMA.16816.F32.BF16 R36, R28.reuse, R56, R36 ;  /* 0x000000381c24723c */ /* 0x040ff00000041824 */
[C---:B------:R-:W-:Y:S01]  /*32f0*/  HMMA.16816.F32.BF16 R76, R28.reuse, R58, R76 ;  /* 0x0000003a1c4c723c */ /* 0x040fe2000004184c */
[----:B------:R-:W-:Y:S07]  /*3300*/  LDSM.16.M88.4 R56, [R220+0x6000] ;  /* 0x00600000dc38783b */ /* 0x000fee0000000200 */
[C---:B-1----:R-:W-:Y:S01]  /*3310*/  HMMA.16816.F32.BF16 R64, R28.reuse, R12, R60 ;  /* 0x0000000c1c40723c */ /* 0x042fe2000004183c */
[----:B------:R-:W1:Y:S07]  /*3320*/  LDSM.16.M88.4 R60, [R229+0x6000] ;  /* 0x00600000e53c783b */ /* 0x000e6e0000000200 */
[----:B------:R-:W-:Y:S01]  /*3330*/  HMMA.16816.F32.BF16 R48, R28, R14, R48 ;  /* 0x0000000e1c30723c */ /* 0x000fe20000041830 */
[----:B------:R-:W3:Y:S06]  /*3340*/  LDSM.16.M88.4 R12, [R220+0x6800] ;  /* 0x00680000dc0c783b */ /* 0x000eec0000000200 */
[----:B------:R-:W-:Y:S01]  /*3350*/  IADD3 R29, R0, -0x38, RZ ;  /* 0xffffffc8001d7810 */ /* 0x000fe20007ffe0ff */
[----:B--2---:R-:W-:Y:S03]  /*3360*/  HMMA.16816.F32.BF16 R8, R20, R16, R8 ;  /* 0x000000101408723c */ /* 0x004fe60000041808 */
[----:B------:R-:W-:-:S05]  /*3370*/  ISETP.GE.AND P2, PT, R29, R92, PT ;  /* 0x0000005c1d00720c */ /* 0x000fca0003f46270 */
[C---:B------:R-:W-:Y:S01]  /*3380*/  HMMA.16816.F32.BF16 R72, R20.reuse, R18, R72 ;  /* 0x000000121448723c */ /* 0x040fe20000041848 */
[----:B------:R-:W2:Y:S07]  /*3390*/  LDSM.16.M88.4 R16, [R220+0x7000] ;  /* 0x00700000dc10783b */ /* 0x000eae0000000200 */
[C---:B------:R-:W-:Y:S08]  /*33a0*/  HMMA.16816.F32.BF16 R44, R20.reuse, R32, R44 ;  /* 0x00000020142c723c */ /* 0x040ff0000004182c */
[C---:B------:R-:W-:Y:S08]  /*33b0*/  HMMA.16816.F32.BF16 R40, R20.reuse, R34, R40 ;  /* 0x000000221428723c */ /* 0x040ff00000041828 */
[C---:B------:R-:W-:Y:S07]  /*33c0*/  HMMA.16816.F32.BF16 R36, R20.reuse, R24, R36 ;  /* 0x000000181424723c */ /* 0x040fee0000041824 */
[----:B------:R-:W-:Y:S01]  /*33d0*/  IADD3 R25, R0, -0x3f, RZ ;  /* 0xffffffc100197810 */ /* 0x000fe20007ffe0ff */
[----:B------:R-:W-:Y:S03]  /*33e0*/  HMMA.16816.F32.BF16 R76, R20, R26, R76 ;  /* 0x0000001a144c723c */ /* 0x000fe6000004184c */
[----:B------:R-:W-:-:S02]  /*33f0*/  ISETP.GE.AND P3, PT, R25, R92, PT ;  /* 0x0000005c1900720c */ /* 0x000fc40003f66270 */
[C---:B------:R-:W-:Y:S02]  /*3400*/  IADD3 R25, R0.reuse, -0x30, RZ ;  /* 0xffffffd000197810 */ /* 0x040fe40007ffe0ff */
[C---:B------:R-:W-:Y:S01]  /*3410*/  IADD3 R27, R0.reuse, -0x40, RZ ;  /* 0xffffffc0001b7810 */ /* 0x040fe20007ffe0ff */
[----:B------:R-:W-:Y:S01]  /*3420*/  HMMA.16816.F32.BF16 R64, R20, R52, R64 ;  /* 0x000000341440723c */ /* 0x000fe20000041840 */
[-C--:B------:R-:W-:Y:S02]  /*3430*/  ISETP.GE.AND P1, PT, R25, R92.reuse, PT ;  /* 0x0000005c1900720c */ /* 0x080fe40003f26270 */
[----:B------:R-:W-:Y:S02]  /*3440*/  ISETP.GE.AND P4, PT, R27, R92, PT ;  /* 0x0000005c1b00720c */ /* 0x000fe40003f86270 */
[----:B------:R-:W-:-:S03]  /*3450*/  IADD3 R27, R0, -0x37, RZ ;  /* 0xffffffc9001b7810 */ /* 0x000fc60007ffe0ff */
[----:B------:R-:W-:Y:S01]  /*3460*/  HMMA.16816.F32.BF16 R48, R20, R54, R48 ;  /* 0x000000361430723c */ /* 0x000fe20000041830 */
[----:B------:R-:W4:Y:S01]  /*3470*/  LDSM.16.M88.4 R20, [R220+0x7800] ;  /* 0x00780000dc14783b */ /* 0x000f220000000200 */
[----:B------:R-:W-:Y:S01]  /*3480*/  ISETP.GE.AND P0, PT, R27, R92, PT ;  /* 0x0000005c1b00720c */ /* 0x000fe20003f06270 */
[----:B------:R-:W-:-:S05]  /*3490*/  DEPBAR.LE SB0, 0x0 ;  /* 0x000080000000791a */ /* 0x000fca0000000000 */
[C---:B-1----:R-:W-:Y:S08]  /*34a0*/  HMMA.16816.F32.BF16 R8, R60.reuse, R56, R8 ;  /* 0x000000383c08723c */ /* 0x042ff00000041808 */
[C---:B------:R-:W-:Y:S08]  /*34b0*/  HMMA.16816.F32.BF16 R72, R60.reuse, R58, R72 ;  /* 0x0000003a3c48723c */ /* 0x040ff00000041848 */
[C---:B---3--:R-:W-:Y:S07]  /*34c0*/  HMMA.16816.F32.BF16 R44, R60.reuse, R12, R44 ;  /* 0x0000000c3c2c723c */ /* 0x048fee000004182c */
[----:B------:R-:W-:Y:S01]  /*34d0*/  IADD3 R13, R0, -0x2f, RZ ;  /* 0xffffffd1000d7810 */ /* 0x000fe20007ffe0ff */
[----:B--2---:R-:W-:Y:S01]  /*34e0*/  HMMA.16816.F32.BF16 R36, R60, R16, R36 ;  /* 0x000000103c24723c */ /* 0x004fe20000041824 */
[----:B------:R-:W-:-:S02]  /*34f0*/  FSEL R11, R11, -INF , !P3 ;  /* 0xff8000000b0b7808 */ /* 0x000fc40005800000 */
[-C--:B------:R-:W-:Y:S02]  /*3500*/  ISETP.GE.AND P5, PT, R13, R92.reuse, PT ;  /* 0x0000005c0d00720c */ /* 0x080fe40003fa6270 */
[C---:B------:R-:W-:Y:S02]  /*3510*/  IADD3 R13, R0.reuse, -0x27, RZ ;  /* 0xffffffd9000d7810 */ /* 0x040fe40007ffe0ff */
[----:B------:R-:W-:Y:S01]  /*3520*/  FSEL R26, R9, -INF , !P3 ;  /* 0xff800000091a7808 */ /* 0x000fe20005800000 */
[----:B------:R-:W-:Y:S01]  /*3530*/  HMMA.16816.F32.BF16 R40, R60, R14, R40 ;  /* 0x0000000e3c28723c */ /* 0x000fe20000041828 */
[----:B------:R-:W-:Y:S02]  /*3540*/  ISETP.GE.AND P3, PT, R13, R92, PT ;  /* 0x0000005c0d00720c */ /* 0x000fe40003f66270 */
[C---:B------:R-:W-:Y:S02]  /*3550*/  IADD3 R9, R0.reuse, -0x1f, RZ ;  /* 0xffffffe100097810 */ /* 0x040fe40007ffe0ff */
[----:B------:R-:W-:-:S02]  /*3560*/  IADD3 R13, R0, -0x20, RZ ;  /* 0xffffffe0000d7810 */ /* 0x000fc40007ffe0ff */
[----:B------:R-:W-:Y:S01]  /*3570*/  IADD3 R15, R0, -0x28, RZ ;  /* 0xffffffd8000f7810 */ /* 0x000fe20007ffe0ff */
[C---:B------:R-:W-:Y:S01]  /*3580*/  HMMA.16816.F32.BF16 R76, R60.reuse, R18, R76 ;  /* 0x000000123c4c723c */ /* 0x040fe2000004184c */
[----:B------:R-:W-:Y:S02]  /*3590*/  FSEL R24, R10, -INF , !P4 ;  /* 0xff8000000a187808 */ /* 0x000fe40006000000 */
[----:B------:R-:W-:Y:S02]  /*35a0*/  FSEL R25, R8, -INF , !P4 ;  /* 0xff80000008197808 */ /* 0x000fe40006000000 */
[----:B------:R-:W-:Y:S02]  /*35b0*/  ISETP.GE.AND P4, PT, R15, R92, PT ;  /* 0x0000005c0f00720c */ /* 0x000fe40003f86270 */
[----:B------:R-:W-:Y:S01]  /*35c0*/  FSEL R75, R75, -INF , !P0 ;  /* 0xff8000004b4b7808 */ /* 0x000fe20004000000 */
[----:B----4-:R-:W-:Y:S01]  /*35d0*/  HMMA.16816.F32.BF16 R64, R60, R20, R64 ;  /* 0x000000143c40723c */ /* 0x010fe20000041840 */
[----:B------:R-:W-:-:S02]  /*35e0*/  FSEL R16, R73, -INF , !P0 ;  /* 0xff80000049107808 */ /* 0x000fc40004000000 */
[----:B------:R-:W-:Y:S02]  /*35f0*/  FSEL R17, R74, -INF , !P2 ;  /* 0xff8000004a117808 */ /* 0x000fe40005000000 */
[----:B------:R-:W-:Y:S02]  /*3600*/  FSEL R72, R72, -INF , !P2 ;  /* 0xff80000048487808 */ /* 0x000fe40005000000 */
[-C--:B------:R-:W-:Y:S01]  /*3610*/  ISETP.GE.AND P0, PT, R9, R92.reuse, PT ;  /* 0x0000005c0900720c */ /* 0x080fe20003f06270 */
[----:B------:R-:W-:Y:S01]  /*3620*/  HMMA.16816.F32.BF16 R48, R60, R22, R48 ;  /* 0x000000163c30723c */ /* 0x000fe20000041830 */
[C---:B------:R-:W-:Y:S02]  /*3630*/  IADD3 R15, R0.reuse, -0x18, RZ ;  /* 0xffffffe8000f7810 */ /* 0x040fe40007ffe0ff */
[----:B------:R-:W-:Y:S02]  /*3640*/  ISETP.GE.AND P2, PT, R13, R92, PT ;  /* 0x0000005c0d00720c */ /* 0x000fe40003f46270 */
[----:B------:R-:W-:-:S02]  /*3650*/  IADD3 R13, R0, -0x17, RZ ;  /* 0xffffffe9000d7810 */ /* 0x000fc40007ffe0ff */
[----:B------:R-:W-:Y:S02]  /*3660*/  FSEL R9, R46, -INF , !P1 ;  /* 0xff8000002e097808 */ /* 0x000fe40004800000 */
[----:B------:R-:W-:Y:S02]  /*3670*/  FSEL R14, R44, -INF , !P1 ;  /* 0xff8000002c0e7808 */ /* 0x000fe40004800000 */
[----:B------:R-:W-:Y:S02]  /*3680*/  ISETP.GE.AND P1, PT, R15, R92, PT ;  /* 0x0000005c0f00720c */ /* 0x000fe40003f26270 */
[----:B------:R-:W-:Y:S02]  /*3690*/  FSEL R203, R39, -INF , !P0 ;  /* 0xff80000027cb7808 */ /* 0x000fe40004000000 */
[----:B------:R-:W-:Y:S02]  /*36a0*/  FSEL R184, R37, -INF , !P0 ;  /* 0xff80000025b87808 */ /* 0x000fe40004000000 */
[----:B------:R-:W-:-:S02]  /*36b0*/  FSEL R15, R47, -INF , !P5 ;  /* 0xff8000002f0f7808 */ /* 0x000fc40006800000 */
[----:B------:R-:W-:Y:S02]  /*36c0*/  FSEL R12, R45, -INF , !P5 ;  /* 0xff8000002d0c7808 */ /* 0x000fe40006800000 */
[----:B------:R-:W-:Y:S02]  /*36d0*/  ISETP.GT.AND P0, PT, R2, 0x1, PT ;  /* 0x000000010200780c */ /* 0x000fe40003f04270 */
[----:B------:R-:W-:Y:S02]  /*36e0*/  ISETP.GE.AND P5, PT, R13, R92, PT ;  /* 0x0000005c0d00720c */ /* 0x000fe40003fa6270 */
[C---:B------:R-:W-:Y:S02]  /*36f0*/  IADD3 R13, R0.reuse, -0x10, RZ ;  /* 0xfffffff0000d7810 */ /* 0x040fe40007ffe0ff */
[----:B------:R-:W-:Y:S02]  /*3700*/  IADD3 R19, R0, -0xf, RZ ;  /* 0xfffffff100137810 */ /* 0x000fe40007ffe0ff */
[----:B------:R-:W-:-:S02]  /*3710*/  FSEL R21, R42, -INF , !P4 ;  /* 0xff8000002a157808 */ /* 0x000fc40006000000 */
[----:B------:R-:W-:Y:S02]  /*3720*/  FSEL R10, R40, -INF , !P4 ;  /* 0xff800000280a7808 */ /* 0x000fe40006000000 */
[-C--:B------:R-:W-:Y:S02]  /*3730*/  ISETP.GE.AND P4, PT, R13, R92.reuse, PT ;  /* 0x0000005c0d00720c */ /* 0x080fe40003f86270 */
[----:B------:R-:W-:Y:S02]  /*3740*/  FSEL R13, R43, -INF , !P3 ;  /* 0xff8000002b0d7808 */ /* 0x000fe40005800000 */
[----:B------:R-:W-:Y:S02]  /*3750*/  FSEL R8, R41, -INF , !P3 ;  /* 0xff80000029087808 */ /* 0x000fe40005800000 */
[----:B------:R-:W-:Y:S02]  /*3760*/  ISETP.GE.AND P3, PT, R19, R92, PT ;  /* 0x0000005c1300720c */ /* 0x000fe40003f66270 */
[----:B------:R-:W-:-:S02]  /*3770*/  IADD3 R19, R0, -0x8, RZ ;  /* 0xfffffff800137810 */ /* 0x000fc40007ffe0ff */
[----:B------:R-:W-:Y:S01]  /*3780*/  IADD3 R23, R0, -0x7, RZ ;  /* 0xfffffff900177810 */ /* 0x000fe20007ffe0ff */
[----:B------:R-:W-:Y:S01]  /*3790*/  IMAD.IADD R0, R90, 0x1, R85 ;  /* 0x000000015a007824 */ /* 0x000fe200078e0255 */
[----:B------:R-:W-:Y:S02]  /*37a0*/  FSEL R191, R38, -INF , !P2 ;  /* 0xff80000026bf7808 */ /* 0x000fe40005000000 */
[----:B------:R-:W-:Y:S02]  /*37b0*/  FSEL R194, R36, -INF , !P2 ;  /* 0xff80000024c27808 */ /* 0x000fe40005000000 */
[----:B------:R-:W-:Y:S02]  /*37c0*/  FSEL R201, R78, -INF , !P1 ;  /* 0xff8000004ec97808 */ /* 0x000fe40004800000 */
[----:B------:R-:W-:Y:S02]  /*37d0*/  FSEL R186, R76, -INF , !P1 ;  /* 0xff8000004cba7808 */ /* 0x000fe40004800000 */
[----:B------:R-:W-:-:S02]  /*37e0*/  FSEL R195, R67, -INF , !P3 ;  /* 0xff80000043c37808 */ /* 0x000fc40005800000 */
[----:B------:R-:W-:Y:S01]  /*37f0*/  FSEL R200, R65, -INF , !P3 ;  /* 0xff80000041c87808 */ /* 0x000fe20005800000 */
[----:B------:R-:W-:Y:S01]  /*3800*/  BAR.SYNC.DEFER_BLOCKING 0x0 ;  /* 0x0000000000007b1d */ /* 0x000fe20000010000 */
[-C--:B------:R-:W-:Y:S02]  /*3810*/  ISETP.GE.AND P2, PT, R19, R92.reuse, PT ;  /* 0x0000005c1300720c */ /* 0x080fe40003f46270 */
[----:B------:R-:W-:Y:S02]  /*3820*/  ISETP.GE.AND P1, PT, R23, R92, PT ;  /* 0x0000005c1700720c */ /* 0x000fe40003f26270 */
[----:B------:R-:W-:Y:S02]  /*3830*/  @!P0 LEA R242, P3, R86, c[0x0][0x168], 0x1 ;  /* 0x00005a0056f28a11 */ /* 0x000fe400078608ff */
        /* <DEDUP_REMOVED lines=8> */
[----:B------:R-:W-:Y:S01]  /*38c0*/  @!P0 LEA.HI.X R243, R86, c[0x0][0x16c], R89, 0x1, P3 ;  /* 0x00005b0056f38a11 */ /* 0x000fe200018f0c59 */
[----:B------:R-:W-:Y:S05]  /*38d0*/  @!P0 BRA `(.L_x_3924) ;  /* 0x000005d000008947 */ /* 0x000fea0003800000 */
[----:B------:R-:W-:Y:S05]  /*38e0*/  @!P6 BRA `(.L_x_3925) ;  /* 0x000003900000e947 */ /* 0x000fea0003800000 */
[----:B------:R-:W1:Y:S01]  /*38f0*/  I2F.RP R20, R84 ;  /* 0x0000005400147306 */ /* 0x000e620000209400 */
[----:B------:R-:W-:Y:S02]  /*3900*/  IADD3 R22, R4, -0x80, RZ ;  /* 0xffffff8004167810 */ /* 0x000fe40007ffe0ff */
[----:B------:R-:W-:Y:S02]  /*3910*/  IABS R18, R3 ;  /* 0x0000000300127213 */ /* 0x000fe40000000000 */
[----:B------:R-:W-:Y:S02]  /*3920*/  IABS R4, R22 ;  /* 0x0000001600047213 */ /* 0x000fe40000000000 */
[----:B------:R-:W-:Y:S02]  /*3930*/  LOP3.LUT R3, R3, c[0x0][0x2d0], RZ, 0x3c, !PT ;  /* 0x0000b40003037a12 */ /* 0x000fe400078e3cff */
[----:B------:R-:W-:-:S02]  /*3940*/  LOP3.LUT R22, R22, c[0x0][0x2d0], RZ, 0x3c, !PT ;  /* 0x0000b40016167a12 */ /* 0x000fc400078e3cff */
        /* <DEDUP_REMOVED lines=10> */
[----:B------:R-:W-:Y:S01]  /*39f0*/  IMAD.HI.U32 R20, R19, R4, RZ ;  /* 0x0000000413147227 */ /* 0x000fe200078e00ff */
[----:B------:R-:W-:-:S03]  /*3a00*/  IADD3 R23, -R27, RZ, RZ ;  /* 0x000000ff1b177210 */ /* 0x000fc60007ffe1ff */
[----:B------:R-:W-:Y:S02]  /*3a10*/  IMAD.MOV R19, RZ, RZ, -R20 ;  /* 0x000000ffff137224 */ /* 0x000fe400078e0a14 */
[C---:B------:R-:W-:Y:S01]  /*3a20*/  IMAD R23, R84.reuse, R23, R18 ;  /* 0x0000001754177224 */ /* 0x040fe200078e0212 */
[----:B------:R-:W-:Y:S01]  /*3a30*/  LOP3.LUT R18, RZ, c[0x0][0x2d0], RZ, 0x33, !PT ;  /* 0x0000b400ff127a12 */ /* 0x000fe200078e33ff */
        /* <DEDUP_REMOVED lines=9> */
[----:B------:R-:W-:-:S07]  /*3ad0*/  ISETP.NE.AND P1, PT, RZ, c[0x0][0x2d0], PT ;  /* 0x0000b400ff007a0c */ /* 0x000fce0003f25270 */
[----:B------:R-:W-:Y:S02]  /*3ae0*/  @P5 IADD3 R27, R27, 0x1, RZ ;  /* 0x000000011b1b5810 */ /* 0x000fe40007ffe0ff */
[----:B------:R-:W-:-:S03]  /*3af0*/  @P4 IADD3 R20, R20, 0x1, RZ ;  /* 0x0000000114144810 */ /* 0x000fc60007ffe0ff */
[----:B------:R-:W-:Y:S02]  /*3b00*/  @!P2 IMAD.MOV R27, RZ, RZ, -R27 ;  /* 0x000000ffff1ba224 */ /* 0x000fe400078e0a1b */
[----:B------:R-:W-:-:S03]  /*3b10*/  @!P0 IMAD.MOV R20, RZ, RZ, -R20 ;  /* 0x000000ffff148224 */ /* 0x000fc600078e0a14 */
[C---:B------:R-:W-:Y:S02]  /*3b20*/  SEL R3, R18.reuse, R27, !P1 ;  /* 0x0000001b12037207 */ /* 0x040fe40004800000 */
[----:B------:R-:W-:-:S03]  /*3b30*/  SEL R18, R18, R20, !P1 ;  /* 0x0000001412127207 */ /* 0x000fc60004800000 */
[----:B------:R-:W-:-:S04]  /*3b40*/  IMAD.WIDE R30, R3, 0x4, R238 ;  /* 0x00000004031e7825 */ /* 0x000fc800078e02ee */
[----:B------:R-:W-:Y:S01]  /*3b50*/  IMAD.WIDE R28, R18, 0x4, R238 ;  /* 0x00000004121c7825 */ /* 0x000fe200078e02ee */
[----:B------:R-:W2:Y:S04]  /*3b60*/  LDG.E R4, [R30.64] ;  /* 0x0000000c1e047981 */ /* 0x000ea8000c1e1900 */
[----:B------:R-:W2:Y:S01]  /*3b70*/  LDG.E R19, [R28.64] ;  /* 0x0000000c1c137981 */ /* 0x000ea2000c1e1900 */
[----:B------:R-:W-:Y:S01]  /*3b80*/  IADD3 R3, R3, -R18, RZ ;  /* 0x8000001203037210 */ /* 0x000fe20007ffe0ff */
[----:B------:R-:W-:-:S04]  /*3b90*/  IMAD.MOV.U32 R18, RZ, RZ, 0x40 ;  /* 0x00000040ff127424 */ /* 0x000fc800078e00ff */
[----:B------:R-:W-:-:S04]  /*3ba0*/  IMAD R18, R3, c[0x0][0x2d0], -R18 ;  /* 0x0000b40003127a24 */ /* 0x000fc800078e0a12 */
[----:B------:R-:W-:Y:S01]  /*3bb0*/  IMAD.WIDE.U32 R22, R18, c[0x0][0x198], RZ ;  /* 0x0000660012167a25 */ /* 0x000fe200078e00ff */
[----:B------:R-:W-:-:S05]  /*3bc0*/  SHF.R.S32.HI R3, RZ, 0x1f, R18 ;  /* 0x0000001fff037819 */ /* 0x000fca0000011412 */
[----:B------:R-:W-:-:S04]  /*3bd0*/  IMAD R3, R3, c[0x0][0x198], RZ ;  /* 0x0000660003037a24 */ /* 0x000fc800078e02ff */
[----:B------:R-:W-:-:S05]  /*3be0*/  IMAD R3, R18, c[0x0][0x19c], R3 ;  /* 0x0000670012037a24 */ /* 0x000fca00078e0203 */
[----:B------:R-:W-:Y:S01]  /*3bf0*/  IADD3 R23, R23, R3, RZ ;  /* 0x0000000317177210 */ /* 0x000fe20007ffe0ff */
[----:B--2---:R-:W-:-:S04]  /*3c00*/  IMAD.IADD R19, R19, 0x1, -R4 ;  /* 0x0000000113137824 */ /* 0x004fc800078e0a04 */
[----:B------:R-:W-:Y:S01]  /*3c10*/  IMAD.WIDE.U32 R22, R19, c[0x0][0x180], R22 ;  /* 0x0000600013167a25 */ /* 0x000fe200078e0016 */
[----:B------:R-:W-:-:S05]  /*3c20*/  SHF.R.S32.HI R4, RZ, 0x1f, R19 ;  /* 0x0000001fff047819 */ /* 0x000fca0000011413 */
[----:B------:R-:W-:-:S04]  /*3c30*/  IMAD R4, R4, c[0x0][0x180], RZ ;  /* 0x0000600004047a24 */ /* 0x000fc800078e02ff */
[----:B------:R-:W-:-:S04]  /*3c40*/  IMAD R4, R19, c[0x0][0x184], R4 ;  /* 0x0000610013047a24 */ /* 0x000fc800078e0204 */
[----:B------:R-:W-:Y:S01]  /*3c50*/  IMAD.IADD R3, R23, 0x1, R4 ;  /* 0x0000000117037824 */ /* 0x000fe200078e0204 */
[----:B------:R-:W-:Y:S01]  /*3c60*/  MOV R4, R22 ;  /* 0x0000001600047202 */ /* 0x000fe20000000f00 */
[----:B------:R-:W-:Y:S05]  /*3c70*/  BRA `(.L_x_3926) ;  /* 0x0000002000007947 */ /* 0x000fea0003800000 */
.L_x_3925:
[----:B------:R-:W-:-:S04]  /*3c80*/  LEA R4, -R6, RZ, 0x6 ;  /* 0x000000ff06047211 */ /* 0x000fc800078e31ff */
[----:B------:R-:W-:Y:S02]  /*3c90*/  SHF.R.S32.HI R3, RZ, 0x1f, R4 ;  /* 0x0000001fff037819 */ /* 0x000fe40000011404 */
.L_x_3926:
[----:B------:R-:W-:Y:S01]  /*3ca0*/  IADD3 R86, P0, R4, R86, RZ ;  /* 0x0000005604567210 */ /* 0x000fe20007f1e0ff */
[----:B------:R-:W-:Y:S02]  /*3cb0*/  IMAD.MOV.U32 R23, RZ, RZ, 0x5 ;  /* 0x00000005ff177424 */ /* 0x000fe400078e00ff */
[----:B------:R-:W-:Y:S01]  /*3cc0*/  IMAD.SHL.U32 R19, R6, 0x20, RZ ;  /* 0x0000002006137824 */ /* 0x000fe200078e00ff */
[----:B------:R-:W-:Y:S01]  /*3cd0*/  LEA R242, P1, R86, c[0x0][0x168], 0x1 ;  /* 0x00005a0056f27a11 */ /* 0x000fe200078208ff */
[----:B------:R-:W-:Y:S01]  /*3ce0*/  IMAD.X R3, R3, 0x1, R89, P0 ;  /* 0x0000000103037824 */ /* 0x000fe200000e0659 */
[----:B------:R-:W-:Y:S02]  /*3cf0*/  SHF.L.U64.HI R6, R6, R23, c[0x0][0x19c] ;  /* 0x0000670006067619 */ /* 0x000fe40000010217 */
[----:B------:R-:W-:Y:S02]  /*3d00*/  IADD3 R22, P0, R19, R242, RZ ;  /* 0x000000f213167210 */ /* 0x000fe40007f1e0ff */
[----:B------:R-:W-:-:S02]  /*3d10*/  LEA.HI.X R243, R86, c[0x0][0x16c], R3, 0x1, P1 ;  /* 0x00005b0056f37a11 */ /* 0x000fc400008f0c03 */
[----:B------:R-:W-:-:S03]  /*3d20*/  IADD3 R18, P1, R19, R22, RZ ;  /* 0x0000001613127210 */ /* 0x000fc60007f3e0ff */
[C---:B------:R-:W-:Y:S01]  /*3d30*/  IMAD.X R23, R6.reuse, 0x1, R243, P0 ;  /* 0x0000000106177824 */ /* 0x040fe200000e06f3 */
[----:B------:R-:W-:Y:S01]  /*3d40*/  @!PT LDS RZ, [RZ] ;  /* 0x00000000fffff984 */ /* 0x000fe20000000800 */
[----:B------:R-:W-:Y:S01]  /*3d50*/  @!PT LDS RZ, [RZ] ;  /* 0x00000000fffff984 */ /* 0x000fe20000000800 */
[----:B------:R-:W-:Y:S01]  /*3d60*/  @!PT LDS RZ, [RZ] ;  /* 0x00000000fffff984 */ /* 0x000fe20000000800 */
[----:B------:R1:W-:Y:S01]  /*3d70*/  LDGSTS.E.BYPASS.LTC128B.128 [R237+0x8000], [R242.64] ;  /* 0x08000000f2ed7fae */ /* 0x0003e2000b901d4c */
[----:B------:R-:W-:Y:S02]  /*3d80*/  IADD3 R28, P0, R19, R18, RZ ;  /* 0x00000012131c7210 */ /* 0x000fe40007f1e0ff */
[C---:B------:R-:W-:Y:S01]  /*3d90*/  IMAD.X R19, R6.reuse, 0x1, R23, P1 ;  /* 0x0000000106137824 */ /* 0x040fe200008e0617 */
[----:B------:R1:W-:Y:S03]  /*3da0*/  LDGSTS.E.BYPASS.LTC128B.128 [R237+0xa000], [R242.64+0x80] ;  /* 0x0a000080f2ed7fae */ /* 0x0003e6000b901d4c */
[----:B------:R-:W-:Y:S01]  /*3db0*/  IMAD.X R29, R6, 0x1, R19, P0 ;  /* 0x00000001061d7824 */ /* 0x000fe200000e0613 */
[----:B------:R1:W-:Y:S04]  /*3dc0*/  LDGSTS.E.BYPASS.LTC128B.128 [R237+0xc000], [R242.64+0x100] ;  /* 0x0c000100f2ed7fae */ /* 0x0003e8000b901d4c */
[----:B------:R1:W-:Y:S04]  /*3dd0*/  LDGSTS.E.BYPASS.LTC128B.128 [R237+0xe000], [R242.64+0x180] ;  /* 0x0e000180f2ed7fae */ /* 0x0003e8000b901d4c */
[----:B------:R1:W-:Y:S04]  /*3de0*/  LDGSTS.E.BYPASS.LTC128B.128 [R237+0x8800], [R22.64] ;  /* 0x0880000016ed7fae */ /* 0x0003e8000b901d4c */
[----:B------:R1:W-:Y:S04]  /*3df0*/  LDGSTS.E.BYPASS.LTC128B.128 [R237+0xa800], [R22.64+0x80] ;  /* 0x0a80008016ed7fae */ /* 0x0003e8000b901d4c */
        /* <DEDUP_REMOVED lines=10> */
[----:B------:R-:W0:Y:S02]  /*3ea0*/  LDGDEPBAR ;  /* 0x00000000000079af */ /* 0x000e240000000000 */
.L_x_3924:
        /* <DEDUP_REMOVED lines=27> */
[----:B-1----:R-:W-:Y:S02]  /*4060*/  FMNMX.FTZ R23, R189, R4, !PT ;  /* 0x00000004bd177209 */ /* 0x002fe40007810000 */
[----:B------:R-:W-:Y:S02]  /*4070*/  FMNMX.FTZ R6, R196, R3, !PT ;  /* 0x00000003c4067209 */ /* 0x000fe40007810000 */
[----:B------:R-:W-:Y:S02]  /*4080*/  FMNMX.FTZ R23, R188, R23, !PT ;  /* 0x00000017bc177209 */ /* 0x000fe40007810000 */
[----:B------:R-:W-:Y:S01]  /*4090*/  SHF.L.U32 R228, R0, 0x1, RZ ;  /* 0x0000000100e47819 */ /* 0x000fe200000006ff */
[----:B------:R-:W1:Y:S03]  /*40a0*/  SHFL.BFLY PT, R19, R6, 0x2, 0x1f ;  /* 0x0c401f0006137f89 */ /* 0x000e6600000e0000 */
[-C--:B------:R-:W-:Y:S01]  /*40b0*/  LEA R226, R7, R228.reuse, 0x1 ;  /* 0x000000e407e27211 */ /* 0x080fe200078e08ff */
[----:B------:R-:W2:Y:S01]  /*40c0*/  SHFL.BFLY PT, R4, R23, 0x2, 0x1f ;  /* 0x0c401f0017047f89 */ /* 0x000ea200000e0000 */
[----:B------:R-:W-:-:S02]  /*40d0*/  LEA R225, R5, R228, 0x1 ;  /* 0x000000e405e17211 */ /* 0x000fc400078e08ff */
        /* <DEDUP_REMOVED lines=10> */
[----:B------:R-:W3:Y:S04]  /*4180*/  LDSM.16.MT88.4 R76, [R226+0x12000] ;  /* 0x01200000e24c783b */ /* 0x000ee80000004200 */
[----:B------:R-:W4:Y:S04]  /*4190*/  LDSM.16.MT88.4 R84, [R225+0x12000] ;  /* 0x01200000e154783b */ /* 0x000f280000004200 */
[----:B------:R-:W5:Y:S04]  /*41a0*/  LDSM.16.MT88.4 R92, [R224+0x12000] ;  /* 0x01200000e05c783b */ /* 0x000f680000004200 */
[----:B------:R-:W3:Y:S01]  /*41b0*/  LDSM.16.MT88.4 R100, [R228+0x14000] ;  /* 0x01400000e464783b */ /* 0x000ee20000004200 */
[----:B-1----:R-:W-:-:S03]  /*41c0*/  FMNMX.FTZ R164, R19, R164, !PT ;  /* 0x000000a413a47209 */ /* 0x002fc60007810000 */
[----:B------:R-:W1:Y:S01]  /*41d0*/  LDSM.16.MT88.4 R108, [R226+0x14000] ;  /* 0x01400000e26c783b */ /* 0x000e620000004200 */
[----:B--2---:R-:W-:Y:S01]  /*41e0*/  FMNMX.FTZ R3, R4, R3, !PT ;  /* 0x0000000304037209 */ /* 0x004fe20007810000 */
[C---:B------:R-:W-:Y:S01]  /*41f0*/  FMUL.FTZ R199, R164.reuse, c[0x0][0x23c] ;  /* 0x00008f00a4c77a20 */ /* 0x040fe20000410000 */
[----:B------:R-:W-:Y:S01]  /*4200*/  FSETP.NEU.FTZ.AND P0, PT, R164, -INF , PT ;  /* 0xff800000a400780b */ /* 0x000fe20003f1d000 */
[----:B------:R-:W2:Y:S02]  /*4210*/  LDSM.16.MT88.4 R116, [R225+0x14000] ;  /* 0x01400000e174783b */ /* 0x000ea40000004200 */
[----:B------:R-:W-:Y:S01]  /*4220*/  FMUL.FTZ R190, R3, c[0x0][0x23c] ;  /* 0x00008f0003be7a20 */ /* 0x000fe20000410000 */
[----:B------:R-:W-:Y:S01]  /*4230*/  FSEL R199, R199, RZ, P0 ;  /* 0x000000ffc7c77208 */ /* 0x000fe20000000000 */
[----:B------:R-:W1:Y:S01]  /*4240*/  LDSM.16.MT88.4 R124, [R224+0x14000] ;  /* 0x01400000e07c783b */ /* 0x000e620000004200 */
[----:B------:R-:W-:-:S03]  /*4250*/  FSETP.NEU.FTZ.AND P0, PT, R3, -INF , PT ;  /* 0xff8000000300780b */ /* 0x000fc60003f1d000 */
[--C-:B------:R-:W-:Y:S01]  /*4260*/  FFMA.FTZ R180, R25, c[0x0][0x23c], -R199.reuse ;  /* 0x00008f0019b47a23 */ /* 0x100fe200000108c7 */
[----:B------:R-:W-:Y:S01]  /*4270*/  FSEL R190, R190, RZ, P0 ;  /* 0x000000ffbebe7208 */ /* 0x000fe20000000000 */
[--C-:B------:R-:W-:Y:S01]  /*4280*/  FFMA.FTZ R179, R26, c[0x0][0x23c], -R199.reuse ;  /* 0x00008f001ab37a23 */ /* 0x100fe200000108c7 */
[----:B------:R-:W1:Y:S01]  /*4290*/  LDSM.16.MT88.4 R132, [R228+0x16000] ;  /* 0x01600000e484783b */ /* 0x000e620000004200 */
[--C-:B------:R-:W-:Y:S01]  /*42a0*/  FFMA.FTZ R177, R72, c[0x0][0x23c], -R199.reuse ;  /* 0x00008f0048b17a23 */ /* 0x100fe200000108c7 */
[----:B------:R-:W-:Y:S01]  /*42b0*/  ISETP.GE.AND P0, PT, R2, 0x2, PT ;  /* 0x000000020200780c */ /* 0x000fe20003f06270 */
[----:B------:R-:W-:Y:S01]  /*42c0*/  FFMA.FTZ R174, R16, c[0x0][0x23c], -R199 ;  /* 0x00008f0010ae7a23 */ /* 0x000fe200000108c7 */
[----:B------:R-:W1:Y:S01]  /*42d0*/  LDSM.16.MT88.4 R156, [R226+0x16000] ;  /* 0x01600000e29c783b */ /* 0x000e620000004200 */
[--C-:B------:R-:W-:Y:S01]  /*42e0*/  FFMA.FTZ R182, R24, c[0x0][0x23c], -R190.reuse ;  /* 0x00008f0018b67a23 */ /* 0x100fe200000108be */
[----:B------:R-:W-:Y:S01]  /*42f0*/  MUFU.EX2 R180, R180 ;  /* 0x000000b400b47308 */ /* 0x000fe20000000800 */
[--C-:B------:R-:W-:Y:S01]  /*4300*/  FFMA.FTZ R181, R11, c[0x0][0x23c], -R190.reuse ;  /* 0x00008f000bb57a23 */ /* 0x100fe200000108be */
[----:B------:R-:W1:Y:S01]  /*4310*/  LDSM.16.MT88.4 R144, [R225+0x16000] ;  /* 0x01600000e190783b */ /* 0x000e620000004200 */
[----:B------:R-:W-:-:S02]  /*4320*/  FFMA.FTZ R183, R17, c[0x0][0x23c], -R190 ;  /* 0x00008f0011b77a23 */ /* 0x000fc400000108be */
[--C-:B------:R-:W-:Y:S01]  /*4330*/  FFMA.FTZ R176, R75, c[0x0][0x23c], -R190.reuse ;  /* 0x00008f004bb07a23 */ /* 0x100fe200000108be */
[----:B------:R-:W1:Y:S01]  /*4340*/  LDSM.16.MT88.4 R4, [R224+0x16000] ;  /* 0x01600000e004783b */ /* 0x000e620000004200 */
[--C-:B------:R-:W-:Y:S01]  /*4350*/  FFMA.FTZ R172, R10, c[0x0][0x23c], -R199.reuse ;  /* 0x00008f000aac7a23 */ /* 0x100fe200000108c7 */
[----:B------:R-:W2:Y:S01]  /*4360*/  MUFU.EX2 R179, R179 ;  /* 0x000000b300b37308 */ /* 0x000ea20000000800 */
[--C-:B------:R-:W-:Y:S01]  /*4370*/  FFMA.FTZ R165, R8, c[0x0][0x23c], -R199.reuse ;  /* 0x00008f0008a57a23 */ /* 0x100fe200000108c7 */
[----:B------:R-:W-:Y:S01]  /*4380*/  LDSM.16.MT88.4 R16, [R228+0x10800] ;  /* 0x01080000e410783b */ /* 0x000fe20000004200 */
[--C-:B------:R-:W-:Y:S02]  /*4390*/  FFMA.FTZ R175, R9, c[0x0][0x23c], -R190.reuse ;  /* 0x00008f0009af7a23 */ /* 0x100fe400000108be */
[--C-:B------:R-:W-:Y:S01]  /*43a0*/  FFMA.FTZ R178, R14, c[0x0][0x23c], -R199.reuse ;  /* 0x00008f000eb27a23 */ /* 0x100fe200000108c7 */
[----:B------:R-:W1:Y:S01]  /*43b0*/  LDSM.16.MT88.4 R8, [R226+0x10800] ;  /* 0x01080000e208783b */ /* 0x000e620000004200 */
[----:B------:R-:W-:Y:S01]  /*43c0*/  FFMA.FTZ R173, R12, c[0x0][0x23c], -R199 ;  /* 0x00008f000cad7a23 */ /* 0x000fe200000108c7 */
[----:B------:R-:W-:Y:S01]  /*43d0*/  MUFU.EX2 R177, R177 ;  /* 0x000000b100b17308 */ /* 0x000fe20000000800 */
[--C-:B------:R-:W-:Y:S01]  /*43e0*/  FFMA.FTZ R166, R15, c[0x0][0x23c], -R190.reuse ;  /* 0x00008f000fa67a23 */ /* 0x100fe200000108be */
[----:B------:R-:W-:Y:S01]  /*43f0*/  LDSM.16.MT88.4 R28, [R228+0x14800] ;  /* 0x01480000e41c783b */ /* 0x000fe20000004200 */
[----:B------:R-:W-:-:S02]  /*4400*/  FFMA.FTZ R167, R21, c[0x0][0x23c], -R190 ;  /* 0x00008f0015a77a23 */ /* 0x000fc400000108be */
[--C-:B------:R-:W-:Y:S01]  /*4410*/  FFMA.FTZ R0, R13, c[0x0][0x23c], -R190.reuse ;  /* 0x00008f000d007a23 */ /* 0x100fe200000108be */
[----:B------:R-:W-:Y:S01]  /*4420*/  LDSM.16.MT88.4 R20, [R225+0x10800] ;  /* 0x01080000e114783b */ /* 0x000fe20000004200 */
[--C-:B------:R-:W-:Y:S01]  /*4430*/  FFMA.FTZ R185, R194, c[0x0][0x23c], -R199.reuse ;  /* 0x00008f00c2b97a23 */ /* 0x100fe200000108c7 */
[----:B------:R-:W3:Y:S01]  /*4440*/  MUFU.EX2 R174, R174 ;  /* 0x000000ae00ae7308 */ /* 0x000ee20000000800 */
[----:B--2---:R-:W-:Y:S01]  /*4450*/  F2FP.BF16.PACK_AB R148, R179, R180 ;  /* 0x000000b4b394723e */ /* 0x004fe200000010ff */
[----:B------:R-:W2:Y:S01]  /*4460*/  LDSM.16.MT88.4 R12, [R224+0x10800] ;  /* 0x01080000e00c783b */ /* 0x000ea20000004200 */
        /* <DEDUP_REMOVED lines=9> */
[----:B------:R-:W-:Y:S01]  /*4500*/  LDSM.16.MT88.4 R24, [R226+0x14800] ;  /* 0x01480000e218783b */ /* 0x000fe20000004200 */
[----:B------:R-:W-:Y:S01]  /*4510*/  FFMA.FTZ R193, R193, c[0x0][0x23c], -R190 ;  /* 0x00008f00c1c17a23 */ /* 0x000fe200000108be */
[----:B------:R-:W1:Y:S01]  /*4520*/  MUFU.EX2 R181, R181 ;  /* 0x000000b500b57308 */ /* 0x000e620000000800 */
[----:B---3--:R-:W-:Y:S01]  /*4530*/  F2FP.BF16.PACK_AB R150, R174, R177 ;  /* 0x000000b1ae96723e */ /* 0x008fe200000010ff */
        /* <DEDUP_REMOVED lines=8> */
[----:B------:R-:W3:Y:S01]  /*45c0*/  MUFU.EX2 R176, R176 ;  /* 0x000000b000b07308 */ /* 0x000ee20000000800 */
[----:B-1----:R-:W-:Y:S01]  /*45d0*/  F2FP.BF16.PACK_AB R149, R181, R182 ;  /* 0x000000b6b595723e */ /* 0x002fe200000010ff */
[----:B------:R-:W-:Y:S02]  /*45e0*/  FFMA.FTZ R188, R188, c[0x0][0x23c], -R190 ;  /* 0x00008f00bcbc7a23 */ /* 0x000fe400000108be */
[----:B------:R-:W-:Y:S02]  /*45f0*/  FADD.FTZ R180, R180, R179 ;  /* 0x000000b3b4b47221 */ /* 0x000fe40000010000 */
[----:B------:R-:W-:-:S02]  /*4600*/  FADD.FTZ R182, R182, R181 ;  /* 0x000000b5b6b67221 */ /* 0x000fc40000010000 */
[----:B------:R-:W-:Y:S01]  /*4610*/  MUFU.EX2 R178, R178 ;  /* 0x000000b200b27308 */ /* 0x000fe20000000800 */
[----:B------:R-:W-:-:S04]  /*4620*/  FADD.FTZ R177, R177, R180 ;  /* 0x000000b4b1b17221 */ /* 0x000fc80000010000 */
[----:B------:R-:W-:Y:S01]  /*4630*/  FADD.FTZ R177, R174, R177 ;  /* 0x000000b1aeb17221 */ /* 0x000fe20000010000 */
[----:B---3--:R-:W-:Y:S02]  /*4640*/  F2FP.BF16.PACK_AB R151, R176, R183 ;  /* 0x000000b7b097723e */ /* 0x008fe400000010ff */
        /* <DEDUP_REMOVED lines=10> */
[----:B------:R-:W3:Y:S06]  /*46f0*/  MUFU.EX2 R166, R166 ;  /* 0x000000a600a67308 */ /* 0x000eec0000000800 */
[C---:B------:R-:W-:Y:S02]  /*4700*/  HMMA.16816.F32.BF16 R56, R148.reuse, R60, RZ ;  /* 0x0000003c9438723c */ /* 0x040fe400000418ff */
[----:B------:R-:W-:Y:S06]  /*4710*/  MUFU.EX2 R167, R167 ;  /* 0x000000a700a77308 */ /* 0x000fec0000000800 */
[C---:B------:R-:W-:Y:S02]  /*4720*/  HMMA.16816.F32.BF16 R64, R148.reuse, R68, RZ ;  /* 0x000000449440723c */ /* 0x040fe400000418ff */
[----:B------:R-:W1:Y:S06]  /*4730*/  MUFU.EX2 R0, R0 ;  /* 0x0000000000007308 */ /* 0x000e6c0000000800 */
[C---:B------:R-:W-:Y:S02]  /*4740*/  HMMA.16816.F32.BF16 R72, R148.reuse, R76, RZ ;  /* 0x0000004c9448723c */ /* 0x040fe400000418ff */
[----:B------:R-:W-:Y:S06]  /*4750*/  MUFU.EX2 R185, R185 ;  /* 0x000000b900b97308 */ /* 0x000fec0000000800 */
[C---:B----4-:R-:W-:Y:S02]  /*4760*/  HMMA.16816.F32.BF16 R80, R148.reuse, R84, RZ ;  /* 0x000000549450723c */ /* 0x050fe400000418ff */
[----:B------:R-:W4:Y:S06]  /*4770*/  MUFU.EX2 R184, R184 ;  /* 0x000000b800b87308 */ /* 0x000f2c0000000800 */
[C---:B-----5:R-:W-:Y:S02]  /*4780*/  HMMA.16816.F32.BF16 R88, R148.reuse, R92, RZ ;  /* 0x0000005c9458723c */ /* 0x060fe400000418ff */
        /* <DEDUP_REMOVED lines=38> */
[----:B---3--:R-:W-:Y:S01]  /*49f0*/  F2FP.BF16.PACK_AB R5, R166, R175 ;  /* 0x000000afa605723e */ /* 0x008fe200000010ff */
        /* <DEDUP_REMOVED lines=58> */
[----:B----4-:R-:W-:Y:S01]  /*4da0*/  F2FP.BF16.PACK_AB R4, R184, R185 ;  /* 0x000000b9b804723e */ /* 0x010fe200000010ff */
[----:B------:R-:W-:Y:S01]  /*4db0*/  FADD.FTZ R185, R185, R172 ;  /* 0x000000acb9b97221 */ /* 0x000fe20000010000 */
[----:B-----5:R-:W-:Y:S01]  /*4dc0*/  F2FP.BF16.PACK_AB R5, R194, R191 ;  /* 0x000000bfc205723e */ /* 0x020fe200000010ff */
        /* <DEDUP_REMOVED lines=27> */
[C---:B------:R-:W-:Y:S08]  /*4f80*/  HMMA.16816.F32.BF16 R80, R4.reuse, R32, R80 ;  /* 0x000000200450723c */ /* 0x040ff00000041850 */
[C---:B------:R-:W-:Y:S01]  /*4f90*/  HMMA.16816.F32.BF16 R84, R4.reuse, R34, R84 ;  /* 0x000000220454723c */ /* 0x040fe20000041854 */
[----:B------:R-:W-:Y:S07]  /*4fa0*/  LDSM.16.MT88.4 R32, [R224+0x17000] ;  /* 0x01700000e020783b */ /* 0x000fee0000004200 */
        /* <DEDUP_REMOVED lines=77> */
[C---:B------:R-:W-:Y:S08]  /*5480*/  HMMA.16816.F32.BF16 R152, R4.reuse, R16, R152 ;  /* 0x000000100498723c */ /* 0x040ff00000041898 */
[----:B------:R-:W-:Y:S01]  /*5490*/  HMMA.16816.F32.BF16 R148, R4, R18, R148 ;  /* 0x000000120494723c */ /* 0x000fe20000041894 */
[----:B------:R-:W-:Y:S07]  /*54a0*/  @!P0 BRA `(.L_x_3927) ;  /* 0x0000386000008947 */ /* 0x000fee0003800000 */
[----:B------:R-:W-:Y:S01]  /*54b0*/  ULDC UR10, c[0x0][0x1a0] ;  /* 0x00006800000a7ab9 */ /* 0x000fe20000000800 */
[----:B------:R-:W-:Y:S01]  /*54c0*/  IADD3 R246, R2, -0x2, RZ ;  /* 0xfffffffe02f67810 */ /* 0x000fe20007ffe0ff */
[----:B------:R-:W-:Y:S01]  /*54d0*/  ULEA UR4, -UR10, URZ, 0x6 ;  /* 0x0000003f0a047291 */ /* 0x000fe2000f8e313f */
[----:B------:R-:W-:Y:S01]  /*54e0*/  IMAD.MOV.U32 R0, RZ, RZ, R3 ;  /* 0x000000ffff007224 */ /* 0x000fe200078e0003 */
[----:B------:R-:W-:Y:S01]  /*54f0*/  UMOV UR8, 0x5 ;  /* 0x0000000500087882 */ /* 0x000fe20000000000 */
[----:B------:R-:W-:Y:S01]  /*5500*/  IMAD.MOV.U32 R165, RZ, RZ, R164 ;  /* 0x000000ffffa57224 */ /* 0x000fe200078e00a4 */
[----:B------:R-:W-:-:S02]  /*5510*/  USHF.R.S32.HI UR5, URZ, 0x1f, UR4 ;  /* 0x0000001f3f057899 */ /* 0x000fc40008011404 */
[----:B------:R-:W-:Y:S01]  /*5520*/  ULDC UR9, c[0x0][0x1a4] ;  /* 0x0000690000097ab9 */ /* 0x000fe20000000800 */
[----:B------:R-:W-:Y:S01]  /*5530*/  MOV R245, UR4 ;  /* 0x0000000400f57c02 */ /* 0x000fe20008000f00 */
[----:B------:R-:W-:Y:S02]  /*5540*/  USHF.L.U64.HI UR9, UR10, UR8, UR9 ;  /* 0x000000080a097299 */ /* 0x000fe40008010209 */
[----:B------:R-:W-:Y:S01]  /*5550*/  MOV R244, UR5 ;  /* 0x0000000500f47c02 */ /* 0x000fe20008000f00 */
[----:B------:R-:W-:Y:S02]  /*5560*/  USHF.L.U32 UR10, UR10, 0x5, URZ ;  /* 0x000000050a0a7899 */ /* 0x000fe4000800063f */
[----:B------:R-:W-:Y:S02]  /*5570*/  ULDC UR4, c[0x0][0x19c] ;  /* 0x0000670000047ab9 */ /* 0x000fe40000000800 */
.L_x_3931:
[----:B------:R-:W-:Y:S01]  /*5580*/  MOV R6, R245 ;  /* 0x000000f500067202 */ /* 0x000fe20000000f00 */
[----:B------:R-:W-:Y:S04]  /*5590*/  DEPBAR.LE SB0, 0x0 ;  /* 0x000080000000791a */ /* 0x000fe80000000000 */
[----:B------:R-:W-:Y:S01]  /*55a0*/  BAR.SYNC.DEFER_BLOCKING 0x0 ;  /* 0x0000000000007b1d */ /* 0x000fe20000010000 */
[----:B------:R-:W-:Y:S05]  /*55b0*/  MOV R3, R244 ;  /* 0x000000f400037202 */ /* 0x000fea0000000f00 */
[----:B------:R-:W-:-:S05]  /*55c0*/  @!P6 BRA `(.L_x_3928) ;  /* 0x000003b00000e947 */ /* 0x000fca0003800000 */
[----:B------:R-:W-:Y:S04]  /*55d0*/  IABS R2, c[0x0][0x2d0] ;  /* 0x0000b40000027a13 */ /* 0x000fe80000000000 */
[----:B------:R-:W1:Y:S10]  /*55e0*/  I2F.RP R7, R2 ;  /* 0x0000000200077306 */ /* 0x000e740000209400 */
[----:B-1----:R-:W1:Y:S02]  /*55f0*/  MUFU.RCP R3, R7 ;  /* 0x0000000700037308 */ /* 0x002e640000001000 */
[----:B-1----:R-:W-:Y:S01]  /*5600*/  IADD3 R8, R3, 0xffffffe, RZ ;  /* 0x0ffffffe03087810 */ /* 0x002fe20007ffe0ff */
[----:B------:R-:W-:Y:S07]  /*5610*/  IMAD.SHL.U32 R3, R246, 0x40, RZ ;  /* 0x00000040f6037824 */ /* 0x000fee00078e00ff */
[----:B------:R-:W1:Y:S01]  /*5620*/  F2I.FTZ.U32.TRUNC.NTZ R9, R8 ;  /* 0x0000000800097305 */ /* 0x000e62000021f000 */
[----:B------:R-:W-:Y:S02]  /*5630*/  IABS R4, R3 ;  /* 0x0000000300047213 */ /* 0x000fe40000000000 */
[C---:B------:R-:W-:Y:S02]  /*5640*/  IADD3 R10, R3.reuse, 0x40, RZ ;  /* 0x00000040030a7810 */ /* 0x040fe40007ffe0ff */
[----:B------:R-:W-:Y:S02]  /*5650*/  LOP3.LUT R3, R3, c[0x0][0x2d0], RZ, 0x3c, !PT ;  /* 0x0000b40003037a12 */ /* 0x000fe400078e3cff */
[----:B------:R-:W-:Y:S02]  /*5660*/  IABS R6, R10 ;  /* 0x0000000a00067213 */ /* 0x000fe40000000000 */
[----:B------:R-:W-:Y:S02]  /*5670*/  LOP3.LUT R10, R10, c[0x0][0x2d0], RZ, 0x3c, !PT ;  /* 0x0000b4000a0a7a12 */ /* 0x000fe400078e3cff */
[----:B------:R-:W-:Y:S02]  /*5680*/  ISETP.GE.AND P0, PT, R3, RZ, PT ;  /* 0x000000ff0300720c */ /* 0x000fe40003f06270 */
[----:B------:R-:W-:Y:S01]  /*5690*/  ISETP.GE.AND P2, PT, R10, RZ, PT ;  /* 0x000000ff0a00720c */ /* 0x000fe20003f46270 */
[--C-:B-1----:R-:W-:Y:S02]  /*56a0*/  IMAD.MOV R5, RZ, RZ, -R9.reuse ;  /* 0x000000ffff057224 */ /* 0x102fe400078e0a09 */
[----:B------:R-:W-:Y:S02]  /*56b0*/  IMAD.MOV.U32 R8, RZ, RZ, RZ ;  /* 0x000000ffff087224 */ /* 0x000fe400078e00ff */
[----:B------:R-:W-:Y:S04]  /*56c0*/  IMAD R5, R5, R2, RZ ;  /* 0x0000000205057224 */ /* 0x000fe800078e02ff */
[----:B------:R-:W-:Y:S06]  /*56d0*/  IMAD.HI.U32 R9, R9, R5, R8 ;  /* 0x0000000509097227 */ /* 0x000fec00078e0008 */
[C---:B------:R-:W-:Y:S04]  /*56e0*/  IMAD.HI.U32 R8, R9.reuse, R4, RZ ;  /* 0x0000000409087227 */ /* 0x040fe800078e00ff */
[----:B------:R-:W-:Y:S04]  /*56f0*/  IMAD.HI.U32 R9, R9, R6, RZ ;  /* 0x0000000609097227 */ /* 0x000fe800078e00ff */
[----:B------:R-:W-:Y:S02]  /*5700*/  IMAD.MOV R5, RZ, RZ, -R8 ;  /* 0x000000ffff057224 */ /* 0x000fe400078e0a08 */
[----:B------:R-:W-:Y:S02]  /*5710*/  IMAD.MOV R7, RZ, RZ, -R9 ;  /* 0x000000ffff077224 */ /* 0x000fe400078e0a09 */
[C---:B------:R-:W-:Y:S02]  /*5720*/  IMAD R4, R2.reuse, R5, R4 ;  /* 0x0000000502047224 */ /* 0x040fe400078e0204 */
        /* <DEDUP_REMOVED lines=9> */
[----:B------:R-:W-:Y:S02]  /*57c0*/  ISETP.NE.AND P1, PT, RZ, c[0x0][0x2d0], PT ;  /* 0x0000b400ff007a0c */ /* 0x000fe40003f25270 */
[----:B------:R-:W-:Y:S07]  /*57d0*/  LOP3.LUT R2, RZ, c[0x0][0x2d0], RZ, 0x33, !PT ;  /* 0x0000b400ff027a12 */ /* 0x000fee00078e33ff */
[----:B------:R-:W-:Y:S02]  /*57e0*/  @P4 IADD3 R8, R8, 0x1, RZ ;  /* 0x0000000108084810 */ /* 0x000fe40007ffe0ff */
[----:B------:R-:W-:Y:S03]  /*57f0*/  @P5 IADD3 R9, R9, 0x1, RZ ;  /* 0x0000000109095810 */ /* 0x000fe60007ffe0ff */
[----:B------:R-:W-:Y:S02]  /*5800*/  @!P0 IMAD.MOV R8, RZ, RZ, -R8 ;  /* 0x000000ffff088224 */ /* 0x000fe400078e0a08 */
[----:B------:R-:W-:Y:S03]  /*5810*/  @!P2 IMAD.MOV R9, RZ, RZ, -R9 ;  /* 0x000000ffff09a224 */ /* 0x000fe600078e0a09 */
[C---:B------:R-:W-:Y:S02]  /*5820*/  SEL R3, R2.reuse, R8, !P1 ;  /* 0x0000000802037207 */ /* 0x040fe40004800000 */
[----:B------:R-:W-:Y:S02]  /*5830*/  SEL R9, R2, R9, !P1 ;  /* 0x0000000902097207 */ /* 0x000fe40004800000 */
[-C--:B------:R-:W-:Y:S02]  /*5840*/  LEA R12, P1, R3, R238.reuse, 0x2 ;  /* 0x000000ee030c7211 */ /* 0x080fe400078210ff */
[C---:B------:R-:W-:Y:S01]  /*5850*/  LEA R10, P0, R9.reuse, R238, 0x2 ;  /* 0x000000ee090a7211 */ /* 0x040fe200078010ff */
[----:B------:R-:W-:Y:S01]  /*5860*/  IMAD.IADD R2, R9, 0x1, -R3 ;  /* 0x0000000109027824 */ /* 0x000fe200078e0a03 */
[-C--:B------:R-:W-:Y:S01]  /*5870*/  LEA.HI.X.SX32 R13, R3, R239.reuse, 0x2, P1 ;  /* 0x000000ef030d7211 */ /* 0x080fe200008f16ff */
[----:B------:R-:W-:Y:S01]  /*5880*/  IMAD.MOV.U32 R3, RZ, RZ, 0x40 ;  /* 0x00000040ff037424 */ /* 0x000fe200078e00ff */
[----:B------:R-:W-:Y:S03]  /*5890*/  LEA.HI.X.SX32 R11, R9, R239, 0x2, P0 ;  /* 0x000000ef090b7211 */ /* 0x000fe600000f16ff */
[----:B------:R-:W-:Y:S01]  /*58a0*/  IMAD R3, R2, c[0x0][0x2d0], -R3 ;  /* 0x0000b40002037a24 */ /* 0x000fe200078e0a03 */
[----:B------:R-:W2:Y:S03]  /*58b0*/  LDG.E R4, [R12.64] ;  /* 0x0000000c0c047981 */ /* 0x000ea6000c1e1900 */
[C---:B------:R-:W-:Y:S01]  /*58c0*/  IMAD.WIDE.U32 R6, R3.reuse, c[0x0][0x1a0], RZ ;  /* 0x0000680003067a25 */ /* 0x040fe200078e00ff */
[----:B------:R-:W2:Y:S01]  /*58d0*/  LDG.E R5, [R10.64] ;  /* 0x0000000c0a057981 */ /* 0x000ea2000c1e1900 */
[----:B------:R-:W-:Y:S05]  /*58e0*/  SHF.R.S32.HI R2, RZ, 0x1f, R3 ;  /* 0x0000001fff027819 */ /* 0x000fea0000011403 */
[----:B------:R-:W-:Y:S04]  /*58f0*/  IMAD R2, R2, c[0x0][0x1a0], RZ ;  /* 0x0000680002027a24 */ /* 0x000fe800078e02ff */
[----:B------:R-:W-:Y:S04]  /*5900*/  IMAD R2, R3, c[0x0][0x1a4], R2 ;  /* 0x0000690003027a24 */ /* 0x000fe800078e0202 */
[----:B------:R-:W-:Y:S02]  /*5910*/  IMAD.IADD R7, R7, 0x1, R2 ;  /* 0x0000000107077824 */ /* 0x000fe400078e0202 */
[----:B--2---:R-:W-:Y:S04]  /*5920*/  IMAD.IADD R4, R4, 0x1, -R5 ;  /* 0x0000000104047824 */ /* 0x004fe800078e0a05 */
[C---:B------:R-:W-:Y:S01]  /*5930*/  IMAD.WIDE.U32 R6, R4.reuse, c[0x0][0x188], R6 ;  /* 0x0000620004067a25 */ /* 0x040fe200078e0006 */
[----:B------:R-:W-:Y:S05]  /*5940*/  SHF.R.S32.HI R3, RZ, 0x1f, R4 ;  /* 0x0000001fff037819 */ /* 0x000fea0000011404 */
[----:B------:R-:W-:Y:S04]  /*5950*/  IMAD R3, R3, c[0x0][0x188], RZ ;  /* 0x0000620003037a24 */ /* 0x000fe800078e02ff */
[----:B------:R-:W-:Y:S04]  /*5960*/  IMAD R3, R4, c[0x0][0x18c], R3 ;  /* 0x0000630004037a24 */ /* 0x000fe800078e0203 */
[----:B------:R-:W-:Y:S02]  /*5970*/  IMAD.IADD R3, R7, 0x1, R3 ;  /* 0x0000000107037824 */ /* 0x000fe400078e0203 */
.L_x_3928:
[C---:B------:R-:W-:Y:S04]  /*5980*/  LEA R240, P0, R6.reuse, R240, 0x1 ;  /* 0x000000f006f07211 */ /* 0x040fe800078008ff */
[----:B------:R-:W-:Y:S02]  /*5990*/  LEA.HI.X R241, R6, R241, R3, 0x1, P0 ;  /* 0x000000f106f17211 */ /* 0x000fe400000f0c03 */
[----:B------:R-:W-:Y:S03]  /*59a0*/  IADD3 R250, P0, R240, UR10, RZ ;  /* 0x0000000af0fa7c10 */ /* 0x000fe6000ff1e0ff */
[----:B------:R-:W-:Y:S01]  /*59b0*/  @!PT LDS RZ, [RZ] ;  /* 0x00000000fffff984 */ /* 0x000fe20000000800 */
[----:B------:R-:W-:Y:S01]  /*59c0*/  @!PT LDS RZ, [RZ] ;  /* 0x00000000fffff984 */ /* 0x000fe20000000800 */
[----:B------:R-:W-:Y:S01]  /*59d0*/  @!PT LDS RZ, [RZ] ;  /* 0x00000000fffff984 */ /* 0x000fe20000000800 */
[----:B------:R1:W-:Y:S01]  /*59e0*/  LDGSTS.E.BYPASS.LTC128B.128 [R237+0x10000], [R240.64] ;  /* 0x10000000f0ed7fae */ /* 0x0003e2000b901d4c */
[----:B------:R-:W-:Y:S02]  /*59f0*/  IADD3.X R251, R241, UR9, RZ, P0, !PT ;  /* 0x00000009f1fb7c10 */ /* 0x000fe400087fe4ff */
[----:B------:R-:W-:Y:S01]  /*5a00*/  IADD3 R166, P0, R250, UR10, RZ ;  /* 0x0000000afaa67c10 */ /* 0x000fe2000ff1e0ff */
[----:B------:R1:W-:Y:S03]  /*5a10*/  LDGSTS.E.BYPASS.LTC128B.128 [R237+0x12000], [R240.64+0x80] ;  /* 0x12000080f0ed7fae */ /* 0x0003e6000b901d4c */
[----:B------:R-:W-:Y:S01]  /*5a20*/  IADD3.X R167, R251, UR9, RZ, P0, !PT ;  /* 0x00000009fba77c10 */ /* 0x000fe200087fe4ff */
[----:B------:R1:W-:Y:S01]  /*5a30*/  LDGSTS.E.BYPASS.LTC128B.128 [R237+0x14000], [R240.64+0x100] ;  /* 0x14000100f0ed7fae */ /* 0x0003e2000b901d4c */
[----:B------:R-:W-:Y:S03]  /*5a40*/  IADD3 R2, P0, R166, UR10, RZ ;  /* 0x0000000aa6027c10 */ /* 0x000fe6000ff1e0ff */
[----:B------:R1:W-:Y:S01]  /*5a50*/  LDGSTS.E.BYPASS.LTC128B.128 [R237+0x16000], [R240.64+0x180] ;  /* 0x16000180f0ed7fae */ /* 0x0003e2000b901d4c */
[----:B------:R-:W-:Y:S02]  /*5a60*/  IADD3.X R3, R167, UR9, RZ, P0, !PT ;  /* 0x00000009a7037c10 */ /* 0x000fe400087fe4ff */
[----:B------:R-:W-:Y:S01]  /*5a70*/  ISETP.GE.AND P0, PT, R246, 0x1, PT ;  /* 0x00000001f600780c */ /* 0x000fe20003f06270 */
        /* <DEDUP_REMOVED lines=12> */
[----:B------:R-:W-:Y:S04]  /*5b40*/  LDSM.16.M88.4 R168, [R234] ;  /* 0x00000000eaa8783b */ /* 0x000fe80000000200 */
[----:B------:R-:W2:Y:S04]  /*5b50*/  LDSM.16.M88.4 R172, [R233+0x8000] ;  /* 0x00800000e9ac783b */ /* 0x000ea80000000200 */
[----:B------:R-:W3:Y:S04]  /*5b60*/  LDSM.16.M88.4 R176, [R233+0x8800] ;  /* 0x00880000e9b0783b */ /* 0x000ee80000000200 */
[----:B------:R-:W4:Y:S04]  /*5b70*/  LDSM.16.M88.4 R180, [R233+0x9000] ;  /* 0x00900000e9b4783b */ /* 0x000f280000000200 */
[----:B------:R-:W0:Y:S04]  /*5b80*/  LDGDEPBAR ;  /* 0x00000000000079af */ /* 0x000e280000000000 */
[----:B------:R-:W5:Y:S04]  /*5b90*/  LDSM.16.M88.4 R184, [R233+0x9800] ;  /* 0x00980000e9b8783b */ /* 0x000f680000000200 */
[----:B------:R-:W-:Y:S04]  /*5ba0*/  LDSM.16.M88.4 R188, [R232] ;  /* 0x00000000e8bc783b */ /* 0x000fe80000000200 */
        /* <DEDUP_REMOVED lines=10> */
[C---:B----4-:R-:W-:Y:S08]  /*5c50*/  HMMA.16816.F32.BF16 R20, R168.reuse, R180, RZ ;  /* 0x000000b4a814723c */ /* 0x050ff000000418ff */
[C---:B------:R-:W-:Y:S01]  /*5c60*/  HMMA.16816.F32.BF16 R24, R168.reuse, R182, RZ ;  /* 0x000000b6a818723c */ /* 0x040fe200000418ff */
[----:B------:R-:W3:Y:S07]  /*5c70*/  LDSM.16.M88.4 R180, [R227+0x8800] ;  /* 0x00880000e3b4783b */ /* 0x000eee0000000200 */
[C---:B-----5:R-:W-:Y:S08]  /*5c80*/  HMMA.16816.F32.BF16 R28, R168.reuse, R184, RZ ;  /* 0x000000b8a81c723c */ /* 0x060ff000000418ff */
        /* <DEDUP_REMOVED lines=191> */
[----:B------:R-:W-:Y:S02]  /*6880*/  ULDC UR7, c[0x0][0x198] ;  /* 0x0000660000077ab9 */ /* 0x000fe40000000800 */
[----:B------:R-:W-:Y:S04]  /*6890*/  ULEA UR6, -UR7, URZ, 0x6 ;  /* 0x0000003f07067291 */ /* 0x000fe8000f8e313f */
[----:B------:R-:W-:Y:S02]  /*68a0*/  USHF.R.S32.HI UR5, URZ, 0x1f, UR6 ;  /* 0x0000001f3f057899 */ /* 0x000fe40008011406 */
[----:B------:R-:W-:Y:S04]  /*68b0*/  MOV R168, UR6 ;  /* 0x0000000600a87c02 */ /* 0x000fe80008000f00 */
[----:B------:R-:W-:Y:S01]  /*68c0*/  MOV R3, UR5 ;  /* 0x0000000500037c02 */ /* 0x000fe20008000f00 */
[----:B------:R-:W-:-:S05]  /*68d0*/  @!P6 BRA `(.L_x_3930) ;  /* 0x000003b00000e947 */ /* 0x000fca0003800000 */
[----:B------:R-:W-:Y:S04]  /*68e0*/  IABS R2, c[0x0][0x2d0] ;  /* 0x0000b40000027a13 */ /* 0x000fe80000000000 */
[----:B------:R-:W1:Y:S10]  /*68f0*/  I2F.RP R167, R2 ;  /* 0x0000000200a77306 */ /* 0x000e740000209400 */
[----:B-1----:R-:W1:Y:S02]  /*6900*/  MUFU.RCP R3, R167 ;  /* 0x000000a700037308 */ /* 0x002e640000001000 */
[----:B-1----:R-:W-:Y:S01]  /*6910*/  IADD3 R168, R3, 0xffffffe, RZ ;  /* 0x0ffffffe03a87810 */ /* 0x002fe20007ffe0ff */
[----:B------:R-:W-:Y:S07]  /*6920*/  IMAD.SHL.U32 R3, R246, 0x40, RZ ;  /* 0x00000040f6037824 */ /* 0x000fee00078e00ff */
[----:B------:R-:W1:Y:S01]  /*6930*/  F2I.FTZ.U32.TRUNC.NTZ R169, R168 ;  /* 0x000000a800a97305 */ /* 0x000e62000021f000 */
[C---:B------:R-:W-:Y:S02]  /*6940*/  IADD3 R170, R3.reuse, -0x40, RZ ;  /* 0xffffffc003aa7810 */ /* 0x040fe40007ffe0ff */
[----:B------:R-:W-:Y:S02]  /*6950*/  IABS R166, R3 ;  /* 0x0000000300a67213 */ /* 0x000fe40000000000 */
[----:B------:R-:W-:Y:S02]  /*6960*/  IABS R164, R170 ;  /* 0x000000aa00a47213 */ /* 0x000fe40000000000 */
[----:B------:R-:W-:Y:S02]  /*6970*/  LOP3.LUT R3, R3, c[0x0][0x2d0], RZ, 0x3c, !PT ;  /* 0x0000b40003037a12 */ /* 0x000fe400078e3cff */
        /* <DEDUP_REMOVED lines=30> */
[----:B------:R-:W-:Y:S01]  /*6b60*/  LEA R172, P1, R3, R238, 0x2 ;  /* 0x000000ee03ac7211 */ /* 0x000fe200078210ff */
[C---:B------:R-:W-:Y:S01]  /*6b70*/  IMAD.IADD R2, R171.reuse, 0x1, -R3 ;  /* 0x00000001ab027824 */ /* 0x040fe200078e0a03 */
[-C--:B------:R-:W-:Y:S02]  /*6b80*/  LEA.HI.X.SX32 R167, R171, R239.reuse, 0x2, P0 ;  /* 0x000000efaba77211 */ /* 0x080fe400000f16ff */
[----:B------:R-:W-:Y:S01]  /*6b90*/  LEA.HI.X.SX32 R173, R3, R239, 0x2, P1 ;  /* 0x000000ef03ad7211 */ /* 0x000fe200008f16ff */
[----:B------:R-:W-:Y:S03]  /*6ba0*/  IMAD.MOV.U32 R3, RZ, RZ, 0x40 ;  /* 0x00000040ff037424 */ /* 0x000fe600078e00ff */
[----:B------:R-:W2:Y:S01]  /*6bb0*/  LDG.E R167, [R166.64] ;  /* 0x0000000ca6a77981 */ /* 0x000ea2000c1e1900 */
[----:B------:R-:W-:Y:S03]  /*6bc0*/  IMAD R3, R2, c[0x0][0x2d0], -R3 ;  /* 0x0000b40002037a24 */ /* 0x000fe600078e0a03 */
[----:B------:R-:W2:Y:S01]  /*6bd0*/  LDG.E R164, [R172.64] ;  /* 0x0000000caca47981 */ /* 0x000ea2000c1e1900 */
[C---:B------:R-:W-:Y:S01]  /*6be0*/  IMAD.WIDE.U32 R168, R3.reuse, c[0x0][0x198], RZ ;  /* 0x0000660003a87a25 */ /* 0x040fe200078e00ff */
        /* <DEDUP_REMOVED lines=10> */
.L_x_3930:
[C---:B------:R-:W-:Y:S01]  /*6c90*/  LEA R242, P0, R168.reuse, R242, 0x1 ;  /* 0x000000f2a8f27211 */ /* 0x040fe200078008ff */
[----:B------:R-:W-:Y:S02]  /*6ca0*/  USHF.L.U32 UR5, UR7, 0x5, URZ ;  /* 0x0000000507057899 */ /* 0x000fe4000800063f */
[----:B------:R-:W-:Y:S01]  /*6cb0*/  USHF.L.U64.HI UR7, UR7, UR8, UR4 ;  /* 0x0000000807077299 */ /* 0x000fe20008010204 */
[----:B------:R-:W-:Y:S03]  /*6cc0*/  LEA.HI.X R243, R168, R243, R3, 0x1, P0 ;  /* 0x000000f3a8f37211 */ /* 0x000fe600000f0c03 */
[----:B------:R-:W-:Y:S02]  /*6cd0*/  IADD3 R168, P0, R242, UR5, RZ ;  /* 0x00000005f2a87c10 */ /* 0x000fe4000ff1e0ff */
[----:B------:R-:W-:Y:S01]  /*6ce0*/  @!PT LDS RZ, [RZ] ;  /* 0x00000000fffff984 */ /* 0x000fe20000000800 */
[----:B------:R-:W-:Y:S01]  /*6cf0*/  @!PT LDS RZ, [RZ] ;  /* 0x00000000fffff984 */ /* 0x000fe20000000800 */
[----:B------:R-:W-:Y:S01]  /*6d00*/  @!PT LDS RZ, [RZ] ;  /* 0x00000000fffff984 */ /* 0x000fe20000000800 */
[----:B------:R1:W-:Y:S02]  /*6d10*/  LDGSTS.E.BYPASS.LTC128B.128 [R237+0x8000], [R242.64] ;  /* 0x08000000f2ed7fae */ /* 0x0003e4000b901d4c */
[----:B------:R-:W-:Y:S02]  /*6d20*/  IADD3.X R169, R243, UR7, RZ, P0, !PT ;  /* 0x00000007f3a97c10 */ /* 0x000fe400087fe4ff */
[----:B------:R1:W-:Y:S01]  /*6d30*/  LDGSTS.E.BYPASS.LTC128B.128 [R237+0xa000], [R242.64+0x80] ;  /* 0x0a000080f2ed7fae */ /* 0x0003e2000b901d4c */
[----:B------:R-:W-:Y:S03]  /*6d40*/  IADD3 R166, P0, R168, UR5, RZ ;  /* 0x00000005a8a67c10 */ /* 0x000fe6000ff1e0ff */
[----:B------:R1:W-:Y:S01]  /*6d50*/  LDGSTS.E.BYPASS.LTC128B.128 [R237+0xc000], [R242.64+0x100] ;  /* 0x0c000100f2ed7fae */ /* 0x0003e2000b901d4c */
[----:B------:R-:W-:Y:S02]  /*6d60*/  IADD3.X R167, R169, UR7, RZ, P0, !PT ;  /* 0x00000007a9a77c10 */ /* 0x000fe400087fe4ff */
[----:B------:R-:W-:Y:S01]  /*6d70*/  IADD3 R2, P0, R166, UR5, RZ ;  /* 0x00000005a6027c10 */ /* 0x000fe2000ff1e0ff */
[----:B------:R1:W-:Y:S03]  /*6d80*/  LDGSTS.E.BYPASS.LTC128B.128 [R237+0xe000], [R242.64+0x180] ;  /* 0x0e000180f2ed7fae */ /* 0x0003e6000b901d4c */
[----:B------:R-:W-:Y:S01]  /*6d90*/  IADD3.X R3, R167, UR7, RZ, P0, !PT ;  /* 0x00000007a7037c10 */ /* 0x000fe200087fe4ff */
        /* <DEDUP_REMOVED lines=13> */
.L_x_3929:
[----:B-1----:R-:W-:Y:S01]  /*6e70*/  FMNMX.FTZ R2, R4, R165, !PT ;  /* 0x000000a504027209 */ /* 0x002fe20007810000 */
        /* <DEDUP_REMOVED lines=60> */
[----:B------:R-:W-:Y:S01]  /*7240*/  ISETP.GT.AND P0, PT, R246, RZ, PT ;  /* 0x000000fff600720c */ /* 0x000fe20003f04270 */
[--C-:B------:R-:W-:Y:S02]  /*7250*/  FFMA.FTZ R166, R8, c[0x0][0x23c], -R200.reuse ;  /* 0x00008f0008a67a23 */ /* 0x100fe400000108c8 */
        /* <DEDUP_REMOVED lines=216> */
[----:B------:R-:W-:Y:S01]  /*7fe0*/  IADD3 R0, R246, -0x1, RZ ;  /* 0xfffffffff6007810 */ /* 0x000fe20007ffe0ff */
[----:B------:R-:W-:Y:S01]  /*7ff0*/  FADD.FTZ R5, R5, R196 ;  /* 0x000000c405057221 */ /* 0x000fe20000010000 */
[----:B-----5:R-:W-:Y:S01]  /*8000*/  F2FP.BF16.PACK_AB R155, R248, R207 ;  /* 0x000000cff89b723e */ /* 0x020fe200000010ff */
[----:B------:R-:W-:Y:S01]  /*8010*/  FADD.FTZ R6, R7, R6 ;  /* 0x0000000607067221 */ /* 0x000fe20000010000 */
[----:B------:R-:W-:Y:S02]  /*8020*/  MOV R246, R0 ;  /* 0x0000000000f67202 */ /* 0x000fe40000000f00 */
[----:B------:R-:W4:Y:S03]  /*8030*/  LDSM.16.MT88.4 R160, [R226+0x12800] ;  /* 0x01280000e2a0783b */ /* 0x000f260000004200 */
[----:B------:R-:W-:Y:S01]  /*8040*/  FADD.FTZ R166, R166, R5 ;  /* 0x00000005a6a67221 */ /* 0x000fe20000010000 */
[C---:B------:R-:W-:Y:S05]  /*8050*/  HMMA.16816.F32.BF16 R8, R152.reuse, R168, R8 ;  /* 0x000000a89808723c */ /* 0x040fea0000041808 */
[----:B------:R-:W-:Y:S01]  /*8060*/  FADD.FTZ R197, R197, R6 ;  /* 0x00000006c5c57221 */ /* 0x000fe20000010000 */
[----:B------:R-:W-:Y:S01]  /*8070*/  MOV R0, R3 ;  /* 0x0000000300007202 */ /* 0x000fe20000000f00 */
        /* <DEDUP_REMOVED lines=201> */
.L_x_3927:
[----:B------:R-:W1:Y:S01]  /*8d10*/  SHFL.BFLY PT, R2, R249, 0x2, 0x1f ;  /* 0x0c401f00f9027f89 */ /* 0x000e6200000e0000 */
[----:B------:R-:W-:Y:S01]  /*8d20*/  MOV R4, 0x3f800000 ;  /* 0x3f80000000047802 */ /* 0x000fe20000000f00 */
[----:B------:R-:W-:Y:S01]  /*8d30*/  BSSY B0, `(.L_x_3932) ;  /* 0x0000171000007945 */ /* 0x000fe20003800000 */
[----:B------:R-:W-:Y:S01]  /*8d40*/  MOV R5, 0x3f800000 ;  /* 0x3f80000000057802 */ /* 0x000fe20000000f00 */
[----:B------:R-:W2:Y:S01]  /*8d50*/  SHFL.BFLY PT, R0, R247, 0x2, 0x1f ;  /* 0x0c401f00f7007f89 */ /* 0x000ea200000e0000 */
[----:B-1----:R-:W-:-:S02]  /*8d60*/  FADD.FTZ R9, R2, R249 ;  /* 0x000000f902097221 */ /* 0x002fc40000010000 */
[----:B--2---:R-:W-:-:S03]  /*8d70*/  FADD.FTZ R7, R0, R247 ;  /* 0x000000f700077221 */ /* 0x004fc60000010000 */
[----:B------:R-:W1:Y:S04]  /*8d80*/  SHFL.BFLY PT, R2, R9, 0x1, 0x1f ;  /* 0x0c201f0009027f89 */ /* 0x000e6800000e0000 */
        /* <DEDUP_REMOVED lines=126> */
[-C--:B------:R-:W-:Y:S01]  /*9570*/  LEA.HI R6, R7, R4.reuse, RZ, 0x2 ;  /* 0x0000000407067211 */ /* 0x080fe200078f10ff */
[----:B------:R-:W-:Y:S01]  /*9580*/  FMUL.FTZ R63, R5, R63 ;  /* 0x0000003f053f7220 */ /* 0x000fe20000410000 */
[----:B------:R-:W-:Y:S01]  /*9590*/  LEA.HI R7, R7, R4, RZ, 0x5 ;  /* 0x0000000407077211 */ /* 0x000fe200078f28ff */
        /* <DEDUP_REMOVED lines=16> */
[----:B------:R-:W-:Y:S01]  /*96a0*/  FMUL.FTZ R78, R5, R78 ;  /* 0x0000004e054e7220 */ /* 0x000fe20000410000 */
[----:B------:R-:W-:Y:S01]  /*96b0*/  F2FP.BF16.PACK_AB R66, R67, R66 ;  /* 0x000000424342723e */ /* 0x000fe200000010ff */
[C---:B------:R-:W-:Y:S01]  /*96c0*/  FMUL.FTZ R83, R5.reuse, R83 ;  /* 0x0000005305537220 */ /* 0x040fe20000410000 */
[C---:B------:R-:W-:Y:S01]  /*96d0*/  SHF.L.U32 R9, R8.reuse, 0x6, RZ ;  /* 0x0000000608097819 */ /* 0x040fe200000006ff */
[C---:B------:R-:W-:Y:S01]  /*96e0*/  FMUL.FTZ R82, R5.reuse, R82 ;  /* 0x0000005205527220 */ /* 0x040fe20000410000 */
[----:B------:R-:W-:Y:S01]  /*96f0*/  LOP3.LUT R10, R8, 0x1, RZ, 0xc0, !PT ;  /* 0x00000001080a7812 */ /* 0x000fe200078ec0ff */
[----:B------:R-:W-:Y:S01]  /*9700*/  FMUL.FTZ R87, R5, R87 ;  /* 0x0000005705577220 */ /* 0x000fe20000410000 */
[----:B------:R-:W-:Y:S01]  /*9710*/  LOP3.LUT R9, R9, 0x1c0, RZ, 0xc0, !PT ;  /* 0x000001c009097812 */ /* 0x000fe200078ec0ff */
[C---:B------:R-:W-:Y:S01]  /*9720*/  FMUL.FTZ R86, R5.reuse, R86 ;  /* 0x0000005605567220 */ /* 0x040fe20000410000 */
[----:B------:R-:W-:Y:S01]  /*9730*/  ISETP.NE.U32.AND P4, PT, R10, 0x1, PT ;  /* 0x000000010a00780c */ /* 0x000fe20003f85070 */
[----:B------:R-:W-:Y:S01]  /*9740*/  FMUL.FTZ R91, R5, R91 ;  /* 0x0000005b055b7220 */ /* 0x000fe20000410000 */
[----:B------:R-:W-:Y:S01]  /*9750*/  LEA.HI R12, R9, R9, RZ, 0x1d ;  /* 0x00000009090c7211 */ /* 0x000fe200078fe8ff */
[C---:B------:R-:W-:Y:S01]  /*9760*/  FMUL.FTZ R90, R5.reuse, R90 ;  /* 0x0000005a055a7220 */ /* 0x040fe20000410000 */
[----:B------:R-:W-:Y:S01]  /*9770*/  R2P PR, R8, 0x6 ;  /* 0x0000000608007804 */ /* 0x000fe20000000000 */
        /* <DEDUP_REMOVED lines=55> */
[----:B------:R-:W-:Y:S01]  /*9af0*/  LOP3.LUT R5, R6, 0x3ffffffc, RZ, 0xc0, !PT ;  /* 0x3ffffffc06057812 */ /* 0x000fe200078ec0ff */
[----:B-1----:R-:W-:Y:S01]  /*9b00*/  @P3 FMUL.FTZ R75, R2, 0.69314718246459960938 ;  /* 0x3f317218024b3820 */ /* 0x002fe20000410000 */
[----:B------:R-:W-:Y:S01]  /*9b10*/  SHF.R.S32.HI R6, RZ, 0x5, R7 ;  /* 0x00000005ff067819 */ /* 0x000fe20000011407 */
[----:B---3--:R-:W-:Y:S01]  /*9b20*/  @P0 FMUL.FTZ R0, R0, 0.69314718246459960938 ;  /* 0x3f31721800000820 */ /* 0x008fe20000410000 */
[----:B------:R-:W-:-:S02]  /*9b30*/  IADD3 R5, -R5, R4, RZ ;  /* 0x0000000405057210 */ /* 0x000fc40007ffe1ff */
[----:B------:R-:W-:Y:S02]  /*9b40*/  F2FP.BF16.PACK_AB R154, R155, R154 ;  /* 0x0000009a9b9a723e */ /* 0x000fe400000010ff */
[----:B------:R-:W-:Y:S02]  /*9b50*/  LEA R5, R6, R5, 0x9 ;  /* 0x0000000506057211 */ /* 0x000fe400078e48ff */
[----:B------:R-:W-:Y:S02]  /*9b60*/  F2FP.BF16.PACK_AB R150, R151, R150 ;  /* 0x000000969796723e */ /* 0x000fe400000010ff */
[----:B------:R-:W-:Y:S02]  /*9b70*/  LEA R5, R5, R12, 0x1 ;  /* 0x0000000c05057211 */ /* 0x000fe400078e08ff */
[----:B------:R-:W-:Y:S02]  /*9b80*/  LOP3.LUT R7, R7, 0xffffffe0, RZ, 0xc0, !PT ;  /* 0xffffffe007077812 */ /* 0x000fe400078ec0ff */
[----:B------:R-:W-:-:S02]  /*9b90*/  SHF.L.U32 R9, R5, 0x1, RZ ;  /* 0x0000000105097819 */ /* 0x000fc400000006ff */
[----:B------:R-:W-:Y:S02]  /*9ba0*/  MOV R5, 0x20 ;  /* 0x0000002000057802 */ /* 0x000fe40000000f00 */
[----:B------:R-:W-:Y:S01]  /*9bb0*/  IADD3 R11, R9, -0x10, RZ ;  /* 0xfffffff0090b7810 */ /* 0x000fe20007ffe0ff */
[----:B------:R-:W-:Y:S01]  /*9bc0*/  STS [R9], R160 ;  /* 0x000000a009007388 */ /* 0x000fe20000000800 */
[----:B------:R-:W-:Y:S02]  /*9bd0*/  SEL R8, R5, 0xffffffe0, !P1 ;  /* 0xffffffe005087807 */ /* 0x000fe40004800000 */
[----:B------:R-:W-:Y:S01]  /*9be0*/  MOV R5, 0x40 ;  /* 0x0000004000057802 */ /* 0x000fe20000000f00 */
[----:B------:R-:W-:Y:S01]  /*9bf0*/  STS [R9+0x400], R162 ;  /* 0x000400a209007388 */ /* 0x000fe20000000800 */
[----:B------:R-:W-:Y:S02]  /*9c00*/  @P4 IADD3 R11, R9, 0x10, RZ ;  /* 0x00000010090b4810 */ /* 0x000fe40007ffe0ff */
[----:B------:R-:W-:-:S02]  /*9c10*/  SEL R10, R5, 0xffffffc0, !P2 ;  /* 0xffffffc0050a7807 */ /* 0x000fc40005000000 */
[C---:B------:R-:W-:Y:S01]  /*9c20*/  IADD3 R13, R9.reuse, R8, RZ ;  /* 0x00000008090d7210 */ /* 0x040fe20007ffe0ff */
[----:B------:R-:W-:Y:S01]  /*9c30*/  STS [R11], R36 ;  /* 0x000000240b007388 */ /* 0x000fe20000000800 */
[-C--:B------:R-:W-:Y:S02]  /*9c40*/  IADD3 R15, R8, R11.reuse, RZ ;  /* 0x0000000b080f7210 */ /* 0x080fe40007ffe0ff */
[-C--:B------:R-:W-:Y:S01]  /*9c50*/  IADD3 R17, R9, R10.reuse, RZ ;  /* 0x0000000a09117210 */ /* 0x080fe20007ffe0ff */
[----:B------:R-:W-:Y:S01]  /*9c60*/  STS [R11+0x400], R38 ;  /* 0x000400260b007388 */ /* 0x000fe20000000800 */
[----:B------:R-:W-:Y:S01]  /*9c70*/  IADD3 R19, R10, R11, RZ ;  /* 0x0000000b0a137210 */ /* 0x000fe20007ffe0ff */
[----:B------:R-:W1:Y:S01]  /*9c80*/  LDC.U8 R8, c[0x0][0x328] ;  /* 0x0000ca00ff087b82 */ /* 0x000e620000000000 */
[-C--:B------:R-:W-:Y:S01]  /*9c90*/  IADD3 R21, R13, R10.reuse, RZ ;  /* 0x0000000a0d157210 */ /* 0x080fe20007ffe0ff */
[----:B------:R-:W-:Y:S01]  /*9ca0*/  STS [R13], R40 ;  /* 0x000000280d007388 */ /* 0x000fe20000000800 */
[----:B------:R-:W-:-:S02]  /*9cb0*/  IADD3 R23, R15, R10, RZ ;  /* 0x0000000a0f177210 */ /* 0x000fc40007ffe0ff */
[----:B------:R-:W-:Y:S01]  /*9cc0*/  ISETP.NE.AND P2, PT, R236, -0x1, PT ;  /* 0xffffffffec00780c */ /* 0x000fe20003f45270 */
[----:B------:R-:W-:Y:S01]  /*9cd0*/  STS [R13+0x400], R42 ;  /* 0x0004002a0d007388 */ /* 0x000fe20000000800 */
[----:B------:R-:W-:-:S03]  /*9ce0*/  IADD3 R7, -R7, R4, RZ ;  /* 0x0000000407077210 */ /* 0x000fc60007ffe1ff */
[----:B------:R-:W-:Y:S01]  /*9cf0*/  STS [R15], R44 ;  /* 0x0000002c0f007388 */ /* 0x000fe20000000800 */
[----:B------:R-:W-:-:S03]  /*9d00*/  SHF.R.S32.HI R4, RZ, 0x1f, R7 ;  /* 0x0000001fff047819 */ /* 0x000fc60000011407 */
[----:B------:R-:W-:Y:S01]  /*9d10*/  STS [R15+0x400], R46 ;  /* 0x0004002e0f007388 */ /* 0x000fe20000000800 */
[----:B------:R-:W-:-:S03]  /*9d20*/  LEA.HI R4, R4, R7, RZ, 0x2 ;  /* 0x0000000704047211 */ /* 0x000fc600078f10ff */
[----:B------:R-:W-:Y:S01]  /*9d30*/  STS [R17], R48 ;  /* 0x0000003011007388 */ /* 0x000fe20000000800 */
[----:B------:R-:W-:-:S03]  /*9d40*/  SHF.R.S32.HI R4, RZ, 0x2, R4 ;  /* 0x00000002ff047819 */ /* 0x000fc60000011404 */
[----:B------:R-:W-:Y:S01]  /*9d50*/  STS [R17+0x400], R50 ;  /* 0x0004003211007388 */ /* 0x000fe20000000800 */
[----:B-1----:R-:W-:-:S03]  /*9d60*/  ISETP.NE.AND P4, PT, R8, RZ, PT ;  /* 0x000000ff0800720c */ /* 0x002fc60003f85270 */
[----:B------:R-:W-:Y:S01]  /*9d70*/  STS [R19], R52 ;  /* 0x0000003413007388 */ /* 0x000fe20000000800 */
[----:B------:R-:W-:-:S03]  /*9d80*/  ISETP.NE.OR P1, PT, R236, -0x1, !P4 ;  /* 0xffffffffec00780c */ /* 0x000fc60006725670 */
        /* <DEDUP_REMOVED lines=13> */
[----:B------:R2:W-:Y:S04]  /*9e60*/  STS [R17+0x2000], R80 ;  /* 0x0020005011007388 */ /* 0x0005e80000000800 */
[----:B------:R3:W-:Y:S04]  /*9e70*/  STS [R17+0x2400], R82 ;  /* 0x0024005211007388 */ /* 0x0007e80000000800 */
[----:B------:R3:W-:Y:S04]  /*9e80*/  STS [R19+0x2000], R84 ;  /* 0x0020005413007388 */ /* 0x0007e80000000800 */
[----:B------:R3:W-:Y:S04]  /*9e90*/  STS [R19+0x2400], R86 ;  /* 0x0024005613007388 */ /* 0x0007e80000000800 */
[----:B------:R3:W-:Y:S01]  /*9ea0*/  STS [R21+0x2000], R88 ;  /* 0x0020005815007388 */ /* 0x0007e20000000800 */
[----:B-1----:R-:W-:-:S03]  /*9eb0*/  @P2 IMAD.WIDE.U32 R76, R236, c[0x0][0x1e8], RZ ;  /* 0x00007a00ec4c2a25 */ /* 0x002fc600078e00ff */
[----:B------:R3:W-:Y:S01]  /*9ec0*/  STS [R21+0x2400], R90 ;  /* 0x0024005a15007388 */ /* 0x0007e20000000800 */
[----:B------:R-:W-:-:S03]  /*9ed0*/  @P2 IMAD R74, R236, c[0x0][0x1ec], R77 ;  /* 0x00007b00ec4a2a24 */ /* 0x000fc600078e024d */
        /* <DEDUP_REMOVED lines=35> */
[----:B------:R-:W1:Y:S04]  /*a110*/  S2R R5, SR_CTAID.Y ;  /* 0x0000000000057919 */ /* 0x000e680000002600 */
[----:B------:R-:W4:Y:S04]  /*a120*/  S2R R72, SR_CTAID.Z ;  /* 0x0000000000487919 */ /* 0x000f280000002700 */
[----:B------:R3:W3:Y:S04]  /*a130*/  LDS.128 R64, [R237] ;  /* 0x00000000ed407984 */ /* 0x0006e80000000c00 */
[----:B------:R3:W3:Y:S01]  /*a140*/  LDS.128 R60, [R237+0x800] ;  /* 0x00080000ed3c7984 */ /* 0x0006e20000000c00 */
[----:B-1----:R-:W-:Y:S01]  /*a150*/  @!P2 SHF.R.S32.HI R73, RZ, 0x1f, R5 ;  /* 0x0000001fff49a819 */ /* 0x002fe20000011405 */
[----:B------:R-:W-:-:S02]  /*a160*/  @!P1 IMAD R236, R5, c[0x0][0x214], RZ ;  /* 0x0000850005ec9a24 */ /* 0x000fc400078e02ff */
[----:B------:R1:W1:Y:S01]  /*a170*/  LDS.128 R56, [R237+0x1000] ;  /* 0x00100000ed387984 */ /* 0x0002620000000c00 */
[----:B------:R-:W-:Y:S01]  /*a180*/  LOP3.LUT P1, RZ, R7, 0x3, RZ, 0xc0, !PT ;  /* 0x0000000307ff7812 */ /* 0x000fe2000782c0ff */
[----:B--2---:R-:W-:Y:S01]  /*a190*/  @!P2 IMAD.WIDE.U32 R80, R5, c[0x0][0x1e0], RZ ;  /* 0x000078000550aa25 */ /* 0x004fe200078e00ff */
[----:B------:R-:W-:Y:S01]  /*a1a0*/  MOV R7, 0x7f800000 ;  /* 0x7f80000000077802 */ /* 0x000fe20000000f00 */
[----:B------:R2:W1:Y:S02]  /*a1b0*/  LDS.128 R52, [R237+0x1800] ;  /* 0x00180000ed347984 */ /* 0x0004640000000c00 */
[----:B------:R-:W-:Y:S01]  /*a1c0*/  @!P2 IMAD R78, R73, c[0x0][0x1e0], RZ ;  /* 0x00007800494eaa24 */ /* 0x000fe200078e02ff */
[----:B------:R-:W-:Y:S01]  /*a1d0*/  SHF.R.S32.HI R73, RZ, 0x1f, R6 ;  /* 0x0000001fff497819 */ /* 0x000fe20000011406 */
[----:B------:R2:W1:Y:S01]  /*a1e0*/  LDS.128 R48, [R237+0x2000] ;  /* 0x00200000ed307984 */ /* 0x0004620000000c00 */
[----:B----4-:R-:W-:Y:S01]  /*a1f0*/  @P4 IMAD R236, R72, c[0x0][0x234], R236 ;  /* 0x00008d0048ec4a24 */ /* 0x010fe200078e02ec */
[----:B------:R-:W-:Y:S01]  /*a200*/  @!P2 MOV R76, R80 ;  /* 0x00000050004ca202 */ /* 0x000fe20000000f00 */
[----:B------:R-:W-:Y:S01]  /*a210*/  @!P2 IMAD R78, R5, c[0x0][0x1e4], R78 ;  /* 0x00007900054eaa24 */ /* 0x000fe200078e024e */
[----:B------:R2:W4:Y:S01]  /*a220*/  LDS.128 R44, [R237+0x2800] ;  /* 0x00280000ed2c7984 */ /* 0x0005220000000c00 */
[----:B------:R-:W-:Y:S01]  /*a230*/  LEA.HI R73, R73, R6, RZ, 0x2 ;  /* 0x0000000649497211 */ /* 0x000fe200078f10ff */
[----:B------:R-:W-:-:S02]  /*a240*/  @!P4 IMAD R5, R5, c[0x0][0x1c0], R72 ;  /* 0x000070000505ca24 */ /* 0x000fc400078e0248 */
[----:B------:R2:W1:Y:S01]  /*a250*/  LDS.128 R40, [R237+0x3000] ;  /* 0x00300000ed287984 */ /* 0x0004620000000c00 */
[----:B------:R-:W-:Y:S01]  /*a260*/  LOP3.LUT R73, R73, 0xffffffc, RZ, 0xc0, !PT ;  /* 0x0ffffffc49497812 */ /* 0x000fe200078ec0ff */
[----:B------:R-:W-:Y:S01]  /*a270*/  @P0 FFMA.FTZ R7, R3, c[0x0][0x238], R0 ;  /* 0x00008e0003070a23 */ /* 0x000fe20000010000 */
[----:B------:R-:W-:Y:S01]  /*a280*/  @!P2 IADD3 R74, R81, R78, RZ ;  /* 0x0000004e514aa210 */ /* 0x000fe20007ffe0ff */
[----:B------:R2:W1:Y:S01]  /*a290*/  LDS.128 R36, [R237+0x3800] ;  /* 0x00380000ed247984 */ /* 0x0004620000000c00 */
[----:B------:R-:W-:Y:S01]  /*a2a0*/  IADD3 R73, -R73, R6, RZ ;  /* 0x0000000649497210 */ /* 0x000fe20007ffe1ff */
[----:B------:R-:W-:Y:S01]  /*a2b0*/  @!P4 IMAD R236, R5, c[0x0][0x214], RZ ;  /* 0x0000850005ecca24 */ /* 0x000fe200078e02ff */
[----:B------:R-:W-:Y:S01]  /*a2c0*/  MOV R6, 0x7f800000 ;  /* 0x7f80000000067802 */ /* 0x000fe20000000f00 */
[----:B------:R2:W1:Y:S01]  /*a2d0*/  LDS.128 R32, [R237+0x4000] ;  /* 0x00400000ed207984 */ /* 0x0004620000000c00 */
[----:B------:R-:W-:Y:S01]  /*a2e0*/  @P3 FFMA.FTZ R6, R164, c[0x0][0x238], R75 ;  /* 0x00008e00a4063a23 */ /* 0x000fe2000001004b */
[----:B------:R-:W-:-:S02]  /*a2f0*/  LEA R4, R73, R4, 0x4 ;  /* 0x0000000449047211 */ /* 0x000fc400078e20ff */
        /* <DEDUP_REMOVED lines=8> */
[----:B---34-:R-:W3:Y:S01]  /*a380*/  S2R R5, SR_CTAID.X ;  /* 0x0000000000057919 */ /* 0x018ee20000002500 */
[----:B------:R-:W-:-:S02]  /*a390*/  IADD3 R2, R4, 0x8, RZ ;  /* 0x0000000804027810 */ /* 0x000fc40007ffe0ff */
[-C--:B------:R-:W-:Y:S02]  /*a3a0*/  ISETP.GE.AND P2, PT, R4, R235.reuse, PT ;  /* 0x000000eb0400720c */ /* 0x080fe40003f46270 */
[----:B------:R-:W-:Y:S01]  /*a3b0*/  ISETP.GE.AND P1, PT, R2, R235, PT ;  /* 0x000000eb0200720c */ /* 0x000fe20003f26270 */
[----:B---3--:R-:W-:-:S05]  /*a3c0*/  IMAD R5, R5, 0x40, R236 ;  /* 0x0000004005057824 */ /* 0x008fca00078e02ec */
[----:B------:R-:W-:Y:S02]  /*a3d0*/  SHF.R.S32.HI R3, RZ, 0x1f, R5 ;  /* 0x0000001fff037819 */ /* 0x000fe40000011405 */
[----:B------:R-:W-:-:S04]  /*a3e0*/  IADD3 R0, P0, R4, R5, RZ ;  /* 0x0000000504007210 */ /* 0x000fc80007f1e0ff */
[----:B------:R-:W-:Y:S02]  /*a3f0*/  LEA.HI.X.SX32 R3, R4, R3, 0x1, P0 ;  /* 0x0000000304037211 */ /* 0x000fe400000f0eff */
[----:B------:R-:W-:-:S04]  /*a400*/  LEA R2, P0, R0, c[0x0][0x200], 0x2 ;  /* 0x0000800000027a11 */ /* 0x000fc800078010ff */
[----:B------:R-:W-:-:S05]  /*a410*/  LEA.HI.X R3, R0, c[0x0][0x204], R3, 0x2, P0 ;  /* 0x0000810000037a11 */ /* 0x000fca00000f1403 */
[----:B------:R3:W-:Y:S04]  /*a420*/  @!P2 STG.E [R2.64], R6 ;  /* 0x000000060200a986 */ /* 0x0007e8000c10190c */
[----:B------:R3:W-:Y:S02]  /*a430*/  @!P1 STG.E [R2.64+0x20], R7 ;  /* 0x0000200702009986 */ /* 0x0007e4000c10190c */
.L_x_3933:
[----:B---34-:R-:W-:Y:S05]  /*a440*/  BSYNC B0 ;  /* 0x0000000000007941 */ /* 0x018fea0003800000 */
.L_x_3932:
[----:B------:R-:W3:Y:S01]  /*a450*/  S2R R3, SR_TID.X ;  /* 0x0000000000037919 */ /* 0x000ee20000002100 */
[----:B------:R-:W-:Y:S03]  /*a460*/  BSSY B0, `(.L_x_3934) ;  /* 0x0000023000007945 */ /* 0x000fe60003800000 */
[----:B------:R-:W4:Y:S01]  /*a470*/  S2R R4, SR_CTAID.X ;  /* 0x0000000000047919 */ /* 0x000f220000002500 */
[----:B---3--:R-:W-:-:S04]  /*a480*/  SHF.R.S32.HI R2, RZ, 0x1f, R3 ;  /* 0x0000001fff027819 */ /* 0x008fc80000011403 */
[----:B------:R-:W-:Y:S01]  /*a490*/  LEA.HI R2, R2, R3, RZ, 0x3 ;  /* 0x0000000302027211 */ /* 0x000fe200078f18ff */
[----:B----4-:R-:W-:-:S03]  /*a4a0*/  IMAD.SHL.U32 R4, R4, 0x40, RZ ;  /* 0x0000004004047824 */ /* 0x010fc600078e00ff */
[----:B------:R-:W-:Y:S02]  /*a4b0*/  LOP3.LUT R0, R2, 0xfffffff8, RZ, 0xc0, !PT ;  /* 0xfffffff802007812 */ /* 0x000fe400078ec0ff */
[----:B------:R-:W-:-:S03]  /*a4c0*/  SHF.R.S32.HI R2, RZ, 0x3, R2 ;  /* 0x00000003ff027819 */ /* 0x000fc60000011402 */
[----:B------:R-:W-:Y:S01]  /*a4d0*/  IMAD.IADD R0, R3, 0x1, -R0 ;  /* 0x0000000103007824 */ /* 0x000fe200078e0a00 */
[----:B------:R-:W-:-:S03]  /*a4e0*/  SHF.R.S32.HI R3, RZ, 0x1f, R4 ;  /* 0x0000001fff037819 */ /* 0x000fc60000011404 */
[----:B------:R-:W-:Y:S01]  /*a4f0*/  IMAD.SHL.U32 R6, R0, 0x8, RZ ;  /* 0x0000000800067824 */ /* 0x000fe200078e00ff */
[----:B------:R-:W-:Y:S01]  /*a500*/  SHF.R.S32.HI R0, RZ, 0x1f, R72 ;  /* 0x0000001fff007819 */ /* 0x000fe20000011448 */
[----:B------:R-:W-:-:S03]  /*a510*/  IMAD R3, R3, c[0x0][0x1e8], RZ ;  /* 0x00007a0003037a24 */ /* 0x000fc600078e02ff */
[----:B------:R-:W-:Y:S01]  /*a520*/  SHF.R.S32.HI R7, RZ, 0x1f, R6 ;  /* 0x0000001fff077819 */ /* 0x000fe20000011406 */
[----:B------:R-:W-:Y:S02]  /*a530*/  IMAD R3, R4, c[0x0][0x1ec], R3 ;  /* 0x00007b0004037a24 */ /* 0x000fe400078e0203 */
[----:B------:R-:W-:Y:S01]  /*a540*/  IMAD R5, R0, c[0x0][0x1f0], RZ ;  /* 0x00007c0000057a24 */ /* 0x000fe200078e02ff */
[----:B------:R-:W-:Y:S01]  /*a550*/  SHF.R.S32.HI R0, RZ, 0x1f, R2 ;  /* 0x0000001fff007819 */ /* 0x000fe20000011402 */
[----:B------:R-:W-:-:S04]  /*a560*/  IMAD.WIDE.U32 R6, R4, c[0x0][0x1e8], R6 ;  /* 0x00007a0004067a25 */ /* 0x000fc800078e0006 */
[----:B------:R-:W-:Y:S01]  /*a570*/  IMAD R5, R72, c[0x0][0x1f4], R5 ;  /* 0x00007d0048057a24 */ /* 0x000fe200078e0205 */
[----:B------:R-:W-:-:S04]  /*a580*/  IADD3 R76, P0, R76, R6, RZ ;  /* 0x000000064c4c7210 */ /* 0x000fc80007f1e0ff */
[----:B------:R-:W-:Y:S02]  /*a590*/  IADD3.X R77, R74, R3, R7, P0, !PT ;  /* 0x000000034a4d7210 */ /* 0x000fe400007fe407 */
[----:B------:R-:W-:-:S03]  /*a5a0*/  ISETP.GE.AND P0, PT, R2, R235, PT ;  /* 0x000000eb0200720c */ /* 0x000fc60003f06270 */
[----:B------:R-:W-:-:S04]  /*a5b0*/  IMAD.WIDE.U32 R72, R72, c[0x0][0x1f0], R76 ;  /* 0x00007c0048487a25 */ /* 0x000fc800078e004c */
[----:B------:R-:W-:-:S06]  /*a5c0*/  IMAD.IADD R7, R5, 0x1, R73 ;  /* 0x0000000105077824 */ /* 0x000fcc00078e0249 */
        /* <DEDUP_REMOVED lines=8> */
[----:B------:R3:W-:Y:S04]  /*a650*/  STG.E.128 [R74.64], R64 ;  /* 0x000000404a007986 */ /* 0x0007e8000c101d0c */
[----:B-1----:R3:W-:Y:S04]  /*a660*/  STG.E.128 [R74.64+0x80], R48 ;  /* 0x000080304a007986 */ /* 0x0027e8000c101d0c */
[----:B------:R3:W-:Y:S04]  /*a670*/  STG.E.128 [R74.64+0x100], R32 ;  /* 0x000100204a007986 */ /* 0x0007e8000c101d0c */
[----:B------:R3:W-:Y:S02]  /*a680*/  STG.E.128 [R74.64+0x180], R16 ;  /* 0x000180104a007986 */ /* 0x0007e4000c101d0c */
.L_x_3935:
[----:B------:R-:W-:Y:S05]  /*a690*/  BSYNC B0 ;  /* 0x0000000000007941 */ /* 0x000fea0003800000 */
.L_x_3934:
[----:B------:R-:W-:Y:S01]  /*a6a0*/  IADD3 R4, R2, 0x10, RZ ;  /* 0x0000001002047810 */ /* 0x000fe20007ffe0ff */
[----:B------:R-:W-:Y:S03]  /*a6b0*/  BSSY B0, `(.L_x_3936) ;  /* 0x0000011000007945 */ /* 0x000fe60003800000 */
[----:B------:R-:W-:-:S13]  /*a6c0*/  ISETP.GE.AND P0, PT, R4, R235, PT ;  /* 0x000000eb0400720c */ /* 0x000fda0003f06270 */
[----:B------:R-:W-:Y:S05]  /*a6d0*/  @P0 BRA `(.L_x_3937) ;  /* 0x000000e000000947 */ /* 0x000fea0003800000 */
[----:B------:R-:W-:Y:S01]  /*a6e0*/  IADD3 R4, P0, R2, 0x10, RZ ;  /* 0x0000001002047810 */ /* 0x000fe20007f1e0ff */
[----:B-1-3--:R-:W-:Y:S01]  /*a6f0*/  IMAD.MOV.U32 R16, RZ, RZ, R72 ;  /* 0x000000ffff107224 */ /* 0x00afe200078e0048 */
[----:B------:R-:W-:-:S03]  /*a700*/  MOV R17, R7 ;  /* 0x0000000700117202 */ /* 0x000fc60000000f00 */
[----:B------:R-:W-:Y:S02]  /*a710*/  IMAD.X R3, RZ, RZ, R0, P0 ;  /* 0x000000ffff037224 */ /* 0x000fe400000e0600 */
[----:B------:R-:W-:-:S04]  /*a720*/  IMAD.WIDE.U32 R16, R4, c[0x0][0x1e8], R16 ;  /* 0x00007a0004107a25 */ /* 0x000fc800078e0010 */
[----:B------:R-:W-:-:S04]  /*a730*/  IMAD R3, R3, c[0x0][0x1e8], RZ ;  /* 0x00007a0003037a24 */ /* 0x000fc800078e02ff */
[----:B------:R-:W-:Y:S01]  /*a740*/  IMAD R3, R4, c[0x0][0x1ec], R3 ;  /* 0x00007b0004037a24 */ /* 0x000fe200078e0203 */
[----:B------:R-:W-:-:S04]  /*a750*/  LEA R4, P0, R16, c[0x0][0x1d0], 0x1 ;  /* 0x0000740010047a11 */ /* 0x000fc800078008ff */
[----:B------:R-:W-:-:S04]  /*a760*/  IADD3 R3, R3, R17, RZ ;  /* 0x0000001103037210 */ /* 0x000fc80007ffe0ff */
[----:B------:R-:W-:-:S05]  /*a770*/  LEA.HI.X R5, R16, c[0x0][0x1d4], R3, 0x1, P0 ;  /* 0x0000750010057a11 */ /* 0x000fca00000f0c03 */
[----:B------:R1:W-:Y:S04]  /*a780*/  STG.E.128 [R4.64], R60 ;  /* 0x0000003c04007986 */ /* 0x0003e8000c101d0c */
[----:B------:R1:W-:Y:S04]  /*a790*/  STG.E.128 [R4.64+0x80], R44 ;  /* 0x0000802c04007986 */ /* 0x0003e8000c101d0c */
[----:B------:R1:W-:Y:S04]  /*a7a0*/  STG.E.128 [R4.64+0x100], R28 ;  /* 0x0001001c04007986 */ /* 0x0003e8000c101d0c */
[----:B------:R1:W-:Y:S02]  /*a7b0*/  STG.E.128 [R4.64+0x180], R12 ;  /* 0x0001800c04007986 */ /* 0x0003e4000c101d0c */
.L_x_3937:
[----:B------:R-:W-:Y:S05]  /*a7c0*/  BSYNC B0 ;  /* 0x0000000000007941 */ /* 0x000fea0003800000 */
.L_x_3936:
        /* <DEDUP_REMOVED lines=18> */
.L_x_3939:
[----:B------:R-:W-:Y:S05]  /*a8f0*/  BSYNC B0 ;  /* 0x0000000000007941 */ /* 0x000fea0003800000 */
.L_x_3938:
[----:B-1----:R-:W-:-:S04]  /*a900*/  IADD3 R4, R2, 0x30, RZ ;  /* 0x0000003002047810 */ /* 0x002fc80007ffe0ff */
[----:B------:R-:W-:-:S13]  /*a910*/  ISETP.GE.AND P0, PT, R4, R235, PT ;  /* 0x000000eb0400720c */ /* 0x000fda0003f06270 */
[----:B------:R-:W-:Y:S05]  /*a920*/  @P0 EXIT ;  /* 0x000000000000094d */ /* 0x000fea0003800000 */
        /* <DEDUP_REMOVED lines=10> */
[----:B------:R-:W-:Y:S04]  /*a9d0*/  STG.E.128 [R2.64], R52 ;  /* 0x0000003402007986 */ /* 0x000fe8000c101d0c */
[----:B------:R-:W-:Y:S04]  /*a9e0*/  STG.E.128 [R2.64+0x80], R36 ;  /* 0x0000802402007986 */ /* 0x000fe8000c101d0c */
[----:B------:R-:W-:Y:S04]  /*a9f0*/  STG.E.128 [R2.64+0x100], R20 ;  /* 0x0001001402007986 */ /* 0x000fe8000c101d0c */
[----:B------:R-:W-:Y:S01]  /*aa00*/  STG.E.128 [R2.64+0x180], R68 ;  /* 0x0001804402007986 */ /* 0x000fe2000c101d0c */
[----:B------:R-:W-:Y:S05]  /*aa10*/  EXIT ;  /* 0x000000000000794d */ /* 0x000fea0003800000 */
.L_x_3940:
        /* <DEDUP_REMOVED lines=14> */
.L_x_8950:


//--------------------- .text._ZN5flash24flash_fwd_splitkv_kernelI23Flash_fwd_kernel_traitsILi256ELi64ELi64ELi4ELb0ELb0EN7cutlass10bfloat16_tE19Flash_kernel_traitsILi256ELi64ELi64ELi4ES3_EELb0ELb0ELb0ELb0ELb1ELb1ELb0ELb0EEEvNS_16Flash_fwd_paramsE --------------------------
	.section	.text._ZN5flash24flash_fwd_splitkv_kernelI23Flash_fwd_kernel_traitsILi256ELi64ELi64ELi4ELb0ELb0EN7cutlass10bfloat16_tE19Flash_kernel_traitsILi256ELi64ELi64ELi4ES3_EELb0ELb0ELb0ELb0ELb1ELb1ELb0ELb0EEEvNS_16Flash_fwd_paramsE,"ax",@progbits
	.sectioninfo	@"SHI_REGISTERS=255"
	.align	128
        .global         _ZN5flash24flash_fwd_splitkv_kernelI23Flash_fwd_kernel_traitsILi256ELi64ELi64ELi4ELb0ELb0EN7cutlass10bfloat16_tE19Flash_kernel_traitsILi256ELi64ELi64ELi4ES3_EELb0ELb0ELb0ELb0ELb1ELb1ELb0ELb0EEEvNS_16Flash_fwd_paramsE
        .type           _ZN5flash24flash_fwd_splitkv_kernelI23Flash_fwd_kernel_traitsILi256ELi64ELi64ELi4ELb0ELb0EN7cutlass10bfloat16_tE19Flash_kernel_traitsILi256ELi64ELi64ELi4ES3_EELb0ELb0ELb0ELb0ELb1ELb1ELb0ELb0EEEvNS_16Flash_fwd_paramsE,@function
        .size           _ZN5flash24flash_fwd_splitkv_kernelI23Flash_fwd_kernel_traitsILi256ELi64ELi64ELi4ELb0ELb0EN7cutlass10bfloat16_tE19Flash_kernel_traitsILi256ELi64ELi64ELi4ES3_EELb0ELb0ELb0ELb0ELb1ELb1ELb0ELb0EEEvNS_16Flash_fwd_paramsE,(.L_x_8951 - _ZN5flash24flash_fwd_splitkv_kernelI23Flash_fwd_kernel_traitsILi256ELi64ELi64ELi4ELb0ELb0EN7cutlass10bfloat16_tE19Flash_kernel_traitsILi256ELi64ELi64ELi4ES3_EELb0ELb0ELb0ELb0ELb1ELb1ELb0ELb0EEEvNS_16Flash_fwd_paramsE)
        .other          _ZN5flash24flash_fwd_splitkv_kernelI23Flash_fwd_kernel_traitsILi256ELi64ELi64ELi4ELb0ELb0EN7cutlass10bfloat16_tE19Flash_kernel_traitsILi256ELi64ELi64ELi4ES3_EELb0ELb0ELb0ELb0ELb1ELb1ELb0ELb0EEEvNS_16Flash_fwd_paramsE,@"STO_CUDA_ENTRY STV_DEFAULT"
_ZN5flash24flash_fwd_splitkv_kernelI23Flash_fwd_kernel_traitsILi256ELi64ELi64ELi4ELb0ELb0EN7cutlass10bfloat16_tE19Flash_kernel_traitsILi256ELi64ELi64ELi4ES3_EELb0ELb0ELb0ELb0ELb1ELb1ELb0ELb0EEEvNS_16Flash_fwd_paramsE:
.text._ZN5flash24flash_fwd_splitkv_kernelI23Flash_fwd_kernel_traitsILi256ELi64ELi64ELi4ELb0ELb0EN7cutlass10bfloat16_tE19Flash_kernel_traitsILi256ELi64ELi64ELi4ES3_EELb0ELb0ELb0ELb0ELb1ELb1ELb0ELb0EEEvNS_16Flash_fwd_paramsE:
        /* <DEDUP_REMOVED lines=15> */
[----:B------:R-:W-:Y:S01]  /*00f0*/  IMAD.WIDE R8, R10, R4, c[0x0][0x248] ;  /* 0x000092000a087625 */ /* 0x000fe200078e0204 */
[----:B------:R1:W2:Y:S11]  /*0100*/  @P2 LDG.E R240, [R6.64] ;  /* 0x0000000c06f02981 */ /* 0x0002b6000c1e1900 */
[----:B------:R3:W5:Y:S04]  /*0110*/  @!P1 LDG.E R2, [R8.64] ;  /* 0x0000000c08029981 */ /* 0x000768000c1e1900 */
[----:B-1----:R-:W2:Y:S01]  /*0120*/  @P2 LDG.E R6, [R6.64+0x4] ;  /* 0x0000040c06062981 */ /* 0x002ea2000c1e1900 */
[----:B------:R-:W-:-:S02]  /*0130*/  IMAD.MOV.U32 R3, RZ, RZ, RZ ;  /* 0x000000ffff037224 */ /* 0x000fc400078e00ff */
[----:B------:R-:W-:Y:S01]  /*0140*/  @P0 IMAD.WIDE R12, R10, R4, c[0x0][0x250] ;  /* 0x000094000a0c0625 */ /* 0x000fe200078e0204 */
[----:B------:R-:W1:Y:S04]  /*0150*/  S2R R32, SR_CTAID.X ;  /* 0x0000000000207919 */ /* 0x000e680000002500 */
[----:B------:R3:W5:Y:S01]  /*0160*/  @P0 LDG.E R3, [R12.64] ;  /* 0x0000000c0c030981 */ /* 0x000762000c1e1900 */
[----:B------:R-:W-:-:S03]  /*0170*/  ISETP.NE.U32.AND P0, PT, RZ, c[0x0][0x248], PT ;  /* 0x00009200ff007a0c */ /* 0x000fc60003f05070 */
[----:B------:R-:W4:Y:S04]  /*0180*/  S2R R16, SR_CTAID.Z ;  /* 0x0000000000107919 */ /* 0x000f280000002700 */
[----:B------:R-:W1:Y:S01]  /*0190*/  S2R R103, SR_TID.X ;  /* 0x0000000000677919 */ /* 0x000e620000002100 */
[----:B------:R-:W-:Y:S01]  /*01a0*/  ISETP.NE.AND.EX P0, PT, RZ, c[0x0][0x24c], PT, P0 ;  /* 0x00009300ff007a0c */ /* 0x000fe20003f05300 */
[----:B--2---:R-:W-:Y:S02]  /*01b0*/  @P2 IMAD.IADD R6, R6, 0x1, -R240 ;  /* 0x0000000106062824 */ /* 0x004fe400078e0af0 */
[----:B------:R-:W-:-:S10]  /*01c0*/  @!P2 IMAD.MOV.U32 R6, RZ, RZ, c[0x0][0x214] ;  /* 0x00008500ff06a624 */ /* 0x000fd400078e00ff */
[----:B------:R-:W-:Y:S05]  /*01d0*/  @!P0 BRA `(.L_x_3941) ;  /* 0x0000004000008947 */ /* 0x000fea0003800000 */
[----:B-1-34-:R-:W2:Y:S02]  /*01e0*/  @P3 LDG.E R5, [R8.64+0x4] ;  /* 0x0000040c08053981 */ /* 0x01aea4000c1e1900 */
[----:B--2--5:R-:W-:-:S06]  /*01f0*/  @P3 IADD3 R5, R5, -R2, RZ ;  /* 0x8000000205053210 */ /* 0x024fcc0007ffe0ff */
[----:B------:R1:W5:Y:S01]  /*0200*/  @!P3 LDG.E R5, [R8.64] ;  /* 0x0000000c0805b981 */ /* 0x000362000c1e1900 */
[----:B------:R-:W-:Y:S05]  /*0210*/  BRA `(.L_x_3942) ;  /* 0x0000001000007947 */ /* 0x000fea0003800000 */
.L_x_3941:
[----:B-1-34-:R-:W-:Y:S02]  /*0220*/  MOV R5, c[0x0][0x218] ;  /* 0x0000860000057a02 */ /* 0x01afe40000000f00 */
.L_x_3942:
        /* <DEDUP_REMOVED lines=24> */
[----:B------:R-:W-:Y:S01]  /*03b0*/  SHF.R.S32.HI R2, RZ, 0x1f, R103 ;  /* 0x0000001fff027819 */ /* 0x000fe20000011467 */
[----:B------:R-:W-:Y:S01]  /*03c0*/  BSSY B0, `(.L_x_3944) ;  /* 0x000002d000007945 */ /* 0x000fe20003800000 */
[----:B------:R-:W-:Y:S02]  /*03d0*/  ISETP.NE.AND P0, PT, R240, -0x1, PT ;  /* 0xfffffffff000780c */ /* 0x000fe40003f05270 */
[-C--:B------:R-:W-:Y:S02]  /*03e0*/  LEA.HI R2, R2, R103.reuse, RZ, 0x3 ;  /* 0x0000006702027211 */ /* 0x080fe400078f18ff */
[----:B------:R-:W-:Y:S02]  /*03f0*/  SHF.R.S32.HI R0, RZ, 0x1f, R239 ;  /* 0x0000001fff007819 */ /* 0x000fe400000114ef */
[----:B------:R-:W-:Y:S02]  /*0400*/  LOP3.LUT R4, R2, 0x1ffffff8, RZ, 0xc0, !PT ;  /* 0x1ffffff802047812 */ /* 0x000fe400078ec0ff */
[----:B------:R-:W-:Y:S01]  /*0410*/  IADD3 R6, -R239, R6, RZ ;  /* 0x00000006ef067210 */ /* 0x000fe20007ffe1ff */
[----:B------:R-:W-:Y:S01]  /*0420*/  IMAD R0, R0, c[0x0][0x1e8], RZ ;  /* 0x00007a0000007a24 */ /* 0x000fe200078e02ff */
[----:B------:R-:W-:-:S02]  /*0430*/  IADD3 R4, -R4, R103, RZ ;  /* 0x0000006704047210 */ /* 0x000fc40007ffe1ff */
[----:B------:R-:W-:Y:S01]  /*0440*/  SHF.R.S32.HI R2, RZ, 0x3, R2 ;  /* 0x00000003ff027819 */ /* 0x000fe20000011402 */
[----:B------:R-:W-:Y:S01]  /*0450*/  @P0 IMAD.WIDE.U32 R8, R240, c[0x0][0x1e8], RZ ;  /* 0x00007a00f0080a25 */ /* 0x000fe200078e00ff */
[----:B------:R-:W-:Y:S02]  /*0460*/  @!P0 SHF.R.S32.HI R3, RZ, 0x1f, R10 ;  /* 0x0000001fff038819 */ /* 0x000fe4000001140a */
[----:B------:R-:W-:Y:S01]  /*0470*/  SHF.L.U32 R4, R4, 0x3, RZ ;  /* 0x0000000304047819 */ /* 0x000fe200000006ff */
[----:B------:R-:W-:Y:S02]  /*0480*/  @P0 IMAD R240, R240, c[0x0][0x1ec], R9 ;  /* 0x00007b00f0f00a24 */ /* 0x000fe400078e0209 */
[----:B------:R-:W-:Y:S01]  /*0490*/  @P0 IMAD.MOV.U32 R7, RZ, RZ, R8 ;  /* 0x000000ffff070224 */ /* 0x000fe200078e0008 */
[----:B------:R-:W-:Y:S01]  /*04a0*/  SHF.R.S32.HI R5, RZ, 0x1f, R4 ;  /* 0x0000001fff057819 */ /* 0x000fe20000011404 */
[----:B------:R-:W-:Y:S02]  /*04b0*/  @!P0 IMAD R3, R3, c[0x0][0x1e0], RZ ;  /* 0x0000780003038a24 */ /* 0x000fe400078e02ff */
[----:B------:R-:W-:-:S04]  /*04c0*/  @!P0 IMAD.WIDE.U32 R8, R10, c[0x0][0x1e0], RZ ;  /* 0x000078000a088a25 */ /* 0x000fc800078e00ff */
[----:B------:R-:W-:Y:S01]  /*04d0*/  @!P0 IMAD R3, R10, c[0x0][0x1e4], R3 ;  /* 0x000079000a038a24 */ /* 0x000fe200078e0203 */
[----:B------:R-:W-:Y:S01]  /*04e0*/  @!P0 MOV R7, R8 ;  /* 0x0000000800078202 */ /* 0x000fe20000000f00 */
[----:B------:R-:W-:-:S04]  /*04f0*/  IMAD.WIDE.U32 R4, R239, c[0x0][0x1e8], R4 ;  /* 0x00007a00ef047a25 */ /* 0x000fc800078e0004 */
[----:B------:R-:W-:Y:S01]  /*0500*/  @!P0 IMAD.IADD R240, R9, 0x1, R3 ;  /* 0x0000000109f08824 */ /* 0x000fe200078e0203 */
[----:B------:R-:W-:Y:S01]  /*0510*/  IADD3 R4, P0, R7, R4, RZ ;  /* 0x0000000407047210 */ /* 0x000fe20007f1e0ff */
[----:B------:R-:W-:Y:S01]  /*0520*/  IMAD R0, R239, c[0x0][0x1ec], R0 ;  /* 0x00007b00ef007a24 */ /* 0x000fe200078e0200 */
[--C-:B------:R-:W-:Y:S01]  /*0530*/  SHF.R.S32.HI R3, RZ, 0x1f, R16.reuse ;  /* 0x0000001fff037819 */ /* 0x100fe20000011410 */
[----:B------:R-:W-:-:S03]  /*0540*/  IMAD R10, R10, c[0x0][0x1c0], R16 ;  /* 0x000070000a0a7a24 */ /* 0x000fc600078e0210 */
[----:B------:R-:W-:Y:S01]  /*0550*/  IADD3.X R5, R240, R5, R0, P0, !PT ;  /* 0x00000005f0057210 */ /* 0x000fe200007fe400 */
[----:B------:R-:W-:Y:S01]  /*0560*/  IMAD R3, R3, c[0x0][0x1f0], RZ ;  /* 0x00007c0003037a24 */ /* 0x000fe200078e02ff */
[----:B------:R-:W-:Y:S01]  /*0570*/  ISETP.GE.AND P0, PT, R2, R6, PT ;  /* 0x000000060200720c */ /* 0x000fe20003f06270 */
[----:B------:R-:W-:Y:S02]  /*0580*/  IMAD R239, R10, c[0x0][0x214], R239 ;  /* 0x000085000aef7a24 */ /* 0x000fe400078e02ef */
[C---:B------:R-:W-:Y:S02]  /*0590*/  IMAD R3, R16.reuse, c[0x0][0x1f4], R3 ;  /* 0x00007d0010037a24 */ /* 0x040fe400078e0203 */
[----:B------:R-:W-:Y:S01]  /*05a0*/  IMAD.WIDE.U32 R16, R16, c[0x0][0x1f0], R4 ;  /* 0x00007c0010107a25 */ /* 0x000fe200078e0004 */
[----:B------:R-:W-:-:S03]  /*05b0*/  SHF.R.S32.HI R4, RZ, 0x1f, R2 ;  /* 0x0000001fff047819 */ /* 0x000fc60000011402 */
[----:B------:R-:W-:-:S04]  /*05c0*/  IMAD.IADD R11, R17, 0x1, R3 ;  /* 0x00000001110b7824 */ /* 0x000fc800078e0203 */
        /* <DEDUP_REMOVED lines=12> */
.L_x_3945:
[----:B------:R-:W-:Y:S05]  /*0690*/  BSYNC B0 ;  /* 0x0000000000007941 */ /* 0x000fea0003800000 */
.L_x_3944:
[----:B------:R-:W-:Y:S01]  /*06a0*/  IADD3 R7, R2, 0x10, RZ ;  /* 0x0000001002077810 */ /* 0x000fe20007ffe0ff */
        /* <DEDUP_REMOVED lines=9> */
[----:B-1----:R-:W-:-:S03]  /*0740*/  LEA R12, P0, R8, c[0x0][0x1d0], 0x1 ;  /* 0x00007400080c7a11 */ /* 0x002fc600078008ff */
[----:B------:R-:W-:-:S05]  /*0750*/  IMAD R0, R3, c[0x0][0x1ec], R0 ;  /* 0x00007b0003007a24 */ /* 0x000fca00078e0200 */
[----:B------:R-:W-:-:S04]  /*0760*/  IADD3 R0, R9, R0, RZ ;  /* 0x0000000009007210 */ /* 0x000fc80007ffe0ff */
[----:B------:R-:W-:-:S05]  /*0770*/  LEA.HI.X R13, R8, c[0x0][0x1d4], R0, 0x1, P0 ;  /* 0x00007500080d7a11 */ /* 0x000fca00000f0c00 */
[----:B------:R1:W-:Y:S04]  /*0780*/  STG.E.128 [R12.64], RZ ;  /* 0x000000ff0c007986 */ /* 0x0003e8000c101d0c */
[----:B------:R1:W-:Y:S04]  /*0790*/  STG.E.128 [R12.64+0x80], RZ ;  /* 0x000080ff0c007986 */ /* 0x0003e8000c101d0c */
[----:B------:R1:W-:Y:S04]  /*07a0*/  STG.E.128 [R12.64+0x100], RZ ;  /* 0x000100ff0c007986 */ /* 0x0003e8000c101d0c */
[----:B------:R1:W-:Y:S02]  /*07b0*/  STG.E.128 [R12.64+0x180], RZ ;  /* 0x000180ff0c007986 */ /* 0x0003e4000c101d0c */
.L_x_3947:
[----:B------:R-:W-:Y:S05]  /*07c0*/  BSYNC B0 ;  /* 0x0000000000007941 */ /* 0x000fea0003800000 */
.L_x_3946:
        /* <DEDUP_REMOVED lines=18> */
.L_x_3949:
[----:B------:R-:W-:Y:S05]  /*08f0*/  BSYNC B0 ;  /* 0x0000000000007941 */ /* 0x000fea0003800000 */
.L_x_3948:
[----:B------:R-:W-:Y:S01]  /*0900*/  IADD3 R8, R2, 0x30, RZ ;  /* 0x0000003002087810 */ /* 0x000fe20007ffe0ff */
[----:B------:R-:W-:Y:S03]  /*0910*/  BSSY B0, `(.L_x_3950) ;  /* 0x0000010000007945 */ /* 0x000fe60003800000 */
[----:B------:R-:W-:-:S13]  /*0920*/  ISETP.GE.AND P0, PT, R8, R6, PT ;  /* 0x000000060800720c */ /* 0x000fda0003f06270 */
[----:B------:R-:W-:Y:S05]  /*0930*/  @P0 BRA `(.L_x_3951) ;  /* 0x000000d000000947 */ /* 0x000fea0003800000 */
[----:B------:R-:W-:Y:S02]  /*0940*/  IADD3 R3, P0, R2, 0x30, RZ ;  /* 0x0000003002037810 */ /* 0x000fe40007f1e0ff */
[----:B------:R-:W-:Y:S02]  /*0950*/  MOV R10, R16 ;  /* 0x00000010000a7202 */ /* 0x000fe40000000f00 */
[----:B------:R-:W-:-:S03]  /*0960*/  IADD3.X R0, RZ, R4, RZ, P0, !PT ;  /* 0x00000004ff007210 */ /* 0x000fc600007fe4ff */
        /* <DEDUP_REMOVED lines=10> */
.L_x_3951:
[----:B------:R-:W-:Y:S05]  /*0a10*/  BSYNC B0 ;  /* 0x0000000000007941 */ /* 0x000fea0003800000 */
.L_x_3950:
[----:B------:R-:W-:-:S04]  /*0a20*/  LOP3.LUT P4, RZ, R103, 0x7, RZ, 0xc0, !PT ;  /* 0x0000000767ff7812 */ /* 0x000fc8000788c0ff */
[-C--:B------:R-:W-:Y:S02]  /*0a30*/  ISETP.GE.OR P3, PT, R2, R6.reuse, P4 ;  /* 0x000000060200720c */ /* 0x080fe40002766670 */
[-C--:B------:R-:W-:Y:S02]  /*0a40*/  ISETP.GE.OR P2, PT, R7, R6.reuse, P4 ;  /* 0x000000060700720c */ /* 0x080fe40002746670 */
[----:B------:R-:W-:Y:S02]  /*0a50*/  ISETP.GE.OR P1, PT, R5, R6, P4 ;  /* 0x000000060500720c */ /* 0x000fe40002726670 */
[C---:B------:R-:W-:Y:S02]  /*0a60*/  IADD3 R2, P0, R239.reuse, R2, RZ ;  /* 0x00000002ef027210 */ /* 0x040fe40007f1e0ff */
[----:B------:R-:W-:Y:S02]  /*0a70*/  ISETP.GE.OR P4, PT, R8, R6, P4 ;  /* 0x000000060800720c */ /* 0x000fe40002786670 */
[----:B------:R-:W-:-:S02]  /*0a80*/  LEA.HI.X.SX32 R239, R239, R4, 0x1, P0 ;  /* 0x00000004efef7211 */ /* 0x000fc400000f0eff */
[----:B------:R-:W-:Y:S01]  /*0a90*/  LEA R4, P0, R2, c[0x0][0x200], 0x2 ;  /* 0x0000800002047a11 */ /* 0x000fe200078010ff */
[----:B------:R-:W-:-:S03]  /*0aa0*/  @!P3 IMAD.MOV.U32 R3, RZ, RZ, 0x7f800000 ;  /* 0x7f800000ff03b424 */ /* 0x000fc600078e00ff */
[----:B------:R-:W-:Y:S01]  /*0ab0*/  LEA.HI.X R5, R2, c[0x0][0x204], R239, 0x2, P0 ;  /* 0x0000810002057a11 */ /* 0x000fe200000f14ef */
[----:B------:R-:W-:Y:S02]  /*0ac0*/  @!P2 IMAD.MOV.U32 R2, RZ, RZ, 0x7f800000 ;  /* 0x7f800000ff02a424 */ /* 0x000fe400078e00ff */
[----:B------:R-:W-:Y:S02]  /*0ad0*/  @!P1 IMAD.MOV.U32 R0, RZ, RZ, 0x7f800000 ;  /* 0x7f800000ff009424 */ /* 0x000fe400078e00ff */
[----:B------:R2:W-:Y:S04]  /*0ae0*/  @!P3 STG.E [R4.64], R3 ;  /* 0x000000030400b986 */ /* 0x0005e8000c10190c */
[----:B------:R2:W-:Y:S04]  /*0af0*/  @!P2 STG.E [R4.64+0x40], R2 ;  /* 0x000040020400a986 */ /* 0x0005e8000c10190c */
[----:B------:R2:W-:Y:S01]  /*0b00*/  @!P1 STG.E [R4.64+0x80], R0 ;  /* 0x0000800004009986 */ /* 0x0005e2000c10190c */
[----:B------:R-:W-:Y:S05]  /*0b10*/  @P4 EXIT ;  /* 0x000000000000494d */ /* 0x000fea0003800000 */
[----:B--2---:R-:W-:-:S05]  /*0b20*/  MOV R0, 0x7f800000 ;  /* 0x7f80000000007802 */ /* 0x004fca0000000f00 */
[----:B------:R-:W-:Y:S01]  /*0b30*/  STG.E [R4.64+0xc0], R0 ;  /* 0x0000c00004007986 */ /* 0x000fe2000c10190c */
[----:B------:R-:W-:Y:S05]  /*0b40*/  EXIT ;  /* 0x000000000000794d */ /* 0x000fea0003800000 */
.L_x_3943:
[----:B------:R-:W-:Y:S01]  /*0b50*/  ISETP.NE.U32.AND P0, PT, RZ, c[0x0][0x2b8], PT ;  /* 0x0000ae00ff007a0c */ /* 0x000fe20003f05070 */
[----:B------:R-:W-:Y:S01]  /*0b60*/  IMAD.MOV.U32 R0, RZ, RZ, R10 ;  /* 0x000000ffff007224 */ /* 0x000fe200078e000a */
[----:B------:R-:W-:Y:S02]  /*0b70*/  ISETP.NE.U32.AND P2, PT, RZ, c[0x0][0x2c0], PT ;  /* 0x0000b000ff007a0c */ /* 0x000fe40003f45070 */
[----:B------:R-:W-:Y:S02]  /*0b80*/  ISETP.NE.AND.EX P0, PT, RZ, c[0x0][0x2bc], PT, P0 ;  /* 0x0000af00ff007a0c */ /* 0x000fe40003f05300 */
[----:B------:R-:W-:-:S11]  /*0b90*/  ISETP.NE.AND.EX P2, PT, RZ, c[0x0][0x2c4], PT, P2 ;  /* 0x0000b100ff007a0c */ /* 0x000fd60003f45320 */
[----:B------:R-:W-:-:S05]  /*0ba0*/  @P0 IMAD.WIDE R4, R10, R4, c[0x0][0x2b8] ;  /* 0x0000ae000a040625 */ /* 0x000fca00078e0204 */
[----:B------:R1:W5:Y:S01]  /*0bb0*/  @P0 LDG.E R0, [R4.64] ;  /* 0x0000000c04000981 */ /* 0x000362000c1e1900 */
[----:B------:R-:W-:Y:S01]  /*0bc0*/  @P2 IMAD.WIDE.U32 R8, R10, c[0x0][0x2c8], RZ ;  /* 0x0000b2000a082a25 */ /* 0x000fe200078e00ff */
[----:B------:R-:W-:Y:S01]  /*0bd0*/  CS2R R242, SRZ ;  /* 0x0000000000f27805 */ /* 0x000fe2000001ff00 */
[----:B------:R-:W-:Y:S02]  /*0be0*/  PLOP3.LUT P0, PT, PT, PT, PT, 0x8, 0x0 ;  /* 0x000000000000781c */ /* 0x000fe40003f0e170 */
[----:B------:R-:W-:Y:S02]  /*0bf0*/  IABS R95, c[0x0][0x2d0] ;  /* 0x0000b400005f7a13 */ /* 0x000fe40000000000 */
[----:B------:R-:W-:Y:S02]  /*0c00*/  @P2 LEA R242, P1, R8, c[0x0][0x2c0], 0x2 ;  /* 0x0000b00008f22a11 */ /* 0x000fe400078210ff */
[----:B-1----:R-:W-:-:S05]  /*0c10*/  @P2 SHF.R.S32.HI R4, RZ, 0x1f, R10 ;  /* 0x0000001fff042819 */ /* 0x002fca000001140a */
[----:B------:R-:W-:-:S04]  /*0c20*/  @P2 IMAD R4, R4, c[0x0][0x2c8], RZ ;  /* 0x0000b20004042a24 */ /* 0x000fc800078e02ff */
[----:B------:R-:W-:-:S04]  /*0c30*/  @P2 IMAD R4, R10, c[0x0][0x2cc], R4 ;  /* 0x0000b3000a042a24 */ /* 0x000fc800078e0204 */
[----:B------:R-:W-:-:S05]  /*0c40*/  @P2 IMAD.IADD R4, R9, 0x1, R4 ;  /* 0x0000000109042824 */ /* 0x000fca00078e0204 */
[----:B------:R-:W-:-:S04]  /*0c50*/  @P2 SHF.L.U64.HI R4, R8, 0x2, R4 ;  /* 0x0000000208042819 */ /* 0x000fc80000010204 */
[----:B------:R-:W-:Y:S02]  /*0c60*/  @P2 IADD3.X R243, R4, c[0x0][0x2c4], RZ, P1, !PT ;  /* 0x0000b10004f32a10 */ /* 0x000fe40000ffe4ff */
[----:B------:R-:W-:-:S04]  /*0c70*/  @P2 ISETP.NE.U32.AND P1, PT, R242, RZ, PT ;  /* 0x000000fff200220c */ /* 0x000fc80003f25070 */
[----:B------:R-:W-:-:S13]  /*0c80*/  @P2 ISETP.NE.AND.EX P0, PT, R243, RZ, PT, P1 ;  /* 0x000000fff300220c */ /* 0x000fda0003f05310 */
[----:B------:R-:W-:Y:S05]  /*0c90*/  @!P0 BRA `(.L_x_3952) ;  /* 0x000004a000008947 */ /* 0x000fea0003800000 */
[----:B------:R-:W1:Y:S01]  /*0ca0*/  I2F.RP R4, R95 ;  /* 0x0000005f00047306 */ /* 0x000e620000209400 */
[----:B------:R-:W-:-:S04]  /*0cb0*/  LEA R14, R165, 0xffffffc0, 0x6 ;  /* 0xffffffc0a50e7811 */ /* 0x000fc800078e30ff */
[----:B-----5:R-:W-:-:S03]  /*0cc0*/  IABS R0, R14 ;  /* 0x0000000e00007213 */ /* 0x020fc60000000000 */
[----:B-1----:R-:W1:Y:S02]  /*0cd0*/  MUFU.RCP R4, R4 ;  /* 0x0000000400047308 */ /* 0x002e640000001000 */
[----:B-1----:R-:W-:-:S06]  /*0ce0*/  IADD3 R4, R4, 0xffffffe, RZ ;  /* 0x0ffffffe04047810 */ /* 0x002fcc0007ffe0ff */
        /* <DEDUP_REMOVED lines=10> */
[-C--:B------:R-:W-:Y:S02]  /*0d90*/  @!P2 IADD3 R0, R0, -R95.reuse, RZ ;  /* 0x8000005f0000a210 */ /* 0x080fe40007ffe0ff */
[----:B------:R-:W-:Y:S02]  /*0da0*/  @!P2 IADD3 R3, R3, 0x1, RZ ;  /* 0x000000010303a810 */ /* 0x000fe40007ffe0ff */
[----:B------:R-:W-:Y:S02]  /*0db0*/  ISETP.GE.U32.AND P3, PT, R0, R95, PT ;  /* 0x0000005f0000720c */ /* 0x000fe40003f66070 */
[----:B------:R-:W-:Y:S02]  /*0dc0*/  LOP3.LUT R0, R14, c[0x0][0x2d0], RZ, 0x3c, !PT ;  /* 0x0000b4000e007a12 */ /* 0x000fe400078e3cff */
[----:B------:R-:W-:Y:S02]  /*0dd0*/  ISETP.NE.AND P2, PT, RZ, c[0x0][0x2d0], PT ;  /* 0x0000b400ff007a0c */ /* 0x000fe40003f45270 */
[----:B------:R-:W-:-:S07]  /*0de0*/  ISETP.GE.AND P1, PT, R0, RZ, PT ;  /* 0x000000ff0000720c */ /* 0x000fce0003f26270 */
[----:B------:R-:W-:-:S05]  /*0df0*/  @P3 IADD3 R3, R3, 0x1, RZ ;  /* 0x0000000103033810 */ /* 0x000fca0007ffe0ff */
[----:B------:R-:W-:-:S05]  /*0e00*/  IMAD.MOV.U32 R2, RZ, RZ, R3 ;  /* 0x000000ffff027224 */ /* 0x000fca00078e0003 */
[----:B------:R-:W-:Y:S02]  /*0e10*/  @!P1 IADD3 R2, -R2, RZ, RZ ;  /* 0x000000ff02029210 */ /* 0x000fe40007ffe1ff */
        /* <DEDUP_REMOVED lines=8> */
[----:B-1----:R-:W-:Y:S01]  /*0ea0*/  IMAD.MOV R3, RZ, RZ, -R13 ;  /* 0x000000ffff037224 */ /* 0x002fe200078e0a0d */
[----:B------:R-:W-:-:S03]  /*0eb0*/  MOV R12, RZ ;  /* 0x000000ff000c7202 */ /* 0x000fc60000000f00 */
[----:B------:R-:W-:Y:S01]  /*0ec0*/  IMAD R4, R3, R0, RZ ;  /* 0x0000000003047224 */ /* 0x000fe200078e02ff */
[----:B------:R-:W-:-:S03]  /*0ed0*/  IABS R3, R16 ;  /* 0x0000001000037213 */ /* 0x000fc60000000000 */
[----:B------:R-:W-:-:S04]  /*0ee0*/  IMAD.HI.U32 R12, R13, R4, R12 ;  /* 0x000000040d0c7227 */ /* 0x000fc800078e000c */
[----:B------:R-:W-:-:S04]  /*0ef0*/  IMAD.MOV.U32 R4, RZ, RZ, R3 ;  /* 0x000000ffff047224 */ /* 0x000fc800078e0003 */
[----:B------:R-:W-:-:S05]  /*0f00*/  IMAD.HI.U32 R12, R12, R4, RZ ;  /* 0x000000040c0c7227 */ /* 0x000fca00078e00ff */
[----:B------:R-:W-:-:S05]  /*0f10*/  IADD3 R3, -R12, RZ, RZ ;  /* 0x000000ff0c037210 */ /* 0x000fca0007ffe1ff */
[----:B------:R-:W-:-:S05]  /*0f20*/  IMAD R3, R0, R3, R4 ;  /* 0x0000000300037224 */ /* 0x000fca00078e0204 */
[----:B------:R-:W-:-:S13]  /*0f30*/  ISETP.GT.U32.AND P1, PT, R0, R3, PT ;  /* 0x000000030000720c */ /* 0x000fda0003f24070 */
[----:B------:R-:W-:Y:S01]  /*0f40*/  @!P1 IMAD.IADD R3, R3, 0x1, -R0 ;  /* 0x0000000103039824 */ /* 0x000fe200078e0a00 */
[----:B------:R-:W-:-:S04]  /*0f50*/  @!P1 IADD3 R12, R12, 0x1, RZ ;  /* 0x000000010c0c9810 */ /* 0x000fc80007ffe0ff */
[----:B------:R-:W-:Y:S02]  /*0f60*/  ISETP.GE.U32.AND P2, PT, R3, R0, PT ;  /* 0x000000000300720c */ /* 0x000fe40003f46070 */
[----:B------:R-:W-:Y:S02]  /*0f70*/  LOP3.LUT R3, R16, c[0x0][0x1c8], RZ, 0x3c, !PT ;  /* 0x0000720010037a12 */ /* 0x000fe400078e3cff */
[----:B------:R-:W-:Y:S02]  /*0f80*/  IADD3 R0, -R2, RZ, RZ ;  /* 0x000000ff02007210 */ /* 0x000fe40007ffe1ff */
[----:B------:R-:W-:-:S03]  /*0f90*/  ISETP.GE.AND P1, PT, R3, RZ, PT ;  /* 0x000000ff0300720c */ /* 0x000fc60003f26270 */
[----:B------:R-:W-:-:S04]  /*0fa0*/  IMAD R14, R0, c[0x0][0x2d0], R14 ;  /* 0x0000b400000e7a24 */ /* 0x000fc800078e020e */
[----:B------:R-:W-:Y:S02]  /*0fb0*/  @P2 IADD3 R12, R12, 0x1, RZ ;  /* 0x000000010c0c2810 */ /* 0x000fe40007ffe0ff */
[----:B------:R-:W-:Y:S02]  /*0fc0*/  ISETP.NE.AND P2, PT, RZ, c[0x0][0x1c8], PT ;  /* 0x00007200ff007a0c */ /* 0x000fe40003f45270 */
[----:B------:R-:W-:Y:S02]  /*0fd0*/  SHF.R.S32.HI R5, RZ, 0x1f, R14 ;  /* 0x0000001fff057819 */ /* 0x000fe4000001140e */
[----:B------:R-:W-:-:S03]  /*0fe0*/  @!P1 IMAD.MOV R12, RZ, RZ, -R12 ;  /* 0x000000ffff0c9224 */ /* 0x000fc600078e0a0c */
[----:B------:R-:W-:-:S04]  /*0ff0*/  IMAD R0, R5, c[0x0][0x198], RZ ;  /* 0x0000660005007a24 */ /* 0x000fc800078e02ff */
[----:B------:R-:W-:Y:S02]  /*1000*/  IMAD R0, R14, c[0x0][0x19c], R0 ;  /* 0x000067000e007a24 */ /* 0x000fe400078e0200 */
[----:B------:R-:W-:-:S04]  /*1010*/  @!P2 LOP3.LUT R12, RZ, c[0x0][0x1c8], RZ, 0x33, !PT ;  /* 0x00007200ff0caa12 */ /* 0x000fc800078e33ff */
[----:B------:R-:W-:-:S05]  /*1020*/  SHF.R.S32.HI R30, RZ, 0x1f, R12 ;  /* 0x0000001fff1e7819 */ /* 0x000fca000001140c */
[----:B------:R-:W-:-:S04]  /*1030*/  IMAD R7, R30, c[0x0][0x1b0], RZ ;  /* 0x00006c001e077a24 */ /* 0x000fc800078e02ff */
[----:B------:R-:W-:Y:S01]  /*1040*/  IMAD R7, R12, c[0x0][0x1b4], R7 ;  /* 0x00006d000c077a24 */ /* 0x000fe200078e0207 */
[----:B--2---:R-:W-:Y:S01]  /*1050*/  SHF.R.S32.HI R2, RZ, 0x1f, R8 ;  /* 0x0000001fff027819 */ /* 0x004fe20000011408 */
[----:B------:R-:W-:-:S04]  /*1060*/  IMAD.WIDE.U32 R18, R8, c[0x0][0x180], RZ ;  /* 0x0000600008127a25 */ /* 0x000fc800078e00ff */
[C---:B------:R-:W-:Y:S02]  /*1070*/  IMAD R3, R2.reuse, c[0x0][0x180], RZ ;  /* 0x0000600002037a24 */ /* 0x040fe400078e02ff */
[----:B------:R-:W-:Y:S02]  /*1080*/  IMAD R2, R2, c[0x0][0x188], RZ ;  /* 0x0000620002027a24 */ /* 0x000fe400078e02ff */
[C---:B------:R-:W-:Y:S02]  /*1090*/  IMAD R3, R8.reuse, c[0x0][0x184], R3 ;  /* 0x0000610008037a24 */ /* 0x040fe400078e0203 */
[C---:B------:R-:W-:Y:S02]  /*10a0*/  IMAD R2, R8.reuse, c[0x0][0x18c], R2 ;  /* 0x0000630008027a24 */ /* 0x040fe400078e0202 */
[----:B------:R-:W-:Y:S01]  /*10b0*/  IMAD.WIDE.U32 R8, R8, c[0x0][0x188], RZ ;  /* 0x0000620008087a25 */ /* 0x000fe200078e00ff */
[----:B------:R-:W-:-:S03]  /*10c0*/  IADD3 R19, R19, R3, RZ ;  /* 0x0000000313137210 */ /* 0x000fc60007ffe0ff */
[----:B------:R-:W-:Y:S01]  /*10d0*/  IMAD.IADD R2, R9, 0x1, R2 ;  /* 0x0000000109027824 */ /* 0x000fe200078e0202 */
[----:B------:R-:W-:Y:S01]  /*10e0*/  MOV R20, R8 ;  /* 0x0000000800147202 */ /* 0x000fe20000000f00 */
[----:B------:R-:W-:-:S04]  /*10f0*/  IMAD.WIDE.U32 R96, R14, c[0x0][0x198], R18 ;  /* 0x000066000e607a25 */ /* 0x000fc800078e0012 */
[----:B------:R-:W-:-:S04]  /*1100*/  IMAD.IADD R97, R97, 0x1, R0 ;  /* 0x0000000161617824 */ /* 0x000fc800078e0200 */
[----:B------:R-:W-:-:S05]  /*1110*/  IMAD.WIDE.U32 R96, R12, c[0x0][0x1b0], R96 ;  /* 0x00006c000c607a25 */ /* 0x000fca00078e0060 */
[----:B------:R-:W-:Y:S01]  /*1120*/  IADD3 R7, R97, R7, RZ ;  /* 0x0000000761077210 */ /* 0x000fe20007ffe0ff */
[----:B------:R-:W-:Y:S05]  /*1130*/  BRA `(.L_x_3953) ;  /* 0x0000043000007947 */ /* 0x000fea0003800000 */
.L_x_3952:
[----:B------:R-:W-:-:S13]  /*1140*/  ISETP.NE.AND P4, PT, R2, -0x1, PT ;  /* 0xffffffff0200780c */ /* 0x000fda0003f85270 */
[----:B------:R-:W-:-:S05]  /*1150*/  @P4 IADD3 R7, R3, R2, RZ ;  /* 0x0000000203074210 */ /* 0x000fca0007ffe0ff */
[----:B------:R-:W-:-:S04]  /*1160*/  @P4 IMAD.WIDE.U32 R8, R7, c[0x0][0x198], RZ ;  /* 0x0000660007084a25 */ /* 0x000fc800078e00ff */
[----:B------:R-:W-:Y:S01]  /*1170*/  @P4 IMAD R7, R7, c[0x0][0x19c], R9 ;  /* 0x0000670007074a24 */ /* 0x000fe200078e0209 */
        /* <DEDUP_REMOVED lines=11> */
.L_x_3954:
[----:B------:R-:W-:Y:S02]  /*1230*/  IABS R9, c[0x0][0x1c8] ;  /* 0x0000720000097a13 */ /* 0x000fe40000000000 */
[----:B------:R-:W-:Y:S02]  /*1240*/  LEA R14, R165, 0xffffffc0, 0x6 ;  /* 0xffffffc0a50e7811 */ /* 0x000fe400078e30ff */
[----:B------:R-:W1:Y:S01]  /*1250*/  I2F.RP R12, R9 ;  /* 0x00000009000c7306 */ /* 0x000e620000209400 */
[----:B------:R-:W-:-:S05]  /*1260*/  @P4 IADD3 R2, R3, R2, RZ ;  /* 0x0000000203024210 */ /* 0x000fca0007ffe0ff */
        /* <DEDUP_REMOVED lines=13> */
[----:B------:R-:W-:Y:S01]  /*1340*/  IMAD R4, R9, R4, R5 ;  /* 0x0000000409047224 */ /* 0x000fe200078e0205 */
[----:B------:R-:W-:-:S04]  /*1350*/  SHF.R.S32.HI R5, RZ, 0x1f, R14 ;  /* 0x0000001fff057819 */ /* 0x000fc8000001140e */
[----:B------:R-:W-:-:S13]  /*1360*/  ISETP.GT.U32.AND P1, PT, R9, R4, PT ;  /* 0x000000040900720c */ /* 0x000fda0003f24070 */
[----:B------:R-:W-:Y:S01]  /*1370*/  @!P1 IMAD.IADD R4, R4, 0x1, -R9 ;  /* 0x0000000104049824 */ /* 0x000fe200078e0a09 */
[----:B------:R-:W-:Y:S02]  /*1380*/  @!P1 IADD3 R12, R12, 0x1, RZ ;  /* 0x000000010c0c9810 */ /* 0x000fe40007ffe0ff */
[----:B------:R-:W-:Y:S02]  /*1390*/  ISETP.NE.AND P1, PT, RZ, c[0x0][0x1c8], PT ;  /* 0x00007200ff007a0c */ /* 0x000fe40003f25270 */
[----:B------:R-:W-:Y:S01]  /*13a0*/  ISETP.GE.U32.AND P3, PT, R4, R9, PT ;  /* 0x000000090400720c */ /* 0x000fe20003f66070 */
[----:B------:R-:W-:Y:S01]  /*13b0*/  IMAD.MOV.U32 R9, RZ, RZ, R7 ;  /* 0x000000ffff097224 */ /* 0x000fe200078e0007 */
[----:B------:R-:W-:-:S03]  /*13c0*/  LOP3.LUT R4, R16, c[0x0][0x1c8], RZ, 0x3c, !PT ;  /* 0x0000720010047a12 */ /* 0x000fc600078e3cff */
[----:B------:R-:W-:Y:S01]  /*13d0*/  IMAD.WIDE.U32 R8, R14, c[0x0][0x198], R8 ;  /* 0x000066000e087a25 */ /* 0x000fe200078e0008 */
[----:B------:R-:W-:-:S03]  /*13e0*/  ISETP.GE.AND P2, PT, R4, RZ, PT ;  /* 0x000000ff0400720c */ /* 0x000fc60003f46270 */
[----:B------:R-:W-:-:S04]  /*13f0*/  IMAD R4, R5, c[0x0][0x198], RZ ;  /* 0x0000660005047a24 */ /* 0x000fc800078e02ff */
[----:B------:R-:W-:Y:S01]  /*1400*/  @P3 IADD3 R12, R12, 0x1, RZ ;  /* 0x000000010c0c3810 */ /* 0x000fe20007ffe0ff */
[----:B------:R-:W-:-:S04]  /*1410*/  IMAD R4, R14, c[0x0][0x19c], R4 ;  /* 0x000067000e047a24 */ /* 0x000fc800078e0204 */
[----:B------:R-:W-:Y:S01]  /*1420*/  IMAD.IADD R9, R9, 0x1, R4 ;  /* 0x0000000109097824 */ /* 0x000fe200078e0204 */
[----:B------:R-:W-:Y:S02]  /*1430*/  @!P2 IADD3 R12, -R12, RZ, RZ ;  /* 0x000000ff0c0ca210 */ /* 0x000fe40007ffe1ff */
[----:B------:R-:W-:-:S04]  /*1440*/  @!P1 LOP3.LUT R12, RZ, c[0x0][0x1c8], RZ, 0x33, !PT ;  /* 0x00007200ff0c9a12 */ /* 0x000fc800078e33ff */
[----:B------:R-:W-:Y:S01]  /*1450*/  SHF.R.S32.HI R30, RZ, 0x1f, R12 ;  /* 0x0000001fff1e7819 */ /* 0x000fe2000001140c */
[----:B------:R-:W-:-:S04]  /*1460*/  IMAD.WIDE.U32 R8, R12, c[0x0][0x1b0], R8 ;  /* 0x00006c000c087a25 */ /* 0x000fc800078e0008 */
[----:B------:R-:W-:Y:S01]  /*1470*/  IMAD R7, R30, c[0x0][0x1b0], RZ ;  /* 0x00006c001e077a24 */ /* 0x000fe200078e02ff */
[----:B------:R-:W-:-:S03]  /*1480*/  MOV R96, R8 ;  /* 0x0000000800607202 */ /* 0x000fc60000000f00 */
[----:B------:R-:W-:-:S04]  /*1490*/  IMAD R7, R12, c[0x0][0x1b4], R7 ;  /* 0x00006d000c077a24 */ /* 0x000fc800078e0207 */
[----:B------:R-:W-:Y:S01]  /*14a0*/  IMAD.IADD R7, R9, 0x1, R7 ;  /* 0x0000000109077824 */ /* 0x000fe200078e0207 */
        /* <DEDUP_REMOVED lines=11> */
[----:B------:R-:W-:Y:S02]  /*1560*/  MOV R20, R8 ;  /* 0x0000000800147202 */ /* 0x000fe40000000f00 */
.L_x_3953:
[----:B------:R-:W-:Y:S01]  /*1570*/  ISETP.NE.AND P1, PT, R240, -0x1, PT ;  /* 0xfffffffff000780c */ /* 0x000fe20003f25270 */
[----:B------:R-:W-:Y:S01]  /*1580*/  IMAD.IADD R239, R6, 0x1, -R239 ;  /* 0x0000000106ef7824 */ /* 0x000fe200078e0aef */
[----:B------:R-:W-:Y:S01]  /*1590*/  SHF.R.S32.HI R4, RZ, 0x1f, R103 ;  /* 0x0000001fff047819 */ /* 0x000fe20000011467 */
[----:B------:R-:W-:Y:S01]  /*15a0*/  IMAD R30, R30, c[0x0][0x1b8], RZ ;  /* 0x00006e001e1e7a24 */ /* 0x000fe200078e02ff */
[----:B------:R-:W-:Y:S01]  /*15b0*/  SHF.R.S32.HI R24, RZ, 0x1f, R16 ;  /* 0x0000001fff187819 */ /* 0x000fe20000011410 */
[----:B------:R-:W-:Y:S01]  /*15c0*/  IMAD.SHL.U32 R93, R165, 0x40, RZ ;  /* 0x00000040a55d7824 */ /* 0x000fe200078e00ff */
[----:B------:R-:W-:Y:S01]  /*15d0*/  LEA.HI R8, R4, R103, RZ, 0x3 ;  /* 0x0000006704087211 */ /* 0x000fe200078f18ff */
[----:B------:R-:W-:Y:S02]  /*15e0*/  IMAD R30, R12, c[0x0][0x1bc], R30 ;  /* 0x00006f000c1e7a24 */ /* 0x000fe400078e021e */
[----:B------:R-:W-:Y:S01]  /*15f0*/  IMAD R24, R24, c[0x0][0x1a8], RZ ;  /* 0x00006a0018187a24 */ /* 0x000fe200078e02ff */
[----:B------:R-:W-:Y:S01]  /*1600*/  LOP3.LUT R3, R8, 0xfffffff8, RZ, 0xc0, !PT ;  /* 0xfffffff808037812 */ /* 0x000fe200078ec0ff */
[----:B------:R-:W-:Y:S01]  /*1610*/  IMAD.MOV.U32 R94, RZ, RZ, c[0x0][0x198] ;  /* 0x00006600ff5e7624 */ /* 0x000fe200078e00ff */
[----:B------:R-:W-:Y:S01]  /*1620*/  SHF.R.S32.HI R8, RZ, 0x3, R8 ;  /* 0x00000003ff087819 */ /* 0x000fe20000011408 */
[----:B------:R-:W-:Y:S01]  /*1630*/  @!P1 IMAD.WIDE.U32 R22, R10, c[0x0][0x178], RZ ;  /* 0x00005e000a169a25 */ /* 0x000fe200078e00ff */
[----:B------:R-:W-:-:S02]  /*1640*/  @!P1 SHF.R.S32.HI R9, RZ, 0x1f, R10 ;  /* 0x0000001fff099819 */ /* 0x000fc4000001140a */
[C---:B------:R-:W-:Y:S01]  /*1650*/  IADD3 R6, R8.reuse, 0x10, RZ ;  /* 0x0000001008067810 */ /* 0x040fe20007ffe0ff */
[----:B------:R-:W-:Y:S01]  /*1660*/  IMAD.IADD R3, R103, 0x1, -R3 ;  /* 0x0000000167037824 */ /* 0x000fe200078e0a03 */
[----:B------:R-:W-:Y:S01]  /*1670*/  IADD3 R14, P3, R8, R14, RZ ;  /* 0x0000000e080e7210 */ /* 0x000fe20007f7e0ff */
[----:B------:R-:W-:Y:S01]  /*1680*/  @!P1 IMAD R9, R9, c[0x0][0x178], RZ ;  /* 0x00005e0009099a24 */ /* 0x000fe200078e02ff */
[----:B------:R-:W-:Y:S01]  /*1690*/  IADD3 R92, R93, -0x40, RZ ;  /* 0xffffffc05d5c7810 */ /* 0x000fe20007ffe0ff */
[----:B------:R-:W-:Y:S02]  /*16a0*/  IMAD.SHL.U32 R11, R3, 0x8, RZ ;  /* 0x00000008030b7824 */ /* 0x000fe400078e00ff */
[----:B------:R-:W-:-:S03]  /*16b0*/  @P1 IMAD.WIDE.U32 R18, R240, c[0x0][0x190], RZ ;  /* 0x00006400f0121a25 */ /* 0x000fc600078e00ff */
[C---:B------:R-:W-:Y:S01]  /*16c0*/  IADD3 R20, P2, R11.reuse, R20, RZ ;  /* 0x000000140b147210 */ /* 0x040fe20007f5e0ff */
[----:B------:R-:W-:Y:S01]  /*16d0*/  @!P1 IMAD R9, R10, c[0x0][0x17c], R9 ;  /* 0x00005f000a099a24 */ /* 0x000fe200078e0209 */
[----:B------:R-:W-:Y:S01]  /*16e0*/  SHF.R.S32.HI R10, RZ, 0x1f, R11 ;  /* 0x0000001fff0a7819 */ /* 0x000fe2000001140b */
[----:B------:R-:W-:Y:S01]  /*16f0*/  @!P1 IMAD.MOV.U32 R18, RZ, RZ, R22 ;  /* 0x000000ffff129224 */ /* 0x000fe200078e0016 */
[----:B------:R-:W-:Y:S01]  /*1700*/  IADD3 R96, P5, R11, R96, RZ ;  /* 0x000000600b607210 */ /* 0x000fe20007fbe0ff */
[----:B-----5:R-:W-:Y:S02]  /*1710*/  @P1 IMAD R0, R240, c[0x0][0x194], R19 ;  /* 0x00006500f0001a24 */ /* 0x020fe400078e0213 */
[----:B------:R-:W-:Y:S01]  /*1720*/  @!P1 IMAD.IADD R0, R23, 0x1, R9 ;  /* 0x0000000117009824 */ /* 0x000fe200078e0209 */
[----:B------:R-:W-:Y:S01]  /*1730*/  IADD3 R18, P1, R11, R18, RZ ;  /* 0x000000120b127210 */ /* 0x000fe20007f3e0ff */
[----:B------:R-:W-:Y:S01]  /*1740*/  IMAD.X R21, R10, 0x1, R2, P2 ;  /* 0x000000010a157824 */ /* 0x000fe200010e0602 */
[----:B------:R-:W-:Y:S01]  /*1750*/  ISETP.GE.AND P2, PT, R6, R239, PT ;  /* 0x000000ef0600720c */ /* 0x000fe20003f46270 */
[C---:B------:R-:W-:Y:S01]  /*1760*/  IMAD.SHL.U32 R241, R8.reuse, 0x40, RZ ;  /* 0x0000004008f17824 */ /* 0x040fe200078e00ff */
[----:B------:R-:W-:Y:S01]  /*1770*/  IADD3 R2, R8, 0x30, RZ ;  /* 0x0000003008027810 */ /* 0x000fe20007ffe0ff */
[----:B------:R-:W-:Y:S01]  /*1780*/  IMAD.X R19, R10, 0x1, R0, P1 ;  /* 0x000000010a137824 */ /* 0x000fe200008e0600 */
[----:B------:R-:W-:Y:S01]  /*1790*/  SHF.R.S32.HI R9, RZ, 0x1f, R8 ;  /* 0x0000001fff097819 */ /* 0x000fe20000011408 */
[----:B------:R-:W-:Y:S01]  /*17a0*/  IMAD.WIDE.U32 R12, R12, c[0x0][0x1b8], R20 ;  /* 0x00006e000c0c7a25 */ /* 0x000fe200078e0014 */
[----:B------:R-:W-:-:S02]  /*17b0*/  IADD3 R0, R8, 0x20, RZ ;  /* 0x0000002008007810 */ /* 0x000fc40007ffe0ff */
[-C--:B------:R-:W-:Y:S01]  /*17c0*/  ISETP.GE.AND P4, PT, R2, R239.reuse, PT ;  /* 0x000000ef0200720c */ /* 0x080fe20003f86270 */
[----:B------:R-:W-:Y:S01]  /*17d0*/  IMAD.WIDE R32, R32, 0x40, R8 ;  /* 0x0000004020207825 */ /* 0x000fe200078e0208 */
[-C--:B------:R-:W-:Y:S02]  /*17e0*/  ISETP.GE.AND P6, PT, R0, R239.reuse, PT ;  /* 0x000000ef0000720c */ /* 0x080fe40003fc6270 */
[----:B------:R-:W-:Y:S01]  /*17f0*/  ISETP.GE.AND P1, PT, R8, R239, PT ;  /* 0x000000ef0800720c */ /* 0x000fe20003f26270 */
[----:B------:R-:W-:Y:S01]  /*1800*/  IMAD.X R5, R9, 0x1, R5, P3 ;  /* 0x0000000109057824 */ /* 0x000fe200018e0605 */
[----:B------:R-:W-:Y:S01]  /*1810*/  @!P2 IADD3 R22, P3, R32, 0x10, RZ ;  /* 0x000000102016a810 */ /* 0x000fe20007f7e0ff */
[----:B------:R-:W-:Y:S01]  /*1820*/  IMAD.IADD R31, R13, 0x1, R30 ;  /* 0x000000010d1f7824 */ /* 0x000fe200078e021e */
[----:B------:R-:W-:Y:S01]  /*1830*/  LOP3.LUT R241, R241, 0x1c0, RZ, 0xc0, !PT ;  /* 0x000001c0f1f17812 */ /* 0x000fe200078ec0ff */
[----:B------:R-:W-:Y:S02]  /*1840*/  IMAD R5, R5, c[0x0][0x1a0], RZ ;  /* 0x0000680005057a24 */ /* 0x000fe400078e02ff */
[----:B------:R-:W-:Y:S01]  /*1850*/  IMAD.MOV.U32 R30, RZ, RZ, R12 ;  /* 0x000000ffff1e7224 */ /* 0x000fe200078e000c */
[----:B------:R-:W-:Y:S01]  /*1860*/  LOP3.LUT R11, R241, 0x38, R11, 0xf8, !PT ;  /* 0x00000038f10b7812 */ /* 0x000fe200078ef80b */
[C---:B------:R-:W-:Y:S01]  /*1870*/  IMAD R24, R16.reuse, c[0x0][0x1ac], R24 ;  /* 0x00006b0010187a24 */ /* 0x040fe200078e0218 */
[----:B------:R-:W-:Y:S01]  /*1880*/  SHF.R.U32.HI R241, RZ, 0x3, R241 ;  /* 0x00000003fff17819 */ /* 0x000fe200000116f1 */
[----:B------:R-:W-:-:S03]  /*1890*/  IMAD.WIDE.U32 R16, R16, c[0x0][0x1a8], R18 ;  /* 0x00006a0010107a25 */ /* 0x000fc600078e0012 */
[----:B------:R-:W-:Y:S01]  /*18a0*/  LOP3.LUT R241, R11, R241, RZ, 0x3c, !PT ;  /* 0x000000f10bf17212 */ /* 0x000fe200078e3cff */
[----:B------:R-:W-:Y:S01]  /*18b0*/  @!P2 IMAD.X R12, RZ, RZ, R33, P3 ;  /* 0x000000ffff0ca224 */ /* 0x000fe200018e0621 */
[----:B------:R-:W-:Y:S01]  /*18c0*/  @!P4 IADD3 R18, P3, R32, 0x30, RZ ;  /* 0x000000302012c810 */ /* 0x000fe20007f7e0ff */
[C---:B------:R-:W-:Y:S02]  /*18d0*/  IMAD R5, R14.reuse, c[0x0][0x1a4], R5 ;  /* 0x000069000e057a24 */ /* 0x040fe400078e0205 */
[----:B------:R-:W-:-:S04]  /*18e0*/  IMAD.WIDE.U32 R14, R14, c[0x0][0x1a0], R30 ;  /* 0x000068000e0e7a25 */ /* 0x000fc800078e001e */
[----:B------:R-:W-:Y:S01]  /*18f0*/  IMAD.X R97, R10, 0x1, R7, P5 ;  /* 0x000000010a617824 */ /* 0x000fe200028e0607 */
[----:B------:R-:W-:Y:S01]  /*1900*/  @!P6 IADD3 R20, P5, R32, 0x20, RZ ;  /* 0x000000202014e810 */ /* 0x000fe20007fbe0ff */
[----:B------:R-:W-:Y:S02]  /*1910*/  IMAD.IADD R25, R17, 0x1, R24 ;  /* 0x0000000111197824 */ /* 0x000fe400078e0218 */
[----:B------:R-:W-:Y:S01]  /*1920*/  @!P4 IMAD.X R11, RZ, RZ, R33, P3 ;  /* 0x000000ffff0bc224 */ /* 0x000fe200018e0621 */
[----:B------:R-:W-:Y:S01]  /*1930*/  LEA R244, P3, R14, c[0x0][0x170], 0x1 ;  /* 0x00005c000ef47a11 */ /* 0x000fe200078608ff */
[----:B------:R-:W-:Y:S02]  /*1940*/  IMAD.IADD R5, R15, 0x1, R5 ;  /* 0x000000010f057824 */ /* 0x000fe400078e0205 */
[----:B------:R-:W-:Y:S02]  /*1950*/  @!P2 IMAD R12, R12, c[0x0][0x190], RZ ;  /* 0x000064000c0caa24 */ /* 0x000fe400078e02ff */
[--C-:B------:R-:W-:Y:S01]  /*1960*/  @!P1 IMAD.MOV.U32 R24, RZ, RZ, R16.reuse ;  /* 0x000000ffff189224 */ /* 0x100fe200078e0010 */
[----:B------:R-:W-:Y:S01]  /*1970*/  LEA.HI.X R245, R14, c[0x0][0x174], R5, 0x1, P3 ;  /* 0x00005d000ef57a11 */ /* 0x000fe200018f0c05 */
[----:B------:R-:W-:Y:S01]  /*1980*/  @!P2 IMAD.MOV.U32 R28, RZ, RZ, R16 ;  /* 0x000000ffff1ca224 */ /* 0x000fe200078e0010 */
[----:B------:R-:W-:Y:S01]  /*1990*/  LEA.HI R5, R4, R103, RZ, 0x6 ;  /* 0x0000006704057211 */ /* 0x000fe200078f30ff */
[----:B------:R-:W-:-:S02]  /*19a0*/  @!P2 IMAD.MOV.U32 R29, RZ, RZ, R25 ;  /* 0x000000ffff1da224 */ /* 0x000fc400078e0019 */
[----:B------:R-:W-:Y:S02]  /*19b0*/  @!P1 IMAD R10, R33, c[0x0][0x190], RZ ;  /* 0x00006400210a9a24 */ /* 0x000fe400078e02ff */
[----:B------:R-:W-:Y:S02]  /*19c0*/  @!P6 IMAD.X R7, RZ, RZ, R33, P5 ;  /* 0x000000ffff07e224 */ /* 0x000fe400028e0621 */
[--C-:B------:R-:W-:Y:S02]  /*19d0*/  @!P6 IMAD.MOV.U32 R27, RZ, RZ, R25.reuse ;  /* 0x000000ffff1be224 */ /* 0x100fe400078e0019 */
[----:B------:R-:W-:Y:S02]  /*19e0*/  @!P4 IMAD.MOV.U32 R17, RZ, RZ, R25 ;  /* 0x000000ffff11c224 */ /* 0x000fe400078e0019 */
[----:B------:R-:W-:Y:S02]  /*19f0*/  @!P2 IMAD R12, R22, c[0x0][0x194], R12 ;  /* 0x00006500160caa24 */ /* 0x000fe400078e020c */
[----:B------:R-:W-:-:S02]  /*1a00*/  @!P4 IMAD R11, R11, c[0x0][0x190], RZ ;  /* 0x000064000b0bca24 */ /* 0x000fc400078e02ff */
[C---:B------:R-:W-:Y:S02]  /*1a10*/  @!P1 IMAD R10, R32.reuse, c[0x0][0x194], R10 ;  /* 0x00006500200a9a24 */ /* 0x040fe400078e020a */
[----:B------:R-:W-:-:S04]  /*1a20*/  @!P1 IMAD.WIDE.U32 R24, R32, c[0x0][0x190], R24 ;  /* 0x0000640020189a25 */ /* 0x000fc800078e0018 */
[----:B------:R-:W-:Y:S02]  /*1a30*/  @!P6 IMAD R7, R7, c[0x0][0x190], RZ ;  /* 0x000064000707ea24 */ /* 0x000fe400078e02ff */
[----:B------:R-:W-:-:S04]  /*1a40*/  @!P2 IMAD.WIDE.U32 R22, R22, c[0x0][0x190], R28 ;  /* 0x000064001616aa25 */ /* 0x000fc800078e001c */
[--C-:B------:R-:W-:Y:S01]  /*1a50*/  @!P6 IMAD.MOV.U32 R26, RZ, RZ, R16.reuse ;  /* 0x000000ffff1ae224 */ /* 0x100fe200078e0010 */
[----:B------:R-:W-:Y:S01]  /*1a60*/  @!P2 LEA R14, P3, R22, c[0x0][0x160], 0x1 ;  /* 0x00005800160eaa11 */ /* 0x000fe200078608ff */
[----:B------:R-:W-:Y:S02]  /*1a70*/  @!P4 IMAD R11, R18, c[0x0][0x194], R11 ;  /* 0x00006500120bca24 */ /* 0x000fe400078e020b */
[----:B------:R-:W-:Y:S02]  /*1a80*/  @!P6 IMAD R7, R20, c[0x0][0x194], R7 ;  /* 0x000065001407ea24 */ /* 0x000fe400078e0207 */
[----:B------:R-:W-:Y:S01]  /*1a90*/  @!P4 IMAD.WIDE.U32 R18, R18, c[0x0][0x190], R16 ;  /* 0x000064001212ca25 */ /* 0x000fe200078e0010 */
[----:B------:R-:W-:-:S03]  /*1aa0*/  @!P1 LEA R16, P5, R24, c[0x0][0x160], 0x1 ;  /* 0x0000580018109a11 */ /* 0x000fc600078a08ff */
[----:B------:R-:W-:Y:S02]  /*1ab0*/  @!P1 IMAD.IADD R10, R25, 0x1, R10 ;  /* 0x00000001190a9824 */ /* 0x000fe400078e020a */
[----:B------:R-:W-:Y:S02]  /*1ac0*/  @!P2 IMAD.IADD R12, R23, 0x1, R12 ;  /* 0x00000001170ca824 */ /* 0x000fe400078e020c */
[----:B------:R-:W-:Y:S01]  /*1ad0*/  IMAD.SHL.U32 R5, R5, 0x8, RZ ;  /* 0x0000000805057824 */ /* 0x000fe200078e00ff */
[----:B------:R-:W-:Y:S01]  /*1ae0*/  @!P1 LEA.HI.X R17, R24, c[0x0][0x164], R10, 0x1, P5 ;  /* 0x0000590018119a11 */ /* 0x000fe200028f0c0a */
[----:B------:R-:W-:Y:S01]  /*1af0*/  @!P6 IMAD.WIDE.U32 R20, R20, c[0x0][0x190], R26 ;  /* 0x000064001414ea25 */ /* 0x000fe200078e001a */
[----:B------:R-:W-:Y:S02]  /*1b00*/  @!P2 LEA.HI.X R15, R22, c[0x0][0x164], R12, 0x1, P3 ;  /* 0x00005900160faa11 */ /* 0x000fe400018f0c0c */
[----:B------:R-:W-:Y:S01]  /*1b10*/  LOP3.LUT R241, R241, 0xfffffe00, R5, 0xf8, !PT ;  /* 0xfffffe00f1f17812 */ /* 0x000fe200078ef805 */
[----:B------:R-:W-:Y:S01]  /*1b20*/  @!P6 IMAD.IADD R7, R21, 0x1, R7 ;  /* 0x000000011507e824 */ /* 0x000fe200078e0207 */
[----:B------:R-:W-:Y:S01]  /*1b30*/  @!P6 LEA R12, P5, R20, c[0x0][0x160], 0x1 ;  /* 0x00005800140cea11 */ /* 0x000fe200078a08ff */
[----:B------:R-:W-:Y:S01]  /*1b40*/  IMAD.IADD R5, R102, 0x1, -R92 ;  /* 0x0000000166057824 */ /* 0x000fe200078e0a5c */
[----:B------:R-:W-:Y:S01]  /*1b50*/  @!P4 LEA R10, P3, R18, c[0x0][0x160], 0x1 ;  /* 0x00005800120aca11 */ /* 0x000fe200078608ff */
[----:B------:R-:W-:Y:S01]  /*1b60*/  IMAD.SHL.U32 R241, R241, 0x2, RZ ;  /* 0x00000002f1f17824 */ /* 0x000fe200078e00ff */
[----:B------:R-:W-:Y:S01]  /*1b70*/  @!P6 LEA.HI.X R13, R20, c[0x0][0x164], R7, 0x1, P5 ;  /* 0x00005900140dea11 */ /* 0x000fe200028f0c07 */
[----:B------:R-:W-:Y:S01]  /*1b80*/  IMAD R98, R9, c[0x0][0x198], RZ ;  /* 0x0000660009627a24 */ /* 0x000fe200078e02ff */
[----:B------:R-:W-:Y:S01]  /*1b90*/  ISETP.GE.AND P5, PT, R6, R5, PT ;  /* 0x000000050600720c */ /* 0x000fe20003fa6270 */
[C---:B------:R-:W-:Y:S01]  /*1ba0*/  IMAD.WIDE.U32 R96, R8.reuse, c[0x0][0x198], R96 ;  /* 0x0000660008607a25 */ /* 0x040fe200078e0060 */
[----:B------:R-:W-:Y:S01]  /*1bb0*/  @!PT LDS RZ, [RZ] ;  /* 0x00000000fffff984 */ /* 0x000fe20000000800 */
[----:B------:R-:W-:Y:S01]  /*1bc0*/  @!PT LDS RZ, [RZ] ;  /* 0x00000000fffff984 */ /* 0x000fe20000000800 */
[----:B------:R-:W-:Y:S01]  /*1bd0*/  @!PT LDS RZ, [RZ] ;  /* 0x00000000fffff984 */ /* 0x000fe20000000800 */
[----:B------:R1:W-:Y:S03]  /*1be0*/  @!P1 LDGSTS.E.BYPASS.LTC128B.128 [R241], [R16.64] ;  /* 0x0000000010f19fae */ /* 0x0003e6000b901d4c */
[----:B------:R-:W-:Y:S01]  /*1bf0*/  IMAD R98, R8, c[0x0][0x19c], R98 ;  /* 0x0000670008627a24 */ /* 0x000fe200078e0262 */
[----:B------:R1:W-:Y:S01]  /*1c00*/  @!P1 LDGSTS.E.BYPASS.LTC128B.128 [R241+0x2000], [R16.64+0x80] ;  /* 0x0200008010f19fae */ /* 0x0003e2000b901d4c */
[----:B------:R-:W-:-:S02]  /*1c10*/  @!P4 IMAD.IADD R11, R19, 0x1, R11 ;  /* 0x00000001130bc824 */ /* 0x000fc400078e020b */
[----:B------:R-:W-:Y:S01]  /*1c20*/  IMAD.MOV.U32 R7, RZ, RZ, c[0x0][0x19c] ;  /* 0x00006700ff077624 */ /* 0x000fe200078e00ff */
[----:B------:R1:W-:Y:S01]  /*1c30*/  @!P1 LDGSTS.E.BYPASS.LTC128B.128 [R241+0x4000], [R16.64+0x100] ;  /* 0x0400010010f19fae */ /* 0x0003e2000b901d4c */
[----:B------:R-:W-:Y:S01]  /*1c40*/  IMAD.IADD R99, R97, 0x1, R98 ;  /* 0x0000000161637824 */ /* 0x000fe200078e0262 */
[----:B------:R-:W-:Y:S01]  /*1c50*/  @!P4 LEA.HI.X R11, R18, c[0x0][0x164], R11, 0x1, P3 ;  /* 0x00005900120bca11 */ /* 0x000fe200018f0c0b */
[----:B------:R-:W-:Y:S01]  /*1c60*/  IMAD.SHL.U32 R237, R3, 0x40, RZ ;  /* 0x0000004003ed7824 */ /* 0x000fe200078e00ff */
[----:B------:R1:W-:Y:S01]  /*1c70*/  @!P1 LDGSTS.E.BYPASS.LTC128B.128 [R241+0x6000], [R16.64+0x180] ;  /* 0x0600018010f19fae */ /* 0x0003e2000b901d4c */
[----:B------:R-:W-:Y:S02]  /*1c80*/  @!P5 LEA R9, P1, R94, R96, 0x4 ;  /* 0x000000605e09d211 */ /* 0x000fe400078220ff */
[----:B------:R-:W-:Y:S01]  /*1c90*/  ISETP.GE.AND P3, PT, R8, R5, PT ;  /* 0x000000050800720c */ /* 0x000fe20003f66270 */
[----:B------:R2:W-:Y:S01]  /*1ca0*/  @!P2 LDGSTS.E.BYPASS.LTC128B.128 [R241+0x800], [R14.64] ;  /* 0x008000000ef1afae */ /* 0x0005e2000b901d4c */
[----:B------:R-:W-:-:S03]  /*1cb0*/  LOP3.LUT R237, R237, 0x1c0, RZ, 0xc0, !PT ;  /* 0x000001c0eded7812 */ /* 0x000fc600078ec0ff */
[----:B------:R2:W-:Y:S04]  /*1cc0*/  @!P2 LDGSTS.E.BYPASS.LTC128B.128 [R241+0x2800], [R14.64+0x80] ;  /* 0x028000800ef1afae */ /* 0x0005e8000b901d4c */
[----:B------:R2:W-:Y:S04]  /*1cd0*/  @!P2 LDGSTS.E.BYPASS.LTC128B.128 [R241+0x4800], [R14.64+0x100] ;  /* 0x048001000ef1afae */ /* 0x0005e8000b901d4c */
[----:B------:R2:W-:Y:S01]  /*1ce0*/  @!P2 LDGSTS.E.BYPASS.LTC128B.128 [R241+0x6800], [R14.64+0x180] ;  /* 0x068001800ef1afae */ /* 0x0005e2000b901d4c */
[----:B------:R-:W-:-:S03]  /*1cf0*/  ISETP.GE.AND P2, PT, R0, R5, PT ;  /* 0x000000050000720c */ /* 0x000fc60003f46270 */
[----:B------:R3:W-:Y:S04]  /*1d00*/  @!P6 LDGSTS.E.BYPASS.LTC128B.128 [R241+0x1000], [R12.64] ;  /* 0x010000000cf1efae */ /* 0x0007e8000b901d4c */
[----:B------:R3:W-:Y:S04]  /*1d10*/  @!P6 LDGSTS.E.BYPASS.LTC128B.128 [R241+0x3000], [R12.64+0x80] ;  /* 0x030000800cf1efae */ /* 0x0007e8000b901d4c */
[----:B------:R3:W-:Y:S04]  /*1d20*/  @!P6 LDGSTS.E.BYPASS.LTC128B.128 [R241+0x5000], [R12.64+0x100] ;  /* 0x050001000cf1efae */ /* 0x0007e8000b901d4c */
[----:B------:R3:W-:Y:S04]  /*1d30*/  @!P6 LDGSTS.E.BYPASS.LTC128B.128 [R241+0x7000], [R12.64+0x180] ;  /* 0x070001800cf1efae */ /* 0x0007e8000b901d4c */
[----:B------:R4:W-:Y:S04]  /*1d40*/  @!P4 LDGSTS.E.BYPASS.LTC128B.128 [R241+0x1800], [R10.64] ;  /* 0x018000000af1cfae */ /* 0x0009e8000b901d4c */
[----:B------:R4:W-:Y:S01]  /*1d50*/  @!P4 LDGSTS.E.BYPASS.LTC128B.128 [R241+0x3800], [R10.64+0x80] ;  /* 0x038000800af1cfae */ /* 0x0009e2000b901d4c */
[----:B--2---:R-:W-:-:S03]  /*1d60*/  @!P5 LEA.HI.X R14, R94, R99, R7, 0x4, P1 ;  /* 0x000000635e0ed211 */ /* 0x004fc600008f2407 */
[----:B------:R4:W-:Y:S01]  /*1d70*/  @!P4 LDGSTS.E.BYPASS.LTC128B.128 [R241+0x5800], [R10.64+0x100] ;  /* 0x058001000af1cfae */ /* 0x0009e2000b901d4c */
[----:B-1----:R-:W-:-:S03]  /*1d80*/  @!P5 LEA R16, P1, R9, c[0x0][0x168], 0x1 ;  /* 0x00005a000910da11 */ /* 0x002fc600078208ff */
[----:B------:R4:W-:Y:S01]  /*1d90*/  @!P4 LDGSTS.E.BYPASS.LTC128B.128 [R241+0x7800], [R10.64+0x180] ;  /* 0x078001800af1cfae */ /* 0x0009e2000b901d4c */
[----:B------:R-:W-:Y:S01]  /*1da0*/  @!P5 LEA.HI.X R17, R9, c[0x0][0x16c], R14, 0x1, P1 ;  /* 0x00005b000911da11 */ /* 0x000fe200008f0c0e */
[----:B------:R-:W-:Y:S01]  /*1db0*/  IMAD.WIDE.U32 R14, R94, 0x20, RZ ;  /* 0x000000205e0e7825 */ /* 0x000fe200078e00ff */
[----:B------:R-:W-:-:S03]  /*1dc0*/  ISETP.GE.AND P4, PT, R6, R5, PT ;  /* 0x000000050600720c */ /* 0x000fc60003f86270 */
[----:B------:R-:W-:Y:S01]  /*1dd0*/  IMAD.SHL.U32 R9, R7, 0x20, RZ ;  /* 0x0000002007097824 */ /* 0x000fe200078e00ff */
[C---:B---3--:R-:W-:Y:S02]  /*1de0*/  @!P2 IADD3 R12, P1, R96.reuse, R14, RZ ;  /* 0x0000000e600ca210 */ /* 0x048fe40007f3e0ff */
[C---:B------:R-:W-:Y:S02]  /*1df0*/  @!P3 LEA R14, P6, R96.reuse, c[0x0][0x168], 0x1 ;  /* 0x00005a00600eba11 */ /* 0x040fe400078c08ff */
[----:B------:R-:W-:Y:S02]  /*1e00*/  @!P2 IADD3.X R9, R99, R15, R9, P1, !PT ;  /* 0x0000000f6309a210 */ /* 0x000fe40000ffe409 */
[----:B------:R-:W-:Y:S02]  /*1e10*/  @!P3 LEA.HI.X R15, R96, c[0x0][0x16c], R99, 0x1, P6 ;  /* 0x00005b00600fba11 */ /* 0x000fe400030f0c63 */
[----:B------:R-:W-:-:S03]  /*1e20*/  ISETP.GE.AND P6, PT, R2, R5, PT ;  /* 0x000000050200720c */ /* 0x000fc60003fc6270 */
[----:B------:R1:W-:Y:S04]  /*1e30*/  @!P3 LDGSTS.E.BYPASS.LTC128B.128 [R241+0x8000], [R14.64] ;  /* 0x080000000ef1bfae */ /* 0x0003e8000b901d4c */
[----:B------:R1:W-:Y:S01]  /*1e40*/  @!P3 LDGSTS.E.BYPASS.LTC128B.128 [R241+0xa000], [R14.64+0x80] ;  /* 0x0a0000800ef1bfae */ /* 0x0003e2000b901d4c */
[----:B----4-:R-:W-:-:S03]  /*1e50*/  @!P2 LEA R10, P1, R12, c[0x0][0x168], 0x1 ;  /* 0x00005a000c0aaa11 */ /* 0x010fc600078208ff */
[----:B------:R1:W-:Y:S01]  /*1e60*/  @!P3 LDGSTS.E.BYPASS.LTC128B.128 [R241+0xc000], [R14.64+0x100] ;  /* 0x0c0001000ef1bfae */ /* 0x0003e2000b901d4c */
[----:B------:R-:W-:Y:S01]  /*1e70*/  @!P2 LEA.HI.X R11, R12, c[0x0][0x16c], R9, 0x1, P1 ;  /* 0x00005b000c0baa11 */ /* 0x000fe200008f0c09 */
[----:B------:R-:W-:Y:S01]  /*1e80*/  @!P6 IMAD.MOV.U32 R98, RZ, RZ, R96 ;  /* 0x000000ffff62e224 */ /* 0x000fe200078e0060 */
[----:B------:R-:W-:Y:S01]  /*1e90*/  LEA.HI R9, R4, R103, RZ, 0x4 ;  /* 0x0000006704097211 */ /* 0x000fe200078f20ff */
[----:B------:R1:W-:Y:S01]  /*1ea0*/  @!P3 LDGSTS.E.BYPASS.LTC128B.128 [R241+0xe000], [R14.64+0x180] ;  /* 0x0e0001800ef1bfae */ /* 0x0003e2000b901d4c */
[----:B------:R-:W-:Y:S01]  /*1eb0*/  @!P6 IMAD R7, R7, 0x30, RZ ;  /* 0x000000300707e824 */ /* 0x000fe200078e02ff */
[----:B------:R-:W-:Y:S01]  /*1ec0*/  ISETP.GE.AND P3, PT, R0, R5, PT ;  /* 0x000000050000720c */ /* 0x000fe20003f66270 */
[----:B------:R-:W-:Y:S01]  /*1ed0*/  IMAD.MOV.U32 R0, RZ, RZ, 0x20 ;  /* 0x00000020ff007424 */ /* 0x000fe200078e00ff */
[----:B------:R2:W-:Y:S01]  /*1ee0*/  @!P5 LDGSTS.E.BYPASS.LTC128B.128 [R241+0x8800], [R16.64] ;  /* 0x0880000010f1dfae */ /* 0x0005e2000b901d4c */
[----:B------:R-:W-:-:S03]  /*1ef0*/  LOP3.LUT R6, R9, 0xfffffff0, RZ, 0xc0, !PT ;  /* 0xfffffff009067812 */ /* 0x000fc600078ec0ff */
[----:B------:R2:W-:Y:S04]  /*1f00*/  @!P5 LDGSTS.E.BYPASS.LTC128B.128 [R241+0xa800], [R16.64+0x80] ;  /* 0x0a80008010f1dfae */ /* 0x0005e8000b901d4c */
[----:B------:R2:W-:Y:S04]  /*1f10*/  @!P5 LDGSTS.E.BYPASS.LTC128B.128 [R241+0xc800], [R16.64+0x100] ;  /* 0x0c80010010f1dfae */ /* 0x0005e8000b901d4c */
[----:B------:R2:W-:Y:S01]  /*1f20*/  @!P5 LDGSTS.E.BYPASS.LTC128B.128 [R241+0xe800], [R16.64+0x180] ;  /* 0x0e80018010f1dfae */ /* 0x0005e2000b901d4c */
[----:B------:R-:W-:-:S03]  /*1f30*/  ISETP.GE.AND P5, PT, R8, R5, PT ;  /* 0x000000050800720c */ /* 0x000fc60003fa6270 */
[----:B------:R3:W-:Y:S04]  /*1f40*/  @!P2 LDGSTS.E.BYPASS.LTC128B.128 [R241+0x9000], [R10.64] ;  /* 0x090000000af1afae */ /* 0x0007e8000b901d4c */
[----:B------:R3:W-:Y:S01]  /*1f50*/  @!P2 LDGSTS.E.BYPASS.LTC128B.128 [R241+0xb000], [R10.64+0x80] ;  /* 0x0b0000800af1afae */ /* 0x0007e2000b901d4c */
[----:B-1----:R-:W-:-:S03]  /*1f60*/  @!P6 IMAD.WIDE.U32 R14, R94, 0x30, R98 ;  /* 0x000000305e0ee825 */ /* 0x002fc600078e0062 */
[----:B------:R3:W-:Y:S01]  /*1f70*/  @!P2 LDGSTS.E.BYPASS.LTC128B.128 [R241+0xd000], [R10.64+0x100] ;  /* 0x0d0001000af1afae */ /* 0x0007e2000b901d4c */
[----:B------:R-:W-:Y:S01]  /*1f80*/  @!P6 IMAD.IADD R7, R15, 0x1, R7 ;  /* 0x000000010f07e824 */ /* 0x000fe200078e0207 */
[----:B------:R-:W-:Y:S02]  /*1f90*/  @!P6 LEA R12, P1, R14, c[0x0][0x168], 0x1 ;  /* 0x00005a000e0cea11 */ /* 0x000fe400078208ff */
[----:B------:R3:W-:Y:S01]  /*1fa0*/  @!P2 LDGSTS.E.BYPASS.LTC128B.128 [R241+0xf000], [R10.64+0x180] ;  /* 0x0f0001800af1afae */ /* 0x0007e2000b901d4c */
[----:B------:R-:W-:Y:S01]  /*1fb0*/  ISETP.GE.AND P2, PT, R2, R5, PT ;  /* 0x000000050200720c */ /* 0x000fe20003f46270 */
[----:B------:R-:W-:Y:S01]  /*1fc0*/  IMAD.IADD R2, R103, 0x1, -R6 ;  /* 0x0000000167027824 */ /* 0x000fe200078e0a06 */
[----:B------:R-:W-:Y:S01]  /*1fd0*/  @!P6 LEA.HI.X R13, R14, c[0x0][0x16c], R7, 0x1, P1 ;  /* 0x00005b000e0dea11 */ /* 0x000fe200008f0c07 */
[----:B------:R-:W-:Y:S01]  /*1fe0*/  IMAD.SHL.U32 R6, R8, 0x8, RZ ;  /* 0x0000000808067824 */ /* 0x000fe200078e00ff */
[----:B------:R-:W-:Y:S01]  /*1ff0*/  SHF.R.S32.HI R7, RZ, 0x4, R9 ;  /* 0x00000004ff077819 */ /* 0x000fe20000011409 */
[----:B------:R-:W-:Y:S01]  /*2000*/  IMAD R5, R0, c[0x0][0x1a4], RZ ;  /* 0x0000690000057a24 */ /* 0x000fe200078e02ff */
[----:B------:R-:W-:Y:S01]  /*2010*/  SHF.R.S32.HI R101, RZ, 0x1f, R2 ;  /* 0x0000001fff657819 */ /* 0x000fe20000011402 */
[----:B------:R1:W-:Y:S01]  /*2020*/  @!P6 LDGSTS.E.BYPASS.LTC128B.128 [R241+0x9800], [R12.64] ;  /* 0x098000000cf1efae */ /* 0x0003e2000b901d4c */
[----:B------:R-:W-:-:S02]  /*2030*/  LEA.HI R9, R9, R7, RZ, 0x1 ;  /* 0x0000000709097211 */ /* 0x000fc400078f08ff */
[----:B------:R-:W-:Y:S01]  /*2040*/  LEA.HI R101, R101, R2, RZ, 0x3 ;  /* 0x0000000265657211 */ /* 0x000fe200078f18ff */
[----:B------:R1:W-:Y:S01]  /*2050*/  @!P6 LDGSTS.E.BYPASS.LTC128B.128 [R241+0xb800], [R12.64+0x80] ;  /* 0x0b8000800cf1efae */ /* 0x0003e2000b901d4c */
[----:B------:R-:W-:Y:S02]  /*2060*/  LOP3.LUT R6, R237, 0x8, R6, 0xf8, !PT ;  /* 0x00000008ed067812 */ /* 0x000fe400078ef806 */
[----:B------:R-:W-:Y:S01]  /*2070*/  LOP3.LUT R8, R101, 0xfffffff8, RZ, 0xc0, !PT ;  /* 0xfffffff865087812 */ /* 0x000fe200078ec0ff */
[----:B------:R1:W-:Y:S01]  /*2080*/  @!P6 LDGSTS.E.BYPASS.LTC128B.128 [R241+0xd800], [R12.64+0x100] ;  /* 0x0d8001000cf1efae */ /* 0x0003e2000b901d4c */
[----:B------:R-:W-:Y:S01]  /*2090*/  LOP3.LUT R9, R9, 0xfffffffe, RZ, 0xc0, !PT ;  /* 0xfffffffe09097812 */ /* 0x000fe200078ec0ff */
[----:B------:R-:W-:Y:S01]  /*20a0*/  IMAD.SHL.U32 R101, R101, 0x40, RZ ;  /* 0x0000004065657824 */ /* 0x000fe200078e00ff */
[----:B------:R-:W-:Y:S01]  /*20b0*/  SHF.R.U32.HI R237, RZ, 0x3, R237 ;  /* 0x00000003ffed7819 */ /* 0x000fe200000116ed */
[----:B------:R1:W-:Y:S01]  /*20c0*/  @!P6 LDGSTS.E.BYPASS.LTC128B.128 [R241+0xf800], [R12.64+0x180] ;  /* 0x0f8001800cf1efae */ /* 0x0003e2000b901d4c */
[----:B------:R-:W-:Y:S01]  /*20d0*/  IMAD.IADD R2, R2, 0x1, -R8 ;  /* 0x0000000102027824 */ /* 0x000fe200078e0a08 */
[----:B------:R-:W-:Y:S01]  /*20e0*/  LEA.HI R8, R4, R103, RZ, 0x5 ;  /* 0x0000006704087211 */ /* 0x000fe200078f28ff */
[----:B------:R-:W-:Y:S01]  /*20f0*/  IMAD.IADD R7, R7, 0x1, -R9 ;  /* 0x0000000107077824 */ /* 0x000fe200078e0a09 */
[----:B------:R-:W0:Y:S01]  /*2100*/  LDGDEPBAR ;  /* 0x00000000000079af */ /* 0x000e220000000000 */
[----:B------:R-:W-:Y:S01]  /*2110*/  LOP3.LUT R237, R6, R237, RZ, 0x3c, !PT ;  /* 0x000000ed06ed7212 */ /* 0x000fe200078e3cff */
[----:B------:R-:W-:Y:S01]  /*2120*/  IMAD.SHL.U32 R100, R2, 0x40, RZ ;  /* 0x0000004002647824 */ /* 0x000fe200078e00ff */
[----:B------:R-:W-:Y:S01]  /*2130*/  LOP3.LUT R101, R101, 0xfffffe00, RZ, 0xc0, !PT ;  /* 0xfffffe0065657812 */ /* 0x000fe200078ec0ff */
[----:B---3--:R-:W-:-:S03]  /*2140*/  IMAD.WIDE.U32 R10, R0, c[0x0][0x1a0], RZ ;  /* 0x00006800000a7a25 */ /* 0x008fc600078e00ff */
[----:B------:R-:W-:Y:S01]  /*2150*/  LOP3.LUT R100, R100, 0x1c0, RZ, 0xc0, !PT ;  /* 0x000001c064647812 */ /* 0x000fe200078ec0ff */
[----:B------:R-:W-:Y:S01]  /*2160*/  @!P2 IMAD.MOV.U32 R6, RZ, RZ, c[0x0][0x1a4] ;  /* 0x00006900ff06a624 */ /* 0x000fe200078e00ff */
[----:B------:R-:W-:Y:S01]  /*2170*/  @!P4 IADD3 R10, P1, R244, R10, RZ ;  /* 0x0000000af40ac210 */ /* 0x000fe20007f3e0ff */
[C---:B------:R-:W-:Y:S02]  /*2180*/  IMAD R237, R7.reuse, 0x200, R237 ;  /* 0x0000020007ed7824 */ /* 0x040fe400078e02ed */
[----:B------:R-:W-:Y:S01]  /*2190*/  IMAD.SHL.U32 R7, R7, 0x8, RZ ;  /* 0x0000000807077824 */ /* 0x000fe200078e00ff */
[----:B------:R-:W-:Y:S01]  /*21a0*/  @!P4 IADD3.X R11, R245, R11, R5, P1, !PT ;  /* 0x0000000bf50bc210 */ /* 0x000fe20000ffe405 */
[----:B------:R-:W-:Y:S02]  /*21b0*/  @!P3 IMAD.MOV.U32 R5, RZ, RZ, c[0x0][0x1a0] ;  /* 0x00006800ff05b624 */ /* 0x000fe400078e00ff */
[----:B------:R-:W-:Y:S01]  /*21c0*/  @!P2 IMAD R6, R6, 0x60, RZ ;  /* 0x000000600606a824 */ /* 0x000fe200078e02ff */
[----:B------:R-:W-:Y:S01]  /*21d0*/  LOP3.LUT R7, R100, 0x8, R7, 0xf8, !PT ;  /* 0x0000000864077812 */ /* 0x000fe200078ef807 */
[----:B------:R-:W-:Y:S01]  /*21e0*/  @!P3 IMAD.MOV.U32 R4, RZ, RZ, c[0x0][0x1a4] ;  /* 0x00006900ff04b624 */ /* 0x000fe200078e00ff */
[----:B------:R-:W-:Y:S01]  /*21f0*/  SHF.R.U32.HI R100, RZ, 0x3, R100 ;  /* 0x00000003ff647819 */ /* 0x000fe20000011664 */
[----:B------:R-:W-:Y:S01]  /*2200*/  IMAD.SHL.U32 R237, R237, 0x2, RZ ;  /* 0x00000002eded7824 */ /* 0x000fe200078e00ff */
[----:B------:R-:W-:Y:S01]  /*2210*/  @!P3 LEA R14, P1, R5, R244, 0x6 ;  /* 0x000000f4050eb211 */ /* 0x000fe200078230ff */
[----:B-1----:R-:W-:Y:S01]  /*2220*/  @!P2 IMAD.MOV.U32 R12, RZ, RZ, c[0x0][0x1a0] ;  /* 0x00006800ff0ca624 */ /* 0x002fe200078e00ff */
[----:B------:R-:W-:-:S04]  /*2230*/  DEPBAR.LE SB0, 0x0 ;  /* 0x000080000000791a */ /* 0x000fc80000000000 */
[----:B------:R-:W-:Y:S01]  /*2240*/  BAR.SYNC.DEFER_BLOCKING 0x0 ;  /* 0x0000000000007b1d */ /* 0x000fe20000010000 */
[----:B------:R-:W-:Y:S01]  /*2250*/  @!P2 IMAD.WIDE.U32 R12, R12, 0x60, R244 ;  /* 0x000000600c0ca825 */ /* 0x000fe200078e00f4 */
[----:B------:R-:W-:Y:S02]  /*2260*/  LOP3.LUT R100, R7, R100, RZ, 0x3c, !PT ;  /* 0x0000006407647212 */ /* 0x000fe400078e3cff */
[----:B------:R-:W-:Y:S01]  /*2270*/  @!P3 LEA.HI.X R15, R5, R245, R4, 0x6, P1 ;  /* 0x000000f5050fb211 */ /* 0x000fe200008f3404 */
[----:B------:R-:W-:Y:S01]  /*2280*/  @!P2 IMAD.IADD R13, R13, 0x1, R6 ;  /* 0x000000010d0da824 */ /* 0x000fe200078e0206 */
[----:B------:R-:W-:Y:S01]  /*2290*/  SHF.R.S32.HI R6, RZ, 0x5, R8 ;  /* 0x00000005ff067819 */ /* 0x000fe20000011408 */
[----:B------:R-:W-:Y:S01]  /*22a0*/  IMAD.IADD R232, R101, 0x1, R100 ;  /* 0x0000000165e87824 */ /* 0x000fe200078e0264 */
[----:B------:R-:W-:-:S03]  /*22b0*/  IADD3 R235, R237, 0x8020, RZ ;  /* 0x00008020edeb7810 */ /* 0x000fc60007ffe0ff */
[----:B------:R-:W-:-:S04]  /*22c0*/  IMAD R6, R6, 0x400, R101 ;  /* 0x0000040006067824 */ /* 0x000fc800078e0265 */
[----:B------:R-:W-:-:S04]  /*22d0*/  IMAD.IADD R238, R100, 0x1, R6 ;  /* 0x0000000164ee7824 */ /* 0x000fc800078e0206 */
[----:B------:R-:W-:Y:S01]  /*22e0*/  IMAD.SHL.U32 R238, R238, 0x2, RZ ;  /* 0x00000002eeee7824 */ /* 0x000fe200078e00ff */
        /* <DEDUP_REMOVED lines=44> */
[----:B------:R-:W-:Y:S01]  /*25b0*/  R2P PR, R2, 0x6 ;  /* 0x0000000602007804 */ /* 0x000fe20000000000 */
[----:B------:R-:W-:-:S02]  /*25c0*/  IMAD.MOV.U32 R2, RZ, RZ, 0x10 ;  /* 0x00000010ff027424 */ /* 0x000fc400078e00ff */
[----:B------:R-:W-:Y:S02]  /*25d0*/  LDSM.16.M88.4 R44, [R238] ;  /* 0x00000000ee2c783b */ /* 0x000fe40000000200 */
[----:B------:R-:W-:Y:S02]  /*25e0*/  SEL R0, R0, 0xffffffe0, !P2 ;  /* 0xffffffe000007807 */ /* 0x000fe40005000000 */
[----:B------:R-:W-:Y:S01]  /*25f0*/  SEL R2, R2, 0xfffffff0, !P1 ;  /* 0xfffffff002027807 */ /* 0x000fe20004800000 */
[----:B------:R-:W1:Y:S01]  /*2600*/  LDSM.16.M88.4 R40, [R237+0x8800] ;  /* 0x00880000ed28783b */ /* 0x000e620000000200 */
[----:B------:R-:W-:Y:S01]  /*2610*/  R2P PR, R3, 0x6 ;  /* 0x0000000603007804 */ /* 0x000fe20000000000 */
[--C-:B------:R-:W-:Y:S01]  /*2620*/  IMAD R234, R0, 0x2, R238.reuse ;  /* 0x0000000200ea7824 */ /* 0x100fe200078e02ee */
[----:B------:R-:W-:Y:S01]  /*2630*/  IADD3 R3, R237, 0x8000, RZ ;  /* 0x00008000ed037810 */ /* 0x000fe20007ffe0ff */
[----:B------:R-:W-:Y:S01]  /*2640*/  IMAD R236, R2, 0x2, R238 ;  /* 0x0000000202ec7824 */ /* 0x000fe200078e02ee */
[----:B------:R-:W2:Y:S03]  /*2650*/  LDSM.16.M88.4 R56, [R237+0x9000] ;  /* 0x00900000ed38783b */ /* 0x000ea60000000200 */
[----:B------:R-:W-:Y:S01]  /*2660*/  IMAD R233, R0, 0x2, R236 ;  /* 0x0000000200e97824 */ /* 0x000fe200078e02ec */
[----:B------:R-:W-:Y:S04]  /*2670*/  LDSM.16.M88.4 R64, [R236] ;  /* 0x00000000ec40783b */ /* 0x000fe80000000200 */
[----:B------:R-:W-:Y:S01]  /*2680*/  LDSM.16.M88.4 R48, [R237+0x9800] ;  /* 0x00980000ed30783b */ /* 0x000fe20000000200 */
[----:B------:R-:W-:Y:S01]  /*2690*/  @P1 IADD3 R235, R3, -0x20, RZ ;  /* 0xffffffe003eb1810 */ /* 0x000fe20007ffe0ff */
[----:B------:R-:W-:-:S02]  /*26a0*/  IMAD.MOV.U32 R3, RZ, RZ, 0x40 ;  /* 0x00000040ff037424 */ /* 0x000fc400078e00ff */
[----:B------:R-:W-:Y:S01]  /*26b0*/  LDSM.16.M88.4 R72, [R234] ;  /* 0x00000000ea48783b */ /* 0x000fe20000000200 */
[----:B------:R-:W-:Y:S02]  /*26c0*/  IADD3 R227, R235, 0x800, RZ ;  /* 0x00000800ebe37810 */ /* 0x000fe40007ffe0ff */
[----:B------:R-:W-:Y:S01]  /*26d0*/  SEL R3, R3, 0xffffffc0, !P2 ;  /* 0xffffffc003037807 */ /* 0x000fe20005000000 */
[----:B----4-:R-:W4:Y:S01]  /*26e0*/  LDSM.16.M88.4 R12, [R237+0x8000] ;  /* 0x00800000ed0c783b */ /* 0x010f220000000200 */
[C---:B------:R-:W-:Y:S02]  /*26f0*/  IADD3 R226, R235.reuse, 0x1000, RZ ;  /* 0x00001000ebe27810 */ /* 0x040fe40007ffe0ff */
[----:B------:R-:W-:Y:S01]  /*2700*/  IADD3 R225, R235, 0x1800, RZ ;  /* 0x00001800ebe17810 */ /* 0x000fe20007ffe0ff */
[----:B------:R-:W4:Y:S01]  /*2710*/  LDSM.16.M88.4 R20, [R235] ;  /* 0x00000000eb14783b */ /* 0x000f220000000200 */
[----:B------:R-:W-:Y:S01]  /*2720*/  IMAD.IADD R231, R237, 0x1, R3 ;  /* 0x00000001ede77824 */ /* 0x000fe200078e0203 */
[----:B------:R-:W-:Y:S01]  /*2730*/  IADD3 R223, R235, 0x2000, RZ ;  /* 0x00002000ebdf7810 */ /* 0x000fe20007ffe0ff */
[----:B------:R-:W-:Y:S01]  /*2740*/  IMAD.IADD R224, R3, 0x1, R235 ;  /* 0x0000000103e07824 */ /* 0x000fe200078e02eb */
[----:B---3--:R-:W3:Y:S01]  /*2750*/  LDSM.16.M88.4 R8, [R235+0x800] ;  /* 0x00080000eb08783b */ /* 0x008ee20000000200 */
[----:B------:R-:W-:-:S02]  /*2760*/  IADD3 R222, R235, 0x2800, RZ ;  /* 0x00002800ebde7810 */ /* 0x000fc40007ffe0ff */
[C---:B------:R-:W-:Y:S01]  /*2770*/  IADD3 R221, R235.reuse, 0x3000, RZ ;  /* 0x00003000ebdd7810 */ /* 0x040fe20007ffe0ff */
[----:B------:R-:W3:Y:S01]  /*2780*/  LDSM.16.M88.4 R32, [R231+0x8000] ;  /* 0x00800000e720783b */ /* 0x000ee20000000200 */
[C---:B------:R-:W-:Y:S02]  /*2790*/  IADD3 R220, R235.reuse, 0x3800, RZ ;  /* 0x00003800ebdc7810 */ /* 0x040fe40007ffe0ff */
[C---:B------:R-:W-:Y:S01]  /*27a0*/  IADD3 R219, R235.reuse, 0x4000, RZ ;  /* 0x00004000ebdb7810 */ /* 0x040fe20007ffe0ff */
[----:B------:R-:W3:Y:S01]  /*27b0*/  LDSM.16.M88.4 R24, [R235+0x1000] ;  /* 0x00100000eb18783b */ /* 0x000ee20000000200 */
[C---:B------:R-:W-:Y:S01]  /*27c0*/  IADD3 R218, R235.reuse, 0x4800, RZ ;  /* 0x00004800ebda7810 */ /* 0x040fe20007ffe0ff */
[----:B-1----:R-:W-:Y:S02]  /*27d0*/  HMMA.16816.F32.BF16 R28, R44, R40, RZ ;  /* 0x000000282c1c723c */ /* 0x002fe400000418ff */
[----:B------:R-:W1:Y:S01]  /*27e0*/  LDSM.16.M88.4 R68, [R235+0x1800] ;  /* 0x00180000eb44783b */ /* 0x000e620000000200 */
[----:B------:R-:W-:-:S02]  /*27f0*/  IADD3 R217, R235, 0x5000, RZ ;  /* 0x00005000ebd97810 */ /* 0x000fc40007ffe0ff */
[C---:B------:R-:W-:Y:S01]  /*2800*/  IADD3 R216, R235.reuse, 0x5800, RZ ;  /* 0x00005800ebd87810 */ /* 0x040fe20007ffe0ff */
[----:B------:R-:W1:Y:S01]  /*2810*/  LDSM.16.M88.4 R4, [R231+0x8800] ;  /* 0x00880000e704783b */ /* 0x000e620000000200 */
[C---:B------:R-:W-:Y:S01]  /*2820*/  IADD3 R215, R235.reuse, 0x6000, RZ ;  /* 0x00006000ebd77810 */ /* 0x040fe20007ffe0ff */
[C---:B------:R-:W-:Y:S02]  /*2830*/  HMMA.16816.F32.BF16 R40, R44.reuse, R42, RZ ;  /* 0x0000002a2c28723c */ /* 0x040fe400000418ff */
[----:B------:R-:W-:Y:S01]  /*2840*/  LDSM.16.M88.4 R36, [R231+0x9000] ;  /* 0x00900000e724783b */ /* 0x000fe20000000200 */
[C---:B------:R-:W-:Y:S02]  /*2850*/  IADD3 R214, R235.reuse, 0x6800, RZ ;  /* 0x00006800ebd67810 */ /* 0x040fe40007ffe0ff */
[C---:B------:R-:W-:Y:S01]  /*2860*/  IADD3 R213, R235.reuse, 0x7000, RZ ;  /* 0x00007000ebd57810 */ /* 0x040fe20007ffe0ff */
[----:B------:R-:W-:Y:S01]  /*2870*/  LDSM.16.M88.4 R76, [R231+0x9800] ;  /* 0x00980000e74c783b */ /* 0x000fe20000000200 */
[----:B------:R-:W-:Y:S01]  /*2880*/  IADD3 R212, R235, 0x7800, RZ ;  /* 0x00007800ebd47810 */ /* 0x000fe20007ffe0ff */
[C---:B--2---:R-:W-:Y:S02]  /*2890*/  HMMA.16816.F32.BF16 R60, R44.reuse, R56, RZ ;  /* 0x000000382c3c723c */ /* 0x044fe400000418ff */
[----:B------:R-:W-:Y:S04]  /*28a0*/  LDSM.16.M88.4 R88, [R224+0x4800] ;  /* 0x00480000e058783b */ /* 0x000fe80000000200 */
[----:B------:R-:W-:Y:S02]  /*28b0*/  LDSM.16.M88.4 R80, [R237+0xe800] ;  /* 0x00e80000ed50783b */ /* 0x000fe40000000200 */
[C---:B----4-:R-:W-:Y:S02]  /*28c0*/  HMMA.16816.F32.BF16 R16, R44.reuse, R12, RZ ;  /* 0x0000000c2c10723c */ /* 0x050fe400000418ff */
[----:B------:R-:W-:Y:S04]  /*28d0*/  LDSM.16.M88.4 R84, [R231+0xd800] ;  /* 0x00d80000e754783b */ /* 0x000fe80000000200 */
[----:B------:R-:W0:Y:S02]  /*28e0*/  LDGDEPBAR ;  /* 0x00000000000079af */ /* 0x000e240000000000 */
[C---:B------:R-:W-:Y:S08]  /*28f0*/  HMMA.16816.F32.BF16 R12, R44.reuse, R14, RZ ;  /* 0x0000000e2c0c723c */ /* 0x040ff000000418ff */
[----:B------:R-:W-:Y:S08]  /*2900*/  HMMA.16816.F32.BF16 R56, R44, R58, RZ ;  /* 0x0000003a2c38723c */ /* 0x000ff000000418ff */
[C---:B------:R-:W-:Y:S08]  /*2910*/  HMMA.16816.F32.BF16 R16, R64.reuse, R20, R16 ;  /* 0x000000144010723c */ /* 0x040ff00000041810 */
[----:B------:R-:W-:Y:S01]  /*2920*/  HMMA.16816.F32.BF16 R12, R64, R22, R12 ;  /* 0x00000016400c723c */ /* 0x000fe2000004180c */
[----:B------:R-:W-:Y:S07]  /*2930*/  LDSM.16.M88.4 R20, [R224] ;  /* 0x00000000e014783b */ /* 0x000fee0000000200 */
[C---:B------:R-:W-:Y:S08]  /*2940*/  HMMA.16816.F32.BF16 R52, R44.reuse, R48, RZ ;  /* 0x000000302c34723c */ /* 0x040ff000000418ff */
[----:B------:R-:W-:Y:S01]  /*2950*/  HMMA.16816.F32.BF16 R44, R44, R50, RZ ;  /* 0x000000322c2c723c */ /* 0x000fe200000418ff */
[----:B------:R-:W2:Y:S07]  /*2960*/  LDSM.16.M88.4 R48, [R233] ;  /* 0x00000000e930783b */ /* 0x000eae0000000200 */
        /* <DEDUP_REMOVED lines=9> */
[C---:B-1----:R-:W-:Y:S08]  /*2a00*/  HMMA.16816.F32.BF16 R52, R64.reuse, R68, R52 ;  /* 0x000000444034723c */ /* 0x042ff00000041834 */
[----:B------:R-:W-:Y:S01]  /*2a10*/  HMMA.16816.F32.BF16 R44, R64, R70, R44 ;  /* 0x00000046402c723c */ /* 0x000fe2000004182c */
[----:B------:R-:W1:Y:S04]  /*2a20*/  LDSM.16.M88.4 R64, [R238+0x2000] ;  /* 0x00200000ee40783b */ /* 0x000e680000000200 */
[----:B------:R-:W4:Y:S03]  /*2a30*/  LDSM.16.M88.4 R68, [R224+0x1800] ;  /* 0x00180000e044783b */ /* 0x000f260000000200 */
[C---:B------:R-:W-:Y:S08]  /*2a40*/  HMMA.16816.F32.BF16 R28, R72.reuse, R4, R28 ;  /* 0x00000004481c723c */ /* 0x040ff0000004181c */
        /* <DEDUP_REMOVED lines=11> */
[----:B------:R-:W2:Y:S03]  /*2b00*/  LDSM.16.M88.4 R76, [R237+0xb800] ;  /* 0x00b80000ed4c783b */ /* 0x000ea60000000200 */
[C---:B---3--:R-:W-:Y:S08]  /*2b10*/  HMMA.16816.F32.BF16 R28, R48.reuse, R8, R28 ;  /* 0x00000008301c723c */ /* 0x048ff0000004181c */
[----:B------:R-:W-:Y:S01]  /*2b20*/  HMMA.16816.F32.BF16 R40, R48, R10, R40 ;  /* 0x0000000a3028723c */ /* 0x000fe20000041828 */
[----:B------:R-:W3:Y:S07]  /*2b30*/  LDSM.16.M88.4 R8, [R235+0x2800] ;  /* 0x00280000eb08783b */ /* 0x000eee0000000200 */
[C---:B-1----:R-:W-:Y:S08]  /*2b40*/  HMMA.16816.F32.BF16 R16, R64.reuse, R32, R16 ;  /* 0x000000204010723c */ /* 0x042ff00000041810 */
[----:B------:R-:W-:Y:S01]  /*2b50*/  HMMA.16816.F32.BF16 R12, R64, R34, R12 ;  /* 0x00000022400c723c */ /* 0x000fe2000004180c */
[----:B------:R-:W-:Y:S07]  /*2b60*/  LDSM.16.M88.4 R32, [R231+0xa000] ;  /* 0x00a00000e720783b */ /* 0x000fee0000000200 */
[C---:B------:R-:W-:Y:S08]  /*2b70*/  HMMA.16816.F32.BF16 R60, R48.reuse, R24, R60 ;  /* 0x00000018303c723c */ /* 0x040ff0000004183c */
[C---:B------:R-:W-:Y:S01]  /*2b80*/  HMMA.16816.F32.BF16 R56, R48.reuse, R26, R56 ;  /* 0x0000001a3038723c */ /* 0x040fe20000041838 */
[----:B------:R-:W-:Y:S07]  /*2b90*/  LDSM.16.M88.4 R24, [R235+0x3000] ;  /* 0x00300000eb18783b */ /* 0x000fee0000000200 */
[C---:B----4-:R-:W-:Y:S08]  /*2ba0*/  HMMA.16816.F32.BF16 R52, R48.reuse, R68, R52 ;  /* 0x000000443034723c */ /* 0x050ff00000041834 */
        /* <DEDUP_REMOVED lines=28> */
[----:B------:R-:W-:Y:S03]  /*2d70*/  LDSM.16.M88.4 R68, [R224+0x3800] ;  /* 0x00380000e044783b */ /* 0x000fe60000000200 */
[C---:B------:R-:W-:Y:S08]  /*2d80*/  HMMA.16816.F32.BF16 R28, R48.reuse, R4, R28 ;  /* 0x00000004301c723c */ /* 0x040ff0000004181c */
[----:B------:R-:W-:Y:S01]  /*2d90*/  HMMA.16816.F32.BF16 R40, R48, R6, R40 ;  /* 0x000000063028723c */ /* 0x000fe20000041828 */
[----:B------:R-:W4:Y:S07]  /*2da0*/  LDSM.16.M88.4 R4, [R237+0xc800] ;  /* 0x00c80000ed04783b */ /* 0x000f2e0000000200 */
        /* <DEDUP_REMOVED lines=13> */
[C---:B-1----:R-:W-:Y:S08]  /*2e80*/  HMMA.16816.F32.BF16 R16, R44.reuse, R32, R16 ;  /* 0x000000202c10723c */ /* 0x042ff00000041810 */
[----:B------:R-:W-:Y:S01]  /*2e90*/  HMMA.16816.F32.BF16 R12, R44, R34, R12 ;  /* 0x000000222c0c723c */ /* 0x000fe2000004180c */
[----:B------:R-:W-:Y:S07]  /*2ea0*/  LDSM.16.M88.4 R32, [R231+0xc000] ;  /* 0x00c00000e720783b */ /* 0x000fee0000000200 */
[C---:B------:R-:W-:Y:S08]  /*2eb0*/  HMMA.16816.F32.BF16 R60, R64.reuse, R24, R60 ;  /* 0x00000018403c723c */ /* 0x040ff0000004183c */
[----:B------:R-:W-:Y:S01]  /*2ec0*/  HMMA.16816.F32.BF16 R56, R64, R26, R56 ;  /* 0x0000001a4038723c */ /* 0x000fe20000041838 */
[----:B------:R-:W1:Y:S07]  /*2ed0*/  LDSM.16.M88.4 R24, [R235+0x4800] ;  /* 0x00480000eb18783b */ /* 0x000e6e0000000200 */
[C---:B----4-:R-:W-:Y:S08]  /*2ee0*/  HMMA.16816.F32.BF16 R28, R44.reuse, R4, R28 ;  /* 0x000000042c1c723c */ /* 0x050ff0000004181c */
[----:B------:R-:W-:Y:S01]  /*2ef0*/  HMMA.16816.F32.BF16 R40, R44, R6, R40 ;  /* 0x000000062c28723c */ /* 0x000fe20000041828 */
[----:B------:R-:W4:Y:S07]  /*2f00*/  LDSM.16.M88.4 R4, [R235+0x5000] ;  /* 0x00500000eb04783b */ /* 0x000f2e0000000200 */
        /* <DEDUP_REMOVED lines=14> */
[C---:B-1----:R-:W-:Y:S08]  /*2ff0*/  HMMA.16816.F32.BF16 R28, R8.reuse, R24, R28 ;  /* 0x00000018081c723c */ /* 0x042ff0000004181c */
[----:B------:R-:W-:Y:S01]  /*3000*/  HMMA.16816.F32.BF16 R40, R8, R26, R40 ;  /* 0x0000001a0828723c */ /* 0x000fe20000041828 */
[----:B------:R-:W1:Y:S07]  /*3010*/  LDSM.16.M88.4 R24, [R231+0xc800] ;  /* 0x00c80000e718783b */ /* 0x000e6e0000000200 */
[C---:B------:R-:W-:Y:S08]  /*3020*/  HMMA.16816.F32.BF16 R16, R76.reuse, R32, R16 ;  /* 0x000000204c10723c */ /* 0x040ff00000041810 */
[----:B------:R-:W-:Y:S01]  /*3030*/  HMMA.16816.F32.BF16 R12, R76, R34, R12 ;  /* 0x000000224c0c723c */ /* 0x000fe2000004180c */
[----:B------:R-:W-:Y:S07]  /*3040*/  LDSM.16.M88.4 R32, [R235+0x6800] ;  /* 0x00680000eb20783b */ /* 0x000fee0000000200 */
[C---:B----4-:R-:W-:Y:S08]  /*3050*/  HMMA.16816.F32.BF16 R60, R8.reuse, R4, R60 ;  /* 0x00000004083c723c */ /* 0x050ff0000004183c */
[C---:B------:R-:W-:Y:S01]  /*3060*/  HMMA.16816.F32.BF16 R56, R8.reuse, R6, R56 ;  /* 0x000000060838723c */ /* 0x040fe20000041838 */
[----:B------:R-:W3:Y:S07]  /*3070*/  LDSM.16.M88.4 R4, [R237+0xe000] ;  /* 0x00e00000ed04783b */ /* 0x000eee0000000200 */
[C---:B--2---:R-:W-:Y:S08]  /*3080*/  HMMA.16816.F32.BF16 R52, R8.reuse, R36, R52 ;  /* 0x000000240834723c */ /* 0x044ff00000041834 */
[----:B------:R-:W-:Y:S01]  /*3090*/  HMMA.16816.F32.BF16 R72, R8, R38, R72 ;  /* 0x000000260848723c */ /* 0x000fe20000041848 */
[----:B------:R-:W2:Y:S04]  /*30a0*/  LDSM.16.M88.4 R8, [R231+0xd000] ;  /* 0x00d00000e708783b */ /* 0x000ea80000000200 */
[----:B------:R-:W4:Y:S03]  /*30b0*/  LDSM.16.M88.4 R36, [R236+0x6000] ;  /* 0x00600000ec24783b */ /* 0x000f260000000200 */
[C---:B------:R-:W-:Y:S08]  /*30c0*/  HMMA.16816.F32.BF16 R16, R68.reuse, R20, R16 ;  /* 0x000000144410723c */ /* 0x040ff00000041810 */
[----:B------:R-:W-:Y:S01]  /*30d0*/  HMMA.16816.F32.BF16 R12, R68, R22, R12 ;  /* 0x00000016440c723c */ /* 0x000fe2000004180c */
[----:B------:R-:W-:Y:S07]  /*30e0*/  LDSM.16.M88.4 R20, [R231+0xe000] ;  /* 0x00e00000e714783b */ /* 0x000fee0000000200 */
[C---:B-1----:R-:W-:Y:S08]  /*30f0*/  HMMA.16816.F32.BF16 R28, R76.reuse, R24, R28 ;  /* 0x000000184c1c723c */ /* 0x042ff0000004181c */
[----:B------:R-:W-:Y:S01]  /*3100*/  HMMA.16816.F32.BF16 R40, R76, R26, R40 ;  /* 0x0000001a4c28723c */ /* 0x000fe20000041828 */
[----:B------:R-:W1:Y:S07]  /*3110*/  LDSM.16.M88.4 R24, [R234+0x6000] ;  /* 0x00600000ea18783b */ /* 0x000e6e0000000200 */
[C---:B---3--:R-:W-:Y:S08]  /*3120*/  HMMA.16816.F32.BF16 R16, R48.reuse, R4, R16 ;  /* 0x000000043010723c */ /* 0x048ff00000041810 */
[----:B------:R-:W-:Y:S01]  /*3130*/  HMMA.16816.F32.BF16 R12, R48, R6, R12 ;  /* 0x00000006300c723c */ /* 0x000fe2000004180c */
[----:B------:R-:W-:Y:S07]  /*3140*/  LDSM.16.M88.4 R4, [R224+0x6000] ;  /* 0x00600000e004783b */ /* 0x000fee0000000200 */
[----:B--2---:R-:W-:Y:S08]  /*3150*/  HMMA.16816.F32.BF16 R60, R76, R8, R60 ;  /* 0x000000084c3c723c */ /* 0x004ff0000004183c */
[----:B------:R-:W-:Y:S08]  /*3160*/  HMMA.16816.F32.BF16 R28, R68, R88, R28 ;  /* 0x00000058441c723c */ /* 0x000ff0000004181c */
[----:B------:R-:W-:Y:S01]  /*3170*/  HMMA.16816.F32.BF16 R56, R76, R10, R56 ;  /* 0x0000000a4c38723c */ /* 0x000fe20000041838 */
[----:B------:R-:W-:Y:S07]  /*3180*/  LDSM.16.M88.4 R8, [R233+0x6000] ;  /* 0x00600000e908783b */ /* 0x000fee0000000200 */
[----:B------:R-:W-:Y:S08]  /*3190*/  HMMA.16816.F32.BF16 R40, R68, R90, R40 ;  /* 0x0000005a4428723c */ /* 0x000ff00000041828 */
[C---:B----4-:R-:W-:Y:S08]  /*31a0*/  HMMA.16816.F32.BF16 R16, R36.reuse, R44, R16 ;  /* 0x0000002c2410723c */ /* 0x050ff00000041810 */
[----:B------:R-:W-:Y:S01]  /*31b0*/  HMMA.16816.F32.BF16 R12, R36, R46, R12 ;  /* 0x0000002e240c723c */ /* 0x000fe2000004180c */
[----:B------:R-:W2:Y:S07]  /*31c0*/  LDSM.16.M88.4 R44, [R237+0xf000] ;  /* 0x00f00000ed2c783b */ /* 0x000eae0000000200 */
[----:B------:R-:W-:Y:S08]  /*31d0*/  HMMA.16816.F32.BF16 R28, R48, R80, R28 ;  /* 0x00000050301c723c */ /* 0x000ff0000004181c */
[----:B------:R-:W-:Y:S08]  /*31e0*/  HMMA.16816.F32.BF16 R60, R68, R64, R60 ;  /* 0x00000040443c723c */ /* 0x000ff0000004183c */
[----:B------:R-:W-:Y:S01]  /*31f0*/  HMMA.16816.F32.BF16 R40, R48, R82, R40 ;  /* 0x000000523028723c */ /* 0x000fe20000041828 */
[----:B------:R-:W3:Y:S07]  /*3200*/  LDSM.16.M88.4 R80, [R224+0x5800] ;  /* 0x00580000e050783b */ /* 0x000eee0000000200 */
[----:B------:R-:W-:Y:S01]  /*3210*/  HMMA.16816.F32.BF16 R64, R68, R66, R56 ;  /* 0x000000424440723c */ /* 0x000fe20000041838 */
[----:B------:R-:W-:Y:S07]  /*3220*/  LDSM.16.M88.4 R56, [R224+0x6800] ;  /* 0x00680000e038783b */ /* 0x000fee0000000200 */
[C---:B------:R-:W-:Y:S08]  /*3230*/  HMMA.16816.F32.BF16 R52, R76.reuse, R84, R52 ;  /* 0x000000544c34723c */ /* 0x040ff00000041834 */
[----:B------:R-:W-:Y:S01]  /*3240*/  HMMA.16816.F32.BF16 R76, R76, R86, R72 ;  /* 0x000000564c4c723c */ /* 0x000fe20000041848 */
[----:B------:R-:W4:Y:S07]  /*3250*/  LDSM.16.M88.4 R72, [R231+0xe800] ;  /* 0x00e80000e748783b */ /* 0x000f2e0000000200 */
[C---:B-1----:R-:W-:Y:S08]  /*3260*/  HMMA.16816.F32.BF16 R16, R24.reuse, R20, R16 ;  /* 0x000000141810723c */ /* 0x042ff00000041810 */
[----:B------:R-:W-:Y:S01]  /*3270*/  HMMA.16816.F32.BF16 R12, R24, R22, R12 ;  /* 0x00000016180c723c */ /* 0x000fe2000004180c */
[----:B------:R-:W1:Y:S07]  /*3280*/  LDSM.16.M88.4 R20, [R235+0x7000] ;  /* 0x00700000eb14783b */ /* 0x000e6e0000000200 */
[----:B------:R-:W-:Y:S08]  /*3290*/  HMMA.16816.F32.BF16 R28, R36, R32, R28 ;  /* 0x00000020241c723c */ /* 0x000ff0000004181c */
[----:B--2---:R-:W-:Y:S08]  /*32a0*/  HMMA.16816.F32.BF16 R60, R48, R44, R60 ;  /* 0x0000002c303c723c */ /* 0x004ff0000004183c */
[----:B------:R-:W-:Y:S01]  /*32b0*/  HMMA.16816.F32.BF16 R40, R36, R34, R40 ;  /* 0x000000222428723c */ /* 0x000fe20000041828 */
[----:B------:R-:W2:Y:S07]  /*32c0*/  LDSM.16.M88.4 R32, [R237+0xf800] ;  /* 0x00f80000ed20783b */ /* 0x000eae0000000200 */
[----:B------:R-:W-:Y:S08]  /*32d0*/  HMMA.16816.F32.BF16 R64, R48, R46, R64 ;  /* 0x0000002e3040723c */ /* 0x000ff00000041840 */
[----:B---3--:R-:W-:Y:S08]  /*32e0*/  HMMA.16816.F32.BF16 R52, R68, R80, R52 ;  /* 0x000000504434723c */ /* 0x008ff00000041834 */
[----:B------:R-:W-:Y:S08]  /*32f0*/  HMMA.16816.F32.BF16 R12, R8, R6, R12 ;  /* 0x00000006080c723c */ /* 0x000ff0000004180c */
[----:B----4-:R-:W-:Y:S08]  /*3300*/  HMMA.16816.F32.BF16 R28, R24, R72, R28 ;  /* 0x00000048181c723c */ /* 0x010ff0000004181c */
[C---:B-1----:R-:W-:Y:S08]  /*3310*/  HMMA.16816.F32.BF16 R60, R36.reuse, R20, R60 ;  /* 0x00000014243c723c */ /* 0x042ff0000004183c */
[----:B------:R-:W-:Y:S01]  /*3320*/  HMMA.16816.F32.BF16 R64, R36, R22, R64 ;  /* 0x000000162440723c */ /* 0x000fe20000041840 */
[----:B------:R-:W1:Y:S01]  /*3330*/  LDSM.16.M88.4 R20, [R235+0x7800] ;  /* 0x00780000eb14783b */ /* 0x000e620000000200 */
[----:B------:R-:W-:-:S02]  /*3340*/  FMUL.FTZ R12, R12, c[0x0][0x2ec] ;  /* 0x0000bb000c0c7a20 */ /* 0x000fc40000410000 */
[----:B------:R-:W-:Y:S02]  /*3350*/  FMUL.FTZ R13, R13, c[0x0][0x2ec] ;  /* 0x0000bb000d0d7a20 */ /* 0x000fe40000410000 */
[----:B------:R-:W-:Y:S01]  /*3360*/  FMUL.FTZ R14, R14, c[0x0][0x2ec] ;  /* 0x0000bb000e0e7a20 */ /* 0x000fe20000410000 */
[----:B------:R-:W-:Y:S01]  /*3370*/  MUFU.TANH R47, R12 ;  /* 0x0000000c002f7308 */ /* 0x000fe20000002400 */
[----:B------:R-:W-:Y:S01]  /*3380*/  HMMA.16816.F32.BF16 R76, R68, R82, R76 ;  /* 0x00000052444c723c */ /* 0x000fe2000004184c */
[----:B------:R-:W-:-:S06]  /*3390*/  FMUL.FTZ R15, R15, c[0x0][0x2ec] ;  /* 0x0000bb000f0f7a20 */ /* 0x000fcc0000410000 */
[----:B------:R-:W-:Y:S01]  /*33a0*/  MUFU.TANH R72, R15 ;  /* 0x0000000f00487308 */ /* 0x000fe20000002400 */
[----:B------:R-:W-:Y:S01]  /*33b0*/  HMMA.16816.F32.BF16 R16, R8, R4, R16 ;  /* 0x000000040810723c */ /* 0x000fe20000041810 */
[----:B------:R-:W3:Y:S07]  /*33c0*/  LDSM.16.M88.4 R4, [R231+0xf000] ;  /* 0x00f00000e704783b */ /* 0x000eee0000000200 */
[----:B--2---:R-:W-:Y:S08]  /*33d0*/  HMMA.16816.F32.BF16 R52, R48, R32, R52 ;  /* 0x000000203034723c */ /* 0x004ff00000041834 */
[----:B------:R-:W-:Y:S01]  /*33e0*/  HMMA.16816.F32.BF16 R28, R8, R56, R28 ;  /* 0x00000038081c723c */ /* 0x000fe2000004181c */
[----:B------:R-:W-:Y:S07]  /*33f0*/  MUFU.TANH R56, R13 ;  /* 0x0000000d00387308 */ /* 0x000fee0000002400 */
[----:B------:R-:W-:Y:S01]  /*3400*/  HMMA.16816.F32.BF16 R76, R48, R34, R76 ;  /* 0x00000022304c723c */ /* 0x000fe2000004184c */
[----:B------:R2:W-:Y:S01]  /*3410*/  MUFU.TANH R57, R14 ;  /* 0x0000000e00397308 */ /* 0x0005e20000002400 */
[----:B------:R-:W-:-:S02]  /*3420*/  FMUL.FTZ R17, R17, c[0x0][0x2ec] ;  /* 0x0000bb0011117a20 */ /* 0x000fc40000410000 */
[----:B------:R-:W-:Y:S02]  /*3430*/  FMUL.FTZ R18, R18, c[0x0][0x2ec] ;  /* 0x0000bb0012127a20 */ /* 0x000fe40000410000 */
[----:B------:R-:W-:Y:S02]  /*3440*/  FMUL.FTZ R19, R19, c[0x0][0x2ec] ;  /* 0x0000bb0013137a20 */ /* 0x000fe40000410000 */
[----:B------:R-:W-:Y:S01]  /*3450*/  FMUL.FTZ R3, R16, c[0x0][0x2ec] ;  /* 0x0000bb0010037a20 */ /* 0x000fe20000410000 */
[----:B------:R-:W-:Y:S01]  /*3460*/  MUFU.TANH R44, R17 ;  /* 0x00000011002c7308 */ /* 0x000fe20000002400 */
[----:B-1----:R-:W-:Y:S06]  /*3470*/  HMMA.16816.F32.BF16 R52, R36, R20, R52 ;  /* 0x000000142434723c */ /* 0x002fec0000041834 */
[----:B------:R-:W-:Y:S01]  /*3480*/  FMUL.FTZ R28, R28, c[0x0][0x2ec] ;  /* 0x0000bb001c1c7a20 */ /* 0x000fe20000410000 */
[----:B--2---:R-:W1:Y:S01]  /*3490*/  LDSM.16.M88.4 R12, [R231+0xf800] ;  /* 0x00f80000e70c783b */ /* 0x004e620000000200 */
[----:B------:R-:W2:Y:S01]  /*34a0*/  MUFU.TANH R45, R18 ;  /* 0x00000012002d7308 */ /* 0x000ea20000002400 */
[----:B---3--:R-:W-:Y:S01]  /*34b0*/  HMMA.16816.F32.BF16 R60, R24, R4, R60 ;  /* 0x00000004183c723c */ /* 0x008fe2000004183c */
[----:B------:R-:W-:-:S02]  /*34c0*/  FMUL.FTZ R30, R30, c[0x0][0x2ec] ;  /* 0x0000bb001e1e7a20 */ /* 0x000fc40000410000 */
[----:B------:R-:W-:Y:S02]  /*34d0*/  FMUL.FTZ R29, R29, c[0x0][0x2ec] ;  /* 0x0000bb001d1d7a20 */ /* 0x000fe40000410000 */
[----:B------:R-:W-:Y:S02]  /*34e0*/  FMUL.FTZ R31, R31, c[0x0][0x2ec] ;  /* 0x0000bb001f1f7a20 */ /* 0x000fe40000410000 */
[----:B------:R3:W-:Y:S01]  /*34f0*/  MUFU.TANH R46, R19 ;  /* 0x00000013002e7308 */ /* 0x0007e20000002400 */
[----:B------:R-:W-:Y:S01]  /*3500*/  HMMA.16816.F32.BF16 R64, R24, R6, R64 ;  /* 0x000000061840723c */ /* 0x000fe20000041840 */
[----:B------:R-:W4:Y:S06]  /*3510*/  LDSM.16.M88.4 R4, [R224+0x7800] ;  /* 0x00780000e004783b */ /* 0x000f2c0000000200 */
[----:B------:R-:W1:Y:S01]  /*3520*/  MUFU.TANH R3, R3 ;  /* 0x0000000300037308 */ /* 0x000e620000002400 */
[----:B------:R-:W-:Y:S01]  /*3530*/  HMMA.16816.F32.BF16 R76, R36, R22, R76 ;  /* 0x00000016244c723c */ /* 0x000fe2000004184c */
[----:B---3--:R-:W3:Y:S07]  /*3540*/  LDSM.16.M88.4 R16, [R224+0x7000] ;  /* 0x00700000e010783b */ /* 0x008eee0000000200 */
[----:B------:R-:W-:Y:S01]  /*3550*/  HMMA.16816.F32.BF16 R40, R24, R74, R40 ;  /* 0x0000004a1828723c */ /* 0x000fe20000041828 */
[----:B------:R-:W-:Y:S01]  /*3560*/  MUFU.TANH R28, R28 ;  /* 0x0000001c001c7308 */ /* 0x000fe20000002400 */
[----:B------:R-:W-:-:S07]  /*3570*/  DEPBAR.LE SB0, 0x0 ;  /* 0x000080000000791a */ /* 0x000fce0000000000 */
[----:B------:R-:W2:Y:S01]  /*3580*/  MUFU.TANH R30, R30 ;  /* 0x0000001e001e7308 */ /* 0x000ea20000002400 */
[----:B-1----:R-:W-:Y:S07]  /*3590*/  HMMA.16816.F32.BF16 R52, R24, R12, R52 ;  /* 0x0000000c1834723c */ /* 0x002fee0000041834 */
[----:B------:R-:W-:Y:S01]  /*35a0*/  MUFU.TANH R29, R29 ;  /* 0x0000001d001d7308 */ /* 0x000fe20000002400 */
[----:B------:R-:W-:-:S06]  /*35b0*/  IMAD.SHL.U32 R12, R103, 0x2, RZ ;  /* 0x00000002670c7824 */ /* 0x000fcc00078e00ff */
[----:B------:R-:W-:Y:S01]  /*35c0*/  HMMA.16816.F32.BF16 R40, R8, R58, R40 ;  /* 0x0000003a0828723c */ /* 0x000fe20000041828 */
[----:B------:R-:W1:Y:S01]  /*35d0*/  MUFU.TANH R31, R31 ;  /* 0x0000001f001f7308 */ /* 0x000e620000002400 */
[----:B------:R-:W-:-:S05]  /*35e0*/  LOP3.LUT R12, R12, 0x6, RZ, 0xc0, !PT ;  /* 0x000000060c0c7812 */ /* 0x000fca00078ec0ff */
[----:B------:R-:W-:-:S05]  /*35f0*/  IMAD R22, R165, 0x40, R12 ;  /* 0x00000040a5167824 */ /* 0x000fca00078e020c */
[----:B------:R-:W-:Y:S01]  /*3600*/  IADD3 R12, R22, -0x40, RZ ;  /* 0xffffffc0160c7810 */ /* 0x000fe20007ffe0ff */
[C---:B----4-:R-:W-:Y:S03]  /*3610*/  HMMA.16816.F32.BF16 R52, R8.reuse, R4, R52 ;  /* 0x000000040834723c */ /* 0x050fe60000041834 */
[----:B------:R-:W-:Y:S02]  /*3620*/  ISETP.GE.AND P6, PT, R12, R102, PT ;  /* 0x000000660c00720c */ /* 0x000fe40003fc6270 */
[C---:B------:R-:W-:Y:S02]  /*3630*/  IADD3 R12, R22.reuse, -0x3f, RZ ;  /* 0xffffffc1160c7810 */ /* 0x040fe40007ffe0ff */
[----:B--2---:R-:W-:Y:S01]  /*3640*/  FSEL R45, R45, -INF , !P6 ;  /* 0xff8000002d2d7808 */ /* 0x004fe20007000000 */
[----:B---3--:R-:W-:Y:S01]  /*3650*/  HMMA.16816.F32.BF16 R60, R8, R16, R60 ;  /* 0x00000010083c723c */ /* 0x008fe2000004183c */
[----:B------:R-:W-:-:S02]  /*3660*/  IADD3 R4, R22, -0x37, RZ ;  /* 0xffffffc916047810 */ /* 0x000fc40007ffe0ff */
[----:B------:R-:W-:Y:S01]  /*3670*/  FMUL.FTZ R32, R40, c[0x0][0x2ec] ;  /* 0x0000bb0028207a20 */ /* 0x000fe20000410000 */
[----:B------:R-:W-:Y:S01]  /*3680*/  FSEL R3, R3, -INF , !P6 ;  /* 0xff80000003037808 */ /* 0x000fe20007000000 */
[----:B------:R-:W-:Y:S01]  /*3690*/  FMUL.FTZ R21, R42, c[0x0][0x2ec] ;  /* 0x0000bb002a157a20 */ /* 0x000fe20000410000 */
[-C--:B------:R-:W-:Y:S01]  /*36a0*/  ISETP.GE.AND P4, PT, R4, R102.reuse, PT ;  /* 0x000000660400720c */ /* 0x080fe20003f86270 */
[----:B------:R-:W-:Y:S01]  /*36b0*/  FMUL.FTZ R20, R41, c[0x0][0x2ec] ;  /* 0x0000bb0029147a20 */ /* 0x000fe20000410000 */
[----:B------:R-:W-:Y:S01]  /*36c0*/  IADD3 R4, R22, -0x2f, RZ ;  /* 0xffffffd116047810 */ /* 0x000fe20007ffe0ff */
[----:B------:R-:W-:Y:S01]  /*36d0*/  HMMA.16816.F32.BF16 R64, R8, R18, R64 ;  /* 0x000000120840723c */ /* 0x000fe20000041840 */
[-C--:B------:R-:W-:Y:S01]  /*36e0*/  ISETP.GE.AND P5, PT, R12, R102.reuse, PT ;  /* 0x000000660c00720c */ /* 0x080fe20003fa6270 */
[----:B------:R-:W-:Y:S01]  /*36f0*/  FMUL.FTZ R33, R43, c[0x0][0x2ec] ;  /* 0x0000bb002b217a20 */ /* 0x000fe20000410000 */
[----:B------:R-:W-:Y:S01]  /*3700*/  ISETP.GE.AND P1, PT, R4, R102, PT ;  /* 0x000000660400720c */ /* 0x000fe20003f26270 */
[----:B------:R-:W-:Y:S01]  /*3710*/  MUFU.TANH R32, R32 ;  /* 0x0000002000207308 */ /* 0x000fe20000002400 */
[----:B------:R-:W-:-:S02]  /*3720*/  IADD3 R4, R22, -0x28, RZ ;  /* 0xffffffd816047810 */ /* 0x000fc40007ffe0ff */
[----:B------:R-:W-:Y:S01]  /*3730*/  IADD3 R5, R22, -0x38, RZ ;  /* 0xffffffc816057810 */ /* 0x000fe20007ffe0ff */
[----:B------:R-:W-:Y:S01]  /*3740*/  HMMA.16816.F32.BF16 R16, R24, R14, R76 ;  /* 0x0000000e1810723c */ /* 0x000fe2000004184c */
[-C--:B------:R-:W-:Y:S01]  /*3750*/  ISETP.GE.AND P6, PT, R4, R102.reuse, PT ;  /* 0x000000660400720c */ /* 0x080fe20003fc6270 */
[----:B------:R-:W-:Y:S01]  /*3760*/  FMUL.FTZ R52, R52, c[0x0][0x2ec] ;  /* 0x0000bb0034347a20 */ /* 0x000fe20000410000 */
[----:B------:R-:W-:Y:S01]  /*3770*/  IADD3 R4, R22, -0x27, RZ ;  /* 0xffffffd916047810 */ /* 0x000fe20007ffe0ff */
[----:B------:R-:W-:Y:S01]  /*3780*/  MUFU.TANH R21, R21 ;  /* 0x0000001500157308 */ /* 0x000fe20000002400 */
[----:B------:R-:W-:Y:S01]  /*3790*/  FSEL R46, R46, -INF , !P5 ;  /* 0xff8000002e2e7808 */ /* 0x000fe20006800000 */
[----:B------:R-:W-:Y:S01]  /*37a0*/  FMUL.FTZ R53, R53, c[0x0][0x2ec] ;  /* 0x0000bb0035357a20 */ /* 0x000fe20000410000 */
[----:B------:R-:W-:Y:S01]  /*37b0*/  FSEL R44, R44, -INF , !P5 ;  /* 0xff8000002c2c7808 */ /* 0x000fe20006800000 */
[----:B------:R-:W-:Y:S01]  /*37c0*/  FMUL.FTZ R60, R60, c[0x0][0x2ec] ;  /* 0x0000bb003c3c7a20 */ /* 0x000fe20000410000 */
[-C--:B------:R-:W-:Y:S01]  /*37d0*/  ISETP.GE.AND P2, PT, R5, R102.reuse, PT ;  /* 0x000000660500720c */ /* 0x080fe20003f46270 */
[----:B------:R-:W-:Y:S01]  /*37e0*/  FMUL.FTZ R62, R62, c[0x0][0x2ec] ;  /* 0x0000bb003e3e7a20 */ /* 0x000fe20000410000 */
[-C--:B------:R-:W-:Y:S01]  /*37f0*/  ISETP.GE.AND P5, PT, R4, R102.reuse, PT ;  /* 0x000000660400720c */ /* 0x080fe20003fa6270 */
[----:B------:R-:W-:Y:S01]  /*3800*/  MUFU.TANH R185, R60 ;  /* 0x0000003c00b97308 */ /* 0x000fe20000002400 */
[----:B------:R-:W-:Y:S01]  /*3810*/  IADD3 R4, R22, -0x20, RZ ;  /* 0xffffffe016047810 */ /* 0x000fe20007ffe0ff */
[----:B------:R-:W-:Y:S01]  /*3820*/  FMUL.FTZ R61, R61, c[0x0][0x2ec] ;  /* 0x0000bb003d3d7a20 */ /* 0x000fe20000410000 */
[----:B------:R-:W-:Y:S01]  /*3830*/  FSEL R57, R57, -INF , !P2 ;  /* 0xff80000039397808 */ /* 0x000fe20005000000 */
[----:B------:R-:W-:Y:S01]  /*3840*/  FMUL.FTZ R63, R63, c[0x0][0x2ec] ;  /* 0x0000bb003f3f7a20 */ /* 0x000fe20000410000 */
[----:B------:R-:W-:Y:S01]  /*3850*/  FSEL R47, R47, -INF , !P2 ;  /* 0xff8000002f2f7808 */ /* 0x000fe20005000000 */
[----:B------:R-:W-:Y:S01]  /*3860*/  FMUL.FTZ R64, R64, c[0x0][0x2ec] ;  /* 0x0000bb0040407a20 */ /* 0x000fe20000410000 */
[-C--:B------:R-:W-:Y:S01]  /*3870*/  ISETP.GE.AND P2, PT, R4, R102.reuse, PT ;  /* 0x000000660400720c */ /* 0x080fe20003f46270 */
[----:B------:R-:W2:Y:S01]  /*3880*/  MUFU.TANH R191, R62 ;  /* 0x0000003e00bf7308 */ /* 0x000ea20000002400 */
[C---:B------:R-:W-:Y:S01]  /*3890*/  IADD3 R5, R22.reuse, -0x30, RZ ;  /* 0xffffffd016057810 */ /* 0x040fe20007ffe0ff */
[----:B------:R-:W-:Y:S01]  /*38a0*/  FMUL.FTZ R65, R65, c[0x0][0x2ec] ;  /* 0x0000bb0041417a20 */ /* 0x000fe20000410000 */
[----:B------:R-:W-:Y:S01]  /*38b0*/  IADD3 R4, R22, -0x1f, RZ ;  /* 0xffffffe116047810 */ /* 0x000fe20007ffe0ff */
[----:B------:R-:W-:Y:S01]  /*38c0*/  HMMA.16816.F32.BF16 R16, R8, R6, R16 ;  /* 0x000000060810723c */ /* 0x000fe20000041810 */
[----:B------:R-:W-:Y:S01]  /*38d0*/  FSEL R72, R72, -INF , !P4 ;  /* 0xff80000048487808 */ /* 0x000fe20006000000 */
[----:B------:R-:W-:Y:S01]  /*38e0*/  FMUL.FTZ R66, R66, c[0x0][0x2ec] ;  /* 0x0000bb0042427a20 */ /* 0x000fe20000410000 */
[----:B------:R-:W-:Y:S01]  /*38f0*/  FSEL R56, R56, -INF , !P4 ;  /* 0xff80000038387808 */ /* 0x000fe20006000000 */
[----:B------:R-:W-:Y:S01]  /*3900*/  MUFU.TANH R20, R20 ;  /* 0x0000001400147308 */ /* 0x000fe20000002400 */
[-C--:B------:R-:W-:Y:S01]  /*3910*/  ISETP.GE.AND P3, PT, R5, R102.reuse, PT ;  /* 0x000000660500720c */ /* 0x080fe20003f66270 */
[----:B------:R-:W-:Y:S01]  /*3920*/  FMUL.FTZ R67, R67, c[0x0][0x2ec] ;  /* 0x0000bb0043437a20 */ /* 0x000fe20000410000 */
[----:B------:R-:W-:Y:S01]  /*3930*/  ISETP.GE.AND P4, PT, R4, R102, PT ;  /* 0x000000660400720c */ /* 0x000fe20003f86270 */
[----:B------:R-:W-:Y:S01]  /*3940*/  FMUL.FTZ R54, R54, c[0x0][0x2ec] ;  /* 0x0000bb0036367a20 */ /* 0x000fe20000410000 */
[C---:B------:R-:W-:Y:S01]  /*3950*/  IADD3 R4, R22.reuse, -0x18, RZ ;  /* 0xffffffe816047810 */ /* 0x040fe20007ffe0ff */
[----:B------:R-:W-:Y:S01]  /*3960*/  FMUL.FTZ R55, R55, c[0x0][0x2ec] ;  /* 0x0000bb0037377a20 */ /* 0x000fe20000410000 */
[----:B------:R-:W-:Y:S01]  /*3970*/  IADD3 R6, R22, -0x17, RZ ;  /* 0xffffffe916067810 */ /* 0x000fe20007ffe0ff */
[----:B------:R-:W3:Y:S01]  /*3980*/  MUFU.TANH R33, R33 ;  /* 0x0000002100217308 */ /* 0x000ee20000002400 */
[----:B------:R-:W-:-:S02]  /*3990*/  FSEL R8, R30, -INF , !P3 ;  /* 0xff8000001e087808 */ /* 0x000fc40005800000 */
[----:B------:R-:W-:Y:S02]  /*39a0*/  FSEL R5, R28, -INF , !P3 ;  /* 0xff8000001c057808 */ /* 0x000fe40005800000 */
[-C--:B------:R-:W-:Y:S02]  /*39b0*/  ISETP.GE.AND P3, PT, R4, R102.reuse, PT ;  /* 0x000000660400720c */ /* 0x080fe40003f66270 */
[----:B-1----:R-:W-:Y:S01]  /*39c0*/  FSEL R14, R31, -INF , !P1 ;  /* 0xff8000001f0e7808 */ /* 0x002fe20004800000 */
[----:B------:R-:W-:Y:S01]  /*39d0*/  MUFU.TANH R184, R61 ;  /* 0x0000003d00b87308 */ /* 0x000fe20000002400 */
[----:B------:R-:W-:Y:S02]  /*39e0*/  FSEL R4, R29, -INF , !P1 ;  /* 0xff8000001d047808 */ /* 0x000fe40004800000 */
[----:B------:R-:W-:Y:S01]  /*39f0*/  ISETP.GE.AND P1, PT, R6, R102, PT ;  /* 0x000000660600720c */ /* 0x000fe20003f26270 */
[----:B------:R-:W-:Y:S01]  /*3a00*/  FMUL.FTZ R16, R16, c[0x0][0x2ec] ;  /* 0x0000bb0010107a20 */ /* 0x000fe20000410000 */
[----:B------:R-:W-:Y:S01]  /*3a10*/  IADD3 R6, R22, -0x10, RZ ;  /* 0xfffffff016067810 */ /* 0x000fe20007ffe0ff */
[----:B------:R-:W-:Y:S01]  /*3a20*/  FMUL.FTZ R18, R18, c[0x0][0x2ec] ;  /* 0x0000bb0012127a20 */ /* 0x000fe20000410000 */
[----:B--2---:R-:W-:Y:S01]  /*3a30*/  FSEL R191, R191, -INF , !P2 ;  /* 0xff800000bfbf7808 */ /* 0x004fe20005000000 */
[----:B------:R-:W1:Y:S01]  /*3a40*/  MUFU.TANH R193, R63 ;  /* 0x0000003f00c17308 */ /* 0x000e620000002400 */
[----:B------:R-:W-:Y:S01]  /*3a50*/  FMUL.FTZ R17, R17, c[0x0][0x2ec] ;  /* 0x0000bb0011117a20 */ /* 0x000fe20000410000 */
[----:B------:R-:W-:Y:S01]  /*3a60*/  FSEL R185, R185, -INF , !P2 ;  /* 0xff800000b9b97808 */ /* 0x000fe20005000000 */
[----:B------:R-:W-:Y:S01]  /*3a70*/  FMUL.FTZ R19, R19, c[0x0][0x2ec] ;  /* 0x0000bb0013137a20 */ /* 0x000fe20000410000 */
[----:B------:R-:W-:-:S02]  /*3a80*/  ISETP.GT.AND P2, PT, R165, 0x1, PT ;  /* 0x00000001a500780c */ /* 0x000fc40003f44270 */
[----:B------:R-:W-:Y:S02]  /*3a90*/  FSEL R13, R21, -INF , !P6 ;  /* 0xff800000150d7808 */ /* 0x000fe40007000000 */
[----:B------:R-:W2:Y:S01]  /*3aa0*/  MUFU.TANH R186, R64 ;  /* 0x0000004000ba7308 */ /* 0x000ea20000002400 */
[----:B------:R-:W-:Y:S02]  /*3ab0*/  FSEL R10, R32, -INF , !P6 ;  /* 0xff800000200a7808 */ /* 0x000fe40007000000 */
[----:B------:R-:W-:Y:S02]  /*3ac0*/  ISETP.GE.AND P6, PT, R6, R102, PT ;  /* 0x000000660600720c */ /* 0x000fe40003fc6270 */
[----:B------:R-:W-:Y:S02]  /*3ad0*/  IADD3 R6, R22, -0xf, RZ ;  /* 0xfffffff116067810 */ /* 0x000fe40007ffe0ff */
[----:B---3--:R-:W-:Y:S01]  /*3ae0*/  FSEL R12, R33, -INF , !P5 ;  /* 0xff800000210c7808 */ /* 0x008fe20006800000 */
[----:B------:R-:W3:Y:S01]  /*3af0*/  MUFU.TANH R187, R65 ;  /* 0x0000004100bb7308 */ /* 0x000ee20000002400 */
[----:B------:R-:W-:-:S02]  /*3b00*/  FSEL R9, R20, -INF , !P5 ;  /* 0xff80000014097808 */ /* 0x000fc40006800000 */
[----:B------:R-:W-:Y:S02]  /*3b10*/  ISETP.GE.AND P5, PT, R6, R102, PT ;  /* 0x000000660600720c */ /* 0x000fe40003fa6270 */
[C---:B------:R-:W-:Y:S02]  /*3b20*/  IADD3 R6, R22.reuse, -0x8, RZ ;  /* 0xfffffff816067810 */ /* 0x040fe40007ffe0ff */
[----:B------:R-:W-:Y:S01]  /*3b30*/  IADD3 R22, R22, -0x7, RZ ;  /* 0xfffffff916167810 */ /* 0x000fe20007ffe0ff */
[----:B------:R-:W4:Y:S01]  /*3b40*/  MUFU.TANH R192, R66 ;  /* 0x0000004200c07308 */ /* 0x000f220000002400 */
[----:B-1----:R-:W-:Y:S02]  /*3b50*/  FSEL R193, R193, -INF , !P4 ;  /* 0xff800000c1c17808 */ /* 0x002fe40006000000 */
[----:B------:R-:W-:Y:S02]  /*3b60*/  FSEL R184, R184, -INF , !P4 ;  /* 0xff800000b8b87808 */ /* 0x000fe40006000000 */
[----:B--2---:R-:W-:-:S02]  /*3b70*/  FSEL R186, R186, -INF , !P3 ;  /* 0xff800000baba7808 */ /* 0x004fc40005800000 */
[----:B------:R-:W-:Y:S01]  /*3b80*/  ISETP.GE.AND P4, PT, R6, R102, PT ;  /* 0x000000660600720c */ /* 0x000fe20003f86270 */
[----:B------:R-:W1:Y:S01]  /*3b90*/  MUFU.TANH R194, R67 ;  /* 0x0000004300c27308 */ /* 0x000e620000002400 */
[----:B---3--:R-:W-:-:S07]  /*3ba0*/  FSEL R187, R187, -INF , !P1 ;  /* 0xff800000bbbb7808 */ /* 0x008fce0004800000 */
[----:B------:R-:W2:Y:S01]  /*3bb0*/  MUFU.TANH R201, R52 ;  /* 0x0000003400c97308 */ /* 0x000ea20000002400 */
[----:B----4-:R-:W-:Y:S02]  /*3bc0*/  FSEL R192, R192, -INF , !P3 ;  /* 0xff800000c0c07808 */ /* 0x010fe40005800000 */
[----:B------:R-:W-:-:S05]  /*3bd0*/  ISETP.GE.AND P3, PT, R22, R102, PT ;  /* 0x000000661600720c */ /* 0x000fca0003f66270 */
[----:B------:R-:W3:Y:S01]  /*3be0*/  MUFU.TANH R200, R53 ;  /* 0x0000003500c87308 */ /* 0x000ee20000002400 */
[----:B-1----:R-:W-:Y:S02]  /*3bf0*/  FSEL R194, R194, -INF , !P1 ;  /* 0xff800000c2c27808 */ /* 0x002fe40004800000 */
[----:B------:R-:W-:-:S04]  /*3c00*/  @!P2 LEA R247, P1, R96, c[0x0][0x168], 0x1 ;  /* 0x00005a0060f7aa11 */ /* 0x000fc800078208ff */
[----:B------:R-:W-:Y:S01]  /*3c10*/  @!P2 LEA.HI.X R246, R96, c[0x0][0x16c], R99, 0x1, P1 ;  /* 0x00005b0060f6aa11 */ /* 0x000fe200008f0c63 */
        /* <DEDUP_REMOVED lines=16> */
[----:B------:R-:W-:Y:S05]  /*3d20*/  @!P0 BRA `(.L_x_3956) ;  /* 0x000003a000008947 */ /* 0x000fea0003800000 */
[----:B------:R-:W1:Y:S01]  /*3d30*/  I2F.RP R18, R95 ;  /* 0x0000005f00127306 */ /* 0x000e620000209400 */
[----:B------:R-:W-:-:S02]  /*3d40*/  IADD3 R93, R93, -0x80, RZ ;  /* 0xffffff805d5d7810 */ /* 0x000fc40007ffe0ff */
[----:B------:R-:W-:Y:S02]  /*3d50*/  IABS R15, R92 ;  /* 0x0000005c000f7213 */ /* 0x000fe40000000000 */
[----:B------:R-:W-:Y:S02]  /*3d60*/  IABS R7, R93 ;  /* 0x0000005d00077213 */ /* 0x000fe40000000000 */
[----:B------:R-:W-:Y:S02]  /*3d70*/  LOP3.LUT R92, R92, c[0x0][0x2d0], RZ, 0x3c, !PT ;  /* 0x0000b4005c5c7a12 */ /* 0x000fe400078e3cff */
[----:B------:R-:W-:Y:S02]  /*3d80*/  LOP3.LUT R93, R93, c[0x0][0x2d0], RZ, 0x3c, !PT ;  /* 0x0000b4005d5d7a12 */ /* 0x000fe400078e3cff */
        /* <DEDUP_REMOVED lines=11> */
[----:B------:R-:W-:Y:S01]  /*3e40*/  IMAD.MOV R11, RZ, RZ, -R17 ;  /* 0x000000ffff0b7224 */ /* 0x000fe200078e0a11 */
[----:B------:R-:W-:-:S03]  /*3e50*/  IADD3 R6, -R16, RZ, RZ ;  /* 0x000000ff10067210 */ /* 0x000fc60007ffe1ff */
[C---:B------:R-:W-:Y:S02]  /*3e60*/  IMAD R11, R95.reuse, R11, R15 ;  /* 0x0000000b5f0b7224 */ /* 0x040fe400078e020f */
[----:B------:R-:W-:-:S03]  /*3e70*/  IMAD R6, R95, R6, R7 ;  /* 0x000000065f067224 */ /* 0x000fc600078e0207 */
[C---:B------:R-:W-:Y:S02]  /*3e80*/  ISETP.GT.U32.AND P4, PT, R95.reuse, R11, PT ;  /* 0x0000000b5f00720c */ /* 0x040fe40003f84070 */
[----:B------:R-:W-:-:S11]  /*3e90*/  ISETP.GT.U32.AND P2, PT, R95, R6, PT ;  /* 0x000000065f00720c */ /* 0x000fd60003f44070 */
[--C-:B------:R-:W-:Y:S01]  /*3ea0*/  @!P4 IMAD.IADD R11, R11, 0x1, -R95.reuse ;  /* 0x000000010b0bc824 */ /* 0x100fe200078e0a5f */
[----:B------:R-:W-:Y:S01]  /*3eb0*/  @!P4 IADD3 R17, R17, 0x1, RZ ;  /* 0x000000011111c810 */ /* 0x000fe20007ffe0ff */
[----:B------:R-:W-:Y:S01]  /*3ec0*/  @!P2 IMAD.IADD R6, R6, 0x1, -R95 ;  /* 0x000000010606a824 */ /* 0x000fe200078e0a5f */
[----:B------:R-:W-:Y:S02]  /*3ed0*/  @!P2 IADD3 R16, R16, 0x1, RZ ;  /* 0x000000011010a810 */ /* 0x000fe40007ffe0ff */
[-C--:B------:R-:W-:Y:S02]  /*3ee0*/  ISETP.GE.U32.AND P6, PT, R11, R95.reuse, PT ;  /* 0x0000005f0b00720c */ /* 0x080fe40003fc6070 */
[----:B------:R-:W-:Y:S02]  /*3ef0*/  ISETP.GE.U32.AND P5, PT, R6, R95, PT ;  /* 0x0000005f0600720c */ /* 0x000fe40003fa6070 */
[----:B------:R-:W-:Y:S02]  /*3f00*/  ISETP.NE.AND P2, PT, RZ, c[0x0][0x2d0], PT ;  /* 0x0000b400ff007a0c */ /* 0x000fe40003f45270 */
[----:B------:R-:W-:-:S07]  /*3f10*/  LOP3.LUT R11, RZ, c[0x0][0x2d0], RZ, 0x33, !PT ;  /* 0x0000b400ff0b7a12 */ /* 0x000fce00078e33ff */
[----:B------:R-:W-:Y:S02]  /*3f20*/  @P6 IADD3 R17, R17, 0x1, RZ ;  /* 0x0000000111116810 */ /* 0x000fe40007ffe0ff */
[----:B------:R-:W-:Y:S02]  /*3f30*/  @P5 IADD3 R16, R16, 0x1, RZ ;  /* 0x0000000110105810 */ /* 0x000fe40007ffe0ff */
[----:B------:R-:W-:-:S03]  /*3f40*/  MOV R6, R17 ;  /* 0x0000001100067202 */ /* 0x000fc60000000f00 */
[----:B------:R-:W-:Y:S02]  /*3f50*/  @!P1 IMAD.MOV R16, RZ, RZ, -R16 ;  /* 0x000000ffff109224 */ /* 0x000fe400078e0a10 */
[----:B------:R-:W-:-:S05]  /*3f60*/  @!P3 IMAD.MOV R6, RZ, RZ, -R6 ;  /* 0x000000ffff06b224 */ /* 0x000fca00078e0a06 */
[C---:B------:R-:W-:Y:S02]  /*3f70*/  SEL R6, R11.reuse, R6, !P2 ;  /* 0x000000060b067207 */ /* 0x040fe40005000000 */
[----:B------:R-:W-:-:S03]  /*3f80*/  SEL R11, R11, R16, !P2 ;  /* 0x000000100b0b7207 */ /* 0x000fc60005000000 */
[----:B------:R-:W-:-:S04]  /*3f90*/  IMAD.WIDE R18, R6, 0x4, R242 ;  /* 0x0000000406127825 */ /* 0x000fc800078e02f2 */
[----:B------:R-:W-:Y:S01]  /*3fa0*/  IMAD.WIDE R16, R11, 0x4, R242 ;  /* 0x000000040b107825 */ /* 0x000fe200078e02f2 */
[----:B------:R-:W2:Y:S04]  /*3fb0*/  LDG.E R7, [R18.64] ;  /* 0x0000000c12077981 */ /* 0x000ea8000c1e1900 */
[----:B------:R1:W2:Y:S01]  /*3fc0*/  LDG.E R15, [R16.64] ;  /* 0x0000000c100f7981 */ /* 0x0002a2000c1e1900 */
[----:B------:R-:W-:Y:S01]  /*3fd0*/  IADD3 R6, R6, -R11, RZ ;  /* 0x8000000b06067210 */ /* 0x000fe20007ffe0ff */
[----:B------:R-:W-:-:S04]  /*3fe0*/  IMAD.MOV.U32 R11, RZ, RZ, 0x40 ;  /* 0x00000040ff0b7424 */ /* 0x000fc800078e00ff */
[----:B------:R-:W-:-:S05]  /*3ff0*/  IMAD R11, R6, c[0x0][0x2d0], -R11 ;  /* 0x0000b400060b7a24 */ /* 0x000fca00078e0a0b */
[----:B------:R-:W-:-:S05]  /*4000*/  SHF.R.S32.HI R6, RZ, 0x1f, R11 ;  /* 0x0000001fff067819 */ /* 0x000fca000001140b */
[----:B------:R-:W-:-:S04]  /*4010*/  IMAD R6, R6, c[0x0][0x198], RZ ;  /* 0x0000660006067a24 */ /* 0x000fc800078e02ff */
[C---:B------:R-:W-:Y:S02]  /*4020*/  IMAD R6, R11.reuse, c[0x0][0x19c], R6 ;  /* 0x000067000b067a24 */ /* 0x040fe400078e0206 */
[----:B-1----:R-:W-:-:S05]  /*4030*/  IMAD.WIDE.U32 R16, R11, c[0x0][0x198], RZ ;  /* 0x000066000b107a25 */ /* 0x002fca00078e00ff */
[----:B------:R-:W-:Y:S01]  /*4040*/  IADD3 R17, R17, R6, RZ ;  /* 0x0000000611117210 */ /* 0x000fe20007ffe0ff */
[----:B--2---:R-:W-:-:S04]  /*4050*/  IMAD.IADD R15, R15, 0x1, -R7 ;  /* 0x000000010f0f7824 */ /* 0x004fc800078e0a07 */
[----:B------:R-:W-:Y:S01]  /*4060*/  IMAD.WIDE.U32 R16, R15, c[0x0][0x180], R16 ;  /* 0x000060000f107a25 */ /* 0x000fe200078e0010 */
[----:B------:R-:W-:-:S04]  /*4070*/  SHF.R.S32.HI R7, RZ, 0x1f, R15 ;  /* 0x0000001fff077819 */ /* 0x000fc8000001140f */
[----:B------:R-:W-:Y:S01]  /*4080*/  MOV R6, R16 ;  /* 0x0000001000067202 */ /* 0x000fe20000000f00 */
[----:B------:R-:W-:-:S04]  /*4090*/  IMAD R7, R7, c[0x0][0x180], RZ ;  /* 0x0000600007077a24 */ /* 0x000fc800078e02ff */
[----:B------:R-:W-:-:S04]  /*40a0*/  IMAD R7, R15, c[0x0][0x184], R7 ;  /* 0x000061000f077a24 */ /* 0x000fc800078e0207 */
[----:B------:R-:W-:Y:S01]  /*40b0*/  IMAD.IADD R7, R17, 0x1, R7 ;  /* 0x0000000111077824 */ /* 0x000fe200078e0207 */
[----:B------:R-:W-:Y:S05]  /*40c0*/  BRA `(.L_x_3957) ;  /* 0x0000002000007947 */ /* 0x000fea0003800000 */
.L_x_3956:
[----:B------:R-:W-:-:S04]  /*40d0*/  LEA R6, -R94, RZ, 0x6 ;  /* 0x000000ff5e067211 */ /* 0x000fc800078e31ff */
[----:B------:R-:W-:Y:S02]  /*40e0*/  SHF.R.S32.HI R7, RZ, 0x1f, R6 ;  /* 0x0000001fff077819 */ /* 0x000fe40000011406 */
.L_x_3957:
[----:B------:R-:W-:Y:S01]  /*40f0*/  IADD3 R96, P1, R6, R96, RZ ;  /* 0x0000006006607210 */ /* 0x000fe20007f3e0ff */
[----:B------:R-:W-:Y:S02]  /*4100*/  IMAD.MOV.U32 R11, RZ, RZ, 0x5 ;  /* 0x00000005ff0b7424 */ /* 0x000fe400078e00ff */
[----:B------:R-:W-:Y:S01]  /*4110*/  IMAD.SHL.U32 R6, R94, 0x20, RZ ;  /* 0x000000205e067824 */ /* 0x000fe200078e00ff */
[----:B------:R-:W-:Y:S01]  /*4120*/  LEA R247, P2, R96, c[0x0][0x168], 0x1 ;  /* 0x00005a0060f77a11 */ /* 0x000fe200078408ff */
[----:B------:R-:W-:Y:S01]  /*4130*/  IMAD.X R7, R7, 0x1, R99, P1 ;  /* 0x0000000107077824 */ /* 0x000fe200008e0663 */
[----:B------:R-:W-:Y:S02]  /*4140*/  SHF.L.U64.HI R11, R94, R11, c[0x0][0x19c] ;  /* 0x000067005e0b7619 */ /* 0x000fe4000001020b */
[----:B------:R-:W-:Y:S01]  /*4150*/  IADD3 R16, P1, R6, R247, RZ ;  /* 0x000000f706107210 */ /* 0x000fe20007f3e0ff */
[----:B------:R-:W-:Y:S01]  /*4160*/  IMAD.MOV.U32 R20, RZ, RZ, R247 ;  /* 0x000000ffff147224 */ /* 0x000fe200078e00f7 */
[----:B------:R-:W-:-:S02]  /*4170*/  LEA.HI.X R246, R96, c[0x0][0x16c], R7, 0x1, P2 ;  /* 0x00005b0060f67a11 */ /* 0x000fc400010f0c07 */
[----:B------:R-:W-:-:S03]  /*4180*/  IADD3 R18, P2, R6, R16, RZ ;  /* 0x0000001006127210 */ /* 0x000fc60007f5e0ff */
[--C-:B------:R-:W-:Y:S02]  /*4190*/  IMAD.MOV.U32 R21, RZ, RZ, R246.reuse ;  /* 0x000000ffff157224 */ /* 0x100fe400078e00f6 */
[C---:B------:R-:W-:Y:S01]  /*41a0*/  IMAD.X R17, R11.reuse, 0x1, R246, P1 ;  /* 0x000000010b117824 */ /* 0x040fe200008e06f6 */
[----:B------:R-:W-:Y:S02]  /*41b0*/  IADD3 R6, P1, R6, R18, RZ ;  /* 0x0000001206067210 */ /* 0x000fe40007f3e0ff */
[----:B------:R-:W-:Y:S01]  /*41c0*/  @!PT LDS RZ, [RZ] ;  /* 0x00000000fffff984 */ /* 0x000fe20000000800 */
[----:B------:R-:W-:Y:S01]  /*41d0*/  @!PT LDS RZ, [RZ] ;  /* 0x00000000fffff984 */ /* 0x000fe20000000800 */
[----:B------:R-:W-:Y:S01]  /*41e0*/  @!PT LDS RZ, [RZ] ;  /* 0x00000000fffff984 */ /* 0x000fe20000000800 */
[----:B------:R1:W-:Y:S02]  /*41f0*/  LDGSTS.E.BYPASS.LTC128B.128 [R241+0x8000], [R20.64] ;  /* 0x0800000014f17fae */ /* 0x0003e4000b901d4c */
[C---:B------:R-:W-:Y:S02]  /*4200*/  IADD3.X R19, R11.reuse, R17, RZ, P2, !PT ;  /* 0x000000110b137210 */ /* 0x040fe400017fe4ff */
[----:B------:R1:W-:Y:S02]  /*4210*/  LDGSTS.E.BYPASS.LTC128B.128 [R241+0xa000], [R20.64+0x80] ;  /* 0x0a00008014f17fae */ /* 0x0003e4000b901d4c */
[----:B------:R-:W-:-:S02]  /*4220*/  IADD3.X R7, R11, R19, RZ, P1, !PT ;  /* 0x000000130b077210 */ /* 0x000fc40000ffe4ff */
        /* <DEDUP_REMOVED lines=15> */
.L_x_3955:
[----:B------:R-:W-:Y:S02]  /*4320*/  FMNMX.FTZ R15, R3, R44, !PT ;  /* 0x0000002c030f7209 */ /* 0x000fe40007810000 */
        /* <DEDUP_REMOVED lines=62> */
[----:B------:R-:W-:Y:S01]  /*4710*/  MUFU.EX2 R180, R180 ;  /* 0x000000b400b47308 */ /* 0x000fe20000000800 */
[--C-:B------:R-:W-:Y:S01]  /*4720*/  FFMA.FTZ R174, R56, c[0x0][0x23c], -R198.reuse ;  /* 0x00008f0038ae7a23 */ /* 0x100fe200000108c6 */
[----:B------:R-:W-:Y:S01]  /*4730*/  LDSM.16.MT88.4 R16, [R232+0x10800] ;  /* 0x01080000e810783b */ /* 0x000fe20000004200 */
[--C-:B------:R-:W-:Y:S01]  /*4740*/  FFMA.FTZ R177, R5, c[0x0][0x23c], -R198.reuse ;  /* 0x00008f0005b17a23 */ /* 0x100fe200000108c6 */
[----:B------:R-:W-:Y:S01]  /*4750*/  FSEL R190, R190, RZ, P1 ;  /* 0x000000ffbebe7208 */ /* 0x000fe20000800000 */
[--C-:B------:R-:W-:Y:S01]  /*4760*/  FFMA.FTZ R173, R4, c[0x0][0x23c], -R198.reuse ;  /* 0x00008f0004ad7a23 */ /* 0x100fe200000108c6 */
[----:B------:R-:W-:Y:S01]  /*4770*/  LDSM.16.MT88.4 R20, [R229+0x10800] ;  /* 0x01080000e514783b */ /* 0x000fe20000004200 */
[----:B------:R-:W-:Y:S01]  /*4780*/  FFMA.FTZ R172, R10, c[0x0][0x23c], -R198 ;  /* 0x00008f000aac7a23 */ /* 0x000fe200000108c6 */
[----:B------:R-:W1:Y:S01]  /*4790*/  MUFU.EX2 R179, R179 ;  /* 0x000000b300b37308 */ /* 0x000e620000000800 */
[--C-:B------:R-:W-:Y:S01]  /*47a0*/  FFMA.FTZ R182, R45, c[0x0][0x23c], -R190.reuse ;  /* 0x00008f002db67a23 */ /* 0x100fe200000108be */
[----:B------:R-:W-:Y:S01]  /*47b0*/  LDSM.16.MT88.4 R4, [R228+0x16000] ;  /* 0x01600000e404783b */ /* 0x000fe20000004200 */
[--C-:B------:R-:W-:Y:S01]  /*47c0*/  FFMA.FTZ R181, R46, c[0x0][0x23c], -R190.reuse ;  /* 0x00008f002eb57a23 */ /* 0x100fe200000108be */
[----:B------:R-:W-:Y:S01]  /*47d0*/  ISETP.GE.AND P1, PT, R165, 0x2, PT ;  /* 0x00000002a500780c */ /* 0x000fe20003f26270 */
[--C-:B------:R-:W-:Y:S01]  /*47e0*/  FFMA.FTZ R183, R57, c[0x0][0x23c], -R190.reuse ;  /* 0x00008f0039b77a23 */ /* 0x100fe200000108be */
[----:B------:R-:W-:Y:S01]  /*47f0*/  LDSM.16.MT88.4 R28, [R232+0x14800] ;  /* 0x01480000e81c783b */ /* 0x000fe20000004200 */
[----:B------:R-:W-:Y:S01]  /*4800*/  FFMA.FTZ R176, R72, c[0x0][0x23c], -R190 ;  /* 0x00008f0048b07a23 */ /* 0x000fe200000108be */
[----:B------:R-:W-:Y:S01]  /*4810*/  MUFU.EX2 R178, R178 ;  /* 0x000000b200b27308 */ /* 0x000fe20000000800 */
[----:B------:R-:W-:Y:S01]  /*4820*/  FFMA.FTZ R2, R9, c[0x0][0x23c], -R198 ;  /* 0x00008f0009027a23 */ /* 0x000fe200000108c6 */
[----:B------:R-:W2:Y:S01]  /*4830*/  LDSM.16.MT88.4 R56, [R229+0x12000] ;  /* 0x01200000e538783b */ /* 0x000ea20000004200 */
[----:B------:R-:W-:-:S02]  /*4840*/  FFMA.FTZ R175, R8, c[0x0][0x23c], -R190 ;  /* 0x00008f0008af7a23 */ /* 0x000fc400000108be */
[--C-:B------:R-:W-:Y:S01]  /*4850*/  FFMA.FTZ R167, R14, c[0x0][0x23c], -R190.reuse ;  /* 0x00008f000ea77a23 */ /* 0x100fe200000108be */
[----:B------:R-:W4:Y:S01]  /*4860*/  LDSM.16.MT88.4 R72, [R232+0x14000] ;  /* 0x01400000e848783b */ /* 0x000f220000004200 */
[--C-:B------:R-:W-:Y:S01]  /*4870*/  FFMA.FTZ R166, R13, c[0x0][0x23c], -R190.reuse ;  /* 0x00008f000da67a23 */ /* 0x100fe200000108be */
[----:B------:R-:W5:Y:S01]  /*4880*/  MUFU.EX2 R174, R174 ;  /* 0x000000ae00ae7308 */ /* 0x000f620000000800 */
[----:B-1----:R-:W-:Y:S01]  /*4890*/  F2FP.BF16.PACK_AB R128, R179, R180 ;  /* 0x000000b4b380723e */ /* 0x002fe200000010ff */
[----:B------:R-:W1:Y:S01]  /*48a0*/  LDSM.16.MT88.4 R8, [R230+0x10800] ;  /* 0x01080000e608783b */ /* 0x000e620000004200 */
[----:B------:R-:W-:Y:S02]  /*48b0*/  FFMA.FTZ R0, R12, c[0x0][0x23c], -R190 ;  /* 0x00008f000c007a23 */ /* 0x000fe400000108be */
[--C-:B------:R-:W-:Y:S01]  /*48c0*/  FFMA.FTZ R185, R185, c[0x0][0x23c], -R198.reuse ;  /* 0x00008f00b9b97a23 */ /* 0x100fe200000108c6 */
[----:B------:R-:W1:Y:S01]  /*48d0*/  LDSM.16.MT88.4 R12, [R228+0x10800] ;  /* 0x01080000e40c783b */ /* 0x000e620000004200 */
[--C-:B------:R-:W-:Y:S01]  /*48e0*/  FFMA.FTZ R184, R184, c[0x0][0x23c], -R198.reuse ;  /* 0x00008f00b8b87a23 */ /* 0x100fe200000108c6 */
        /* <DEDUP_REMOVED lines=8> */
[----:B-----5:R-:W-:Y:S01]  /*4970*/  F2FP.BF16.PACK_AB R130, R174, R178 ;  /* 0x000000b2ae82723e */ /* 0x020fe200000010ff */
[----:B------:R-:W-:Y:S01]  /*4980*/  LDSM.16.MT88.4 R24, [R230+0x14800] ;  /* 0x01480000e618783b */ /* 0x000fe20000004200 */
[--C-:B------:R-:W-:Y:S02]  /*4990*/  FFMA.FTZ R192, R192, c[0x0][0x23c], -R190.reuse ;  /* 0x00008f00c0c07a23 */ /* 0x100fe400000108be */
[----:B------:R-:W-:Y:S02]  /*49a0*/  FFMA.FTZ R194, R194, c[0x0][0x23c], -R190 ;  /* 0x00008f00c2c27a23 */ /* 0x000fe400000108be */
[--C-:B------:R-:W-:Y:S01]  /*49b0*/  FFMA.FTZ R201, R201, c[0x0][0x23c], -R198.reuse ;  /* 0x00008f00c9c97a23 */ /* 0x100fe200000108c6 */
[----:B------:R-:W-:Y:S01]  /*49c0*/  MUFU.EX2 R183, R183 ;  /* 0x000000b700b77308 */ /* 0x000fe20000000800 */
[----:B------:R-:W-:-:S02]  /*49d0*/  FFMA.FTZ R200, R200, c[0x0][0x23c], -R198 ;  /* 0x00008f00c8c87a23 */ /* 0x000fc400000108c6 */
[--C-:B------:R-:W-:Y:S02]  /*49e0*/  FFMA.FTZ R199, R199, c[0x0][0x23c], -R198.reuse ;  /* 0x00008f00c7c77a23 */ /* 0x100fe400000108c6 */
[----:B------:R-:W-:Y:S02]  /*49f0*/  FFMA.FTZ R252, R197, c[0x0][0x23c], -R198 ;  /* 0x00008f00c5fc7a23 */ /* 0x000fe400000108c6 */
[--C-:B------:R-:W-:Y:S01]  /*4a00*/  FFMA.FTZ R196, R196, c[0x0][0x23c], -R190.reuse ;  /* 0x00008f00c4c47a23 */ /* 0x100fe200000108be */
[----:B------:R-:W5:Y:S01]  /*4a10*/  MUFU.EX2 R176, R176 ;  /* 0x000000b000b07308 */ /* 0x000f620000000800 */
[----:B---3--:R-:W-:Y:S01]  /*4a20*/  F2FP.BF16.PACK_AB R129, R181, R182 ;  /* 0x000000b6b581723e */ /* 0x008fe200000010ff */
[--C-:B------:R-:W-:Y:S02]  /*4a30*/  FFMA.FTZ R195, R195, c[0x0][0x23c], -R190.reuse ;  /* 0x00008f00c3c37a23 */ /* 0x100fe400000108be */
[--C-:B------:R-:W-:Y:S02]  /*4a40*/  FFMA.FTZ R189, R189, c[0x0][0x23c], -R190.reuse ;  /* 0x00008f00bdbd7a23 */ /* 0x100fe400000108be */
[----:B------:R-:W-:-:S02]  /*4a50*/  FFMA.FTZ R251, R188, c[0x0][0x23c], -R190 ;  /* 0x00008f00bcfb7a23 */ /* 0x000fc400000108be */
[----:B------:R-:W-:Y:S01]  /*4a60*/  MUFU.EX2 R177, R177 ;  /* 0x000000b100b17308 */ /* 0x000fe20000000800 */
[----:B------:R-:W-:Y:S02]  /*4a70*/  FADD.FTZ R179, R180, R179 ;  /* 0x000000b3b4b37221 */ /* 0x000fe40000010000 */
[----:B------:R-:W-:Y:S02]  /*4a80*/  FADD.FTZ R181, R182, R181 ;  /* 0x000000b5b6b57221 */ /* 0x000fe40000010000 */
[----:B------:R-:W-:Y:S01]  /*4a90*/  FADD.FTZ R178, R178, R179 ;  /* 0x000000b3b2b27221 */ /* 0x000fe20000010000 */
[----:B-----5:R-:W-:Y:S02]  /*4aa0*/  F2FP.BF16.PACK_AB R131, R176, R183 ;  /* 0x000000b7b083723e */ /* 0x020fe400000010ff */
[----:B------:R-:W3:Y:S01]  /*4ab0*/  MUFU.EX2 R173, R173 ;  /* 0x000000ad00ad7308 */ /* 0x000ee20000000800 */
[----:B------:R-:W-:Y:S02]  /*4ac0*/  FADD.FTZ R183, R183, R181 ;  /* 0x000000b5b7b77221 */ /* 0x000fe40000010000 */
[----:B------:R-:W-:-:S02]  /*4ad0*/  FADD.FTZ R178, R174, R178 ;  /* 0x000000b2aeb27221 */ /* 0x000fc40000010000 */
        /* <DEDUP_REMOVED lines=19> */
[C---:B----4-:R-:W-:Y:S02]  /*4c10*/  HMMA.16816.F32.BF16 R68, R128.reuse, R72, RZ ;  /* 0x000000488044723c */ /* 0x050fe400000418ff */
        /* <DEDUP_REMOVED lines=55> */
[----:B------:R-:W5:Y:S07]  /*4f90*/  LDSM.16.MT88.4 R12, [R228+0x14800] ;  /* 0x01480000e40c783b */ /* 0x000f6e0000004200 */
        /* <DEDUP_REMOVED lines=12> */
[C---:B-----5:R-:W-:Y:S08]  /*5060*/  HMMA.16816.F32.BF16 R92, R4.reuse, R12, R92 ;  /* 0x0000000c045c723c */ /* 0x060ff0000004185c */
[C---:B------:R-:W-:Y:S01]  /*5070*/  HMMA.16816.F32.BF16 R96, R4.reuse, R14, R96 ;  /* 0x0000000e0460723c */ /* 0x040fe20000041860 */
[----:B------:R-:W5:Y:S07]  /*5080*/  LDSM.16.MT88.4 R12, [R229+0x16800] ;  /* 0x01680000e50c783b */ /* 0x000f6e0000004200 */
        /* <DEDUP_REMOVED lines=18> */
[C---:B-----5:R-:W-:Y:S08]  /*51b0*/  HMMA.16816.F32.BF16 R116, R4.reuse, R12, R116 ;  /* 0x0000000c0474723c */ /* 0x060ff00000041874 */
[C---:B------:R-:W-:Y:S01]  /*51c0*/  HMMA.16816.F32.BF16 R120, R4.reuse, R14, R120 ;  /* 0x0000000e0478723c */ /* 0x040fe20000041878 */
[----:B------:R-:W3:Y:S07]  /*51d0*/  LDSM.16.MT88.4 R12, [R232+0x13000] ;  /* 0x01300000e80c783b */ /* 0x000eee0000004200 */
[C---:B------:R-:W-:Y:S08]  /*51e0*/  HMMA.16816.F32.BF16 R124, R4.reuse, R28, R124 ;  /* 0x0000001c047c723c */ /* 0x040ff0000004187c */
[----:B------:R-:W-:Y:S01]  /*51f0*/  HMMA.16816.F32.BF16 R128, R4, R30, R128 ;  /* 0x0000001e0480723c */ /* 0x000fe20000041880 */
[----:B------:R-:W-:Y:S06]  /*5200*/  LDSM.16.MT88.4 R28, [R228+0x13000] ;  /* 0x01300000e41c783b */ /* 0x000fec0000004200 */
[C---:B--2---:R-:W-:Y:S01]  /*5210*/  F2FP.BF16.PACK_AB R4, R184.reuse, R185 ;  /* 0x000000b9b804723e */ /* 0x044fe200000010ff */
[----:B------:R-:W-:Y:S01]  /*5220*/  FADD.FTZ R185, R185, R172 ;  /* 0x000000acb9b97221 */ /* 0x000fe20000010000 */
[----:B----4-:R-:W-:Y:S01]  /*5230*/  F2FP.BF16.PACK_AB R5, R193, R191 ;  /* 0x000000bfc105723e */ /* 0x010fe200000010ff */
        /* <DEDUP_REMOVED lines=17> */
[----:B---3--:R-:W-:Y:S01]  /*5350*/  HMMA.16816.F32.BF16 R36, R4, R12, R36 ;  /* 0x0000000c0424723c */ /* 0x008fe20000041824 */
[----:B------:R-:W-:-:S07]  /*5360*/  FADD.FTZ R192, R189, R192 ;  /* 0x000000c0bdc07221 */ /* 0x000fce0000010000 */
        /* <DEDUP_REMOVED lines=44> */
[----:B------:R-:W-:-:S02]  /*5630*/  F2FP.BF16.PACK_AB R4, R200, R201 ;  /* 0x000000c9c804723e */ /* 0x000fc400000010ff */
[----:B------:R-:W-:Y:S02]  /*5640*/  F2FP.BF16.PACK_AB R5, R195, R196 ;  /* 0x000000c4c305723e */ /* 0x000fe400000010ff */
[C---:B------:R-:W-:Y:S01]  /*5650*/  F2FP.BF16.PACK_AB R6, R252.reuse, R199 ;  /* 0x000000c7fc06723e */ /* 0x040fe200000010ff */
[----:B------:R-:W-:Y:S01]  /*5660*/  FADD.FTZ R252, R252, R186 ;  /* 0x000000bafcfc7221 */ /* 0x000fe20000010000 */
[C---:B------:R-:W-:Y:S01]  /*5670*/  F2FP.BF16.PACK_AB R7, R251.reuse, R189 ;  /* 0x000000bdfb07723e */ /* 0x040fe200000010ff */
[----:B------:R-:W-:-:S06]  /*5680*/  FADD.FTZ R251, R251, R192 ;  /* 0x000000c0fbfb7221 */ /* 0x000fcc0000010000 */
[C---:B-1----:R-:W-:Y:S08]  /*5690*/  HMMA.16816.F32.BF16 R136, R4.reuse, R8, R136 ;  /* 0x000000080488723c */ /* 0x042ff00000041888 */
        /* <DEDUP_REMOVED lines=53> */
.L_x_3962:
[----:B------:R-:W-:Y:S01]  /*59f0*/  MOV R8, R249 ;  /* 0x000000f900087202 */ /* 0x000fe20000000f00 */
[----:B------:R-:W-:Y:S04]  /*5a00*/  DEPBAR.LE SB0, 0x0 ;  /* 0x000080000000791a */ /* 0x000fe80000000000 */
[----:B------:R-:W-:Y:S01]  /*5a10*/  BAR.SYNC.DEFER_BLOCKING 0x0 ;  /* 0x0000000000007b1d */ /* 0x000fe20000010000 */
[----:B------:R-:W-:Y:S05]  /*5a20*/  MOV R4, R248 ;  /* 0x000000f800047202 */ /* 0x000fea0000000f00 */
[----:B------:R-:W-:-:S05]  /*5a30*/  @!P0 BRA `(.L_x_3959) ;  /* 0x000003b000008947 */ /* 0x000fca0003800000 */
[----:B------:R-:W-:Y:S01]  /*5a40*/  IMAD.SHL.U32 R4, R250, 0x40, RZ ;  /* 0x00000040fa047824 */ /* 0x000fe200078e00ff */
[----:B------:R-:W-:Y:S04]  /*5a50*/  IABS R3, c[0x0][0x2d0] ;  /* 0x0000b40000037a13 */ /* 0x000fe80000000000 */
[----:B------:R-:W1:Y:S01]  /*5a60*/  I2F.RP R12, R3 ;  /* 0x00000003000c7306 */ /* 0x000e620000209400 */
[C---:B------:R-:W-:Y:S02]  /*5a70*/  IADD3 R11, R4.reuse, 0x40, RZ ;  /* 0x00000040040b7810 */ /* 0x040fe40007ffe0ff */
[----:B------:R-:W-:Y:S02]  /*5a80*/  IABS R6, R4 ;  /* 0x0000000400067213 */ /* 0x000fe40000000000 */
[----:B------:R-:W-:Y:S02]  /*5a90*/  IABS R8, R11 ;  /* 0x0000000b00087213 */ /* 0x000fe40000000000 */
[----:B------:R-:W-:Y:S02]  /*5aa0*/  LOP3.LUT R4, R4, c[0x0][0x2d0], RZ, 0x3c, !PT ;  /* 0x0000b40004047a12 */ /* 0x000fe400078e3cff */
[----:B------:R-:W-:Y:S02]  /*5ab0*/  LOP3.LUT R11, R11, c[0x0][0x2d0], RZ, 0x3c, !PT ;  /* 0x0000b4000b0b7a12 */ /* 0x000fe400078e3cff */
[----:B------:R-:W-:Y:S02]  /*5ac0*/  ISETP.GE.AND P1, PT, R4, RZ, PT ;  /* 0x000000ff0400720c */ /* 0x000fe40003f26270 */
[----:B------:R-:W-:Y:S01]  /*5ad0*/  ISETP.GE.AND P3, PT, R11, RZ, PT ;  /* 0x000000ff0b00720c */ /* 0x000fe20003f66270 */
[----:B-1----:R-:W1:Y:S02]  /*5ae0*/  MUFU.RCP R12, R12 ;  /* 0x0000000c000c7308 */ /* 0x002e640000001000 */
[----:B-1----:R-:W-:Y:S08]  /*5af0*/  IADD3 R12, R12, 0xffffffe, RZ ;  /* 0x0ffffffe0c0c7810 */ /* 0x002ff00007ffe0ff */
[----:B------:R-:W1:Y:S02]  /*5b00*/  F2I.FTZ.U32.TRUNC.NTZ R13, R12 ;  /* 0x0000000c000d7305 */ /* 0x000e64000021f000 */
        /* <DEDUP_REMOVED lines=30> */
[----:B------:R-:W-:Y:S03]  /*5cf0*/  IMAD.IADD R3, R3, 0x1, -R9 ;  /* 0x0000000103037824 */ /* 0x000fe600078e0a09 */
[----:B------:R1:W2:Y:S04]  /*5d00*/  LDG.E R5, [R4.64] ;  /* 0x0000000c04057981 */ /* 0x0002a8000c1e1900 */
[----:B------:R-:W2:Y:S01]  /*5d10*/  LDG.E R6, [R6.64] ;  /* 0x0000000c06067981 */ /* 0x000ea2000c1e1900 */
[----:B-1----:R-:W-:Y:S04]  /*5d20*/  IMAD.MOV.U32 R4, RZ, RZ, 0x40 ;  /* 0x00000040ff047424 */ /* 0x002fe800078e00ff */
[----:B------:R-:W-:Y:S04]  /*5d30*/  IMAD R4, R3, c[0x0][0x2d0], -R4 ;  /* 0x0000b40003047a24 */ /* 0x000fe800078e0a04 */
        /* <DEDUP_REMOVED lines=11> */
.L_x_3959:
        /* <DEDUP_REMOVED lines=8> */
[----:B------:R-:W-:Y:S03]  /*5e70*/  IADD3 R6, P1, R8, UR10, RZ ;  /* 0x0000000a08067c10 */ /* 0x000fe6000ff3e0ff */
[----:B------:R1:W-:Y:S01]  /*5e80*/  LDGSTS.E.BYPASS.LTC128B.128 [R241+0x12000], [R244.64+0x80] ;  /* 0x12000080f4f17fae */ /* 0x0003e2000b901d4c */
[----:B------:R-:W-:Y:S02]  /*5e90*/  IADD3.X R7, R9, UR9, RZ, P1, !PT ;  /* 0x0000000909077c10 */ /* 0x000fe40008ffe4ff */
[----:B------:R-:W-:Y:S03]  /*5ea0*/  IADD3 R4, P1, R6, UR10, RZ ;  /* 0x0000000a06047c10 */ /* 0x000fe6000ff3e0ff */
[----:B------:R1:W-:Y:S01]  /*5eb0*/  LDGSTS.E.BYPASS.LTC128B.128 [R241+0x14000], [R244.64+0x100] ;  /* 0x14000100f4f17fae */ /* 0x0003e2000b901d4c */
[----:B------:R-:W-:Y:S02]  /*5ec0*/  IADD3.X R5, R7, UR9, RZ, P1, !PT ;  /* 0x0000000907057c10 */ /* 0x000fe40008ffe4ff */
[----:B------:R-:W-:Y:S03]  /*5ed0*/  ISETP.GE.AND P1, PT, R250, 0x1, PT ;  /* 0x00000001fa00780c */ /* 0x000fe60003f26270 */
[----:B------:R1:W-:Y:S06]  /*5ee0*/  LDGSTS.E.BYPASS.LTC128B.128 [R241+0x16000], [R244.64+0x180] ;  /* 0x16000180f4f17fae */ /* 0x0003ec000b901d4c */
[----:B------:R2:W-:Y:S06]  /*5ef0*/  LDGSTS.E.BYPASS.LTC128B.128 [R241+0x10800], [R8.64] ;  /* 0x1080000008f17fae */ /* 0x0005ec000b901d4c */
[----:B------:R2:W-:Y:S06]  /*5f00*/  LDGSTS.E.BYPASS.LTC128B.128 [R241+0x12800], [R8.64+0x80] ;  /* 0x1280008008f17fae */ /* 0x0005ec000b901d4c */
[----:B------:R2:W-:Y:S06]  /*5f10*/  LDGSTS.E.BYPASS.LTC128B.128 [R241+0x14800], [R8.64+0x100] ;  /* 0x1480010008f17fae */ /* 0x0005ec000b901d4c */
        /* <DEDUP_REMOVED lines=9> */
[----:B------:R-:W-:Y:S06]  /*5fb0*/  LDSM.16.M88.4 R32, [R238] ;  /* 0x00000000ee20783b */ /* 0x000fec0000000200 */
[----:B--2---:R-:W3:Y:S06]  /*5fc0*/  LDSM.16.M88.4 R8, [R237+0x8000] ;  /* 0x00800000ed08783b */ /* 0x004eec0000000200 */
[----:B------:R-:W2:Y:S06]  /*5fd0*/  LDSM.16.M88.4 R16, [R237+0x8800] ;  /* 0x00880000ed10783b */ /* 0x000eac0000000200 */
[----:B------:R-:W4:Y:S06]  /*5fe0*/  LDSM.16.M88.4 R24, [R237+0x9000] ;  /* 0x00900000ed18783b */ /* 0x000f2c0000000200 */
[----:B------:R-:W0:Y:S06]  /*5ff0*/  LDGDEPBAR ;  /* 0x00000000000079af */ /* 0x000e2c0000000000 */
[----:B------:R-:W5:Y:S06]  /*6000*/  LDSM.16.M88.4 R164, [R237+0x9800] ;  /* 0x00980000eda4783b */ /* 0x000f6c0000000200 */
[----:B------:R-:W-:Y:S06]  /*6010*/  LDSM.16.M88.4 R168, [R236] ;  /* 0x00000000eca8783b */ /* 0x000fec0000000200 */
[----:B------:R-:W1:Y:S01]  /*6020*/  LDSM.16.M88.4 R172, [R235] ;  /* 0x00000000ebac783b */ /* 0x000e620000000200 */
[C---:B---3--:R-:W-:Y:S05]  /*6030*/  HMMA.16816.F32.BF16 R4, R32.reuse, R8, RZ ;  /* 0x000000082004723c */ /* 0x048fea00000418ff */
[----:B------:R-:W3:Y:S03]  /*6040*/  LDSM.16.M88.4 R176, [R227] ;  /* 0x00000000e3b0783b */ /* 0x000ee60000000200 */
[C---:B------:R-:W-:Y:S03]  /*6050*/  HMMA.16816.F32.BF16 R8, R32.reuse, R10, RZ ;  /* 0x0000000a2008723c */ /* 0x040fe600000418ff */
[----:B------:R-:W1:Y:S06]  /*6060*/  LDSM.16.M88.4 R180, [R226] ;  /* 0x00000000e2b4783b */ /* 0x000e6c0000000200 */
[----:B------:R-:W1:Y:S01]  /*6070*/  LDSM.16.M88.4 R184, [R225] ;  /* 0x00000000e1b8783b */ /* 0x000e620000000200 */
[C---:B--2---:R-:W-:Y:S05]  /*6080*/  HMMA.16816.F32.BF16 R12, R32.reuse, R16, RZ ;  /* 0x00000010200c723c */ /* 0x044fea00000418ff */
[----:B------:R-:W-:Y:S03]  /*6090*/  LDSM.16.M88.4 R188, [R234] ;  /* 0x00000000eabc783b */ /* 0x000fe60000000200 */
[C---:B------:R-:W-:Y:S03]  /*60a0*/  HMMA.16816.F32.BF16 R16, R32.reuse, R18, RZ ;  /* 0x000000122010723c */ /* 0x040fe600000418ff */
[----:B------:R-:W2:Y:S05]  /*60b0*/  LDSM.16.M88.4 R192, [R231+0x8000] ;  /* 0x00800000e7c0783b */ /* 0x000eaa0000000200 */
[C---:B----4-:R-:W-:Y:S01]  /*60c0*/  HMMA.16816.F32.BF16 R20, R32.reuse, R24, RZ ;  /* 0x000000182014723c */ /* 0x050fe200000418ff */
[----:B------:R-:W-:Y:S06]  /*60d0*/  LDSM.16.M88.4 R196, [R231+0x9000] ;  /* 0x00900000e7c4783b */ /* 0x000fec0000000200 */
[----:B------:R-:W-:Y:S01]  /*60e0*/  LDSM.16.M88.4 R200, [R231+0x9800] ;  /* 0x00980000e7c8783b */ /* 0x000fe20000000200 */
[C---:B------:R-:W-:Y:S05]  /*60f0*/  HMMA.16816.F32.BF16 R24, R32.reuse, R26, RZ ;  /* 0x0000001a2018723c */ /* 0x040fea00000418ff */
[----:B------:R-:W-:Y:S03]  /*6100*/  LDSM.16.M88.4 R204, [R233] ;  /* 0x00000000e9cc783b */ /* 0x000fe60000000200 */
[C---:B-----5:R-:W-:Y:S03]  /*6110*/  HMMA.16816.F32.BF16 R28, R32.reuse, R164, RZ ;  /* 0x000000a4201c723c */ /* 0x060fe600000418ff */
[----:B------:R-:W-:Y:S05]  /*6120*/  LDSM.16.M88.4 R208, [R224] ;  /* 0x00000000e0d0783b */ /* 0x000fea0000000200 */
[----:B------:R-:W-:Y:S01]  /*6130*/  HMMA.16816.F32.BF16 R32, R32, R166, RZ ;  /* 0x000000a62020723c */ /* 0x000fe200000418ff */
[----:B------:R-:W4:Y:S07]  /*6140*/  LDSM.16.M88.4 R164, [R231+0x8800] ;  /* 0x00880000e7a4783b */ /* 0x000f2e0000000200 */
        /* <DEDUP_REMOVED lines=11> */
[----:B------:R-:W1:Y:S06]  /*6200*/  LDSM.16.M88.4 R168, [R224+0x800] ;  /* 0x00080000e0a8783b */ /* 0x000e6c0000000200 */
[----:B------:R-:W3:Y:S01]  /*6210*/  LDSM.16.M88.4 R184, [R237+0xa000] ;  /* 0x00a00000edb8783b */ /* 0x000ee20000000200 */
[C---:B--2---:R-:W-:Y:S08]  /*6220*/  HMMA.16816.F32.BF16 R4, R188.reuse, R192, R4 ;  /* 0x000000c0bc04723c */ /* 0x044ff00000041804 */
[C---:B------:R-:W-:Y:S01]  /*6230*/  HMMA.16816.F32.BF16 R8, R188.reuse, R194, R8 ;  /* 0x000000c2bc08723c */ /* 0x040fe20000041808 */
[----:B------:R-:W-:Y:S07]  /*6240*/  LDSM.16.M88.4 R192, [R237+0xb800] ;  /* 0x00b80000edc0783b */ /* 0x000fee0000000200 */
[C---:B----4-:R-:W-:Y:S08]  /*6250*/  HMMA.16816.F32.BF16 R12, R188.reuse, R164, R12 ;  /* 0x000000a4bc0c723c */ /* 0x050ff0000004180c */
[C---:B------:R-:W-:Y:S01]  /*6260*/  HMMA.16816.F32.BF16 R16, R188.reuse, R166, R16 ;  /* 0x000000a6bc10723c */ /* 0x040fe20000041810 */
[----:B------:R-:W2:Y:S07]  /*6270*/  LDSM.16.M88.4 R164, [R237+0xa800] ;  /* 0x00a80000eda4783b */ /* 0x000eae0000000200 */
[C---:B------:R-:W-:Y:S08]  /*6280*/  HMMA.16816.F32.BF16 R20, R188.reuse, R196, R20 ;  /* 0x000000c4bc14723c */ /* 0x040ff00000041814 */
[C---:B------:R-:W-:Y:S01]  /*6290*/  HMMA.16816.F32.BF16 R24, R188.reuse, R198, R24 ;  /* 0x000000c6bc18723c */ /* 0x040fe20000041818 */
[----:B------:R-:W-:Y:S07]  /*62a0*/  LDSM.16.M88.4 R196, [R236+0x2000] ;  /* 0x00200000ecc4783b */ /* 0x000fee0000000200 */
[C---:B------:R-:W-:Y:S08]  /*62b0*/  HMMA.16816.F32.BF16 R28, R188.reuse, R200, R28 ;  /* 0x000000c8bc1c723c */ /* 0x040ff0000004181c */
[----:B------:R-:W-:Y:S01]  /*62c0*/  HMMA.16816.F32.BF16 R32, R188, R202, R32 ;  /* 0x000000cabc20723c */ /* 0x000fe20000041820 */
[----:B------:R-:W4:Y:S06]  /*62d0*/  LDSM.16.M88.4 R188, [R237+0xb000] ;  /* 0x00b00000edbc783b */ /* 0x000f2c0000000200 */
[----:B------:R-:W5:Y:S01]  /*62e0*/  LDSM.16.M88.4 R200, [R223] ;  /* 0x00000000dfc8783b */ /* 0x000f620000000200 */
        /* <DEDUP_REMOVED lines=11> */
[----:B------:R-:W1:Y:S06]  /*63a0*/  LDSM.16.M88.4 R176, [R220] ;  /* 0x00000000dcb0783b */ /* 0x000e6c0000000200 */
[----:B------:R-:W1:Y:S01]  /*63b0*/  LDSM.16.M88.4 R204, [R234+0x2000] ;  /* 0x00200000eacc783b */ /* 0x000e620000000200 */
[C---:B---3--:R-:W-:Y:S08]  /*63c0*/  HMMA.16816.F32.BF16 R4, R180.reuse, R184, R4 ;  /* 0x000000b8b404723c */ /* 0x048ff00000041804 */
[C---:B------:R-:W-:Y:S01]  /*63d0*/  HMMA.16816.F32.BF16 R8, R180.reuse, R186, R8 ;  /* 0x000000bab408723c */ /* 0x040fe20000041808 */
[----:B------:R-:W-:Y:S07]  /*63e0*/  LDSM.16.M88.4 R184, [R231+0xb800] ;  /* 0x00b80000e7b8783b */ /* 0x000fee0000000200 */
[C---:B--2---:R-:W-:Y:S08]  /*63f0*/  HMMA.16816.F32.BF16 R12, R180.reuse, R164, R12 ;  /* 0x000000a4b40c723c */ /* 0x044ff0000004180c */
[C---:B------:R-:W-:Y:S01]  /*6400*/  HMMA.16816.F32.BF16 R16, R180.reuse, R166, R16 ;  /* 0x000000a6b410723c */ /* 0x040fe20000041810 */
[----:B------:R-:W2:Y:S07]  /*6410*/  LDSM.16.M88.4 R164, [R231+0xa800] ;  /* 0x00a80000e7a4783b */ /* 0x000eae0000000200 */
[C---:B----4-:R-:W-:Y:S08]  /*6420*/  HMMA.16816.F32.BF16 R20, R180.reuse, R188, R20 ;  /* 0x000000bcb414723c */ /* 0x050ff00000041814 */
[C---:B------:R-:W-:Y:S01]  /*6430*/  HMMA.16816.F32.BF16 R24, R180.reuse, R190, R24 ;  /* 0x000000beb418723c */ /* 0x040fe20000041818 */
[----:B------:R-:W-:Y:S07]  /*6440*/  LDSM.16.M88.4 R188, [R233+0x2000] ;  /* 0x00200000e9bc783b */ /* 0x000fee0000000200 */
[C---:B------:R-:W-:Y:S08]  /*6450*/  HMMA.16816.F32.BF16 R28, R180.reuse, R192, R28 ;  /* 0x000000c0b41c723c */ /* 0x040ff0000004181c */
[----:B------:R-:W-:Y:S01]  /*6460*/  HMMA.16816.F32.BF16 R32, R180, R194, R32 ;  /* 0x000000c2b420723c */ /* 0x000fe20000041820 */
[----:B------:R-:W3:Y:S06]  /*6470*/  LDSM.16.M88.4 R180, [R231+0xb000] ;  /* 0x00b00000e7b4783b */ /* 0x000eec0000000200 */
[----:B------:R-:W4:Y:S01]  /*6480*/  LDSM.16.M88.4 R192, [R224+0x2000] ;  /* 0x00200000e0c0783b */ /* 0x000f220000000200 */
        /* <DEDUP_REMOVED lines=11> */
[----:B------:R-:W1:Y:S06]  /*6540*/  LDSM.16.M88.4 R176, [R224+0x3800] ;  /* 0x00380000e0b0783b */ /* 0x000e6c0000000200 */
[----:B------:R-:W1:Y:S01]  /*6550*/  LDSM.16.M88.4 R196, [R238+0x4000] ;  /* 0x00400000eec4783b */ /* 0x000e620000000200 */
        /* <DEDUP_REMOVED lines=11> */
[----:B------:R-:W2:Y:S06]  /*6610*/  LDSM.16.M88.4 R184, [R237+0xd800] ;  /* 0x00d80000edb8783b */ /* 0x000eac0000000200 */
[----:B------:R-:W2:Y:S01]  /*6620*/  LDSM.16.M88.4 R204, [R236+0x4000] ;  /* 0x00400000eccc783b */ /* 0x000ea20000000200 */
[C---:B----4-:R-:W-:Y:S08]  /*6630*/  HMMA.16816.F32.BF16 R4, R188.reuse, R192, R4 ;  /* 0x000000c0bc04723c */ /* 0x050ff00000041804 */
[C---:B------:R-:W-:Y:S01]  /*6640*/  HMMA.16816.F32.BF16 R8, R188.reuse, R194, R8 ;  /* 0x000000c2bc08723c */ /* 0x040fe20000041808 */
[----:B------:R-:W-:Y:S07]  /*6650*/  LDSM.16.M88.4 R192, [R231+0xc000] ;  /* 0x00c00000e7c0783b */ /* 0x000fee0000000200 */
[C---:B-1----:R-:W-:Y:S08]  /*6660*/  HMMA.16816.F32.BF16 R12, R188.reuse, R168, R12 ;  /* 0x000000a8bc0c723c */ /* 0x042ff0000004180c */
[C---:B------:R-:W-:Y:S01]  /*6670*/  HMMA.16816.F32.BF16 R16, R188.reuse, R170, R16 ;  /* 0x000000aabc10723c */ /* 0x040fe20000041810 */
[----:B------:R-:W1:Y:S07]  /*6680*/  LDSM.16.M88.4 R168, [R218] ;  /* 0x00000000daa8783b */ /* 0x000e6e0000000200 */
[C---:B-----5:R-:W-:Y:S08]  /*6690*/  HMMA.16816.F32.BF16 R20, R188.reuse, R172, R20 ;  /* 0x000000acbc14723c */ /* 0x060ff00000041814 */
[C---:B------:R-:W-:Y:S01]  /*66a0*/  HMMA.16816.F32.BF16 R24, R188.reuse, R174, R24 ;  /* 0x000000aebc18723c */ /* 0x040fe20000041818 */
[----:B------:R-:W4:Y:S07]  /*66b0*/  LDSM.16.M88.4 R172, [R217] ;  /* 0x00000000d9ac783b */ /* 0x000f2e0000000200 */
[C---:B------:R-:W-:Y:S08]  /*66c0*/  HMMA.16816.F32.BF16 R28, R188.reuse, R176, R28 ;  /* 0x000000b0bc1c723c */ /* 0x040ff0000004181c */
[----:B------:R-:W-:Y:S01]  /*66d0*/  HMMA.16816.F32.BF16 R32, R188, R178, R32 ;  /* 0x000000b2bc20723c */ /* 0x000fe20000041820 */
[----:B------:R-:W5:Y:S06]  /*66e0*/  LDSM.16.M88.4 R176, [R216] ;  /* 0x00000000d8b0783b */ /* 0x000f6c0000000200 */
[----:B------:R-:W1:Y:S01]  /*66f0*/  LDSM.16.M88.4 R188, [R234+0x4000] ;  /* 0x00400000eabc783b */ /* 0x000e620000000200 */
        /* <DEDUP_REMOVED lines=13> */
[C---:B------:R-:W-:Y:S08]  /*67d0*/  HMMA.16816.F32.BF16 R4, R204.reuse, R208, R4 ;  /* 0x000000d0cc04723c */ /* 0x040ff00000041804 */
[C---:B------:R-:W-:Y:S01]  /*67e0*/  HMMA.16816.F32.BF16 R8, R204.reuse, R210, R8 ;  /* 0x000000d2cc08723c */ /* 0x040fe20000041808 */
[----:B------:R-:W-:Y:S07]  /*67f0*/  LDSM.16.M88.4 R208, [R237+0xe000] ;  /* 0x00e00000edd0783b */ /* 0x000fee0000000200 */
        /* <DEDUP_REMOVED lines=8> */
[----:B------:R-:W5:Y:S06]  /*6880*/  LDSM.16.M88.4 R176, [R224+0x5800] ;  /* 0x00580000e0b0783b */ /* 0x000f6c0000000200 */
        /* <DEDUP_REMOVED lines=19> */
[----:B------:R-:W1:Y:S07]  /*69c0*/  LDSM.16.M88.4 R168, [R214] ;  /* 0x00000000d6a8783b */ /* 0x000e6e0000000200 */
[C---:B----4-:R-:W-:Y:S08]  /*69d0*/  HMMA.16816.F32.BF16 R20, R196.reuse, R172, R20 ;  /* 0x000000acc414723c */ /* 0x050ff00000041814 */
[C---:B------:R-:W-:Y:S01]  /*69e0*/  HMMA.16816.F32.BF16 R24, R196.reuse, R174, R24 ;  /* 0x000000aec418723c */ /* 0x040fe20000041818 */
[----:B------:R-:W4:Y:S07]  /*69f0*/  LDSM.16.M88.4 R172, [R213] ;  /* 0x00000000d5ac783b */ /* 0x000f2e0000000200 */
[C---:B-----5:R-:W-:Y:S08]  /*6a00*/  HMMA.16816.F32.BF16 R28, R196.reuse, R176, R28 ;  /* 0x000000b0c41c723c */ /* 0x060ff0000004181c */
        /* <DEDUP_REMOVED lines=17> */
[C---:B------:R-:W-:Y:S08]  /*6b20*/  HMMA.16816.F32.BF16 R8, R188.reuse, R194, R8 ;  /* 0x000000c2bc08723c */ /* 0x040ff00000041808 */
[C---:B-1----:R-:W-:Y:S08]  /*6b30*/  HMMA.16816.F32.BF16 R12, R188.reuse, R168, R12 ;  /* 0x000000a8bc0c723c */ /* 0x042ff0000004180c */
[C---:B------:R-:W-:Y:S08]  /*6b40*/  HMMA.16816.F32.BF16 R16, R188.reuse, R170, R16 ;  /* 0x000000aabc10723c */ /* 0x040ff00000041810 */
[C---:B----4-:R-:W-:Y:S08]  /*6b50*/  HMMA.16816.F32.BF16 R20, R188.reuse, R172, R20 ;  /* 0x000000acbc14723c */ /* 0x050ff00000041814 */
[C---:B------:R-:W-:Y:S08]  /*6b60*/  HMMA.16816.F32.BF16 R24, R188.reuse, R174, R24 ;  /* 0x000000aebc18723c */ /* 0x040ff00000041818 */
[C---:B-----5:R-:W-:Y:S08]  /*6b70*/  HMMA.16816.F32.BF16 R28, R188.reuse, R176, R28 ;  /* 0x000000b0bc1c723c */ /* 0x060ff0000004181c */
[----:B------:R-:W-:Y:S08]  /*6b80*/  HMMA.16816.F32.BF16 R32, R188, R178, R32 ;  /* 0x000000b2bc20723c */ /* 0x000ff00000041820 */
[C---:B------:R-:W-:Y:S08]  /*6b90*/  HMMA.16816.F32.BF16 R4, R196.reuse, R200, R4 ;  /* 0x000000c8c404723c */ /* 0x040ff00000041804 */
[C---:B------:R-:W-:Y:S08]  /*6ba0*/  HMMA.16816.F32.BF16 R8, R196.reuse, R202, R8 ;  /* 0x000000cac408723c */ /* 0x040ff00000041808 */
[C---:B--2---:R-:W-:Y:S08]  /*6bb0*/  HMMA.16816.F32.BF16 R12, R196.reuse, R164, R12 ;  /* 0x000000a4c40c723c */ /* 0x044ff0000004180c */
[C---:B------:R-:W-:Y:S01]  /*6bc0*/  HMMA.16816.F32.BF16 R16, R196.reuse, R166, R16 ;  /* 0x000000a6c410723c */ /* 0x040fe20000041810 */
[----:B------:R-:W1:Y:S07]  /*6bd0*/  LDSM.16.M88.4 R164, [R224+0x6800] ;  /* 0x00680000e0a4783b */ /* 0x000e6e0000000200 */
[C---:B---3--:R-:W-:Y:S08]  /*6be0*/  HMMA.16816.F32.BF16 R20, R196.reuse, R180, R20 ;  /* 0x000000b4c414723c */ /* 0x048ff00000041814 */
[C---:B------:R-:W-:Y:S08]  /*6bf0*/  HMMA.16816.F32.BF16 R24, R196.reuse, R182, R24 ;  /* 0x000000b6c418723c */ /* 0x040ff00000041818 */
[C---:B------:R-:W-:Y:S08]  /*6c00*/  HMMA.16816.F32.BF16 R28, R196.reuse, R184, R28 ;  /* 0x000000b8c41c723c */ /* 0x040ff0000004181c */
        /* <DEDUP_REMOVED lines=17> */
[----:B------:R-:W3:Y:S01]  /*6d20*/  MUFU.TANH R182, R6 ;  /* 0x0000000600b67308 */ /* 0x000ee20000002400 */
[----:B------:R-:W-:Y:S02]  /*6d30*/  FMUL.FTZ R14, R14, c[0x0][0x2ec] ;  /* 0x0000bb000e0e7a20 */ /* 0x000fe40000410000 */
[----:B------:R-:W-:Y:S02]  /*6d40*/  FMUL.FTZ R15, R15, c[0x0][0x2ec] ;  /* 0x0000bb000f0f7a20 */ /* 0x000fe40000410000 */
[----:B------:R-:W-:Y:S02]  /*6d50*/  FMUL.FTZ R16, R16, c[0x0][0x2ec] ;  /* 0x0000bb0010107a20 */ /* 0x000fe40000410000 */
[----:B------:R-:W-:Y:S02]  /*6d60*/  FMUL.FTZ R17, R17, c[0x0][0x2ec] ;  /* 0x0000bb0011117a20 */ /* 0x000fe40000410000 */
[----:B------:R-:W-:Y:S01]  /*6d70*/  FMUL.FTZ R18, R18, c[0x0][0x2ec] ;  /* 0x0000bb0012127a20 */ /* 0x000fe20000410000 */
[----:B------:R4:W1:Y:S01]  /*6d80*/  MUFU.TANH R181, R7 ;  /* 0x0000000700b57308 */ /* 0x0008620000002400 */
[----:B------:R-:W-:Y:S09]  /*6d90*/  FMUL.FTZ R19, R19, c[0x0][0x2ec] ;  /* 0x0000bb0013137a20 */ /* 0x000ff20000410000 */
[----:B------:R-:W1:Y:S10]  /*6da0*/  MUFU.TANH R180, R8 ;  /* 0x0000000800b47308 */ /* 0x000e740000002400 */
[----:B------:R-:W1:Y:S01]  /*6db0*/  MUFU.TANH R193, R9 ;  /* 0x0000000900c17308 */ /* 0x000e620000002400 */
[----:B----4-:R-:W4:Y:S09]  /*6dc0*/  LDSM.16.M88.4 R4, [R224+0x7000] ;  /* 0x00700000e004783b */ /* 0x010f320000000200 */
[----:B------:R-:W1:Y:S10]  /*6dd0*/  MUFU.TANH R192, R10 ;  /* 0x0000000a00c07308 */ /* 0x000e740000002400 */
[----:B------:R5:W1:Y:S10]  /*6de0*/  MUFU.TANH R191, R11 ;  /* 0x0000000b00bf7308 */ /* 0x000a740000002400 */
[----:B------:R1:W1:Y:S10]  /*6df0*/  MUFU.TANH R175, R12 ;  /* 0x0000000c00af7308 */ /* 0x0002740000002400 */
[----:B------:R1:W1:Y:S01]  /*6e00*/  MUFU.TANH R174, R13 ;  /* 0x0000000d00ae7308 */ /* 0x0002620000002400 */
[----:B-----5:R-:W5:Y:S01]  /*6e10*/  LDSM.16.M88.4 R8, [R224+0x7800] ;  /* 0x00780000e008783b */ /* 0x020f620000000200 */
[----:B------:R-:W-:Y:S04]  /*6e20*/  DEPBAR.LE SB0, 0x0 ;  /* 0x000080000000791a */ /* 0x000fe80000000000 */
[C---:B----4-:R-:W-:Y:S04]  /*6e30*/  HMMA.16816.F32.BF16 R20, R204.reuse, R4, R20 ;  /* 0x00000004cc14723c */ /* 0x050fe80000041814 */
[----:B------:R4:W1:Y:S01]  /*6e40*/  MUFU.TANH R173, R14 ;  /* 0x0000000e00ad7308 */ /* 0x0008620000002400 */
[----:B------:R-:W-:Y:S03]  /*6e50*/  BAR.SYNC.DEFER_BLOCKING 0x0 ;  /* 0x0000000000007b1d */ /* 0x000fe60000010000 */
[C---:B------:R-:W-:Y:S06]  /*6e60*/  HMMA.16816.F32.BF16 R24, R204.reuse, R6, R24 ;  /* 0x00000006cc18723c */ /* 0x040fec0000041818 */
[----:B------:R4:W1:Y:S10]  /*6e70*/  MUFU.TANH R172, R15 ;  /* 0x0000000f00ac7308 */ /* 0x0008740000002400 */
[----:B------:R4:W1:Y:S01]  /*6e80*/  MUFU.TANH R171, R16 ;  /* 0x0000001000ab7308 */ /* 0x0008620000002400 */
[----:B------:R-:W-:Y:S02]  /*6e90*/  FMUL.FTZ R20, R20, c[0x0][0x2ec] ;  /* 0x0000bb0014147a20 */ /* 0x000fe40000410000 */
[----:B------:R-:W-:Y:S02]  /*6ea0*/  FMUL.FTZ R21, R21, c[0x0][0x2ec] ;  /* 0x0000bb0015157a20 */ /* 0x000fe40000410000 */
[----:B------:R-:W-:Y:S02]  /*6eb0*/  FMUL.FTZ R22, R22, c[0x0][0x2ec] ;  /* 0x0000bb0016167a20 */ /* 0x000fe40000410000 */
[----:B------:R-:W-:Y:S03]  /*6ec0*/  FMUL.FTZ R23, R23, c[0x0][0x2ec] ;  /* 0x0000bb0017177a20 */ /* 0x000fe60000410000 */
[----:B------:R4:W1:Y:S01]  /*6ed0*/  MUFU.TANH R170, R17 ;  /* 0x0000001100aa7308 */ /* 0x0008620000002400 */
[----:B------:R-:W-:Y:S02]  /*6ee0*/  FMUL.FTZ R24, R24, c[0x0][0x2ec] ;  /* 0x0000bb0018187a20 */ /* 0x000fe40000410000 */
[----:B------:R-:W-:Y:S01]  /*6ef0*/  FMUL.FTZ R25, R25, c[0x0][0x2ec] ;  /* 0x0000bb0019197a20 */ /* 0x000fe20000410000 */
[C---:B-----5:R-:W-:Y:S03]  /*6f00*/  HMMA.16816.F32.BF16 R28, R204.reuse, R8, R28 ;  /* 0x00000008cc1c723c */ /* 0x060fe6000004181c */
[----:B------:R-:W-:Y:S02]  /*6f10*/  FMUL.FTZ R26, R26, c[0x0][0x2ec] ;  /* 0x0000bb001a1a7a20 */ /* 0x000fe40000410000 */
[----:B------:R-:W-:Y:S01]  /*6f20*/  FMUL.FTZ R27, R27, c[0x0][0x2ec] ;  /* 0x0000bb001b1b7a20 */ /* 0x000fe20000410000 */
[----:B------:R4:W1:Y:S02]  /*6f30*/  MUFU.TANH R169, R18 ;  /* 0x0000001200a97308 */ /* 0x0008640000002400 */
[----:B------:R-:W-:Y:S08]  /*6f40*/  HMMA.16816.F32.BF16 R32, R204, R10, R32 ;  /* 0x0000000acc20723c */ /* 0x000ff00000041820 */
[----:B------:R4:W1:Y:S08]  /*6f50*/  MUFU.TANH R168, R19 ;  /* 0x0000001300a87308 */ /* 0x0008700000002400 */
[----:B------:R-:W-:Y:S02]  /*6f60*/  FMUL.FTZ R28, R28, c[0x0][0x2ec] ;  /* 0x0000bb001c1c7a20 */ /* 0x000fe40000410000 */
[----:B------:R4:W1:Y:S01]  /*6f70*/  MUFU.TANH R209, R20 ;  /* 0x0000001400d17308 */ /* 0x0008620000002400 */
        /* <DEDUP_REMOVED lines=21> */
[----:B------:R4:W1:Y:S01]  /*70d0*/  MUFU.TANH R165, R35 ;  /* 0x0000002300a57308 */ /* 0x0008620000002400 */
[----:B------:R-:W-:-:S05]  /*70e0*/  @!P1 BRA `(.L_x_3960) ;  /* 0x0000061000009947 */ /* 0x000fca0003800000 */
[----:B--23--:R-:W-:Y:S02]  /*70f0*/  ULDC UR7, c[0x0][0x198] ;  /* 0x0000660000077ab9 */ /* 0x00cfe40000000800 */
[----:B------:R-:W-:Y:S04]  /*7100*/  ULEA UR6, -UR7, URZ, 0x6 ;  /* 0x0000003f07067291 */ /* 0x000fe8000f8e313f */
[----:B------:R-:W-:Y:S02]  /*7110*/  USHF.R.S32.HI UR5, URZ, 0x1f, UR6 ;  /* 0x0000001f3f057899 */ /* 0x000fe40008011406 */
[----:B------:R-:W-:Y:S04]  /*7120*/  MOV R8, UR6 ;  /* 0x0000000600087c02 */ /* 0x000fe80008000f00 */
[----:B------:R-:W-:Y:S01]  /*7130*/  MOV R4, UR5 ;  /* 0x0000000500047c02 */ /* 0x000fe20008000f00 */
[----:B------:R-:W-:-:S05]  /*7140*/  @!P0 BRA `(.L_x_3961) ;  /* 0x000003b000008947 */ /* 0x000fca0003800000 */
[----:B------:R-:W-:Y:S01]  /*7150*/  IMAD.SHL.U32 R4, R250, 0x40, RZ ;  /* 0x00000040fa047824 */ /* 0x000fe200078e00ff */
[----:B------:R-:W-:Y:S04]  /*7160*/  IABS R3, c[0x0][0x2d0] ;  /* 0x0000b40000037a13 */ /* 0x000fe80000000000 */
[----:B-1----:R-:W1:Y:S01]  /*7170*/  I2F.RP R12, R3 ;  /* 0x00000003000c7306 */ /* 0x002e620000209400 */
[----:B------:R-:W-:Y:S02]  /*7180*/  IADD3 R10, R4, -0x40, RZ ;  /* 0xffffffc0040a7810 */ /* 0x000fe40007ffe0ff */
        /* <DEDUP_REMOVED lines=55> */
.L_x_3961:
[C---:B------:R-:W-:Y:S01]  /*7500*/  LEA R247, P1, R8.reuse, R247, 0x1 ;  /* 0x000000f708f77211 */ /* 0x040fe200078208ff */
[----:B------:R-:W-:Y:S02]  /*7510*/  USHF.L.U32 UR5, UR7, 0x5, URZ ;  /* 0x0000000507057899 */ /* 0x000fe4000800063f */
[----:B------:R-:W-:Y:S01]  /*7520*/  USHF.L.U64.HI UR7, UR7, UR8, UR4 ;  /* 0x0000000807077299 */ /* 0x000fe20008010204 */
[----:B------:R-:W-:Y:S01]  /*7530*/  LEA.HI.X R246, R8, R246, R4, 0x1, P1 ;  /* 0x000000f608f67211 */ /* 0x000fe200008f0c04 */
[----:B------:R-:W-:Y:S02]  /*7540*/  IMAD.MOV.U32 R10, RZ, RZ, R247 ;  /* 0x000000ffff0a7224 */ /* 0x000fe400078e00f7 */
[----:B------:R-:W-:Y:S02]  /*7550*/  IADD3 R8, P1, R247, UR5, RZ ;  /* 0x00000005f7087c10 */ /* 0x000fe4000ff3e0ff */
[----:B------:R-:W-:Y:S02]  /*7560*/  IMAD.MOV.U32 R11, RZ, RZ, R246 ;  /* 0x000000ffff0b7224 */ /* 0x000fe400078e00f6 */
[----:B------:R-:W-:Y:S02]  /*7570*/  IADD3.X R9, R246, UR7, RZ, P1, !PT ;  /* 0x00000007f6097c10 */ /* 0x000fe40008ffe4ff */
[----:B------:R-:W-:Y:S01]  /*7580*/  IADD3 R6, P1, R8, UR5, RZ ;  /* 0x0000000508067c10 */ /* 0x000fe2000ff3e0ff */
[----:B------:R-:W-:Y:S01]  /*7590*/  @!PT LDS RZ, [RZ] ;  /* 0x00000000fffff984 */ /* 0x000fe20000000800 */
[----:B------:R-:W-:Y:S01]  /*75a0*/  @!PT LDS RZ, [RZ] ;  /* 0x00000000fffff984 */ /* 0x000fe20000000800 */
[----:B------:R-:W-:Y:S01]  /*75b0*/  @!PT LDS RZ, [RZ] ;  /* 0x00000000fffff984 */ /* 0x000fe20000000800 */
[----:B------:R2:W-:Y:S03]  /*75c0*/  LDGSTS.E.BYPASS.LTC128B.128 [R241+0x8000], [R10.64] ;  /* 0x080000000af17fae */ /* 0x0005e6000b901d4c */
[----:B------:R-:W-:Y:S01]  /*75d0*/  IADD3.X R7, R9, UR7, RZ, P1, !PT ;  /* 0x0000000709077c10 */ /* 0x000fe20008ffe4ff */
[----:B------:R2:W-:Y:S01]  /*75e0*/  LDGSTS.E.BYPASS.LTC128B.128 [R241+0xa000], [R10.64+0x80] ;  /* 0x0a0000800af17fae */ /* 0x0005e2000b901d4c */
[----:B------:R-:W-:Y:S03]  /*75f0*/  IADD3 R4, P1, R6, UR5, RZ ;  /* 0x0000000506047c10 */ /* 0x000fe6000ff3e0ff */
[----:B------:R2:W-:Y:S01]  /*7600*/  LDGSTS.E.BYPASS.LTC128B.128 [R241+0xc000], [R10.64+0x100] ;  /* 0x0c0001000af17fae */ /* 0x0005e2000b901d4c */
[----:B------:R-:W-:Y:S03]  /*7610*/  IADD3.X R5, R7, UR7, RZ, P1, !PT ;  /* 0x0000000707057c10 */ /* 0x000fe60008ffe4ff */
        /* <DEDUP_REMOVED lines=14> */
.L_x_3960:
[----:B-123--:R-:W-:Y:S01]  /*7700*/  FMNMX.FTZ R5, R183, R2, !PT ;  /* 0x00000002b7057209 */ /* 0x00efe20007810000 */
[----:B----4-:R-:W-:Y:S01]  /*7710*/  LDSM.16.MT88.4 R12, [R232+0x10000] ;  /* 0x01000000e80c783b */ /* 0x010fe20000004200 */
        /* <DEDUP_REMOVED lines=46> */
[----:B------:R-:W-:Y:S02]  /*7a00*/  FADD.FTZ R2, -R164, R2 ;  /* 0x00000002a4027221 */ /* 0x000fe40000010100 */
[----:B------:R-:W1:Y:S01]  /*7a10*/  MUFU.EX2 R0, R0 ;  /* 0x0000000000007308 */ /* 0x000e620000000800 */
[----:B------:R-:W-:Y:S01]  /*7a20*/  FSEL R187, R187, RZ, P1 ;  /* 0x000000ffbbbb7208 */ /* 0x000fe20000800000 */
[----:B------:R-:W-:Y:S01]  /*7a30*/  FMUL.FTZ R2, R2, c[0x0][0x23c] ;  /* 0x00008f0002027a20 */ /* 0x000fe20000410000 */
[----:B------:R-:W-:Y:S03]  /*7a40*/  FSETP.NEU.FTZ.AND P1, PT, R3, -INF , PT ;  /* 0xff8000000300780b */ /* 0x000fe60003f3d000 */
[--C-:B------:R-:W-:Y:S01]  /*7a50*/  FFMA.FTZ R185, R177, c[0x0][0x23c], -R187.reuse ;  /* 0x00008f00b1b97a23 */ /* 0x100fe200000108bb */
[----:B------:R-:W-:Y:S01]  /*7a60*/  FSEL R177, R4, RZ, P1 ;  /* 0x000000ff04b17208 */ /* 0x000fe20000800000 */
[--C-:B------:R-:W-:Y:S01]  /*7a70*/  FFMA.FTZ R186, R183, c[0x0][0x23c], -R187.reuse ;  /* 0x00008f00b7ba7a23 */ /* 0x100fe200000108bb */
[----:B------:R-:W-:Y:S01]  /*7a80*/  ISETP.GT.AND P1, PT, R250, RZ, PT ;  /* 0x000000fffa00720c */ /* 0x000fe20003f24270 */
[----:B------:R-:W-:Y:S01]  /*7a90*/  FFMA.FTZ R184, R180, c[0x0][0x23c], -R187 ;  /* 0x00008f00b4b87a23 */ /* 0x000fe200000108bb */
[----:B------:R-:W2:Y:S01]  /*7aa0*/  MUFU.EX2 R2, R2 ;  /* 0x0000000200027308 */ /* 0x000ea20000000800 */
[--C-:B------:R-:W-:Y:S02]  /*7ab0*/  FFMA.FTZ R182, R182, c[0x0][0x23c], -R177.reuse ;  /* 0x00008f00b6b67a23 */ /* 0x100fe400000108b1 */
[----:B------:R-:W-:Y:S02]  /*7ac0*/  FFMA.FTZ R181, R181, c[0x0][0x23c], -R177 ;  /* 0x00008f00b5b57a23 */ /* 0x000fe400000108b1 */
[----:B------:R-:W-:Y:S02]  /*7ad0*/  FFMA.FTZ R183, R193, c[0x0][0x23c], -R187 ;  /* 0x00008f00c1b77a23 */ /* 0x000fe400000108bb */
[--C-:B------:R-:W-:Y:S02]  /*7ae0*/  FFMA.FTZ R180, R192, c[0x0][0x23c], -R177.reuse ;  /* 0x00008f00c0b47a23 */ /* 0x100fe400000108b1 */
[----:B------:R-:W-:Y:S01]  /*7af0*/  FFMA.FTZ R167, R191, c[0x0][0x23c], -R177 ;  /* 0x00008f00bfa77a23 */ /* 0x000fe200000108b1 */
        /* <DEDUP_REMOVED lines=18> */
[----:B------:R-:W-:Y:S01]  /*7c20*/  FMUL.FTZ R25, R2, R141 ;  /* 0x0000008d02197220 */ /* 0x000fe20000410000 */
[----:B------:R-:W2:Y:S01]  /*7c30*/  MUFU.EX2 R181, R181 ;  /* 0x000000b500b57308 */ /* 0x000ea20000000800 */
[C---:B------:R-:W-:Y:S01]  /*7c40*/  FMUL.FTZ R26, R0.reuse, R142 ;  /* 0x0000008e001a7220 */ /* 0x040fe20000410000 */
[----:B------:R-:W-:Y:S01]  /*7c50*/  LDSM.16.MT88.4 R148, [R228+0x10800] ;  /* 0x01080000e494783b */ /* 0x000fe20000004200 */
[----:B------:R-:W-:Y:S01]  /*7c60*/  FMUL.FTZ R27, R0, R143 ;  /* 0x0000008f001b7220 */ /* 0x000fe20000410000 */
[----:B-1----:R-:W-:Y:S01]  /*7c70*/  F2FP.BF16.PACK_AB R160, R185, R186 ;  /* 0x000000bab9a0723e */ /* 0x002fe200000010ff */
[C---:B------:R-:W-:Y:S02]  /*7c80*/  FMUL.FTZ R32, R2.reuse, R132 ;  /* 0x0000008402207220 */ /* 0x040fe40000410000 */
[----:B------:R-:W-:Y:S02]  /*7c90*/  FMUL.FTZ R33, R2, R133 ;  /* 0x0000008502217220 */ /* 0x000fe40000410000 */
[C---:B------:R-:W-:Y:S01]  /*7ca0*/  FMUL.FTZ R34, R0.reuse, R134 ;  /* 0x0000008600227220 */ /* 0x040fe20000410000 */
[----:B------:R-:W-:Y:S01]  /*7cb0*/  MUFU.EX2 R184, R184 ;  /* 0x000000b800b87308 */ /* 0x000fe20000000800 */
[----:B------:R-:W-:Y:S01]  /*7cc0*/  LDSM.16.MT88.4 R140, [R228+0x12000] ;  /* 0x01200000e48c783b */ /* 0x000fe20000004200 */
[----:B------:R-:W-:Y:S02]  /*7cd0*/  FMUL.FTZ R35, R0, R135 ;  /* 0x0000008700237220 */ /* 0x000fe40000410000 */
[----:B------:R-:W-:Y:S02]  /*7ce0*/  FFMA.FTZ R192, R174, c[0x0][0x23c], -R187 ;  /* 0x00008f00aec07a23 */ /* 0x000fe400000108bb */
[--C-:B------:R-:W-:Y:S02]  /*7cf0*/  FFMA.FTZ R193, R173, c[0x0][0x23c], -R177.reuse ;  /* 0x00008f00adc17a23 */ /* 0x100fe400000108b1 */
[----:B------:R-:W-:Y:S01]  /*7d00*/  FFMA.FTZ R194, R172, c[0x0][0x23c], -R177 ;  /* 0x00008f00acc27a23 */ /* 0x000fe200000108b1 */
[----:B------:R-:W-:Y:S01]  /*7d10*/  LDSM.16.MT88.4 R132, [R229+0x12000] ;  /* 0x01200000e584783b */ /* 0x000fe20000004200 */
[----:B------:R-:W1:Y:S01]  /*7d20*/  MUFU.EX2 R183, R183 ;  /* 0x000000b700b77308 */ /* 0x000e620000000800 */
[--C-:B------:R-:W-:Y:S02]  /*7d30*/  FFMA.FTZ R196, R171, c[0x0][0x23c], -R187.reuse ;  /* 0x00008f00abc47a23 */ /* 0x100fe400000108bb */
[----:B------:R-:W-:Y:S01]  /*7d40*/  FFMA.FTZ R195, R170, c[0x0][0x23c], -R187 ;  /* 0x00008f00aac37a23 */ /* 0x000fe200000108bb */
[----:B--2---:R-:W-:Y:S01]  /*7d50*/  F2FP.BF16.PACK_AB R161, R181, R182 ;  /* 0x000000b6b5a1723e */ /* 0x004fe200000010ff */
[--C-:B------:R-:W-:Y:S02]  /*7d60*/  FFMA.FTZ R197, R169, c[0x0][0x23c], -R177.reuse ;  /* 0x00008f00a9c57a23 */ /* 0x100fe400000108b1 */
[----:B------:R-:W-:Y:S01]  /*7d70*/  LDSM.16.MT88.4 R172, [R230+0x14800] ;  /* 0x01480000e6ac783b */ /* 0x000fe20000004200 */
[--C-:B------:R-:W-:Y:S02]  /*7d80*/  FFMA.FTZ R198, R168, c[0x0][0x23c], -R177.reuse ;  /* 0x00008f00a8c67a23 */ /* 0x100fe400000108b1 */
[----:B------:R-:W-:Y:S01]  /*7d90*/  MUFU.EX2 R180, R180 ;  /* 0x000000b400b47308 */ /* 0x000fe20000000800 */
[----:B------:R-:W-:Y:S02]  /*7da0*/  FFMA.FTZ R207, R179, c[0x0][0x23c], -R177 ;  /* 0x00008f00b3cf7a23 */ /* 0x000fe400000108b1 */
[C---:B------:R-:W-:Y:S02]  /*7db0*/  FMUL.FTZ R36, R2.reuse, R36 ;  /* 0x0000002402247220 */ /* 0x040fe40000410000 */
[----:B------:R-:W-:Y:S01]  /*7dc0*/  LDSM.16.MT88.4 R168, [R232+0x14800] ;  /* 0x01480000e8a8783b */ /* 0x000fe20000004200 */
[----:B------:R-:W-:Y:S02]  /*7dd0*/  FMUL.FTZ R37, R2, R37 ;  /* 0x0000002502257220 */ /* 0x000fe40000410000 */
[C---:B------:R-:W-:Y:S02]  /*7de0*/  FMUL.FTZ R38, R0.reuse, R38 ;  /* 0x0000002600267220 */ /* 0x040fe40000410000 */
        /* <DEDUP_REMOVED lines=16> */
[----:B--2---:R-:W-:Y:S01]  /*7ef0*/  F2FP.BF16.PACK_AB R163, R167, R180 ;  /* 0x000000b4a7a3723e */ /* 0x004fe200000010ff */
[----:B------:R-:W-:Y:S02]  /*7f00*/  FMUL.FTZ R51, R0, R51 ;  /* 0x0000003300337220 */ /* 0x000fe40000410000 */
[C---:B------:R-:W-:Y:S02]  /*7f10*/  FMUL.FTZ R52, R2.reuse, R52 ;  /* 0x0000003402347220 */ /* 0x040fe40000410000 */
[----:B------:R-:W-:Y:S01]  /*7f20*/  FMUL.FTZ R53, R2, R53 ;  /* 0x0000003502357220 */ /* 0x000fe20000410000 */
[----:B------:R-:W-:Y:S01]  /*7f30*/  MUFU.EX2 R193, R193 ;  /* 0x000000c100c17308 */ /* 0x000fe20000000800 */
[C---:B------:R-:W-:Y:S05]  /*7f40*/  HMMA.16816.F32.BF16 R4, R160.reuse, R12, R4 ;  /* 0x0000000ca004723c */ /* 0x040fea0000041804 */
[----:B------:R-:W-:Y:S02]  /*7f50*/  FMUL.FTZ R54, R0, R54 ;  /* 0x0000003600367220 */ /* 0x000fe40000410000 */
[C---:B------:R-:W-:Y:S01]  /*7f60*/  FMUL.FTZ R12, R2.reuse, R152 ;  /* 0x00000098020c7220 */ /* 0x040fe20000410000 */
[C---:B------:R-:W-:Y:S01]  /*7f70*/  HMMA.16816.F32.BF16 R8, R160.reuse, R14, R8 ;  /* 0x0000000ea008723c */ /* 0x040fe20000041808 */
[----:B------:R-:W2:Y:S03]  /*7f80*/  MUFU.EX2 R194, R194 ;  /* 0x000000c200c27308 */ /* 0x000ea60000000800 */
[----:B------:R-:W-:Y:S02]  /*7f90*/  FMUL.FTZ R13, R2, R153 ;  /* 0x00000099020d7220 */ /* 0x000fe40000410000 */
[C---:B------:R-:W-:Y:S02]  /*7fa0*/  FMUL.FTZ R55, R0.reuse, R55 ;  /* 0x0000003700377220 */ /* 0x040fe40000410000 */
[C---:B------:R-:W-:Y:S03]  /*7fb0*/  FMUL.FTZ R14, R0.reuse, R154 ;  /* 0x0000009a000e7220 */ /* 0x040fe60000410000 */
[----:B------:R-:W-:Y:S01]  /*7fc0*/  MUFU.EX2 R196, R196 ;  /* 0x000000c400c47308 */ /* 0x000fe20000000800 */
[----:B------:R-:W-:Y:S02]  /*7fd0*/  FMUL.FTZ R15, R0, R155 ;  /* 0x0000009b000f7220 */ /* 0x000fe40000410000 */
[----:B------:R-:W3:Y:S01]  /*7fe0*/  LDSM.16.MT88.4 R152, [R228+0x10000] ;  /* 0x01000000e498783b */ /* 0x000ee20000004200 */
[C---:B------:R-:W-:Y:S02]  /*7ff0*/  FMUL.FTZ R56, R2.reuse, R56 ;  /* 0x0000003802387220 */ /* 0x040fe40000410000 */
[----:B------:R-:W-:Y:S02]  /*8000*/  FMUL.FTZ R57, R2, R57 ;  /* 0x0000003902397220 */ /* 0x000fe40000410000 */
[C---:B------:R-:W-:Y:S02]  /*8010*/  HMMA.16816.F32.BF16 R12, R160.reuse, R20, R12 ;  /* 0x00000014a00c723c */ /* 0x040fe4000004180c */
[----:B------:R-:W4:Y:S01]  /*8020*/  MUFU.EX2 R195, R195 ;  /* 0x000000c300c37308 */ /* 0x000f220000000800 */
[C---:B------:R-:W-:Y:S02]  /*8030*/  FMUL.FTZ R58, R0.reuse, R58 ;  /* 0x0000003a003a7220 */ /* 0x040fe40000410000 */
[----:B------:R-:W-:Y:S02]  /*8040*/  FMUL.FTZ R59, R0, R59 ;  /* 0x0000003b003b7220 */ /* 0x000fe40000410000 */
[C---:B------:R-:W-:Y:S01]  /*8050*/  FMUL.FTZ R20, R2.reuse, R144 ;  /* 0x0000009002147220 */ /* 0x040fe20000410000 */
[C---:B------:R-:W-:Y:S04]  /*8060*/  HMMA.16816.F32.BF16 R16, R160.reuse, R22, R16 ;  /* 0x00000016a010723c */ /* 0x040fe80000041810 */
[C---:B------:R-:W-:Y:S01]  /*8070*/  FMUL.FTZ R21, R2.reuse, R145 ;  /* 0x0000009102157220 */ /* 0x040fe20000410000 */
[----:B------:R-:W-:Y:S01]  /*8080*/  MUFU.EX2 R197, R197 ;  /* 0x000000c500c57308 */ /* 0x000fe20000000800 */
[----:B------:R-:W-:Y:S02]  /*8090*/  FMUL.FTZ R60, R2, R60 ;  /* 0x0000003c023c7220 */ /* 0x000fe40000410000 */
[C---:B------:R-:W-:Y:S04]  /*80a0*/  FMUL.FTZ R22, R0.reuse, R146 ;  /* 0x0000009200167220 */ /* 0x040fe80000410000 */
[----:B------:R-:W-:Y:S02]  /*80b0*/  FMUL.FTZ R23, R0, R147 ;  /* 0x0000009300177220 */ /* 0x000fe40000410000 */
[----:B------:R-:W5:Y:S01]  /*80c0*/  LDSM.16.MT88.4 R144, [R232+0x12000] ;  /* 0x01200000e890783b */ /* 0x000f620000004200 */
[----:B------:R-:W-:Y:S01]  /*80d0*/  FMUL.FTZ R61, R2, R61 ;  /* 0x0000003d023d7220 */ /* 0x000fe20000410000 */
[----:B------:R-:W1:Y:S01]  /*80e0*/  MUFU.EX2 R198, R198 ;  /* 0x000000c600c67308 */ /* 0x000e620000000800 */
[C---:B------:R-:W-:Y:S02]  /*80f0*/  FMUL.FTZ R62, R0.reuse, R62 ;  /* 0x0000003e003e7220 */ /* 0x040fe40000410000 */
[C---:B------:R-:W-:Y:S03]  /*8100*/  HMMA.16816.F32.BF16 R20, R160.reuse, R28, R20 ;  /* 0x0000001ca014723c */ /* 0x040fe60000041814 */
[----:B------:R-:W-:Y:S02]  /*8110*/  FMUL.FTZ R63, R0, R63 ;  /* 0x0000003f003f7220 */ /* 0x000fe40000410000 */
[C---:B------:R-:W-:Y:S02]  /*8120*/  FMUL.FTZ R64, R2.reuse, R64 ;  /* 0x0000004002407220 */ /* 0x040fe40000410000 */
[C---:B------:R-:W-:Y:S01]  /*8130*/  FMUL.FTZ R28, R2.reuse, R136 ;  /* 0x00000088021c7220 */ /* 0x040fe20000410000 */
[C---:B------:R-:W-:Y:S01]  /*8140*/  HMMA.16816.F32.BF16 R24, R160.reuse, R30, R24 ;  /* 0x0000001ea018723c */ /* 0x040fe20000041818 */
[----:B------:R-:W-:Y:S03]  /*8150*/  MUFU.EX2 R207, R207 ;  /* 0x000000cf00cf7308 */ /* 0x000fe60000000800 */
[C---:B------:R-:W-:Y:S02]  /*8160*/  FMUL.FTZ R29, R2.reuse, R137 ;  /* 0x00000089021d7220 */ /* 0x040fe40000410000 */
[----:B------:R-:W-:Y:S02]  /*8170*/  FMUL.FTZ R65, R2, R65 ;  /* 0x0000004102417220 */ /* 0x000fe40000410000 */
[C---:B------:R-:W-:Y:S04]  /*8180*/  FMUL.FTZ R30, R0.reuse, R138 ;  /* 0x0000008a001e7220 */ /* 0x040fe80000410000 */
[C---:B------:R-:W-:Y:S02]  /*8190*/  FMUL.FTZ R31, R0.reuse, R139 ;  /* 0x0000008b001f7220 */ /* 0x040fe40000410000 */
[----:B------:R-:W1:Y:S01]  /*81a0*/  LDSM.16.MT88.4 R136, [R230+0x12000] ;  /* 0x01200000e688783b */ /* 0x000e620000004200 */
        /* <DEDUP_REMOVED lines=10> */
[C---:B-----5:R-:W-:Y:S04]  /*8250*/  HMMA.16816.F32.BF16 R36, R160.reuse, R144, R36 ;  /* 0x00000090a024723c */ /* 0x060fe80000041824 */
[----:B------:R-:W-:Y:S02]  /*8260*/  FMUL.FTZ R73, R2, R73 ;  /* 0x0000004902497220 */ /* 0x000fe40000410000 */
[C---:B------:R-:W-:Y:S02]  /*8270*/  FMUL.FTZ R74, R0.reuse, R74 ;  /* 0x0000004a004a7220 */ /* 0x040fe40000410000 */
[C---:B------:R-:W-:Y:S01]  /*8280*/  HMMA.16816.F32.BF16 R40, R160.reuse, R146, R40 ;  /* 0x00000092a028723c */ /* 0x040fe20000041828 */
[----:B------:R-:W-:Y:S03]  /*8290*/  LDSM.16.MT88.4 R144, [R229+0x10800] ;  /* 0x01080000e590783b */ /* 0x000fe60000004200 */
        /* <DEDUP_REMOVED lines=85> */
[C---:B---3--:R-:W-:Y:S03]  /*87f0*/  HMMA.16816.F32.BF16 R124, R160.reuse, R132, R124 ;  /* 0x00000084a07c723c */ /* 0x048fe6000004187c */
[C---:B------:R-:W-:Y:S02]  /*8800*/  FMUL.FTZ R130, R0.reuse, R130 ;  /* 0x0000008200827220 */ /* 0x040fe40000410000 */
[----:B------:R-:W-:Y:S02]  /*8810*/  FMUL.FTZ R131, R0, R131 ;  /* 0x0000008300837220 */ /* 0x000fe40000410000 */
[----:B------:R-:W-:Y:S01]  /*8820*/  F2FP.BF16.PACK_AB R132, R192, R191 ;  /* 0x000000bfc084723e */ /* 0x000fe200000010ff */
[--C-:B------:R-:W-:Y:S01]  /*8830*/  FFMA.FTZ R204, R209, c[0x0][0x23c], -R187.reuse ;  /* 0x00008f00d1cc7a23 */ /* 0x100fe200000108bb */
[----:B--2---:R-:W-:Y:S03]  /*8840*/  F2FP.BF16.PACK_AB R133, R194, R193 ;  /* 0x000000c1c285723e */ /* 0x004fe600000010ff */
[----:B------:R-:W-:Y:S01]  /*8850*/  HMMA.16816.F32.BF16 R128, R160, R134, R128 ;  /* 0x00000086a080723c */ /* 0x000fe20000041880 */
[----:B------:R-:W2:Y:S01]  /*8860*/  LDSM.16.MT88.4 R160, [R229+0x12800] ;  /* 0x01280000e5a0783b */ /* 0x000ea20000004200 */
[----:B------:R-:W-:Y:S01]  /*8870*/  MUFU.EX2 R204, R204 ;  /* 0x000000cc00cc7308 */ /* 0x000fe20000000800 */
[----:B------:R-:W-:Y:S02]  /*8880*/  FFMA.FTZ R205, R210, c[0x0][0x23c], -R187 ;  /* 0x00008f00d2cd7a23 */ /* 0x000fe400000108bb */
[----:B------:R-:W-:Y:S02]  /*8890*/  FFMA.FTZ R206, R208, c[0x0][0x23c], -R177 ;  /* 0x00008f00d0ce7a23 */ /* 0x000fe400000108b1 */
[----:B----4-:R-:W-:Y:S01]  /*88a0*/  F2FP.BF16.PACK_AB R134, R195, R196 ;  /* 0x000000c4c386723e */ /* 0x010fe200000010ff */
[----:B------:R-:W-:Y:S01]  /*88b0*/  FFMA.FTZ R208, R178, c[0x0][0x23c], -R187 ;  /* 0x00008f00b2d07a23 */ /* 0x000fe200000108bb */
[----:B------:R-:W-:Y:S03]  /*88c0*/  F2FP.BF16.PACK_AB R135, R198, R197 ;  /* 0x000000c5c687723e */ /* 0x000fe600000010ff */
[----:B------:R-:W-:Y:S01]  /*88d0*/  FFMA.FTZ R202, R202, c[0x0][0x23c], -R177 ;  /* 0x00008f00caca7a23 */ /* 0x000fe200000108b1 */
[----:B------:R-:W-:Y:S01]  /*88e0*/  MUFU.EX2 R205, R205 ;  /* 0x000000cd00cd7308 */ /* 0x000fe20000000800 */
[--C-:B------:R-:W-:Y:S02]  /*88f0*/  FFMA.FTZ R203, R203, c[0x0][0x23c], -R187.reuse ;  /* 0x00008f00cbcb7a23 */ /* 0x100fe400000108bb */
[C---:B-----5:R-:W-:Y:S05]  /*8900*/  HMMA.16816.F32.BF16 R4, R132.reuse, R140, R4 ;  /* 0x0000008c8404723c */ /* 0x060fea0000041804 */
[----:B------:R-:W-:Y:S02]  /*8910*/  FFMA.FTZ R201, R201, c[0x0][0x23c], -R187 ;  /* 0x00008f00c9c97a23 */ /* 0x000fe400000108bb */
[--C-:B------:R-:W-:Y:S01]  /*8920*/  FFMA.FTZ R200, R200, c[0x0][0x23c], -R177.reuse ;  /* 0x00008f00c8c87a23 */ /* 0x100fe200000108b1 */
[C---:B------:R-:W-:Y:S01]  /*8930*/  HMMA.16816.F32.BF16 R8, R132.reuse, R142, R8 ;  /* 0x0000008e8408723c */ /* 0x040fe20000041808 */
[----:B------:R-:W3:Y:S01]  /*8940*/  LDSM.16.MT88.4 R140, [R228+0x12800] ;  /* 0x01280000e48c783b */ /* 0x000ee20000004200 */
[----:B------:R-:W4:Y:S02]  /*8950*/  MUFU.EX2 R206, R206 ;  /* 0x000000ce00ce7308 */ /* 0x000f240000000800 */
[----:B------:R-:W-:Y:S02]  /*8960*/  FFMA.FTZ R199, R199, c[0x0][0x23c], -R177 ;  /* 0x00008f00c7c77a23 */ /* 0x000fe400000108b1 */
[--C-:B------:R-:W-:Y:S02]  /*8970*/  FFMA.FTZ R189, R189, c[0x0][0x23c], -R187.reuse ;  /* 0x00008f00bdbd7a23 */ /* 0x100fe400000108bb */
[C---:B-1----:R-:W-:Y:S04]  /*8980*/  HMMA.16816.F32.BF16 R12, R132.reuse, R136, R12 ;  /* 0x00000088840c723c */ /* 0x042fe8000004180c */
[--C-:B------:R-:W-:Y:S01]  /*8990*/  FFMA.FTZ R190, R190, c[0x0][0x23c], -R187.reuse ;  /* 0x00008f00bebe7a23 */ /* 0x100fe200000108bb */
[----:B------:R-:W1:Y:S01]  /*89a0*/  MUFU.EX2 R202, R202 ;  /* 0x000000ca00ca7308 */ /* 0x000e620000000800 */
[----:B------:R-:W-:Y:S02]  /*89b0*/  FFMA.FTZ R187, R176, c[0x0][0x23c], -R187 ;  /* 0x00008f00b0bb7a23 */ /* 0x000fe400000108bb */
[C---:B------:R-:W-:Y:S01]  /*89c0*/  HMMA.16816.F32.BF16 R16, R132.reuse, R138, R16 ;  /* 0x0000008a8410723c */ /* 0x040fe20000041810 */
[----:B------:R-:W5:Y:S03]  /*89d0*/  LDSM.16.MT88.4 R136, [R229+0x14800] ;  /* 0x01480000e588783b */ /* 0x000f660000004200 */
[--C-:B------:R-:W-:Y:S02]  /*89e0*/  FFMA.FTZ R188, R188, c[0x0][0x23c], -R177.reuse ;  /* 0x00008f00bcbc7a23 */ /* 0x100fe400000108b1 */
[--C-:B------:R-:W-:Y:S01]  /*89f0*/  FFMA.FTZ R166, R166, c[0x0][0x23c], -R177.reuse ;  /* 0x00008f00a6a67a23 */ /* 0x100fe200000108b1 */
[----:B------:R-:W-:Y:S01]  /*8a00*/  MUFU.EX2 R203, R203 ;  /* 0x000000cb00cb7308 */ /* 0x000fe20000000800 */
[C---:B------:R-:W-:Y:S04]  /*8a10*/  HMMA.16816.F32.BF16 R20, R132.reuse, R144, R20 ;  /* 0x000000908414723c */ /* 0x040fe80000041814 */
[----:B------:R-:W-:Y:S02]  /*8a20*/  FFMA.FTZ R177, R165, c[0x0][0x23c], -R177 ;  /* 0x00008f00a5b17a23 */ /* 0x000fe400000108b1 */
[----:B------:R-:W-:Y:S01]  /*8a30*/  FFMA.FTZ R186, R2, R252, R186 ;  /* 0x000000fc02ba7223 */ /* 0x000fe200000100ba */
[----:B------:R-:W-:Y:S01]  /*8a40*/  MOV R2, R164 ;  /* 0x000000a400027202 */ /* 0x000fe20000000f00 */
[C---:B------:R-:W-:Y:S01]  /*8a50*/  HMMA.16816.F32.BF16 R24, R132.reuse, R146, R24 ;  /* 0x000000928418723c */ /* 0x040fe20000041818 */
[----:B------:R-:W1:Y:S01]  /*8a60*/  LDSM.16.MT88.4 R144, [R228+0x14800] ;  /* 0x01480000e490783b */ /* 0x000e620000004200 */
[----:B------:R2:W-:Y:S02]  /*8a70*/  MUFU.EX2 R165, R177 ;  /* 0x000000b100a57308 */ /* 0x0005e40000000800 */
[----:B------:R-:W-:Y:S01]  /*8a80*/  FFMA.FTZ R182, R0, R251, R182 ;  /* 0x000000fb00b67223 */ /* 0x000fe200000100b6 */
[----:B------:R-:W-:Y:S01]  /*8a90*/  IADD3 R0, R250, -0x1, RZ ;  /* 0xfffffffffa007810 */ /* 0x000fe20007ffe0ff */
[----:B------:R-:W-:Y:S02]  /*8aa0*/  FADD.FTZ R186, R185, R186 ;  /* 0x000000bab9ba7221 */ /* 0x000fe40000010000 */
[C---:B------:R-:W-:Y:S04]  /*8ab0*/  HMMA.16816.F32.BF16 R28, R132.reuse, R148, R28 ;  /* 0x00000094841c723c */ /* 0x040fe8000004181c */
[----:B------:R-:W1:Y:S01]  /*8ac0*/  MUFU.EX2 R201, R201 ;  /* 0x000000c900c97308 */ /* 0x000e620000000800 */
[----:B------:R-:W-:Y:S01]  /*8ad0*/  FADD.FTZ R182, R181, R182 ;  /* 0x000000b6b5b67221 */ /* 0x000fe20000010000 */
[----:B------:R-:W-:Y:S01]  /*8ae0*/  MOV R250, R0 ;  /* 0x0000000000fa7202 */ /* 0x000fe20000000f00 */
[----:B------:R-:W-:Y:S01]  /*8af0*/  FADD.FTZ R184, R184, R186 ;  /* 0x000000bab8b87221 */ /* 0x000fe20000010000 */
[C---:B------:R-:W-:Y:S01]  /*8b00*/  HMMA.16816.F32.BF16 R32, R132.reuse, R150, R32 ;  /* 0x000000968420723c */ /* 0x040fe20000041820 */
[----:B------:R-:W1:Y:S03]  /*8b10*/  LDSM.16.MT88.4 R148, [R232+0x16800] ;  /* 0x01680000e894783b */ /* 0x000e660000004200 */
[----:B------:R-:W-:Y:S01]  /*8b20*/  FADD.FTZ R182, R180, R182 ;  /* 0x000000b6b4b67221 */ /* 0x000fe20000010000 */
[----:B------:R-:W-:Y:S01]  /*8b30*/  MOV R0, R3 ;  /* 0x0000000300007202 */ /* 0x000fe20000000f00 */
[----:B------:R-:W-:Y:S01]  /*8b40*/  MUFU.EX2 R200, R200 ;  /* 0x000000c800c87308 */ /* 0x000fe20000000800 */
[----:B------:R-:W-:Y:S01]  /*8b50*/  FADD.FTZ R184, R183, R184 ;  /* 0x000000b8b7b87221 */ /* 0x000fe20000010000 */
[C---:B------:R-:W-:Y:S01]  /*8b60*/  HMMA.16816.F32.BF16 R36, R132.reuse, R152, R36 ;  /* 0x000000988424723c */ /* 0x040fe20000041824 */
[----:B--2---:R-:W-:Y:S03]  /*8b70*/  LDSM.16.MT88.4 R176, [R232+0x15800] ;  /* 0x01580000e8b0783b */ /* 0x004fe60000004200 */
[----:B------:R-:W-:Y:S02]  /*8b80*/  FADD.FTZ R167, R167, R182 ;  /* 0x000000b6a7a77221 */ /* 0x000fe40000010000 */
[----:B------:R-:W-:Y:S02]  /*8b90*/  FADD.FTZ R191, R191, R184 ;  /* 0x000000b8bfbf7221 */ /* 0x000fe40000010000 */
[C---:B------:R-:W-:Y:S01]  /*8ba0*/  HMMA.16816.F32.BF16 R40, R132.reuse, R154, R40 ;  /* 0x0000009a8428723c */ /* 0x040fe20000041828 */
[----:B------:R-:W2:Y:S01]  /*8bb0*/  MUFU.EX2 R199, R199 ;  /* 0x000000c700c77308 */ /* 0x000ea20000000800 */
[----:B------:R-:W-:Y:S02]  /*8bc0*/  LDSM.16.MT88.4 R152, [R232+0x13000] ;  /* 0x01300000e898783b */ /* 0x000fe40000004200 */
[----:B------:R-:W-:Y:S02]  /*8bd0*/  FADD.FTZ R167, R193, R167 ;  /* 0x000000a7c1a77221 */ /* 0x000fe40000010000 */
[----:B------:R-:W-:Y:S02]  /*8be0*/  FADD.FTZ R191, R192, R191 ;  /* 0x000000bfc0bf7221 */ /* 0x000fe40000010000 */
[C---:B------:R-:W-:Y:S03]  /*8bf0*/  HMMA.16816.F32.BF16 R44, R132.reuse, R156, R44 ;  /* 0x0000009c842c723c */ /* 0x040fe6000004182c */
[----:B------:R-:W-:Y:S01]  /*8c00*/  MUFU.EX2 R189, R189 ;  /* 0x000000bd00bd7308 */ /* 0x000fe20000000800 */
[----:B------:R-:W-:Y:S02]  /*8c10*/  FADD.FTZ R194, R194, R167 ;  /* 0x000000a7c2c27221 */ /* 0x000fe40000010000 */
[----:B------:R-:W-:Y:S02]  /*8c20*/  FADD.FTZ R196, R196, R191 ;  /* 0x000000bfc4c47221 */ /* 0x000fe40000010000 */
[C---:B------:R-:W-:Y:S01]  /*8c30*/  HMMA.16816.F32.BF16 R48, R132.reuse, R158, R48 ;  /* 0x0000009e8430723c */ /* 0x040fe20000041830 */
[----:B------:R-:W-:Y:S03]  /*8c40*/  LDSM.16.MT88.4 R156, [R230+0x13000] ;  /* 0x01300000e69c783b */ /* 0x000fe60000004200 */
[----:B------:R-:W-:Y:S01]  /*8c50*/  FADD.FTZ R194, R197, R194 ;  /* 0x000000c2c5c27221 */ /* 0x000fe20000010000 */
[----:B------:R-:W-:Y:S01]  /*8c60*/  MUFU.EX2 R190, R190 ;  /* 0x000000be00be7308 */ /* 0x000fe20000000800 */
[----:B------:R-:W-:Y:S02]  /*8c70*/  FADD.FTZ R196, R195, R196 ;  /* 0x000000c4c3c47221 */ /* 0x000fe40000010000 */
[C---:B------:R-:W-:Y:S04]  /*8c80*/  HMMA.16816.F32.BF16 R52, R132.reuse, R160, R52 ;  /* 0x000000a08434723c */ /* 0x040fe80000041834 */
[----:B------:R-:W-:Y:S03]  /*8c90*/  FADD.FTZ R198, R198, R194 ;  /* 0x000000c2c6c67221 */ /* 0x000fe60000010000 */
[----:B------:R-:W1:Y:S01]  /*8ca0*/  MUFU.EX2 R188, R188 ;  /* 0x000000bc00bc7308 */ /* 0x000e620000000800 */
[C---:B------:R-:W-:Y:S01]  /*8cb0*/  HMMA.16816.F32.BF16 R56, R132.reuse, R162, R56 ;  /* 0x000000a28438723c */ /* 0x040fe20000041838 */
[----:B------:R-:W-:Y:S03]  /*8cc0*/  LDSM.16.MT88.4 R160, [R229+0x13000] ;  /* 0x01300000e5a0783b */ /* 0x000fe60000004200 */
[----:B----4-:R-:W-:Y:S04]  /*8cd0*/  FADD.FTZ R198, R206, R198 ;  /* 0x000000c6cec67221 */ /* 0x010fe80000010000 */
[C---:B---3--:R-:W-:Y:S01]  /*8ce0*/  HMMA.16816.F32.BF16 R60, R132.reuse, R140, R60 ;  /* 0x0000008c843c723c */ /* 0x048fe2000004183c */
[----:B------:R-:W-:Y:S07]  /*8cf0*/  MUFU.EX2 R208, R208 ;  /* 0x000000d000d07308 */ /* 0x000fee0000000800 */
[C---:B------:R-:W-:Y:S01]  /*8d00*/  HMMA.16816.F32.BF16 R64, R132.reuse, R142, R64 ;  /* 0x0000008e8440723c */ /* 0x040fe20000041840 */
[----:B------:R-:W3:Y:S02]  /*8d10*/  LDSM.16.MT88.4 R140, [R230+0x16800] ;  /* 0x01680000e68c783b */ /* 0x000ee40000004200 */
[----:B------:R-:W-:Y:S05]  /*8d20*/  MUFU.EX2 R187, R187 ;  /* 0x000000bb00bb7308 */ /* 0x000fea0000000800 */
[C---:B------:R-:W-:Y:S05]  /*8d30*/  HMMA.16816.F32.BF16 R68, R132.reuse, R168, R68 ;  /* 0x000000a88444723c */ /* 0x040fea0000041844 */
[----:B------:R-:W4:Y:S03]  /*8d40*/  MUFU.EX2 R166, R166 ;  /* 0x000000a600a67308 */ /* 0x000f260000000800 */
[C---:B------:R-:W-:Y:S01]  /*8d50*/  HMMA.16816.F32.BF16 R72, R132.reuse, R170, R72 ;  /* 0x000000aa8448723c */ /* 0x040fe20000041848 */
[----:B------:R-:W-:Y:S07]  /*8d60*/  LDSM.16.MT88.4 R168, [R228+0x13000] ;  /* 0x01300000e4a8783b */ /* 0x000fee0000004200 */
        /* <DEDUP_REMOVED lines=15> */
[C---:B-----5:R-:W-:Y:S08]  /*8e60*/  HMMA.16816.F32.BF16 R116, R132.reuse, R136, R116 ;  /* 0x000000888474723c */ /* 0x060ff00000041874 */
[C---:B------:R-:W-:Y:S01]  /*8e70*/  HMMA.16816.F32.BF16 R120, R132.reuse, R138, R120 ;  /* 0x0000008a8478723c */ /* 0x040fe20000041878 */
[----:B------:R-:W5:Y:S07]  /*8e80*/  LDSM.16.MT88.4 R136, [R229+0x11000] ;  /* 0x01100000e588783b */ /* 0x000f6e0000004200 */
[C---:B-1----:R-:W-:Y:S08]  /*8e90*/  HMMA.16816.F32.BF16 R124, R132.reuse, R144, R124 ;  /* 0x00000090847c723c */ /* 0x042ff0000004187c */
[----:B------:R-:W-:Y:S01]  /*8ea0*/  HMMA.16816.F32.BF16 R128, R132, R146, R128 ;  /* 0x000000928480723c */ /* 0x000fe20000041880 */
[----:B------:R-:W1:Y:S06]  /*8eb0*/  LDSM.16.MT88.4 R144, [R228+0x11000] ;  /* 0x01100000e490783b */ /* 0x000e6c0000004200 */
[----:B------:R-:W-:Y:S01]  /*8ec0*/  F2FP.BF16.PACK_AB R132, R205, R204 ;  /* 0x000000cccd84723e */ /* 0x000fe200000010ff */
[----:B------:R-:W-:Y:S01]  /*8ed0*/  FADD.FTZ R204, R204, R196 ;  /* 0x000000c4cccc7221 */ /* 0x000fe20000010000 */
[C---:B------:R-:W-:Y:S03]  /*8ee0*/  F2FP.BF16.PACK_AB R133, R202.reuse, R206 ;  /* 0x000000ceca85723e */ /* 0x040fe600000010ff */
[----:B------:R-:W-:Y:S01]  /*8ef0*/  F2FP.BF16.PACK_AB R134, R201, R203 ;  /* 0x000000cbc986723e */ /* 0x000fe200000010ff */
[----:B------:R-:W-:Y:S01]  /*8f00*/  FADD.FTZ R204, R205, R204 ;  /* 0x000000cccdcc7221 */ /* 0x000fe20000010000 */
[----:B--2---:R-:W-:Y:S01]  /*8f10*/  F2FP.BF16.PACK_AB R135, R199, R200 ;  /* 0x000000c8c787723e */ /* 0x004fe200000010ff */
[----:B------:R-:W-:Y:S02]  /*8f20*/  FADD.FTZ R202, R202, R198 ;  /* 0x000000c6caca7221 */ /* 0x000fe40000010000 */
[----:B------:R-:W-:Y:S02]  /*8f30*/  FADD.FTZ R203, R203, R204 ;  /* 0x000000cccbcb7221 */ /* 0x000fe40000010000 */
[----:B------:R-:W-:Y:S02]  /*8f40*/  FADD.FTZ R202, R200, R202 ;  /* 0x000000cac8ca7221 */ /* 0x000fe40000010000 */
[C---:B---3--:R-:W-:Y:S03]  /*8f50*/  HMMA.16816.F32.BF16 R4, R132.reuse, R140, R4 ;  /* 0x0000008c8404723c */ /* 0x048fe60000041804 */
[----:B------:R-:W-:Y:S02]  /*8f60*/  FADD.FTZ R203, R201, R203 ;  /* 0x000000cbc9cb7221 */ /* 0x000fe40000010000 */
[----:B------:R-:W-:Y:S03]  /*8f70*/  FADD.FTZ R199, R199, R202 ;  /* 0x000000cac7c77221 */ /* 0x000fe60000010000 */
[C---:B------:R-:W-:Y:S01]  /*8f80*/  HMMA.16816.F32.BF16 R8, R132.reuse, R142, R8 ;  /* 0x0000008e8408723c */ /* 0x040fe20000041808 */
[----:B------:R-:W2:Y:S03]  /*8f90*/  LDSM.16.MT88.4 R140, [R230+0x15000] ;  /* 0x01500000e68c783b */ /* 0x000ea60000004200 */
[----:B------:R-:W-:Y:S04]  /*8fa0*/  FADD.FTZ R199, R188, R199 ;  /* 0x000000c7bcc77221 */ /* 0x000fe80000010000 */
[C---:B------:R-:W-:Y:S04]  /*8fb0*/  HMMA.16816.F32.BF16 R12, R132.reuse, R148, R12 ;  /* 0x00000094840c723c */ /* 0x040fe8000004180c */
[----:B------:R-:W-:Y:S04]  /*8fc0*/  FADD.FTZ R199, R207, R199 ;  /* 0x000000c7cfc77221 */ /* 0x000fe80000010000 */
[C---:B------:R-:W-:Y:S01]  /*8fd0*/  HMMA.16816.F32.BF16 R16, R132.reuse, R150, R16 ;  /* 0x000000968410723c */ /* 0x040fe20000041810 */
[----:B------:R-:W-:Y:S03]  /*8fe0*/  LDSM.16.MT88.4 R148, [R232+0x17000] ;  /* 0x01700000e894783b */ /* 0x000fe60000004200 */
[----:B----4-:R-:W-:Y:S04]  /*8ff0*/  FADD.FTZ R199, R166, R199 ;  /* 0x000000c7a6c77221 */ /* 0x010fe80000010000 */
[C---:B-----5:R-:W-:Y:S04]  /*9000*/  HMMA.16816.F32.BF16 R20, R132.reuse, R136, R20 ;  /* 0x000000888414723c */ /* 0x060fe80000041814 */
[----:B------:R-:W-:Y:S04]  /*9010*/  FADD.FTZ R251, R165, R199 ;  /* 0x000000c7a5fb7221 */ /* 0x000fe80000010000 */
        /* <DEDUP_REMOVED lines=13> */
[C---:B------:R-:W-:Y:S01]  /*90f0*/  F2FP.BF16.PACK_AB R168, R190.reuse, R189 ;  /* 0x000000bdbea8723e */ /* 0x040fe200000010ff */
[C---:B------:R-:W-:Y:S04]  /*9100*/  HMMA.16816.F32.BF16 R64, R132.reuse, R170, R64 ;  /* 0x000000aa8440723c */ /* 0x040fe80000041840 */
[----:B------:R-:W-:Y:S01]  /*9110*/  F2FP.BF16.PACK_AB R169, R207, R188 ;  /* 0x000000bccfa9723e */ /* 0x000fe200000010ff */
[----:B------:R-:W-:Y:S02]  /*9120*/  FADD.FTZ R189, R189, R203 ;  /* 0x000000cbbdbd7221 */ /* 0x000fe40000010000 */
[----:B------:R-:W-:Y:S01]  /*9130*/  F2FP.BF16.PACK_AB R170, R187, R208 ;  /* 0x000000d0bbaa723e */ /* 0x000fe200000010ff */
[C---:B------:R-:W-:Y:S04]  /*9140*/  HMMA.16816.F32.BF16 R68, R132.reuse, R172, R68 ;  /* 0x000000ac8444723c */ /* 0x040fe80000041844 */
[----:B------:R-:W-:Y:S01]  /*9150*/  F2FP.BF16.PACK_AB R171, R165, R166 ;  /* 0x000000a6a5ab723e */ /* 0x000fe200000010ff */
[----:B------:R-:W-:Y:S03]  /*9160*/  FADD.FTZ R189, R190, R189 ;  /* 0x000000bdbebd7221 */ /* 0x000fe60000010000 */
[C---:B------:R-:W-:Y:S01]  /*9170*/  HMMA.16816.F32.BF16 R72, R132.reuse, R174, R72 ;  /* 0x000000ae8448723c */ /* 0x040fe20000041848 */
[----:B------:R-:W-:Y:S03]  /*9180*/  LDSM.16.MT88.4 R172, [R228+0x11800] ;  /* 0x01180000e4ac783b */ /* 0x000fe60000004200 */
[----:B------:R-:W-:Y:S04]  /*9190*/  FADD.FTZ R189, R208, R189 ;  /* 0x000000bdd0bd7221 */ /* 0x000fe80000010000 */
[C---:B--2---:R-:W-:Y:S04]  /*91a0*/  HMMA.16816.F32.BF16 R76, R132.reuse, R140, R76 ;  /* 0x0000008c844c723c */ /* 0x044fe8000004184c */
[----:B------:R-:W-:Y:S04]  /*91b0*/  FADD.FTZ R252, R187, R189 ;  /* 0x000000bdbbfc7221 */ /* 0x000fe80000010000 */
        /* <DEDUP_REMOVED lines=15> */
[C---:B------:R-:W-:Y:S08]  /*92b0*/  HMMA.16816.F32.BF16 R120, R132.reuse, R138, R120 ;  /* 0x0000008a8478723c */ /* 0x040ff00000041878 */
[C---:B-1----:R-:W-:Y:S08]  /*92c0*/  HMMA.16816.F32.BF16 R124, R132.reuse, R144, R124 ;  /* 0x00000090847c723c */ /* 0x042ff0000004187c */
[----:B------:R-:W-:Y:S08]  /*92d0*/  HMMA.16816.F32.BF16 R128, R132, R146, R128 ;  /* 0x000000928480723c */ /* 0x000ff00000041880 */
[C---:B------:R-:W-:Y:S01]  /*92e0*/  HMMA.16816.F32.BF16 R160, R168.reuse, R156, R4 ;  /* 0x0000009ca8a0723c */ /* 0x040fe20000041804 */
[----:B------:R-:W1:Y:S07]  /*92f0*/  LDSM.16.MT88.4 R4, [R232+0x13800] ;  /* 0x01380000e804783b */ /* 0x000e6e0000004200 */
[C---:B------:R-:W-:Y:S01]  /*9300*/  HMMA.16816.F32.BF16 R156, R168.reuse, R158, R8 ;  /* 0x0000009ea89c723c */ /* 0x040fe20000041808 */
[----:B------:R-:W3:Y:S07]  /*9310*/  LDSM.16.MT88.4 R8, [R230+0x13800] ;  /* 0x01380000e608783b */ /* 0x000eee0000004200 */
[C---:B----4-:R-:W-:Y:S01]  /*9320*/  HMMA.16816.F32.BF16 R152, R168.reuse, R148, R12 ;  /* 0x00000094a898723c */ /* 0x050fe2000004180c */
        /* <DEDUP_REMOVED lines=39> */
.L_x_3958:
[----:B------:R-:W1:Y:S01]  /*95a0*/  SHFL.BFLY PT, R2, R252, 0x2, 0x1f ;  /* 0x0c401f00fc027f89 */ /* 0x000e6200000e0000 */
[----:B------:R-:W-:Y:S01]  /*95b0*/  MOV R4, 0x3f800000 ;  /* 0x3f80000000047802 */ /* 0x000fe20000000f00 */
[----:B------:R-:W2:Y:S01]  /*95c0*/  LDC.U8 R17, c[0x0][0x328] ;  /* 0x0000ca00ff117b82 */ /* 0x000ea20000000000 */
[----:B------:R-:W-:Y:S01]  /*95d0*/  MOV R5, 0x3f800000 ;  /* 0x3f80000000057802 */ /* 0x000fe20000000f00 */
[----:B------:R-:W3:Y:S01]  /*95e0*/  SHFL.BFLY PT, R0, R251, 0x2, 0x1f ;  /* 0x0c401f00fb007f89 */ /* 0x000ee200000e0000 */
[----:B------:R-:W-:Y:S03]  /*95f0*/  BSSY B0, `(.L_x_3963) ;  /* 0x000016f000007945 */ /* 0x000fe60003800000 */
[----:B------:R-:W4:Y:S01]  /*9600*/  S2R R6, SR_TID.X ;  /* 0x0000000000067919 */ /* 0x000f220000002100 */
[----:B-1----:R-:W-:-:S02]  /*9610*/  FADD.FTZ R252, R2, R252 ;  /* 0x000000fc02fc7221 */ /* 0x002fc40000010000 */
[----:B---3--:R-:W-:-:S03]  /*9620*/  FADD.FTZ R251, R0, R251 ;  /* 0x000000fb00fb7221 */ /* 0x008fc60000010000 */
[----:B------:R-:W1:Y:S01]  /*9630*/  SHFL.BFLY PT, R2, R252, 0x1, 0x1f ;  /* 0x0c201f00fc027f89 */ /* 0x000e6200000e0000 */
[----:B----4-:R-:W-:-:S03]  /*9640*/  SHF.R.S32.HI R7, RZ, 0x1f, R6 ;  /* 0x0000001fff077819 */ /* 0x010fc60000011406 */
[----:B------:R-:W3:Y:S01]  /*9650*/  SHFL.BFLY PT, R0, R251, 0x1, 0x1f ;  /* 0x0c201f00fb007f89 */ /* 0x000ee200000e0000 */
[CC--:B------:R-:W-:Y:S02]  /*9660*/  LEA.HI R8, R7.reuse, R6.reuse, RZ, 0x2 ;  /* 0x0000000607087211 */ /* 0x0c0fe400078f10ff */
[----:B------:R-:W-:Y:S02]  /*9670*/  LEA.HI R7, R7, R6, RZ, 0x5 ;  /* 0x0000000607077211 */ /* 0x000fe400078f28ff */
[--C-:B------:R-:W-:Y:S02]  /*9680*/  SHF.R.S32.HI R10, RZ, 0x2, R8.reuse ;  /* 0x00000002ff0a7819 */ /* 0x100fe40000011408 */
[----:B------:R-:W-:Y:S02]  /*9690*/  SHF.R.S32.HI R9, RZ, 0x1f, R8 ;  /* 0x0000001fff097819 */ /* 0x000fe40000011408 */
[----:B------:R-:W-:Y:S02]  /*96a0*/  LOP3.LUT R8, R8, 0x3ffffffc, RZ, 0xc0, !PT ;  /* 0x3ffffffc08087812 */ /* 0x000fe400078ec0ff */
[----:B------:R-:W-:-:S02]  /*96b0*/  LEA.HI R9, R9, R10, RZ, 0x3 ;  /* 0x0000000a09097211 */ /* 0x000fc400078f18ff */
[----:B------:R-:W-:Y:S02]  /*96c0*/  IADD3 R8, -R8, R6, RZ ;  /* 0x0000000608087210 */ /* 0x000fe40007ffe1ff */
[----:B------:R-:W-:Y:S01]  /*96d0*/  LOP3.LUT R9, R9, 0xfffffff8, RZ, 0xc0, !PT ;  /* 0xfffffff809097812 */ /* 0x000fe200078ec0ff */
[----:B-1----:R-:W-:-:S03]  /*96e0*/  FADD.FTZ R2, R252, R2 ;  /* 0x00000002fc027221 */ /* 0x002fc60000010000 */
[----:B------:R-:W-:Y:S02]  /*96f0*/  IADD3 R9, R10, -R9, RZ ;  /* 0x800000090a097210 */ /* 0x000fe40007ffe0ff */
[----:B------:R-:W-:Y:S01]  /*9700*/  SHF.R.S32.HI R10, RZ, 0x5, R7 ;  /* 0x00000005ff0a7819 */ /* 0x000fe20000011407 */
[----:B---3--:R-:W-:Y:S01]  /*9710*/  FADD.FTZ R0, R251, R0 ;  /* 0x00000000fb007221 */ /* 0x008fe20000010000 */
[----:B------:R-:W-:Y:S02]  /*9720*/  FSETP.NE.FTZ.AND P3, PT, R2, RZ, PT ;  /* 0x000000ff0200720b */ /* 0x000fe40003f75000 */
[----:B------:R-:W-:Y:S02]  /*9730*/  SHF.L.U32 R11, R9, 0x6, RZ ;  /* 0x00000006090b7819 */ /* 0x000fe400000006ff */
[----:B------:R-:W-:Y:S02]  /*9740*/  FSETP.NE.FTZ.AND P0, PT, R0, RZ, PT ;  /* 0x000000ff0000720b */ /* 0x000fe40003f15000 */
[----:B------:R-:W-:-:S02]  /*9750*/  LOP3.LUT R11, R11, 0x1c0, RZ, 0xc0, !PT ;  /* 0x000001c00b0b7812 */ /* 0x000fc400078ec0ff */
[----:B------:R-:W-:Y:S02]  /*9760*/  LOP3.LUT R12, R9, 0x1, RZ, 0xc0, !PT ;  /* 0x00000001090c7812 */ /* 0x000fe400078ec0ff */
[----:B------:R-:W-:Y:S02]  /*9770*/  LEA R8, R10, R8, 0x9 ;  /* 0x000000080a087211 */ /* 0x000fe400078e48ff */
[----:B------:R-:W-:Y:S01]  /*9780*/  LEA.HI R11, R11, R11, RZ, 0x1d ;  /* 0x0000000b0b0b7211 */ /* 0x000fe200078fe8ff */
[----:B------:R-:W1:Y:S01]  /*9790*/  @P3 MUFU.RCP R4, R2 ;  /* 0x0000000200043308 */ /* 0x000e620000001000 */
[----:B------:R-:W-:Y:S02]  /*97a0*/  ISETP.NE.U32.AND P4, PT, R12, 0x1, PT ;  /* 0x000000010c00780c */ /* 0x000fe40003f85070 */
[----:B------:R-:W-:Y:S02]  /*97b0*/  LEA R8, R8, R11, 0x1 ;  /* 0x0000000b08087211 */ /* 0x000fe400078e08ff */
[----:B------:R-:W-:-:S02]  /*97c0*/  R2P PR, R9, 0x6 ;  /* 0x0000000609007804 */ /* 0x000fc40000000000 */
[----:B------:R-:W-:Y:S01]  /*97d0*/  SHF.L.U32 R8, R8, 0x1, RZ ;  /* 0x0000000108087819 */ /* 0x000fe200000006ff */
[----:B------:R-:W3:Y:S01]  /*97e0*/  @P0 MUFU.RCP R5, R0 ;  /* 0x0000000000050308 */ /* 0x000ee20000001000 */
[----:B------:R-:W-:Y:S02]  /*97f0*/  MOV R11, 0x20 ;  /* 0x00000020000b7802 */ /* 0x000fe40000000f00 */
[C---:B------:R-:W-:Y:S02]  /*9800*/  IADD3 R9, R8.reuse, -0x10, RZ ;  /* 0xfffffff008097810 */ /* 0x040fe40007ffe0ff */
[----:B------:R-:W-:Y:S02]  /*9810*/  SEL R11, R11, 0xffffffe0, !P1 ;  /* 0xffffffe00b0b7807 */ /* 0x000fe40004800000 */
[----:B------:R-:W-:Y:S01]  /*9820*/  @P4 IADD3 R9, R8, 0x10, RZ ;  /* 0x0000001008094810 */ /* 0x000fe20007ffe0ff */
[----:B-1----:R-:W-:Y:S01]  /*9830*/  FMUL.FTZ R160, R4, R160 ;  /* 0x000000a004a07220 */ /* 0x002fe20000410000 */
[----:B------:R-:W-:Y:S01]  /*9840*/  IADD3 R12, R8, R11, RZ ;  /* 0x0000000b080c7210 */ /* 0x000fe20007ffe0ff */
[C---:B------:R-:W-:Y:S01]  /*9850*/  FMUL.FTZ R161, R4.reuse, R161 ;  /* 0x000000a104a17220 */ /* 0x040fe20000410000 */
[----:B------:R-:W-:Y:S01]  /*9860*/  IADD3 R11, R11, R9, RZ ;  /* 0x000000090b0b7210 */ /* 0x000fe20007ffe0ff */
[C---:B------:R-:W-:Y:S01]  /*9870*/  FMUL.FTZ R156, R4.reuse, R156 ;  /* 0x0000009c049c7220 */ /* 0x040fe20000410000 */
[----:B--2---:R-:W-:Y:S01]  /*9880*/  ISETP.NE.AND P4, PT, R17, RZ, PT ;  /* 0x000000ff1100720c */ /* 0x004fe20003f85270 */
[C---:B------:R-:W-:Y:S01]  /*9890*/  FMUL.FTZ R157, R4.reuse, R157 ;  /* 0x0000009d049d7220 */ /* 0x040fe20000410000 */
[----:B------:R-:W-:Y:S01]  /*98a0*/  F2FP.BF16.PACK_AB R160, R161, R160 ;  /* 0x000000a0a1a0723e */ /* 0x000fe200000010ff */
[----:B------:R-:W-:Y:S01]  /*98b0*/  FMUL.FTZ R152, R4, R152 ;  /* 0x0000009804987220 */ /* 0x000fe20000410000 */
[----:B------:R-:W-:Y:S01]  /*98c0*/  ISETP.NE.OR P1, PT, R240, -0x1, !P4 ;  /* 0xfffffffff000780c */ /* 0x000fe20006725670 */
[C---:B------:R-:W-:Y:S01]  /*98d0*/  FMUL.FTZ R153, R4.reuse, R153 ;  /* 0x0000009904997220 */ /* 0x040fe20000410000 */
[----:B------:R-:W-:Y:S01]  /*98e0*/  F2FP.BF16.PACK_AB R156, R157, R156 ;  /* 0x0000009c9d9c723e */ /* 0x000fe200000010ff */
[C---:B------:R-:W-:Y:S01]  /*98f0*/  FMUL.FTZ R148, R4.reuse, R148 ;  /* 0x0000009404947220 */ /* 0x040fe20000410000 */
[----:B------:R-:W-:Y:S01]  /*9900*/  STS [R8], R160 ;  /* 0x000000a008007388 */ /* 0x000fe20000000800 */
[C---:B------:R-:W-:Y:S01]  /*9910*/  FMUL.FTZ R149, R4.reuse, R149 ;  /* 0x0000009504957220 */ /* 0x040fe20000410000 */
[----:B------:R-:W-:Y:S01]  /*9920*/  F2FP.BF16.PACK_AB R152, R153, R152 ;  /* 0x000000989998723e */ /* 0x000fe200000010ff */
[C---:B------:R-:W-:Y:S01]  /*9930*/  FMUL.FTZ R144, R4.reuse, R144 ;  /* 0x0000009004907220 */ /* 0x040fe20000410000 */
[----:B------:R-:W-:Y:S01]  /*9940*/  LOP3.LUT R7, R7, 0xffffffe0, RZ, 0xc0, !PT ;  /* 0xffffffe007077812 */ /* 0x000fe200078ec0ff */
[C---:B------:R-:W-:Y:S01]  /*9950*/  FMUL.FTZ R145, R4.reuse, R145 ;  /* 0x0000009104917220 */ /* 0x040fe20000410000 */
[----:B------:R-:W-:Y:S01]  /*9960*/  F2FP.BF16.PACK_AB R148, R149, R148 ;  /* 0x000000949594723e */ /* 0x000fe200000010ff */
[C---:B------:R-:W-:Y:S01]  /*9970*/  FMUL.FTZ R140, R4.reuse, R140 ;  /* 0x0000008c048c7220 */ /* 0x040fe20000410000 */
[----:B------:R-:W1:Y:S01]  /*9980*/  @P3 MUFU.LG2 R2, R2 ;  /* 0x0000000200023308 */ /* 0x000e620000000c00 */
[C---:B------:R-:W-:Y:S01]  /*9990*/  FMUL.FTZ R141, R4.reuse, R141 ;  /* 0x0000008d048d7220 */ /* 0x040fe20000410000 */
[----:B------:R-:W-:Y:S01]  /*99a0*/  F2FP.BF16.PACK_AB R144, R145, R144 ;  /* 0x000000909190723e */ /* 0x000fe200000010ff */
[C---:B------:R-:W-:Y:S01]  /*99b0*/  FMUL.FTZ R136, R4.reuse, R136 ;  /* 0x0000008804887220 */ /* 0x040fe20000410000 */
[----:B------:R-:W-:Y:S01]  /*99c0*/  IADD3 R7, -R7, R6, RZ ;  /* 0x0000000607077210 */ /* 0x000fe20007ffe1ff */
[C---:B------:R-:W-:Y:S01]  /*99d0*/  FMUL.FTZ R137, R4.reuse, R137 ;  /* 0x0000008904897220 */ /* 0x040fe20000410000 */
[----:B------:R-:W-:Y:S01]  /*99e0*/  F2FP.BF16.PACK_AB R140, R141, R140 ;  /* 0x0000008c8d8c723e */ /* 0x000fe200000010ff */
[C---:B------:R-:W-:Y:S01]  /*99f0*/  FMUL.FTZ R132, R4.reuse, R132 ;  /* 0x0000008404847220 */ /* 0x040fe20000410000 */
[----:B------:R-:W2:Y:S01]  /*9a00*/  @P0 MUFU.LG2 R0, R0 ;  /* 0x0000000000000308 */ /* 0x000ea20000000c00 */
[C---:B------:R-:W-:Y:S01]  /*9a10*/  FMUL.FTZ R133, R4.reuse, R133 ;  /* 0x0000008504857220 */ /* 0x040fe20000410000 */
[----:B------:R-:W-:Y:S01]  /*9a20*/  F2FP.BF16.PACK_AB R136, R137, R136 ;  /* 0x000000888988723e */ /* 0x000fe200000010ff */
[C---:B------:R-:W-:Y:S01]  /*9a30*/  FMUL.FTZ R36, R4.reuse, R36 ;  /* 0x0000002404247220 */ /* 0x040fe20000410000 */
[----:B------:R-:W-:Y:S01]  /*9a40*/  SHF.R.S32.HI R6, RZ, 0x1f, R7 ;  /* 0x0000001fff067819 */ /* 0x000fe20000011407 */
[C---:B------:R-:W-:Y:S01]  /*9a50*/  FMUL.FTZ R37, R4.reuse, R37 ;  /* 0x0000002504257220 */ /* 0x040fe20000410000 */
[----:B------:R-:W-:Y:S01]  /*9a60*/  F2FP.BF16.PACK_AB R132, R133, R132 ;  /* 0x000000848584723e */ /* 0x000fe200000010ff */
[----:B------:R-:W-:Y:S01]  /*9a70*/  FMUL.FTZ R40, R4, R40 ;  /* 0x0000002804287220 */ /* 0x000fe20000410000 */
[----:B------:R-:W-:Y:S01]  /*9a80*/  LEA.HI R6, R6, R7, RZ, 0x2 ;  /* 0x0000000706067211 */ /* 0x000fe200078f10ff */
[C---:B------:R-:W-:Y:S01]  /*9a90*/  FMUL.FTZ R41, R4.reuse, R41 ;  /* 0x0000002904297220 */ /* 0x040fe20000410000 */
[----:B------:R-:W-:Y:S01]  /*9aa0*/  F2FP.BF16.PACK_AB R36, R37, R36 ;  /* 0x000000242524723e */ /* 0x000fe200000010ff */
[C---:B------:R-:W-:Y:S01]  /*9ab0*/  FMUL.FTZ R44, R4.reuse, R44 ;  /* 0x0000002c042c7220 */ /* 0x040fe20000410000 */
[----:B------:R-:W-:Y:S01]  /*9ac0*/  SHF.R.S32.HI R6, RZ, 0x2, R6 ;  /* 0x00000002ff067819 */ /* 0x000fe20000011406 */
        /* <DEDUP_REMOVED lines=63> */
[----:B------:R-:W-:Y:S01]  /*9ec0*/  FMUL.FTZ R4, R4, R129 ;  /* 0x0000008104047220 */ /* 0x000fe20000410000 */
[----:B------:R-:W-:Y:S01]  /*9ed0*/  F2FP.BF16.PACK_AB R124, R125, R124 ;  /* 0x0000007c7d7c723e */ /* 0x000fe200000010ff */
[----:B---3--:R-:W-:-:S02]  /*9ee0*/  FMUL.FTZ R163, R5, R163 ;  /* 0x000000a305a37220 */ /* 0x008fc40000410000 */
        /* <DEDUP_REMOVED lines=128> */
[----:B------:R-:W-:Y:S01]  /*a6f0*/  F2FP.BF16.PACK_AB R126, R127, R126 ;  /* 0x0000007e7f7e723e */ /* 0x000fe200000010ff */
[----:B--2---:R-:W-:Y:S01]  /*a700*/  @P0 FMUL.FTZ R0, R0, 0.69314718246459960938 ;  /* 0x3f31721800000820 */ /* 0x004fe20000410000 */
[----:B------:R-:W-:Y:S01]  /*a710*/  F2FP.BF16.PACK_AB R5, R131, R5 ;  /* 0x000000058305723e */ /* 0x000fe200000010ff */
[----:B------:R-:W-:Y:S01]  /*a720*/  STS [R15+0x2000], R60 ;  /* 0x0020003c0f007388 */ /* 0x000fe20000000800 */
[----:B------:R-:W-:-:S03]  /*a730*/  ISETP.NE.AND P2, PT, R240, -0x1, PT ;  /* 0xfffffffff000780c */ /* 0x000fc60003f45270 */
        /* <DEDUP_REMOVED lines=14> */
[----:B-1----:R-:W-:-:S03]  /*a820*/  @P2 IMAD.WIDE.U32 R76, R240, c[0x0][0x1e8], RZ ;  /* 0x00007a00f04c2a25 */ /* 0x002fc600078e00ff */
        /* <DEDUP_REMOVED lines=14> */
[----:B------:R-:W-:Y:S01]  /*a910*/  STS [R13+0x6400], R118 ;  /* 0x006400760d007388 */ /* 0x000fe20000000800 */
[----:B-1----:R-:W-:-:S03]  /*a920*/  @P2 IMAD R9, R240, c[0x0][0x1ec], R77 ;  /* 0x00007b00f0092a24 */ /* 0x002fc600078e024d */
[----:B------:R-:W-:Y:S04]  /*a930*/  STS [R14+0x6000], R120 ;  /* 0x006000780e007388 */ /* 0x000fe80000000800 */
[----:B------:R-:W-:Y:S04]  /*a940*/  STS [R14+0x6400], R122 ;  /* 0x0064007a0e007388 */ /* 0x000fe80000000800 */
[----:B------:R-:W-:Y:S04]  /*a950*/  STS [R15+0x6000], R124 ;  /* 0x0060007c0f007388 */ /* 0x000fe80000000800 */
[----:B------:R-:W-:Y:S01]  /*a960*/  STS [R15+0x6400], R126 ;  /* 0x0064007e0f007388 */ /* 0x000fe20000000800 */
[----:B--2---:R-:W-:-:S02]  /*a970*/  @P2 MOV R11, R76 ;  /* 0x0000004c000b2202 */ /* 0x004fc40000000f00 */
[----:B------:R-:W-:Y:S01]  /*a980*/  SHF.R.S32.HI R76, RZ, 0x1f, R10 ;  /* 0x0000001fff4c7819 */ /* 0x000fe2000001140a */
[----:B------:R-:W-:Y:S03]  /*a990*/  STS [R16+0x6000], R128 ;  /* 0x0060008010007388 */ /* 0x000fe60000000800 */
[-C--:B------:R-:W-:Y:S01]  /*a9a0*/  LEA.HI R76, R76, R10.reuse, RZ, 0x2 ;  /* 0x0000000a4c4c7211 */ /* 0x080fe200078f10ff */
[----:B------:R1:W-:Y:S03]  /*a9b0*/  STS [R16+0x6400], R5 ;  /* 0x0064000510007388 */ /* 0x0003e60000000800 */
[----:B------:R-:W-:Y:S01]  /*a9c0*/  LOP3.LUT R76, R76, 0xffffffc, RZ, 0xc0, !PT ;  /* 0x0ffffffc4c4c7812 */ /* 0x000fe200078ec0ff */
[----:B------:R-:W-:Y:S03]  /*a9d0*/  BAR.SYNC.DEFER_BLOCKING 0x0 ;  /* 0x0000000000007b1d */ /* 0x000fe60000010000 */
[----:B------:R-:W-:-:S03]  /*a9e0*/  IADD3 R76, -R76, R10, RZ ;  /* 0x0000000a4c4c7210 */ /* 0x000fc60007ffe1ff */
[----:B------:R-:W2:Y:S01]  /*a9f0*/  S2R R4, SR_CTAID.Y ;  /* 0x0000000000047919 */ /* 0x000ea20000002600 */
[----:B------:R-:W-:-:S03]  /*aa00*/  LEA R6, R76, R6, 0x4 ;  /* 0x000000064c067211 */ /* 0x000fc600078e20ff */
[----:B-1----:R-:W1:Y:S04]  /*aa10*/  S2R R5, SR_CTAID.Z ;  /* 0x0000000000057919 */ /* 0x002e680000002700 */
[----:B------:R3:W4:Y:S04]  /*aa20*/  LDS.128 R68, [R241] ;  /* 0x00000000f1447984 */ /* 0x0007280000000c00 */
[----:B------:R3:W3:Y:S01]  /*aa30*/  LDS.128 R64, [R241+0x800] ;  /* 0x00080000f1407984 */ /* 0x0006e20000000c00 */
[----:B--2---:R-:W-:Y:S01]  /*aa40*/  @!P2 SHF.R.S32.HI R8, RZ, 0x1f, R4 ;  /* 0x0000001fff08a819 */ /* 0x004fe20000011404 */
[C---:B------:R-:W-:Y:S01]  /*aa50*/  @!P1 IMAD R240, R4.reuse, c[0x0][0x214], RZ ;  /* 0x0000850004f09a24 */ /* 0x040fe200078e02ff */
[----:B------:R-:W-:Y:S01]  /*aa60*/  LOP3.LUT P1, RZ, R7, 0x3, RZ, 0xc0, !PT ;  /* 0x0000000307ff7812 */ /* 0x000fe2000782c0ff */
[----:B------:R2:W2:Y:S01]  /*aa70*/  LDS.128 R60, [R241+0x1000] ;  /* 0x00100000f13c7984 */ /* 0x0004a20000000c00 */
[----:B------:R-:W-:Y:S01]  /*aa80*/  @!P2 IMAD.WIDE.U32 R78, R4, c[0x0][0x1e0], RZ ;  /* 0x00007800044eaa25 */ /* 0x000fe200078e00ff */
[----:B------:R-:W-:-:S02]  /*aa90*/  MOV R7, 0x7f800000 ;  /* 0x7f80000000077802 */ /* 0x000fc40000000f00 */
[----:B------:R2:W2:Y:S01]  /*aaa0*/  LDS.128 R56, [R241+0x1800] ;  /* 0x00180000f1387984 */ /* 0x0004a20000000c00 */
[----:B------:R-:W-:Y:S01]  /*aab0*/  @!P2 IMAD R8, R8, c[0x0][0x1e0], RZ ;  /* 0x000078000808aa24 */ /* 0x000fe200078e02ff */
[----:B------:R-:W-:Y:S01]  /*aac0*/  @!P2 MOV R11, R78 ;  /* 0x0000004e000ba202 */ /* 0x000fe20000000f00 */
[----:B------:R-:W-:Y:S01]  /*aad0*/  @P3 FFMA.FTZ R7, R164, c[0x0][0x238], R2 ;  /* 0x00008e00a4073a23 */ /* 0x000fe20000010002 */
[----:B------:R2:W2:Y:S01]  /*aae0*/  LDS.128 R52, [R241+0x2000] ;  /* 0x00200000f1347984 */ /* 0x0004a20000000c00 */
[----:B------:R-:W-:-:S03]  /*aaf0*/  @!P2 IMAD R8, R4, c[0x0][0x1e4], R8 ;  /* 0x000079000408aa24 */ /* 0x000fc600078e0208 */
[----:B------:R2:W2:Y:S01]  /*ab00*/  LDS.128 R48, [R241+0x2800] ;  /* 0x00280000f1307984 */ /* 0x0004a20000000c00 */
[----:B-1----:R-:W-:Y:S01]  /*ab10*/  @!P4 IMAD R4, R4, c[0x0][0x1c0], R5 ;  /* 0x000070000404ca24 */ /* 0x002fe200078e0205 */
[----:B------:R-:W-:Y:S01]  /*ab20*/  @!P2 IADD3 R9, R79, R8, RZ ;  /* 0x000000084f09a210 */ /* 0x000fe20007ffe0ff */
[----:B------:R-:W-:Y:S01]  /*ab30*/  @P4 IMAD R240, R5, c[0x0][0x234], R240 ;  /* 0x00008d0005f04a24 */ /* 0x000fe200078e02f0 */
[----:B------:R1:W1:Y:S01]  /*ab40*/  LDS.128 R44, [R241+0x3000] ;  /* 0x00300000f12c7984 */ /* 0x0002620000000c00 */
[----:B------:R-:W-:Y:S01]  /*ab50*/  MOV R8, 0x7f800000 ;  /* 0x7f80000000087802 */ /* 0x000fe20000000f00 */
[----:B------:R-:W-:Y:S02]  /*ab60*/  @P0 FFMA.FTZ R8, R3, c[0x0][0x238], R0 ;  /* 0x00008e0003080a23 */ /* 0x000fe40000010000 */
[----:B------:R1:W1:Y:S01]  /*ab70*/  LDS.128 R40, [R241+0x3800] ;  /* 0x00380000f1287984 */ /* 0x0002620000000c00 */
[----:B------:R-:W-:-:S03]  /*ab80*/  @!P4 IMAD R240, R4, c[0x0][0x214], RZ ;  /* 0x0000850004f0ca24 */ /* 0x000fc600078e02ff */
        /* <DEDUP_REMOVED lines=9> */
[----:B--234-:R-:W2:Y:S01]  /*ac20*/  S2R R0, SR_CTAID.X ;  /* 0x0000000000007919 */ /* 0x01cea20000002500 */
[----:B------:R-:W-:-:S02]  /*ac30*/  IADD3 R3, R6, 0x8, RZ ;  /* 0x0000000806037810 */ /* 0x000fc40007ffe0ff */
[-C--:B------:R-:W-:Y:S02]  /*ac40*/  ISETP.GE.AND P2, PT, R6, R239.reuse, PT ;  /* 0x000000ef0600720c */ /* 0x080fe40003f46270 */
[----:B------:R-:W-:Y:S01]  /*ac50*/  ISETP.GE.AND P1, PT, R3, R239, PT ;  /* 0x000000ef0300720c */ /* 0x000fe20003f26270 */
[----:B--2---:R-:W-:-:S05]  /*ac60*/  IMAD R240, R0, 0x40, R240 ;  /* 0x0000004000f07824 */ /* 0x004fca00078e02f0 */
[----:B------:R-:W-:Y:S02]  /*ac70*/  SHF.R.S32.HI R2, RZ, 0x1f, R240 ;  /* 0x0000001fff027819 */ /* 0x000fe400000114f0 */
[----:B------:R-:W-:-:S04]  /*ac80*/  IADD3 R0, P0, R6, R240, RZ ;  /* 0x000000f006007210 */ /* 0x000fc80007f1e0ff */
[----:B------:R-:W-:Y:S02]  /*ac90*/  LEA.HI.X.SX32 R2, R6, R2, 0x1, P0 ;  /* 0x0000000206027211 */ /* 0x000fe400000f0eff */
[----:B------:R-:W-:-:S04]  /*aca0*/  LEA R76, P0, R0, c[0x0][0x200], 0x2 ;  /* 0x00008000004c7a11 */ /* 0x000fc800078010ff */
[----:B------:R-:W-:-:S05]  /*acb0*/  LEA.HI.X R77, R0, c[0x0][0x204], R2, 0x2, P0 ;  /* 0x00008100004d7a11 */ /* 0x000fca00000f1402 */
[----:B------:R2:W-:Y:S04]  /*acc0*/  @!P2 STG.E [R76.64], R7 ;  /* 0x000000074c00a986 */ /* 0x0005e8000c10190c */
[----:B------:R2:W-:Y:S02]  /*acd0*/  @!P1 STG.E [R76.64+0x20], R8 ;  /* 0x000020084c009986 */ /* 0x0005e4000c10190c */
.L_x_3964:
[----:B--234-:R-:W-:Y:S05]  /*ace0*/  BSYNC B0 ;  /* 0x0000000000007941 */ /* 0x01cfea0003800000 */
.L_x_3963:
[----:B------:R-:W2:Y:S01]  /*acf0*/  S2R R3, SR_TID.X ;  /* 0x0000000000037919 */ /* 0x000ea20000002100 */
[----:B------:R-:W-:Y:S03]  /*ad00*/  BSSY B0, `(.L_x_3965) ;  /* 0x0000023000007945 */ /* 0x000fe60003800000 */
[----:B------:R-:W3:Y:S01]  /*ad10*/  S2R R4, SR_CTAID.X ;  /* 0x0000000000047919 */ /* 0x000ee20000002500 */
[----:B--2---:R-:W-:-:S04]  /*ad20*/  SHF.R.S32.HI R2, RZ, 0x1f, R3 ;  /* 0x0000001fff027819 */ /* 0x004fc80000011403 */
[----:B------:R-:W-:Y:S01]  /*ad30*/  LEA.HI R2, R2, R3, RZ, 0x3 ;  /* 0x0000000302027211 */ /* 0x000fe200078f18ff */
[----:B---3--:R-:W-:-:S03]  /*ad40*/  IMAD.SHL.U32 R4, R4, 0x40, RZ ;  /* 0x0000004004047824 */ /* 0x008fc600078e00ff */
[----:B------:R-:W-:Y:S02]  /*ad50*/  LOP3.LUT R0, R2, 0xfffffff8, RZ, 0xc0, !PT ;  /* 0xfffffff802007812 */ /* 0x000fe400078ec0ff */
[----:B------:R-:W-:-:S03]  /*ad60*/  SHF.R.S32.HI R2, RZ, 0x3, R2 ;  /* 0x00000003ff027819 */ /* 0x000fc60000011402 */
[----:B------:R-:W-:Y:S01]  /*ad70*/  IMAD.IADD R0, R3, 0x1, -R0 ;  /* 0x0000000103007824 */ /* 0x000fe200078e0a00 */
[----:B------:R-:W-:-:S03]  /*ad80*/  SHF.R.S32.HI R3, RZ, 0x1f, R5 ;  /* 0x0000001fff037819 */ /* 0x000fc60000011405 */
[----:B------:R-:W-:Y:S01]  /*ad90*/  IMAD.SHL.U32 R6, R0, 0x8, RZ ;  /* 0x0000000800067824 */ /* 0x000fe200078e00ff */
[----:B------:R-:W-:Y:S01]  /*ada0*/  SHF.R.S32.HI R0, RZ, 0x1f, R4 ;  /* 0x0000001fff007819 */ /* 0x000fe20000011404 */
[----:B------:R-:W-:-:S03]  /*adb0*/  IMAD R3, R3, c[0x0][0x1f0], RZ ;  /* 0x00007c0003037a24 */ /* 0x000fc600078e02ff */
[--C-:B------:R-:W-:Y:S01]  /*adc0*/  SHF.R.S32.HI R7, RZ, 0x1f, R6.reuse ;  /* 0x0000001fff077819 */ /* 0x100fe20000011406 */
[----:B------:R-:W-:Y:S02]  /*add0*/  IMAD R0, R0, c[0x0][0x1e8], RZ ;  /* 0x00007a0000007a24 */ /* 0x000fe400078e02ff */
[----:B------:R-:W-:Y:S02]  /*ade0*/  IMAD R3, R5, c[0x0][0x1f4], R3 ;  /* 0x00007d0005037a24 */ /* 0x000fe400078e0203 */
[----:B------:R-:W-:-:S04]  /*adf0*/  IMAD.WIDE.U32 R6, R4, c[0x0][0x1e8], R6 ;  /* 0x00007a0004067a25 */ /* 0x000fc800078e0006 */
[----:B------:R-:W-:Y:S01]  /*ae00*/  IMAD R0, R4, c[0x0][0x1ec], R0 ;  /* 0x00007b0004007a24 */ /* 0x000fe200078e0200 */
[----:B------:R-:W-:-:S04]  /*ae10*/  IADD3 R6, P0, R11, R6, RZ ;  /* 0x000000060b067210 */ /* 0x000fc80007f1e0ff */
[----:B------:R-:W-:Y:S02]  /*ae20*/  IADD3.X R7, R9, R0, R7, P0, !PT ;  /* 0x0000000009077210 */ /* 0x000fe400007fe407 */
[----:B------:R-:W-:Y:S02]  /*ae30*/  ISETP.GE.AND P0, PT, R2, R239, PT ;  /* 0x000000ef0200720c */ /* 0x000fe40003f06270 */
[----:B------:R-:W-:Y:S01]  /*ae40*/  SHF.R.S32.HI R0, RZ, 0x1f, R2 ;  /* 0x0000001fff007819 */ /* 0x000fe20000011402 */
        /* <DEDUP_REMOVED lines=11> */
[----:B------:R2:W-:Y:S04]  /*af00*/  STG.E.128 [R10.64+0x80], R52 ;  /* 0x000080340a007986 */ /* 0x0005e8000c101d0c */
[----:B-1----:R2:W-:Y:S04]  /*af10*/  STG.E.128 [R10.64+0x100], R36 ;  /* 0x000100240a007986 */ /* 0x0025e8000c101d0c */
[----:B------:R2:W-:Y:S02]  /*af20*/  STG.E.128 [R10.64+0x180], R20 ;  /* 0x000180140a007986 */ /* 0x0005e4000c101d0c */
.L_x_3966:
[----:B------:R-:W-:Y:S05]  /*af30*/  BSYNC B0 ;  /* 0x0000000000007941 */ /* 0x000fea0003800000 */
.L_x_3965:
[----:B------:R-:W-:Y:S01]  /*af40*/  IADD3 R3, R2, 0x10, RZ ;  /* 0x0000001002037810 */ /* 0x000fe20007ffe0ff */
[----:B------:R-:W-:Y:S03]  /*af50*/  BSSY B0, `(.L_x_3967) ;  /* 0x0000011000007945 */ /* 0x000fe60003800000 */
[----:B------:R-:W-:-:S13]  /*af60*/  ISETP.GE.AND P0, PT, R3, R239, PT ;  /* 0x000000ef0300720c */ /* 0x000fda0003f06270 */
[----:B------:R-:W-:Y:S05]  /*af70*/  @P0 BRA `(.L_x_3968) ;  /* 0x000000e000000947 */ /* 0x000fea0003800000 */
[----:B------:R-:W-:Y:S01]  /*af80*/  IADD3 R4, P0, R2, 0x10, RZ ;  /* 0x0000001002047810 */ /* 0x000fe20007f1e0ff */
[----:B--2---:R-:W-:Y:S01]  /*af90*/  IMAD.MOV.U32 R10, RZ, RZ, R6 ;  /* 0x000000ffff0a7224 */ /* 0x004fe200078e0006 */
        /* <DEDUP_REMOVED lines=12> */
.L_x_3968:
[----:B------:R-:W-:Y:S05]  /*b060*/  BSYNC B0 ;  /* 0x0000000000007941 */ /* 0x000fea0003800000 */
.L_x_3967:
[----:B------:R-:W-:Y:S01]  /*b070*/  IADD3 R3, R2, 0x20, RZ ;  /* 0x0000002002037810 */ /* 0x000fe20007ffe0ff */
[----:B------:R-:W-:Y:S03]  /*b080*/  BSSY B0, `(.L_x_3969) ;  /* 0x0000011000007945 */ /* 0x000fe60003800000 */
[----:B------:R-:W-:-:S13]  /*b090*/  ISETP.GE.AND P0, PT, R3, R239, PT ;  /* 0x000000ef0300720c */ /* 0x000fda0003f06270 */
[----:B------:R-:W-:Y:S05]  /*b0a0*/  @P0 BRA `(.L_x_3970) ;  /* 0x000000e000000947 */ /* 0x000fea0003800000 */
[----:B--2---:R-:W-:Y:S01]  /*b0b0*/  IADD3 R4, P0, R2, 0x20, RZ ;  /* 0x0000002002047810 */ /* 0x004fe20007f1e0ff */
        /* <DEDUP_REMOVED lines=13> */
.L_x_3970:
[----:B------:R-:W-:Y:S05]  /*b190*/  BSYNC B0 ;  /* 0x0000000000007941 */ /* 0x000fea0003800000 */
.L_x_3969:
[----:B------:R-:W-:-:S04]  /*b1a0*/  IADD3 R3, R2, 0x30, RZ ;  /* 0x0000003002037810 */ /* 0x000fc80007ffe0ff */
[----:B------:R-:W-:-:S13]  /*b1b0*/  ISETP.GE.AND P0, PT, R3, R239, PT ;  /* 0x000000ef0300720c */ /* 0x000fda0003f06270 */
[----:B------:R-:W-:Y:S05]  /*b1c0*/  @P0 EXIT ;  /* 0x000000000000094d */ /* 0x000fea0003800000 */
        /* <DEDUP_REMOVED lines=11> */
[----:B-1----:R-:W-:Y:S04]  /*b280*/  STG.E.128 [R2.64+0x80], R40 ;  /* 0x0000802802007986 */ /* 0x002fe8000c101d0c */
[----:B------:R-:W-:Y:S04]  /*b290*/  STG.E.128 [R2.64+0x100], R24 ;  /* 0x0001001802007986 */ /* 0x000fe8000c101d0c */
[----:B------:R-:W-:Y:S01]  /*b2a0*/  STG.E.128 [R2.64+0x180], R72 ;  /* 0x0001804802007986 */ /* 0x000fe2000c101d0c */
[----:B------:R-:W-:Y:S05]  /*b2b0*/  EXIT ;  /* 0x000000000000794d */ /* 0x000fea0003800000 */
.L_x_3971:
        /* <DEDUP_REMOVED lines=12> */
.L_x_8951:


//--------------------- .text._ZN5flash24flash_fwd_splitkv_kernelI23Flash_fwd_kernel_traitsILi256ELi64ELi64ELi4ELb0ELb0EN7cutlass10bfloat16_tE19Flash_kernel_traitsILi256ELi64ELi64ELi4ES3_EELb0ELb0ELb1ELb0ELb0ELb0ELb0ELb0EEEvNS_16Flash_fwd_paramsE --------------------------
	.section	.text._ZN5flash24flash_fwd_splitkv_kernelI23Flash_fwd_kernel_traitsILi256ELi64ELi64ELi4ELb0ELb0EN7cutlass10bfloat16_tE19Flash_kernel_traitsILi256ELi64ELi64ELi4ES3_EELb0ELb0ELb1ELb0ELb0ELb0ELb0ELb0EEEvNS_16Flash_fwd_paramsE,"ax",@progbits
	.sectioninfo	@"SHI_REGISTERS=254"
	.align	128
        .global         _ZN5flash24flash_fwd_splitkv_kernelI23Flash_fwd_kernel_traitsILi256ELi64ELi64ELi4ELb0ELb0EN7cutlass10bfloat16_tE19Flash_kernel_traitsILi256ELi64ELi64ELi4ES3_EELb0ELb0ELb1ELb0ELb0ELb0ELb0ELb0EEEvNS_16Flash_fwd_paramsE
        .type           _ZN5flash24flash_fwd_splitkv_kernelI23Flash_fwd_kernel_traitsILi256ELi64ELi64ELi4ELb0ELb0EN7cutlass10bfloat16_tE19Flash_kernel_traitsILi256ELi64ELi64ELi4ES3_EELb0ELb0ELb1ELb0ELb0ELb0ELb0ELb0EEEvNS_16Flash_fwd_paramsE,@function
        .size           _ZN5flash24flash_fwd_splitkv_kernelI23Flash_fwd_kernel_traitsILi256ELi64ELi64ELi4ELb0ELb0EN7cutlass10bfloat16_tE19Flash_kernel_traitsILi256ELi64ELi64ELi4ES3_EELb0ELb0ELb1ELb0ELb0ELb0ELb0ELb0EEEvNS_16Flash_fwd_paramsE,(.L_x_8952 - _ZN5flash24flash_fwd_splitkv_kernelI23Flash_fwd_kernel_traitsILi256ELi64ELi64ELi4ELb0ELb0EN7cutlass10bfloat16_tE19Flash_kernel_traitsILi256ELi64ELi64ELi4ES3_EELb0ELb0ELb1ELb0ELb0ELb0ELb0ELb0EEEvNS_16Flash_fwd_paramsE)
        .other          _ZN5flash24flash_fwd_splitkv_kernelI23Flash_fwd_kernel_traitsILi256ELi64ELi64ELi4ELb0ELb0EN7cutlass10bfloat16_tE19Flash_kernel_traitsILi256ELi64ELi64ELi4ES3_EELb0ELb0ELb1ELb0ELb0ELb0ELb0ELb0EEEvNS_16Flash_fwd_paramsE,@"STO_CUDA_ENTRY STV_DEFAULT"
_ZN5flash24flash_fwd_splitkv_kernelI23Flash_fwd_kernel_traitsILi256ELi64ELi64ELi4ELb0ELb0EN7cutlass10bfloat16_tE19Flash_kernel_traitsILi256ELi64ELi64ELi4ES3_EELb0ELb0ELb1ELb0ELb0ELb0ELb0ELb0EEEvNS_16Flash_fwd_paramsE:
.text._ZN5flash24flash_fwd_splitkv_kernelI23Flash_fwd_kernel_traitsILi256ELi64ELi64ELi4ELb0ELb0EN7cutlass10bfloat16_tE19Flash_kernel_traitsILi256ELi64ELi64ELi4ES3_EELb0ELb0ELb1ELb0ELb0ELb0ELb0ELb0EEEvNS_16Flash_fwd_paramsE:
        /* <DEDUP_REMOVED lines=28> */
[----:B------:R-:W4:Y:S01]  /*01c0*/  @P0 LDG.E R4, [R8.64] ;  /* 0x0000002008040981 */ /* 0x000f22000c1e1900 */
[----:B------:R-:W-:Y:S01]  /*01d0*/  PLOP3.LUT P1, PT, PT, PT, UP1, 0x80, 0x0 ;  /* 0x000000000000781c */ /* 0x000fe20003f2f018 */
[----:B------:R-:W-:-:S06]  /*01e0*/  UIMAD.WIDE UR6, UR13, UR24, UR6 ;  /* 0x000000180d0672a5 */ /* 0x000fcc000f8e0206 */
[----:B------:R-:W-:Y:S01]  /*01f0*/  IMAD.U32 R2, RZ, RZ, UR6 ;  /* 0x00000006ff027e24 */ /* 0x000fe2000f8e00ff */
[----:B------:R-:W-:-:S05]  /*0200*/  MOV R3, UR7 ;  /* 0x0000000700037c02 */ /* 0x000fca0008000f00 */
[----:B------:R-:W5:Y:S01]  /*0210*/  @!P1 LDG.E R5, [R2.64] ;  /* 0x0000002002059981 */ /* 0x000f62000c1e1900 */
[----:B------:R-:W-:Y:S02]  /*0220*/  UMOV UR28, 0xffffffff ;  /* 0xffffffff001c7882 */ /* 0x000fe40000000000 */
[----:B------:R-:W-:Y:S01]  /*0230*/  UMOV UR7, URZ ;  /* 0x0000003f00077c82 */ /* 0x000fe20008000000 */
[----:B------:R-:W1:Y:S01]  /*0240*/  S2R R165, SR_TID.X ;  /* 0x0000000000a57919 */ /* 0x000e620000002100 */
        /* <DEDUP_REMOVED lines=19> */
.L_x_3972:
[----:B------:R-:W-:Y:S02]  /*0380*/  ULDC UR6, c[0x0][0x218] ;  /* 0x0000860000067ab9 */ /* 0x000fe40000000800 */
.L_x_3973:
        /* <DEDUP_REMOVED lines=40> */
[----:B------:R-:W-:Y:S01]  /*0610*/  IMAD.U32 R3, RZ, RZ, UR12 ;  /* 0x0000000cff037e24 */ /* 0x000fe2000f8e00ff */
[----:B------:R-:W-:Y:S01]  /*0620*/  ULDC.64 UR4, c[0x0][0x1e8] ;  /* 0x00007a0000047ab9 */ /* 0x000fe20000000a00 */
[----:B------:R-:W-:Y:S01]  /*0630*/  LOP3.LUT R0, R10, 0xfffffff8, RZ, 0xc0, !PT ;  /* 0xfffffff80a007812 */ /* 0x000fe200078ec0ff */
[----:B------:R-:W-:Y:S01]  /*0640*/  UIMAD UR4, UR10, UR4, URZ ;  /* 0x000000040a0472a4 */ /* 0x000fe2000f8e023f */
[----:B------:R-:W-:Y:S01]  /*0650*/  SHF.R.S32.HI R10, RZ, 0x3, R10 ;  /* 0x00000003ff0a7819 */ /* 0x000fe2000001140a */
[----:B------:R-:W-:Y:S01]  /*0660*/  UIADD3 UR27, -UR12, UR27, URZ ;  /* 0x0000001b0c1b7290 */ /* 0x000fe2000fffe13f */
[----:B------:R-:W-:Y:S01]  /*0670*/  BSSY B0, `(.L_x_3975) ;  /* 0x0000031000007945 */ /* 0x000fe20003800000 */
[----:B------:R-:W-:Y:S01]  /*0680*/  @UP0 UIMAD.WIDE.U32 UR8, UR28, UR6, URZ ;  /* 0x000000061c0802a5 */ /* 0x000fe2000f8e003f */
[----:B------:R-:W-:Y:S01]  /*0690*/  IMAD.IADD R165, R165, 0x1, -R0 ;  /* 0x00000001a5a57824 */ /* 0x000fe200078e0a00 */
[----:B------:R-:W-:-:S02]  /*06a0*/  UIMAD UR6, UR12, UR5, UR4 ;  /* 0x000000050c0672a4 */ /* 0x000fc4000f8e0204 */
        /* <DEDUP_REMOVED lines=45> */
.L_x_3976:
[----:B------:R-:W-:Y:S05]  /*0980*/  BSYNC B0 ;  /* 0x0000000000007941 */ /* 0x000fea0003800000 */
.L_x_3975:
        /* <DEDUP_REMOVED lines=22> */
.L_x_3978:
[----:B------:R-:W-:Y:S05]  /*0af0*/  BSYNC B0 ;  /* 0x0000000000007941 */ /* 0x000fea0003800000 */
.L_x_3977:
        /* <DEDUP_REMOVED lines=22> */
.L_x_3980:
[----:B------:R-:W-:Y:S05]  /*0c60*/  BSYNC B0 ;  /* 0x0000000000007941 */ /* 0x000fea0003800000 */
.L_x_3979:
        /* <DEDUP_REMOVED lines=21> */
.L_x_3982:
[----:B------:R-:W-:Y:S05]  /*0dc0*/  BSYNC B0 ;  /* 0x0000000000007941 */ /* 0x000fea0003800000 */
.L_x_3981:
        /* <DEDUP_REMOVED lines=20> */
.L_x_3974:
        /* <DEDUP_REMOVED lines=61> */
[----:B------:R-:W-:Y:S02]  /*12e0*/  IMAD.U32 R8, RZ, RZ, UR4 ;  /* 0x00000004ff087e24 */ /* 0x000fe4000f8e00ff */
[----:B------:R-:W-:Y:S01]  /*12f0*/  IMAD.U32 R9, RZ, RZ, UR5 ;  /* 0x00000005ff097e24 */ /* 0x000fe2000f8e00ff */
        /* <DEDUP_REMOVED lines=15> */
[----:B-1----:R-:W-:Y:S01]  /*13f0*/  IADD3 R3, RZ, -R7, RZ ;  /* 0x80000007ff037210 */ /* 0x002fe20007ffe0ff */
[----:B------:R-:W-:-:S04]  /*1400*/  IMAD.MOV.U32 R6, RZ, RZ, RZ ;  /* 0x000000ffff067224 */ /* 0x000fc800078e00ff */
[----:B------:R-:W-:-:S04]  /*1410*/  IMAD R3, R3, R4, RZ ;  /* 0x0000000403037224 */ /* 0x000fc800078e02ff */
[----:B------:R-:W-:-:S06]  /*1420*/  IMAD.HI.U32 R3, R7, R3, R6 ;  /* 0x0000000307037227 */ /* 0x000fcc00078e0006 */
        /* <DEDUP_REMOVED lines=37> */
.L_x_3983:
        /* <DEDUP_REMOVED lines=19> */
.L_x_3985:
        /* <DEDUP_REMOVED lines=59> */
.L_x_3984:
[----:B------:R-:W-:Y:S01]  /*1b60*/  SHF.R.S32.HI R8, RZ, 0x1f, R165 ;  /* 0x0000001fff087819 */ /* 0x000fe200000114a5 */
[----:B------:R-:W-:Y:S01]  /*1b70*/  UISETP.NE.AND UP0, UPT, UR28, -0x1, UPT ;  /* 0xffffffff1c00788c */ /* 0x000fe2000bf05270 */
[----:B------:R-:W1:Y:S01]  /*1b80*/  S2R R16, SR_CTAID.Z ;  /* 0x0000000000107919 */ /* 0x000e620000002700 */
[----:B------:R-:W-:Y:S01]  /*1b90*/  ULDC.64 UR6, c[0x0][0x190] ;  /* 0x0000640000067ab9 */ /* 0x000fe20000000a00 */
[CC--:B------:R-:W-:Y:S01]  /*1ba0*/  LEA.HI R2, R8.reuse, R165.reuse, RZ, 0x3 ;  /* 0x000000a508027211 */ /* 0x0c0fe200078f18ff */
[----:B------:R-:W-:Y:S01]  /*1bb0*/  ULDC.64 UR4, c[0x0][0x178] ;  /* 0x00005e0000047ab9 */ /* 0x000fe20000000a00 */
[----:B------:R-:W-:Y:S01]  /*1bc0*/  LEA.HI R0, R8, R165, RZ, 0x4 ;  /* 0x000000a508007211 */ /* 0x000fe200078f20ff */
[----:B------:R-:W2:Y:S01]  /*1bd0*/  S2R R21, SR_CTAID.X ;  /* 0x0000000000157919 */ /* 0x000ea20000002500 */
[----:B------:R-:W-:Y:S01]  /*1be0*/  SHF.R.S32.HI R14, RZ, 0x3, R2 ;  /* 0x00000003ff0e7819 */ /* 0x000fe20000011402 */
[----:B------:R-:W-:Y:S01]  /*1bf0*/  IMAD R7, R7, c[0x0][0x1b8], RZ ;  /* 0x00006e0007077a24 */ /* 0x000fe200078e02ff */
[----:B------:R-:W-:Y:S01]  /*1c00*/  SHF.R.S32.HI R3, RZ, 0x4, R0 ;  /* 0x00000004ff037819 */ /* 0x000fe20000011400 */
[----:B------:R-:W-:Y:S01]  /*1c10*/  BSSY B0, `(.L_x_3986) ;  /* 0x000007a000007945 */ /* 0x000fe20003800000 */
        /* <DEDUP_REMOVED lines=10> */
[----:B------:R-:W-:Y:S01]  /*1cc0*/  @!UP0 UIMAD.WIDE.U32 UR18, UR13, UR4, URZ ;  /* 0x000000040d1282a5 */ /* 0x000fe2000f8e003f */
[----:B------:R-:W-:Y:S01]  /*1cd0*/  IMAD.IADD R11, R165, 0x1, -R0 ;  /* 0x00000001a50b7824 */ /* 0x000fe200078e0a00 */
[----:B------:R-:W-:Y:S01]  /*1ce0*/  SHF.R.U32.HI R238, RZ, 0x3, R9 ;  /* 0x00000003ffee7819 */ /* 0x000fe20000011609 */
[----:B------:R-:W-:Y:S01]  /*1cf0*/  IMAD.IADD R233, R3, 0x1, -R233 ;  /* 0x0000000103e97824 */ /* 0x000fe200078e0ae9 */
[--C-:B------:R-:W-:Y:S01]  /*1d00*/  LOP3.LUT R3, R9, 0x38, R240.reuse, 0xf8, !PT ;  /* 0x0000003809037812 */ /* 0x100fe200078ef8f0 */
[----:B------:R-:W-:Y:S01]  /*1d10*/  @!UP0 UIMAD UR6, UR6, UR4, URZ ;  /* 0x00000004060682a4 */ /* 0x000fe2000f8e023f */
[----:B------:R-:W-:Y:S01]  /*1d20*/  SHF.R.S32.HI R0, RZ, 0x1f, R11 ;  /* 0x0000001fff007819 */ /* 0x000fe2000001140b */
[----:B------:R-:W-:Y:S01]  /*1d30*/  @UP0 UIMAD UR7, UR28, UR7, UR21 ;  /* 0x000000071c0702a4 */ /* 0x000fe2000f8e0215 */
[----:B------:R-:W-:Y:S01]  /*1d40*/  LOP3.LUT R238, R3, R238, RZ, 0x3c, !PT ;  /* 0x000000ee03ee7212 */ /* 0x000fe200078e3cff */
[----:B------:R-:W-:Y:S01]  /*1d50*/  @!UP0 UIMAD UR5, UR13, UR5, UR6 ;  /* 0x000000050d0582a4 */ /* 0x000fe2000f8e0206 */
[----:B------:R-:W-:Y:S01]  /*1d60*/  LEA.HI R3, R0, R11, RZ, 0x3 ;  /* 0x0000000b00037211 */ /* 0x000fe200078f18ff */
[----:B------:R-:W-:Y:S01]  /*1d70*/  @!UP0 UMOV UR20, UR18 ;  /* 0x0000001200148c82 */ /* 0x000fe20008000000 */
[----:B------:R-:W-:Y:S01]  /*1d80*/  SHF.R.S32.HI R4, RZ, 0x1f, R240 ;  /* 0x0000001fff047819 */ /* 0x000fe200000114f0 */
[----:B------:R-:W-:Y:S01]  /*1d90*/  @!UP0 UIADD3 UR7, UR19, UR5, URZ ;  /* 0x0000000513078290 */ /* 0x000fe2000fffe03f */
[----:B------:R-:W-:Y:S01]  /*1da0*/  LOP3.LUT R0, R3, 0xfffffff8, RZ, 0xc0, !PT ;  /* 0xfffffff803007812 */ /* 0x000fe200078ec0ff */
[----:B------:R-:W-:Y:S01]  /*1db0*/  UIADD3 UR19, -UR12, UR27, URZ ;  /* 0x0000001b0c137290 */ /* 0x000fe2000fffe13f */
[----:B------:R-:W-:Y:S01]  /*1dc0*/  IADD3 R10, P0, R240, UR20, RZ ;  /* 0x00000014f00a7c10 */ /* 0x000fe2000ff1e0ff */
[----:B------:R-:W-:Y:S01]  /*1dd0*/  IMAD R6, R12, c[0x0][0x1bc], R7 ;  /* 0x00006f000c067a24 */ /* 0x000fe200078e0207 */
[-C--:B------:R-:W-:Y:S01]  /*1de0*/  LEA.HI R9, R8, R165.reuse, RZ, 0x6 ;  /* 0x000000a508097211 */ /* 0x080fe200078f30ff */
[----:B------:R-:W-:Y:S01]  /*1df0*/  IMAD.IADD R0, R11, 0x1, -R0 ;  /* 0x000000010b007824 */ /* 0x000fe200078e0a00 */
[C---:B------:R-:W-:Y:S01]  /*1e00*/  IADD3 R18, P2, R240.reuse, R18, RZ ;  /* 0x00000012f0127210 */ /* 0x040fe20007f5e0ff */
[----:B------:R-:W-:Y:S01]  /*1e10*/  ULDC.64 UR4, c[0x0][0x1a8] ;  /* 0x00006a0000047ab9 */ /* 0x000fe20000000a00 */
[----:B------:R-:W-:Y:S01]  /*1e20*/  IADD3 R22, P1, R240, UR16, RZ ;  /* 0x00000010f0167c10 */ /* 0x000fe2000ff3e0ff */
[----:B------:R-:W-:Y:S01]  /*1e30*/  IMAD.SHL.U32 R9, R9, 0x8, RZ ;  /* 0x0000000809097824 */ /* 0x000fe200078e00ff */
[C---:B------:R-:W-:Y:S01]  /*1e40*/  IADD3.X R11, R4.reuse, UR7, RZ, P0, !PT ;  /* 0x00000007040b7c10 */ /* 0x040fe200087fe4ff */
[C---:B------:R-:W-:Y:S01]  /*1e50*/  IMAD.X R19, R4.reuse, 0x1, R5, P2 ;  /* 0x0000000104137824 */ /* 0x040fe200010e0605 */
[----:B------:R-:W-:Y:S01]  /*1e60*/  IADD3.X R23, R4, UR15, RZ, P1, !PT ;  /* 0x0000000f04177c10 */ /* 0x000fe20008ffe4ff */
[----:B------:R-:W-:Y:S01]  /*1e70*/  USHF.R.S32.HI UR15, URZ, 0x1f, UR14 ;  /* 0x0000001f3f0f7899 */ /* 0x000fe2000801140e */
[----:B------:R-:W-:Y:S01]  /*1e80*/  R2P PR, R0, 0x6 ;  /* 0x0000000600007804 */ /* 0x000fe20000000000 */
[----:B-1----:R-:W-:Y:S01]  /*1e90*/  IMAD.WIDE.U32 R16, R16, c[0x0][0x1a8], R10 ;  /* 0x00006a0010107a25 */ /* 0x002fe200078e000a */
[----:B------:R-:W-:Y:S01]  /*1ea0*/  SHF.R.S32.HI R15, RZ, 0x1f, R14 ;  /* 0x0000001fff0f7819 */ /* 0x000fe2000001140e */
[----:B------:R-:W-:Y:S01]  /*1eb0*/  UIMAD UR4, UR15, UR4, URZ ;  /* 0x000000040f0472a4 */ /* 0x000fe2000f8e023f */
[----:B------:R-:W-:Y:S01]  /*1ec0*/  IADD3 R10, P0, R14, UR9, RZ ;  /* 0x000000090e0a7c10 */ /* 0x000fe2000ff1e0ff */
[----:B------:R-:W-:Y:S01]  /*1ed0*/  IMAD.SHL.U32 R0, R0, 0x40, RZ ;  /* 0x0000004000007824 */ /* 0x000fe200078e00ff */
[----:B------:R-:W-:Y:S01]  /*1ee0*/  LOP3.LUT R238, R238, 0xfffffe00, R9, 0xf8, !PT ;  /* 0xfffffe00eeee7812 */ /* 0x000fe200078ef809 */
[----:B------:R-:W-:Y:S01]  /*1ef0*/  IMAD.SHL.U32 R5, R233, 0x8, RZ ;  /* 0x00000008e9057824 */ /* 0x000fe200078e00ff */
[C---:B------:R-:W-:Y:S01]  /*1f00*/  IADD3.X R9, R15.reuse, UR8, RZ, P0, !PT ;  /* 0x000000080f097c10 */ /* 0x040fe200087fe4ff */
[----:B------:R-:W-:Y:S01]  /*1f10*/  IMAD.WIDE.U32 R12, R12, c[0x0][0x1b8], R22 ;  /* 0x00006e000c0c7a25 */ /* 0x000fe200078e0016 */
[----:B------:R-:W-:Y:S01]  /*1f20*/  LOP3.LUT R0, R0, 0x1c0, RZ, 0xc0, !PT ;  /* 0x000001c000007812 */ /* 0x000fe200078ec0ff */
[----:B------:R-:W-:Y:S01]  /*1f30*/  UIMAD UR5, UR14, UR5, UR4 ;  /* 0x000000050e0572a4 */ /* 0x000fe2000f8e0204 */
[----:B------:R-:W-:Y:S01]  /*1f40*/  ISETP.GE.AND P0, PT, R14, UR19, PT ;  /* 0x000000130e007c0c */ /* 0x000fe2000bf06270 */
[----:B------:R-:W-:Y:S01]  /*1f50*/  IMAD R167, R15, c[0x0][0x198], RZ ;  /* 0x000066000fa77a24 */ /* 0x000fe200078e02ff */
[----:B------:R-:W-:Y:S01]  /*1f60*/  LOP3.LUT R5, R0, 0x8, R5, 0xf8, !PT ;  /* 0x0000000800057812 */ /* 0x000fe200078ef805 */
[----:B------:R-:W-:Y:S01]  /*1f70*/  IMAD.IADD R7, R13, 0x1, R6 ;  /* 0x000000010d077824 */ /* 0x000fe200078e0206 */
[----:B------:R-:W-:Y:S01]  /*1f80*/  SHF.R.U32.HI R0, RZ, 0x3, R0 ;  /* 0x00000003ff007819 */ /* 0x000fe20000011600 */
[----:B------:R-:W-:Y:S01]  /*1f90*/  IMAD R9, R9, c[0x0][0x1a0], RZ ;  /* 0x0000680009097a24 */ /* 0x000fe200078e02ff */
[----:B------:R-:W-:Y:S01]  /*1fa0*/  ULDC.64 UR8, c[0x0][0x1a0] ;  /* 0x0000680000087ab9 */ /* 0x000fe20000000a00 */
[----:B------:R-:W-:Y:S01]  /*1fb0*/  IMAD.MOV.U32 R6, RZ, RZ, R12 ;  /* 0x000000ffff067224 */ /* 0x000fe200078e000c */
[----:B------:R-:W-:Y:S01]  /*1fc0*/  LOP3.LUT R0, R5, R0, RZ, 0x3c, !PT ;  /* 0x0000000005007212 */ /* 0x000fe200078e3cff */
[----:B------:R-:W-:Y:S01]  /*1fd0*/  IMAD R167, R14, c[0x0][0x19c], R167 ;  /* 0x000067000ea77a24 */ /* 0x000fe200078e02a7 */
[----:B------:R-:W-:Y:S01]  /*1fe0*/  LEA.HI R8, R8, R165, RZ, 0x5 ;  /* 0x000000a508087211 */ /* 0x000fe200078f28ff */
[----:B------:R-:W-:Y:S01]  /*1ff0*/  IMAD.WIDE.U32 R18, R14, c[0x0][0x198], R18 ;  /* 0x000066000e127a25 */ /* 0x000fe200078e0012 */
[----:B------:R-:W-:Y:S01]  /*2000*/  USHF.L.U64.HI UR20, UR8, UR24, UR9 ;  /* 0x0000001808147299 */ /* 0x000fe20008010209 */
[----:B------:R-:W-:Y:S01]  /*2010*/  IADD3 R237, R240, 0x40, RZ ;  /* 0x00000040f0ed7810 */ /* 0x000fe20007ffe0ff */
[----:B------:R-:W-:Y:S01]  /*2020*/  USHF.L.U32 UR21, UR8, 0x4, URZ ;  /* 0x0000000408157899 */ /* 0x000fe2000800063f */
[C---:B------:R-:W-:Y:S01]  /*2030*/  IMAD R9, R10.reuse, c[0x0][0x1a4], R9 ;  /* 0x000069000a097a24 */ /* 0x040fe200078e0209 */
[----:B------:R-:W-:Y:S01]  /*2040*/  SHF.R.S32.HI R85, RZ, 0x5, R8 ;  /* 0x00000005ff557819 */ /* 0x000fe20000011408 */
[----:B------:R-:W-:Y:S01]  /*2050*/  IMAD.WIDE.U32 R10, R10, c[0x0][0x1a0], R6 ;  /* 0x000068000a0a7a25 */ /* 0x000fe200078e0006 */
[----:B------:R-:W-:-:S02]  /*2060*/  IADD3 R236, R240, 0x80, RZ ;  /* 0x00000080f0ec7810 */ /* 0x000fc40007ffe0ff */
[----:B------:R-:W-:Y:S01]  /*2070*/  IADD3 R235, R240, 0xc0, RZ ;  /* 0x000000c0f0eb7810 */ /* 0x000fe20007ffe0ff */
[----:B------:R-:W-:Y:S02]  /*2080*/  IMAD.SHL.U32 R3, R3, 0x40, RZ ;  /* 0x0000004003037824 */ /* 0x000fe400078e00ff */
[----:B------:R-:W-:Y:S02]  /*2090*/  IMAD.MOV.U32 R7, RZ, RZ, 0x10 ;  /* 0x00000010ff077424 */ /* 0x000fe400078e00ff */
[----:B------:R-:W-:Y:S01]  /*20a0*/  IMAD.MOV.U32 R5, RZ, RZ, 0x20 ;  /* 0x00000020ff057424 */ /* 0x000fe200078e00ff */
[----:B------:R-:W-:Y:S01]  /*20b0*/  LOP3.LUT R0, R0, 0xfffffe00, R3, 0xf8, !PT ;  /* 0xfffffe0000007812 */ /* 0x000fe200078ef803 */
[----:B------:R-:W-:Y:S01]  /*20c0*/  IMAD.IADD R167, R19, 0x1, R167 ;  /* 0x0000000113a77824 */ /* 0x000fe200078e02a7 */
[----:B------:R-:W-:Y:S01]  /*20d0*/  IADD3 R19, R17, UR5, RZ ;  /* 0x0000000511137c10 */ /* 0x000fe2000fffe0ff */
[----:B--2---:R-:W-:Y:S01]  /*20e0*/  IMAD.WIDE R20, R21, 0x40, R14 ;  /* 0x0000004015147825 */ /* 0x004fe200078e020e */
[----:B------:R-:W-:-:S02]  /*20f0*/  SEL R7, R7, 0xfffffff0, !P1 ;  /* 0xfffffff007077807 */ /* 0x000fc40004800000 */
[----:B------:R-:W-:Y:S01]  /*2100*/  SEL R5, R5, 0xffffffe0, !P2 ;  /* 0xffffffe005057807 */ /* 0x000fe20005000000 */
[----:B------:R-:W-:Y:S02]  /*2110*/  IMAD.MOV.U32 R166, RZ, RZ, R18 ;  /* 0x000000ffffa67224 */ /* 0x000fe400078e0012 */
        /* <DEDUP_REMOVED lines=41> */
.L_x_3987:
[----:B------:R-:W-:Y:S05]  /*23b0*/  BSYNC B0 ;  /* 0x0000000000007941 */ /* 0x000fea0003800000 */
.L_x_3986:
        /* <DEDUP_REMOVED lines=45> */
.L_x_3989:
[----:B------:R-:W-:Y:S05]  /*2690*/  BSYNC B0 ;  /* 0x0000000000007941 */ /* 0x000fea0003800000 */
.L_x_3988:
        /* <DEDUP_REMOVED lines=45> */
.L_x_3991:
[----:B------:R-:W-:Y:S05]  /*2970*/  BSYNC B0 ;  /* 0x0000000000007941 */ /* 0x000fea0003800000 */
.L_x_3990:
        /* <DEDUP_REMOVED lines=44> */
.L_x_3993:
[----:B------:R-:W-:Y:S05]  /*2c40*/  BSYNC B0 ;  /* 0x0000000000007941 */ /* 0x000fea0003800000 */
.L_x_3992:
        /* <DEDUP_REMOVED lines=39> */
.L_x_3995:
[----:B------:R-:W-:Y:S05]  /*2ec0*/  BSYNC B0 ;  /* 0x0000000000007941 */ /* 0x000fea0003800000 */
.L_x_3994:
        /* <DEDUP_REMOVED lines=41> */
.L_x_3997:
[----:B------:R-:W-:Y:S05]  /*3160*/  BSYNC B0 ;  /* 0x0000000000007941 */ /* 0x000fea0003800000 */
.L_x_3996:
        /* <DEDUP_REMOVED lines=40> */
.L_x_3999:
[----:B------:R-:W-:Y:S05]  /*33f0*/  BSYNC B0 ;  /* 0x0000000000007941 */ /* 0x000fea0003800000 */
.L_x_3998:
[----:B------:R-:W-:Y:S01]  /*3400*/  ISETP.GE.AND P0, PT, R3, UR9, PT ;  /* 0x0000000903007c0c */ /* 0x000fe2000bf06270 */
[----:B------:R-:W-:-:S12]  /*3410*/  BSSY B0, `(.L_x_4000) ;  /* 0x0000027000007945 */ /* 0x000fd80003800000 */
[----:B------:R-:W-:Y:S05]  /*3420*/  @P0 BRA `(.L_x_4001) ;  /* 0x0000025000000947 */ /* 0x000fea0003800000 */
[----:B------:R-:W-:Y:S01]  /*3430*/  ISETP.GE.AND P6, PT, R240, c[0x0][0x220], PT ;  /* 0x00008800f0007a0c */ /* 0x000fe20003fc6270 */
[----:B-1----:R-:W-:Y:S01]  /*3440*/  IMAD.MOV.U32 R22, RZ, RZ, c[0x0][0x198] ;  /* 0x00006600ff167624 */ /* 0x002fe200078e00ff */
[----:B------:R-:W-:Y:S01]  /*3450*/  ISETP.GE.AND P5, PT, R237, c[0x0][0x220], PT ;  /* 0x00008800ed007a0c */ /* 0x000fe20003fa6270 */
[----:B------:R-:W-:Y:S01]  /*3460*/  ULDC UR4, c[0x0][0x19c] ;  /* 0x0000670000047ab9 */ /* 0x000fe20000000800 */
[----:B------:R-:W-:Y:S01]  /*3470*/  ISETP.GE.AND P3, PT, R236, c[0x0][0x220], PT ;  /* 0x00008800ec007a0c */ /* 0x000fe20003f66270 */
[----:B------:R-:W-:Y:S01]  /*3480*/  UIMAD UR4, UR4, 0x30, URZ ;  /* 0x00000030040478a4 */ /* 0x000fe2000f8e023f */
[----:B------:R-:W-:Y:S01]  /*3490*/  ISETP.GE.AND P1, PT, R235, c[0x0][0x220], PT ;  /* 0x00008800eb007a0c */ /* 0x000fe20003f26270 */
[----:B------:R-:W-:-:S05]  /*34a0*/  IMAD.WIDE.U32 R22, R22, 0x30, R166 ;  /* 0x0000003016167825 */ /* 0x000fca00078e00a6 */
[----:B--2---:R-:W-:Y:S01]  /*34b0*/  IADD3 R12, R23, UR4, RZ ;  /* 0x00000004170c7c10 */ /* 0x004fe2000fffe0ff */
[----:B------:R1:W-:Y:S01]  /*34c0*/  @P6 STS.128 [R238+0x9800], RZ ;  /* 0x009800ffee006388 */ /* 0x0003e20000000c00 */
[C---:B------:R-:W-:Y:S02]  /*34d0*/  @!P6 LEA R24, P0, R22.reuse, c[0x0][0x168], 0x1 ;  /* 0x00005a001618ea11 */ /* 0x040fe400078008ff */
[C---:B------:R-:W-:Y:S02]  /*34e0*/  @!P5 LEA R20, P4, R22.reuse, c[0x0][0x168], 0x1 ;  /* 0x00005a001614da11 */ /* 0x040fe400078808ff */
[C---:B------:R-:W-:Y:S02]  /*34f0*/  @!P3 LEA R18, P2, R22.reuse, c[0x0][0x168], 0x1 ;  /* 0x00005a001612ba11 */ /* 0x040fe400078408ff */
[C---:B------:R-:W-:Y:S02]  /*3500*/  @!P6 LEA.HI.X R25, R22.reuse, c[0x0][0x16c], R12, 0x1, P0 ;  /* 0x00005b001619ea11 */ /* 0x040fe400000f0c0c */
[----:B------:R-:W-:-:S02]  /*3510*/  @!P1 LEA R16, P0, R22, c[0x0][0x168], 0x1 ;  /* 0x00005a0016109a11 */ /* 0x000fc400078008ff */
[C-C-:B------:R-:W-:Y:S01]  /*3520*/  @!P5 LEA.HI.X R21, R22.reuse, c[0x0][0x16c], R12.reuse, 0x1, P4 ;  /* 0x00005b001615da11 */ /* 0x140fe200020f0c0c */
[----:B------:R-:W-:Y:S01]  /*3530*/  @!PT LDS RZ, [RZ] ;  /* 0x00000000fffff984 */ /* 0x000fe20000000800 */
[----:B------:R-:W-:Y:S01]  /*3540*/  @!PT LDS RZ, [RZ] ;  /* 0x00000000fffff984 */ /* 0x000fe20000000800 */
[----:B------:R-:W-:Y:S01]  /*3550*/  @!PT LDS RZ, [RZ] ;  /* 0x00000000fffff984 */ /* 0x000fe20000000800 */
[----:B------:R1:W-:Y:S01]  /*3560*/  @!P6 LDGSTS.E.BYPASS.LTC128B.128 [R238+0x9800], [R24.64] ;  /* 0x0980000018eeefae */ /* 0x0003e2000b901d60 */
[C-C-:B------:R-:W-:Y:S02]  /*3570*/  @!P3 LEA.HI.X R19, R22.reuse, c[0x0][0x16c], R12.reuse, 0x1, P2 ;  /* 0x00005b001613ba11 */ /* 0x140fe400010f0c0c */
[----:B------:R-:W-:Y:S01]  /*3580*/  @!P1 LEA.HI.X R17, R22, c[0x0][0x16c], R12, 0x1, P0 ;  /* 0x00005b0016119a11 */ /* 0x000fe200000f0c0c */
        /* <DEDUP_REMOVED lines=14> */
[----:B------:R1:W-:Y:S02]  /*3670*/  @!P1 LDGSTS.E.BYPASS.LTC128B.128 [R238+0xf800], [R16.64+0x180] ;  /* 0x0f80018010ee9fae */ /* 0x0003e4000b901d60 */
.L_x_4001:
[----:B------:R-:W-:Y:S05]  /*3680*/  BSYNC B0 ;  /* 0x0000000000007941 */ /* 0x000fea0003800000 */
.L_x_4000:
[----:B------:R-:W-:Y:S01]  /*3690*/  USHF.R.S32.HI UR7, URZ, 0x1f, UR13 ;  /* 0x0000001f3f077899 */ /* 0x000fe2000801140d */
[----:B------:R-:W0:Y:S01]  /*36a0*/  LDGDEPBAR ;  /* 0x00000000000079af */ /* 0x000e220000000000 */
[----:B------:R-:W-:-:S02]  /*36b0*/  ULDC.64 UR4, c[0x0][0x320] ;  /* 0x0000c80000047ab9 */ /* 0x000fc40000000a00 */
[----:B------:R-:W-:Y:S02]  /*36c0*/  UIMAD UR7, UR7, UR4, URZ ;  /* 0x00000004070772a4 */ /* 0x000fe4000f8e023f */
[----:B------:R-:W-:Y:S02]  /*36d0*/  UIMAD.WIDE.U32 UR14, UR13, UR4, UR14 ;  /* 0x000000040d0e72a5 */ /* 0x000fe4000f8e000e */
[----:B------:R-:W-:-:S03]  /*36e0*/  UIMAD UR7, UR13, UR5, UR7 ;  /* 0x000000050d0772a4 */ /* 0x000fc6000f8e0207 */
[----:B------:R-:W-:Y:S02]  /*36f0*/  ULDC.64 UR4, c[0x0][0x318] ;  /* 0x0000c60000047ab9 */ /* 0x000fe40000000a00 */
[----:B------:R-:W-:Y:S02]  /*3700*/  ULEA UR4, UP0, UR14, UR4, 0x2 ;  /* 0x000000040e047291 */ /* 0x000fe4000f80103f */
[----:B------:R-:W-:-:S04]  /*3710*/  UIADD3 UR7, UR15, UR7, URZ ;  /* 0x000000070f077290 */ /* 0x000fc8000fffe03f */
[----:B------:R-:W-:Y:S01]  /*3720*/  ULEA.HI.X UR5, UR14, UR5, UR7, 0x2, UP0 ;  /* 0x000000050e057291 */ /* 0x000fe200080f1407 */
[----:B-1----:R-:W-:-:S05]  /*3730*/  IMAD.U32 R16, RZ, RZ, UR4 ;  /* 0x00000004ff107e24 */ /* 0x002fca000f8e00ff */
[----:B------:R-:W-:Y:S01]  /*3740*/  IMAD.U32 R17, RZ, RZ, UR5 ;  /* 0x00000005ff117e24 */ /* 0x000fe2000f8e00ff */
[----:B------:R-:W-:-:S04]  /*3750*/  DEPBAR.LE SB0, 0x0 ;  /* 0x000080000000791a */ /* 0x000fc80000000000 */
[----:B--2---:R-:W2:Y:S04]  /*3760*/  LDG.E R13, [R16.64] ;  /* 0x00000020100d7981 */ /* 0x004ea8000c1e1900 */
[----:B------:R-:W-:Y:S01]  /*3770*/  BAR.SYNC.DEFER_BLOCKING 0x0 ;  /* 0x0000000000007b1d */ /* 0x000fe20000010000 */
[----:B------:R-:W-:Y:S02]  /*3780*/  ISETP.GE.AND P1, PT, R14, UR9, PT ;  /* 0x000000090e007c0c */ /* 0x000fe4000bf26270 */
[----:B------:R-:W-:-:S03]  /*3790*/  LEA R250, P0, R10, c[0x0][0x170], 0x1 ;  /* 0x00005c000afa7a11 */ /* 0x000fc600078008ff */
[----:B------:R-:W2:Y:S01]  /*37a0*/  MUFU.RCP R12, c[0x0][0x238] ;  /* 0x00008e00000c7b08 */ /* 0x000ea20000001000 */
[----:B------:R-:W-:Y:S01]  /*37b0*/  BSSY B0, `(.L_x_4002) ;  /* 0x0000024000007945 */ /* 0x000fe20003800000 */
[----:B------:R-:W-:-:S06]  /*37c0*/  LEA.HI.X R251, R10, c[0x0][0x174], R9, 0x1, P0 ;  /* 0x00005d000afb7a11 */ /* 0x000fcc00000f0c09 */
[----:B------:R1:W-:Y:S04]  /*37d0*/  @P1 STS.128 [R238+0x10000], RZ ;  /* 0x010000ffee001388 */ /* 0x0003e80000000c00 */
[----:B------:R1:W-:Y:S04]  /*37e0*/  @P1 STS.128 [R238+0x12000], RZ ;  /* 0x012000ffee001388 */ /* 0x0003e80000000c00 */
[----:B------:R1:W-:Y:S04]  /*37f0*/  @P1 STS.128 [R238+0x14000], RZ ;  /* 0x014000ffee001388 */ /* 0x0003e80000000c00 */
[----:B------:R1:W-:Y:S01]  /*3800*/  @P1 STS.128 [R238+0x16000], RZ ;  /* 0x016000ffee001388 */ /* 0x0003e20000000c00 */
[----:B--2---:R-:W-:-:S04]  /*3810*/  FMUL.FTZ R12, R13, R12 ;  /* 0x0000000c0d0c7220 */ /* 0x004fc80000410000 */
[----:B------:R1:W2:Y:S01]  /*3820*/  R2UR UR4, R12 ;  /* 0x000000000c0473c2 */ /* 0x0002a200000e0000 */
[----:B------:R-:W-:Y:S05]  /*3830*/  @P1 BRA `(.L_x_4003) ;  /* 0x000001b000001947 */ /* 0x000fea0003800000 */
[----:B------:R-:W-:Y:S02]  /*3840*/  ISETP.GE.AND P2, PT, R237, c[0x0][0x220], PT ;  /* 0x00008800ed007a0c */ /* 0x000fe40003f46270 */
[----:B------:R-:W-:Y:S02]  /*3850*/  ISETP.GE.AND P3, PT, R240, c[0x0][0x220], PT ;  /* 0x00008800f0007a0c */ /* 0x000fe40003f66270 */
[----:B------:R-:W-:Y:S02]  /*3860*/  ISETP.GE.AND P1, PT, R236, c[0x0][0x220], PT ;  /* 0x00008800ec007a0c */ /* 0x000fe40003f26270 */
[----:B------:R-:W-:-:S07]  /*3870*/  ISETP.GE.AND P0, PT, R235, c[0x0][0x220], PT ;  /* 0x00008800eb007a0c */ /* 0x000fce0003f06270 */
[----:B-1----:R-:W-:Y:S02]  /*3880*/  @!P2 IMAD.MOV.U32 R12, RZ, RZ, R250 ;  /* 0x000000ffff0ca224 */ /* 0x002fe400078e00fa */
        /* <DEDUP_REMOVED lines=22> */
.L_x_4003:
[----:B------:R-:W-:Y:S05]  /*39f0*/  BSYNC B0 ;  /* 0x0000000000007941 */ /* 0x000fea0003800000 */
.L_x_4002:
        /* <DEDUP_REMOVED lines=8> */
[----:B-1----:R-:W-:Y:S01]  /*3a80*/  IMAD.U32 R13, RZ, RZ, UR21 ;  /* 0x00000015ff0d7e24 */ /* 0x002fe2000f8e00ff */
        /* <DEDUP_REMOVED lines=36> */
.L_x_4005:
[----:B------:R-:W-:Y:S05]  /*3cd0*/  BSYNC B0 ;  /* 0x0000000000007941 */ /* 0x000fea0003800000 */
.L_x_4004:
        /* <DEDUP_REMOVED lines=48> */
.L_x_4007:
[----:B------:R-:W-:Y:S05]  /*3fe0*/  BSYNC B0 ;  /* 0x0000000000007941 */ /* 0x000fea0003800000 */
.L_x_4006:
[----:B------:R-:W-:Y:S01]  /*3ff0*/  ISETP.GE.AND P0, PT, R3, UR9, PT ;  /* 0x0000000903007c0c */ /* 0x000fe2000bf06270 */
[----:B------:R-:W-:Y:S01]  /*4000*/  BSSY B0, `(.L_x_4008) ;  /* 0x0000030000007945 */ /* 0x000fe20003800000 */
[----:B------:R-:W-:-:S05]  /*4010*/  LOP3.LUT R4, R8, 0xffffffe0, RZ, 0xc0, !PT ;  /* 0xffffffe008047812 */ /* 0x000fca00078ec0ff */
[----:B------:R-:W-:-:S06]  /*4020*/  IMAD.IADD R3, R165, 0x1, -R4 ;  /* 0x00000001a5037824 */ /* 0x000fcc00078e0a04 */
        /* <DEDUP_REMOVED lines=45> */
.L_x_4009:
[----:B------:R-:W-:Y:S05]  /*4300*/  BSYNC B0 ;  /* 0x0000000000007941 */ /* 0x000fea0003800000 */
.L_x_4008:
[C---:B------:R-:W-:Y:S01]  /*4310*/  IMAD.SHL.U32 R4, R2.reuse, 0x40, RZ ;  /* 0x0000004002047824 */ /* 0x040fe200078e00ff */
[----:B------:R-:W-:Y:S01]  /*4320*/  R2P PR, R2, 0x6 ;  /* 0x0000000602007804 */ /* 0x000fe20000000000 */
[----:B------:R-:W-:Y:S01]  /*4330*/  IMAD.SHL.U32 R14, R14, 0x8, RZ ;  /* 0x000000080e0e7824 */ /* 0x000fe200078e00ff */
[----:B------:R-:W0:Y:S01]  /*4340*/  LDGDEPBAR ;  /* 0x00000000000079af */ /* 0x000e220000000000 */
[----:B------:R-:W-:Y:S01]  /*4350*/  IMAD R234, R85, 0x400, R0 ;  /* 0x0000040055ea7824 */ /* 0x000fe200078e0200 */
[----:B------:R-:W-:Y:S01]  /*4360*/  LOP3.LUT R9, R4, 0x1c0, RZ, 0xc0, !PT ;  /* 0x000001c004097812 */ /* 0x000fe200078ec0ff */
[----:B------:R-:W-:Y:S02]  /*4370*/  UISETP.GE.AND UP0, UPT, UR26, 0x2, UPT ;  /* 0x000000021a00788c */ /* 0x000fe4000bf06270 */
[----:B------:R-:W-:Y:S01]  /*4380*/  IMAD.SHL.U32 R234, R234, 0x2, RZ ;  /* 0x00000002eaea7824 */ /* 0x000fe200078e00ff */
[----:B------:R-:W-:Y:S02]  /*4390*/  LOP3.LUT R4, R9, 0x8, R14, 0xf8, !PT ;  /* 0x0000000809047812 */ /* 0x000fe400078ef80e */
[----:B------:R-:W-:Y:S01]  /*43a0*/  SHF.R.U32.HI R9, RZ, 0x3, R9 ;  /* 0x00000003ff097819 */ /* 0x000fe20000011609 */
[--C-:B------:R-:W-:Y:S01]  /*43b0*/  IMAD R232, R7, 0x2, R234.reuse ;  /* 0x0000000207e87824 */ /* 0x100fe200078e02ea */
[----:B------:R-:W-:Y:S01]  /*43c0*/  LDSM.16.M88.4 R80, [R234+0x2000] ;  /* 0x00200000ea50783b */ /* 0x000fe20000000200 */
[C---:B------:R-:W-:Y:S01]  /*43d0*/  IMAD R230, R5.reuse, 0x2, R234 ;  /* 0x0000000205e67824 */ /* 0x040fe200078e02ea */
[----:B------:R-:W-:Y:S01]  /*43e0*/  LOP3.LUT R4, R4, R9, RZ, 0x3c, !PT ;  /* 0x0000000904047212 */ /* 0x000fe200078e3cff */
[----:B------:R-:W-:Y:S01]  /*43f0*/  IMAD R229, R5, 0x2, R232 ;  /* 0x0000000205e57824 */ /* 0x000fe200078e02e8 */
[----:B-1----:R-:W-:Y:S03]  /*4400*/  LDSM.16.M88.4 R8, [R234] ;  /* 0x00000000ea08783b */ /* 0x002fe60000000200 */
[----:B------:R-:W-:Y:S01]  /*4410*/  IMAD R233, R233, 0x200, R4 ;  /* 0x00000200e9e97824 */ /* 0x000fe200078e0204 */
[----:B------:R-:W-:Y:S03]  /*4420*/  LDSM.16.M88.4 R32, [R232] ;  /* 0x00000000e820783b */ /* 0x000fe60000000200 */
[----:B------:R-:W-:Y:S01]  /*4430*/  IMAD.SHL.U32 R233, R233, 0x2, RZ ;  /* 0x00000002e9e97824 */ /* 0x000fe200078e00ff */
[----:B------:R-:W-:Y:S04]  /*4440*/  LDSM.16.M88.4 R44, [R230] ;  /* 0x00000000e62c783b */ /* 0x000fe80000000200 */
[----:B------:R-:W1:Y:S01]  /*4450*/  LDSM.16.M88.4 R60, [R233+0x8800] ;  /* 0x00880000e93c783b */ /* 0x000e620000000200 */
[----:B------:R-:W-:-:S02]  /*4460*/  IADD3 R2, R233, 0x8000, RZ ;  /* 0x00008000e9027810 */ /* 0x000fc40007ffe0ff */
[----:B------:R-:W-:Y:S01]  /*4470*/  IADD3 R231, R233, 0x8020, RZ ;  /* 0x00008020e9e77810 */ /* 0x000fe20007ffe0ff */
[----:B------:R-:W5:Y:S01]  /*4480*/  LDSM.16.M88.4 R16, [R233+0x8000] ;  /* 0x00800000e910783b */ /* 0x000f620000000200 */
[----:B------:R-:W-:Y:S01]  /*4490*/  @P1 IADD3 R231, R2, -0x20, RZ ;  /* 0xffffffe002e71810 */ /* 0x000fe20007ffe0ff */
[----:B------:R-:W-:Y:S02]  /*44a0*/  IMAD.MOV.U32 R2, RZ, RZ, 0x40 ;  /* 0x00000040ff027424 */ /* 0x000fe400078e00ff */
[----:B------:R-:W3:Y:S01]  /*44b0*/  LDSM.16.M88.4 R52, [R233+0x9000] ;  /* 0x00900000e934783b */ /* 0x000ee20000000200 */
[C---:B------:R-:W-:Y:S02]  /*44c0*/  IADD3 R223, R231.reuse, 0x800, RZ ;  /* 0x00000800e7df7810 */ /* 0x040fe40007ffe0ff */
[----:B------:R-:W-:Y:S01]  /*44d0*/  SEL R2, R2, 0xffffffc0, !P2 ;  /* 0xffffffc002027807 */ /* 0x000fe20005000000 */
[----:B------:R-:W4:Y:S01]  /*44e0*/  LDSM.16.M88.4 R28, [R233+0x9800] ;  /* 0x00980000e91c783b */ /* 0x000f220000000200 */
[----:B------:R-:W-:-:S02]  /*44f0*/  IADD3 R222, R231, 0x1000, RZ ;  /* 0x00001000e7de7810 */ /* 0x000fc40007ffe0ff */
[----:B------:R-:W-:Y:S01]  /*4500*/  IADD3 R221, R231, 0x1800, RZ ;  /* 0x00001800e7dd7810 */ /* 0x000fe20007ffe0ff */
[----:B------:R-:W2:Y:S01]  /*4510*/  LDSM.16.M88.4 R24, [R231+0x800] ;  /* 0x00080000e718783b */ /* 0x000ea20000000200 */
[----:B------:R-:W-:Y:S01]  /*4520*/  IMAD.IADD R227, R233, 0x1, R2 ;  /* 0x00000001e9e37824 */ /* 0x000fe200078e0202 */
[C---:B------:R-:W-:Y:S01]  /*4530*/  IADD3 R219, R231.reuse, 0x2000, RZ ;  /* 0x00002000e7db7810 */ /* 0x040fe20007ffe0ff */
[----:B------:R-:W-:Y:S01]  /*4540*/  IMAD.IADD R220, R2, 0x1, R231 ;  /* 0x0000000102dc7824 */ /* 0x000fe200078e02e7 */
[----:B------:R-:W2:Y:S01]  /*4550*/  LDSM.16.M88.4 R36, [R231] ;  /* 0x00000000e724783b */ /* 0x000ea20000000200 */
[----:B------:R-:W-:Y:S02]  /*4560*/  SHF.R.S32.HI R2, RZ, 0x1f, R3 ;  /* 0x0000001fff027819 */ /* 0x000fe40000011403 */
[----:B------:R-:W-:Y:S01]  /*4570*/  IADD3 R218, R231, 0x2800, RZ ;  /* 0x00002800e7da7810 */ /* 0x000fe20007ffe0ff */
[----:B------:R-:W2:Y:S01]  /*4580*/  LDSM.16.M88.4 R12, [R231+0x1000] ;  /* 0x00100000e70c783b */ /* 0x000ea20000000200 */
[----:B------:R-:W-:Y:S01]  /*4590*/  LEA.HI R3, R2, R3, RZ, 0x2 ;  /* 0x0000000302037211 */ /* 0x000fe200078f10ff */
[----:B------:R-:W-:Y:S01]  /*45a0*/  IMAD.SHL.U32 R2, R165, 0x2, RZ ;  /* 0x00000002a5027824 */ /* 0x000fe200078e00ff */
[----:B------:R-:W-:Y:S01]  /*45b0*/  IADD3 R217, R231, 0x3000, RZ ;  /* 0x00003000e7d97810 */ /* 0x000fe20007ffe0ff */
[----:B------:R-:W2:Y:S01]  /*45c0*/  LDSM.16.M88.4 R72, [R231+0x1800] ;  /* 0x00180000e748783b */ /* 0x000ea20000000200 */
[----:B------:R-:W-:-:S02]  /*45d0*/  SHF.R.S32.HI R4, RZ, 0x2, R3 ;  /* 0x00000002ff047819 */ /* 0x000fc40000011403 */
[----:B------:R-:W-:Y:S01]  /*45e0*/  LOP3.LUT R3, R2, 0x6, RZ, 0xc0, !PT ;  /* 0x0000000602037812 */ /* 0x000fe200078ec0ff */
[----:B------:R-:W-:Y:S01]  /*45f0*/  LDSM.16.M88.4 R68, [R227+0x8800] ;  /* 0x00880000e344783b */ /* 0x000fe20000000200 */
[----:B------:R-:W-:Y:S01]  /*4600*/  IADD3 R216, R231, 0x3800, RZ ;  /* 0x00003800e7d87810 */ /* 0x000fe20007ffe0ff */
[----:B------:R-:W-:Y:S01]  /*4610*/  IMAD R2, R85, 0x10, R4 ;  /* 0x0000001055027824 */ /* 0x000fe200078e0204 */
[C---:B------:R-:W-:Y:S01]  /*4620*/  IADD3 R215, R231.reuse, 0x4000, RZ ;  /* 0x00004000e7d77810 */ /* 0x040fe20007ffe0ff */
[----:B------:R-:W-:Y:S01]  /*4630*/  LDSM.16.M88.4 R40, [R227+0x9000] ;  /* 0x00900000e328783b */ /* 0x000fe20000000200 */
[C---:B------:R-:W-:Y:S02]  /*4640*/  IADD3 R214, R231.reuse, 0x4800, RZ ;  /* 0x00004800e7d67810 */ /* 0x040fe40007ffe0ff */
[----:B------:R-:W-:Y:S01]  /*4650*/  IADD3 R2, R2, UR12, RZ ;  /* 0x0000000c02027c10 */ /* 0x000fe2000fffe0ff */
[----:B-1----:R-:W-:Y:S01]  /*4660*/  HMMA.16816.F32.BF16 R64, R8, R60, RZ ;  /* 0x0000003c0840723c */ /* 0x002fe200000418ff */
[----:B------:R-:W-:Y:S01]  /*4670*/  LDSM.16.M88.4 R76, [R233+0xa800] ;  /* 0x00a80000e94c783b */ /* 0x000fe20000000200 */
[----:B------:R-:W-:-:S02]  /*4680*/  IADD3 R213, R231, 0x5000, RZ ;  /* 0x00005000e7d57810 */ /* 0x000fc40007ffe0ff */
[C---:B------:R-:W-:Y:S02]  /*4690*/  IADD3 R212, R231.reuse, 0x5800, RZ ;  /* 0x00005800e7d47810 */ /* 0x040fe40007ffe0ff */
[C---:B------:R-:W-:Y:S02]  /*46a0*/  IADD3 R211, R231.reuse, 0x6000, RZ ;  /* 0x00006000e7d37810 */ /* 0x040fe40007ffe0ff */
[----:B------:R-:W-:Y:S01]  /*46b0*/  HMMA.16816.F32.BF16 R60, R8, R62, RZ ;  /* 0x0000003e083c723c */ /* 0x000fe200000418ff */
[C---:B------:R-:W-:Y:S02]  /*46c0*/  IADD3 R210, R231.reuse, 0x6800, RZ ;  /* 0x00006800e7d27810 */ /* 0x040fe40007ffe0ff */
[C---:B------:R-:W-:Y:S02]  /*46d0*/  IADD3 R209, R231.reuse, 0x7000, RZ ;  /* 0x00007000e7d17810 */ /* 0x040fe40007ffe0ff */
[----:B------:R-:W-:-:S03]  /*46e0*/  IADD3 R208, R231, 0x7800, RZ ;  /* 0x00007800e7d07810 */ /* 0x000fc60007ffe0ff */
[C---:B-----5:R-:W-:Y:S08]  /*46f0*/  HMMA.16816.F32.BF16 R20, R8.reuse, R16, RZ ;  /* 0x000000100814723c */ /* 0x060ff000000418ff */
[C---:B---3--:R-:W-:Y:S08]  /*4700*/  HMMA.16816.F32.BF16 R56, R8.reuse, R52, RZ ;  /* 0x000000340838723c */ /* 0x048ff000000418ff */
[C---:B------:R-:W-:Y:S08]  /*4710*/  HMMA.16816.F32.BF16 R16, R8.reuse, R18, RZ ;  /* 0x000000120810723c */ /* 0x040ff000000418ff */
[C---:B------:R-:W-:Y:S08]  /*4720*/  HMMA.16816.F32.BF16 R52, R8.reuse, R54, RZ ;  /* 0x000000360834723c */ /* 0x040ff000000418ff */
[C---:B----4-:R-:W-:Y:S08]  /*4730*/  HMMA.16816.F32.BF16 R48, R8.reuse, R28, RZ ;  /* 0x0000001c0830723c */ /* 0x050ff000000418ff */
[----:B------:R-:W-:Y:S01]  /*4740*/  HMMA.16816.F32.BF16 R8, R8, R30, RZ ;  /* 0x0000001e0808723c */ /* 0x000fe200000418ff */
[----:B------:R-:W1:Y:S07]  /*4750*/  LDSM.16.M88.4 R28, [R227+0x8000] ;  /* 0x00800000e31c783b */ /* 0x000e6e0000000200 */
[C---:B--2---:R-:W-:Y:S08]  /*4760*/  HMMA.16816.F32.BF16 R64, R32.reuse, R24, R64 ;  /* 0x000000182040723c */ /* 0x044ff00000041840 */
[C---:B------:R-:W-:Y:S01]  /*4770*/  HMMA.16816.F32.BF16 R60, R32.reuse, R26, R60 ;  /* 0x0000001a203c723c */ /* 0x040fe2000004183c */
[----:B------:R-:W2:Y:S07]  /*4780*/  LDSM.16.M88.4 R24, [R227+0x9800] ;  /* 0x00980000e318783b */ /* 0x000eae0000000200 */
[C---:B------:R-:W-:Y:S08]  /*4790*/  HMMA.16816.F32.BF16 R20, R32.reuse, R36, R20 ;  /* 0x000000242014723c */ /* 0x040ff00000041814 */
[C---:B------:R-:W-:Y:S01]  /*47a0*/  HMMA.16816.F32.BF16 R16, R32.reuse, R38, R16 ;  /* 0x000000262010723c */ /* 0x040fe20000041810 */
[----:B------:R-:W-:Y:S07]  /*47b0*/  LDSM.16.M88.4 R36, [R220] ;  /* 0x00000000dc24783b */ /* 0x000fee0000000200 */
[C---:B------:R-:W-:Y:S08]  /*47c0*/  HMMA.16816.F32.BF16 R56, R32.reuse, R12, R56 ;  /* 0x0000000c2038723c */ /* 0x040ff00000041838 */
[C---:B------:R-:W-:Y:S01]  /*47d0*/  HMMA.16816.F32.BF16 R52, R32.reuse, R14, R52 ;  /* 0x0000000e2034723c */ /* 0x040fe20000041834 */
[----:B------:R-:W3:Y:S07]  /*47e0*/  LDSM.16.M88.4 R12, [R229] ;  /* 0x00000000e50c783b */ /* 0x000eee0000000200 */
[C---:B------:R-:W-:Y:S08]  /*47f0*/  HMMA.16816.F32.BF16 R48, R32.reuse, R72, R48 ;  /* 0x000000482030723c */ /* 0x040ff00000041830 */
        /* <DEDUP_REMOVED lines=12> */
[C---:B--2---:R-:W-:Y:S08]  /*48c0*/  HMMA.16816.F32.BF16 R48, R44.reuse, R24, R48 ;  /* 0x000000182c30723c */ /* 0x044ff00000041830 */
[----:B------:R-:W-:Y:S01]  /*48d0*/  HMMA.16816.F32.BF16 R44, R44, R26, R8 ;  /* 0x0000001a2c2c723c */ /* 0x000fe20000041808 */
[----:B------:R-:W2:Y:S04]  /*48e0*/  LDSM.16.M88.4 R24, [R220+0x1800] ;  /* 0x00180000dc18783b */ /* 0x000ea80000000200 */
[----:B------:R-:W5:Y:S03]  /*48f0*/  LDSM.16.M88.4 R8, [R233+0xa000] ;  /* 0x00a00000e908783b */ /* 0x000f660000000200 */
[C---:B---3--:R-:W-:Y:S08]  /*4900*/  HMMA.16816.F32.BF16 R20, R12.reuse, R36, R20 ;  /* 0x000000240c14723c */ /* 0x048ff00000041814 */
[C---:B------:R-:W-:Y:S01]  /*4910*/  HMMA.16816.F32.BF16 R16, R12.reuse, R38, R16 ;  /* 0x000000260c10723c */ /* 0x040fe20000041810 */
[----:B------:R-:W3:Y:S07]  /*4920*/  LDSM.16.M88.4 R36, [R231+0x2000] ;  /* 0x00200000e724783b */ /* 0x000eee0000000200 */
[C---:B----4-:R-:W-:Y:S08]  /*4930*/  HMMA.16816.F32.BF16 R64, R12.reuse, R32, R64 ;  /* 0x000000200c40723c */ /* 0x050ff00000041840 */
[C---:B------:R-:W-:Y:S01]  /*4940*/  HMMA.16816.F32.BF16 R60, R12.reuse, R34, R60 ;  /* 0x000000220c3c723c */ /* 0x040fe2000004183c */
[----:B------:R-:W4:Y:S07]  /*4950*/  LDSM.16.M88.4 R32, [R231+0x2800] ;  /* 0x00280000e720783b */ /* 0x000f2e0000000200 */
[C---:B-1----:R-:W-:Y:S08]  /*4960*/  HMMA.16816.F32.BF16 R56, R12.reuse, R28, R56 ;  /* 0x0000001c0c38723c */ /* 0x042ff00000041838 */
[C---:B--2---:R-:W-:Y:S08]  /*4970*/  HMMA.16816.F32.BF16 R48, R12.reuse, R24, R48 ;  /* 0x000000180c30723c */ /* 0x044ff00000041830 */
[C---:B------:R-:W-:Y:S01]  /*4980*/  HMMA.16816.F32.BF16 R44, R12.reuse, R26, R44 ;  /* 0x0000001a0c2c723c */ /* 0x040fe2000004182c */
[----:B------:R-:W1:Y:S07]  /*4990*/  LDSM.16.M88.4 R24, [R231+0x3800] ;  /* 0x00380000e718783b */ /* 0x000e6e0000000200 */
[----:B------:R-:W-:Y:S01]  /*49a0*/  HMMA.16816.F32.BF16 R52, R12, R30, R52 ;  /* 0x0000001e0c34723c */ /* 0x000fe20000041834 */
[----:B------:R-:W2:Y:S04]  /*49b0*/  LDSM.16.M88.4 R28, [R231+0x3000] ;  /* 0x00300000e71c783b */ /* 0x000ea80000000200 */
[----:B------:R-:W-:Y:S03]  /*49c0*/  LDSM.16.M88.4 R12, [R230+0x2000] ;  /* 0x00200000e60c783b */ /* 0x000fe60000000200 */
[C---:B-----5:R-:W-:Y:S08]  /*49d0*/  HMMA.16816.F32.BF16 R20, R80.reuse, R8, R20 ;  /* 0x000000085014723c */ /* 0x060ff00000041814 */
[C---:B------:R-:W-:Y:S01]  /*49e0*/  HMMA.16816.F32.BF16 R16, R80.reuse, R10, R16 ;  /* 0x0000000a5010723c */ /* 0x040fe20000041810 */
[----:B------:R-:W5:Y:S07]  /*49f0*/  LDSM.16.M88.4 R8, [R227+0xa000] ;  /* 0x00a00000e308783b */ /* 0x000f6e0000000200 */
[C---:B------:R-:W-:Y:S08]  /*4a00*/  HMMA.16816.F32.BF16 R64, R80.reuse, R76, R64 ;  /* 0x0000004c5040723c */ /* 0x040ff00000041840 */
[C---:B------:R-:W-:Y:S08]  /*4a10*/  HMMA.16816.F32.BF16 R60, R80.reuse, R78, R60 ;  /* 0x0000004e503c723c */ /* 0x040ff0000004183c */
[C---:B------:R-:W-:Y:S08]  /*4a20*/  HMMA.16816.F32.BF16 R48, R80.reuse, R68, R48 ;  /* 0x000000445030723c */ /* 0x040ff00000041830 */
[C---:B------:R-:W-:Y:S01]  /*4a30*/  HMMA.16816.F32.BF16 R44, R80.reuse, R70, R44 ;  /* 0x00000046502c723c */ /* 0x040fe2000004182c */
[----:B------:R-:W1:Y:S07]  /*4a40*/  LDSM.16.M88.4 R68, [R227+0xa800] ;  /* 0x00a80000e344783b */ /* 0x000e6e0000000200 */
[C---:B------:R-:W-:Y:S08]  /*4a50*/  HMMA.16816.F32.BF16 R56, R80.reuse, R72, R56 ;  /* 0x000000485038723c */ /* 0x040ff00000041838 */
[----:B------:R-:W-:Y:S08]  /*4a60*/  HMMA.16816.F32.BF16 R52, R80, R74, R52 ;  /* 0x0000004a5034723c */ /* 0x000ff00000041834 */
[C---:B---3--:R-:W-:Y:S08]  /*4a70*/  HMMA.16816.F32.BF16 R20, R40.reuse, R36, R20 ;  /* 0x000000242814723c */ /* 0x048ff00000041814 */
[C---:B------:R-:W-:Y:S01]  /*4a80*/  HMMA.16816.F32.BF16 R16, R40.reuse, R38, R16 ;  /* 0x000000262810723c */ /* 0x040fe20000041810 */
[----:B------:R-:W3:Y:S07]  /*4a90*/  LDSM.16.M88.4 R36, [R227+0xb000] ;  /* 0x00b00000e324783b */ /* 0x000eee0000000200 */
[C---:B----4-:R-:W-:Y:S08]  /*4aa0*/  HMMA.16816.F32.BF16 R64, R40.reuse, R32, R64 ;  /* 0x000000202840723c */ /* 0x050ff00000041840 */
        /* <DEDUP_REMOVED lines=8> */
[----:B------:R-:W-:Y:S03]  /*4b30*/  LDSM.16.M88.4 R40, [R220+0x3000] ;  /* 0x00300000dc28783b */ /* 0x000fe60000000200 */
[C---:B-----5:R-:W-:Y:S08]  /*4b40*/  HMMA.16816.F32.BF16 R20, R12.reuse, R8, R20 ;  /* 0x000000080c14723c */ /* 0x060ff00000041814 */
[C---:B------:R-:W-:Y:S01]  /*4b50*/  HMMA.16816.F32.BF16 R16, R12.reuse, R10, R16 ;  /* 0x0000000a0c10723c */ /* 0x040fe20000041810 */
[----:B------:R-:W4:Y:S07]  /*4b60*/  LDSM.16.M88.4 R8, [R220+0x2800] ;  /* 0x00280000dc08783b */ /* 0x000f2e0000000200 */
[C---:B------:R-:W-:Y:S08]  /*4b70*/  HMMA.16816.F32.BF16 R64, R12.reuse, R68, R64 ;  /* 0x000000440c40723c */ /* 0x040ff00000041840 */
[C---:B------:R-:W-:Y:S01]  /*4b80*/  HMMA.16816.F32.BF16 R60, R12.reuse, R70, R60 ;  /* 0x000000460c3c723c */ /* 0x040fe2000004183c */
[----:B------:R-:W5:Y:S07]  /*4b90*/  LDSM.16.M88.4 R68, [R220+0x3800] ;  /* 0x00380000dc44783b */ /* 0x000f6e0000000200 */
[C---:B---3--:R-:W-:Y:S08]  /*4ba0*/  HMMA.16816.F32.BF16 R56, R12.reuse, R36, R56 ;  /* 0x000000240c38723c */ /* 0x048ff00000041838 */
[C---:B------:R-:W-:Y:S01]  /*4bb0*/  HMMA.16816.F32.BF16 R72, R12.reuse, R38, R52 ;  /* 0x000000260c48723c */ /* 0x040fe20000041834 */
[----:B------:R-:W-:Y:S04]  /*4bc0*/  LDSM.16.M88.4 R52, [R234+0x4000] ;  /* 0x00400000ea34783b */ /* 0x000fe80000000200 */
[----:B------:R-:W3:Y:S03]  /*4bd0*/  LDSM.16.M88.4 R36, [R233+0xc000] ;  /* 0x00c00000e924783b */ /* 0x000ee60000000200 */
[C---:B-1----:R-:W-:Y:S08]  /*4be0*/  HMMA.16816.F32.BF16 R48, R12.reuse, R24, R48 ;  /* 0x000000180c30723c */ /* 0x042ff00000041830 */
[----:B------:R-:W-:Y:S01]  /*4bf0*/  HMMA.16816.F32.BF16 R44, R12, R26, R44 ;  /* 0x0000001a0c2c723c */ /* 0x000fe2000004182c */
[----:B------:R-:W1:Y:S04]  /*4c00*/  LDSM.16.M88.4 R12, [R233+0xc800] ;  /* 0x00c80000e90c783b */ /* 0x000e680000000200 */
[----:B------:R-:W-:Y:S03]  /*4c10*/  LDSM.16.M88.4 R24, [R231+0x4000] ;  /* 0x00400000e718783b */ /* 0x000fe60000000200 */
        /* <DEDUP_REMOVED lines=9> */
[C---:B-----5:R-:W-:Y:S08]  /*4cb0*/  HMMA.16816.F32.BF16 R48, R32.reuse, R68, R48 ;  /* 0x000000442030723c */ /* 0x060ff00000041830 */
[----:B------:R-:W-:Y:S01]  /*4cc0*/  HMMA.16816.F32.BF16 R44, R32, R70, R44 ;  /* 0x00000046202c723c */ /* 0x000fe2000004182c */
[----:B------:R-:W4:Y:S07]  /*4cd0*/  LDSM.16.M88.4 R32, [R233+0xd800] ;  /* 0x00d80000e920783b */ /* 0x000f2e0000000200 */
        /* <DEDUP_REMOVED lines=17> */
[C---:B------:R-:W-:Y:S01]  /*4df0*/  HMMA.16816.F32.BF16 R60, R28.reuse, R42, R60 ;  /* 0x0000002a1c3c723c */ /* 0x040fe2000004183c */
[----:B------:R-:W4:Y:S07]  /*4e00*/  LDSM.16.M88.4 R40, [R227+0xc800] ;  /* 0x00c80000e328783b */ /* 0x000f2e0000000200 */
[C---:B---3--:R-:W-:Y:S08]  /*4e10*/  HMMA.16816.F32.BF16 R56, R28.reuse, R36, R56 ;  /* 0x000000241c38723c */ /* 0x048ff00000041838 */
[C---:B------:R-:W-:Y:S01]  /*4e20*/  HMMA.16816.F32.BF16 R72, R28.reuse, R38, R72 ;  /* 0x000000261c48723c */ /* 0x040fe20000041848 */
[----:B------:R-:W3:Y:S07]  /*4e30*/  LDSM.16.M88.4 R36, [R227+0xd800] ;  /* 0x00d80000e324783b */ /* 0x000eee0000000200 */
[C---:B-1----:R-:W-:Y:S01]  /*4e40*/  HMMA.16816.F32.BF16 R68, R28.reuse, R12, R48 ;  /* 0x0000000c1c44723c */ /* 0x042fe20000041830 */
[----:B------:R-:W-:Y:S07]  /*4e50*/  LDSM.16.M88.4 R48, [R220+0x4000] ;  /* 0x00400000dc30783b */ /* 0x000fee0000000200 */
[----:B------:R-:W-:Y:S01]  /*4e60*/  HMMA.16816.F32.BF16 R44, R28, R14, R44 ;  /* 0x0000000e1c2c723c */ /* 0x000fe2000004182c */
[----:B------:R-:W1:Y:S04]  /*4e70*/  LDSM.16.M88.4 R12, [R220+0x4800] ;  /* 0x00480000dc0c783b */ /* 0x000e680000000200 */
[----:B------:R-:W-:Y:S03]  /*4e80*/  LDSM.16.M88.4 R28, [R233+0xe800] ;  /* 0x00e80000e91c783b */ /* 0x000fe60000000200 */
[C---:B--2---:R-:W-:Y:S08]  /*4e90*/  HMMA.16816.F32.BF16 R20, R24.reuse, R8, R20 ;  /* 0x000000081814723c */ /* 0x044ff00000041814 */
[C---:B------:R-:W-:Y:S01]  /*4ea0*/  HMMA.16816.F32.BF16 R16, R24.reuse, R10, R16 ;  /* 0x0000000a1810723c */ /* 0x040fe20000041810 */
[----:B------:R-:W2:Y:S07]  /*4eb0*/  LDSM.16.M88.4 R8, [R220+0x5000] ;  /* 0x00500000dc08783b */ /* 0x000eae0000000200 */
        /* <DEDUP_REMOVED lines=10> */
[C---:B-1----:R-:W-:Y:S08]  /*4f60*/  HMMA.16816.F32.BF16 R64, R52.reuse, R12, R64 ;  /* 0x0000000c3440723c */ /* 0x042ff00000041840 */
[C---:B------:R-:W-:Y:S01]  /*4f70*/  HMMA.16816.F32.BF16 R60, R52.reuse, R14, R60 ;  /* 0x0000000e343c723c */ /* 0x040fe2000004183c */
[----:B------:R-:W1:Y:S07]  /*4f80*/  LDSM.16.M88.4 R12, [R233+0xf800] ;  /* 0x00f80000e90c783b */ /* 0x000e6e0000000200 */
[C---:B------:R-:W-:Y:S08]  /*4f90*/  HMMA.16816.F32.BF16 R20, R52.reuse, R48, R20 ;  /* 0x000000303414723c */ /* 0x040ff00000041814 */
[C---:B------:R-:W-:Y:S01]  /*4fa0*/  HMMA.16816.F32.BF16 R16, R52.reuse, R50, R16 ;  /* 0x000000323410723c */ /* 0x040fe20000041810 */
[----:B------:R-:W-:Y:S07]  /*4fb0*/  LDSM.16.M88.4 R48, [R232+0x6000] ;  /* 0x00600000e830783b */ /* 0x000fee0000000200 */
[C---:B--2---:R-:W-:Y:S08]  /*4fc0*/  HMMA.16816.F32.BF16 R56, R52.reuse, R8, R56 ;  /* 0x000000083438723c */ /* 0x044ff00000041838 */
[C---:B---3--:R-:W-:Y:S08]  /*4fd0*/  HMMA.16816.F32.BF16 R68, R52.reuse, R24, R68 ;  /* 0x000000183444723c */ /* 0x048ff00000041844 */
[C---:B------:R-:W-:Y:S01]  /*4fe0*/  HMMA.16816.F32.BF16 R44, R52.reuse, R26, R44 ;  /* 0x0000001a342c723c */ /* 0x040fe2000004182c */
[----:B------:R-:W-:Y:S07]  /*4ff0*/  LDSM.16.M88.4 R24, [R231+0x6800] ;  /* 0x00680000e718783b */ /* 0x000fee0000000200 */
[----:B------:R-:W-:Y:S01]  /*5000*/  HMMA.16816.F32.BF16 R72, R52, R10, R72 ;  /* 0x0000000a3448723c */ /* 0x000fe20000041848 */
[----:B------:R-:W2:Y:S07]  /*5010*/  LDSM.16.M88.4 R8, [R231+0x6000] ;  /* 0x00600000e708783b */ /* 0x000eae0000000200 */
        /* <DEDUP_REMOVED lines=8> */
[----:B------:R-:W3:Y:S07]  /*50a0*/  LDSM.16.M88.4 R28, [R231+0x7000] ;  /* 0x00700000e71c783b */ /* 0x000eee0000000200 */
[C---:B--2---:R-:W-:Y:S08]  /*50b0*/  HMMA.16816.F32.BF16 R20, R48.reuse, R8, R20 ;  /* 0x000000083014723c */ /* 0x044ff00000041814 */
[----:B------:R-:W-:Y:S01]  /*50c0*/  HMMA.16816.F32.BF16 R16, R48, R10, R16 ;  /* 0x0000000a3010723c */ /* 0x000fe20000041810 */
[----:B------:R-:W2:Y:S07]  /*50d0*/  LDSM.16.M88.4 R8, [R227+0xe000] ;  /* 0x00e00000e308783b */ /* 0x000eae0000000200 */
[C---:B------:R-:W-:Y:S07]  /*50e0*/  HMMA.16816.F32.BF16 R56, R36.reuse, R40, R56 ;  /* 0x000000282438723c */ /* 0x040fee0000041838 */
[----:B------:R-:W-:Y:S01]  /*50f0*/  IMAD.U32 R40, RZ, RZ, UR26 ;  /* 0x0000001aff287e24 */ /* 0x000fe2000f8e00ff */
[----:B------:R-:W-:Y:S01]  /*5100*/  HMMA.16816.F32.BF16 R72, R36, R42, R72 ;  /* 0x0000002a2448723c */ /* 0x000fe20000041848 */
[----:B------:R-:W-:-:S02]  /*5110*/  IMAD.U32 R41, RZ, RZ, UR10 ;  /* 0x0000000aff297e24 */ /* 0x000fc4000f8e00ff */
[----:B------:R-:W-:-:S03]  /*5120*/  IMAD R40, R40, 0x40, R3 ;  /* 0x0000004028287824 */ /* 0x000fc600078e0203 */
[----:B------:R-:W-:Y:S02]  /*5130*/  IADD3 R41, R41, -UR27, R2 ;  /* 0x8000001b29297c10 */ /* 0x000fe4000fffe002 */
[C---:B------:R-:W-:Y:S01]  /*5140*/  IADD3 R38, R40.reuse, -0x38, RZ ;  /* 0xffffffc828267810 */ /* 0x040fe20007ffe0ff */
[C---:B------:R-:W-:Y:S01]  /*5150*/  HMMA.16816.F32.BF16 R64, R48.reuse, R24, R64 ;  /* 0x000000183040723c */ /* 0x040fe20000041840 */
[C---:B------:R-:W-:Y:S02]  /*5160*/  IADD3 R80, R40.reuse, -0x28, RZ ;  /* 0xffffffd828507810 */ /* 0x040fe40007ffe0ff */
[C---:B------:R-:W-:Y:S02]  /*5170*/  IADD3 R54, R40.reuse, -0x37, RZ ;  /* 0xffffffc928367810 */ /* 0x040fe40007ffe0ff */
[C---:B------:R-:W-:Y:S02]  /*5180*/  IADD3 R76, R40.reuse, -0x30, RZ ;  /* 0xffffffd0284c7810 */ /* 0x040fe40007ffe0ff */
[C---:B------:R-:W-:Y:S01]  /*5190*/  IMAD.IADD R24, R41.reuse, 0x1, -R38 ;  /* 0x0000000129187824 */ /* 0x040fe200078e0a26 */
[----:B-1----:R-:W-:Y:S01]  /*51a0*/  HMMA.16816.F32.BF16 R68, R48, R12, R68 ;  /* 0x0000000c3044723c */ /* 0x002fe20000041844 */
[----:B------:R-:W-:Y:S01]  /*51b0*/  IMAD.IADD R37, R41, 0x1, -R54 ;  /* 0x0000000129257824 */ /* 0x000fe200078e0a36 */
[----:B------:R-:W-:-:S02]  /*51c0*/  IADD3 R78, R40, -0x2f, RZ ;  /* 0xffffffd1284e7810 */ /* 0x000fc40007ffe0ff */
[----:B------:R-:W-:Y:S02]  /*51d0*/  IABS R24, R24 ;  /* 0x0000001800187213 */ /* 0x000fe40000000000 */
[----:B------:R-:W-:Y:S01]  /*51e0*/  IABS R37, R37 ;  /* 0x0000002500257213 */ /* 0x000fe20000000000 */
[----:B------:R-:W-:Y:S01]  /*51f0*/  IMAD.IADD R12, R41, 0x1, -R80 ;  /* 0x00000001290c7824 */ /* 0x000fe200078e0a50 */
[----:B------:R-:W-:Y:S01]  /*5200*/  HMMA.16816.F32.BF16 R60, R48, R26, R60 ;  /* 0x0000001a303c723c */ /* 0x000fe2000004183c */
[----:B------:R1:W-:Y:S01]  /*5210*/  I2F R39, R24 ;  /* 0x0000001800277306 */ /* 0x0003e20000201400 */
[C---:B------:R-:W-:Y:S01]  /*5220*/  IADD3 R86, R40.reuse, -0x20, RZ ;  /* 0xffffffe028567810 */ /* 0x040fe20007ffe0ff */
[----:B------:R-:W-:Y:S01]  /*5230*/  IMAD.MOV.U32 R42, RZ, RZ, R37 ;  /* 0x000000ffff2a7224 */ /* 0x000fe200078e0025 */
[----:B------:R-:W-:Y:S02]  /*5240*/  IABS R12, R12 ;  /* 0x0000000c000c7213 */ /* 0x000fe40000000000 */
[----:B------:R-:W-:-:S02]  /*5250*/  IADD3 R82, R40, -0x27, RZ ;  /* 0xffffffd928527810 */ /* 0x000fc40007ffe0ff */
[C---:B---3--:R-:W-:Y:S01]  /*5260*/  HMMA.16816.F32.BF16 R56, R48.reuse, R28, R56 ;  /* 0x0000001c3038723c */ /* 0x048fe20000041838 */
[----:B------:R-:W-:Y:S01]  /*5270*/  IMAD.MOV.U32 R43, RZ, RZ, R12 ;  /* 0x000000ffff2b7224 */ /* 0x000fe200078e000c */
[C---:B------:R-:W-:Y:S01]  /*5280*/  IADD3 R92, R40.reuse, -0x1f, RZ ;  /* 0xffffffe1285c7810 */ /* 0x040fe20007ffe0ff */
[----:B------:R-:W-:Y:S01]  /*5290*/  I2F R42, R42 ;  /* 0x0000002a002a7306 */ /* 0x000fe20000201400 */
[C---:B------:R-:W-:Y:S02]  /*52a0*/  IADD3 R88, R40.reuse, -0x8, RZ ;  /* 0xfffffff828587810 */ /* 0x040fe40007ffe0ff */
[C---:B------:R-:W-:Y:S01]  /*52b0*/  IADD3 R100, R40.reuse, -0x10, RZ ;  /* 0xfffffff028647810 */ /* 0x040fe20007ffe0ff */
[C---:B------:R-:W-:Y:S01]  /*52c0*/  IMAD.IADD R28, R41.reuse, 0x1, -R76 ;  /* 0x00000001291c7824 */ /* 0x040fe200078e0a4c */
[----:B------:R-:W-:Y:S01]  /*52d0*/  HMMA.16816.F32.BF16 R44, R48, R14, R44 ;  /* 0x0000000e302c723c */ /* 0x000fe2000004182c */
[----:B-1----:R-:W1:Y:S01]  /*52e0*/  LDSM.16.M88.4 R24, [R227+0xe800] ;  /* 0x00e80000e318783b */ /* 0x002e620000000200 */
[C---:B------:R-:W-:Y:S01]  /*52f0*/  IMAD.IADD R29, R41.reuse, 0x1, -R78 ;  /* 0x00000001291d7824 */ /* 0x040fe200078e0a4e */
[C---:B------:R-:W-:Y:S01]  /*5300*/  IADD3 R90, R40.reuse, -0xf, RZ ;  /* 0xfffffff1285a7810 */ /* 0x040fe20007ffe0ff */
[C---:B------:R-:W-:Y:S01]  /*5310*/  IMAD.IADD R55, R41.reuse, 0x1, -R100 ;  /* 0x0000000129377824 */ /* 0x040fe200078e0a64 */
[----:B------:R-:W-:Y:S01]  /*5320*/  IABS R28, R28 ;  /* 0x0000001c001c7213 */ /* 0x000fe20000000000 */
[----:B------:R-:W3:Y:S01]  /*5330*/  LDSM.16.M88.4 R12, [R227+0xf000] ;  /* 0x00f00000e30c783b */ /* 0x000ee20000000200 */
[----:B------:R-:W-:Y:S01]  /*5340*/  IADD3 R4, R40, -0x40, RZ ;  /* 0xffffffc028047810 */ /* 0x000fe20007ffe0ff */
[----:B--2---:R-:W-:Y:S01]  /*5350*/  HMMA.16816.F32.BF16 R20, R32, R8, R20 ;  /* 0x000000082014723c */ /* 0x004fe20000041814 */
[C---:B------:R-:W-:Y:S01]  /*5360*/  IMAD.IADD R53, R41.reuse, 0x1, -R90 ;  /* 0x0000000129357824 */ /* 0x040fe200078e0a5a */
[----:B------:R-:W-:Y:S01]  /*5370*/  IABS R55, R55 ;  /* 0x0000003700377213 */ /* 0x000fe20000000000 */
[----:B------:R-:W-:Y:S01]  /*5380*/  IMAD.MOV.U32 R37, RZ, RZ, R28 ;  /* 0x000000ffff257224 */ /* 0x000fe200078e001c */
[----:B------:R-:W-:Y:S01]  /*5390*/  IABS R28, R29 ;  /* 0x0000001d001c7213 */ /* 0x000fe20000000000 */
[C---:B------:R-:W-:Y:S01]  /*53a0*/  IMAD.IADD R3, R41.reuse, 0x1, -R4 ;  /* 0x0000000129037824 */ /* 0x040fe200078e0a04 */
[----:B------:R-:W-:Y:S01]  /*53b0*/  IABS R98, R53 ;  /* 0x0000003500627213 */ /* 0x000fe20000000000 */
[C---:B------:R-:W-:Y:S01]  /*53c0*/  IMAD.IADD R8, R41.reuse, 0x1, -R86 ;  /* 0x0000000129087824 */ /* 0x040fe200078e0a56 */
[----:B------:R-:W-:Y:S01]  /*53d0*/  HMMA.16816.F32.BF16 R72, R48, R30, R72 ;  /* 0x0000001e3048723c */ /* 0x000fe20000041848 */
[----:B------:R-:W-:Y:S01]  /*53e0*/  IMAD.MOV.U32 R52, RZ, RZ, R28 ;  /* 0x000000ffff347224 */ /* 0x000fe200078e001c */
[----:B------:R2:W-:Y:S01]  /*53f0*/  I2F R53, R55 ;  /* 0x0000003700357306 */ /* 0x0005e20000201400 */
[----:B------:R-:W-:Y:S01]  /*5400*/  IMAD.IADD R28, R41, 0x1, -R82 ;  /* 0x00000001291c7824 */ /* 0x000fe200078e0a52 */
[----:B------:R-:W-:-:S02]  /*5410*/  IABS R8, R8 ;  /* 0x0000000800087213 */ /* 0x000fc40000000000 */
[----:B------:R-:W-:Y:S02]  /*5420*/  IADD3 R36, R40, -0x3f, RZ ;  /* 0xffffffc128247810 */ /* 0x000fe40007ffe0ff */
[----:B------:R-:W-:Y:S01]  /*5430*/  IABS R28, R28 ;  /* 0x0000001c001c7213 */ /* 0x000fe20000000000 */
[----:B------:R-:W-:Y:S01]  /*5440*/  HMMA.16816.F32.BF16 R16, R32, R10, R16 ;  /* 0x0000000a2010723c */ /* 0x000fe20000041810 */
[----:B------:R4:W-:Y:S01]  /*5450*/  I2F R49, R8 ;  /* 0x0000000800317306 */ /* 0x0009e20000201400 */
[C---:B------:R-:W-:Y:S01]  /*5460*/  IMAD.IADD R6, R41.reuse, 0x1, -R36 ;  /* 0x0000000129067824 */ /* 0x040fe200078e0a24 */
[----:B------:R-:W-:Y:S01]  /*5470*/  IABS R3, R3 ;  /* 0x0000000300037213 */ /* 0x000fe20000000000 */
[----:B------:R-:W-:Y:S01]  /*5480*/  IMAD.MOV.U32 R48, RZ, RZ, R28 ;  /* 0x000000ffff307224 */ /* 0x000fe200078e001c */
[----:B------:R-:W-:Y:S01]  /*5490*/  ISETP.GE.AND P2, PT, R4, UR10, PT ;  /* 0x0000000a04007c0c */ /* 0x000fe2000bf46270 */
[----:B------:R-:W-:Y:S01]  /*54a0*/  IMAD.IADD R28, R41, 0x1, -R92 ;  /* 0x00000001291c7824 */ /* 0x000fe200078e0a5c */
[----:B------:R-:W-:-:S02]  /*54b0*/  IABS R6, R6 ;  /* 0x0000000600067213 */ /* 0x000fc40000000000 */
[----:B--2---:R-:W-:Y:S01]  /*54c0*/  IADD3 R55, R41, 0x8, RZ ;  /* 0x0000000829377810 */ /* 0x004fe20007ffe0ff */
[----:B------:R-:W2:Y:S01]  /*54d0*/  I2F R3, R3 ;  /* 0x0000000300037306 */ /* 0x000ea20000201400 */
[----:B------:R-:W-:Y:S02]  /*54e0*/  IABS R28, R28 ;  /* 0x0000001c001c7213 */ /* 0x000fe40000000000 */
[----:B------:R-:W-:Y:S02]  /*54f0*/  ISETP.GE.AND P1, PT, R36, UR10, PT ;  /* 0x0000000a24007c0c */ /* 0x000fe4000bf26270 */
[----:B------:R-:W-:Y:S01]  /*5500*/  ISETP.GE.AND P3, PT, R80, UR10, PT ;  /* 0x0000000a50007c0c */ /* 0x000fe2000bf66270 */
[----:B-1----:R-:W-:Y:S01]  /*5510*/  HMMA.16816.F32.BF16 R64, R32, R24, R64 ;  /* 0x000000182040723c */ /* 0x002fe20000041840 */
[----:B----4-:R-:W1:Y:S01]  /*5520*/  LDSM.16.M88.4 R8, [R227+0xf800] ;  /* 0x00f80000e308783b */ /* 0x010e620000000200 */
[----:B------:R4:W-:Y:S01]  /*5530*/  I2F R50, R28 ;  /* 0x0000001c00327306 */ /* 0x0009e20000201400 */
[C---:B------:R-:W-:Y:S01]  /*5540*/  IADD3 R96, R40.reuse, -0x18, RZ ;  /* 0xffffffe828607810 */ /* 0x040fe20007ffe0ff */
[----:B------:R-:W-:Y:S01]  /*5550*/  IMAD.IADD R80, R55, 0x1, -R80 ;  /* 0x0000000137507824 */ /* 0x000fe200078e0a50 */
[----:B------:R-:W-:-:S02]  /*5560*/  IADD3 R94, R40, -0x17, RZ ;  /* 0xffffffe9285e7810 */ /* 0x000fc40007ffe0ff */
[----:B------:R-:W-:Y:S01]  /*5570*/  IADD3 R40, R40, -0x7, RZ ;  /* 0xfffffff928287810 */ /* 0x000fe20007ffe0ff */
[C---:B------:R-:W-:Y:S01]  /*5580*/  HMMA.16816.F32.BF16 R60, R32.reuse, R26, R60 ;  /* 0x0000001a203c723c */ /* 0x040fe2000004183c */
[----:B------:R-:W-:Y:S01]  /*5590*/  LDSM.16.M88.4 R24, [R220+0x6000] ;  /* 0x00600000dc18783b */ /* 0x000fe20000000200 */
[----:B------:R-:W-:Y:S01]  /*55a0*/  I2F R6, R6 ;  /* 0x0000000600067306 */ /* 0x000fe20000201400 */
[----:B------:R-:W-:Y:S01]  /*55b0*/  IABS R80, R80 ;  /* 0x0000005000507213 */ /* 0x000fe20000000000 */
[C---:B------:R-:W-:Y:S01]  /*55c0*/  IMAD.IADD R51, R41.reuse, 0x1, -R96 ;  /* 0x0000000129337824 */ /* 0x040fe200078e0a60 */
[----:B------:R-:W-:Y:S01]  /*55d0*/  ISETP.GE.AND P0, PT, R38, UR10, PT ;  /* 0x0000000a26007c0c */ /* 0x000fe2000bf06270 */
[C---:B------:R-:W-:Y:S01]  /*55e0*/  IMAD.IADD R84, R41.reuse, 0x1, -R94 ;  /* 0x0000000129547824 */ /* 0x040fe200078e0a5e */
[----:B------:R-:W-:Y:S01]  /*55f0*/  ISETP.GE.AND P6, PT, R54, UR10, PT ;  /* 0x0000000a36007c0c */ /* 0x000fe2000bfc6270 */
[----:B---3--:R-:W-:Y:S01]  /*5600*/  HMMA.16816.F32.BF16 R56, R32, R12, R56 ;  /* 0x0000000c2038723c */ /* 0x008fe20000041838 */
[----:B------:R-:W-:Y:S01]  /*5610*/  IMAD.IADD R77, R41, 0x1, -R40 ;  /* 0x00000001294d7824 */ /* 0x000fe200078e0a28 */
[----:B----4-:R-:W3:Y:S01]  /*5620*/  LDSM.16.M88.4 R28, [R229+0x6000] ;  /* 0x00600000e51c783b */ /* 0x010ee20000000200 */
[----:B------:R-:W-:Y:S01]  /*5630*/  IABS R51, R51 ;  /* 0x0000003300337213 */ /* 0x000fe20000000000 */
[----:B------:R-:W-:Y:S01]  /*5640*/  I2F R37, R37 ;  /* 0x0000002500257306 */ /* 0x000fe20000201400 */
[----:B------:R-:W-:-:S02]  /*5650*/  IABS R84, R84 ;  /* 0x0000005400547213 */ /* 0x000fc40000000000 */
[----:B------:R-:W-:Y:S01]  /*5660*/  IMAD.IADD R12, R41, 0x1, -R88 ;  /* 0x00000001290c7824 */ /* 0x000fe200078e0a58 */
[----:B------:R-:W-:Y:S01]  /*5670*/  HMMA.16816.F32.BF16 R72, R32, R14, R72 ;  /* 0x0000000e2048723c */ /* 0x000fe20000041848 */
[----:B------:R-:W-:Y:S02]  /*5680*/  IABS R77, R77 ;  /* 0x0000004d004d7213 */ /* 0x000fe40000000000 */
[----:B------:R-:W-:Y:S01]  /*5690*/  ISETP.GE.AND P5, PT, R76, UR10, PT ;  /* 0x0000000a4c007c0c */ /* 0x000fe2000bfa6270 */
[----:B------:R-:W-:Y:S01]  /*56a0*/  I2F R52, R52 ;  /* 0x0000003400347306 */ /* 0x000fe20000201400 */
[----:B------:R-:W-:Y:S02]  /*56b0*/  IABS R79, R12 ;  /* 0x0000000c004f7213 */ /* 0x000fe40000000000 */
[----:B------:R-:W4:Y:S01]  /*56c0*/  LDSM.16.M88.4 R12, [R220+0x6800] ;  /* 0x00680000dc0c783b */ /* 0x000f220000000200 */
[----:B------:R-:W-:-:S04]  /*56d0*/  ISETP.GE.AND P4, PT, R78, UR10, PT ;  /* 0x0000000a4e007c0c */ /* 0x000fc8000bf86270 */
[----:B------:R-:W-:Y:S01]  /*56e0*/  I2F R43, R43 ;  /* 0x0000002b002b7306 */ /* 0x000fe20000201400 */
[C---:B-1----:R-:W-:Y:S07]  /*56f0*/  HMMA.16816.F32.BF16 R68, R32.reuse, R8, R68 ;  /* 0x000000082044723c */ /* 0x042fee0000041844 */
[----:B------:R-:W-:Y:S01]  /*5700*/  I2F R48, R48 ;  /* 0x0000003000307306 */ /* 0x000fe20000201400 */
[C---:B------:R-:W-:Y:S01]  /*5710*/  IMAD.IADD R8, R55.reuse, 0x1, -R4 ;  /* 0x0000000137087824 */ /* 0x040fe200078e0a04 */
[----:B------:R-:W-:Y:S01]  /*5720*/  HMMA.16816.F32.BF16 R44, R32, R10, R44 ;  /* 0x0000000a202c723c */ /* 0x000fe2000004182c */
[----:B------:R-:W-:-:S05]  /*5730*/  IMAD.IADD R9, R55, 0x1, -R36 ;  /* 0x0000000137097824 */ /* 0x000fca00078e0a24 */
[----:B------:R-:W-:Y:S01]  /*5740*/  I2F R51, R51 ;  /* 0x0000003300337306 */ /* 0x000fe20000201400 */
[----:B------:R-:W-:-:S05]  /*5750*/  IABS R8, R8 ;  /* 0x0000000800087213 */ /* 0x000fca0000000000 */
[----:B------:R-:W-:Y:S01]  /*5760*/  IMAD.MOV.U32 R33, RZ, RZ, R8 ;  /* 0x000000ffff217224 */ /* 0x000fe200078e0008 */
[----:B------:R-:W-:Y:S01]  /*5770*/  IABS R8, R9 ;  /* 0x0000000900087213 */ /* 0x000fe20000000000 */
[C---:B------:R-:W-:Y:S01]  /*5780*/  IMAD.IADD R9, R55.reuse, 0x1, -R38 ;  /* 0x0000000137097824 */ /* 0x040fe200078e0a26 */
[----:B---3--:R-:W-:Y:S01]  /*5790*/  HMMA.16816.F32.BF16 R20, R28, R24, R20 ;  /* 0x000000181c14723c */ /* 0x008fe20000041814 */
[----:B------:R-:W-:Y:S02]  /*57a0*/  I2F R84, R84 ;  /* 0x0000005400547306 */ /* 0x000fe40000201400 */
[----:B------:R-:W-:Y:S01]  /*57b0*/  IMAD.MOV.U32 R32, RZ, RZ, R8 ;  /* 0x000000ffff207224 */ /* 0x000fe200078e0008 */
[----:B------:R-:W-:Y:S01]  /*57c0*/  IABS R8, R9 ;  /* 0x0000000900087213 */ /* 0x000fe20000000000 */
[----:B------:R-:W-:-:S03]  /*57d0*/  IMAD.IADD R9, R55, 0x1, -R54 ;  /* 0x0000000137097824 */ /* 0x000fc600078e0a36 */
[----:B------:R-:W-:Y:S01]  /*57e0*/  HMMA.16816.F32.BF16 R16, R28, R26, R16 ;  /* 0x0000001a1c10723c */ /* 0x000fe20000041810 */
[----:B------:R-:W1:Y:S01]  /*57f0*/  I2F R33, R33 ;  /* 0x0000002100217306 */ /* 0x000e620000201400 */
[----:B------:R-:W-:Y:S01]  /*5800*/  IABS R4, R9 ;  /* 0x0000000900047213 */ /* 0x000fe20000000000 */
[----:B------:R-:W-:-:S05]  /*5810*/  IMAD.IADD R9, R55, 0x1, -R76 ;  /* 0x0000000137097824 */ /* 0x000fca00078e0a4c */
[C---:B----4-:R-:W-:Y:S01]  /*5820*/  HMMA.16816.F32.BF16 R64, R28.reuse, R12, R64 ;  /* 0x0000000c1c40723c */ /* 0x050fe20000041840 */
[----:B------:R-:W3:Y:S06]  /*5830*/  I2F R32, R32 ;  /* 0x0000002000207306 */ /* 0x000eec0000201400 */
[----:B------:R-:W-:Y:S01]  /*5840*/  IABS R13, R9 ;  /* 0x00000009000d7213 */ /* 0x000fe20000000000 */
[----:B--2---:R-:W-:Y:S01]  /*5850*/  FFMA.FTZ R3, R3, -UR4, R20 ;  /* 0x8000000403037c23 */ /* 0x004fe20008010014 */
[----:B------:R2:W4:Y:S01]  /*5860*/  I2F R27, R8 ;  /* 0x00000008001b7306 */ /* 0x0005220000201400 */
[----:B-1----:R-:W-:Y:S01]  /*5870*/  FFMA.FTZ R22, R33, -UR4, R22 ;  /* 0x8000000421167c23 */ /* 0x002fe20008010016 */
[----:B------:R-:W-:Y:S01]  /*5880*/  HMMA.16816.F32.BF16 R60, R28, R14, R60 ;  /* 0x0000000e1c3c723c */ /* 0x000fe2000004183c */
[----:B------:R-:W-:Y:S01]  /*5890*/  FFMA.FTZ R6, R6, -UR4, R21 ;  /* 0x8000000406067c23 */ /* 0x000fe20008010015 */
[----:B------:R-:W-:Y:S01]  /*58a0*/  FSEL R3, R3, -INF , !P2 ;  /* 0xff80000003037808 */ /* 0x000fe20005000000 */
[----:B------:R-:W-:Y:S01]  /*58b0*/  IMAD.IADD R12, R55, 0x1, -R78 ;  /* 0x00000001370c7824 */ /* 0x000fe200078e0a4e */
[----:B------:R-:W-:Y:S01]  /*58c0*/  FSEL R24, R22, -INF , !P2 ;  /* 0xff80000016187808 */ /* 0x000fe20005000000 */
[----:B------:R-:W-:Y:S01]  /*58d0*/  FFMA.FTZ R39, R39, -UR4, R16 ;  /* 0x8000000427277c23 */ /* 0x000fe20008010010 */
[----:B------:R-:W1:Y:S01]  /*58e0*/  I2F R4, R4 ;  /* 0x0000000400047306 */ /* 0x000e620000201400 */
[----:B---3--:R-:W-:Y:S01]  /*58f0*/  FFMA.FTZ R23, R32, -UR4, R23 ;  /* 0x8000000420177c23 */ /* 0x008fe20008010017 */
[----:B------:R-:W-:Y:S01]  /*5900*/  ISETP.GE.AND P2, PT, R82, UR10, PT ;  /* 0x0000000a52007c0c */ /* 0x000fe2000bf46270 */
[C---:B------:R-:W-:Y:S01]  /*5910*/  IMAD.IADD R82, R55.reuse, 0x1, -R82 ;  /* 0x0000000137527824 */ /* 0x040fe200078e0a52 */
[----:B------:R-:W-:Y:S01]  /*5920*/  FSEL R25, R6, -INF , !P1 ;  /* 0xff80000006197808 */ /* 0x000fe20004800000 */
[----:B------:R-:W-:Y:S01]  /*5930*/  IMAD.IADD R32, R55, 0x1, -R86 ;  /* 0x0000000137207824 */ /* 0x000fe200078e0a56 */
[----:B------:R-:W-:Y:S01]  /*5940*/  FSEL R16, R23, -INF , !P1 ;  /* 0xff80000017107808 */ /* 0x000fe20004800000 */
[----:B------:R-:W-:Y:S01]  /*5950*/  IMAD.IADD R14, R55, 0x1, -R92 ;  /* 0x00000001370e7824 */ /* 0x000fe200078e0a5c */
[----:B--2---:R-:W2:Y:S01]  /*5960*/  LDSM.16.M88.4 R8, [R220+0x7000] ;  /* 0x00700000dc08783b */ /* 0x004ea20000000200 */
[----:B------:R-:W-:Y:S01]  /*5970*/  IABS R26, R82 ;  /* 0x00000052001a7213 */ /* 0x000fe20000000000 */
[----:B------:R-:W-:Y:S01]  /*5980*/  I2F R15, R80 ;  /* 0x00000050000f7306 */ /* 0x000fe20000201400 */
[----:B------:R-:W-:Y:S01]  /*5990*/  IABS R32, R32 ;  /* 0x0000002000207213 */ /* 0x000fe20000000000 */
[----:B------:R-:W3:Y:S01]  /*59a0*/  LDSM.16.M88.4 R20, [R220+0x7800] ;  /* 0x00780000dc14783b */ /* 0x000ee20000000200 */
[----:B------:R-:W-:Y:S01]  /*59b0*/  IABS R14, R14 ;  /* 0x0000000e000e7213 */ /* 0x000fe20000000000 */
[----:B----4-:R-:W-:Y:S01]  /*59c0*/  FFMA.FTZ R6, R27, -UR4, R18 ;  /* 0x800000041b067c23 */ /* 0x010fe20008010012 */
[----:B------:R-:W-:Y:S01]  /*59d0*/  IABS R12, R12 ;  /* 0x0000000c000c7213 */ /* 0x000fe20000000000 */
[----:B-1----:R-:W-:Y:S01]  /*59e0*/  FFMA.FTZ R4, R4, -UR4, R19 ;  /* 0x8000000404047c23 */ /* 0x002fe20008010013 */
[----:B------:R-:W-:Y:S01]  /*59f0*/  FSEL R27, R39, -INF , !P0 ;  /* 0xff800000271b7808 */ /* 0x000fe20004000000 */
[----:B------:R-:W-:Y:S01]  /*5a00*/  I2F R18, R26 ;  /* 0x0000001a00127306 */ /* 0x000fe20000201400 */
[----:B------:R-:W-:Y:S01]  /*5a10*/  FSEL R6, R6, -INF , !P0 ;  /* 0xff80000006067808 */ /* 0x000fe20004000000 */
[----:B------:R-:W-:Y:S01]  /*5a20*/  FFMA.FTZ R17, R42, -UR4, R17 ;  /* 0x800000042a117c23 */ /* 0x000fe20008010011 */
[----:B------:R-:W-:Y:S01]  /*5a30*/  ISETP.GE.AND P0, PT, R92, UR10, PT ;  /* 0x0000000a5c007c0c */ /* 0x000fe2000bf06270 */
[----:B------:R-:W-:Y:S01]  /*5a40*/  FFMA.FTZ R37, R37, -UR4, R64 ;  /* 0x8000000425257c23 */ /* 0x000fe20008010040 */
[----:B------:R-:W-:Y:S01]  /*5a50*/  ISETP.GE.AND P1, PT, R86, UR10, PT ;  /* 0x0000000a56007c0c */ /* 0x000fe2000bf26270 */
[----:B------:R-:W-:Y:S01]  /*5a60*/  FFMA.FTZ R43, R43, -UR4, R60 ;  /* 0x800000042b2b7c23 */ /* 0x000fe2000801003c */
[----:B------:R-:W-:Y:S01]  /*5a70*/  FSEL R17, R17, -INF , !P6 ;  /* 0xff80000011117808 */ /* 0x000fe20007000000 */
[----:B------:R-:W-:Y:S01]  /*5a80*/  I2F R19, R32 ;  /* 0x0000002000137306 */ /* 0x000fe20000201400 */
[----:B------:R-:W-:Y:S01]  /*5a90*/  FFMA.FTZ R48, R48, -UR4, R61 ;  /* 0x8000000430307c23 */ /* 0x000fe2000801003d */
[----:B------:R-:W-:Y:S01]  /*5aa0*/  FSEL R4, R4, -INF , !P6 ;  /* 0xff80000004047808 */ /* 0x000fe20007000000 */
[----:B------:R-:W-:-:S04]  /*5ab0*/  DEPBAR.LE SB0, 0x0 ;  /* 0x000080000000791a */ /* 0x000fc80000000000 */
[----:B------:R-:W-:Y:S01]  /*5ac0*/  ISETP.GE.AND P6, PT, R96, UR10, PT ;  /* 0x0000000a60007c0c */ /* 0x000fe2000bfc6270 */
[----:B------:R-:W-:Y:S08]  /*5ad0*/  I2F R26, R14 ;  /* 0x0000000e001a7306 */ /* 0x000ff00000201400 */
[----:B------:R-:W1:Y:S01]  /*5ae0*/  I2F R13, R13 ;  /* 0x0000000d000d7306 */ /* 0x000e620000201400 */
[C---:B--2---:R-:W-:Y:S07]  /*5af0*/  HMMA.16816.F32.BF16 R56, R28.reuse, R8, R56 ;  /* 0x000000081c38723c */ /* 0x044fee0000041838 */
[----:B------:R-:W2:Y:S01]  /*5b00*/  I2F R12, R12 ;  /* 0x0000000c000c7306 */ /* 0x000ea20000201400 */
[C---:B------:R-:W-:Y:S01]  /*5b10*/  IMAD.IADD R8, R55.reuse, 0x1, -R96 ;  /* 0x0000000137087824 */ /* 0x040fe200078e0a60 */
[----:B------:R-:W-:Y:S01]  /*5b20*/  HMMA.16816.F32.BF16 R72, R28, R10, R72 ;  /* 0x0000000a1c48723c */ /* 0x000fe20000041848 */
[----:B------:R-:W-:-:S05]  /*5b30*/  IMAD.IADD R9, R55, 0x1, -R94 ;  /* 0x0000000137097824 */ /* 0x000fca00078e0a5e */
[----:B------:R-:W4:Y:S01]  /*5b40*/  I2F R98, R98 ;  /* 0x0000006200627306 */ /* 0x000f220000201400 */
[----:B-1----:R-:W-:Y:S01]  /*5b50*/  FFMA.FTZ R66, R13, -UR4, R66 ;  /* 0x800000040d427c23 */ /* 0x002fe20008010042 */
[----:B------:R-:W-:Y:S02]  /*5b60*/  IABS R8, R8 ;  /* 0x0000000800087213 */ /* 0x000fe40000000000 */
[----:B------:R-:W-:Y:S01]  /*5b70*/  IABS R9, R9 ;  /* 0x0000000900097213 */ /* 0x000fe20000000000 */
[----:B------:R-:W-:Y:S01]  /*5b80*/  IMAD.IADD R10, R55, 0x1, -R100 ;  /* 0x00000001370a7824 */ /* 0x000fe200078e0a64 */
[----:B---3--:R-:W-:Y:S01]  /*5b90*/  HMMA.16816.F32.BF16 R68, R28, R20, R68 ;  /* 0x000000141c44723c */ /* 0x008fe20000041844 */
[----:B------:R-:W-:Y:S01]  /*5ba0*/  FFMA.FTZ R11, R52, -UR4, R65 ;  /* 0x80000004340b7c23 */ /* 0x000fe20008010041 */
[----:B------:R1:W3:Y:S01]  /*5bb0*/  I2F R33, R8 ;  /* 0x0000000800217306 */ /* 0x0002e20000201400 */
[----:B--2---:R-:W-:Y:S01]  /*5bc0*/  FFMA.FTZ R12, R12, -UR4, R67 ;  /* 0x800000040c0c7c23 */ /* 0x004fe20008010043 */
[----:B------:R-:W-:-:S02]  /*5bd0*/  FSEL R13, R37, -INF , !P5 ;  /* 0xff800000250d7808 */ /* 0x000fc40006800000 */
[----:B------:R-:W-:Y:S02]  /*5be0*/  FSEL R14, R66, -INF , !P5 ;  /* 0xff800000420e7808 */ /* 0x000fe40006800000 */
[----:B------:R-:W-:Y:S01]  /*5bf0*/  HMMA.16816.F32.BF16 R44, R28, R22, R44 ;  /* 0x000000161c2c723c */ /* 0x000fe2000004182c */
[----:B------:R-:W-:Y:S01]  /*5c00*/  FFMA.FTZ R58, R19, -UR4, R58 ;  /* 0x80000004133a7c23 */ /* 0x000fe2000801003a */
[----:B------:R2:W5:Y:S01]  /*5c10*/  I2F R32, R9 ;  /* 0x0000000900207306 */ /* 0x0005620000201400 */
[----:B------:R-:W-:Y:S01]  /*5c20*/  FFMA.FTZ R50, R50, -UR4, R57 ;  /* 0x8000000432327c23 */ /* 0x000fe20008010039 */
[----:B------:R-:W-:Y:S01]  /*5c30*/  FSEL R11, R11, -INF , !P4 ;  /* 0xff8000000b0b7808 */ /* 0x000fe20006000000 */
[----:B------:R-:W-:Y:S01]  /*5c40*/  FFMA.FTZ R26, R26, -UR4, R59 ;  /* 0x800000041a1a7c23 */ /* 0x000fe2000801003b */
[----:B------:R-:W-:Y:S01]  /*5c50*/  FSEL R12, R12, -INF , !P4 ;  /* 0xff8000000c0c7808 */ /* 0x000fe20006000000 */
[----:B------:R-:W-:Y:S01]  /*5c60*/  FFMA.FTZ R49, R49, -UR4, R56 ;  /* 0x8000000431317c23 */ /* 0x000fe20008010038 */
[----:B------:R-:W-:Y:S01]  /*5c70*/  FSEL R189, R50, -INF , !P0 ;  /* 0xff80000032bd7808 */ /* 0x000fe20004000000 */
[----:B------:R-:W-:Y:S01]  /*5c80*/  FFMA.FTZ R51, R51, -UR4, R72 ;  /* 0x8000000433337c23 */ /* 0x000fe20008010048 */
[----:B-1----:R-:W-:Y:S01]  /*5c90*/  IABS R8, R10 ;  /* 0x0000000a00087213 */ /* 0x002fe20000000000 */
[----:B------:R-:W-:Y:S01]  /*5ca0*/  FFMA.FTZ R10, R15, -UR4, R62 ;  /* 0x800000040f0a7c23 */ /* 0x000fe2000801003e */
[----:B------:R-:W1:Y:S01]  /*5cb0*/  I2F R41, R79 ;  /* 0x0000004f00297306 */ /* 0x000e620000201400 */
[----:B------:R-:W-:Y:S01]  /*5cc0*/  FSEL R202, R26, -INF , !P0 ;  /* 0xff8000001aca7808 */ /* 0x000fe20004000000 */
[----:B------:R-:W-:Y:S01]  /*5cd0*/  FFMA.FTZ R73, R84, -UR4, R73 ;  /* 0x8000000454497c23 */ /* 0x000fe20008010049 */
[----:B------:R-:W-:Y:S01]  /*5ce0*/  PLOP3.LUT P0, PT, PT, PT, UP0, 0x80, 0x0 ;  /* 0x000000000000781c */ /* 0x000fe20003f0f008 */
[----:B------:R-:W-:Y:S01]  /*5cf0*/  FFMA.FTZ R53, R53, -UR4, R68 ;  /* 0x8000000435357c23 */ /* 0x000fe20008010044 */
[----:B------:R-:W-:Y:S01]  /*5d00*/  FSEL R10, R10, -INF , !P3 ;  /* 0xff8000000a0a7808 */ /* 0x000fe20005800000 */
[----:B--2---:R-:W-:Y:S01]  /*5d10*/  IMAD.IADD R9, R55, 0x1, -R90 ;  /* 0x0000000137097824 */ /* 0x004fe200078e0a5a */
[----:B------:R-:W-:Y:S01]  /*5d20*/  FSEL R195, R49, -INF , !P1 ;  /* 0xff80000031c37808 */ /* 0x000fe20004800000 */
[----:B------:R2:W2:Y:S01]  /*5d30*/  I2F R21, R8 ;  /* 0x0000000800157306 */ /* 0x0004a20000201400 */
[----:B------:R-:W-:Y:S01]  /*5d40*/  FSEL R190, R58, -INF , !P1 ;  /* 0xff8000003abe7808 */ /* 0x000fe20004800000 */
[----:B----4-:R-:W-:Y:S01]  /*5d50*/  FFMA.FTZ R69, R98, -UR4, R69 ;  /* 0x8000000462457c23 */ /* 0x010fe20008010045 */
[----:B------:R-:W-:Y:S01]  /*5d60*/  IABS R20, R9 ;  /* 0x0000000900147213 */ /* 0x000fe20000000000 */
[----:B---3--:R-:W-:Y:S01]  /*5d70*/  FFMA.FTZ R33, R33, -UR4, R74 ;  /* 0x8000000421217c23 */ /* 0x008fe2000801004a */
[----:B------:R-:W-:Y:S01]  /*5d80*/  FSEL R9, R43, -INF , !P3 ;  /* 0xff8000002b097808 */ /* 0x000fe20005800000 */
[----:B-----5:R-:W-:Y:S01]  /*5d90*/  FFMA.FTZ R32, R32, -UR4, R75 ;  /* 0x8000000420207c23 */ /* 0x020fe2000801004b */
[----:B------:R-:W-:Y:S01]  /*5da0*/  ISETP.GE.AND P5, PT, R94, UR10, PT ;  /* 0x0000000a5e007c0c */ /* 0x000fe2000bfa6270 */
[----:B------:R-:W3:Y:S01]  /*5db0*/  I2F R102, R77 ;  /* 0x0000004d00667306 */ /* 0x000ee20000201400 */
[----:B-1----:R-:W-:Y:S01]  /*5dc0*/  FFMA.FTZ R41, R41, -UR4, R44 ;  /* 0x8000000429297c23 */ /* 0x002fe2000801002c */
[----:B------:R-:W-:-:S02]  /*5dd0*/  ISETP.GE.AND P4, PT, R100, UR10, PT ;  /* 0x0000000a64007c0c */ /* 0x000fc4000bf86270 */
[----:B------:R-:W-:Y:S02]  /*5de0*/  ISETP.GE.AND P3, PT, R90, UR10, PT ;  /* 0x0000000a5a007c0c */ /* 0x000fe4000bf66270 */
[----:B------:R-:W-:Y:S01]  /*5df0*/  ISETP.GE.AND P1, PT, R40, UR10, PT ;  /* 0x0000000a28007c0c */ /* 0x000fe2000bf26270 */
[C---:B--2---:R-:W-:Y:S01]  /*5e00*/  IMAD.IADD R8, R55.reuse, 0x1, -R88 ;  /* 0x0000000137087824 */ /* 0x044fe200078e0a58 */
[----:B------:R-:W1:Y:S01]  /*5e10*/  I2F R20, R20 ;  /* 0x0000001400147306 */ /* 0x000e620000201400 */
[----:B------:R-:W-:Y:S01]  /*5e20*/  IMAD.IADD R55, R55, 0x1, -R40 ;  /* 0x0000000137377824 */ /* 0x000fe200078e0a28 */
[----:B------:R-:W-:Y:S01]  /*5e30*/  FSEL R193, R51, -INF , !P6 ;  /* 0xff80000033c17808 */ /* 0x000fe20007000000 */
[----:B------:R-:W-:Y:S01]  /*5e40*/  FFMA.FTZ R21, R21, -UR4, R70 ;  /* 0x8000000415157c23 */ /* 0x000fe20008010046 */
[----:B------:R-:W-:Y:S01]  /*5e50*/  IABS R15, R8 ;  /* 0x00000008000f7213 */ /* 0x000fe20000000000 */
[----:B------:R-:W-:Y:S01]  /*5e60*/  FFMA.FTZ R8, R18, -UR4, R63 ;  /* 0x8000000412087c23 */ /* 0x000fe2000801003f */
[----:B------:R-:W-:Y:S01]  /*5e70*/  IABS R55, R55 ;  /* 0x0000003700377213 */ /* 0x000fe20000000000 */
[----:B---3--:R-:W-:Y:S01]  /*5e80*/  FFMA.FTZ R45, R102, -UR4, R45 ;  /* 0x80000004662d7c23 */ /* 0x008fe2000801002d */
[----:B------:R2:W3:Y:S01]  /*5e90*/  I2F R19, R15 ;  /* 0x0000000f00137306 */ /* 0x0004e20000201400 */
[----:B------:R-:W-:-:S02]  /*5ea0*/  FSEL R192, R33, -INF , !P6 ;  /* 0xff80000021c07808 */ /* 0x000fc40007000000 */
[----:B------:R-:W-:Y:S02]  /*5eb0*/  FSEL R8, R8, -INF , !P2 ;  /* 0xff80000008087808 */ /* 0x000fe40005000000 */
[----:B------:R-:W-:Y:S02]  /*5ec0*/  FSEL R191, R73, -INF , !P5 ;  /* 0xff80000049bf7808 */ /* 0x000fe40006800000 */
[----:B------:R-:W-:Y:S01]  /*5ed0*/  FSEL R200, R32, -INF , !P5 ;  /* 0xff80000020c87808 */ /* 0x000fe20006800000 */
[----:B------:R-:W4:Y:S01]  /*5ee0*/  I2F R18, R55 ;  /* 0x0000003700127306 */ /* 0x000f220000201400 */
[----:B-1----:R-:W-:Y:S01]  /*5ef0*/  FFMA.FTZ R20, R20, -UR4, R71 ;  /* 0x8000000414147c23 */ /* 0x002fe20008010047 */
[----:B------:R-:W-:Y:S02]  /*5f00*/  FSEL R201, R53, -INF , !P4 ;  /* 0xff80000035c97808 */ /* 0x000fe40006000000 */
[----:B------:R-:W-:Y:S02]  /*5f10*/  FSEL R196, R21, -INF , !P4 ;  /* 0xff80000015c47808 */ /* 0x000fe40006000000 */
[----:B------:R-:W-:-:S02]  /*5f20*/  FSEL R199, R69, -INF , !P3 ;  /* 0xff80000045c77808 */ /* 0x000fc40005800000 */
[----:B--2---:R-:W-:Y:S01]  /*5f30*/  FSEL R15, R48, -INF , !P2 ;  /* 0xff800000300f7808 */ /* 0x004fe20005000000 */
[----:B---3--:R-:W-:Y:S01]  /*5f40*/  FFMA.FTZ R46, R19, -UR4, R46 ;  /* 0x80000004132e7c23 */ /* 0x008fe2000801002e */
[----:B------:R-:W-:Y:S01]  /*5f50*/  BAR.SYNC.DEFER_BLOCKING 0x0 ;  /* 0x0000000000007b1d */ /* 0x000fe20000010000 */
[----:B------:R-:W-:Y:S02]  /*5f60*/  ISETP.GE.AND P2, PT, R88, UR10, PT ;  /* 0x0000000a58007c0c */ /* 0x000fe4000bf46270 */
[----:B------:R-:W-:Y:S02]  /*5f70*/  FSEL R194, R20, -INF , !P3 ;  /* 0xff80000014c27808 */ /* 0x000fe40005800000 */
[----:B------:R-:W-:Y:S01]  /*5f80*/  FSEL R197, R41, -INF , !P2 ;  /* 0xff80000029c57808 */ /* 0x000fe20005000000 */
[----:B----4-:R-:W-:Y:S01]  /*5f90*/  FFMA.FTZ R47, R18, -UR4, R47 ;  /* 0x80000004122f7c23 */ /* 0x010fe2000801002f */
[----:B------:R-:W-:Y:S02]  /*5fa0*/  FSEL R170, R46, -INF , !P2 ;  /* 0xff8000002eaa7808 */ /* 0x000fe40005000000 */
[----:B------:R-:W-:-:S02]  /*5fb0*/  FSEL R171, R45, -INF , !P1 ;  /* 0xff8000002dab7808 */ /* 0x000fc40004800000 */
[----:B------:R-:W-:Y:S01]  /*5fc0*/  FSEL R168, R47, -INF , !P1 ;  /* 0xff8000002fa87808 */ /* 0x000fe20004800000 */
        /* <DEDUP_REMOVED lines=75> */
.L_x_4011:
[----:B------:R-:W-:-:S04]  /*6480*/  ULEA UR6, -UR6, URZ, 0x6 ;  /* 0x0000003f06067291 */ /* 0x000fc8000f8e313f */
[----:B------:R-:W-:Y:S02]  /*6490*/  USHF.R.S32.HI UR5, URZ, 0x1f, UR6 ;  /* 0x0000001f3f057899 */ /* 0x000fe40008011406 */
[----:B------:R-:W-:-:S04]  /*64a0*/  MOV R23, UR6 ;  /* 0x0000000600177c02 */ /* 0x000fc80008000f00 */
[----:B------:R-:W-:Y:S02]  /*64b0*/  MOV R26, UR5 ;  /* 0x00000005001a7c02 */ /* 0x000fe40008000f00 */
.L_x_4012:
        /* <DEDUP_REMOVED lines=156> */
.L_x_4014:
[----:B------:R-:W-:Y:S05]  /*6e80*/  BSYNC B0 ;  /* 0x0000000000007941 */ /* 0x000fea0003800000 */
.L_x_4013:
[----:B------:R-:W0:Y:S01]  /*6e90*/  LDGDEPBAR ;  /* 0x00000000000079af */ /* 0x000e220000000000 */
[----:B------:R-:W-:-:S04]  /*6ea0*/  IADD3 R166, P1, R23, R166, RZ ;  /* 0x000000a617a67210 */ /* 0x000fc80007f3e0ff */
[----:B------:R-:W-:Y:S02]  /*6eb0*/  IADD3.X R167, R26, R167, RZ, P1, !PT ;  /* 0x000000a71aa77210 */ /* 0x000fe40000ffe4ff */
.L_x_4010:
[----:B------:R-:W-:Y:S02]  /*6ec0*/  FMNMX.FTZ R22, R3, R25, !PT ;  /* 0x0000001903167209 */ /* 0x000fe40007810000 */
[----:B--2---:R-:W-:Y:S02]  /*6ed0*/  FMNMX.FTZ R19, R24, R16, !PT ;  /* 0x0000001018137209 */ /* 0x004fe40007810000 */
        /* <DEDUP_REMOVED lines=35> */
[----:B-1----:R-:W-:Y:S04]  /*7110*/  LDSM.16.MT88.4 R48, [R225+0x10000] ;  /* 0x01000000e130783b */ /* 0x002fe80000004200 */
[----:B------:R-:W-:Y:S04]  /*7120*/  LDSM.16.MT88.4 R56, [R224+0x10000] ;  /* 0x01000000e038783b */ /* 0x000fe80000004200 */
[----:B------:R-:W-:Y:S01]  /*7130*/  LDSM.16.MT88.4 R40, [R226+0x10000] ;  /* 0x01000000e228783b */ /* 0x000fe20000004200 */
[----:B--2---:R-:W-:-:S03]  /*7140*/  FMNMX.FTZ R21, R22, R21, !PT ;  /* 0x0000001516157209 */ /* 0x004fc60007810000 */
[----:B------:R-:W-:Y:S01]  /*7150*/  LDSM.16.MT88.4 R64, [R228+0x12000] ;  /* 0x01200000e440783b */ /* 0x000fe20000004200 */
[----:B---3--:R-:W-:-:S03]  /*7160*/  FMNMX.FTZ R19, R20, R19, !PT ;  /* 0x0000001314137209 */ /* 0x008fc60007810000 */
        /* <DEDUP_REMOVED lines=8> */
[C---:B------:R-:W-:Y:S01]  /*71f0*/  FSETP.NEU.FTZ.AND P1, PT, R164.reuse, -INF , PT ;  /* 0xff800000a400780b */ /* 0x040fe20003f3d000 */
[----:B------:R-:W-:Y:S02]  /*7200*/  FMUL.FTZ R198, R164, c[0x0][0x23c] ;  /* 0x00008f00a4c67a20 */ /* 0x000fe40000410000 */
[----:B------:R-:W1:Y:S03]  /*7210*/  LDSM.16.MT88.4 R112, [R225+0x14000] ;  /* 0x01400000e170783b */ /* 0x000e660000004200 */
[----:B------:R-:W-:Y:S01]  /*7220*/  FSEL R198, R198, RZ, P1 ;  /* 0x000000ffc6c67208 */ /* 0x000fe20000800000 */
[----:B------:R-:W1:Y:S04]  /*7230*/  LDSM.16.MT88.4 R120, [R224+0x14000] ;  /* 0x01400000e078783b */ /* 0x000e680000004200 */
[--C-:B------:R-:W-:Y:S01]  /*7240*/  FFMA.FTZ R183, R3, c[0x0][0x23c], -R198.reuse ;  /* 0x00008f0003b77a23 */ /* 0x100fe200000108c6 */
[----:B--2---:R-:W-:Y:S01]  /*7250*/  FMNMX.FTZ R3, R19, R18, !PT ;  /* 0x0000001213037209 */ /* 0x004fe20007810000 */
[--C-:B------:R-:W-:Y:S01]  /*7260*/  FFMA.FTZ R182, R25, c[0x0][0x23c], -R198.reuse ;  /* 0x00008f0019b67a23 */ /* 0x100fe200000108c6 */
[----:B------:R-:W2:Y:S01]  /*7270*/  LDSM.16.MT88.4 R128, [R228+0x16000] ;  /* 0x01600000e480783b */ /* 0x000ea20000004200 */
[--C-:B------:R-:W-:Y:S01]  /*7280*/  FFMA.FTZ R180, R27, c[0x0][0x23c], -R198.reuse ;  /* 0x00008f001bb47a23 */ /* 0x100fe200000108c6 */
[C---:B------:R-:W-:Y:S01]  /*7290*/  FSETP.NEU.FTZ.AND P1, PT, R3.reuse, -INF , PT ;  /* 0xff8000000300780b */ /* 0x040fe20003f3d000 */
[----:B------:R-:W-:Y:S01]  /*72a0*/  FMUL.FTZ R169, R3, c[0x0][0x23c] ;  /* 0x00008f0003a97a20 */ /* 0x000fe20000410000 */
[----:B------:R-:W1:Y:S01]  /*72b0*/  LDSM.16.MT88.4 R136, [R226+0x16000] ;  /* 0x01600000e288783b */ /* 0x000e620000004200 */
[--C-:B------:R-:W-:Y:S01]  /*72c0*/  FFMA.FTZ R177, R17, c[0x0][0x23c], -R198.reuse ;  /* 0x00008f0011b17a23 */ /* 0x100fe200000108c6 */
[----:B------:R-:W-:Y:S01]  /*72d0*/  MUFU.EX2 R183, R183 ;  /* 0x000000b700b77308 */ /* 0x000fe20000000800 */
[--C-:B------:R-:W-:Y:S01]  /*72e0*/  FFMA.FTZ R181, R13, c[0x0][0x23c], -R198.reuse ;  /* 0x00008f000db57a23 */ /* 0x100fe200000108c6 */
[----:B------:R-:W-:Y:S01]  /*72f0*/  FSEL R169, R169, RZ, P1 ;  /* 0x000000ffa9a97208 */ /* 0x000fe20000800000 */
[----:B------:R-:W1:Y:S01]  /*7300*/  LDSM.16.MT88.4 R152, [R225+0x16000] ;  /* 0x01600000e198783b */ /* 0x000e620000004200 */
[--C-:B------:R-:W-:Y:S01]  /*7310*/  FFMA.FTZ R176, R11, c[0x0][0x23c], -R198.reuse ;  /* 0x00008f000bb07a23 */ /* 0x100fe200000108c6 */
[----:B------:R-:W-:Y:S01]  /*7320*/  LEA R244, P1, R166, c[0x0][0x168], 0x1 ;  /* 0x00005a00a6f47a11 */ /* 0x000fe200078208ff */
[--C-:B------:R-:W-:Y:S01]  /*7330*/  FFMA.FTZ R175, R9, c[0x0][0x23c], -R198.reuse ;  /* 0x00008f0009af7a23 */ /* 0x100fe200000108c6 */
[----:B------:R-:W-:Y:S01]  /*7340*/  LDSM.16.MT88.4 R20, [R228+0x12800] ;  /* 0x01280000e414783b */ /* 0x000fe20000004200 */
[--C-:B------:R-:W-:Y:S01]  /*7350*/  FFMA.FTZ R185, R24, c[0x0][0x23c], -R169.reuse ;  /* 0x00008f0018b97a23 */ /* 0x100fe200000108a9 */
[----:B------:R-:W3:Y:S01]  /*7360*/  MUFU.EX2 R182, R182 ;  /* 0x000000b600b67308 */ /* 0x000ee20000000800 */
        /* <DEDUP_REMOVED lines=15> */
[----:B---3--:R-:W-:Y:S01]  /*7460*/  F2FP.BF16.PACK_AB R144, R182, R183 ;  /* 0x000000b7b690723e */ /* 0x008fe200000010ff */
[----:B------:R-:W3:Y:S01]  /*7470*/  LDSM.16.MT88.4 R8, [R224+0x10800] ;  /* 0x01080000e008783b */ /* 0x000ee20000004200 */
        /* <DEDUP_REMOVED lines=8> */
[--C-:B------:R-:W-:Y:S02]  /*7500*/  FFMA.FTZ R193, R202, c[0x0][0x23c], -R169.reuse ;  /* 0x00008f00cac17a23 */ /* 0x100fe400000108a9 */
[--C-:B------:R-:W-:Y:S01]  /*7510*/  FFMA.FTZ R192, R192, c[0x0][0x23c], -R169.reuse ;  /* 0x00008f00c0c07a23 */ /* 0x100fe200000108a9 */
[----:B------:R-:W4:Y:S01]  /*7520*/  MUFU.EX2 R184, R184 ;  /* 0x000000b800b87308 */ /* 0x000f220000000800 */
[----:B--2---:R-:W-:Y:S01]  /*7530*/  F2FP.BF16.PACK_AB R146, R177, R180 ;  /* 0x000000b4b192723e */ /* 0x004fe200000010ff */
[----:B------:R-:W-:Y:S02]  /*7540*/  FFMA.FTZ R195, R200, c[0x0][0x23c], -R169 ;  /* 0x00008f00c8c37a23 */ /* 0x000fe400000108a9 */
[--C-:B------:R-:W-:Y:S02]  /*7550*/  FFMA.FTZ R200, R201, c[0x0][0x23c], -R198.reuse ;  /* 0x00008f00c9c87a23 */ /* 0x100fe400000108c6 */
[--C-:B------:R-:W-:Y:S02]  /*7560*/  FFMA.FTZ R199, R199, c[0x0][0x23c], -R198.reuse ;  /* 0x00008f00c7c77a23 */ /* 0x100fe400000108c6 */
[----:B------:R-:W-:Y:S01]  /*7570*/  MUFU.EX2 R187, R187 ;  /* 0x000000bb00bb7308 */ /* 0x000fe20000000800 */
[----:B------:R-:W-:-:S02]  /*7580*/  FFMA.FTZ R197, R197, c[0x0][0x23c], -R198 ;  /* 0x00008f00c5c57a23 */ /* 0x000fc400000108c6 */
[--C-:B------:R-:W-:Y:S02]  /*7590*/  FFMA.FTZ R201, R194, c[0x0][0x23c], -R169.reuse ;  /* 0x00008f00c2c97a23 */ /* 0x100fe400000108a9 */
[----:B------:R-:W-:Y:S02]  /*75a0*/  FFMA.FTZ R198, R171, c[0x0][0x23c], -R198 ;  /* 0x00008f00abc67a23 */ /* 0x000fe400000108c6 */
[--C-:B------:R-:W-:Y:S01]  /*75b0*/  FFMA.FTZ R196, R196, c[0x0][0x23c], -R169.reuse ;  /* 0x00008f00c4c47a23 */ /* 0x100fe200000108a9 */
[----:B------:R-:W2:Y:S01]  /*75c0*/  MUFU.EX2 R178, R178 ;  /* 0x000000b200b27308 */ /* 0x000ea20000000800 */
[----:B----4-:R-:W-:Y:S01]  /*75d0*/  F2FP.BF16.PACK_AB R145, R184, R185 ;  /* 0x000000b9b891723e */ /* 0x010fe200000010ff */
[--C-:B------:R-:W-:Y:S02]  /*75e0*/  FFMA.FTZ R194, R170, c[0x0][0x23c], -R169.reuse ;  /* 0x00008f00aac27a23 */ /* 0x100fe400000108a9 */
[----:B------:R-:W-:Y:S02]  /*75f0*/  FFMA.FTZ R247, R168, c[0x0][0x23c], -R169 ;  /* 0x00008f00a8f77a23 */ /* 0x000fe400000108a9 */
[----:B------:R-:W-:Y:S01]  /*7600*/  FADD.FTZ R183, R183, R182 ;  /* 0x000000b6b7b77221 */ /* 0x000fe20000010000 */
[----:B------:R-:W-:Y:S01]  /*7610*/  LDSM.16.MT88.4 R168, [R225+0x13800] ;  /* 0x01380000e1a8783b */ /* 0x000fe20000004200 */
[----:B------:R-:W-:Y:S01]  /*7620*/  MUFU.EX2 R181, R181 ;  /* 0x000000b500b57308 */ /* 0x000fe20000000800 */
[----:B------:R-:W-:-:S02]  /*7630*/  FADD.FTZ R184, R185, R184 ;  /* 0x000000b8b9b87221 */ /* 0x000fc40000010000 */
[----:B------:R-:W-:-:S04]  /*7640*/  FADD.FTZ R180, R180, R183 ;  /* 0x000000b7b4b47221 */ /* 0x000fc80000010000 */
[----:B------:R-:W-:Y:S01]  /*7650*/  FADD.FTZ R180, R177, R180 ;  /* 0x000000b4b1b47221 */ /* 0x000fe20000010000 */
[----:B--2---:R-:W-:Y:S01]  /*7660*/  F2FP.BF16.PACK_AB R147, R178, R187 ;  /* 0x000000bbb293723e */ /* 0x004fe200000010ff */
[----:B------:R-:W2:Y:S01]  /*7670*/  MUFU.EX2 R176, R176 ;  /* 0x000000b000b07308 */ /* 0x000ea20000000800 */
        /* <DEDUP_REMOVED lines=20> */
[C---:B-----5:R-:W-:Y:S02]  /*77c0*/  HMMA.16816.F32.BF16 R84, R144.reuse, R88, RZ ;  /* 0x000000589054723c */ /* 0x060fe400000418ff */
[----:B------:R-:W-:Y:S06]  /*77d0*/  MUFU.EX2 R191, R191 ;  /* 0x000000bf00bf7308 */ /* 0x000fec0000000800 */
[C---:B------:R-:W-:Y:S02]  /*77e0*/  HMMA.16816.F32.BF16 R92, R144.reuse, R96, RZ ;  /* 0x00000060905c723c */ /* 0x040fe400000418ff */
[----:B------:R-:W-:Y:S06]  /*77f0*/  MUFU.EX2 R190, R190 ;  /* 0x000000be00be7308 */ /* 0x000fec0000000800 */
[C---:B-1----:R-:W-:Y:S02]  /*7800*/  HMMA.16816.F32.BF16 R100, R144.reuse, R104, RZ ;  /* 0x000000689064723c */ /* 0x042fe400000418ff */
[----:B------:R-:W1:Y:S06]  /*7810*/  MUFU.EX2 R193, R193 ;  /* 0x000000c100c17308 */ /* 0x000e6c0000000800 */
        /* <DEDUP_REMOVED lines=29> */
[----:B--2---:R-:W-:Y:S01]  /*79f0*/  F2FP.BF16.PACK_AB R4, R176, R181 ;  /* 0x000000b5b004723e */ /* 0x004fe200000010ff */
[----:B------:R-:W-:Y:S01]  /*7a00*/  HMMA.16816.F32.BF16 R144, R144, R6, RZ ;  /* 0x000000069090723c */ /* 0x000fe200000418ff */
[----:B----4-:R-:W-:Y:S01]  /*7a10*/  F2FP.BF16.PACK_AB R5, R174, R179 ;  /* 0x000000b3ae05723e */ /* 0x010fe200000010ff */
        /* <DEDUP_REMOVED lines=19> */
[C---:B------:R-:W-:Y:S08]  /*7b50*/  HMMA.16816.F32.BF16 R60, R4.reuse, R20, R60 ;  /* 0x00000014043c723c */ /* 0x040ff0000004183c */
        /* <DEDUP_REMOVED lines=34> */
[----:B------:R-:W4:Y:S07]  /*7d80*/  LDSM.16.MT88.4 R16, [R226+0x11000] ;  /* 0x01100000e210783b */ /* 0x000f2e0000004200 */
[C---:B-1----:R-:W-:Y:S08]  /*7d90*/  HMMA.16816.F32.BF16 R148, R4.reuse, R20, R148 ;  /* 0x000000140494723c */ /* 0x042ff00000041894 */
        /* <DEDUP_REMOVED lines=8> */
[----:B-----5:R-:W-:Y:S01]  /*7e20*/  F2FP.BF16.PACK_AB R7, R195, R192 ;  /* 0x000000c0c307723e */ /* 0x020fe200000010ff */
        /* <DEDUP_REMOVED lines=110> */
[----:B------:R-:W-:Y:S01]  /*8510*/  LOP3.LUT R165, R165, 0x3, RZ, 0xc0, !PT ;  /* 0x00000003a5a57812 */ /* 0x000fe200078ec0ff */
[----:B------:R-:W-:Y:S01]  /*8520*/  IMAD.MOV.U32 R8, RZ, RZ, R0 ;  /* 0x000000ffff087224 */ /* 0x000fe200078e0000 */
[----:B------:R-:W1:Y:S01]  /*8530*/  R2UR UR18, R5 ;  /* 0x00000000051273c2 */ /* 0x000e6200000e0000 */
[----:B------:R-:W-:Y:S01]  /*8540*/  UMOV UR34, URZ ;  /* 0x0000003f00227c82 */ /* 0x000fe20008000000 */
[----:B------:R-:W-:Y:S01]  /*8550*/  IMAD.U32 R243, RZ, RZ, UR10 ;  /* 0x0000000afff37e24 */ /* 0x000fe2000f8e00ff */
[----:B------:R-:W-:Y:S01]  /*8560*/  UMOV UR22, URZ ;  /* 0x0000003f00167c82 */ /* 0x000fe20008000000 */
[----:B------:R-:W-:Y:S01]  /*8570*/  IMAD R2, R165, -0x2, R2 ;  /* 0xfffffffea5027824 */ /* 0x000fe200078e0202 */
[----:B------:R-:W-:Y:S01]  /*8580*/  USHF.R.S32.HI UR10, URZ, 0x1f, UR11 ;  /* 0x0000001f3f0a7899 */ /* 0x000fe2000801140b */
[----:B------:R-:W-:Y:S01]  /*8590*/  MOV R165, R164 ;  /* 0x000000a400a57202 */ /* 0x000fe20000000f00 */
[----:B------:R-:W-:Y:S01]  /*85a0*/  ULDC UR12, c[0x0][0x2d0] ;  /* 0x0000b400000c7ab9 */ /* 0x000fe20000000800 */
[----:B------:R-:W2:Y:S01]  /*85b0*/  R2UR UR14, R8 ;  /* 0x00000000080e73c2 */ /* 0x000ea200000e0000 */
[----:B------:R-:W-:Y:S01]  /*85c0*/  IADD3 R243, R243, -UR27, R2 ;  /* 0x8000001bf3f37c10 */ /* 0x000fe2000fffe002 */
[----:B------:R-:W-:Y:S01]  /*85d0*/  ULDC UR5, c[0x0][0x2d0] ;  /* 0x0000b40000057ab9 */ /* 0x000fe20000000800 */
[----:B------:R-:W-:Y:S01]  /*85e0*/  IMAD.U32 R242, RZ, RZ, UR11 ;  /* 0x0000000bfff27e24 */ /* 0x000fe2000f8e00ff */
[----:B------:R-:W-:Y:S01]  /*85f0*/  MOV R239, UR10 ;  /* 0x0000000a00ef7c02 */ /* 0x000fe20008000f00 */
[----:B------:R-:W-:-:S02]  /*8600*/  UIADD3 UR26, UR26, -0x2, URZ ;  /* 0xfffffffe1a1a7890 */ /* 0x000fc4000fffe03f */
[----:B------:R-:W-:Y:S02]  /*8610*/  UISETP.NE.AND UP1, UPT, URZ, UR12, UPT ;  /* 0x0000000c3f00728c */ /* 0x000fe4000bf25270 */
        /* <DEDUP_REMOVED lines=24> */
.L_x_4019:
        /* <DEDUP_REMOVED lines=78> */
.L_x_4016:
        /* <DEDUP_REMOVED lines=76> */
[----:B------:R5:W-:Y:S01]  /*9140*/  @!P3 LDGSTS.E.BYPASS.LTC128B.128 [R238+0x16800], [R14.64+0x180] ;  /* 0x168001800eeebfae */ /* 0x000be2000b901d60 */
[----:B------:R-:W-:Y:S03]  /*9150*/  PLOP3.LUT P0, PT, PT, PT, UP2, 0x80, 0x0 ;  /* 0x000000000000781c */ /* 0x000fe60003f0f028 */
        /* <DEDUP_REMOVED lines=42> */
[----:B------:R-:W5:Y:S04]  /*9400*/  LDSM.16.M88.4 R176, [R233+0x8800] ;  /* 0x00880000e9b0783b */ /* 0x000f680000000200 */
[----:B------:R-:W3:Y:S04]  /*9410*/  LDSM.16.M88.4 R180, [R233+0x9000] ;  /* 0x00900000e9b4783b */ /* 0x000ee80000000200 */
        /* <DEDUP_REMOVED lines=12> */
[C---:B-----5:R-:W-:Y:S08]  /*94e0*/  HMMA.16816.F32.BF16 R12, R168.reuse, R176, RZ ;  /* 0x000000b0a80c723c */ /* 0x060ff000000418ff */
[C---:B----4-:R-:W-:Y:S01]  /*94f0*/  HMMA.16816.F32.BF16 R16, R168.reuse, R178, RZ ;  /* 0x000000b2a810723c */ /* 0x050fe200000418ff */
[----:B------:R-:W2:Y:S07]  /*9500*/  LDSM.16.M88.4 R176, [R227+0x8000] ;  /* 0x00800000e3b0783b */ /* 0x000eae0000000200 */
[C---:B---3--:R-:W-:Y:S08]  /*9510*/  HMMA.16816.F32.BF16 R20, R168.reuse, R180, RZ ;  /* 0x000000b4a814723c */ /* 0x048ff000000418ff */
        /* <DEDUP_REMOVED lines=270> */
.L_x_4018:
        /* <DEDUP_REMOVED lines=117> */
.L_x_4017:
[----:B-1----:R-:W-:Y:S01]  /*ad50*/  MOV R180, UR26 ;  /* 0x0000001a00b47c02 */ /* 0x002fe20008000f00 */
[----:B------:R-:W-:Y:S01]  /*ad60*/  LDSM.16.MT88.4 R184, [R224+0x12800] ;  /* 0x01280000e0b8783b */ /* 0x000fe20000004200 */
[----:B------:R-:W-:Y:S02]  /*ad70*/  UIADD3 UR29, UR26, -0x1, URZ ;  /* 0xffffffff1a1d7890 */ /* 0x000fe4000fffe03f */
[----:B------:R-:W-:Y:S01]  /*ad80*/  UMOV UR10, UR23 ;  /* 0x00000017000a7c82 */ /* 0x000fe20008000000 */
[----:B------:R-:W-:Y:S01]  /*ad90*/  IMAD R180, R180, -0x40, R243 ;  /* 0xffffffc0b4b47824 */ /* 0x000fe200078e02f3 */
[----:B------:R-:W-:Y:S03]  /*ada0*/  UMOV UR11, UR22 ;  /* 0x00000016000b7c82 */ /* 0x000fe60008000000 */
[----:B------:R-:W-:Y:S01]  /*adb0*/  LDSM.16.MT88.4 R188, [R228+0x14800] ;  /* 0x01480000e4bc783b */ /* 0x000fe20000004200 */
[C---:B------:R-:W-:Y:S02]  /*adc0*/  IADD3 R179, R180.reuse, 0x8, RZ ;  /* 0x00000008b4b37810 */ /* 0x040fe40007ffe0ff */
[----:B------:R-:W-:Y:S02]  /*add0*/  IADD3 R176, R180, -0x1, RZ ;  /* 0xffffffffb4b07810 */ /* 0x000fe40007ffe0ff */
[----:B------:R-:W-:Y:S02]  /*ade0*/  ISETP.GE.AND P1, PT, R179, RZ, PT ;  /* 0x000000ffb300720c */ /* 0x000fe40003f26270 */
[----:B------:R-:W-:Y:S02]  /*adf0*/  ISETP.GE.AND P0, PT, R176, RZ, PT ;  /* 0x000000ffb000720c */ /* 0x000fe40003f06270 */
[C---:B------:R-:W-:Y:S02]  /*ae00*/  IADD3 R178, R180.reuse, 0x7, RZ ;  /* 0x00000007b4b27810 */ /* 0x040fe40007ffe0ff */
[C---:B------:R-:W-:Y:S02]  /*ae10*/  IADD3 R177, R180.reuse, -0x8, RZ ;  /* 0xfffffff8b4b17810 */ /* 0x040fe40007ffe0ff */
[C---:B------:R-:W-:Y:S02]  /*ae20*/  IADD3 R174, R180.reuse, -0x9, RZ ;  /* 0xfffffff7b4ae7810 */ /* 0x040fe40007ffe0ff */
[C---:B------:R-:W-:Y:S02]  /*ae30*/  IADD3 R175, R180.reuse, -0x10, RZ ;  /* 0xfffffff0b4af7810 */ /* 0x040fe40007ffe0ff */
[C---:B------:R-:W-:Y:S02]  /*ae40*/  IADD3 R172, R180.reuse, -0x11, RZ ;  /* 0xffffffefb4ac7810 */ /* 0x040fe40007ffe0ff */
[C---:B------:R-:W-:Y:S02]  /*ae50*/  @!P1 IADD3 R179, -R180.reuse, -0x8, RZ ;  /* 0xfffffff8b4b39810 */ /* 0x040fe40007ffe1ff */
[----:B------:R-:W-:Y:S02]  /*ae60*/  @!P0 IADD3 R176, -R180, 0x1, RZ ;  /* 0x00000001b4b08810 */ /* 0x000fe40007ffe1ff */
[----:B------:R-:W-:Y:S02]  /*ae70*/  ISETP.GE.AND P1, PT, R178, RZ, PT ;  /* 0x000000ffb200720c */ /* 0x000fe40003f26270 */
[----:B------:R-:W-:Y:S01]  /*ae80*/  ISETP.GE.AND P0, PT, R177, RZ, PT ;  /* 0x000000ffb100720c */ /* 0x000fe20003f06270 */
[----:B------:R-:W-:Y:S01]  /*ae90*/  I2F R179, R179 ;  /* 0x000000b300b37306 */ /* 0x000fe20000201400 */
[C---:B------:R-:W-:Y:S02]  /*aea0*/  IADD3 R171, R180.reuse, -0x18, RZ ;  /* 0xffffffe8b4ab7810 */ /* 0x040fe40007ffe0ff */
[C---:B------:R-:W-:Y:S02]  /*aeb0*/  IADD3 R168, R180.reuse, -0x19, RZ ;  /* 0xffffffe7b4a87810 */ /* 0x040fe40007ffe0ff */
[C---:B------:R-:W-:Y:S02]  /*aec0*/  IADD3 R169, R180.reuse, -0x20, RZ ;  /* 0xffffffe0b4a97810 */ /* 0x040fe40007ffe0ff */
[----:B------:R-:W-:Y:S02]  /*aed0*/  IABS R181, R180 ;  /* 0x000000b400b57213 */ /* 0x000fe40000000000 */
[C---:B------:R-:W-:Y:S01]  /*aee0*/  IADD3 R166, R180.reuse, -0x21, RZ ;  /* 0xffffffdfb4a67810 */ /* 0x040fe20007ffe0ff */
[----:B------:R-:W-:Y:S01]  /*aef0*/  I2F R176, R176 ;  /* 0x000000b000b07306 */ /* 0x000fe20000201400 */
[C---:B------:R-:W-:Y:S02]  /*af00*/  @!P1 IADD3 R178, -R180.reuse, -0x7, RZ ;  /* 0xfffffff9b4b29810 */ /* 0x040fe40007ffe1ff */
[----:B------:R-:W-:Y:S02]  /*af10*/  @!P0 IADD3 R177, -R180, 0x8, RZ ;  /* 0x00000008b4b18810 */ /* 0x000fe40007ffe1ff */
[----:B------:R-:W-:Y:S02]  /*af20*/  ISETP.GE.AND P1, PT, R174, RZ, PT ;  /* 0x000000ffae00720c */ /* 0x000fe40003f26270 */
[----:B------:R-:W-:Y:S02]  /*af30*/  ISETP.GE.AND P0, PT, R175, RZ, PT ;  /* 0x000000ffaf00720c */ /* 0x000fe40003f06270 */
[C---:B------:R-:W-:Y:S01]  /*af40*/  IADD3 R167, R180.reuse, -0x28, RZ ;  /* 0xffffffd8b4a77810 */ /* 0x040fe20007ffe0ff */
[----:B------:R-:W-:Y:S01]  /*af50*/  I2F R181, R181 ;  /* 0x000000b500b57306 */ /* 0x000fe20000201400 */
[C---:B------:R-:W-:Y:S02]  /*af60*/  IADD3 R164, R180.reuse, -0x29, RZ ;  /* 0xffffffd7b4a47810 */ /* 0x040fe40007ffe0ff */
[C---:B------:R-:W-:Y:S02]  /*af70*/  IADD3 R3, R180.reuse, -0x30, RZ ;  /* 0xffffffd0b4037810 */ /* 0x040fe40007ffe0ff */
[C---:B------:R-:W-:Y:S02]  /*af80*/  IADD3 R2, R180.reuse, -0x31, RZ ;  /* 0xffffffcfb4027810 */ /* 0x040fe40007ffe0ff */
[C---:B------:R-:W-:Y:S02]  /*af90*/  IADD3 R173, R180.reuse, -0x38, RZ ;  /* 0xffffffc8b4ad7810 */ /* 0x040fe40007ffe0ff */
[C---:B------:R-:W-:Y:S01]  /*afa0*/  @!P1 IADD3 R174, -R180.reuse, 0x9, RZ ;  /* 0x00000009b4ae9810 */ /* 0x040fe20007ffe1ff */
[----:B------:R-:W-:Y:S01]  /*afb0*/  I2F R177, R177 ;  /* 0x000000b100b17306 */ /* 0x000fe20000201400 */
[----:B------:R-:W-:Y:S02]  /*afc0*/  @!P0 IADD3 R175, -R180, 0x10, RZ ;  /* 0x00000010b4af8810 */ /* 0x000fe40007ffe1ff */
[----:B------:R-:W-:Y:S02]  /*afd0*/  ISETP.GE.AND P1, PT, R172, RZ, PT ;  /* 0x000000ffac00720c */ /* 0x000fe40003f26270 */
[----:B------:R-:W-:Y:S02]  /*afe0*/  ISETP.GE.AND P0, PT, R171, RZ, PT ;  /* 0x000000ffab00720c */ /* 0x000fe40003f06270 */
[----:B------:R-:W-:Y:S02]  /*aff0*/  IADD3 R170, R180, -0x39, RZ ;  /* 0xffffffc7b4aa7810 */ /* 0x000fe40007ffe0ff */
[----:B------:R-:W-:Y:S01]  /*b000*/  ISETP.GE.AND P4, PT, R164, RZ, PT ;  /* 0x000000ffa400720c */ /* 0x000fe20003f86270 */
[----:B------:R-:W-:Y:S01]  /*b010*/  I2F R178, R178 ;  /* 0x000000b200b27306 */ /* 0x000fe20000201400 */
[----:B------:R-:W-:Y:S02]  /*b020*/  ISETP.GE.AND P3, PT, R3, RZ, PT ;  /* 0x000000ff0300720c */ /* 0x000fe40003f66270 */
[----:B------:R-:W-:Y:S03]  /*b030*/  ISETP.GE.AND P2, PT, R2, RZ, PT ;  /* 0x000000ff0200720c */ /* 0x000fe60003f46270 */
[C---:B------:R-:W-:Y:S02]  /*b040*/  @!P1 IADD3 R172, -R180.reuse, 0x11, RZ ;  /* 0x00000011b4ac9810 */ /* 0x040fe40007ffe1ff */
[----:B------:R-:W-:Y:S02]  /*b050*/  @!P0 IADD3 R171, -R180, 0x18, RZ ;  /* 0x00000018b4ab8810 */ /* 0x000fe40007ffe1ff */
[----:B------:R-:W-:Y:S01]  /*b060*/  ISETP.GE.AND P1, PT, R168, RZ, PT ;  /* 0x000000ffa800720c */ /* 0x000fe20003f26270 */
[----:B------:R-:W-:Y:S01]  /*b070*/  I2F R174, R174 ;  /* 0x000000ae00ae7306 */ /* 0x000fe20000201400 */
[----:B------:R-:W-:Y:S02]  /*b080*/  ISETP.GE.AND P0, PT, R169, RZ, PT ;  /* 0x000000ffa900720c */ /* 0x000fe40003f06270 */
[C---:B------:R-:W-:Y:S02]  /*b090*/  @!P4 IADD3 R164, -R180.reuse, 0x29, RZ ;  /* 0x00000029b4a4c810 */ /* 0x040fe40007ffe1ff */
[C---:B------:R-:W-:Y:S02]  /*b0a0*/  @!P3 IADD3 R3, -R180.reuse, 0x30, RZ ;  /* 0x00000030b403b810 */ /* 0x040fe40007ffe1ff */
[C---:B------:R-:W-:Y:S03]  /*b0b0*/  @!P2 IADD3 R2, -R180.reuse, 0x31, RZ ;  /* 0x00000031b402a810 */ /* 0x040fe60007ffe1ff */
[----:B------:R-:W-:Y:S02]  /*b0c0*/  I2F R175, R175 ;  /* 0x000000af00af7306 */ /* 0x000fe40000201400 */
[C---:B------:R-:W-:Y:S02]  /*b0d0*/  @!P1 IADD3 R168, -R180.reuse, 0x19, RZ ;  /* 0x00000019b4a89810 */ /* 0x040fe40007ffe1ff */
[----:B------:R-:W-:Y:S02]  /*b0e0*/  @!P0 IADD3 R169, -R180, 0x20, RZ ;  /* 0x00000020b4a98810 */ /* 0x000fe40007ffe1ff */
[----:B------:R-:W-:Y:S02]  /*b0f0*/  ISETP.GE.AND P1, PT, R166, RZ, PT ;  /* 0x000000ffa600720c */ /* 0x000fe40003f26270 */
[----:B------:R-:W-:Y:S02]  /*b100*/  ISETP.GE.AND P0, PT, R167, RZ, PT ;  /* 0x000000ffa700720c */ /* 0x000fe40003f06270 */
[----:B------:R-:W-:Y:S09]  /*b110*/  I2F R172, R172 ;  /* 0x000000ac00ac7306 */ /* 0x000ff20000201400 */
[C---:B------:R-:W-:Y:S01]  /*b120*/  @!P1 IADD3 R166, -R180.reuse, 0x21, RZ ;  /* 0x00000021b4a69810 */ /* 0x040fe20007ffe1ff */
[----:B------:R-:W-:Y:S01]  /*b130*/  I2F R171, R171 ;  /* 0x000000ab00ab7306 */ /* 0x000fe20000201400 */
[----:B------:R-:W-:Y:S02]  /*b140*/  @!P0 IADD3 R167, -R180, 0x28, RZ ;  /* 0x00000028b4a78810 */ /* 0x000fe40007ffe1ff */
[----:B------:R-:W-:Y:S02]  /*b150*/  ISETP.GE.AND P1, PT, R173, RZ, PT ;  /* 0x000000ffad00720c */ /* 0x000fe40003f26270 */
[----:B------:R-:W-:Y:S05]  /*b160*/  ISETP.GE.AND P0, PT, R170, RZ, PT ;  /* 0x000000ffaa00720c */ /* 0x000fea0003f06270 */
[----:B------:R-:W-:Y:S06]  /*b170*/  I2F R168, R168 ;  /* 0x000000a800a87306 */ /* 0x000fec0000201400 */
[C---:B------:R-:W-:Y:S02]  /*b180*/  @!P1 IADD3 R173, -R180.reuse, 0x38, RZ ;  /* 0x00000038b4ad9810 */ /* 0x040fe40007ffe1ff */
[----:B------:R-:W-:Y:S02]  /*b190*/  @!P0 IADD3 R170, -R180, 0x39, RZ ;  /* 0x00000039b4aa8810 */ /* 0x000fe40007ffe1ff */
[----:B------:R-:W-:Y:S10]  /*b1a0*/  I2F R169, R169 ;  /* 0x000000a900a97306 */ /* 0x000ff40000201400 */
[----:B------:R-:W-:Y:S10]  /*b1b0*/  I2F R166, R166 ;  /* 0x000000a600a67306 */ /* 0x000ff40000201400 */
[----:B------:R-:W-:Y:S10]  /*b1c0*/  I2F R167, R167 ;  /* 0x000000a700a77306 */ /* 0x000ff40000201400 */
[----:B------:R-:W-:Y:S10]  /*b1d0*/  I2F R164, R164 ;  /* 0x000000a400a47306 */ /* 0x000ff40000201400 */
[----:B------:R-:W-:Y:S10]  /*b1e0*/  I2F R3, R3 ;  /* 0x0000000300037306 */ /* 0x000ff40000201400 */
[----:B------:R-:W-:Y:S10]  /*b1f0*/  I2F R2, R2 ;  /* 0x0000000200027306 */ /* 0x000ff40000201400 */
[----:B------:R-:W-:Y:S10]  /*b200*/  I2F R173, R173 ;  /* 0x000000ad00ad7306 */ /* 0x000ff40000201400 */
[----:B------:R-:W1:Y:S02]  /*b210*/  I2F R170, R170 ;  /* 0x000000aa00aa7306 */ /* 0x000e640000201400 */
[----:B-1----:R-:W-:Y:S02]  /*b220*/  FFMA.FTZ R33, R170, -UR4, R33 ;  /* 0x80000004aa217c23 */ /* 0x002fe40008010021 */
[----:B------:R-:W-:Y:S02]  /*b230*/  FFMA.FTZ R4, R181, -UR4, R4 ;  /* 0x80000004b5047c23 */ /* 0x000fe40008010004 */
[----:B------:R-:W-:Y:S02]  /*b240*/  FFMA.FTZ R5, R176, -UR4, R5 ;  /* 0x80000004b0057c23 */ /* 0x000fe40008010005 */
[----:B------:R-:W-:Y:S01]  /*b250*/  FFMA.FTZ R6, R179, -UR4, R6 ;  /* 0x80000004b3067c23 */ /* 0x000fe20008010006 */
[----:B------:R-:W-:Y:S01]  /*b260*/  FMNMX.FTZ R180, R4, R165, !PT ;  /* 0x000000a504b47209 */ /* 0x000fe20007810000 */
[----:B------:R-:W-:Y:S02]  /*b270*/  FFMA.FTZ R8, R177, -UR4, R8 ;  /* 0x80000004b1087c23 */ /* 0x000fe40008010008 */
[----:B------:R-:W-:Y:S01]  /*b280*/  FFMA.FTZ R7, R178, -UR4, R7 ;  /* 0x80000004b2077c23 */ /* 0x000fe20008010007 */
[----:B------:R-:W-:Y:S01]  /*b290*/  FMNMX.FTZ R179, R5, R180, !PT ;  /* 0x000000b405b37209 */ /* 0x000fe20007810000 */
[----:B------:R-:W-:Y:S01]  /*b2a0*/  FFMA.FTZ R11, R176, -UR4, R11 ;  /* 0x80000004b00b7c23 */ /* 0x000fe2000801000b */
[----:B------:R-:W-:Y:S01]  /*b2b0*/  FMNMX.FTZ R176, R6, R0, !PT ;  /* 0x0000000006b07209 */ /* 0x000fe20007810000 */
        /* <DEDUP_REMOVED lines=49> */
[----:B------:R-:W-:Y:S01]  /*b5d0*/  LDSM.16.MT88.4 R172, [R226+0x10000] ;  /* 0x01000000e2ac783b */ /* 0x000fe20000004200 */
[----:B------:R-:W-:Y:S02]  /*b5e0*/  FMNMX.FTZ R166, R32, R169, !PT ;  /* 0x000000a920a67209 */ /* 0x000fe40007810000 */
[----:B------:R-:W-:Y:S02]  /*b5f0*/  FMNMX.FTZ R3, R31, R164, !PT ;  /* 0x000000a41f037209 */ /* 0x000fe40007810000 */
[----:B------:R-:W-:Y:S02]  /*b600*/  FMNMX.FTZ R168, R33, R166, !PT ;  /* 0x000000a621a87209 */ /* 0x000fe40007810000 */
[----:B------:R-:W-:Y:S01]  /*b610*/  FMNMX.FTZ R2, R34, R3, !PT ;  /* 0x0000000322027209 */ /* 0x000fe20007810000 */
[----:B------:R-:W-:Y:S03]  /*b620*/  LDSM.16.MT88.4 R176, [R225+0x10000] ;  /* 0x01000000e1b0783b */ /* 0x000fe60000004200 */
[----:B------:R-:W-:Y:S05]  /*b630*/  FMNMX.FTZ R169, R35, R2, !PT ;  /* 0x0000000223a97209 */ /* 0x000fea0007810000 */
[----:B------:R-:W1:Y:S08]  /*b640*/  SHFL.BFLY PT, R3, R168, 0x2, 0x1f ;  /* 0x0c401f00a8037f89 */ /* 0x000e7000000e0000 */
[----:B------:R-:W2:Y:S08]  /*b650*/  SHFL.BFLY PT, R2, R169, 0x2, 0x1f ;  /* 0x0c401f00a9027f89 */ /* 0x000eb000000e0000 */
[----:B------:R-:W-:Y:S01]  /*b660*/  LDSM.16.MT88.4 R180, [R225+0x12800] ;  /* 0x01280000e1b4783b */ /* 0x000fe20000004200 */
[----:B-1----:R-:W-:Y:S07]  /*b670*/  FMNMX.FTZ R171, R168, R3, !PT ;  /* 0x00000003a8ab7209 */ /* 0x002fee0007810000 */
[----:B------:R-:W1:Y:S01]  /*b680*/  SHFL.BFLY PT, R164, R171, 0x1, 0x1f ;  /* 0x0c201f00aba47f89 */ /* 0x000e6200000e0000 */
[----:B--2---:R-:W-:Y:S07]  /*b690*/  FMNMX.FTZ R166, R169, R2, !PT ;  /* 0x00000002a9a67209 */ /* 0x004fee0007810000 */
[----:B------:R-:W2:Y:S01]  /*b6a0*/  SHFL.BFLY PT, R3, R166, 0x1, 0x1f ;  /* 0x0c201f00a6037f89 */ /* 0x000ea200000e0000 */
[----:B-1----:R-:W-:Y:S07]  /*b6b0*/  FMNMX.FTZ R164, R171, R164, !PT ;  /* 0x000000a4aba47209 */ /* 0x002fee0007810000 */
[----:B------:R-:W1:Y:S01]  /*b6c0*/  LDSM.16.MT88.4 R168, [R228+0x10000] ;  /* 0x01000000e4a8783b */ /* 0x000e620000004200 */
[C---:B------:R-:W-:Y:S01]  /*b6d0*/  FSETP.NEU.FTZ.AND P0, PT, R164.reuse, -INF , PT ;  /* 0xff800000a400780b */ /* 0x040fe20003f1d000 */
[C---:B------:R-:W-:Y:S02]  /*b6e0*/  FADD.FTZ R2, -R164.reuse, R165 ;  /* 0x000000a5a4027221 */ /* 0x040fe40000010100 */
[----:B------:R-:W-:Y:S01]  /*b6f0*/  FMUL.FTZ R198, R164, c[0x0][0x23c] ;  /* 0x00008f00a4c67a20 */ /* 0x000fe20000410000 */
[----:B--2---:R-:W-:Y:S01]  /*b700*/  FMNMX.FTZ R3, R166, R3, !PT ;  /* 0x00000003a6037209 */ /* 0x004fe20007810000 */
[----:B------:R-:W-:Y:S03]  /*b710*/  FMUL.FTZ R167, R2, c[0x0][0x23c] ;  /* 0x00008f0002a77a20 */ /* 0x000fe60000410000 */
[----:B------:R-:W-:Y:S01]  /*b720*/  FSEL R198, R198, RZ, P0 ;  /* 0x000000ffc6c67208 */ /* 0x000fe20000000000 */
[----:B------:R2:W3:Y:S01]  /*b730*/  MUFU.EX2 R2, R167 ;  /* 0x000000a700027308 */ /* 0x0004e20000000800 */
[C---:B------:R-:W-:Y:S01]  /*b740*/  FMUL.FTZ R197, R3.reuse, c[0x0][0x23c] ;  /* 0x00008f0003c57a20 */ /* 0x040fe20000410000 */
[C---:B------:R-:W-:Y:S01]  /*b750*/  FSETP.NEU.FTZ.AND P0, PT, R3.reuse, -INF , PT ;  /* 0xff8000000300780b */ /* 0x040fe20003f1d000 */
[----:B------:R-:W-:Y:S02]  /*b760*/  FADD.FTZ R165, -R3, R0 ;  /* 0x0000000003a57221 */ /* 0x000fe40000010100 */
[--C-:B------:R-:W-:Y:S01]  /*b770*/  FFMA.FTZ R195, R4, c[0x0][0x23c], -R198.reuse ;  /* 0x00008f0004c37a23 */ /* 0x100fe200000108c6 */
[----:B------:R-:W-:Y:S01]  /*b780*/  FSEL R197, R197, RZ, P0 ;  /* 0x000000ffc5c57208 */ /* 0x000fe20000000000 */
[--C-:B------:R-:W-:Y:S01]  /*b790*/  FFMA.FTZ R194, R5, c[0x0][0x23c], -R198.reuse ;  /* 0x00008f0005c27a23 */ /* 0x100fe200000108c6 */
[----:B------:R-:W-:Y:S01]  /*b7a0*/  ISETP.LT.AND P0, PT, RZ, UR26, PT ;  /* 0x0000001aff007c0c */ /* 0x000fe2000bf01270 */
[--C-:B------:R-:W-:Y:S01]  /*b7b0*/  FFMA.FTZ R193, R8, c[0x0][0x23c], -R198.reuse ;  /* 0x00008f0008c17a23 */ /* 0x100fe200000108c6 */
[----:B------:R-:W-:Y:S01]  /*b7c0*/  UMOV UR26, UR29 ;  /* 0x0000001d001a7c82 */ /* 0x000fe20008000000 */
[--C-:B------:R-:W-:Y:S01]  /*b7d0*/  FFMA.FTZ R192, R9, c[0x0][0x23c], -R198.reuse ;  /* 0x00008f0009c07a23 */ /* 0x100fe200000108c6 */
[----:B------:R-:W-:Y:S01]  /*b7e0*/  MUFU.EX2 R195, R195 ;  /* 0x000000c300c37308 */ /* 0x000fe20000000800 */
[--C-:B------:R-:W-:Y:S02]  /*b7f0*/  FFMA.FTZ R196, R6, c[0x0][0x23c], -R197.reuse ;  /* 0x00008f0006c47a23 */ /* 0x100fe400000108c5 */
[--C-:B------:R-:W-:Y:S02]  /*b800*/  FFMA.FTZ R166, R10, c[0x0][0x23c], -R197.reuse ;  /* 0x00008f000aa67a23 */ /* 0x100fe400000108c5 */
[----:B------:R-:W-:Y:S02]  /*b810*/  FMUL.FTZ R0, R165, c[0x0][0x23c] ;  /* 0x00008f00a5007a20 */ /* 0x000fe40000410000 */
[--C-:B------:R-:W-:Y:S02]  /*b820*/  FFMA.FTZ R165, R11, c[0x0][0x23c], -R197.reuse ;  /* 0x00008f000ba57a23 */ /* 0x100fe400000108c5 */
[--C-:B------:R-:W-:Y:S01]  /*b830*/  FFMA.FTZ R199, R12, c[0x0][0x23c], -R198.reuse ;  /* 0x00008f000cc77a23 */ /* 0x100fe200000108c6 */
[----:B------:R-:W4:Y:S01]  /*b840*/  MUFU.EX2 R194, R194 ;  /* 0x000000c200c27308 */ /* 0x000f220000000800 */
[--C-:B------:R-:W-:Y:S02]  /*b850*/  FFMA.FTZ R200, R13, c[0x0][0x23c], -R198.reuse ;  /* 0x00008f000dc87a23 */ /* 0x100fe400000108c6 */
[--C-:B--2---:R-:W-:Y:S02]  /*b860*/  FFMA.FTZ R167, R7, c[0x0][0x23c], -R197.reuse ;  /* 0x00008f0007a77a23 */ /* 0x104fe400000108c5 */
[C---:B---3--:R-:W-:Y:S02]  /*b870*/  FMUL.FTZ R4, R2.reuse, R160 ;  /* 0x000000a002047220 */ /* 0x048fe40000410000 */
[C---:B------:R-:W-:Y:S02]  /*b880*/  FMUL.FTZ R5, R2.reuse, R161 ;  /* 0x000000a102057220 */ /* 0x040fe40000410000 */
[C---:B------:R-:W-:Y:S01]  /*b890*/  FMUL.FTZ R8, R2.reuse, R156 ;  /* 0x0000009c02087220 */ /* 0x040fe20000410000 */
[----:B------:R-:W2:Y:S01]  /*b8a0*/  MUFU.EX2 R0, R0 ;  /* 0x0000000000007308 */ /* 0x000ea20000000800 */
[C---:B------:R-:W-:Y:S02]  /*b8b0*/  FMUL.FTZ R9, R2.reuse, R157 ;  /* 0x0000009d02097220 */ /* 0x040fe40000410000 */
[C---:B------:R-:W-:Y:S02]  /*b8c0*/  FMUL.FTZ R36, R2.reuse, R36 ;  /* 0x0000002402247220 */ /* 0x040fe40000410000 */
[C---:B------:R-:W-:Y:S02]  /*b8d0*/  FMUL.FTZ R37, R2.reuse, R37 ;  /* 0x0000002502257220 */ /* 0x040fe40000410000 */
[C---:B------:R-:W-:Y:S02]  /*b8e0*/  FMUL.FTZ R40, R2.reuse, R40 ;  /* 0x0000002802287220 */ /* 0x040fe40000410000 */
[C---:B------:R-:W-:Y:S01]  /*b8f0*/  FMUL.FTZ R41, R2.reuse, R41 ;  /* 0x0000002902297220 */ /* 0x040fe20000410000 */
[----:B------:R-:W-:Y:S01]  /*b900*/  MUFU.EX2 R193, R193 ;  /* 0x000000c100c17308 */ /* 0x000fe20000000800 */
[C---:B------:R-:W-:Y:S02]  /*b910*/  FMUL.FTZ R12, R2.reuse, R152 ;  /* 0x00000098020c7220 */ /* 0x040fe40000410000 */
[----:B------:R-:W-:Y:S01]  /*b920*/  FMUL.FTZ R13, R2, R153 ;  /* 0x00000099020d7220 */ /* 0x000fe20000410000 */
[----:B----4-:R-:W-:Y:S01]  /*b930*/  F2FP.BF16.PACK_AB R160, R194, R195 ;  /* 0x000000c3c2a0723e */ /* 0x010fe200000010ff */
[C---:B------:R-:W-:Y:S02]  /*b940*/  FMUL.FTZ R44, R2.reuse, R44 ;  /* 0x0000002c022c7220 */ /* 0x040fe40000410000 */
[C---:B------:R-:W-:Y:S02]  /*b950*/  FMUL.FTZ R45, R2.reuse, R45 ;  /* 0x0000002d022d7220 */ /* 0x040fe40000410000 */
[C---:B------:R-:W-:Y:S01]  /*b960*/  FMUL.FTZ R48, R2.reuse, R48 ;  /* 0x0000003002307220 */ /* 0x040fe20000410000 */
[----:B------:R-:W3:Y:S01]  /*b970*/  MUFU.EX2 R192, R192 ;  /* 0x000000c000c07308 */ /* 0x000ee20000000800 */
[C---:B------:R-:W-:Y:S02]  /*b980*/  FMUL.FTZ R49, R2.reuse, R49 ;  /* 0x0000003102317220 */ /* 0x040fe40000410000 */
[----:B------:R-:W-:Y:S02]  /*b990*/  FMUL.FTZ R52, R2, R52 ;  /* 0x0000003402347220 */ /* 0x000fe40000410000 */
[C---:B--2---:R-:W-:Y:S02]  /*b9a0*/  FMUL.FTZ R6, R0.reuse, R162 ;  /* 0x000000a200067220 */ /* 0x044fe40000410000 */
[C---:B------:R-:W-:Y:S02]  /*b9b0*/  FMUL.FTZ R7, R0.reuse, R163 ;  /* 0x000000a300077220 */ /* 0x040fe40000410000 */
[C---:B------:R-:W-:Y:S01]  /*b9c0*/  FMUL.FTZ R10, R0.reuse, R158 ;  /* 0x0000009e000a7220 */ /* 0x040fe20000410000 */
[----:B------:R-:W-:Y:S01]  /*b9d0*/  MUFU.EX2 R196, R196 ;  /* 0x000000c400c47308 */ /* 0x000fe20000000800 */
[C---:B------:R-:W-:Y:S02]  /*b9e0*/  FMUL.FTZ R11, R0.reuse, R159 ;  /* 0x0000009f000b7220 */ /* 0x040fe40000410000 */
[----:B------:R-:W2:Y:S01]  /*b9f0*/  LDSM.16.MT88.4 R156, [R224+0x10000] ;  /* 0x01000000e09c783b */ /* 0x000ea20000004200 */
[C---:B------:R-:W-:Y:S02]  /*ba00*/  FMUL.FTZ R38, R0.reuse, R38 ;  /* 0x0000002600267220 */ /* 0x040fe40000410000 */
[C---:B------:R-:W-:Y:S02]  /*ba10*/  FMUL.FTZ R39, R0.reuse, R39 ;  /* 0x0000002700277220 */ /* 0x040fe40000410000 */
[C---:B------:R-:W-:Y:S02]  /*ba20*/  FMUL.FTZ R42, R0.reuse, R42 ;  /* 0x0000002a002a7220 */ /* 0x040fe40000410000 */
[----:B------:R-:W4:Y:S01]  /*ba30*/  MUFU.EX2 R167, R167 ;  /* 0x000000a700a77308 */ /* 0x000f220000000800 */
[C---:B------:R-:W-:Y:S02]  /*ba40*/  FMUL.FTZ R43, R0.reuse, R43 ;  /* 0x0000002b002b7220 */ /* 0x040fe40000410000 */
[----:B------:R-:W-:Y:S01]  /*ba50*/  FMUL.FTZ R46, R0, R46 ;  /* 0x0000002e002e7220 */ /* 0x000fe20000410000 */
[----:B---3--:R-:W-:Y:S01]  /*ba60*/  F2FP.BF16.PACK_AB R162, R192, R193 ;  /* 0x000000c1c0a2723e */ /* 0x008fe200000010ff */
[C---:B------:R-:W-:Y:S02]  /*ba70*/  FMUL.FTZ R47, R0.reuse, R47 ;  /* 0x0000002f002f7220 */ /* 0x040fe40000410000 */
[C---:B------:R-:W-:Y:S02]  /*ba80*/  FMUL.FTZ R50, R0.reuse, R50 ;  /* 0x0000003200327220 */ /* 0x040fe40000410000 */
[----:B------:R-:W-:Y:S01]  /*ba90*/  FMUL.FTZ R51, R0, R51 ;  /* 0x0000003300337220 */ /* 0x000fe20000410000 */
        /* <DEDUP_REMOVED lines=9> */
[----:B----4-:R-:W-:Y:S01]  /*bb30*/  F2FP.BF16.PACK_AB R161, R167, R196 ;  /* 0x000000c4a7a1723e */ /* 0x010fe200000010ff */
        /* <DEDUP_REMOVED lines=9> */
[----:B------:R-:W4:Y:S01]  /*bbd0*/  MUFU.EX2 R200, R200 ;  /* 0x000000c800c87308 */ /* 0x000f220000000800 */
[C---:B------:R-:W-:Y:S02]  /*bbe0*/  FMUL.FTZ R68, R2.reuse, R68 ;  /* 0x0000004402447220 */ /* 0x040fe40000410000 */
[----:B------:R-:W-:Y:S01]  /*bbf0*/  FMUL.FTZ R69, R2, R69 ;  /* 0x0000004502457220 */ /* 0x000fe20000410000 */
[----:B---3--:R-:W-:Y:S01]  /*bc00*/  F2FP.BF16.PACK_AB R163, R165, R166 ;  /* 0x000000a6a5a3723e */ /* 0x008fe200000010ff */
[C---:B------:R-:W-:Y:S02]  /*bc10*/  FMUL.FTZ R70, R0.reuse, R70 ;  /* 0x0000004600467220 */ /* 0x040fe40000410000 */
[----:B------:R-:W-:Y:S02]  /*bc20*/  FMUL.FTZ R71, R0, R71 ;  /* 0x0000004700477220 */ /* 0x000fe40000410000 */
[C---:B------:R-:W-:Y:S02]  /*bc30*/  FMUL.FTZ R72, R2.reuse, R72 ;  /* 0x0000004802487220 */ /* 0x040fe40000410000 */
        /* <DEDUP_REMOVED lines=28> */
[C---:B-1----:R-:W-:Y:S04]  /*be00*/  HMMA.16816.F32.BF16 R60, R160.reuse, R168, R60 ;  /* 0x000000a8a03c723c */ /* 0x042fe8000004183c */
[----:B------:R-:W-:Y:S02]  /*be10*/  FMUL.FTZ R89, R2, R89 ;  /* 0x0000005902597220 */ /* 0x000fe40000410000 */
[C---:B------:R-:W-:Y:S02]  /*be20*/  FMUL.FTZ R90, R0.reuse, R90 ;  /* 0x0000005a005a7220 */ /* 0x040fe40000410000 */
        /* <DEDUP_REMOVED lines=76> */
[--C-:B------:R-:W-:Y:S02]  /*c2f0*/  FFMA.FTZ R204, R14, c[0x0][0x23c], -R197.reuse ;  /* 0x00008f000ecc7a23 */ /* 0x100fe400000108c5 */
[C---:B------:R-:W-:Y:S03]  /*c300*/  FMUL.FTZ R14, R0.reuse, R154 ;  /* 0x0000009a000e7220 */ /* 0x040fe60000410000 */
[C---:B------:R-:W-:Y:S01]  /*c310*/  HMMA.16816.F32.BF16 R136, R160.reuse, R170, R136 ;  /* 0x000000aaa088723c */ /* 0x040fe20000041888 */
[----:B------:R-:W-:Y:S01]  /*c320*/  MUFU.EX2 R204, R204 ;  /* 0x000000cc00cc7308 */ /* 0x000fe20000000800 */
[----:B------:R-:W-:Y:S01]  /*c330*/  LDSM.16.MT88.4 R168, [R226+0x10800] ;  /* 0x01080000e2a8783b */ /* 0x000fe20000004200 */
[--C-:B------:R-:W-:Y:S02]  /*c340*/  FFMA.FTZ R203, R15, c[0x0][0x23c], -R197.reuse ;  /* 0x00008f000fcb7a23 */ /* 0x100fe400000108c5 */
[----:B------:R-:W-:Y:S02]  /*c350*/  FMUL.FTZ R15, R0, R155 ;  /* 0x0000009b000f7220 */ /* 0x000fe40000410000 */
[C---:B------:R-:W-:Y:S02]  /*c360*/  FMUL.FTZ R140, R2.reuse, R140 ;  /* 0x0000008c028c7220 */ /* 0x040fe40000410000 */
[----:B------:R-:W-:Y:S01]  /*c370*/  FMUL.FTZ R141, R2, R141 ;  /* 0x0000008d028d7220 */ /* 0x000fe20000410000 */
[----:B------:R-:W1:Y:S01]  /*c380*/  LDSM.16.MT88.4 R152, [R228+0x10800] ;  /* 0x01080000e498783b */ /* 0x000e620000004200 */
[----:B------:R-:W5:Y:S01]  /*c390*/  MUFU.EX2 R203, R203 ;  /* 0x000000cb00cb7308 */ /* 0x000f620000000800 */
[C---:B------:R-:W-:Y:S02]  /*c3a0*/  FMUL.FTZ R142, R0.reuse, R142 ;  /* 0x0000008e008e7220 */ /* 0x040fe40000410000 */
[----:B------:R-:W-:Y:S02]  /*c3b0*/  FMUL.FTZ R143, R0, R143 ;  /* 0x0000008f008f7220 */ /* 0x000fe40000410000 */
[--C-:B------:R-:W-:Y:S02]  /*c3c0*/  FFMA.FTZ R201, R16, c[0x0][0x23c], -R198.reuse ;  /* 0x00008f0010c97a23 */ /* 0x100fe400000108c6 */
[----:B------:R-:W-:Y:S02]  /*c3d0*/  FFMA.FTZ R202, R17, c[0x0][0x23c], -R198 ;  /* 0x00008f0011ca7a23 */ /* 0x000fe400000108c6 */
[--C-:B------:R-:W-:Y:S01]  /*c3e0*/  FFMA.FTZ R205, R18, c[0x0][0x23c], -R197.reuse ;  /* 0x00008f0012cd7a23 */ /* 0x100fe200000108c5 */
[C---:B---3--:R-:W-:Y:S01]  /*c3f0*/  HMMA.16816.F32.BF16 R140, R160.reuse, R172, R140 ;  /* 0x000000aca08c723c */ /* 0x048fe2000004188c */
[----:B------:R-:W-:Y:S02]  /*c400*/  MUFU.EX2 R201, R201 ;  /* 0x000000c900c97308 */ /* 0x000fe40000000800 */
[----:B------:R-:W-:Y:S02]  /*c410*/  FFMA.FTZ R206, R19, c[0x0][0x23c], -R197 ;  /* 0x00008f0013ce7a23 */ /* 0x000fe400000108c5 */
[----:B------:R-:W-:Y:S01]  /*c420*/  FMUL.FTZ R16, R2, R148 ;  /* 0x0000009402107220 */ /* 0x000fe20000410000 */
[----:B----4-:R-:W-:Y:S01]  /*c430*/  F2FP.BF16.PACK_AB R148, R200, R199 ;  /* 0x000000c7c894723e */ /* 0x010fe200000010ff */
[----:B------:R-:W-:Y:S01]  /*c440*/  FMUL.FTZ R17, R2, R149 ;  /* 0x0000009502117220 */ /* 0x000fe20000410000 */
[C---:B------:R-:W-:Y:S01]  /*c450*/  HMMA.16816.F32.BF16 R12, R160.reuse, R174, R12 ;  /* 0x000000aea00c723c */ /* 0x040fe2000004180c */
[----:B------:R-:W3:Y:S02]  /*c460*/  LDSM.16.MT88.4 R172, [R225+0x10800] ;  /* 0x01080000e1ac783b */ /* 0x000ee40000004200 */
[----:B------:R-:W4:Y:S01]  /*c470*/  MUFU.EX2 R202, R202 ;  /* 0x000000ca00ca7308 */ /* 0x000f220000000800 */
[C---:B------:R-:W-:Y:S02]  /*c480*/  FMUL.FTZ R18, R0.reuse, R150 ;  /* 0x0000009600127220 */ /* 0x040fe40000410000 */
[----:B------:R-:W-:Y:S01]  /*c490*/  FMUL.FTZ R19, R0, R151 ;  /* 0x0000009700137220 */ /* 0x000fe20000410000 */
[----:B-----5:R-:W-:Y:S01]  /*c4a0*/  F2FP.BF16.PACK_AB R149, R203, R204 ;  /* 0x000000cccb95723e */ /* 0x020fe200000010ff */
[C---:B------:R-:W-:Y:S04]  /*c4b0*/  FMUL.FTZ R144, R2.reuse, R144 ;  /* 0x0000009002907220 */ /* 0x040fe80000410000 */
[----:B------:R-:W-:Y:S01]  /*c4c0*/  FMUL.FTZ R145, R2, R145 ;  /* 0x0000009102917220 */ /* 0x000fe20000410000 */
[C---:B--2---:R-:W-:Y:S01]  /*c4d0*/  HMMA.16816.F32.BF16 R16, R160.reuse, R156, R16 ;  /* 0x0000009ca010723c */ /* 0x044fe20000041810 */
[----:B------:R-:W-:Y:S02]  /*c4e0*/  MUFU.EX2 R205, R205 ;  /* 0x000000cd00cd7308 */ /* 0x000fe40000000800 */
[C---:B------:R-:W-:Y:S02]  /*c4f0*/  FMUL.FTZ R146, R0.reuse, R146 ;  /* 0x0000009200927220 */ /* 0x040fe40000410000 */
[----:B------:R-:W-:Y:S02]  /*c500*/  FMUL.FTZ R147, R0, R147 ;  /* 0x0000009300937220 */ /* 0x000fe40000410000 */
[----:B------:R-:W-:Y:S02]  /*c510*/  FFMA.FTZ R195, R2, R249, R195 ;  /* 0x000000f902c37223 */ /* 0x000fe400000100c3 */
[----:B------:R-:W-:Y:S02]  /*c520*/  FFMA.FTZ R196, R0, R247, R196 ;  /* 0x000000f700c47223 */ /* 0x000fe400000100c4 */
[----:B------:R-:W2:Y:S01]  /*c530*/  MUFU.EX2 R206, R206 ;  /* 0x000000ce00ce7308 */ /* 0x000ea20000000800 */
[----:B------:R-:W-:Y:S01]  /*c540*/  HMMA.16816.F32.BF16 R144, R160, R158, R144 ;  /* 0x0000009ea090723c */ /* 0x000fe20000041890 */
[----:B------:R-:W5:Y:S02]  /*c550*/  LDSM.16.MT88.4 R156, [R228+0x12800] ;  /* 0x01280000e49c783b */ /* 0x000f640000004200 */
[----:B----4-:R-:W-:Y:S01]  /*c560*/  F2FP.BF16.PACK_AB R150, R202, R201 ;  /* 0x000000c9ca96723e */ /* 0x010fe200000010ff */
[----:B------:R-:W-:Y:S01]  /*c570*/  FADD.FTZ R194, R194, R195 ;  /* 0x000000c3c2c27221 */ /* 0x000fe20000010000 */
[----:B------:R-:W-:Y:S01]  /*c580*/  MOV R0, R3 ;  /* 0x0000000300007202 */ /* 0x000fe20000000f00 */
[----:B------:R-:W-:Y:S02]  /*c590*/  FADD.FTZ R167, R167, R196 ;  /* 0x000000c4a7a77221 */ /* 0x000fe40000010000 */
[----:B------:R-:W-:Y:S01]  /*c5a0*/  FADD.FTZ R193, R193, R194 ;  /* 0x000000c2c1c17221 */ /* 0x000fe20000010000 */
[----:B------:R-:W4:Y:S03]  /*c5b0*/  LDSM.16.MT88.4 R160, [R226+0x12800] ;  /* 0x01280000e2a0783b */ /* 0x000f260000004200 */
[----:B------:R-:W-:Y:S02]  /*c5c0*/  FADD.FTZ R166, R166, R167 ;  /* 0x000000a7a6a67221 */ /* 0x000fe40000010000 */
[----:B------:R-:W-:Y:S02]  /*c5d0*/  FADD.FTZ R192, R192, R193 ;  /* 0x000000c1c0c07221 */ /* 0x000fe40000010000 */
[----:B------:R-:W-:Y:S02]  /*c5e0*/  FADD.FTZ R165, R165, R166 ;  /* 0x000000a6a5a57221 */ /* 0x000fe40000010000 */
[----:B------:R-:W-:Y:S02]  /*c5f0*/  FADD.FTZ R199, R199, R192 ;  /* 0x000000c0c7c77221 */ /* 0x000fe40000010000 */
[----:B------:R-:W-:Y:S01]  /*c600*/  FADD.FTZ R204, R204, R165 ;  /* 0x000000a5cccc7221 */ /* 0x000fe20000010000 */
[----:B------:R-:W-:Y:S01]  /*c610*/  MOV R165, R164 ;  /* 0x000000a400a57202 */ /* 0x000fe20000000f00 */
[----:B------:R-:W-:Y:S01]  /*c620*/  FADD.FTZ R200, R200, R199 ;  /* 0x000000c7c8c87221 */ /* 0x000fe20000010000 */
[----:B--2---:R-:W-:Y:S01]  /*c630*/  F2FP.BF16.PACK_AB R151, R206, R205 ;  /* 0x000000cdce97723e */ /* 0x004fe200000010ff */
[----:B------:R-:W-:Y:S02]  /*c640*/  FADD.FTZ R204, R203, R204 ;  /* 0x000000cccbcc7221 */ /* 0x000fe40000010000 */
[----:B------:R-:W-:Y:S02]  /*c650*/  FADD.FTZ R201, R201, R200 ;  /* 0x000000c8c9c97221 */ /* 0x000fe40000010000 */
[----:B------:R-:W-:Y:S02]  /*c660*/  FADD.FTZ R205, R205, R204 ;  /* 0x000000cccdcd7221 */ /* 0x000fe40000010000 */
[C---:B-1----:R-:W-:Y:S05]  /*c670*/  HMMA.16816.F32.BF16 R4, R148.reuse, R152, R4 ;  /* 0x000000989404723c */ /* 0x042fea0000041804 */
[----:B------:R-:W-:Y:S02]  /*c680*/  FADD.FTZ R201, R202, R201 ;  /* 0x000000c9cac97221 */ /* 0x000fe40000010000 */
[----:B------:R-:W-:Y:S01]  /*c690*/  FADD.FTZ R205, R206, R205 ;  /* 0x000000cdcecd7221 */ /* 0x000fe20000010000 */
[C---:B------:R-:W-:Y:S01]  /*c6a0*/  HMMA.16816.F32.BF16 R8, R148.reuse, R154, R8 ;  /* 0x0000009a9408723c */ /* 0x040fe20000041808 */
[----:B------:R-:W1:Y:S07]  /*c6b0*/  LDSM.16.MT88.4 R152, [R226+0x14800] ;  /* 0x01480000e298783b */ /* 0x000e6e0000004200 */
[C---:B------:R-:W-:Y:S08]  /*c6c0*/  HMMA.16816.F32.BF16 R36, R148.reuse, R168, R36 ;  /* 0x000000a89424723c */ /* 0x040ff00000041824 */
[C---:B------:R-:W-:Y:S01]  /*c6d0*/  HMMA.16816.F32.BF16 R40, R148.reuse, R170, R40 ;  /* 0x000000aa9428723c */ /* 0x040fe20000041828 */
[----:B------:R-:W2:Y:S07]  /*c6e0*/  LDSM.16.MT88.4 R168, [R225+0x14800] ;  /* 0x01480000e1a8783b */ /* 0x000eae0000004200 */
[C---:B---3--:R-:W-:Y:S08]  /*c6f0*/  HMMA.16816.F32.BF16 R44, R148.reuse, R172, R44 ;  /* 0x000000ac942c723c */ /* 0x048ff0000004182c */
        /* <DEDUP_REMOVED lines=8> */
[C---:B-----5:R-:W-:Y:S04]  /*c780*/  HMMA.16816.F32.BF16 R60, R148.reuse, R156, R60 ;  /* 0x0000009c943c723c */ /* 0x060fe8000004183c */
[----:B------:R-:W-:Y:S03]  /*c790*/  FFMA.FTZ R179, R25, c[0x0][0x23c], -R198 ;  /* 0x00008f0019b37a23 */ /* 0x000fe600000108c6 */
[----:B------:R-:W3:Y:S01]  /*c7a0*/  MUFU.EX2 R177, R177 ;  /* 0x000000b100b17308 */ /* 0x000ee20000000800 */
[C---:B------:R-:W-:Y:S01]  /*c7b0*/  HMMA.16816.F32.BF16 R64, R148.reuse, R158, R64 ;  /* 0x0000009e9440723c */ /* 0x040fe20000041840 */
[----:B------:R-:W5:Y:S07]  /*c7c0*/  LDSM.16.MT88.4 R156, [R224+0x14800] ;  /* 0x01480000e09c783b */ /* 0x000f6e0000004200 */
[C---:B----4-:R-:W-:Y:S01]  /*c7d0*/  HMMA.16816.F32.BF16 R68, R148.reuse, R160, R68 ;  /* 0x000000a09444723c */ /* 0x050fe20000041844 */
[----:B------:R-:W-:Y:S07]  /*c7e0*/  MUFU.EX2 R178, R178 ;  /* 0x000000b200b27308 */ /* 0x000fee0000000800 */
[C---:B------:R-:W-:Y:S01]  /*c7f0*/  HMMA.16816.F32.BF16 R72, R148.reuse, R162, R72 ;  /* 0x000000a29448723c */ /* 0x040fe20000041848 */
[----:B------:R-:W4:Y:S02]  /*c800*/  LDSM.16.MT88.4 R160, [R228+0x16800] ;  /* 0x01680000e4a0783b */ /* 0x000f240000004200 */
[----:B------:R-:W1:Y:S01]  /*c810*/  MUFU.EX2 R179, R179 ;  /* 0x000000b300b37308 */ /* 0x000e620000000800 */
[----:B---3--:R-:W-:Y:S04]  /*c820*/  F2FP.BF16.PACK_AB R20, R177, R176 ;  /* 0x000000b0b114723e */ /* 0x008fe800000010ff */
[C---:B------:R-:W-:Y:S04]  /*c830*/  HMMA.16816.F32.BF16 R76, R148.reuse, R180, R76 ;  /* 0x000000b4944c723c */ /* 0x040fe8000004184c */
[----:B------:R-:W-:Y:S03]  /*c840*/  FADD.FTZ R176, R176, R201 ;  /* 0x000000c9b0b07221 */ /* 0x000fe60000010000 */
[--C-:B------:R-:W-:Y:S01]  /*c850*/  FFMA.FTZ R180, R22, c[0x0][0x23c], -R197.reuse ;  /* 0x00008f0016b47a23 */ /* 0x100fe200000108c5 */
[C---:B------:R-:W-:Y:S04]  /*c860*/  HMMA.16816.F32.BF16 R80, R148.reuse, R182, R80 ;  /* 0x000000b69450723c */ /* 0x040fe80000041850 */
[--C-:B------:R-:W-:Y:S01]  /*c870*/  FFMA.FTZ R181, R23, c[0x0][0x23c], -R197.reuse ;  /* 0x00008f0017b57a23 */ /* 0x100fe200000108c5 */
[----:B------:R-:W-:Y:S01]  /*c880*/  MUFU.EX2 R180, R180 ;  /* 0x000000b400b47308 */ /* 0x000fe20000000800 */
[----:B------:R-:W-:Y:S02]  /*c890*/  FADD.FTZ R177, R177, R176 ;  /* 0x000000b0b1b17221 */ /* 0x000fe40000010000 */
[C---:B------:R-:W-:Y:S04]  /*c8a0*/  HMMA.16816.F32.BF16 R84, R148.reuse, R184, R84 ;  /* 0x000000b89454723c */ /* 0x040fe80000041854 */
[--C-:B------:R-:W-:Y:S01]  /*c8b0*/  FFMA.FTZ R182, R26, c[0x0][0x23c], -R197.reuse ;  /* 0x00008f001ab67a23 */ /* 0x100fe200000108c5 */
[----:B-1----:R-:W-:Y:S01]  /*c8c0*/  F2FP.BF16.PACK_AB R22, R179, R178 ;  /* 0x000000b2b316723e */ /* 0x002fe200000010ff */
[--C-:B------:R-:W-:Y:S01]  /*c8d0*/  FFMA.FTZ R183, R27, c[0x0][0x23c], -R197.reuse ;  /* 0x00008f001bb77a23 */ /* 0x100fe200000108c5 */
[----:B------:R-:W1:Y:S01]  /*c8e0*/  MUFU.EX2 R181, R181 ;  /* 0x000000b500b57308 */ /* 0x000e620000000800 */
[C---:B------:R-:W-:Y:S01]  /*c8f0*/  HMMA.16816.F32.BF16 R88, R148.reuse, R186, R88 ;  /* 0x000000ba9458723c */ /* 0x040fe20000041858 */
[----:B------:R-:W-:Y:S03]  /*c900*/  LDSM.16.MT88.4 R24, [R226+0x11000] ;  /* 0x01100000e218783b */ /* 0x000fe60000004200 */
[--C-:B------:R-:W-:Y:S02]  /*c910*/  FFMA.FTZ R184, R28, c[0x0][0x23c], -R198.reuse ;  /* 0x00008f001cb87a23 */ /* 0x100fe400000108c6 */
[--C-:B------:R-:W-:Y:S02]  /*c920*/  FFMA.FTZ R185, R29, c[0x0][0x23c], -R198.reuse ;  /* 0x00008f001db97a23 */ /* 0x100fe400000108c6 */
[C---:B------:R-:W-:Y:S01]  /*c930*/  HMMA.16816.F32.BF16 R92, R148.reuse, R188, R92 ;  /* 0x000000bc945c723c */ /* 0x040fe2000004185c */
[----:B------:R-:W-:Y:S03]  /*c940*/  MUFU.EX2 R182, R182 ;  /* 0x000000b600b67308 */ /* 0x000fe60000000800 */
[--C-:B------:R-:W-:Y:S02]  /*c950*/  FFMA.FTZ R186, R32, c[0x0][0x23c], -R198.reuse ;  /* 0x00008f0020ba7a23 */ /* 0x100fe400000108c6 */
[----:B------:R-:W-:Y:S02]  /*c960*/  FFMA.FTZ R198, R33, c[0x0][0x23c], -R198 ;  /* 0x00008f0021c67a23 */ /* 0x000fe400000108c6 */
[C---:B------:R-:W-:Y:S03]  /*c970*/  HMMA.16816.F32.BF16 R96, R148.reuse, R190, R96 ;  /* 0x000000be9460723c */ /* 0x040fe60000041860 */
[----:B------:R-:W3:Y:S01]  /*c980*/  MUFU.EX2 R183, R183 ;  /* 0x000000b700b77308 */ /* 0x000ee20000000800 */
[--C-:B------:R-:W-:Y:S02]  /*c990*/  FFMA.FTZ R188, R30, c[0x0][0x23c], -R197.reuse ;  /* 0x00008f001ebc7a23 */ /* 0x100fe400000108c5 */
[--C-:B------:R-:W-:Y:S01]  /*c9a0*/  FFMA.FTZ R189, R31, c[0x0][0x23c], -R197.reuse ;  /* 0x00008f001fbd7a23 */ /* 0x100fe200000108c5 */
[----:B-1----:R-:W-:Y:S01]  /*c9b0*/  F2FP.BF16.PACK_AB R21, R181, R180 ;  /* 0x000000b4b515723e */ /* 0x002fe200000010ff */
[C---:B------:R-:W-:Y:S01]  /*c9c0*/  HMMA.16816.F32.BF16 R100, R148.reuse, R152, R100 ;  /* 0x000000989464723c */ /* 0x040fe20000041864 */
[----:B------:R-:W-:Y:S03]  /*c9d0*/  LDSM.16.MT88.4 R28, [R226+0x11800] ;  /* 0x01180000e21c783b */ /* 0x000fe60000004200 */
[--C-:B------:R-:W-:Y:S01]  /*c9e0*/  FFMA.FTZ R190, R34, c[0x0][0x23c], -R197.reuse ;  /* 0x00008f0022be7a23 */ /* 0x100fe200000108c5 */
[----:B------:R-:W-:Y:S01]  /*c9f0*/  MUFU.EX2 R184, R184 ;  /* 0x000000b800b87308 */ /* 0x000fe20000000800 */
[----:B------:R-:W-:Y:S02]  /*ca00*/  FFMA.FTZ R197, R35, c[0x0][0x23c], -R197 ;  /* 0x00008f0023c57a23 */ /* 0x000fe400000108c5 */
[C---:B------:R-:W-:Y:S01]  /*ca10*/  HMMA.16816.F32.BF16 R104, R148.reuse, R154, R104 ;  /* 0x0000009a9468723c */ /* 0x040fe20000041868 */
[----:B------:R-:W1:Y:S03]  /*ca20*/  LDSM.16.MT88.4 R152, [R226+0x16800] ;  /* 0x01680000e298783b */ /* 0x000e660000004200 */
[----:B------:R-:W-:Y:S02]  /*ca30*/  FADD.FTZ R180, R180, R205 ;  /* 0x000000cdb4b47221 */ /* 0x000fe40000010000 */
[----:B------:R-:W-:Y:S01]  /*ca40*/  FADD.FTZ R178, R178, R177 ;  /* 0x000000b1b2b27221 */ /* 0x000fe20000010000 */
[----:B------:R-:W1:Y:S01]  /*ca50*/  MUFU.EX2 R185, R185 ;  /* 0x000000b900b97308 */ /* 0x000e620000000800 */
[C---:B--2---:R-:W-:Y:S01]  /*ca60*/  HMMA.16816.F32.BF16 R108, R148.reuse, R168, R108 ;  /* 0x000000a8946c723c */ /* 0x044fe2000004186c */
[----:B------:R-:W-:Y:S03]  /*ca70*/  LDSM.16.MT88.4 R32, [R225+0x11800] ;  /* 0x01180000e120783b */ /* 0x000fe60000004200 */
[----:B---3--:R-:W-:Y:S01]  /*ca80*/  F2FP.BF16.PACK_AB R23, R183, R182 ;  /* 0x000000b6b717723e */ /* 0x008fe200000010ff */
[----:B------:R-:W-:Y:S02]  /*ca90*/  FADD.FTZ R181, R181, R180 ;  /* 0x000000b4b5b57221 */ /* 0x000fe40000010000 */
[----:B------:R-:W-:Y:S01]  /*caa0*/  FADD.FTZ R179, R179, R178 ;  /* 0x000000b2b3b37221 */ /* 0x000fe20000010000 */
[C---:B------:R-:W-:Y:S01]  /*cab0*/  HMMA.16816.F32.BF16 R112, R148.reuse, R170, R112 ;  /* 0x000000aa9470723c */ /* 0x040fe20000041870 */
[----:B------:R-:W2:Y:S01]  /*cac0*/  LDSM.16.MT88.4 R168, [R225+0x16800] ;  /* 0x01680000e1a8783b */ /* 0x000ea20000004200 */
[----:B------:R-:W-:Y:S02]  /*cad0*/  MUFU.EX2 R186, R186 ;  /* 0x000000ba00ba7308 */ /* 0x000fe40000000800 */
[----:B------:R-:W-:Y:S04]  /*cae0*/  FADD.FTZ R182, R182, R181 ;  /* 0x000000b5b6b67221 */ /* 0x000fe80000010000 */
[C---:B-----5:R-:W-:Y:S04]  /*caf0*/  HMMA.16816.F32.BF16 R116, R148.reuse, R156, R116 ;  /* 0x0000009c9474723c */ /* 0x060fe80000041874 */
[----:B------:R-:W3:Y:S01]  /*cb00*/  MUFU.EX2 R187, R198 ;  /* 0x000000c600bb7308 */ /* 0x000ee20000000800 */
[----:B------:R-:W-:Y:S03]  /*cb10*/  FADD.FTZ R183, R183, R182 ;  /* 0x000000b6b7b77221 */ /* 0x000fe60000010000 */
[C---:B------:R-:W-:Y:S01]  /*cb20*/  HMMA.16816.F32.BF16 R120, R148.reuse, R158, R120 ;  /* 0x0000009e9478723c */ /* 0x040fe20000041878 */
[----:B------:R-:W5:Y:S05]  /*cb30*/  LDSM.16.MT88.4 R156, [R224+0x16800] ;  /* 0x01680000e09c783b */ /* 0x000f6a0000004200 */
[----:B------:R-:W-:Y:S02]  /*cb40*/  MUFU.EX2 R188, R188 ;  /* 0x000000bc00bc7308 */ /* 0x000fe40000000800 */
[C---:B----4-:R-:W-:Y:S08]  /*cb50*/  HMMA.16816.F32.BF16 R124, R148.reuse, R160, R124 ;  /* 0x000000a0947c723c */ /* 0x050ff0000004187c */
[C---:B------:R-:W-:Y:S01]  /*cb60*/  HMMA.16816.F32.BF16 R128, R148.reuse, R162, R128 ;  /* 0x000000a29480723c */ /* 0x040fe20000041880 */
[----:B------:R-:W4:Y:S01]  /*cb70*/  LDSM.16.MT88.4 R160, [R228+0x11000] ;  /* 0x01100000e4a0783b */ /* 0x000f220000004200 */
[----:B------:R-:W3:Y:S06]  /*cb80*/  MUFU.EX2 R189, R189 ;  /* 0x000000bd00bd7308 */ /* 0x000eec0000000800 */
[C---:B-1----:R-:W-:Y:S04]  /*cb90*/  HMMA.16816.F32.BF16 R132, R148.reuse, R152, R132 ;  /* 0x000000989484723c */ /* 0x042fe80000041884 */
[----:B------:R-:W-:Y:S04]  /*cba0*/  MUFU.EX2 R190, R190 ;  /* 0x000000be00be7308 */ /* 0x000fe80000000800 */
[C---:B------:R-:W-:Y:S01]  /*cbb0*/  HMMA.16816.F32.BF16 R136, R148.reuse, R154, R136 ;  /* 0x0000009a9488723c */ /* 0x040fe20000041888 */
[----:B------:R-:W1:Y:S05]  /*cbc0*/  LDSM.16.MT88.4 R152, [R225+0x11000] ;  /* 0x01100000e198783b */ /* 0x000e6a0000004200 */
[----:B------:R-:W1:Y:S02]  /*cbd0*/  MUFU.EX2 R197, R197 ;  /* 0x000000c500c57308 */ /* 0x000e640000000800 */
[C---:B--2---:R-:W-:Y:S08]  /*cbe0*/  HMMA.16816.F32.BF16 R140, R148.reuse, R168, R140 ;  /* 0x000000a8948c723c */ /* 0x044ff0000004188c */
[C---:B------:R-:W-:Y:S01]  /*cbf0*/  HMMA.16816.F32.BF16 R12, R148.reuse, R170, R12 ;  /* 0x000000aa940c723c */ /* 0x040fe2000004180c */
[----:B------:R-:W-:Y:S07]  /*cc00*/  LDSM.16.MT88.4 R168, [R226+0x13000] ;  /* 0x01300000e2a8783b */ /* 0x000fee0000004200 */
[C---:B-----5:R-:W-:Y:S08]  /*cc10*/  HMMA.16816.F32.BF16 R16, R148.reuse, R156, R16 ;  /* 0x0000009c9410723c */ /* 0x060ff00000041810 */
[----:B------:R-:W-:Y:S01]  /*cc20*/  HMMA.16816.F32.BF16 R144, R148, R158, R144 ;  /* 0x0000009e9490723c */ /* 0x000fe20000041890 */
[----:B------:R-:W2:Y:S07]  /*cc30*/  LDSM.16.MT88.4 R148, [R224+0x11000] ;  /* 0x01100000e094783b */ /* 0x000eae0000004200 */
[C---:B----4-:R-:W-:Y:S01]  /*cc40*/  HMMA.16816.F32.BF16 R4, R20.reuse, R160, R4 ;  /* 0x000000a01404723c */ /* 0x050fe20000041804 */
[----:B------:R-:W4:Y:S07]  /*cc50*/  LDSM.16.MT88.4 R156, [R228+0x13000] ;  /* 0x01300000e49c783b */ /* 0x000f2e0000004200 */
[C---:B------:R-:W-:Y:S01]  /*cc60*/  HMMA.16816.F32.BF16 R8, R20.reuse, R162, R8 ;  /* 0x000000a21408723c */ /* 0x040fe20000041808 */
[----:B------:R-:W5:Y:S07]  /*cc70*/  LDSM.16.MT88.4 R160, [R225+0x13000] ;  /* 0x01300000e1a0783b */ /* 0x000f6e0000004200 */
[C---:B------:R-:W-:Y:S08]  /*cc80*/  HMMA.16816.F32.BF16 R36, R20.reuse, R24, R36 ;  /* 0x000000181424723c */ /* 0x040ff00000041824 */
        /* <DEDUP_REMOVED lines=14> */
[C---:B-----5:R-:W-:Y:S08]  /*cd70*/  HMMA.16816.F32.BF16 R76, R20.reuse, R160, R76 ;  /* 0x000000a0144c723c */ /* 0x060ff0000004184c */
[C---:B------:R-:W-:Y:S08]  /*cd80*/  HMMA.16816.F32.BF16 R80, R20.reuse, R162, R80 ;  /* 0x000000a21450723c */ /* 0x040ff00000041850 */
        /* <DEDUP_REMOVED lines=20> */
[----:B------:R-:W-:Y:S07]  /*ced0*/  LDSM.16.MT88.4 R152, [R228+0x15800] ;  /* 0x01580000e498783b */ /* 0x000fee0000004200 */
[C---:B--2---:R-:W-:Y:S08]  /*cee0*/  HMMA.16816.F32.BF16 R140, R20.reuse, R148, R140 ;  /* 0x00000094148c723c */ /* 0x044ff0000004188c */
[C---:B------:R-:W-:Y:S01]  /*cef0*/  HMMA.16816.F32.BF16 R12, R20.reuse, R150, R12 ;  /* 0x00000096140c723c */ /* 0x040fe2000004180c */
[----:B------:R-:W1:Y:S07]  /*cf00*/  LDSM.16.MT88.4 R148, [R224+0x11800] ;  /* 0x01180000e094783b */ /* 0x000e6e0000004200 */
[C---:B----4-:R-:W-:Y:S08]  /*cf10*/  HMMA.16816.F32.BF16 R16, R20.reuse, R156, R16 ;  /* 0x0000009c1410723c */ /* 0x050ff00000041810 */
[----:B------:R-:W-:Y:S07]  /*cf20*/  HMMA.16816.F32.BF16 R144, R20, R158, R144 ;  /* 0x0000009e1490723c */ /* 0x000fee0000041890 */
        /* <DEDUP_REMOVED lines=9> */
[C---:B---3--:R-:W-:Y:S01]  /*cfc0*/  HMMA.16816.F32.BF16 R160, R20.reuse, R24, R4 ;  /* 0x0000001814a0723c */ /* 0x048fe20000041804 */
[----:B------:R-:W2:Y:S02]  /*cfd0*/  LDSM.16.MT88.4 R4, [R228+0x13800] ;  /* 0x01380000e404783b */ /* 0x000ea40000004200 */
[----:B------:R-:W-:Y:S02]  /*cfe0*/  FADD.FTZ R190, R190, R189 ;  /* 0x000000bdbebe7221 */ /* 0x000fe40000010000 */
[----:B------:R-:W-:Y:S02]  /*cff0*/  FADD.FTZ R249, R187, R186 ;  /* 0x000000babbf97221 */ /* 0x000fe40000010000 */
[----:B------:R-:W-:Y:S01]  /*d000*/  FADD.FTZ R247, R197, R190 ;  /* 0x000000bec5f77221 */ /* 0x000fe20000010000 */
[C---:B------:R-:W-:Y:S01]  /*d010*/  HMMA.16816.F32.BF16 R156, R20.reuse, R26, R8 ;  /* 0x0000001a149c723c */ /* 0x040fe20000041808 */
[----:B------:R-:W3:Y:S07]  /*d020*/  LDSM.16.MT88.4 R8, [R226+0x13800] ;  /* 0x01380000e208783b */ /* 0x000eee0000004200 */
[C---:B------:R-:W-:Y:S01]  /*d030*/  HMMA.16816.F32.BF16 R36, R20.reuse, R28, R36 ;  /* 0x0000001c1424723c */ /* 0x040fe20000041824 */
[----:B------:R-:W4:Y:S07]  /*d040*/  LDSM.16.MT88.4 R24, [R225+0x13800] ;  /* 0x01380000e118783b */ /* 0x000f2e0000004200 */
        /* <DEDUP_REMOVED lines=15> */
[C---:B------:R-:W-:Y:S08]  /*d140*/  HMMA.16816.F32.BF16 R80, R20.reuse, R26, R80 ;  /* 0x0000001a1450723c */ /* 0x040ff00000041850 */
[C---:B-----5:R-:W-:Y:S08]  /*d150*/  HMMA.16816.F32.BF16 R84, R20.reuse, R28, R84 ;  /* 0x0000001c1454723c */ /* 0x060ff00000041854 */
[C---:B------:R-:W-:Y:S08]  /*d160*/  HMMA.16816.F32.BF16 R88, R20.reuse, R30, R88 ;  /* 0x0000001e1458723c */ /* 0x040ff00000041858 */
[C---:B------:R-:W-:Y:S08]  /*d170*/  HMMA.16816.F32.BF16 R92, R20.reuse, R152, R92 ;  /* 0x00000098145c723c */ /* 0x040ff0000004185c */
        /* <DEDUP_REMOVED lines=10> */
[C---:B--2---:R-:W-:Y:S08]  /*d220*/  HMMA.16816.F32.BF16 R132, R20.reuse, R4, R132 ;  /* 0x000000041484723c */ /* 0x044ff00000041884 */
[C---:B------:R-:W-:Y:S08]  /*d230*/  HMMA.16816.F32.BF16 R136, R20.reuse, R6, R136 ;  /* 0x000000061488723c */ /* 0x040ff00000041888 */
[C---:B---3--:R-:W-:Y:S08]  /*d240*/  HMMA.16816.F32.BF16 R140, R20.reuse, R152, R140 ;  /* 0x00000098148c723c */ /* 0x048ff0000004188c */
[C---:B------:R-:W-:Y:S08]  /*d250*/  HMMA.16816.F32.BF16 R152, R20.reuse, R154, R12 ;  /* 0x0000009a1498723c */ /* 0x040ff0000004180c */
[C---:B------:R-:W-:Y:S08]  /*d260*/  HMMA.16816.F32.BF16 R148, R20.reuse, R8, R16 ;  /* 0x000000081494723c */ /* 0x040ff00000041810 */
[----:B------:R-:W-:Y:S01]  /*d270*/  HMMA.16816.F32.BF16 R144, R20, R10, R144 ;  /* 0x0000000a1490723c */ /* 0x000fe20000041890 */
[----:B------:R-:W-:-:S07]  /*d280*/  @P0 BRA `(.L_x_4019) ;  /* 0xffffb51000000947 */ /* 0x000fce000383ffff */
.L_x_4015:
[----:B------:R-:W1:Y:S01]  /*d290*/  SHFL.BFLY PT, R2, R249, 0x2, 0x1f ;  /* 0x0c401f00f9027f89 */ /* 0x000e6200000e0000 */
[----:B------:R-:W-:Y:S01]  /*d2a0*/  MOV R4, 0x3f800000 ;  /* 0x3f80000000047802 */ /* 0x000fe20000000f00 */
[----:B------:R-:W-:Y:S01]  /*d2b0*/  ULDC.U8 UR4, c[0x0][0x328] ;  /* 0x0000ca0000047ab9 */ /* 0x000fe20000000000 */
        /* <DEDUP_REMOVED lines=13> */
[----:B------:R-:W-:Y:S01]  /*d390*/  @P3 MUFU.LG2 R0, R0 ;  /* 0x0000000000003308 */ /* 0x000fe20000000c00 */
[C---:B------:R-:W-:Y:S02]  /*d3a0*/  FMUL.FTZ R161, R4.reuse, R161 ;  /* 0x000000a104a17220 */ /* 0x040fe40000410000 */
        /* <DEDUP_REMOVED lines=93> */
[----:B------:R-:W1:Y:S01]  /*d980*/  S2R R4, SR_TID.X ;  /* 0x0000000000047919 */ /* 0x000e620000002100 */
        /* <DEDUP_REMOVED lines=17> */
[----:B-1----:R-:W-:Y:S01]  /*daa0*/  SHF.R.S32.HI R7, RZ, 0x1f, R4 ;  /* 0x0000001fff077819 */ /* 0x002fe20000011404 */
        /* <DEDUP_REMOVED lines=94> */
[----:B------:R-:W-:Y:S02]  /*e090*/  LEA.HI R5, R7, R4, RZ, 0x5 ;  /* 0x0000000407057211 */ /* 0x000fe400078f28ff */
[----:B------:R-:W-:-:S02]  /*e0a0*/  F2FP.BF16.PACK_AB R150, R151, R150 ;  /* 0x000000969796723e */ /* 0x000fc400000010ff */
[----:B------:R-:W-:Y:S02]  /*e0b0*/  SHF.R.S32.HI R6, RZ, 0x5, R5 ;  /* 0x00000005ff067819 */ /* 0x000fe40000011405 */
[----:B------:R-:W-:Y:S02]  /*e0c0*/  F2FP.BF16.PACK_AB R146, R147, R146 ;  /* 0x000000929392723e */ /* 0x000fe400000010ff */
[----:B------:R-:W-:-:S04]  /*e0d0*/  LEA R9, R6, R9, 0x9 ;  /* 0x0000000906097211 */ /* 0x000fc800078e48ff */
[----:B------:R-:W-:Y:S02]  /*e0e0*/  LEA R9, R9, R10, 0x1 ;  /* 0x0000000a09097211 */ /* 0x000fe400078e08ff */
[----:B------:R-:W-:Y:S02]  /*e0f0*/  MOV R10, 0x40 ;  /* 0x00000040000a7802 */ /* 0x000fe40000000f00 */
[----:B------:R-:W-:Y:S02]  /*e100*/  SHF.L.U32 R9, R9, 0x1, RZ ;  /* 0x0000000109097819 */ /* 0x000fe400000006ff */
[----:B------:R-:W-:Y:S02]  /*e110*/  SEL R10, R10, 0xffffffc0, !P2 ;  /* 0xffffffc00a0a7807 */ /* 0x000fe40005000000 */
[C---:B------:R-:W-:Y:S01]  /*e120*/  IADD3 R11, R9.reuse, -0x10, RZ ;  /* 0xfffffff0090b7810 */ /* 0x040fe20007ffe0ff */
[----:B------:R-:W-:Y:S01]  /*e130*/  STS [R9], R160 ;  /* 0x000000a009007388 */ /* 0x000fe20000000800 */
[----:B------:R-:W-:-:S02]  /*e140*/  @P0 IADD3 R11, R9, 0x10, RZ ;  /* 0x00000010090b0810 */ /* 0x000fc40007ffe0ff */
[C---:B------:R-:W-:Y:S01]  /*e150*/  IADD3 R13, R9.reuse, R8, RZ ;  /* 0x00000008090d7210 */ /* 0x040fe20007ffe0ff */
[----:B------:R-:W-:Y:S01]  /*e160*/  STS [R9+0x400], R162 ;  /* 0x000400a209007388 */ /* 0x000fe20000000800 */
[-C--:B------:R-:W-:Y:S02]  /*e170*/  IADD3 R15, R8, R11.reuse, RZ ;  /* 0x0000000b080f7210 */ /* 0x080fe40007ffe0ff */
[-C--:B------:R-:W-:Y:S01]  /*e180*/  IADD3 R17, R9, R10.reuse, RZ ;  /* 0x0000000a09117210 */ /* 0x080fe20007ffe0ff */
[----:B------:R-:W-:Y:S01]  /*e190*/  STS [R11], R156 ;  /* 0x0000009c0b007388 */ /* 0x000fe20000000800 */
[----:B------:R-:W-:Y:S01]  /*e1a0*/  IADD3 R19, R10, R11, RZ ;  /* 0x0000000b0a137210 */ /* 0x000fe20007ffe0ff */
[----:B------:R1:W2:Y:S01]  /*e1b0*/  @P4 MUFU.LG2 R8, R2 ;  /* 0x0000000200084308 */ /* 0x0002a20000000c00 */
[-C--:B------:R-:W-:Y:S01]  /*e1c0*/  IADD3 R21, R13, R10.reuse, RZ ;  /* 0x0000000a0d157210 */ /* 0x080fe20007ffe0ff */
[----:B------:R-:W-:Y:S01]  /*e1d0*/  STS [R11+0x400], R158 ;  /* 0x0004009e0b007388 */ /* 0x000fe20000000800 */
[----:B------:R-:W-:-:S02]  /*e1e0*/  IADD3 R23, R15, R10, RZ ;  /* 0x0000000a0f177210 */ /* 0x000fc40007ffe0ff */
[----:B------:R-:W-:Y:S01]  /*e1f0*/  ISETP.NE.AND P0, PT, RZ, UR4, PT ;  /* 0x00000004ff007c0c */ /* 0x000fe2000bf05270 */
[----:B------:R-:W-:Y:S04]  /*e200*/  STS [R13], R36 ;  /* 0x000000240d007388 */ /* 0x000fe80000000800 */
[----:B------:R-:W-:Y:S04]  /*e210*/  STS [R13+0x400], R38 ;  /* 0x000400260d007388 */ /* 0x000fe80000000800 */
[----:B------:R-:W-:Y:S01]  /*e220*/  STS [R15], R40 ;  /* 0x000000280f007388 */ /* 0x000fe20000000800 */
[----:B-1----:R-:W-:-:S03]  /*e230*/  MOV R2, 0x7f800000 ;  /* 0x7f80000000027802 */ /* 0x002fc60000000f00 */
[----:B------:R-:W-:Y:S04]  /*e240*/  STS [R15+0x400], R42 ;  /* 0x0004002a0f007388 */ /* 0x000fe80000000800 */
[----:B------:R-:W-:Y:S04]  /*e250*/  STS [R17], R44 ;  /* 0x0000002c11007388 */ /* 0x000fe80000000800 */
        /* <DEDUP_REMOVED lines=20> */
[----:B-1----:R-:W-:-:S03]  /*e3a0*/  MOV R72, 0x7f800000 ;  /* 0x7f80000000487802 */ /* 0x002fc60000000f00 */
        /* <DEDUP_REMOVED lines=27> */
[----:B--2---:R-:W-:-:S02]  /*e560*/  @P4 FMUL.FTZ R9, R8, 0.69314718246459960938 ;  /* 0x3f31721808094820 */ /* 0x004fc40000410000 */
[----:B------:R-:W-:Y:S01]  /*e570*/  @P3 FMUL.FTZ R8, R0, 0.69314718246459960938 ;  /* 0x3f31721800083820 */ /* 0x000fe20000410000 */
[----:B------:R1:W-:Y:S01]  /*e580*/  STS [R17+0x6000], R140 ;  /* 0x0060008c11007388 */ /* 0x0003e20000000800 */
[----:B------:R-:W-:Y:S02]  /*e590*/  @P4 FFMA.FTZ R2, R164, c[0x0][0x238], R9 ;  /* 0x00008e00a4024a23 */ /* 0x000fe40000010009 */
[----:B------:R-:W-:Y:S01]  /*e5a0*/  @P3 FFMA.FTZ R72, R3, c[0x0][0x238], R8 ;  /* 0x00008e0003483a23 */ /* 0x000fe20000010008 */
[----:B------:R1:W-:Y:S04]  /*e5b0*/  STS [R17+0x6400], R142 ;  /* 0x0064008e11007388 */ /* 0x0003e80000000800 */
[----:B------:R1:W-:Y:S04]  /*e5c0*/  STS [R19+0x6000], R152 ;  /* 0x0060009813007388 */ /* 0x0003e80000000800 */
[----:B------:R1:W-:Y:S04]  /*e5d0*/  STS [R19+0x6400], R154 ;  /* 0x0064009a13007388 */ /* 0x0003e80000000800 */
[----:B------:R1:W-:Y:S04]  /*e5e0*/  STS [R21+0x6000], R148 ;  /* 0x0060009415007388 */ /* 0x0003e80000000800 */
[----:B------:R1:W-:Y:S04]  /*e5f0*/  STS [R21+0x6400], R150 ;  /* 0x0064009615007388 */ /* 0x0003e80000000800 */
[----:B------:R1:W-:Y:S04]  /*e600*/  STS [R23+0x6000], R144 ;  /* 0x0060009017007388 */ /* 0x0003e80000000800 */
[----:B------:R1:W-:Y:S01]  /*e610*/  STS [R23+0x6400], R146 ;  /* 0x0064009217007388 */ /* 0x0003e20000000800 */
[----:B------:R-:W-:Y:S05]  /*e620*/  @!P0 BRA `(.L_x_4020) ;  /* 0x0000009000008947 */ /* 0x000fea0003800000 */
[----:B------:R-:W2:Y:S01]  /*e630*/  S2UR UR6, SR_CTAID.Y ;  /* 0x00000000000679c3 */ /* 0x000ea20000002600 */
[----:B------:R-:W-:-:S02]  /*e640*/  ULDC UR4, c[0x0][0x214] ;  /* 0x0000850000047ab9 */ /* 0x000fc40000000800 */
[----:B------:R-:W-:Y:S02]  /*e650*/  UISETP.NE.AND UP0, UPT, UR28, -0x1, UPT ;  /* 0xffffffff1c00788c */ /* 0x000fe4000bf05270 */
[----:B------:R-:W-:-:S03]  /*e660*/  ULDC UR8, c[0x0][0x234] ;  /* 0x00008d0000087ab9 */ /* 0x000fc60000000800 */
[----:B------:R-:W3:Y:S01]  /*e670*/  S2UR UR7, SR_CTAID.Z ;  /* 0x00000000000779c3 */ /* 0x000ee20000002700 */
[----:B--2---:R-:W-:-:S04]  /*e680*/  UIMAD UR4, UR6, UR4, URZ ;  /* 0x00000004060472a4 */ /* 0x004fc8000f8e023f */
[----:B------:R-:W-:-:S04]  /*e690*/  USEL UR4, UR4, UR28, !UP0 ;  /* 0x0000001c04047287 */ /* 0x000fc8000c000000 */
[----:B---3--:R-:W-:Y:S01]  /*e6a0*/  UIMAD UR8, UR7, UR8, UR4 ;  /* 0x00000008070872a4 */ /* 0x008fe2000f8e0204 */
[----:B------:R-:W-:Y:S05]  /*e6b0*/  BRA `(.L_x_4021) ;  /* 0x0000006000007947 */ /* 0x000fea0003800000 */
.L_x_4020:
[----:B------:R-:W2:Y:S01]  /*e6c0*/  S2UR UR7, SR_CTAID.Z ;  /* 0x00000000000779c3 */ /* 0x000ea20000002700 */
[----:B------:R-:W-:Y:S02]  /*e6d0*/  ULDC UR4, c[0x0][0x1c0] ;  /* 0x0000700000047ab9 */ /* 0x000fe40000000800 */
[----:B------:R-:W-:-:S05]  /*e6e0*/  ULDC UR8, c[0x0][0x214] ;  /* 0x0000850000087ab9 */ /* 0x000fca0000000800 */
[----:B------:R-:W2:Y:S02]  /*e6f0*/  S2UR UR6, SR_CTAID.Y ;  /* 0x00000000000679c3 */ /* 0x000ea40000002600 */
[----:B--2---:R-:W-:-:S04]  /*e700*/  UIMAD UR4, UR6, UR4, UR7 ;  /* 0x00000004060472a4 */ /* 0x004fc8000f8e0207 */
[----:B------:R-:W-:Y:S02]  /*e710*/  UIMAD UR8, UR4, UR8, URZ ;  /* 0x00000008040872a4 */ /* 0x000fe4000f8e023f */
.L_x_4021:
[----:B------:R-:W-:Y:S01]  /*e720*/  BAR.SYNC.DEFER_BLOCKING 0x0 ;  /* 0x0000000000007b1d */ /* 0x000fe20000010000 */
[----:B------:R-:W-:Y:S01]  /*e730*/  LOP3.LUT R73, R5, 0xffffffe0, RZ, 0xc0, !PT ;  /* 0xffffffe005497812 */ /* 0x000fe200078ec0ff */
[----:B------:R-:W-:Y:S02]  /*e740*/  USHF.R.S32.HI UR10, URZ, 0x1f, UR6 ;  /* 0x0000001f3f0a7899 */ /* 0x000fe40008011406 */
[----:B------:R-:W-:Y:S02]  /*e750*/  UISETP.NE.AND UP0, UPT, UR28, -0x1, UPT ;  /* 0xffffffff1c00788c */ /* 0x000fe4000bf05270 */
[----:B------:R-:W2:Y:S01]  /*e760*/  S2R R0, SR_TID.X ;  /* 0x0000000000007919 */ /* 0x000ea20000002100 */
[----:B------:R-:W-:Y:S01]  /*e770*/  IMAD.IADD R73, R4, 0x1, -R73 ;  /* 0x0000000104497824 */ /* 0x000fe200078e0a49 */
[----:B------:R-:W-:Y:S01]  /*e780*/  ULDC.64 UR4, c[0x0][0x1e8] ;  /* 0x00007a0000047ab9 */ /* 0x000fe20000000a00 */
[----:B------:R-:W-:Y:S01]  /*e790*/  BSSY B0, `(.L_x_4022) ;  /* 0x0000033000007945 */ /* 0x000fe20003800000 */
[----:B------:R-:W-:-:S02]  /*e7a0*/  UIMAD.WIDE.U32 UR12, UR28, UR4, URZ ;  /* 0x000000041c0c72a5 */ /* 0x000fc4000f8e003f */
[----:B------:R-:W-:Y:S02]  /*e7b0*/  LOP3.LUT P0, RZ, R73, 0x3, RZ, 0xc0, !PT ;  /* 0x0000000349ff7812 */ /* 0x000fe4000780c0ff */
[----:B------:R-:W-:Y:S01]  /*e7c0*/  SHF.R.S32.HI R73, RZ, 0x1f, R6 ;  /* 0x0000001fff497819 */ /* 0x000fe20000011406 */
[----:B------:R-:W-:-:S03]  /*e7d0*/  UIMAD UR9, UR28, UR5, UR13 ;  /* 0x000000051c0972a4 */ /* 0x000fc6000f8e020d */
[----:B------:R-:W-:Y:S01]  /*e7e0*/  LEA.HI R73, R73, R6, RZ, 0x2 ;  /* 0x0000000649497211 */ /* 0x000fe200078f10ff */
[----:B------:R-:W-:Y:S02]  /*e7f0*/  ULDC.64 UR4, c[0x0][0x1e0] ;  /* 0x0000780000047ab9 */ /* 0x000fe40000000a00 */
[----:B------:R-:W-:Y:S01]  /*e800*/  UIMAD UR10, UR10, UR4, URZ ;  /* 0x000000040a0a72a4 */ /* 0x000fe2000f8e023f */
[----:B------:R-:W-:Y:S01]  /*e810*/  LOP3.LUT R73, R73, 0xffffffc, RZ, 0xc0, !PT ;  /* 0x0ffffffc49497812 */ /* 0x000fe200078ec0ff */
[----:B------:R-:W-:Y:S01]  /*e820*/  UIMAD.WIDE.U32 UR14, UR6, UR4, URZ ;  /* 0x00000004060e72a5 */ /* 0x000fe2000f8e003f */
[----:B------:R3:W4:Y:S01]  /*e830*/  LDS.128 R64, [R238] ;  /* 0x00000000ee407984 */ /* 0x0007220000000c00 */
[----:B------:R-:W-:Y:S02]  /*e840*/  UIMAD UR5, UR6, UR5, UR10 ;  /* 0x00000005060572a4 */ /* 0x000fe4000f8e020a */
[----:B------:R-:W-:Y:S01]  /*e850*/  IMAD.IADD R73, R6, 0x1, -R73 ;  /* 0x0000000106497824 */ /* 0x000fe200078e0a49 */
[----:B------:R3:W1:Y:S01]  /*e860*/  LDS.128 R60, [R238+0x800] ;  /* 0x00080000ee3c7984 */ /* 0x0006620000000c00 */
[----:B------:R-:W-:Y:S01]  /*e870*/  USEL UR12, UR14, UR12, !UP0 ;  /* 0x0000000c0e0c7287 */ /* 0x000fe2000c000000 */
[----:B--2---:R-:W-:Y:S01]  /*e880*/  SHF.R.S32.HI R5, RZ, 0x1f, R0 ;  /* 0x0000001fff057819 */ /* 0x004fe20000011400 */
[----:B------:R-:W-:Y:S01]  /*e890*/  @!UP0 UIADD3 UR9, UR15, UR5, URZ ;  /* 0x000000050f098290 */ /* 0x000fe2000fffe03f */
[----:B------:R3:W2:Y:S02]  /*e8a0*/  LDS.128 R56, [R238+0x1000] ;  /* 0x00100000ee387984 */ /* 0x0006a40000000c00 */
[----:B------:R-:W-:-:S02]  /*e8b0*/  LEA.HI R3, R5, R0, RZ, 0x5 ;  /* 0x0000000005037211 */ /* 0x000fc400078f28ff */
[----:B------:R3:W1:Y:S02]  /*e8c0*/  LDS.128 R52, [R238+0x1800] ;  /* 0x00180000ee347984 */ /* 0x0006640000000c00 */
[----:B------:R-:W-:Y:S02]  /*e8d0*/  LOP3.LUT R3, R3, 0xffffffe0, RZ, 0xc0, !PT ;  /* 0xffffffe003037812 */ /* 0x000fe400078ec0ff */
[----:B------:R3:W1:Y:S03]  /*e8e0*/  LDS.128 R48, [R238+0x2000] ;  /* 0x00200000ee307984 */ /* 0x0006660000000c00 */
[----:B------:R-:W-:Y:S01]  /*e8f0*/  IMAD.IADD R74, R0, 0x1, -R3 ;  /* 0x00000001004a7824 */ /* 0x000fe200078e0a03 */
[----:B------:R3:W1:Y:S04]  /*e900*/  LDS.128 R44, [R238+0x2800] ;  /* 0x00280000ee2c7984 */ /* 0x0006680000000c00 */
[----:B------:R3:W1:Y:S01]  /*e910*/  LDS.128 R40, [R238+0x3000] ;  /* 0x00300000ee287984 */ /* 0x0006620000000c00 */
[----:B------:R-:W-:-:S03]  /*e920*/  SHF.R.S32.HI R3, RZ, 0x1f, R74 ;  /* 0x0000001fff037819 */ /* 0x000fc6000001144a */
[----:B------:R3:W1:Y:S01]  /*e930*/  LDS.128 R36, [R238+0x3800] ;  /* 0x00380000ee247984 */ /* 0x0006620000000c00 */
[----:B------:R-:W-:-:S03]  /*e940*/  LEA.HI R3, R3, R74, RZ, 0x2 ;  /* 0x0000004a03037211 */ /* 0x000fc600078f10ff */
[----:B------:R3:W1:Y:S01]  /*e950*/  LDS.128 R32, [R238+0x4000] ;  /* 0x00400000ee207984 */ /* 0x0006620000000c00 */
[----:B------:R-:W-:-:S03]  /*e960*/  SHF.R.S32.HI R6, RZ, 0x2, R3 ;  /* 0x00000002ff067819 */ /* 0x000fc60000011403 */
[----:B------:R3:W1:Y:S02]  /*e970*/  LDS.128 R28, [R238+0x4800] ;  /* 0x00480000ee1c7984 */ /* 0x0006640000000c00 */
[----:B------:R-:W-:Y:S02]  /*e980*/  IMAD R73, R73, 0x10, R6 ;  /* 0x0000001049497824 */ /* 0x000fe400078e0206 */
[----:B------:R3:W1:Y:S04]  /*e990*/  LDS.128 R24, [R238+0x5000] ;  /* 0x00500000ee187984 */ /* 0x0006680000000c00 */
[----:B-1----:R3:W1:Y:S04]  /*e9a0*/  LDS.128 R20, [R238+0x5800] ;  /* 0x00580000ee147984 */ /* 0x0026680000000c00 */
[----:B------:R3:W1:Y:S04]  /*e9b0*/  LDS.128 R16, [R238+0x6000] ;  /* 0x00600000ee107984 */ /* 0x0006680000000c00 */
[----:B------:R3:W1:Y:S04]  /*e9c0*/  LDS.128 R12, [R238+0x6800] ;  /* 0x00680000ee0c7984 */ /* 0x0006680000000c00 */
[----:B------:R3:W1:Y:S04]  /*e9d0*/  LDS.128 R8, [R238+0x7000] ;  /* 0x00700000ee087984 */ /* 0x0006680000000c00 */
[----:B------:R3:W1:Y:S01]  /*e9e0*/  LDS.128 R68, [R238+0x7800] ;  /* 0x00780000ee447984 */ /* 0x0006620000000c00 */
[----:B------:R-:W-:Y:S05]  /*e9f0*/  @P0 BRA `(.L_x_4023) ;  /* 0x000000c000000947 */ /* 0x000fea0003800000 */
[----:B--2-4-:R-:W2:Y:S01]  /*ea00*/  S2UR UR5, SR_CTAID.X ;  /* 0x00000000000579c3 */ /* 0x014ea20000002500 */
[----:B------:R-:W-:-:S02]  /*ea10*/  IADD3 R6, R73, 0x8, RZ ;  /* 0x0000000849067810 */ /* 0x000fc40007ffe0ff */
[----:B------:R-:W-:Y:S02]  /*ea20*/  ISETP.GE.AND P2, PT, R73, UR19, PT ;  /* 0x0000001349007c0c */ /* 0x000fe4000bf46270 */
[----:B------:R-:W-:Y:S01]  /*ea30*/  ISETP.GE.AND P1, PT, R6, UR19, PT ;  /* 0x0000001306007c0c */ /* 0x000fe2000bf26270 */
[----:B--2---:R-:W-:-:S04]  /*ea40*/  ULEA UR5, UR5, UR8, 0x6 ;  /* 0x0000000805057291 */ /* 0x004fc8000f8e303f */
[----:B------:R-:W-:Y:S02]  /*ea50*/  USHF.R.S32.HI UR4, URZ, 0x1f, UR5 ;  /* 0x0000001f3f047899 */ /* 0x000fe40008011405 */
[----:B------:R-:W-:-:S04]  /*ea60*/  IADD3 R3, P0, R73, UR5, RZ ;  /* 0x0000000549037c10 */ /* 0x000fc8000ff1e0ff */
[----:B------:R-:W-:Y:S02]  /*ea70*/  LEA.HI.X.SX32 R6, R73, UR4, 0x1, P0 ;  /* 0x0000000449067c11 */ /* 0x000fe400080f0eff */
[----:B------:R-:W-:-:S04]  /*ea80*/  LEA R74, P0, R3, c[0x0][0x200], 0x2 ;  /* 0x00008000034a7a11 */ /* 0x000fc800078010ff */
[----:B------:R-:W-:-:S05]  /*ea90*/  LEA.HI.X R75, R3, c[0x0][0x204], R6, 0x2, P0 ;  /* 0x00008100034b7a11 */ /* 0x000fca00000f1406 */
[----:B------:R2:W-:Y:S04]  /*eaa0*/  @!P2 STG.E [R74.64], R2 ;  /* 0x000000024a00a986 */ /* 0x0005e8000c101920 */
[----:B------:R2:W-:Y:S02]  /*eab0*/  @!P1 STG.E [R74.64+0x20], R72 ;  /* 0x000020484a009986 */ /* 0x0005e4000c101920 */
.L_x_4023:
[----:B--2-4-:R-:W-:Y:S05]  /*eac0*/  BSYNC B0 ;  /* 0x0000000000007941 */ /* 0x014fea0003800000 */
.L_x_4022:
[----:B------:R-:W2:Y:S01]  /*ead0*/  S2R R3, SR_CTAID.X ;  /* 0x0000000000037919 */ /* 0x000ea20000002500 */
[----:B------:R-:W-:Y:S01]  /*eae0*/  SHF.R.S32.HI R241, RZ, 0x1f, R240 ;  /* 0x0000001ffff17819 */ /* 0x000fe200000114f0 */
[----:B------:R-:W-:Y:S01]  /*eaf0*/  USHF.R.S32.HI UR6, URZ, 0x1f, UR7 ;  /* 0x0000001f3f067899 */ /* 0x000fe20008011407 */
[----:B------:R-:W-:Y:S01]  /*eb00*/  LEA.HI R4, R7, R4, RZ, 0x3 ;  /* 0x0000000407047211 */ /* 0x000fe200078f18ff */
[----:B------:R-:W-:Y:S01]  /*eb10*/  ULDC.64 UR4, c[0x0][0x1f0] ;  /* 0x00007c0000047ab9 */ /* 0x000fe20000000a00 */
[----:B------:R-:W-:Y:S01]  /*eb20*/  LEA.HI R0, R5, R0, RZ, 0x3 ;  /* 0x0000000005007211 */ /* 0x000fe200078f18ff */
[----:B------:R-:W-:Y:S01]  /*eb30*/  UIMAD UR4, UR6, UR4, URZ ;  /* 0x00000004060472a4 */ /* 0x000fe2000f8e023f */
[----:B------:R-:W-:Y:S01]  /*eb40*/  SHF.R.S32.HI R4, RZ, 0x3, R4 ;  /* 0x00000003ff047819 */ /* 0x000fe20000011404 */
[----:B------:R-:W-:Y:S01]  /*eb50*/  BSSY B0, `(.L_x_4024) ;  /* 0x0000020000007945 */ /* 0x000fe20003800000 */
[----:B------:R-:W-:Y:S01]  /*eb60*/  SHF.R.S32.HI R0, RZ, 0x3, R0 ;  /* 0x00000003ff007819 */ /* 0x000fe20000011400 */
[----:B------:R-:W-:-:S03]  /*eb70*/  UIMAD UR4, UR7, UR5, UR4 ;  /* 0x00000005070472a4 */ /* 0x000fc6000f8e0204 */
[----:B------:R-:W-:Y:S01]  /*eb80*/  SHF.R.S32.HI R0, RZ, 0x1f, R0 ;  /* 0x0000001fff007819 */ /* 0x000fe20000011400 */
[----:B--2---:R-:W-:-:S04]  /*eb90*/  IMAD.SHL.U32 R3, R3, 0x40, RZ ;  /* 0x0000004003037824 */ /* 0x004fc800078e00ff */
        /* <DEDUP_REMOVED lines=24> */
[----:B------:R2:W-:Y:S04]  /*ed20*/  @!P2 STG.E.128 [R76.64+0x80], R48 ;  /* 0x000080304c00a986 */ /* 0x0005e8000c101d20 */
[----:B------:R2:W-:Y:S04]  /*ed30*/  @!P1 STG.E.128 [R76.64+0x100], R32 ;  /* 0x000100204c009986 */ /* 0x0005e8000c101d20 */
[----:B-1----:R2:W-:Y:S02]  /*ed40*/  @!P0 STG.E.128 [R76.64+0x180], R16 ;  /* 0x000180104c008986 */ /* 0x0025e4000c101d20 */
.L_x_4025:
[----:B------:R-:W-:Y:S05]  /*ed50*/  BSYNC B0 ;  /* 0x0000000000007941 */ /* 0x000fea0003800000 */
.L_x_4024:
[----:B------:R-:W-:Y:S01]  /*ed60*/  IADD3 R2, R4, 0x10, RZ ;  /* 0x0000001004027810 */ /* 0x000fe20007ffe0ff */
[----:B------:R-:W-:Y:S03]  /*ed70*/  BSSY B0, `(.L_x_4026) ;  /* 0x0000015000007945 */ /* 0x000fe60003800000 */
[----:B------:R-:W-:-:S13]  /*ed80*/  ISETP.GE.AND P0, PT, R2, UR19, PT ;  /* 0x0000001302007c0c */ /* 0x000fda000bf06270 */
[----:B------:R-:W-:Y:S05]  /*ed90*/  @P0 BRA `(.L_x_4027) ;  /* 0x0000012000000947 */ /* 0x000fea0003800000 */
[----:B------:R-:W-:Y:S01]  /*eda0*/  IADD3 R3, P0, R4, 0x10, RZ ;  /* 0x0000001004037810 */ /* 0x000fe20007f1e0ff */
[----:B-12---:R-:W-:Y:S01]  /*edb0*/  IMAD.MOV.U32 R16, RZ, RZ, R6 ;  /* 0x000000ffff107224 */ /* 0x006fe200078e0006 */
        /* <DEDUP_REMOVED lines=16> */
.L_x_4027:
[----:B------:R-:W-:Y:S05]  /*eec0*/  BSYNC B0 ;  /* 0x0000000000007941 */ /* 0x000fea0003800000 */
.L_x_4026:
        /* <DEDUP_REMOVED lines=22> */
.L_x_4029:
[----:B------:R-:W-:Y:S05]  /*f030*/  BSYNC B0 ;  /* 0x0000000000007941 */ /* 0x000fea0003800000 */
.L_x_4028:
        /* <DEDUP_REMOVED lines=22> */
.L_x_4030:
        /* <DEDUP_REMOVED lines=14> */
.L_x_8952:


//--------------------- .text._ZN5flash24flash_fwd_splitkv_kernelI23Flash_fwd_kernel_traitsILi256ELi64ELi64ELi4ELb0ELb0EN7cutlass10bfloat16_tE19Flash_kernel_traitsILi256ELi64ELi64ELi4ES3_EELb0ELb0ELb1ELb0ELb0ELb1ELb0ELb0EEEvNS_16Flash_fwd_paramsE --------------------------
	.section	.text._ZN5flash24flash_fwd_splitkv_kernelI23Flash_fwd_kernel_traitsILi256ELi64ELi64ELi4ELb0ELb0EN7cutlass10bfloat16_tE19Flash_kernel_traitsILi256ELi64ELi64ELi4ES3_EELb0ELb0ELb1ELb0ELb0ELb1ELb0ELb0EEEvNS_16Flash_fwd_paramsE,"ax",@progbits
	.sectioninfo	@"SHI_REGISTERS=254"
	.align	128
        .global         _ZN5flash24flash_fwd_splitkv_kernelI23Flash_fwd_kernel_traitsILi256ELi64ELi64ELi4ELb0ELb0EN7cutlass10bfloat16_tE19Flash_kernel_traitsILi256ELi64ELi64ELi4ES3_EELb0ELb0ELb1ELb0ELb0ELb1ELb0ELb0EEEvNS_16Flash_fwd_paramsE
        .type           _ZN5flash24flash_fwd_splitkv_kernelI23Flash_fwd_kernel_traitsILi256ELi64ELi64ELi4ELb0ELb0EN7cutlass10bfloat16_tE19Flash_kernel_traitsILi256ELi64ELi64ELi4ES3_EELb0ELb0ELb1ELb0ELb0ELb1ELb0ELb0EEEvNS_16Flash_fwd_paramsE,@function
        .size           _ZN5flash24flash_fwd_splitkv_kernelI23Flash_fwd_kernel_traitsILi256ELi64ELi64ELi4ELb0ELb0EN7cutlass10bfloat16_tE19Flash_kernel_traitsILi256ELi64ELi64ELi4ES3_EELb0ELb0ELb1ELb0ELb0ELb1ELb0ELb0EEEvNS_16Flash_fwd_paramsE,(.L_x_8953 - _ZN5flash24flash_fwd_splitkv_kernelI23Flash_fwd_kernel_traitsILi256ELi64ELi64ELi4ELb0ELb0EN7cutlass10bfloat16_tE19Flash_kernel_traitsILi256ELi64ELi64ELi4ES3_EELb0ELb0ELb1ELb0ELb0ELb1ELb0ELb0EEEvNS_16Flash_fwd_paramsE)
        .other          _ZN5flash24flash_fwd_splitkv_kernelI23Flash_fwd_kernel_traitsILi256ELi64ELi64ELi4ELb0ELb0EN7cutlass10bfloat16_tE19Flash_kernel_traitsILi256ELi64ELi64ELi4ES3_EELb0ELb0ELb1ELb0ELb0ELb1ELb0ELb0EEEvNS_16Flash_fwd_paramsE,@"STO_CUDA_ENTRY STV_DEFAULT"
_ZN5flash24flash_fwd_splitkv_kernelI23Flash_fwd_kernel_traitsILi256ELi64ELi64ELi4ELb0ELb0EN7cutlass10bfloat16_tE19Flash_kernel_traitsILi256ELi64ELi64ELi4ES3_EELb0ELb0ELb1ELb0ELb0ELb1ELb0ELb0EEEvNS_16Flash_fwd_paramsE:
.text._ZN5flash24flash_fwd_splitkv_kernelI23Flash_fwd_kernel_traitsILi256ELi64ELi64ELi4ELb0ELb0EN7cutlass10bfloat16_tE19Flash_kernel_traitsILi256ELi64ELi64ELi4ES3_EELb0ELb0ELb1ELb0ELb0ELb1ELb0ELb0EEEvNS_16Flash_fwd_paramsE:
        /* <DEDUP_REMOVED lines=26> */
[----:B------:R-:W-:Y:S01]  /*01a0*/  IMAD.U32 R4, RZ, RZ, UR4 ;  /* 0x00000004ff047e24 */ /* 0x000fe2000f8e00ff */
[----:B------:R-:W-:-:S05]  /*01b0*/  MOV R5, UR5 ;  /* 0x0000000500057c02 */ /* 0x000fca0008000f00 */
[----:B------:R4:W5:Y:S01]  /*01c0*/  @P0 LDG.E R4, [R4.64] ;  /* 0x0000002004040981 */ /* 0x000962000c1e1900 */
[----:B------:R-:W-:Y:S01]  /*01d0*/  PLOP3.LUT P1, PT, PT, PT, UP1, 0x80, 0x0 ;  /* 0x000000000000781c */ /* 0x000fe20003f2f018 */
[----:B------:R-:W-:-:S06]  /*01e0*/  UIMAD.WIDE UR6, UR13, UR24, UR6 ;  /* 0x000000180d0672a5 */ /* 0x000fcc000f8e0206 */
[----:B-1----:R-:W-:Y:S01]  /*01f0*/  IMAD.U32 R2, RZ, RZ, UR6 ;  /* 0x00000006ff027e24 */ /* 0x002fe2000f8e00ff */
[----:B------:R-:W-:-:S05]  /*0200*/  MOV R3, UR7 ;  /* 0x0000000700037c02 */ /* 0x000fca0008000f00 */
[----:B----4-:R-:W4:Y:S01]  /*0210*/  @!P1 LDG.E R5, [R2.64] ;  /* 0x0000002002059981 */ /* 0x010f22000c1e1900 */
        /* <DEDUP_REMOVED lines=8> */
[----:B-----5:R3:W1:Y:S01]  /*02a0*/  @P0 R2UR UR7, R4 ;  /* 0x00000000040703c2 */ /* 0x02066200000e0000 */
[----:B------:R-:W-:-:S04]  /*02b0*/  ISETP.NE.U32.AND P0, PT, RZ, c[0x0][0x248], PT ;  /* 0x00009200ff007a0c */ /* 0x000fc80003f05070 */
[----:B------:R-:W-:Y:S01]  /*02c0*/  ISETP.NE.AND.EX P0, PT, RZ, c[0x0][0x24c], PT, P0 ;  /* 0x00009300ff007a0c */ /* 0x000fe20003f05300 */
[----:B--2---:R-:W-:Y:S02]  /*02d0*/  @UP2 UIADD3 UR27, UR27, -UR28, URZ ;  /* 0x8000001c1b1b2290 */ /* 0x004fe4000fffe03f */
[----:B----4-:R3:W2:Y:S05]  /*02e0*/  @!P1 R2UR UR15, R5 ;  /* 0x00000000050f93c2 */ /* 0x0106aa00000e0000 */
[----:B------:R-:W-:-:S05]  /*02f0*/  @!UP2 ULDC UR27, c[0x0][0x214] ;  /* 0x00008500001baab9 */ /* 0x000fca0000000800 */
[----:B-123--:R-:W-:Y:S05]  /*0300*/  @!P0 BRA `(.L_x_4031) ;  /* 0x0000007000008947 */ /* 0x00efea0003800000 */
[----:B------:R-:W-:-:S13]  /*0310*/  PLOP3.LUT P0, PT, PT, PT, UP3, 0x80, 0x0 ;  /* 0x000000000000781c */ /* 0x000fda0003f0f038 */
[----:B------:R-:W2:Y:S04]  /*0320*/  @P0 LDG.E R0, [R2.64+0x4] ;  /* 0x0000042002000981 */ /* 0x000ea8000c1e1900 */
[----:B------:R-:W3:Y:S01]  /*0330*/  @!P0 LDG.E R2, [R2.64] ;  /* 0x0000002002028981 */ /* 0x000ee2000c1e1900 */
[----:B--2---:R-:W1:Y:S02]  /*0340*/  @P0 R2UR UR6, R0 ;  /* 0x00000000000603c2 */ /* 0x004e6400000e0000 */
[----:B-1----:R-:W-:-:S11]  /*0350*/  @UP3 UIADD3 UR6, UR6, -UR15, URZ ;  /* 0x8000000f06063290 */ /* 0x002fd6000fffe03f */
[----:B---3--:R1:W2:Y:S02]  /*0360*/  @!P0 R2UR UR6, R2 ;  /* 0x00000000020683c2 */ /* 0x0082a400000e0000 */
[----:B-12---:R-:W-:Y:S05]  /*0370*/  BRA `(.L_x_4032) ;  /* 0x0000001000007947 */ /* 0x006fea0003800000 */
.L_x_4031:
[----:B------:R-:W-:Y:S02]  /*0380*/  ULDC UR6, c[0x0][0x218] ;  /* 0x0000860000067ab9 */ /* 0x000fe40000000800 */
.L_x_4032:
        /* <DEDUP_REMOVED lines=53> */
[----:B------:R-:W-:Y:S02]  /*06e0*/  ULDC.64 UR4, c[0x0][0x1e0] ;  /* 0x0000780000047ab9 */ /* 0x000fe40000000a00 */
[----:B------:R-:W-:Y:S01]  /*06f0*/  @!UP0 UIMAD UR9, UR9, UR4, URZ ;  /* 0x00000004090982a4 */ /* 0x000fe2000f8e023f */
[----:B------:R-:W-:Y:S01]  /*0700*/  SHF.R.S32.HI R17, RZ, 0x1f, R16 ;  /* 0x0000001fff117819 */ /* 0x000fe20000011410 */
[----:B------:R-:W-:Y:S01]  /*0710*/  @!UP0 UIMAD.WIDE.U32 UR16, UR13, UR4, URZ ;  /* 0x000000040d1082a5 */ /* 0x000fe2000f8e003f */
[----:B------:R-:W-:Y:S01]  /*0720*/  IADD3 R9, R16, 0x40, RZ ;  /* 0x0000004010097810 */ /* 0x000fe20007ffe0ff */
[----:B------:R-:W-:Y:S01]  /*0730*/  @!UP0 UIMAD UR9, UR13, UR5, UR9 ;  /* 0x000000050d0982a4 */ /* 0x000fe2000f8e0209 */
[----:B------:R-:W-:Y:S01]  /*0740*/  IADD3 R8, R16, 0x80, RZ ;  /* 0x0000008010087810 */ /* 0x000fe20007ffe0ff */
[----:B------:R-:W-:Y:S01]  /*0750*/  IMAD.WIDE.U32 R2, R0, c[0x0][0x1e8], R16 ;  /* 0x00007a0000027a25 */ /* 0x000fe200078e0010 */
[----:B------:R-:W-:Y:S01]  /*0760*/  USHF.R.S32.HI UR10, URZ, 0x1f, UR14 ;  /* 0x0000001f3f0a7899 */ /* 0x000fe2000801140e */
[----:B------:R-:W-:Y:S01]  /*0770*/  IADD3 R7, R16, 0xc0, RZ ;  /* 0x000000c010077810 */ /* 0x000fe20007ffe0ff */
[----:B------:R-:W-:Y:S01]  /*0780*/  @!UP0 UMOV UR8, UR16 ;  /* 0x0000001000088c82 */ /* 0x000fe20008000000 */
[----:B------:R-:W-:Y:S01]  /*0790*/  IMAD.U32 R0, RZ, RZ, UR6 ;  /* 0x00000006ff007e24 */ /* 0x000fe2000f8e00ff */
[----:B------:R-:W-:Y:S01]  /*07a0*/  @!UP0 UIADD3 UR7, UR17, UR9, URZ ;  /* 0x0000000911078290 */ /* 0x000fe2000fffe03f */
[----:B------:R-:W-:Y:S01]  /*07b0*/  IADD3 R2, P0, R2, UR8, RZ ;  /* 0x0000000802027c10 */ /* 0x000fe2000ff1e0ff */
[----:B------:R-:W-:-:S02]  /*07c0*/  ULDC.64 UR4, c[0x0][0x1f0] ;  /* 0x00007c0000047ab9 */ /* 0x000fc40000000a00 */
        /* <DEDUP_REMOVED lines=27> */
.L_x_4035:
[----:B------:R-:W-:Y:S05]  /*0980*/  BSYNC B0 ;  /* 0x0000000000007941 */ /* 0x000fea0003800000 */
.L_x_4034:
        /* <DEDUP_REMOVED lines=22> */
.L_x_4037:
[----:B------:R-:W-:Y:S05]  /*0af0*/  BSYNC B0 ;  /* 0x0000000000007941 */ /* 0x000fea0003800000 */
.L_x_4036:
        /* <DEDUP_REMOVED lines=22> */
.L_x_4039:
[----:B------:R-:W-:Y:S05]  /*0c60*/  BSYNC B0 ;  /* 0x0000000000007941 */ /* 0x000fea0003800000 */
.L_x_4038:
        /* <DEDUP_REMOVED lines=21> */
.L_x_4041:
[----:B------:R-:W-:Y:S05]  /*0dc0*/  BSYNC B0 ;  /* 0x0000000000007941 */ /* 0x000fea0003800000 */
.L_x_4040:
        /* <DEDUP_REMOVED lines=20> */
.L_x_4033:
        /* <DEDUP_REMOVED lines=46> */
[----:B-1----:R-:W-:-:S07]  /*11f0*/  UIMAD.WIDE.U32 UR16, UR7, UR5, URZ ;  /* 0x00000005071072a5 */ /* 0x002fce000f8e003f */
        /* <DEDUP_REMOVED lines=74> */
.L_x_4042:
        /* <DEDUP_REMOVED lines=19> */
.L_x_4044:
        /* <DEDUP_REMOVED lines=60> */
.L_x_4043:
        /* <DEDUP_REMOVED lines=24> */
[----:B------:R-:W-:Y:S01]  /*1d10*/  @!UP0 UIMAD UR6, UR6, UR4, URZ ;  /* 0x00000004060682a4 */ /* 0x000fe2000f8e023f */
[----:B------:R-:W-:Y:S01]  /*1d20*/  IMAD.IADD R7, R165, 0x1, -R7 ;  /* 0x00000001a5077824 */ /* 0x000fe200078e0a07 */
[----:B------:R-:W-:Y:S01]  /*1d30*/  LOP3.LUT R0, R242, 0x38, R244, 0xf8, !PT ;  /* 0x00000038f2007812 */ /* 0x000fe200078ef8f4 */
[----:B------:R-:W-:Y:S01]  /*1d40*/  @!UP0 UIMAD.WIDE.U32 UR18, UR13, UR4, URZ ;  /* 0x000000040d1282a5 */ /* 0x000fe2000f8e003f */
[----:B------:R-:W-:Y:S01]  /*1d50*/  SHF.R.U32.HI R242, RZ, 0x3, R242 ;  /* 0x00000003fff27819 */ /* 0x000fe200000116f2 */
[----:B------:R-:W-:Y:S01]  /*1d60*/  IMAD.SHL.U32 R2, R2, 0x8, RZ ;  /* 0x0000000802027824 */ /* 0x000fe200078e00ff */
[----:B------:R-:W-:Y:S01]  /*1d70*/  @!UP0 UIMAD UR5, UR13, UR5, UR6 ;  /* 0x000000050d0582a4 */ /* 0x000fe2000f8e0206 */
[----:B------:R-:W-:Y:S01]  /*1d80*/  IADD3 R12, P2, R244, R12, RZ ;  /* 0x0000000cf40c7210 */ /* 0x000fe20007f5e0ff */
[----:B------:R-:W-:Y:S01]  /*1d90*/  @UP0 UIMAD UR7, UR28, UR7, UR21 ;  /* 0x000000071c0702a4 */ /* 0x000fe2000f8e0215 */
[----:B------:R-:W-:Y:S01]  /*1da0*/  LOP3.LUT R242, R0, R242, RZ, 0x3c, !PT ;  /* 0x000000f200f27212 */ /* 0x000fe200078e3cff */
[----:B------:R-:W-:Y:S01]  /*1db0*/  @!UP0 UMOV UR20, UR18 ;  /* 0x0000001200148c82 */ /* 0x000fe20008000000 */
[----:B------:R-:W-:Y:S01]  /*1dc0*/  SHF.R.S32.HI R0, RZ, 0x1f, R7 ;  /* 0x0000001fff007819 */ /* 0x000fe20000011407 */
[----:B------:R-:W-:Y:S01]  /*1dd0*/  @!UP0 UIADD3 UR7, UR19, UR5, URZ ;  /* 0x0000000513078290 */ /* 0x000fe2000fffe03f */
[----:B------:R-:W-:Y:S01]  /*1de0*/  LOP3.LUT R242, R242, 0xfffffe00, R2, 0xf8, !PT ;  /* 0xfffffe00f2f27812 */ /* 0x000fe200078ef802 */
[----:B------:R-:W-:Y:S01]  /*1df0*/  UIADD3 UR19, -UR12, UR27, URZ ;  /* 0x0000001b0c137290 */ /* 0x000fe2000fffe13f */
[----:B------:R-:W-:Y:S01]  /*1e00*/  LEA.HI R0, R0, R7, RZ, 0x3 ;  /* 0x0000000700007211 */ /* 0x000fe200078f18ff */
[----:B------:R-:W-:Y:S01]  /*1e10*/  ULDC.64 UR4, c[0x0][0x1a8] ;  /* 0x00006a0000047ab9 */ /* 0x000fe20000000a00 */
[----:B------:R-:W-:Y:S01]  /*1e20*/  SHF.R.S32.HI R2, RZ, 0x1f, R244 ;  /* 0x0000001fff027819 */ /* 0x000fe200000114f4 */
[----:B------:R-:W-:Y:S01]  /*1e30*/  IMAD R6, R14, c[0x0][0x1bc], R6 ;  /* 0x00006f000e067a24 */ /* 0x000fe200078e0206 */
[C---:B------:R-:W-:Y:S01]  /*1e40*/  LOP3.LUT R4, R0.reuse, 0xfffffff8, RZ, 0xc0, !PT ;  /* 0xfffffff800047812 */ /* 0x040fe200078ec0ff */
[----:B------:R-:W-:Y:S01]  /*1e50*/  IMAD.SHL.U32 R0, R0, 0x40, RZ ;  /* 0x0000004000007824 */ /* 0x000fe200078e00ff */
[----:B------:R-:W-:Y:S01]  /*1e60*/  IADD3 R20, P1, R244, UR16, RZ ;  /* 0x00000010f4147c10 */ /* 0x000fe2000ff3e0ff */
[----:B------:R-:W-:Y:S01]  /*1e70*/  IMAD.X R13, R2, 0x1, R5, P2 ;  /* 0x00000001020d7824 */ /* 0x000fe200010e0605 */
[----:B------:R-:W-:Y:S01]  /*1e80*/  IADD3 R10, P0, R244, UR20, RZ ;  /* 0x00000014f40a7c10 */ /* 0x000fe2000ff1e0ff */
[----:B------:R-:W-:Y:S01]  /*1e90*/  IMAD.IADD R4, R7, 0x1, -R4 ;  /* 0x0000000107047824 */ /* 0x000fe200078e0a04 */
[----:B------:R-:W-:Y:S01]  /*1ea0*/  IADD3.X R21, R2, UR15, RZ, P1, !PT ;  /* 0x0000000f02157c10 */ /* 0x000fe20008ffe4ff */
[----:B------:R-:W-:Y:S01]  /*1eb0*/  IMAD.WIDE.U32 R12, R16, c[0x0][0x198], R12 ;  /* 0x00006600100c7a25 */ /* 0x000fe200078e000c */
[----:B------:R-:W-:Y:S01]  /*1ec0*/  IADD3.X R11, R2, UR7, RZ, P0, !PT ;  /* 0x00000007020b7c10 */ /* 0x000fe200087fe4ff */
[----:B------:R-:W-:Y:S01]  /*1ed0*/  USHF.R.S32.HI UR15, URZ, 0x1f, UR14 ;  /* 0x0000001f3f0f7899 */ /* 0x000fe2000801140e */
[C---:B------:R-:W-:Y:S01]  /*1ee0*/  R2P PR, R4.reuse, 0x6 ;  /* 0x0000000604007804 */ /* 0x040fe20000000000 */
[----:B------:R-:W-:Y:S01]  /*1ef0*/  IMAD.SHL.U32 R4, R4, 0x40, RZ ;  /* 0x0000004004047824 */ /* 0x000fe200078e00ff */
[----:B------:R-:W-:Y:S01]  /*1f00*/  SHF.R.S32.HI R17, RZ, 0x1f, R16 ;  /* 0x0000001fff117819 */ /* 0x000fe20000011410 */
[----:B-1----:R-:W-:Y:S01]  /*1f10*/  IMAD.WIDE.U32 R18, R18, c[0x0][0x1a8], R10 ;  /* 0x00006a0012127a25 */ /* 0x002fe200078e000a */
[----:B------:R-:W-:Y:S01]  /*1f20*/  IADD3 R10, P0, R16, UR9, RZ ;  /* 0x00000009100a7c10 */ /* 0x000fe2000ff1e0ff */
[----:B------:R-:W-:Y:S01]  /*1f30*/  UIMAD UR4, UR15, UR4, URZ ;  /* 0x000000040f0472a4 */ /* 0x000fe2000f8e023f */
[----:B------:R-:W-:Y:S01]  /*1f40*/  LOP3.LUT R4, R4, 0x1c0, RZ, 0xc0, !PT ;  /* 0x000001c004047812 */ /* 0x000fe200078ec0ff */
[----:B------:R-:W-:Y:S01]  /*1f50*/  IMAD.SHL.U32 R2, R237, 0x8, RZ ;  /* 0x00000008ed027824 */ /* 0x000fe200078e00ff */
[----:B------:R-:W-:Y:S01]  /*1f60*/  LEA.HI R9, R9, R165, RZ, 0x5 ;  /* 0x000000a509097211 */ /* 0x000fe200078f28ff */
[----:B------:R-:W-:Y:S01]  /*1f70*/  IMAD.MOV.U32 R172, RZ, RZ, R12 ;  /* 0x000000ffffac7224 */ /* 0x000fe200078e000c */
[C---:B------:R-:W-:Y:S01]  /*1f80*/  IADD3.X R12, R17.reuse, UR8, RZ, P0, !PT ;  /* 0x00000008110c7c10 */ /* 0x040fe200087fe4ff */
[----:B------:R-:W-:Y:S01]  /*1f90*/  IMAD.WIDE.U32 R14, R14, c[0x0][0x1b8], R20 ;  /* 0x00006e000e0e7a25 */ /* 0x000fe200078e0014 */
[----:B------:R-:W-:Y:S01]  /*1fa0*/  LOP3.LUT R2, R4, 0x8, R2, 0xf8, !PT ;  /* 0x0000000804027812 */ /* 0x000fe200078ef802 */
[----:B------:R-:W-:Y:S01]  /*1fb0*/  UIMAD UR5, UR14, UR5, UR4 ;  /* 0x000000050e0572a4 */ /* 0x000fe2000f8e0204 */
[----:B------:R-:W-:Y:S01]  /*1fc0*/  ISETP.GE.AND P0, PT, R16, UR19, PT ;  /* 0x0000001310007c0c */ /* 0x000fe2000bf06270 */
[----:B------:R-:W-:Y:S01]  /*1fd0*/  IMAD R166, R17, c[0x0][0x198], RZ ;  /* 0x0000660011a67a24 */ /* 0x000fe200078e02ff */
[----:B------:R-:W-:Y:S01]  /*1fe0*/  SHF.R.U32.HI R4, RZ, 0x3, R4 ;  /* 0x00000003ff047819 */ /* 0x000fe20000011604 */
[----:B------:R-:W-:Y:S01]  /*1ff0*/  IMAD.IADD R7, R15, 0x1, R6 ;  /* 0x000000010f077824 */ /* 0x000fe200078e0206 */
[----:B------:R-:W-:Y:S01]  /*2000*/  ULDC.64 UR8, c[0x0][0x1a0] ;  /* 0x0000680000087ab9 */ /* 0x000fe20000000a00 */
[----:B------:R-:W-:Y:S01]  /*2010*/  IMAD R12, R12, c[0x0][0x1a0], RZ ;  /* 0x000068000c0c7a24 */ /* 0x000fe200078e02ff */
[----:B------:R-:W-:Y:S01]  /*2020*/  LOP3.LUT R4, R2, R4, RZ, 0x3c, !PT ;  /* 0x0000000402047212 */ /* 0x000fe200078e3cff */
[----:B------:R-:W-:Y:S01]  /*2030*/  IMAD.MOV.U32 R6, RZ, RZ, R14 ;  /* 0x000000ffff067224 */ /* 0x000fe200078e000e */
[----:B------:R-:W-:Y:S01]  /*2040*/  USHF.L.U64.HI UR20, UR8, UR24, UR9 ;  /* 0x0000001808147299 */ /* 0x000fe20008010209 */
[----:B------:R-:W-:Y:S01]  /*2050*/  IMAD R166, R16, c[0x0][0x19c], R166 ;  /* 0x0000670010a67a24 */ /* 0x000fe200078e02a6 */
[----:B------:R-:W-:Y:S01]  /*2060*/  LOP3.LUT R4, R4, 0xfffffe00, R0, 0xf8, !PT ;  /* 0xfffffe0004047812 */ /* 0x000fe200078ef800 */
[C---:B------:R-:W-:Y:S01]  /*2070*/  IMAD R12, R10.reuse, c[0x0][0x1a4], R12 ;  /* 0x000069000a0c7a24 */ /* 0x040fe200078e020c */
[----:B------:R-:W-:Y:S01]  /*2080*/  USHF.L.U32 UR21, UR8, 0x4, URZ ;  /* 0x0000000408157899 */ /* 0x000fe2000800063f */
[----:B------:R-:W-:Y:S01]  /*2090*/  IMAD.MOV.U32 R2, RZ, RZ, 0x10 ;  /* 0x00000010ff027424 */ /* 0x000fe200078e00ff */
[----:B------:R-:W-:Y:S01]  /*20a0*/  IADD3 R21, R19, UR5, RZ ;  /* 0x0000000513157c10 */ /* 0x000fe2000fffe0ff */
[----:B------:R-:W-:Y:S01]  /*20b0*/  IMAD.MOV.U32 R0, RZ, RZ, 0x20 ;  /* 0x00000020ff007424 */ /* 0x000fe200078e00ff */
[----:B------:R-:W-:Y:S01]  /*20c0*/  SHF.R.S32.HI R5, RZ, 0x5, R9 ;  /* 0x00000005ff057819 */ /* 0x000fe20000011409 */
[----:B------:R-:W-:Y:S01]  /*20d0*/  IMAD.WIDE.U32 R10, R10, c[0x0][0x1a0], R6 ;  /* 0x000068000a0a7a25 */ /* 0x000fe200078e0006 */
[----:B------:R-:W-:-:S02]  /*20e0*/  IADD3 R241, R244, 0x40, RZ ;  /* 0x00000040f4f17810 */ /* 0x000fc40007ffe0ff */
[C---:B------:R-:W-:Y:S01]  /*20f0*/  IADD3 R240, R244.reuse, 0x80, RZ ;  /* 0x00000080f4f07810 */ /* 0x040fe20007ffe0ff */
[----:B------:R-:W-:Y:S01]  /*2100*/  IMAD.IADD R166, R13, 0x1, R166 ;  /* 0x000000010da67824 */ /* 0x000fe200078e02a6 */
[----:B------:R-:W-:Y:S01]  /*2110*/  IADD3 R239, R244, 0xc0, RZ ;  /* 0x000000c0f4ef7810 */ /* 0x000fe20007ffe0ff */
[----:B--2---:R-:W-:Y:S01]  /*2120*/  IMAD.WIDE R22, R22, 0x40, R16 ;  /* 0x0000004016167825 */ /* 0x004fe200078e0210 */
[----:B------:R-:W-:Y:S02]  /*2130*/  SEL R2, R2, 0xfffffff0, !P1 ;  /* 0xfffffff002027807 */ /* 0x000fe40004800000 */
[----:B------:R-:W-:Y:S01]  /*2140*/  SEL R0, R0, 0xffffffe0, !P2 ;  /* 0xffffffe000007807 */ /* 0x000fe20005000000 */
        /* <DEDUP_REMOVED lines=41> */
.L_x_4046:
[----:B------:R-:W-:Y:S05]  /*23e0*/  BSYNC B0 ;  /* 0x0000000000007941 */ /* 0x000fea0003800000 */
.L_x_4045:
        /* <DEDUP_REMOVED lines=45> */
.L_x_4048:
[----:B------:R-:W-:Y:S05]  /*26c0*/  BSYNC B0 ;  /* 0x0000000000007941 */ /* 0x000fea0003800000 */
.L_x_4047:
        /* <DEDUP_REMOVED lines=45> */
.L_x_4050:
[----:B------:R-:W-:Y:S05]  /*29a0*/  BSYNC B0 ;  /* 0x0000000000007941 */ /* 0x000fea0003800000 */
.L_x_4049:
        /* <DEDUP_REMOVED lines=44> */
.L_x_4052:
[----:B------:R-:W-:Y:S05]  /*2c70*/  BSYNC B0 ;  /* 0x0000000000007941 */ /* 0x000fea0003800000 */
.L_x_4051:
        /* <DEDUP_REMOVED lines=39> */
.L_x_4054:
[----:B------:R-:W-:Y:S05]  /*2ef0*/  BSYNC B0 ;  /* 0x0000000000007941 */ /* 0x000fea0003800000 */
.L_x_4053:
        /* <DEDUP_REMOVED lines=41> */
.L_x_4056:
[----:B------:R-:W-:Y:S05]  /*3190*/  BSYNC B0 ;  /* 0x0000000000007941 */ /* 0x000fea0003800000 */
.L_x_4055:
        /* <DEDUP_REMOVED lines=40> */
.L_x_4058:
[----:B------:R-:W-:Y:S05]  /*3420*/  BSYNC B0 ;  /* 0x0000000000007941 */ /* 0x000fea0003800000 */
.L_x_4057:
[----:B------:R-:W-:Y:S01]  /*3430*/  ISETP.GE.AND P0, PT, R6, UR9, PT ;  /* 0x0000000906007c0c */ /* 0x000fe2000bf06270 */
[----:B------:R-:W-:-:S12]  /*3440*/  BSSY B0, `(.L_x_4059) ;  /* 0x0000029000007945 */ /* 0x000fd80003800000 */
[----:B------:R-:W-:Y:S05]  /*3450*/  @P0 BRA `(.L_x_4060) ;  /* 0x0000027000000947 */ /* 0x000fea0003800000 */
[----:B------:R-:W-:Y:S01]  /*3460*/  ISETP.GE.AND P6, PT, R244, c[0x0][0x220], PT ;  /* 0x00008800f4007a0c */ /* 0x000fe20003fc6270 */
[----:B-1----:R-:W-:Y:S01]  /*3470*/  IMAD.MOV.U32 R24, RZ, RZ, c[0x0][0x198] ;  /* 0x00006600ff187624 */ /* 0x002fe200078e00ff */
[----:B------:R-:W-:Y:S01]  /*3480*/  ISETP.GE.AND P5, PT, R241, c[0x0][0x220], PT ;  /* 0x00008800f1007a0c */ /* 0x000fe20003fa6270 */
[----:B--2---:R-:W-:Y:S01]  /*3490*/  IMAD.MOV.U32 R14, RZ, RZ, R172 ;  /* 0x000000ffff0e7224 */ /* 0x004fe200078e00ac */
        /* <DEDUP_REMOVED lines=35> */
.L_x_4060:
[----:B------:R-:W-:Y:S05]  /*36d0*/  BSYNC B0 ;  /* 0x0000000000007941 */ /* 0x000fea0003800000 */
.L_x_4059:
        /* <DEDUP_REMOVED lines=10> */
[----:B-12---:R-:W-:-:S05]  /*3780*/  IMAD.U32 R14, RZ, RZ, UR4 ;  /* 0x00000004ff0e7e24 */ /* 0x006fca000f8e00ff */
[----:B------:R-:W-:Y:S01]  /*3790*/  IMAD.U32 R15, RZ, RZ, UR5 ;  /* 0x00000005ff0f7e24 */ /* 0x000fe2000f8e00ff */
[----:B------:R-:W-:-:S05]  /*37a0*/  DEPBAR.LE SB0, 0x0 ;  /* 0x000080000000791a */ /* 0x000fca0000000000 */
[----:B------:R1:W2:Y:S04]  /*37b0*/  LDG.E R15, [R14.64] ;  /* 0x000000200e0f7981 */ /* 0x0002a8000c1e1900 */
[----:B------:R-:W-:Y:S01]  /*37c0*/  BAR.SYNC.DEFER_BLOCKING 0x0 ;  /* 0x0000000000007b1d */ /* 0x000fe20000010000 */
[----:B------:R-:W-:Y:S02]  /*37d0*/  ISETP.GE.AND P1, PT, R16, UR9, PT ;  /* 0x0000000910007c0c */ /* 0x000fe4000bf26270 */
[----:B------:R-:W-:-:S03]  /*37e0*/  LEA R180, P0, R10, c[0x0][0x170], 0x1 ;  /* 0x00005c000ab47a11 */ /* 0x000fc600078008ff */
[----:B------:R-:W-:Y:S01]  /*37f0*/  BSSY B0, `(.L_x_4061) ;  /* 0x000002b000007945 */ /* 0x000fe20003800000 */
[----:B------:R-:W-:Y:S01]  /*3800*/  LEA.HI.X R167, R10, c[0x0][0x174], R13, 0x1, P0 ;  /* 0x00005d000aa77a11 */ /* 0x000fe200000f0c0d */
[----:B-1----:R-:W2:Y:S06]  /*3810*/  MUFU.RCP R14, c[0x0][0x238] ;  /* 0x00008e00000e7b08 */ /* 0x002eac0000001000 */
        /* <DEDUP_REMOVED lines=11> */
[--C-:B-1----:R-:W-:Y:S01]  /*38d0*/  @!P3 IMAD.MOV.U32 R14, RZ, RZ, R180.reuse ;  /* 0x000000ffff0eb224 */ /* 0x102fe200078e00b4 */
        /* <DEDUP_REMOVED lines=28> */
.L_x_4062:
[----:B------:R-:W-:Y:S05]  /*3aa0*/  BSYNC B0 ;  /* 0x0000000000007941 */ /* 0x000fea0003800000 */
.L_x_4061:
        /* <DEDUP_REMOVED lines=45> */
.L_x_4064:
[----:B------:R-:W-:Y:S05]  /*3d80*/  BSYNC B0 ;  /* 0x0000000000007941 */ /* 0x000fea0003800000 */
.L_x_4063:
        /* <DEDUP_REMOVED lines=15> */
[----:B-1--4-:R-:W-:-:S04]  /*3e80*/  IADD3 R14, P0, R10, UR13, RZ ;  /* 0x0000000d0a0e7c10 */ /* 0x012fc8000ff1e0ff */
[----:B------:R-:W-:Y:S01]  /*3e90*/  IMAD.U32 R7, RZ, RZ, UR5 ;  /* 0x00000005ff077e24 */ /* 0x000fe2000f8e00ff */
[----:B------:R-:W-:Y:S01]  /*3ea0*/  @!P4 LEA R18, P1, R8, R180, 0x1 ;  /* 0x000000b40812c211 */ /* 0x000fe200078208ff */
[----:B------:R1:W-:Y:S01]  /*3eb0*/  @P4 STS.128 [R242+0x11000], RZ ;  /* 0x011000fff2004388 */ /* 0x0003e20000000c00 */
[----:B------:R-:W-:Y:S02]  /*3ec0*/  @!P3 LEA R22, P5, R14, c[0x0][0x170], 0x1 ;  /* 0x00005c000e16ba11 */ /* 0x000fe400078a08ff */
        /* <DEDUP_REMOVED lines=28> */
.L_x_4066:
[----:B------:R-:W-:Y:S05]  /*4090*/  BSYNC B0 ;  /* 0x0000000000007941 */ /* 0x000fea0003800000 */
.L_x_4065:
        /* <DEDUP_REMOVED lines=23> */
[----:B----4-:R-:W-:Y:S01]  /*4210*/  @!P2 LEA R14, P1, R12, c[0x0][0x170], 0x1 ;  /* 0x00005c000c0eaa11 */ /* 0x010fe200078208ff */
        /* <DEDUP_REMOVED lines=27> */
.L_x_4068:
[----:B------:R-:W-:Y:S05]  /*43d0*/  BSYNC B0 ;  /* 0x0000000000007941 */ /* 0x000fea0003800000 */
.L_x_4067:
[C---:B------:R-:W-:Y:S01]  /*43e0*/  IMAD.SHL.U32 R7, R3.reuse, 0x40, RZ ;  /* 0x0000004003077824 */ /* 0x040fe200078e00ff */
[----:B------:R-:W-:Y:S01]  /*43f0*/  R2P PR, R3, 0x6 ;  /* 0x0000000603007804 */ /* 0x000fe20000000000 */
[----:B------:R-:W-:Y:S01]  /*4400*/  IMAD.SHL.U32 R16, R16, 0x8, RZ ;  /* 0x0000000810107824 */ /* 0x000fe200078e00ff */
[----:B------:R-:W-:Y:S01]  /*4410*/  SHF.R.S32.HI R173, RZ, 0x1f, R6 ;  /* 0x0000001fffad7819 */ /* 0x000fe20000011406 */
[----:B------:R-:W-:Y:S01]  /*4420*/  IMAD R238, R5, 0x400, R4 ;  /* 0x0000040005ee7824 */ /* 0x000fe200078e0204 */
[----:B------:R-:W-:Y:S01]  /*4430*/  LOP3.LUT R7, R7, 0x1c0, RZ, 0xc0, !PT ;  /* 0x000001c007077812 */ /* 0x000fe200078ec0ff */
[----:B------:R-:W-:Y:S01]  /*4440*/  IMAD.U32 R112, RZ, RZ, UR26 ;  /* 0x0000001aff707e24 */ /* 0x000fe2000f8e00ff */
[----:B------:R-:W-:Y:S01]  /*4450*/  LEA.HI R173, R173, R6, RZ, 0x2 ;  /* 0x00000006adad7211 */ /* 0x000fe200078f10ff */
[----:B------:R-:W-:Y:S01]  /*4460*/  IMAD.SHL.U32 R238, R238, 0x2, RZ ;  /* 0x00000002eeee7824 */ /* 0x000fe200078e00ff */
[----:B------:R-:W-:Y:S01]  /*4470*/  LOP3.LUT R16, R7, 0x8, R16, 0xf8, !PT ;  /* 0x0000000807107812 */ /* 0x000fe200078ef810 */
[----:B------:R-:W-:Y:S01]  /*4480*/  IMAD.U32 R127, RZ, RZ, UR10 ;  /* 0x0000000aff7f7e24 */ /* 0x000fe2000f8e00ff */
[----:B------:R-:W-:Y:S01]  /*4490*/  SHF.R.U32.HI R7, RZ, 0x3, R7 ;  /* 0x00000003ff077819 */ /* 0x000fe20000011607 */
[--C-:B------:R-:W-:Y:S01]  /*44a0*/  IMAD R236, R2, 0x2, R238.reuse ;  /* 0x0000000202ec7824 */ /* 0x100fe200078e02ee */
[----:B------:R-:W-:Y:S01]  /*44b0*/  LDSM.16.M88.4 R56, [R238] ;  /* 0x00000000ee38783b */ /* 0x000fe20000000200 */
[----:B------:R-:W-:Y:S01]  /*44c0*/  IMAD R234, R0, 0x2, R238 ;  /* 0x0000000200ea7824 */ /* 0x000fe200078e02ee */
[----:B------:R-:W-:Y:S01]  /*44d0*/  LOP3.LUT R7, R16, R7, RZ, 0x3c, !PT ;  /* 0x0000000710077212 */ /* 0x000fe200078e3cff */
[----:B------:R-:W-:Y:S01]  /*44e0*/  IMAD R233, R0, 0x2, R236 ;  /* 0x0000000200e97824 */ /* 0x000fe200078e02ec */
[----:B------:R-:W-:Y:S01]  /*44f0*/  LDSM.16.M88.4 R24, [R236] ;  /* 0x00000000ec18783b */ /* 0x000fe20000000200 */
[----:B------:R-:W-:Y:S01]  /*4500*/  SHF.R.S32.HI R173, RZ, 0x2, R173 ;  /* 0x00000002ffad7819 */ /* 0x000fe200000114ad */
[----:B------:R-:W-:Y:S01]  /*4510*/  UISETP.GE.AND UP0, UPT, UR26, 0x2, UPT ;  /* 0x000000021a00788c */ /* 0x000fe2000bf06270 */
[----:B------:R-:W-:Y:S01]  /*4520*/  IMAD R237, R237, 0x200, R7 ;  /* 0x00000200eded7824 */ /* 0x000fe200078e0207 */
[----:B------:R-:W-:Y:S01]  /*4530*/  LDSM.16.M88.4 R64, [R234] ;  /* 0x00000000ea40783b */ /* 0x000fe20000000200 */
[----:B------:R-:W-:-:S02]  /*4540*/  LEA R173, R5, R173, 0x4 ;  /* 0x000000ad05ad7211 */ /* 0x000fc400078e20ff */
[----:B------:R-:W-:Y:S01]  /*4550*/  IMAD.SHL.U32 R237, R237, 0x2, RZ ;  /* 0x00000002eded7824 */ /* 0x000fe200078e00ff */
[----:B------:R-:W0:Y:S01]  /*4560*/  LDGDEPBAR ;  /* 0x00000000000079af */ /* 0x000e220000000000 */
[----:B------:R-:W-:-:S03]  /*4570*/  IADD3 R173, R173, UR12, RZ ;  /* 0x0000000cadad7c10 */ /* 0x000fc6000fffe0ff */
[----:B-1--4-:R-:W1:Y:S01]  /*4580*/  LDSM.16.M88.4 R8, [R237+0x8000] ;  /* 0x00800000ed08783b */ /* 0x012e620000000200 */
[C---:B------:R-:W-:Y:S02]  /*4590*/  IADD3 R3, R237.reuse, 0x8000, RZ ;  /* 0x00008000ed037810 */ /* 0x040fe40007ffe0ff */
[----:B------:R-:W-:Y:S01]  /*45a0*/  IADD3 R235, R237, 0x8020, RZ ;  /* 0x00008020edeb7810 */ /* 0x000fe20007ffe0ff */
[----:B------:R-:W4:Y:S01]  /*45b0*/  LDSM.16.M88.4 R28, [R237+0x8800] ;  /* 0x00880000ed1c783b */ /* 0x000f220000000200 */
[----:B------:R-:W-:Y:S01]  /*45c0*/  @P1 IADD3 R235, R3, -0x20, RZ ;  /* 0xffffffe003eb1810 */ /* 0x000fe20007ffe0ff */
[----:B------:R-:W-:Y:S01]  /*45d0*/  IMAD.MOV.U32 R3, RZ, RZ, 0x40 ;  /* 0x00000040ff037424 */ /* 0x000fe200078e00ff */
[----:B------:R-:W-:Y:S01]  /*45e0*/  IADD3 R127, R127, -UR27, R173 ;  /* 0x8000001b7f7f7c10 */ /* 0x000fe2000fffe0ad */
[----:B------:R-:W5:Y:S01]  /*45f0*/  LDSM.16.M88.4 R52, [R237+0x9000] ;  /* 0x00900000ed34783b */ /* 0x000f620000000200 */
[----:B------:R-:W-:Y:S02]  /*4600*/  IADD3 R227, R235, 0x800, RZ ;  /* 0x00000800ebe37810 */ /* 0x000fe40007ffe0ff */
[----:B------:R-:W-:Y:S01]  /*4610*/  SEL R3, R3, 0xffffffc0, !P2 ;  /* 0xffffffc003037807 */ /* 0x000fe20005000000 */
[----:B------:R-:W3:Y:S01]  /*4620*/  LDSM.16.M88.4 R32, [R237+0x9800] ;  /* 0x00980000ed20783b */ /* 0x000ee20000000200 */
[----:B------:R-:W-:-:S02]  /*4630*/  IADD3 R226, R235, 0x1000, RZ ;  /* 0x00001000ebe27810 */ /* 0x000fc40007ffe0ff */
[----:B------:R-:W-:Y:S01]  /*4640*/  IADD3 R225, R235, 0x1800, RZ ;  /* 0x00001800ebe17810 */ /* 0x000fe20007ffe0ff */
[----:B------:R-:W2:Y:S01]  /*4650*/  LDSM.16.M88.4 R20, [R235] ;  /* 0x00000000eb14783b */ /* 0x000ea20000000200 */
[----:B------:R-:W-:Y:S01]  /*4660*/  IMAD.IADD R231, R237, 0x1, R3 ;  /* 0x00000001ede77824 */ /* 0x000fe200078e0203 */
[----:B------:R-:W-:Y:S01]  /*4670*/  IADD3 R223, R235, 0x2000, RZ ;  /* 0x00002000ebdf7810 */ /* 0x000fe20007ffe0ff */
[----:B------:R-:W-:Y:S01]  /*4680*/  IMAD.IADD R224, R3, 0x1, R235 ;  /* 0x0000000103e07824 */ /* 0x000fe200078e02eb */
[----:B------:R-:W2:Y:S01]  /*4690*/  LDSM.16.M88.4 R60, [R235+0x800] ;  /* 0x00080000eb3c783b */ /* 0x000ea20000000200 */
[----:B------:R-:W-:Y:S01]  /*46a0*/  IMAD.SHL.U32 R3, R165, 0x2, RZ ;  /* 0x00000002a5037824 */ /* 0x000fe200078e00ff */
[C---:B------:R-:W-:Y:S02]  /*46b0*/  IADD3 R222, R235.reuse, 0x2800, RZ ;  /* 0x00002800ebde7810 */ /* 0x040fe40007ffe0ff */
[----:B------:R-:W2:Y:S01]  /*46c0*/  LDSM.16.M88.4 R44, [R235+0x1000] ;  /* 0x00100000eb2c783b */ /* 0x000ea20000000200 */
[----:B------:R-:W-:-:S02]  /*46d0*/  IADD3 R221, R235, 0x3000, RZ ;  /* 0x00003000ebdd7810 */ /* 0x000fc40007ffe0ff */
[----:B------:R-:W-:Y:S01]  /*46e0*/  LOP3.LUT R3, R3, 0x6, RZ, 0xc0, !PT ;  /* 0x0000000603037812 */ /* 0x000fe200078ec0ff */
[----:B------:R-:W2:Y:S01]  /*46f0*/  LDSM.16.M88.4 R40, [R235+0x1800] ;  /* 0x00180000eb28783b */ /* 0x000ea20000000200 */
[C---:B------:R-:W-:Y:S02]  /*4700*/  IADD3 R220, R235.reuse, 0x3800, RZ ;  /* 0x00003800ebdc7810 */ /* 0x040fe40007ffe0ff */
[C---:B------:R-:W-:Y:S01]  /*4710*/  IADD3 R219, R235.reuse, 0x4000, RZ ;  /* 0x00004000ebdb7810 */ /* 0x040fe20007ffe0ff */
[----:B------:R-:W2:Y:S01]  /*4720*/  LDSM.16.M88.4 R68, [R231+0x8000] ;  /* 0x00800000e744783b */ /* 0x000ea20000000200 */
[----:B------:R-:W-:Y:S01]  /*4730*/  IMAD R112, R112, 0x40, R3 ;  /* 0x0000004070707824 */ /* 0x000fe200078e0203 */
[C---:B------:R-:W-:Y:S02]  /*4740*/  IADD3 R218, R235.reuse, 0x4800, RZ ;  /* 0x00004800ebda7810 */ /* 0x040fe40007ffe0ff */
[----:B------:R-:W-:Y:S01]  /*4750*/  LDSM.16.M88.4 R76, [R224+0x1000] ;  /* 0x00100000e04c783b */ /* 0x000fe20000000200 */
[----:B------:R-:W-:-:S02]  /*4760*/  IADD3 R217, R235, 0x5000, RZ ;  /* 0x00005000ebd97810 */ /* 0x000fc40007ffe0ff */
[C---:B------:R-:W-:Y:S01]  /*4770*/  IADD3 R5, R112.reuse, -0x3f, RZ ;  /* 0xffffffc170057810 */ /* 0x040fe20007ffe0ff */
[C---:B-1----:R-:W-:Y:S01]  /*4780*/  HMMA.16816.F32.BF16 R12, R56.reuse, R8, RZ ;  /* 0x00000008380c723c */ /* 0x042fe200000418ff */
[----:B------:R-:W-:Y:S01]  /*4790*/  LDSM.16.M88.4 R72, [R224+0x1800] ;  /* 0x00180000e048783b */ /* 0x000fe20000000200 */
[C---:B------:R-:W-:Y:S02]  /*47a0*/  IADD3 R88, R112.reuse, -0x37, RZ ;  /* 0xffffffc970587810 */ /* 0x040fe40007ffe0ff */
[C---:B------:R-:W-:Y:S01]  /*47b0*/  IADD3 R90, R112.reuse, -0x30, RZ ;  /* 0xffffffd0705a7810 */ /* 0x040fe20007ffe0ff */
[----:B------:R-:W-:Y:S01]  /*47c0*/  LDSM.16.M88.4 R84, [R224+0x5800] ;  /* 0x00580000e054783b */ /* 0x000fe20000000200 */
[C---:B------:R-:W-:Y:S02]  /*47d0*/  IADD3 R94, R112.reuse, -0x28, RZ ;  /* 0xffffffd8705e7810 */ /* 0x040fe40007ffe0ff */
[----:B----4-:R-:W-:Y:S01]  /*47e0*/  HMMA.16816.F32.BF16 R16, R56, R28, RZ ;  /* 0x0000001c3810723c */ /* 0x010fe200000418ff */
[C---:B------:R-:W-:Y:S01]  /*47f0*/  IADD3 R92, R112.reuse, -0x2f, RZ ;  /* 0xffffffd1705c7810 */ /* 0x040fe20007ffe0ff */
[----:B------:R-:W-:Y:S01]  /*4800*/  LDSM.16.M88.4 R80, [R237+0xf000] ;  /* 0x00f00000ed50783b */ /* 0x000fe20000000200 */
[----:B------:R-:W-:-:S02]  /*4810*/  IADD3 R96, R112, -0x27, RZ ;  /* 0xffffffd970607810 */ /* 0x000fc40007ffe0ff */
[C---:B------:R-:W-:Y:S02]  /*4820*/  IADD3 R98, R112.reuse, -0x20, RZ ;  /* 0xffffffe070627810 */ /* 0x040fe40007ffe0ff */
[C---:B------:R-:W-:Y:S01]  /*4830*/  IADD3 R100, R112.reuse, -0x1f, RZ ;  /* 0xffffffe170647810 */ /* 0x040fe20007ffe0ff */
[C---:B------:R-:W-:Y:S01]  /*4840*/  HMMA.16816.F32.BF16 R8, R56.reuse, R10, RZ ;  /* 0x0000000a3808723c */ /* 0x040fe200000418ff */
[C---:B------:R-:W-:Y:S02]  /*4850*/  IADD3 R3, R112.reuse, -0x40, RZ ;  /* 0xffffffc070037810 */ /* 0x040fe40007ffe0ff */
[C---:B------:R-:W-:Y:S02]  /*4860*/  IADD3 R102, R112.reuse, -0x18, RZ ;  /* 0xffffffe870667810 */ /* 0x040fe40007ffe0ff */
[C---:B------:R-:W-:Y:S01]  /*4870*/  IADD3 R105, R112.reuse, -0x17, RZ ;  /* 0xffffffe970697810 */ /* 0x040fe20007ffe0ff */
[----:B------:R-:W-:Y:S01]  /*4880*/  IMAD.IADD R6, R127, 0x1, -R3 ;  /* 0x000000017f067824 */ /* 0x000fe200078e0a03 */
[C---:B------:R-:W-:Y:S01]  /*4890*/  IADD3 R107, R112.reuse, -0x10, RZ ;  /* 0xfffffff0706b7810 */ /* 0x040fe20007ffe0ff */
[----:B------:R-:W-:Y:S01]  /*48a0*/  HMMA.16816.F32.BF16 R28, R56, R30, RZ ;  /* 0x0000001e381c723c */ /* 0x000fe200000418ff */
[----:B------:R-:W-:-:S02]  /*48b0*/  IADD3 R109, R112, -0xf, RZ ;  /* 0xfffffff1706d7810 */ /* 0x000fc40007ffe0ff */
[----:B------:R-:W-:Y:S02]  /*48c0*/  IABS R6, R6 ;  /* 0x0000000600067213 */ /* 0x000fe40000000000 */
[C---:B------:R-:W-:Y:S02]  /*48d0*/  IADD3 R111, R112.reuse, -0x8, RZ ;  /* 0xfffffff8706f7810 */ /* 0x040fe40007ffe0ff */
[----:B------:R-:W-:Y:S01]  /*48e0*/  ISETP.GE.AND P1, PT, R5, UR10, PT ;  /* 0x0000000a05007c0c */ /* 0x000fe2000bf26270 */
[C---:B-----5:R-:W-:Y:S01]  /*48f0*/  HMMA.16816.F32.BF16 R36, R56.reuse, R52, RZ ;  /* 0x000000343824723c */ /* 0x060fe200000418ff */
[----:B------:R-:W-:Y:S01]  /*4900*/  IMAD.MOV.U32 R7, RZ, RZ, R6 ;  /* 0x000000ffff077224 */ /* 0x000fe200078e0006 */
[C---:B------:R-:W-:Y:S02]  /*4910*/  IADD3 R6, R112.reuse, -0x38, RZ ;  /* 0xffffffc870067810 */ /* 0x040fe40007ffe0ff */
[----:B------:R-:W-:Y:S02]  /*4920*/  IADD3 R112, R112, -0x7, RZ ;  /* 0xfffffff970707810 */ /* 0x000fe40007ffe0ff */
[----:B------:R-:W-:Y:S01]  /*4930*/  ISETP.GE.AND P0, PT, R6, UR10, PT ;  /* 0x0000000a06007c0c */ /* 0x000fe2000bf06270 */
[----:B------:R-:W-:Y:S01]  /*4940*/  I2F R7, R7 ;  /* 0x0000000700077306 */ /* 0x000fe20000201400 */
[----:B------:R-:W-:Y:S01]  /*4950*/  HMMA.16816.F32.BF16 R52, R56, R54, RZ ;  /* 0x000000363834723c */ /* 0x000fe200000418ff */
[----:B------:R-:W-:-:S02]  /*4960*/  ISETP.GE.AND P2, PT, R3, UR10, PT ;  /* 0x0000000a03007c0c */ /* 0x000fc4000bf46270 */
[----:B------:R-:W-:Y:S02]  /*4970*/  ISETP.GE.AND P6, PT, R88, UR10, PT ;  /* 0x0000000a58007c0c */ /* 0x000fe4000bfc6270 */
[----:B------:R-:W-:Y:S02]  /*4980*/  ISETP.GE.AND P5, PT, R90, UR10, PT ;  /* 0x0000000a5a007c0c */ /* 0x000fe4000bfa6270 */
[----:B------:R-:W-:Y:S01]  /*4990*/  ISETP.GE.AND P4, PT, R92, UR10, PT ;  /* 0x0000000a5c007c0c */ /* 0x000fe2000bf86270 */
[----:B---3--:R-:W-:Y:S01]  /*49a0*/  HMMA.16816.F32.BF16 R48, R56, R32, RZ ;  /* 0x000000203830723c */ /* 0x008fe200000418ff */
[----:B------:R-:W-:Y:S02]  /*49b0*/  ISETP.GE.AND P3, PT, R94, UR10, PT ;  /* 0x0000000a5e007c0c */ /* 0x000fe4000bf66270 */
[C---:B------:R-:W-:Y:S02]  /*49c0*/  IADD3 R216, R235.reuse, 0x5800, RZ ;  /* 0x00005800ebd87810 */ /* 0x040fe40007ffe0ff */
[----:B------:R-:W-:-:S02]  /*49d0*/  IADD3 R215, R235, 0x6000, RZ ;  /* 0x00006000ebd77810 */ /* 0x000fc40007ffe0ff */
[C---:B------:R-:W-:Y:S01]  /*49e0*/  IADD3 R214, R235.reuse, 0x6800, RZ ;  /* 0x00006800ebd67810 */ /* 0x040fe20007ffe0ff */
[----:B------:R-:W-:Y:S01]  /*49f0*/  HMMA.16816.F32.BF16 R56, R56, R34, RZ ;  /* 0x000000223838723c */ /* 0x000fe200000418ff */
[----:B------:R-:W1:Y:S01]  /*4a00*/  LDSM.16.M88.4 R32, [R231+0x8800] ;  /* 0x00880000e720783b */ /* 0x000e620000000200 */
[C---:B------:R-:W-:Y:S02]  /*4a10*/  IADD3 R213, R235.reuse, 0x7000, RZ ;  /* 0x00007000ebd57810 */ /* 0x040fe40007ffe0ff */
[----:B------:R-:W-:-:S04]  /*4a20*/  IADD3 R212, R235, 0x7800, RZ ;  /* 0x00007800ebd47810 */ /* 0x000fc80007ffe0ff */
        /* <DEDUP_REMOVED lines=8> */
[----:B------:R-:W-:Y:S07]  /*4ab0*/  LDSM.16.M88.4 R44, [R224] ;  /* 0x00000000e02c783b */ /* 0x000fee0000000200 */
[C---:B------:R-:W-:Y:S08]  /*4ac0*/  HMMA.16816.F32.BF16 R48, R24.reuse, R40, R48 ;  /* 0x000000281830723c */ /* 0x040ff00000041830 */
[----:B------:R-:W-:Y:S01]  /*4ad0*/  HMMA.16816.F32.BF16 R56, R24, R42, R56 ;  /* 0x0000002a1838723c */ /* 0x000fe20000041838 */
[----:B------:R-:W4:Y:S04]  /*4ae0*/  LDSM.16.M88.4 R40, [R233] ;  /* 0x00000000e928783b */ /* 0x000f280000000200 */
[----:B------:R-:W5:Y:S03]  /*4af0*/  LDSM.16.M88.4 R24, [R224+0x800] ;  /* 0x00080000e018783b */ /* 0x000f660000000200 */
        /* <DEDUP_REMOVED lines=8> */
[----:B------:R-:W1:Y:S07]  /*4b80*/  LDSM.16.M88.4 R20, [R238+0x2000] ;  /* 0x00200000ee14783b */ /* 0x000e6e0000000200 */
[C---:B---3--:R-:W-:Y:S08]  /*4b90*/  HMMA.16816.F32.BF16 R48, R64.reuse, R60, R48 ;  /* 0x0000003c4030723c */ /* 0x048ff00000041830 */
[----:B------:R-:W-:Y:S01]  /*4ba0*/  HMMA.16816.F32.BF16 R64, R64, R62, R56 ;  /* 0x0000003e4040723c */ /* 0x000fe20000041838 */
[----:B------:R-:W2:Y:S04]  /*4bb0*/  LDSM.16.M88.4 R60, [R237+0xb000] ;  /* 0x00b00000ed3c783b */ /* 0x000ea80000000200 */
[----:B------:R-:W-:Y:S03]  /*4bc0*/  LDSM.16.M88.4 R56, [R235+0x2000] ;  /* 0x00200000eb38783b */ /* 0x000fe60000000200 */
[C---:B----4-:R-:W-:Y:S08]  /*4bd0*/  HMMA.16816.F32.BF16 R12, R40.reuse, R44, R12 ;  /* 0x0000002c280c723c */ /* 0x050ff0000004180c */
[C---:B------:R-:W-:Y:S01]  /*4be0*/  HMMA.16816.F32.BF16 R8, R40.reuse, R46, R8 ;  /* 0x0000002e2808723c */ /* 0x040fe20000041808 */
[----:B------:R-:W-:Y:S07]  /*4bf0*/  LDSM.16.M88.4 R44, [R236+0x2000] ;  /* 0x00200000ec2c783b */ /* 0x000fee0000000200 */
[C---:B-----5:R-:W-:Y:S08]  /*4c00*/  HMMA.16816.F32.BF16 R16, R40.reuse, R24, R16 ;  /* 0x000000182810723c */ /* 0x060ff00000041810 */
        /* <DEDUP_REMOVED lines=16> */
[C---:B------:R-:W-:Y:S01]  /*4d10*/  HMMA.16816.F32.BF16 R52, R20.reuse, R62, R52 ;  /* 0x0000003e1434723c */ /* 0x040fe20000041834 */
[----:B------:R-:W-:Y:S07]  /*4d20*/  LDSM.16.M88.4 R60, [R231+0xb000] ;  /* 0x00b00000e73c783b */ /* 0x000fee0000000200 */
[C---:B---3--:R-:W-:Y:S08]  /*4d30*/  HMMA.16816.F32.BF16 R48, R20.reuse, R24, R48 ;  /* 0x000000181430723c */ /* 0x048ff00000041830 */
[----:B------:R-:W-:Y:S01]  /*4d40*/  HMMA.16816.F32.BF16 R64, R20, R26, R64 ;  /* 0x0000001a1440723c */ /* 0x000fe20000041840 */
[----:B------:R-:W-:Y:S04]  /*4d50*/  LDSM.16.M88.4 R20, [R234+0x2000] ;  /* 0x00200000ea14783b */ /* 0x000fe80000000200 */
[----:B------:R-:W2:Y:S03]  /*4d60*/  LDSM.16.M88.4 R24, [R231+0xa000] ;  /* 0x00a00000e718783b */ /* 0x000ea60000000200 */
[C---:B----4-:R-:W-:Y:S08]  /*4d70*/  HMMA.16816.F32.BF16 R16, R44.reuse, R40, R16 ;  /* 0x000000282c10723c */ /* 0x050ff00000041810 */
[C---:B------:R-:W-:Y:S01]  /*4d80*/  HMMA.16816.F32.BF16 R28, R44.reuse, R42, R28 ;  /* 0x0000002a2c1c723c */ /* 0x040fe2000004181c */
[----:B------:R-:W3:Y:S07]  /*4d90*/  LDSM.16.M88.4 R40, [R231+0xb800] ;  /* 0x00b80000e728783b */ /* 0x000eee0000000200 */
        /* <DEDUP_REMOVED lines=27> */
[C---:B------:R-:W-:Y:S08]  /*4f50*/  HMMA.16816.F32.BF16 R16, R32.reuse, R44, R16 ;  /* 0x0000002c2010723c */ /* 0x040ff00000041810 */
[----:B------:R-:W-:Y:S01]  /*4f60*/  HMMA.16816.F32.BF16 R28, R32, R46, R28 ;  /* 0x0000002e201c723c */ /* 0x000fe2000004181c */
[----:B------:R-:W-:Y:S07]  /*4f70*/  LDSM.16.M88.4 R44, [R236+0x4000] ;  /* 0x00400000ec2c783b */ /* 0x000fee0000000200 */
[C---:B---3--:R-:W-:Y:S08]  /*4f80*/  HMMA.16816.F32.BF16 R12, R40.reuse, R20, R12 ;  /* 0x00000014280c723c */ /* 0x048ff0000004180c */
[----:B------:R-:W-:Y:S01]  /*4f90*/  HMMA.16816.F32.BF16 R8, R40, R22, R8 ;  /* 0x000000162808723c */ /* 0x000fe20000041808 */
[----:B------:R-:W2:Y:S07]  /*4fa0*/  LDSM.16.M88.4 R20, [R235+0x5000] ;  /* 0x00500000eb14783b */ /* 0x000eae0000000200 */
[C---:B------:R-:W-:Y:S01]  /*4fb0*/  HMMA.16816.F32.BF16 R52, R32.reuse, R26, R52 ;  /* 0x0000001a2034723c */ /* 0x040fe20000041834 */
[----:B------:R-:W3:Y:S07]  /*4fc0*/  LDSM.16.M88.4 R24, [R235+0x4000] ;  /* 0x00400000eb18783b */ /* 0x000eee0000000200 */
[C---:B------:R-:W-:Y:S08]  /*4fd0*/  HMMA.16816.F32.BF16 R48, R32.reuse, R72, R48 ;  /* 0x000000482030723c */ /* 0x040ff00000041830 */
[----:B------:R-:W-:Y:S01]  /*4fe0*/  HMMA.16816.F32.BF16 R64, R32, R74, R64 ;  /* 0x0000004a2040723c */ /* 0x000fe20000041840 */
[----:B------:R-:W4:Y:S04]  /*4ff0*/  LDSM.16.M88.4 R32, [R235+0x4800] ;  /* 0x00480000eb20783b */ /* 0x000f280000000200 */
[----:B------:R-:W-:Y:S03]  /*5000*/  LDSM.16.M88.4 R72, [R224+0x6000] ;  /* 0x00600000e048783b */ /* 0x000fe60000000200 */
[C---:B------:R-:W-:Y:S08]  /*5010*/  HMMA.16816.F32.BF16 R36, R40.reuse, R60, R36 ;  /* 0x0000003c2824723c */ /* 0x040ff00000041824 */
[C---:B------:R-:W-:Y:S08]  /*5020*/  HMMA.16816.F32.BF16 R16, R40.reuse, R68, R16 ;  /* 0x000000442810723c */ /* 0x040ff00000041810 */
[C---:B------:R-:W-:Y:S01]  /*5030*/  HMMA.16816.F32.BF16 R28, R40.reuse, R70, R28 ;  /* 0x00000046281c723c */ /* 0x040fe2000004181c */
[----:B------:R-:W-:Y:S07]  /*5040*/  LDSM.16.M88.4 R68, [R233+0x4000] ;  /* 0x00400000e944783b */ /* 0x000fee0000000200 */
[C---:B------:R-:W-:Y:S01]  /*5050*/  HMMA.16816.F32.BF16 R52, R40.reuse, R62, R52 ;  /* 0x0000003e2834723c */ /* 0x040fe20000041834 */
[----:B------:R-:W-:Y:S07]  /*5060*/  LDSM.16.M88.4 R60, [R238+0x6000] ;  /* 0x00600000ee3c783b */ /* 0x000fee0000000200 */
[C---:B-1----:R-:W-:Y:S08]  /*5070*/  HMMA.16816.F32.BF16 R48, R40.reuse, R56, R48 ;  /* 0x000000382830723c */ /* 0x042ff00000041830 */
[----:B------:R-:W-:Y:S01]  /*5080*/  HMMA.16816.F32.BF16 R64, R40, R58, R64 ;  /* 0x0000003a2840723c */ /* 0x000fe20000041840 */
[----:B------:R-:W1:Y:S04]  /*5090*/  LDSM.16.M88.4 R56, [R235+0x5800] ;  /* 0x00580000eb38783b */ /* 0x000e680000000200 */
[----:B------:R-:W-:Y:S03]  /*50a0*/  LDSM.16.M88.4 R40, [R231+0xc000] ;  /* 0x00c00000e728783b */ /* 0x000fe60000000200 */
[C---:B--2---:R-:W-:Y:S07]  /*50b0*/  HMMA.16816.F32.BF16 R36, R44.reuse, R20, R36 ;  /* 0x000000142c24723c */ /* 0x044fee0000041824 */
[----:B------:R-:W-:Y:S01]  /*50c0*/  IMAD.IADD R20, R127, 0x1, -R5 ;  /* 0x000000017f147824 */ /* 0x000fe200078e0a05 */
[----:B---3--:R-:W-:Y:S04]  /*50d0*/  HMMA.16816.F32.BF16 R12, R44, R24, R12 ;  /* 0x000000182c0c723c */ /* 0x008fe8000004180c */
[----:B------:R-:W-:-:S04]  /*50e0*/  IABS R20, R20 ;  /* 0x0000001400147213 */ /* 0x000fc80000000000 */
[----:B------:R-:W-:Y:S01]  /*50f0*/  HMMA.16816.F32.BF16 R8, R44, R26, R8 ;  /* 0x0000001a2c08723c */ /* 0x000fe20000041808 */
[----:B------:R-:W2:Y:S01]  /*5100*/  LDSM.16.M88.4 R24, [R234+0x4000] ;  /* 0x00400000ea18783b */ /* 0x000ea20000000200 */
[----:B------:R-:W-:-:S06]  /*5110*/  IMAD.MOV.U32 R89, RZ, RZ, R20 ;  /* 0x000000ffff597224 */ /* 0x000fcc00078e0014 */
[C---:B----4-:R-:W-:Y:S01]  /*5120*/  HMMA.16816.F32.BF16 R16, R44.reuse, R32, R16 ;  /* 0x000000202c10723c */ /* 0x050fe20000041810 */
[----:B------:R-:W-:Y:S07]  /*5130*/  I2F R89, R89 ;  /* 0x0000005900597306 */ /* 0x000fee0000201400 */
[C---:B------:R-:W-:Y:S01]  /*5140*/  HMMA.16816.F32.BF16 R28, R44.reuse, R34, R28 ;  /* 0x000000222c1c723c */ /* 0x040fe2000004181c */
[----:B------:R-:W3:Y:S07]  /*5150*/  LDSM.16.M88.4 R32, [R231+0xc800] ;  /* 0x00c80000e720783b */ /* 0x000eee0000000200 */
[C---:B------:R-:W-:Y:S01]  /*5160*/  HMMA.16816.F32.BF16 R52, R44.reuse, R22, R52 ;  /* 0x000000162c34723c */ /* 0x040fe20000041834 */
[----:B------:R-:W4:Y:S07]  /*5170*/  LDSM.16.M88.4 R20, [R231+0xd000] ;  /* 0x00d00000e714783b */ /* 0x000f2e0000000200 */
[C---:B-1----:R-:W-:Y:S07]  /*5180*/  HMMA.16816.F32.BF16 R48, R44.reuse, R56, R48 ;  /* 0x000000382c30723c */ /* 0x042fee0000041830 */
[----:B------:R-:W-:Y:S01]  /*5190*/  IMAD.IADD R56, R127, 0x1, -R6 ;  /* 0x000000017f387824 */ /* 0x000fe200078e0a06 */
[----:B------:R-:W-:Y:S04]  /*51a0*/  HMMA.16816.F32.BF16 R64, R44, R58, R64 ;  /* 0x0000003a2c40723c */ /* 0x000fe80000041840 */
[----:B------:R-:W-:-:S03]  /*51b0*/  IABS R56, R56 ;  /* 0x0000003800387213 */ /* 0x000fc60000000000 */
[----:B------:R-:W-:Y:S01]  /*51c0*/  IMAD.IADD R44, R127, 0x1, -R88 ;  /* 0x000000017f2c7824 */ /* 0x000fe200078e0a58 */
[----:B--2---:R-:W-:Y:S01]  /*51d0*/  HMMA.16816.F32.BF16 R12, R24, R40, R12 ;  /* 0x00000028180c723c */ /* 0x004fe2000004180c */
[----:B------:R1:W-:Y:S03]  /*51e0*/  I2F R91, R56 ;  /* 0x00000038005b7306 */ /* 0x0003e60000201400 */
[----:B------:R-:W-:-:S03]  /*51f0*/  IABS R44, R44 ;  /* 0x0000002c002c7213 */ /* 0x000fc60000000000 */
[C---:B------:R-:W-:Y:S01]  /*5200*/  IMAD.IADD R40, R127.reuse, 0x1, -R90 ;  /* 0x000000017f287824 */ /* 0x040fe200078e0a5a */
[C---:B------:R-:W-:Y:S01]  /*5210*/  HMMA.16816.F32.BF16 R8, R24.reuse, R42, R8 ;  /* 0x0000002a1808723c */ /* 0x040fe20000041808 */
[----:B------:R-:W-:Y:S02]  /*5220*/  IMAD.MOV.U32 R93, RZ, RZ, R44 ;  /* 0x000000ffff5d7224 */ /* 0x000fe400078e002c */
[----:B------:R-:W2:Y:S01]  /*5230*/  LDSM.16.M88.4 R44, [R231+0xd800] ;  /* 0x00d80000e72c783b */ /* 0x000ea20000000200 */
[----:B------:R-:W-:Y:S01]  /*5240*/  IABS R40, R40 ;  /* 0x0000002800287213 */ /* 0x000fe20000000000 */
[----:B------:R-:W-:Y:S02]  /*5250*/  IMAD.IADD R41, R127, 0x1, -R92 ;  /* 0x000000017f297824 */ /* 0x000fe400078e0a5c */
[----:B------:R-:W-:Y:S01]  /*5260*/  I2F R93, R93 ;  /* 0x0000005d005d7306 */ /* 0x000fe20000201400 */
[----:B---3--:R-:W-:Y:S01]  /*5270*/  HMMA.16816.F32.BF16 R16, R24, R32, R16 ;  /* 0x000000201810723c */ /* 0x008fe20000041810 */
[----:B------:R-:W-:Y:S01]  /*5280*/  MOV R95, R40 ;  /* 0x00000028005f7202 */ /* 0x000fe20000000f00 */
[----:B-1----:R-:W-:Y:S01]  /*5290*/  LDSM.16.M88.4 R56, [R235+0x6800] ;  /* 0x00680000eb38783b */ /* 0x002fe20000000200 */
[----:B------:R-:W-:-:S04]  /*52a0*/  IABS R40, R41 ;  /* 0x0000002900287213 */ /* 0x000fc80000000000 */
[C---:B------:R-:W-:Y:S01]  /*52b0*/  IMAD.IADD R32, R127.reuse, 0x1, -R94 ;  /* 0x000000017f207824 */ /* 0x040fe200078e0a5e */
[C---:B----4-:R-:W-:Y:S01]  /*52c0*/  HMMA.16816.F32.BF16 R36, R24.reuse, R20, R36 ;  /* 0x000000141824723c */ /* 0x050fe20000041824 */
[C---:B------:R-:W-:Y:S01]  /*52d0*/  IMAD.IADD R33, R127.reuse, 0x1, -R96 ;  /* 0x000000017f217824 */ /* 0x040fe200078e0a60 */
[----:B------:R-:W-:Y:S01]  /*52e0*/  I2F R95, R95 ;  /* 0x0000005f005f7306 */ /* 0x000fe20000201400 */
[----:B------:R-:W-:Y:S01]  /*52f0*/  IMAD.MOV.U32 R97, RZ, RZ, R40 ;  /* 0x000000ffff617224 */ /* 0x000fe200078e0028 */
[----:B------:R-:W-:Y:S01]  /*5300*/  IABS R32, R32 ;  /* 0x0000002000207213 */ /* 0x000fe20000000000 */
[----:B------:R-:W1:Y:S02]  /*5310*/  LDSM.16.M88.4 R40, [R224+0x4000] ;  /* 0x00400000e028783b */ /* 0x000e640000000200 */
[C---:B------:R-:W-:Y:S01]  /*5320*/  IMAD.IADD R20, R127.reuse, 0x1, -R98 ;  /* 0x000000017f147824 */ /* 0x040fe200078e0a62 */
[C---:B------:R-:W-:Y:S01]  /*5330*/  HMMA.16816.F32.BF16 R28, R24.reuse, R34, R28 ;  /* 0x00000022181c723c */ /* 0x040fe2000004181c */
[----:B------:R-:W-:Y:S01]  /*5340*/  IMAD.MOV.U32 R99, RZ, RZ, R32 ;  /* 0x000000ffff637224 */ /* 0x000fe200078e0020 */
[----:B------:R-:W-:Y:S01]  /*5350*/  IABS R32, R33 ;  /* 0x0000002100207213 */ /* 0x000fe20000000000 */
[----:B------:R-:W-:Y:S01]  /*5360*/  IMAD.IADD R21, R127, 0x1, -R100 ;  /* 0x000000017f157824 */ /* 0x000fe200078e0a64 */
[----:B------:R-:W-:Y:S01]  /*5370*/  IABS R20, R20 ;  /* 0x0000001400147213 */ /* 0x000fe20000000000 */
[----:B------:R-:W-:Y:S02]  /*5380*/  I2F R97, R97 ;  /* 0x0000006100617306 */ /* 0x000fe40000201400 */
[----:B------:R-:W-:Y:S01]  /*5390*/  IMAD.MOV.U32 R101, RZ, RZ, R32 ;  /* 0x000000ffff657224 */ /* 0x000fe200078e0020 */
[----:B------:R-:W-:Y:S01]  /*53a0*/  HMMA.16816.F32.BF16 R52, R24, R22, R52 ;  /* 0x000000161834723c */ /* 0x000fe20000041834 */
[----:B------:R-:W-:Y:S01]  /*53b0*/  IMAD.MOV.U32 R103, RZ, RZ, R20 ;  /* 0x000000ffff677224 */ /* 0x000fe200078e0014 */
[----:B------:R-:W3:Y:S01]  /*53c0*/  LDSM.16.M88.4 R32, [R224+0x4800] ;  /* 0x00480000e020783b */ /* 0x000ee20000000200 */
[----:B------:R-:W-:-:S02]  /*53d0*/  IABS R20, R21 ;  /* 0x0000001500147213 */ /* 0x000fc40000000000 */
[----:B------:R-:W-:Y:S03]  /*53e0*/  I2F R99, R99 ;  /* 0x0000006300637306 */ /* 0x000fe60000201400 */
[----:B------:R-:W-:Y:S02]  /*53f0*/  IMAD.MOV.U32 R104, RZ, RZ, R20 ;  /* 0x000000ffff687224 */ /* 0x000fe400078e0014 */
[----:B------:R-:W4:Y:S01]  /*5400*/  LDSM.16.M88.4 R20, [R224+0x5000] ;  /* 0x00500000e014783b */ /* 0x000f220000000200 */
[C---:B--2---:R-:W-:Y:S02]  /*5410*/  HMMA.16816.F32.BF16 R48, R24.reuse, R44, R48 ;  /* 0x0000002c1830723c */ /* 0x044fe40000041830 */
[----:B------:R-:W-:Y:S05]  /*5420*/  I2F R101, R101 ;  /* 0x0000006500657306 */ /* 0x000fea0000201400 */
[C---:B------:R-:W-:Y:S01]  /*5430*/  IMAD.IADD R44, R127.reuse, 0x1, -R102 ;  /* 0x000000017f2c7824 */ /* 0x040fe200078e0a66 */
[----:B------:R-:W-:Y:S01]  /*5440*/  HMMA.16816.F32.BF16 R64, R24, R46, R64 ;  /* 0x0000002e1840723c */ /* 0x000fe20000041840 */
[----:B------:R-:W2:Y:S01]  /*5450*/  LDSM.16.M88.4 R24, [R237+0xe000] ;  /* 0x00e00000ed18783b */ /* 0x000ea20000000200 */
[----:B------:R-:W-:Y:S01]  /*5460*/  IMAD.IADD R45, R127, 0x1, -R105 ;  /* 0x000000017f2d7824 */ /* 0x000fe200078e0a69 */
[----:B------:R-:W-:Y:S01]  /*5470*/  I2F R104, R104 ;  /* 0x0000006800687306 */ /* 0x000fe20000201400 */
[----:B------:R-:W-:-:S04]  /*5480*/  IABS R44, R44 ;  /* 0x0000002c002c7213 */ /* 0x000fc80000000000 */
[----:B------:R-:W-:Y:S01]  /*5490*/  MOV R106, R44 ;  /* 0x0000002c006a7202 */ /* 0x000fe20000000f00 */
[C---:B-1----:R-:W-:Y:S01]  /*54a0*/  HMMA.16816.F32.BF16 R12, R68.reuse, R40, R12 ;  /* 0x00000028440c723c */ /* 0x042fe2000004180c */
[----:B------:R-:W-:Y:S01]  /*54b0*/  IABS R44, R45 ;  /* 0x0000002d002c7213 */ /* 0x000fe20000000000 */
[----:B------:R-:W-:Y:S05]  /*54c0*/  I2F R103, R103 ;  /* 0x0000006700677306 */ /* 0x000fea0000201400 */
[C---:B------:R-:W-:Y:S01]  /*54d0*/  IMAD.IADD R40, R127.reuse, 0x1, -R107 ;  /* 0x000000017f287824 */ /* 0x040fe200078e0a6b */
[----:B------:R-:W-:Y:S01]  /*54e0*/  HMMA.16816.F32.BF16 R8, R68, R42, R8 ;  /* 0x0000002a4408723c */ /* 0x000fe20000041808 */
[----:B------:R-:W-:Y:S01]  /*54f0*/  IMAD.IADD R41, R127, 0x1, -R109 ;  /* 0x000000017f297824 */ /* 0x000fe200078e0a6d */
[----:B------:R1:W-:Y:S02]  /*5500*/  I2F R108, R44 ;  /* 0x0000002c006c7306 */ /* 0x0003e40000201400 */
[----:B------:R-:W-:-:S04]  /*5510*/  IABS R40, R40 ;  /* 0x0000002800287213 */ /* 0x000fc80000000000 */
[C---:B---3--:R-:W-:Y:S01]  /*5520*/  HMMA.16816.F32.BF16 R16, R68.reuse, R32, R16 ;  /* 0x000000204410723c */ /* 0x048fe20000041810 */
[----:B------:R-:W-:Y:S01]  /*5530*/  IMAD.MOV.U32 R110, RZ, RZ, R40 ;  /* 0x000000ffff6e7224 */ /* 0x000fe200078e0028 */
[----:B------:R-:W-:Y:S01]  /*5540*/  IABS R40, R41 ;  /* 0x0000002900287213 */ /* 0x000fe20000000000 */
[----:B------:R-:W-:Y:S04]  /*5550*/  I2F R106, R106 ;  /* 0x0000006a006a7306 */ /* 0x000fe80000201400 */
[C---:B------:R-:W-:Y:S01]  /*5560*/  IMAD.IADD R32, R127.reuse, 0x1, -R111 ;  /* 0x000000017f207824 */ /* 0x040fe200078e0a6f */
[----:B----4-:R-:W-:Y:S01]  /*5570*/  HMMA.16816.F32.BF16 R36, R68, R20, R36 ;  /* 0x000000144424723c */ /* 0x010fe20000041824 */
[C---:B------:R-:W-:Y:S01]  /*5580*/  IMAD.IADD R33, R127.reuse, 0x1, -R112 ;  /* 0x000000017f217824 */ /* 0x040fe200078e0a70 */
[----:B------:R-:W-:Y:S01]  /*5590*/  IADD3 R127, R127, 0x8, RZ ;  /* 0x000000087f7f7810 */ /* 0x000fe20007ffe0ff */
[----:B-1----:R-:W1:Y:S01]  /*55a0*/  LDSM.16.M88.4 R44, [R236+0x6000] ;  /* 0x00600000ec2c783b */ /* 0x002e620000000200 */
[----:B------:R-:W-:Y:S01]  /*55b0*/  IABS R32, R32 ;  /* 0x0000002000207213 */ /* 0x000fe20000000000 */
[----:B------:R3:W-:Y:S02]  /*55c0*/  I2F R113, R40 ;  /* 0x0000002800717306 */ /* 0x0007e40000201400 */
[C---:B------:R-:W-:Y:S01]  /*55d0*/  IMAD.IADD R20, R127.reuse, 0x1, -R3 ;  /* 0x000000017f147824 */ /* 0x040fe200078e0a03 */
[----:B--2---:R-:W-:Y:S01]  /*55e0*/  HMMA.16816.F32.BF16 R12, R60, R24, R12 ;  /* 0x000000183c0c723c */ /* 0x004fe2000004180c */
[----:B------:R-:W-:-:S02]  /*55f0*/  IMAD.IADD R21, R127, 0x1, -R5 ;  /* 0x000000017f157824 */ /* 0x000fc400078e0a05 */
[----:B------:R-:W-:Y:S01]  /*5600*/  IMAD.MOV.U32 R114, RZ, RZ, R32 ;  /* 0x000000ffff727224 */ /* 0x000fe200078e0020 */
[----:B------:R-:W-:Y:S01]  /*5610*/  IABS R20, R20 ;  /* 0x0000001400147213 */ /* 0x000fe20000000000 */
[C---:B------:R-:W-:Y:S01]  /*5620*/  IMAD.IADD R120, R127.reuse, 0x1, -R92 ;  /* 0x000000017f787824 */ /* 0x040fe200078e0a5c */
[----:B------:R-:W-:Y:S01]  /*5630*/  IABS R32, R33 ;  /* 0x0000002100207213 */ /* 0x000fe20000000000 */
[C---:B------:R-:W-:Y:S01]  /*5640*/  IMAD.IADD R25, R127.reuse, 0x1, -R90 ;  /* 0x000000017f197824 */ /* 0x040fe200078e0a5a */
[C---:B------:R-:W-:Y:S01]  /*5650*/  HMMA.16816.F32.BF16 R48, R68.reuse, R84, R48 ;  /* 0x000000544430723c */ /* 0x040fe20000041830 */
[----:B------:R-:W-:Y:S01]  /*5660*/  IMAD.MOV.U32 R116, RZ, RZ, R20 ;  /* 0x000000ffff747224 */ /* 0x000fe200078e0014 */
[----:B------:R-:W-:Y:S01]  /*5670*/  IABS R20, R21 ;  /* 0x0000001500147213 */ /* 0x000fe20000000000 */
[C---:B------:R-:W-:Y:S01]  /*5680*/  IMAD.IADD R21, R127.reuse, 0x1, -R6 ;  /* 0x000000017f157824 */ /* 0x040fe200078e0a06 */
[----:B------:R2:W-:Y:S01]  /*5690*/  I2F R115, R32 ;  /* 0x0000002000737306 */ /* 0x0005e20000201400 */
[----:B---3--:R-:W3:Y:S01]  /*56a0*/  LDSM.16.M88.4 R40, [R237+0xe800] ;  /* 0x00e80000ed28783b */ /* 0x008ee20000000200 */
[----:B------:R-:W-:Y:S01]  /*56b0*/  IADD3 R24, -R88, R127, RZ ;  /* 0x0000007f58187210 */ /* 0x000fe20007ffe1ff */
[----:B------:R-:W-:Y:S01]  /*56c0*/  IMAD.MOV.U32 R117, RZ, RZ, R20 ;  /* 0x000000ffff757224 */ /* 0x000fe200078e0014 */
[----:B------:R-:W-:Y:S01]  /*56d0*/  IABS R20, R21 ;  /* 0x0000001500147213 */ /* 0x000fe20000000000 */
[C---:B------:R-:W-:Y:S01]  /*56e0*/  HMMA.16816.F32.BF16 R28, R68.reuse, R34, R28 ;  /* 0x00000022441c723c */ /* 0x040fe2000004181c */
[----:B------:R-:W-:Y:S01]  /*56f0*/  IABS R24, R24 ;  /* 0x0000001800187213 */ /* 0x000fe20000000000 */
[----:B------:R-:W-:Y:S01]  /*5700*/  IMAD.IADD R119, R127, 0x1, -R94 ;  /* 0x000000017f777824 */ /* 0x000fe200078e0a5e */
[----:B------:R-:W-:Y:S01]  /*5710*/  IABS R120, R120 ;  /* 0x0000007800787213 */ /* 0x000fe20000000000 */
[----:B------:R-:W-:Y:S01]  /*5720*/  IMAD.MOV.U32 R84, RZ, RZ, R20 ;  /* 0x000000ffff547224 */ /* 0x000fe200078e0014 */
[----:B------:R-:W-:Y:S01]  /*5730*/  I2F R116, R116 ;  /* 0x0000007400747306 */ /* 0x000fe20000201400 */
[----:B------:R-:W-:Y:S01]  /*5740*/  IMAD.MOV.U32 R85, RZ, RZ, R24 ;  /* 0x000000ffff557224 */ /* 0x000fe200078e0018 */
[----:B------:R-:W-:Y:S01]  /*5750*/  IABS R24, R25 ;  /* 0x0000001900187213 */ /* 0x000fe20000000000 */
[----:B------:R-:W-:Y:S01]  /*5760*/  HMMA.16816.F32.BF16 R52, R68, R22, R52 ;  /* 0x000000164434723c */ /* 0x000fe20000041834 */
[----:B------:R-:W-:Y:S01]  /*5770*/  LDSM.16.M88.4 R20, [R231+0xe000] ;  /* 0x00e00000e714783b */ /* 0x000fe20000000200 */
[----:B------:R-:W-:-:S03]  /*5780*/  IABS R119, R119 ;  /* 0x0000007700777213 */ /* 0x000fc60000000000 */
[----:B--2---:R-:W2:Y:S01]  /*5790*/  LDSM.16.M88.4 R32, [R234+0x6000] ;  /* 0x00600000ea20783b */ /* 0x004ea20000000200 */
[----:B------:R4:W-:Y:S02]  /*57a0*/  I2F R118, R24 ;  /* 0x0000001800767306 */ /* 0x0009e40000201400 */
[----:B------:R-:W-:Y:S06]  /*57b0*/  HMMA.16816.F32.BF16 R8, R60, R26, R8 ;  /* 0x0000001a3c08723c */ /* 0x000fec0000041808 */
[----:B------:R-:W-:Y:S02]  /*57c0*/  I2F R120, R120 ;  /* 0x0000007800787306 */ /* 0x000fe40000201400 */
[----:B-1----:R-:W-:Y:S01]  /*57d0*/  HMMA.16816.F32.BF16 R12, R44, R76, R12 ;  /* 0x0000004c2c0c723c */ /* 0x002fe2000004180c */
[----:B----4-:R-:W1:Y:S05]  /*57e0*/  LDSM.16.M88.4 R24, [R233+0x6000] ;  /* 0x00600000e918783b */ /* 0x010e6a0000000200 */
[----:B------:R-:W-:Y:S02]  /*57f0*/  I2F R84, R84 ;  /* 0x0000005400547306 */ /* 0x000fe40000201400 */
[C---:B------:R-:W-:Y:S06]  /*5800*/  HMMA.16816.F32.BF16 R36, R60.reuse, R80, R36 ;  /* 0x000000503c24723c */ /* 0x040fec0000041824 */
[----:B------:R-:W-:Y:S02]  /*5810*/  I2F R117, R117 ;  /* 0x0000007500757306 */ /* 0x000fe40000201400 */
[----:B---3--:R-:W-:Y:S07]  /*5820*/  HMMA.16816.F32.BF16 R16, R60, R40, R16 ;  /* 0x000000283c10723c */ /* 0x008fee0000041810 */
[C---:B------:R-:W-:Y:S01]  /*5830*/  IMAD.IADD R40, R127.reuse, 0x1, -R96 ;  /* 0x000000017f287824 */ /* 0x040fe200078e0a60 */
[----:B------:R-:W-:Y:S01]  /*5840*/  HMMA.16816.F32.BF16 R8, R44, R78, R8 ;  /* 0x0000004e2c08723c */ /* 0x000fe20000041808 */
[----:B------:R-:W-:Y:S01]  /*5850*/  IMAD.IADD R41, R127, 0x1, -R98 ;  /* 0x000000017f297824 */ /* 0x000fe200078e0a62 */
[----:B------:R-:W3:Y:S01]  /*5860*/  LDSM.16.M88.4 R76, [R231+0xe800] ;  /* 0x00e80000e74c783b */ /* 0x000ee20000000200 */
[----:B------:R-:W-:Y:S01]  /*5870*/  I2F R85, R85 ;  /* 0x0000005500557306 */ /* 0x000fe20000201400 */
[----:B------:R-:W-:-:S04]  /*5880*/  IABS R40, R40 ;  /* 0x0000002800287213 */ /* 0x000fc80000000000 */
[----:B--2---:R-:W-:Y:S01]  /*5890*/  HMMA.16816.F32.BF16 R12, R32, R20, R12 ;  /* 0x00000014200c723c */ /* 0x004fe2000004180c */
[----:B------:R-:W-:Y:S01]  /*58a0*/  IMAD.MOV.U32 R121, RZ, RZ, R40 ;  /* 0x000000ffff797224 */ /* 0x000fe200078e0028 */
[----:B------:R-:W-:Y:S01]  /*58b0*/  IABS R40, R41 ;  /* 0x0000002900287213 */ /* 0x000fe20000000000 */
[----:B------:R-:W-:Y:S04]  /*58c0*/  I2F R119, R119 ;  /* 0x0000007700777306 */ /* 0x000fe80000201400 */
[C---:B------:R-:W-:Y:S01]  /*58d0*/  IMAD.IADD R20, R127.reuse, 0x1, -R100 ;  /* 0x000000017f147824 */ /* 0x040fe200078e0a64 */
[----:B------:R-:W-:Y:S01]  /*58e0*/  HMMA.16816.F32.BF16 R28, R60, R42, R28 ;  /* 0x0000002a3c1c723c */ /* 0x000fe2000004181c */
[----:B------:R-:W-:Y:S02]  /*58f0*/  IMAD.IADD R21, R127, 0x1, -R102 ;  /* 0x000000017f157824 */ /* 0x000fe400078e0a66 */
[----:B------:R2:W-:Y:S01]  /*5900*/  I2F R122, R40 ;  /* 0x00000028007a7306 */ /* 0x0005e20000201400 */
[----:B------:R-:W-:-:S04]  /*5910*/  IABS R20, R20 ;  /* 0x0000001400147213 */ /* 0x000fc80000000000 */
[----:B------:R-:W-:Y:S01]  /*5920*/  HMMA.16816.F32.BF16 R16, R44, R56, R16 ;  /* 0x000000382c10723c */ /* 0x000fe20000041810 */
[----:B------:R-:W-:Y:S01]  /*5930*/  IMAD.MOV.U32 R123, RZ, RZ, R20 ;  /* 0x000000ffff7b7224 */ /* 0x000fe200078e0014 */
[----:B------:R-:W-:Y:S01]  /*5940*/  IABS R20, R21 ;  /* 0x0000001500147213 */ /* 0x000fe20000000000 */
[----:B------:R-:W-:Y:S01]  /*5950*/  I2F R121, R121 ;  /* 0x0000007900797306 */ /* 0x000fe20000201400 */
[----:B------:R-:W-:-:S03]  /*5960*/  IADD3 R21, -R105, R127, RZ ;  /* 0x0000007f69157210 */ /* 0x000fc60007ffe1ff */
[----:B------:R-:W-:Y:S01]  /*5970*/  IMAD.MOV.U32 R124, RZ, RZ, R20 ;  /* 0x000000ffff7c7224 */ /* 0x000fe200078e0014 */
[----:B------:R-:W-:Y:S01]  /*5980*/  IABS R20, R21 ;  /* 0x0000001500147213 */ /* 0x000fe20000000000 */
[C---:B------:R-:W-:Y:S01]  /*5990*/  IMAD.IADD R21, R127.reuse, 0x1, -R107 ;  /* 0x000000017f157824 */ /* 0x040fe200078e0a6b */
[----:B------:R-:W-:Y:S01]  /*59a0*/  HMMA.16816.F32.BF16 R8, R32, R22, R8 ;  /* 0x000000162008723c */ /* 0x000fe20000041808 */
[----:B--2---:R-:W2:Y:S01]  /*59b0*/  LDSM.16.M88.4 R40, [R235+0x7000] ;  /* 0x00700000eb28783b */ /* 0x004ea20000000200 */
[C---:B------:R-:W-:Y:S01]  /*59c0*/  IMAD.IADD R56, R127.reuse, 0x1, -R111 ;  /* 0x000000017f387824 */ /* 0x040fe200078e0a6f */
[----:B------:R-:W-:Y:S01]  /*59d0*/  I2F R123, R123 ;  /* 0x0000007b007b7306 */ /* 0x000fe20000201400 */
[----:B------:R-:W-:Y:S01]  /*59e0*/  IMAD.MOV.U32 R125, RZ, RZ, R20 ;  /* 0x000000ffff7d7224 */ /* 0x000fe200078e0014 */
[----:B------:R-:W-:Y:S01]  /*59f0*/  IABS R20, R21 ;  /* 0x0000001500147213 */ /* 0x000fe20000000000 */
[C---:B------:R-:W-:Y:S01]  /*5a00*/  IMAD.IADD R21, R127.reuse, 0x1, -R109 ;  /* 0x000000017f157824 */ /* 0x040fe200078e0a6d */
[----:B------:R-:W-:Y:S01]  /*5a10*/  IABS R56, R56 ;  /* 0x0000003800387213 */ /* 0x000fe20000000000 */
[----:B-1----:R-:W-:Y:S02]  /*5a20*/  HMMA.16816.F32.BF16 R12, R24, R72, R12 ;  /* 0x00000048180c723c */ /* 0x002fe4000004180c */
[----:B------:R-:W-:Y:S01]  /*5a30*/  IMAD.MOV.U32 R126, RZ, RZ, R20 ;  /* 0x000000ffff7e7224 */ /* 0x000fe200078e0014 */
[----:B------:R-:W-:Y:S01]  /*5a40*/  IABS R20, R21 ;  /* 0x0000001500147213 */ /* 0x000fe20000000000 */
[----:B------:R-:W-:Y:S01]  /*5a50*/  IMAD.MOV.U32 R81, RZ, RZ, R56 ;  /* 0x000000ffff517224 */ /* 0x000fe200078e0038 */
[----:B------:R-:W-:Y:S02]  /*5a60*/  I2F R110, R110 ;  /* 0x0000006e006e7306 */ /* 0x000fe40000201400 */
[----:B------:R-:W-:Y:S01]  /*5a70*/  IMAD.IADD R72, R127, 0x1, -R112 ;  /* 0x000000017f487824 */ /* 0x000fe200078e0a70 */
[----:B------:R-:W-:Y:S01]  /*5a80*/  HMMA.16816.F32.BF16 R28, R44, R58, R28 ;  /* 0x0000003a2c1c723c */ /* 0x000fe2000004181c */
[----:B------:R-:W1:Y:S01]  /*5a90*/  LDSM.16.M88.4 R56, [R237+0xf800] ;  /* 0x00f80000ed38783b */ /* 0x000e620000000200 */
[----:B------:R-:W-:-:S02]  /*5aa0*/  IMAD.MOV.U32 R80, RZ, RZ, R20 ;  /* 0x000000ffff507224 */ /* 0x000fc400078e0014 */
[----:B------:R-:W-:Y:S01]  /*5ab0*/  IABS R72, R72 ;  /* 0x0000004800487213 */ /* 0x000fe20000000000 */
[----:B------:R-:W4:Y:S01]  /*5ac0*/  LDSM.16.M88.4 R20, [R224+0x6800] ;  /* 0x00680000e014783b */ /* 0x000f220000000200 */
[----:B------:R-:W-:Y:S02]  /*5ad0*/  I2F R114, R114 ;  /* 0x0000007200727306 */ /* 0x000fe40000201400 */
[----:B------:R-:W-:Y:S06]  /*5ae0*/  HMMA.16816.F32.BF16 R64, R68, R86, R64 ;  /* 0x000000564440723c */ /* 0x000fec0000041840 */
[----:B------:R5:W-:Y:S02]  /*5af0*/  I2F R127, R72 ;  /* 0x00000048007f7306 */ /* 0x000be40000201400 */
[----:B---3--:R-:W-:Y:S01]  /*5b00*/  HMMA.16816.F32.BF16 R16, R32, R76, R16 ;  /* 0x0000004c2010723c */ /* 0x008fe20000041810 */
[----:B------:R-:W-:-:S02]  /*5b10*/  FMUL.FTZ R12, R12, c[0x0][0x2ec] ;  /* 0x0000bb000c0c7a20 */ /* 0x000fc40000410000 */
[----:B------:R-:W-:Y:S02]  /*5b20*/  FMUL.FTZ R13, R13, c[0x0][0x2ec] ;  /* 0x0000bb000d0d7a20 */ /* 0x000fe40000410000 */
[----:B------:R-:W-:Y:S01]  /*5b30*/  FMUL.FTZ R14, R14, c[0x0][0x2ec] ;  /* 0x0000bb000e0e7a20 */ /* 0x000fe20000410000 */
[----:B------:R-:W3:Y:S02]  /*5b40*/  MUFU.TANH R128, R12 ;  /* 0x0000000c00807308 */ /* 0x000ee40000002400 */
[----:B------:R-:W-:Y:S01]  /*5b50*/  HMMA.16816.F32.BF16 R8, R24, R74, R8 ;  /* 0x0000004a1808723c */ /* 0x000fe20000041808 */
[----:B-----5:R-:W5:Y:S05]  /*5b60*/  LDSM.16.M88.4 R72, [R231+0xf000] ;  /* 0x00f00000e748783b */ /* 0x020f6a0000000200 */
[----:B------:R-:W-:Y:S02]  /*5b70*/  I2F R124, R124 ;  /* 0x0000007c007c7306 */ /* 0x000fe40000201400 */
[----:B------:R-:W-:Y:S01]  /*5b80*/  HMMA.16816.F32.BF16 R52, R60, R82, R52 ;  /* 0x000000523c34723c */ /* 0x000fe20000041834 */
[----:B---3--:R-:W-:-:S05]  /*5b90*/  FFMA.FTZ R3, R7, -UR4, R128 ;  /* 0x8000000407037c23 */ /* 0x008fca0008010080 */
[----:B------:R-:W-:Y:S02]  /*5ba0*/  MUFU.TANH R82, R13 ;  /* 0x0000000d00527308 */ /* 0x000fe40000002400 */
[----:B--2---:R-:W-:Y:S01]  /*5bb0*/  HMMA.16816.F32.BF16 R36, R44, R40, R36 ;  /* 0x000000282c24723c */ /* 0x004fe20000041824 */
[----:B------:R-:W-:-:S05]  /*5bc0*/  FSEL R3, R3, -INF , !P2 ;  /* 0xff80000003037808 */ /* 0x000fca0005000000 */
[----:B------:R2:W3:Y:S01]  /*5bd0*/  MUFU.TANH R40, R14 ;  /* 0x0000000e00287308 */ /* 0x0004e20000002400 */
[----:B------:R-:W-:Y:S01]  /*5be0*/  FMUL.FTZ R41, R15, c[0x0][0x2ec] ;  /* 0x0000bb000f297a20 */ /* 0x000fe20000410000 */
[C---:B-1----:R-:W-:Y:S01]  /*5bf0*/  HMMA.16816.F32.BF16 R48, R60.reuse, R56, R48 ;  /* 0x000000383c30723c */ /* 0x042fe20000041830 */
[----:B------:R-:W-:Y:S02]  /*5c00*/  FMUL.FTZ R8, R8, c[0x0][0x2ec] ;  /* 0x0000bb0008087a20 */ /* 0x000fe40000410000 */
[----:B------:R-:W-:Y:S02]  /*5c10*/  FMUL.FTZ R9, R9, c[0x0][0x2ec] ;  /* 0x0000bb0009097a20 */ /* 0x000fe40000410000 */
[----:B------:R-:W-:Y:S01]  /*5c20*/  FMUL.FTZ R10, R10, c[0x0][0x2ec] ;  /* 0x0000bb000a0a7a20 */ /* 0x000fe20000410000 */
[----:B------:R-:W-:Y:S01]  /*5c30*/  MUFU.TANH R41, R41 ;  /* 0x0000002900297308 */ /* 0x000fe20000002400 */
[----:B------:R-:W-:Y:S01]  /*5c40*/  FMUL.FTZ R11, R11, c[0x0][0x2ec] ;  /* 0x0000bb000b0b7a20 */ /* 0x000fe20000410000 */
[----:B------:R-:W-:Y:S01]  /*5c50*/  HMMA.16816.F32.BF16 R64, R60, R58, R64 ;  /* 0x0000003a3c40723c */ /* 0x000fe20000041840 */
[----:B--2---:R-:W1:Y:S05]  /*5c60*/  LDSM.16.M88.4 R12, [R235+0x7800] ;  /* 0x00780000eb0c783b */ /* 0x004e6a0000000200 */
[----:B------:R-:W-:Y:S02]  /*5c70*/  I2F R125, R125 ;  /* 0x0000007d007d7306 */ /* 0x000fe40000201400 */
[----:B----4-:R-:W-:Y:S01]  /*5c80*/  HMMA.16816.F32.BF16 R16, R24, R20, R16 ;  /* 0x000000141810723c */ /* 0x010fe20000041810 */
[----:B---3--:R-:W-:-:S05]  /*5c90*/  FFMA.FTZ R7, R116, -UR4, R40 ;  /* 0x8000000474077c23 */ /* 0x008fca0008010028 */
[----:B------:R-:W-:Y:S01]  /*5ca0*/  FSEL R7, R7, -INF , !P2 ;  /* 0xff80000007077808 */ /* 0x000fe20005000000 */
[----:B------:R-:W2:Y:S01]  /*5cb0*/  MUFU.TANH R20, R8 ;  /* 0x0000000800147308 */ /* 0x000ea20000002400 */
[----:B------:R-:W-:Y:S01]  /*5cc0*/  HMMA.16816.F32.BF16 R28, R32, R78, R28 ;  /* 0x0000004e201c723c */ /* 0x000fe2000004181c */
[----:B------:R-:W3:Y:S01]  /*5cd0*/  LDSM.16.M88.4 R76, [R224+0x7000] ;  /* 0x00700000e04c783b */ /* 0x000ee20000000200 */
[----:B------:R-:W-:-:S05]  /*5ce0*/  ISETP.GE.AND P2, PT, R96, UR10, PT ;  /* 0x0000000a60007c0c */ /* 0x000fca000bf46270 */
[----:B------:R-:W4:Y:S01]  /*5cf0*/  MUFU.TANH R21, R9 ;  /* 0x0000000900157308 */ /* 0x000f220000002400 */
[----:B------:R-:W-:Y:S07]  /*5d00*/  HMMA.16816.F32.BF16 R52, R44, R42, R52 ;  /* 0x0000002a2c34723c */ /* 0x000fee0000041834 */
[----:B------:R-:W-:Y:S01]  /*5d10*/  MUFU.TANH R42, R10 ;  /* 0x0000000a002a7308 */ /* 0x000fe20000002400 */
[----:B------:R-:W-:Y:S01]  /*5d20*/  FMUL.FTZ R16, R16, c[0x0][0x2ec] ;  /* 0x0000bb0010107a20 */ /* 0x000fe20000410000 */
[----:B-----5:R-:W-:Y:S01]  /*5d30*/  HMMA.16816.F32.BF16 R36, R32, R72, R36 ;  /* 0x000000482024723c */ /* 0x020fe20000041824 */
[----:B------:R-:W-:-:S02]  /*5d40*/  FMUL.FTZ R17, R17, c[0x0][0x2ec] ;  /* 0x0000bb0011117a20 */ /* 0x000fc40000410000 */
[----:B--2---:R-:W-:-:S03]  /*5d50*/  FFMA.FTZ R20, R91, -UR4, R20 ;  /* 0x800000045b147c23 */ /* 0x004fc60008010014 */
[----:B------:R2:W-:Y:S01]  /*5d60*/  MUFU.TANH R43, R11 ;  /* 0x0000000b002b7308 */ /* 0x0005e20000002400 */
[----:B----4-:R-:W-:Y:S01]  /*5d70*/  FFMA.FTZ R21, R93, -UR4, R21 ;  /* 0x800000045d157c23 */ /* 0x010fe20008010015 */
[----:B------:R-:W-:Y:S01]  /*5d80*/  HMMA.16816.F32.BF16 R28, R24, R22, R28 ;  /* 0x00000016181c723c */ /* 0x000fe2000004181c */
[----:B------:R-:W-:-:S03]  /*5d90*/  FSEL R20, R20, -INF , !P0 ;  /* 0xff80000014147808 */ /* 0x000fc60004000000 */
[----:B------:R-:W-:Y:S02]  /*5da0*/  FSEL R21, R21, -INF , !P6 ;  /* 0xff80000015157808 */ /* 0x000fe40007000000 */
[----:B------:R-:W4:Y:S02]  /*5db0*/  MUFU.TANH R22, R16 ;  /* 0x0000001000167308 */ /* 0x000f240000002400 */
[C---:B-1----:R-:W-:Y:S01]  /*5dc0*/  HMMA.16816.F32.BF16 R48, R44.reuse, R12, R48 ;  /* 0x0000000c2c30723c */ /* 0x042fe20000041830 */
[----:B--2---:R-:W1:Y:S05]  /*5dd0*/  LDSM.16.M88.4 R8, [R231+0xf800] ;  /* 0x00f80000e708783b */ /* 0x004e6a0000000200 */
[----:B------:R2:W5:Y:S02]  /*5de0*/  MUFU.TANH R23, R17 ;  /* 0x0000001100177308 */ /* 0x0005640000002400 */
[----:B------:R-:W-:Y:S01]  /*5df0*/  HMMA.16816.F32.BF16 R64, R44, R14, R64 ;  /* 0x0000000e2c40723c */ /* 0x000fe20000041840 */
[----:B------:R-:W-:-:S02]  /*5e00*/  FMUL.FTZ R12, R18, c[0x0][0x2ec] ;  /* 0x0000bb00120c7a20 */ /* 0x000fc40000410000 */
[----:B------:R-:W-:Y:S02]  /*5e10*/  FMUL.FTZ R13, R19, c[0x0][0x2ec] ;  /* 0x0000bb00130d7a20 */ /* 0x000fe40000410000 */
[----:B----4-:R-:W-:Y:S02]  /*5e20*/  FFMA.FTZ R5, R95, -UR4, R22 ;  /* 0x800000045f057c23 */ /* 0x010fe40008010016 */
[----:B------:R-:W4:Y:S01]  /*5e30*/  MUFU.TANH R12, R12 ;  /* 0x0000000c000c7308 */ /* 0x000f220000002400 */
[----:B------:R-:W-:Y:S01]  /*5e40*/  HMMA.16816.F32.BF16 R52, R32, R74, R52 ;  /* 0x0000004a2034723c */ /* 0x000fe20000041834 */
[----:B------:R-:W-:Y:S02]  /*5e50*/  FMUL.FTZ R28, R28, c[0x0][0x2ec] ;  /* 0x0000bb001c1c7a20 */ /* 0x000fe40000410000 */
[----:B------:R-:W-:Y:S01]  /*5e60*/  FMUL.FTZ R29, R29, c[0x0][0x2ec] ;  /* 0x0000bb001d1d7a20 */ /* 0x000fe20000410000 */
[----:B------:R-:W-:Y:S01]  /*5e70*/  FSEL R5, R5, -INF , !P5 ;  /* 0xff80000005057808 */ /* 0x000fe20006800000 */
[----:B------:R-:W-:Y:S01]  /*5e80*/  FMUL.FTZ R30, R30, c[0x0][0x2ec] ;  /* 0x0000bb001e1e7a20 */ /* 0x000fe20000410000 */
[----:B--2---:R-:W2:Y:S02]  /*5e90*/  LDSM.16.M88.4 R16, [R224+0x7800] ;  /* 0x00780000e010783b */ /* 0x004ea40000000200 */
[----:B---3--:R-:W-:Y:S01]  /*5ea0*/  HMMA.16816.F32.BF16 R36, R24, R76, R36 ;  /* 0x0000004c1824723c */ /* 0x008fe20000041824 */
[----:B------:R-:W3:Y:S01]  /*5eb0*/  MUFU.TANH R13, R13 ;  /* 0x0000000d000d7308 */ /* 0x000ee20000002400 */
[----:B-----5:R-:W-:Y:S01]  /*5ec0*/  FFMA.FTZ R6, R97, -UR4, R23 ;  /* 0x8000000461067c23 */ /* 0x020fe20008010017 */
[----:B------:R-:W-:-:S04]  /*5ed0*/  DEPBAR.LE SB0, 0x0 ;  /* 0x000080000000791a */ /* 0x000fc80000000000 */
[----:B------:R-:W-:Y:S02]  /*5ee0*/  FSEL R6, R6, -INF , !P4 ;  /* 0xff80000006067808 */ /* 0x000fe40006000000 */
[----:B------:R-:W5:Y:S07]  /*5ef0*/  MUFU.TANH R28, R28 ;  /* 0x0000001c001c7308 */ /* 0x000f6e0000002400 */
[----:B------:R-:W-:Y:S01]  /*5f00*/  HMMA.16816.F32.BF16 R52, R24, R78, R52 ;  /* 0x0000004e1834723c */ /* 0x000fe20000041834 */
[----:B------:R-:W2:Y:S07]  /*5f10*/  MUFU.TANH R29, R29 ;  /* 0x0000001d001d7308 */ /* 0x000eae0000002400 */
[----:B-1----:R-:W-:Y:S01]  /*5f20*/  HMMA.16816.F32.BF16 R48, R32, R8, R48 ;  /* 0x000000082030723c */ /* 0x002fe20000041830 */
[----:B------:R-:W-:Y:S01]  /*5f30*/  FMUL.FTZ R14, R37, c[0x0][0x2ec] ;  /* 0x0000bb00250e7a20 */ /* 0x000fe20000410000 */
[----:B------:R-:W-:Y:S01]  /*5f40*/  MUFU.TANH R30, R30 ;  /* 0x0000001e001e7308 */ /* 0x000fe20000002400 */
[----:B------:R-:W-:-:S04]  /*5f50*/  FMUL.FTZ R15, R39, c[0x0][0x2ec] ;  /* 0x0000bb00270f7a20 */ /* 0x000fc80000410000 */
[----:B------:R-:W-:Y:S01]  /*5f60*/  FMUL.FTZ R8, R31, c[0x0][0x2ec] ;  /* 0x0000bb001f087a20 */ /* 0x000fe20000410000 */
[----:B------:R-:W-:Y:S01]  /*5f70*/  HMMA.16816.F32.BF16 R64, R32, R10, R64 ;  /* 0x0000000a2040723c */ /* 0x000fe20000041840 */
[----:B------:R-:W-:Y:S01]  /*5f80*/  FMUL.FTZ R31, R36, c[0x0][0x2ec] ;  /* 0x0000bb00241f7a20 */ /* 0x000fe20000410000 */
[----:B------:R-:W1:Y:S01]  /*5f90*/  MUFU.TANH R14, R14 ;  /* 0x0000000e000e7308 */ /* 0x000e620000002400 */
[----:B------:R-:W-:-:S04]  /*5fa0*/  FMUL.FTZ R36, R38, c[0x0][0x2ec] ;  /* 0x0000bb0026247a20 */ /* 0x000fc80000410000 */
[----:B----4-:R-:W-:Y:S02]  /*5fb0*/  FFMA.FTZ R11, R118, -UR4, R12 ;  /* 0x80000004760b7c23 */ /* 0x010fe4000801000c */
[----:B---3--:R-:W-:Y:S01]  /*5fc0*/  FFMA.FTZ R10, R120, -UR4, R13 ;  /* 0x80000004780a7c23 */ /* 0x008fe2000801000d */
[----:B------:R-:W3:Y:S01]  /*5fd0*/  MUFU.TANH R15, R15 ;  /* 0x0000000f000f7308 */ /* 0x000ee20000002400 */
[----:B-----5:R-:W-:Y:S01]  /*5fe0*/  FFMA.FTZ R12, R99, -UR4, R28 ;  /* 0x80000004630c7c23 */ /* 0x020fe2000801001c */
[----:B------:R-:W-:Y:S01]  /*5ff0*/  FSEL R11, R11, -INF , !P5 ;  /* 0xff8000000b0b7808 */ /* 0x000fe20006800000 */
[----:B--2---:R-:W-:Y:S01]  /*6000*/  FFMA.FTZ R13, R101, -UR4, R29 ;  /* 0x80000004650d7c23 */ /* 0x004fe2000801001d */
[----:B------:R-:W-:Y:S01]  /*6010*/  FSEL R10, R10, -INF , !P4 ;  /* 0xff8000000a0a7808 */ /* 0x000fe20006000000 */
[----:B------:R-:W-:Y:S01]  /*6020*/  FMUL.FTZ R32, R53, c[0x0][0x2ec] ;  /* 0x0000bb0035207a20 */ /* 0x000fe20000410000 */
[C---:B------:R-:W-:Y:S01]  /*6030*/  HMMA.16816.F32.BF16 R48, R24.reuse, R16, R48 ;  /* 0x000000101830723c */ /* 0x040fe20000041830 */
[----:B------:R-:W-:Y:S01]  /*6040*/  FMUL.FTZ R33, R54, c[0x0][0x2ec] ;  /* 0x0000bb0036217a20 */ /* 0x000fe20000410000 */
[----:B------:R-:W2:Y:S01]  /*6050*/  MUFU.TANH R8, R8 ;  /* 0x0000000800087308 */ /* 0x000ea20000002400 */
[----:B------:R-:W-:Y:S01]  /*6060*/  FMUL.FTZ R34, R55, c[0x0][0x2ec] ;  /* 0x0000bb0037227a20 */ /* 0x000fe20000410000 */
[----:B------:R-:W-:Y:S01]  /*6070*/  FSEL R12, R12, -INF , !P3 ;  /* 0xff8000000c0c7808 */ /* 0x000fe20005800000 */
[----:B-1----:R-:W-:Y:S01]  /*6080*/  FFMA.FTZ R14, R104, -UR4, R14 ;  /* 0x80000004680e7c23 */ /* 0x002fe2000801000e */
[----:B------:R-:W-:Y:S01]  /*6090*/  FSEL R13, R13, -INF , !P2 ;  /* 0xff8000000d0d7808 */ /* 0x000fe20005000000 */
[----:B------:R-:W-:Y:S01]  /*60a0*/  FMUL.FTZ R16, R52, c[0x0][0x2ec] ;  /* 0x0000bb0034107a20 */ /* 0x000fe20000410000 */
[----:B------:R-:W-:Y:S01]  /*60b0*/  HMMA.16816.F32.BF16 R64, R24, R18, R64 ;  /* 0x000000121840723c */ /* 0x000fe20000041840 */
[----:B------:R-:W-:Y:S01]  /*60c0*/  FFMA.FTZ R17, R85, -UR4, R43 ;  /* 0x8000000455117c23 */ /* 0x000fe2000801002b */
[----:B------:R-:W1:Y:S01]  /*60d0*/  MUFU.TANH R31, R31 ;  /* 0x0000001f001f7308 */ /* 0x000e620000002400 */
[----:B---3--:R-:W-:Y:S01]  /*60e0*/  FFMA.FTZ R15, R123, -UR4, R15 ;  /* 0x800000047b0f7c23 */ /* 0x008fe2000801000f */
[----:B------:R-:W-:Y:S01]  /*60f0*/  ISETP.GE.AND P5, PT, R105, UR10, PT ;  /* 0x0000000a69007c0c */ /* 0x000fe2000bfa6270 */
[----:B------:R-:W-:Y:S01]  /*6100*/  FFMA.FTZ R9, R119, -UR4, R30 ;  /* 0x8000000477097c23 */ /* 0x000fe2000801001e */
[----:B------:R-:W-:Y:S01]  /*6110*/  FSEL R17, R17, -INF , !P6 ;  /* 0xff80000011117808 */ /* 0x000fe20007000000 */
[----:B------:R-:W-:Y:S01]  /*6120*/  FFMA.FTZ R18, R84, -UR4, R42 ;  /* 0x8000000454127c23 */ /* 0x000fe2000801002a */
[----:B------:R-:W-:Y:S01]  /*6130*/  ISETP.GE.AND P6, PT, R102, UR10, PT ;  /* 0x0000000a66007c0c */ /* 0x000fe2000bfc6270 */
[----:B------:R-:W-:Y:S01]  /*6140*/  FFMA.FTZ R24, R89, -UR4, R82 ;  /* 0x8000000459187c23 */ /* 0x000fe20008010052 */
[----:B------:R-:W3:Y:S01]  /*6150*/  MUFU.TANH R36, R36 ;  /* 0x0000002400247308 */ /* 0x000ee20000002400 */
[----:B------:R-:W-:Y:S01]  /*6160*/  FFMA.FTZ R19, R117, -UR4, R41 ;  /* 0x8000000475137c23 */ /* 0x000fe20008010029 */
[----:B------:R-:W-:Y:S01]  /*6170*/  FSEL R18, R18, -INF , !P0 ;  /* 0xff80000012127808 */ /* 0x000fe20004000000 */
[----:B--2---:R-:W-:Y:S01]  /*6180*/  FFMA.FTZ R8, R121, -UR4, R8 ;  /* 0x8000000479087c23 */ /* 0x004fe20008010008 */
[----:B------:R-:W-:-:S02]  /*6190*/  ISETP.GE.AND P0, PT, R100, UR10, PT ;  /* 0x0000000a64007c0c */ /* 0x000fc4000bf06270 */
[----:B------:R-:W-:Y:S01]  /*61a0*/  FMUL.FTZ R35, R48, c[0x0][0x2ec] ;  /* 0x0000bb0030237a20 */ /* 0x000fe20000410000 */
[----:B------:R-:W-:Y:S01]  /*61b0*/  FSEL R24, R24, -INF , !P1 ;  /* 0xff80000018187808 */ /* 0x000fe20004800000 */
[----:B------:R-:W-:Y:S01]  /*61c0*/  FMUL.FTZ R25, R49, c[0x0][0x2ec] ;  /* 0x0000bb0031197a20 */ /* 0x000fe20000410000 */
[----:B------:R-:W-:Y:S01]  /*61d0*/  I2F R126, R126 ;  /* 0x0000007e007e7306 */ /* 0x000fe20000201400 */
[----:B------:R-:W-:Y:S01]  /*61e0*/  FMUL.FTZ R26, R50, c[0x0][0x2ec] ;  /* 0x0000bb00321a7a20 */ /* 0x000fe20000410000 */
[----:B------:R-:W-:Y:S01]  /*61f0*/  FSEL R190, R14, -INF , !P0 ;  /* 0xff8000000ebe7808 */ /* 0x000fe20004000000 */
[----:B------:R-:W-:Y:S01]  /*6200*/  FMUL.FTZ R51, R51, c[0x0][0x2ec] ;  /* 0x0000bb0033337a20 */ /* 0x000fe20000410000 */
[----:B------:R-:W-:Y:S01]  /*6210*/  FSEL R194, R15, -INF , !P0 ;  /* 0xff8000000fc27808 */ /* 0x000fe20004000000 */
[----:B------:R-:W-:Y:S01]  /*6220*/  FMUL.FTZ R27, R65, c[0x0][0x2ec] ;  /* 0x0000bb00411b7a20 */ /* 0x000fe20000410000 */
[----:B------:R-:W-:Y:S01]  /*6230*/  PLOP3.LUT P0, PT, PT, PT, UP0, 0x80, 0x0 ;  /* 0x000000000000781c */ /* 0x000fe20003f0f008 */
[----:B------:R-:W-:Y:S01]  /*6240*/  FMUL.FTZ R28, R66, c[0x0][0x2ec] ;  /* 0x0000bb00421c7a20 */ /* 0x000fe20000410000 */
[----:B------:R-:W-:Y:S01]  /*6250*/  I2F R80, R80 ;  /* 0x0000005000507306 */ /* 0x000fe20000201400 */
[----:B------:R-:W-:Y:S01]  /*6260*/  FMUL.FTZ R29, R67, c[0x0][0x2ec] ;  /* 0x0000bb00431d7a20 */ /* 0x000fe20000410000 */
[----:B------:R-:W-:Y:S01]  /*6270*/  FSEL R19, R19, -INF , !P1 ;  /* 0xff80000013137808 */ /* 0x000fe20004800000 */
[----:B------:R-:W-:Y:S01]  /*6280*/  FMUL.FTZ R64, R64, c[0x0][0x2ec] ;  /* 0x0000bb0040407a20 */ /* 0x000fe20000410000 */
[----:B------:R-:W-:Y:S01]  /*6290*/  ISETP.GE.AND P1, PT, R98, UR10, PT ;  /* 0x0000000a62007c0c */ /* 0x000fe2000bf26270 */
[----:B-1----:R-:W-:Y:S01]  /*62a0*/  FFMA.FTZ R31, R103, -UR4, R31 ;  /* 0x80000004671f7c23 */ /* 0x002fe2000801001f */
[----:B------:R-:W-:Y:S01]  /*62b0*/  FSEL R9, R9, -INF , !P3 ;  /* 0xff80000009097808 */ /* 0x000fe20005800000 */
[----:B---3--:R-:W-:Y:S01]  /*62c0*/  FFMA.FTZ R36, R122, -UR4, R36 ;  /* 0x800000047a247c23 */ /* 0x008fe20008010024 */
[----:B------:R-:W-:Y:S01]  /*62d0*/  I2F R81, R81 ;  /* 0x0000005100517306 */ /* 0x000fe20000201400 */
[----:B------:R-:W-:-:S02]  /*62e0*/  FSEL R8, R8, -INF , !P2 ;  /* 0xff80000008087808 */ /* 0x000fc40005000000 */
[----:B------:R-:W-:Y:S02]  /*62f0*/  FSEL R189, R31, -INF , !P1 ;  /* 0xff8000001fbd7808 */ /* 0x000fe40004800000 */
[----:B------:R-:W-:Y:S02]  /*6300*/  FSEL R193, R36, -INF , !P1 ;  /* 0xff80000024c17808 */ /* 0x000fe40004800000 */
[----:B------:R-:W-:Y:S01]  /*6310*/  ISETP.GE.AND P4, PT, R107, UR10, PT ;  /* 0x0000000a6b007c0c */ /* 0x000fe2000bf86270 */
[----:B------:R-:W1:Y:S01]  /*6320*/  MUFU.TANH R16, R16 ;  /* 0x0000001000107308 */ /* 0x000e620000002400 */
[----:B------:R-:W-:Y:S02]  /*6330*/  ISETP.GE.AND P3, PT, R109, UR10, PT ;  /* 0x0000000a6d007c0c */ /* 0x000fe4000bf66270 */
[----:B------:R-:W-:Y:S02]  /*6340*/  ISETP.GE.AND P2, PT, R111, UR10, PT ;  /* 0x0000000a6f007c0c */ /* 0x000fe4000bf46270 */
[----:B------:R-:W-:-:S03]  /*6350*/  ISETP.GE.AND P1, PT, R112, UR10, PT ;  /* 0x0000000a70007c0c */ /* 0x000fc6000bf26270 */
[----:B------:R-:W2:Y:S08]  /*6360*/  MUFU.TANH R32, R32 ;  /* 0x0000002000207308 */ /* 0x000eb00000002400 */
[----:B------:R-:W3:Y:S01]  /*6370*/  MUFU.TANH R33, R33 ;  /* 0x0000002100217308 */ /* 0x000ee20000002400 */
[----:B-1----:R-:W-:-:S05]  /*6380*/  FFMA.FTZ R16, R106, -UR4, R16 ;  /* 0x800000046a107c23 */ /* 0x002fca0008010010 */
[----:B------:R-:W-:Y:S02]  /*6390*/  FSEL R191, R16, -INF , !P6 ;  /* 0xff80000010bf7808 */ /* 0x000fe40007000000 */
[----:B------:R-:W1:Y:S01]  /*63a0*/  MUFU.TANH R34, R34 ;  /* 0x0000002200227308 */ /* 0x000e620000002400 */
[----:B--2---:R-:W-:-:S05]  /*63b0*/  FFMA.FTZ R32, R108, -UR4, R32 ;  /* 0x800000046c207c23 */ /* 0x004fca0008010020 */
[----:B------:R-:W-:Y:S02]  /*63c0*/  FSEL R192, R32, -INF , !P5 ;  /* 0xff80000020c07808 */ /* 0x000fe40006800000 */
[----:B------:R-:W2:Y:S01]  /*63d0*/  MUFU.TANH R35, R35 ;  /* 0x0000002300237308 */ /* 0x000ea20000002400 */
[----:B---3--:R-:W-:-:S05]  /*63e0*/  FFMA.FTZ R33, R124, -UR4, R33 ;  /* 0x800000047c217c23 */ /* 0x008fca0008010021 */
[----:B------:R-:W-:Y:S02]  /*63f0*/  FSEL R195, R33, -INF , !P6 ;  /* 0xff80000021c37808 */ /* 0x000fe40007000000 */
        /* <DEDUP_REMOVED lines=20> */
[----:B------:R-:W-:Y:S01]  /*6540*/  FSEL R198, R115, -INF , !P1 ;  /* 0xff80000073c67808 */ /* 0x000fe20004800000 */
[----:B--2---:R-:W-:-:S05]  /*6550*/  FFMA.FTZ R28, R81, -UR4, R28 ;  /* 0x80000004511c7c23 */ /* 0x004fca000801001c */
[----:B------:R-:W-:Y:S01]  /*6560*/  FSEL R170, R28, -INF , !P2 ;  /* 0xff8000001caa7808 */ /* 0x000fe20005000000 */
[----:B---3--:R-:W-:-:S05]  /*6570*/  FFMA.FTZ R127, R127, -UR4, R29 ;  /* 0x800000047f7f7c23 */ /* 0x008fca000801001d */
[----:B------:R-:W-:Y:S01]  /*6580*/  FSEL R168, R127, -INF , !P1 ;  /* 0xff8000007fa87808 */ /* 0x000fe20004800000 */
        /* <DEDUP_REMOVED lines=55> */
[----:B-1----:R1:W2:Y:S01]  /*6900*/  LDG.E R14, [R22.64] ;  /* 0x00000020160e7981 */ /* 0x0022a2000c1e1900 */
        /* <DEDUP_REMOVED lines=20> */
.L_x_4070:
[----:B------:R-:W-:-:S04]  /*6a50*/  ULEA UR6, -UR6, URZ, 0x6 ;  /* 0x0000003f06067291 */ /* 0x000fc8000f8e313f */
[----:B------:R-:W-:Y:S02]  /*6a60*/  USHF.R.S32.HI UR5, URZ, 0x1f, UR6 ;  /* 0x0000001f3f057899 */ /* 0x000fe40008011406 */
[----:B------:R-:W-:-:S04]  /*6a70*/  MOV R26, UR6 ;  /* 0x00000006001a7c02 */ /* 0x000fc80008000f00 */
[----:B------:R-:W-:Y:S02]  /*6a80*/  MOV R25, UR5 ;  /* 0x0000000500197c02 */ /* 0x000fe40008000f00 */
.L_x_4071:
        /* <DEDUP_REMOVED lines=91> */
[--C-:B------:R-:W-:Y:S01]  /*7040*/  @!P4 IMAD.X R15, R22, 0x1, R166.reuse, P1 ;  /* 0x00000001160fc824 */ /* 0x100fe200008e06a6 */
        /* <DEDUP_REMOVED lines=64> */
.L_x_4073:
[----:B------:R-:W-:Y:S05]  /*7450*/  BSYNC B0 ;  /* 0x0000000000007941 */ /* 0x000fea0003800000 */
.L_x_4072:
[----:B------:R-:W0:Y:S01]  /*7460*/  LDGDEPBAR ;  /* 0x00000000000079af */ /* 0x000e220000000000 */
[----:B------:R-:W-:-:S04]  /*7470*/  IADD3 R172, P1, R26, R172, RZ ;  /* 0x000000ac1aac7210 */ /* 0x000fc80007f3e0ff */
[----:B------:R-:W-:Y:S02]  /*7480*/  IADD3.X R166, R25, R166, RZ, P1, !PT ;  /* 0x000000a619a67210 */ /* 0x000fe40000ffe4ff */
.L_x_4069:
        /* <DEDUP_REMOVED lines=71> */
[----:B------:R-:W-:Y:S01]  /*7900*/  FFMA.FTZ R176, R12, c[0x0][0x23c], -R199 ;  /* 0x00008f000cb07a23 */ /* 0x000fe200000108c7 */
[----:B------:R-:W-:Y:S01]  /*7910*/  LDSM.16.MT88.4 R20, [R232+0x12800] ;  /* 0x01280000e814783b */ /* 0x000fe20000004200 */
[--C-:B------:R-:W-:Y:S01]  /*7920*/  FFMA.FTZ R187, R7, c[0x0][0x23c], -R169.reuse ;  /* 0x00008f0007bb7a23 */ /* 0x100fe200000108a9 */
[----:B------:R-:W3:Y:S01]  /*7930*/  MUFU.EX2 R184, R184 ;  /* 0x000000b800b87308 */ /* 0x000ee20000000800 */
[--C-:B------:R-:W-:Y:S01]  /*7940*/  FFMA.FTZ R186, R19, c[0x0][0x23c], -R169.reuse ;  /* 0x00008f0013ba7a23 */ /* 0x100fe200000108a9 */
[----:B------:R-:W1:Y:S01]  /*7950*/  LDSM.16.MT88.4 R4, [R228+0x16000] ;  /* 0x01600000e404783b */ /* 0x000e620000004200 */
[--C-:B------:R-:W-:Y:S01]  /*7960*/  FFMA.FTZ R188, R18, c[0x0][0x23c], -R169.reuse ;  /* 0x00008f0012bc7a23 */ /* 0x100fe200000108a9 */
[----:B------:R-:W-:Y:S01]  /*7970*/  LEA.HI.X R166, R172, c[0x0][0x16c], R166, 0x1, P1 ;  /* 0x00005b00aca67a11 */ /* 0x000fe200008f0ca6 */
[----:B------:R-:W-:Y:S01]  /*7980*/  FFMA.FTZ R181, R17, c[0x0][0x23c], -R169 ;  /* 0x00008f0011b57a23 */ /* 0x000fe200000108a9 */
[----:B------:R-:W-:Y:S01]  /*7990*/  LDSM.16.MT88.4 R24, [R230+0x10800] ;  /* 0x01080000e618783b */ /* 0x000fe20000004200 */
[----:B------:R-:W-:Y:S01]  /*79a0*/  FFMA.FTZ R2, R13, c[0x0][0x23c], -R199 ;  /* 0x00008f000d027a23 */ /* 0x000fe200000108c7 */
[----:B------:R-:W-:Y:S01]  /*79b0*/  MUFU.EX2 R183, R183 ;  /* 0x000000b700b77308 */ /* 0x000fe20000000800 */
[--C-:B------:R-:W-:Y:S01]  /*79c0*/  FFMA.FTZ R179, R11, c[0x0][0x23c], -R169.reuse ;  /* 0x00008f000bb37a23 */ /* 0x100fe200000108a9 */
[----:B------:R-:W1:Y:S01]  /*79d0*/  LDSM.16.MT88.4 R12, [R229+0x10800] ;  /* 0x01080000e50c783b */ /* 0x000e620000004200 */
[----:B------:R-:W-:-:S02]  /*79e0*/  FFMA.FTZ R175, R10, c[0x0][0x23c], -R169 ;  /* 0x00008f000aaf7a23 */ /* 0x000fc400000108a9 */
[--C-:B------:R-:W-:Y:S01]  /*79f0*/  FFMA.FTZ R174, R9, c[0x0][0x23c], -R169.reuse ;  /* 0x00008f0009ae7a23 */ /* 0x100fe200000108a9 */
[----:B------:R-:W-:Y:S01]  /*7a00*/  LDSM.16.MT88.4 R16, [R232+0x10800] ;  /* 0x01080000e810783b */ /* 0x000fe20000004200 */
[----:B------:R-:W-:Y:S01]  /*7a10*/  FFMA.FTZ R0, R8, c[0x0][0x23c], -R169 ;  /* 0x00008f0008007a23 */ /* 0x000fe200000108a9 */
        /* <DEDUP_REMOVED lines=268> */
[----:B------:R-:W1:Y:S01]  /*8ae0*/  R2UR UR18, R2 ;  /* 0x00000000021273c2 */ /* 0x000e6200000e0000 */
[----:B------:R-:W-:Y:S01]  /*8af0*/  LOP3.LUT R165, R165, 0x3, RZ, 0xc0, !PT ;  /* 0x00000003a5a57812 */ /* 0x000fe200078ec0ff */
[----:B------:R-:W-:Y:S01]  /*8b00*/  UMOV UR34, URZ ;  /* 0x0000003f00227c82 */ /* 0x000fe20008000000 */
[----:B------:R-:W-:Y:S01]  /*8b10*/  IMAD.U32 R247, RZ, RZ, UR10 ;  /* 0x0000000afff77e24 */ /* 0x000fe2000f8e00ff */
[----:B------:R-:W-:Y:S01]  /*8b20*/  UMOV UR22, URZ ;  /* 0x0000003f00167c82 */ /* 0x000fe20008000000 */
[----:B------:R-:W-:Y:S01]  /*8b30*/  IMAD.MOV.U32 R248, RZ, RZ, R166 ;  /* 0x000000fffff87224 */ /* 0x000fe200078e00a6 */
[----:B------:R-:W-:Y:S01]  /*8b40*/  USHF.R.S32.HI UR10, URZ, 0x1f, UR11 ;  /* 0x0000001f3f0a7899 */ /* 0x000fe2000801140b */
[----:B------:R-:W-:Y:S01]  /*8b50*/  IMAD R173, R165, -0x2, R173 ;  /* 0xfffffffea5ad7824 */ /* 0x000fe200078e02ad */
[----:B------:R-:W2:Y:S01]  /*8b60*/  R2UR UR14, R0 ;  /* 0x00000000000e73c2 */ /* 0x000ea200000e0000 */
[----:B------:R-:W-:Y:S01]  /*8b70*/  ULDC UR12, c[0x0][0x2d0] ;  /* 0x0000b400000c7ab9 */ /* 0x000fe20000000800 */
[----:B------:R-:W-:Y:S01]  /*8b80*/  IMAD.U32 R246, RZ, RZ, UR11 ;  /* 0x0000000bfff67e24 */ /* 0x000fe2000f8e00ff */
[----:B------:R-:W-:Y:S01]  /*8b90*/  ULDC UR5, c[0x0][0x2d0] ;  /* 0x0000b40000057ab9 */ /* 0x000fe20000000800 */
[----:B------:R-:W-:Y:S01]  /*8ba0*/  IADD3 R247, R247, -UR27, R173 ;  /* 0x8000001bf7f77c10 */ /* 0x000fe2000fffe0ad */
[----:B------:R-:W-:Y:S01]  /*8bb0*/  UIADD3 UR26, UR26, -0x2, URZ ;  /* 0xfffffffe1a1a7890 */ /* 0x000fe2000fffe03f */
[----:B------:R-:W-:Y:S01]  /*8bc0*/  MOV R243, UR10 ;  /* 0x0000000a00f37c02 */ /* 0x000fe20008000f00 */
        /* <DEDUP_REMOVED lines=26> */
.L_x_4078:
        /* <DEDUP_REMOVED lines=78> */
.L_x_4075:
[----:B------:R-:W-:Y:S01]  /*9250*/  ISETP.GE.AND P6, PT, R244, c[0x0][0x220], PT ;  /* 0x00008800f4007a0c */ /* 0x000fe20003fc6270 */
[----:B------:R-:W-:Y:S01]  /*9260*/  UISETP.GE.AND UP2, UPT, UR26, 0x1, UPT ;  /* 0x000000011a00788c */ /* 0x000fe2000bf46270 */
        /* <DEDUP_REMOVED lines=35> */
[C---:B------:R-:W-:Y:S02]  /*94a0*/  @!P3 LEA R6, P0, R4.reuse, R180, 0x1 ;  /* 0x000000b40406b211 */ /* 0x040fe400078008ff */
[CC--:B------:R-:W-:Y:S01]  /*94b0*/  @!P4 LEA.HI.X R19, R4.reuse, R167.reuse, R3, 0x1, P1 ;  /* 0x000000a70413c211 */ /* 0x0c0fe200008f0c03 */
        /* <DEDUP_REMOVED lines=103> */
[----:B------:R-:W-:Y:S05]  /*9b30*/  LDSM.16.M88.4 R204, [R233] ;  /* 0x00000000e9cc783b */ /* 0x000fea0000000200 */
[C---:B-1----:R-:W-:Y:S01]  /*9b40*/  HMMA.16816.F32.BF16 R20, R32.reuse, R24, RZ ;  /* 0x000000182014723c */ /* 0x042fe200000418ff */
[----:B------:R-:W-:Y:S07]  /*9b50*/  LDSM.16.M88.4 R208, [R224] ;  /* 0x00000000e0d0783b */ /* 0x000fee0000000200 */
[C---:B------:R-:W-:Y:S08]  /*9b60*/  HMMA.16816.F32.BF16 R24, R32.reuse, R26, RZ ;  /* 0x0000001a2018723c */ /* 0x040ff000000418ff */
[C---:B---3--:R-:W-:Y:S08]  /*9b70*/  HMMA.16816.F32.BF16 R28, R32.reuse, R164, RZ ;  /* 0x000000a4201c723c */ /* 0x048ff000000418ff */
[----:B------:R-:W-:Y:S01]  /*9b80*/  HMMA.16816.F32.BF16 R32, R32, R166, RZ ;  /* 0x000000a62020723c */ /* 0x000fe200000418ff */
[----:B------:R-:W1:Y:S07]  /*9b90*/  LDSM.16.M88.4 R164, [R231+0x8800] ;  /* 0x00880000e7a4783b */ /* 0x000e6e0000000200 */
[C---:B-----5:R-:W-:Y:S07]  /*9ba0*/  HMMA.16816.F32.BF16 R4, R168.reuse, R172, R4 ;  /* 0x000000aca804723c */ /* 0x060fee0000041804 */
[----:B------:R-:W-:Y:S01]  /*9bb0*/  IMAD.MOV.U32 R172, RZ, RZ, R196 ;  /* 0x000000ffffac7224 */ /* 0x000fe200078e00c4 */
[C---:B------:R-:W-:Y:S04]  /*9bc0*/  HMMA.16816.F32.BF16 R8, R168.reuse, R174, R8 ;  /* 0x000000aea808723c */ /* 0x040fe80000041808 */
[----:B------:R-:W-:Y:S02]  /*9bd0*/  MOV R173, R197 ;  /* 0x000000c500ad7202 */ /* 0x000fe40000000f00 */
[----:B------:R-:W3:Y:S02]  /*9be0*/  LDSM.16.M88.4 R196, [R231+0x9000] ;  /* 0x00900000e7c4783b */ /* 0x000ee40000000200 */
        /* <DEDUP_REMOVED lines=8> */
[----:B------:R-:W2:Y:S05]  /*9c70*/  LDSM.16.M88.4 R168, [R224+0x800] ;  /* 0x00080000e0a8783b */ /* 0x000eaa0000000200 */
[----:B------:R-:W-:Y:S02]  /*9c80*/  LDSM.16.M88.4 R184, [R237+0xa000] ;  /* 0x00a00000edb8783b */ /* 0x000fe40000000200 */
        /* <DEDUP_REMOVED lines=8> */
[C---:B---3--:R-:W-:Y:S08]  /*9d10*/  HMMA.16816.F32.BF16 R20, R188.reuse, R196, R20 ;  /* 0x000000c4bc14723c */ /* 0x048ff00000041814 */
[C---:B------:R-:W-:Y:S01]  /*9d20*/  HMMA.16816.F32.BF16 R24, R188.reuse, R198, R24 ;  /* 0x000000c6bc18723c */ /* 0x040fe20000041818 */
[----:B------:R-:W-:Y:S07]  /*9d30*/  LDSM.16.M88.4 R196, [R236+0x2000] ;  /* 0x00200000ecc4783b */ /* 0x000fee0000000200 */
[C---:B------:R-:W-:Y:S08]  /*9d40*/  HMMA.16816.F32.BF16 R28, R188.reuse, R200, R28 ;  /* 0x000000c8bc1c723c */ /* 0x040ff0000004181c */
[----:B------:R-:W-:Y:S01]  /*9d50*/  HMMA.16816.F32.BF16 R32, R188, R202, R32 ;  /* 0x000000cabc20723c */ /* 0x000fe20000041820 */
[----:B------:R-:W3:Y:S05]  /*9d60*/  LDSM.16.M88.4 R188, [R237+0xb000] ;  /* 0x00b00000edbc783b */ /* 0x000eea0000000200 */
[----:B------:R-:W-:Y:S02]  /*9d70*/  LDSM.16.M88.4 R200, [R223] ;  /* 0x00000000dfc8783b */ /* 0x000fe40000000200 */
[C---:B------:R-:W-:Y:S07]  /*9d80*/  HMMA.16816.F32.BF16 R4, R204.reuse, R208, R4 ;  /* 0x000000d0cc04723c */ /* 0x040fee0000041804 */
[----:B------:R-:W-:Y:S01]  /*9d90*/  IMAD.MOV.U32 R208, RZ, RZ, R192 ;  /* 0x000000ffffd07224 */ /* 0x000fe200078e00c0 */
[C---:B------:R-:W-:Y:S04]  /*9da0*/  HMMA.16816.F32.BF16 R8, R204.reuse, R210, R8 ;  /* 0x000000d2cc08723c */ /* 0x040fe80000041808 */
[----:B------:R-:W-:Y:S02]  /*9db0*/  MOV R209, R193 ;  /* 0x000000c100d17202 */ /* 0x000fe40000000f00 */
[----:B------:R-:W5:Y:S02]  /*9dc0*/  LDSM.16.M88.4 R192, [R237+0xb800] ;  /* 0x00b80000edc0783b */ /* 0x000f640000000200 */
[C---:B--2---:R-:W-:Y:S08]  /*9dd0*/  HMMA.16816.F32.BF16 R12, R204.reuse, R168, R12 ;  /* 0x000000a8cc0c723c */ /* 0x044ff0000004180c */
[C---:B------:R-:W-:Y:S01]  /*9de0*/  HMMA.16816.F32.BF16 R16, R204.reuse, R170, R16 ;  /* 0x000000aacc10723c */ /* 0x040fe20000041810 */
[----:B------:R-:W2:Y:S07]  /*9df0*/  LDSM.16.M88.4 R168, [R222] ;  /* 0x00000000dea8783b */ /* 0x000eae0000000200 */
[C---:B----4-:R-:W-:Y:S08]  /*9e00*/  HMMA.16816.F32.BF16 R20, R204.reuse, R172, R20 ;  /* 0x000000accc14723c */ /* 0x050ff00000041814 */
[C---:B------:R-:W-:Y:S01]  /*9e10*/  HMMA.16816.F32.BF16 R24, R204.reuse, R174, R24 ;  /* 0x000000aecc18723c */ /* 0x040fe20000041818 */
[----:B------:R-:W4:Y:S07]  /*9e20*/  LDSM.16.M88.4 R172, [R221] ;  /* 0x00000000ddac783b */ /* 0x000f2e0000000200 */
[C---:B------:R-:W-:Y:S08]  /*9e30*/  HMMA.16816.F32.BF16 R28, R204.reuse, R176, R28 ;  /* 0x000000b0cc1c723c */ /* 0x040ff0000004181c */
[----:B------:R-:W-:Y:S01]  /*9e40*/  HMMA.16816.F32.BF16 R32, R204, R178, R32 ;  /* 0x000000b2cc20723c */ /* 0x000fe20000041820 */
[----:B------:R-:W2:Y:S05]  /*9e50*/  LDSM.16.M88.4 R176, [R220] ;  /* 0x00000000dcb0783b */ /* 0x000eaa0000000200 */
[----:B------:R-:W-:Y:S02]  /*9e60*/  LDSM.16.M88.4 R204, [R234+0x2000] ;  /* 0x00200000eacc783b */ /* 0x000fe40000000200 */
[C---:B------:R-:W-:Y:S07]  /*9e70*/  HMMA.16816.F32.BF16 R4, R180.reuse, R184, R4 ;  /* 0x000000b8b404723c */ /* 0x040fee0000041804 */
[----:B------:R-:W-:Y:S01]  /*9e80*/  IMAD.MOV.U32 R184, RZ, RZ, R208 ;  /* 0x000000ffffb87224 */ /* 0x000fe200078e00d0 */
[C---:B------:R-:W-:Y:S04]  /*9e90*/  HMMA.16816.F32.BF16 R8, R180.reuse, R186, R8 ;  /* 0x000000bab408723c */ /* 0x040fe80000041808 */
[----:B------:R-:W-:Y:S02]  /*9ea0*/  MOV R185, R209 ;  /* 0x000000d100b97202 */ /* 0x000fe40000000f00 */
[----:B------:R-:W2:Y:S02]  /*9eb0*/  LDSM.16.M88.4 R208, [R231+0xa000] ;  /* 0x00a00000e7d0783b */ /* 0x000ea40000000200 */
[C---:B-1----:R-:W-:Y:S08]  /*9ec0*/  HMMA.16816.F32.BF16 R12, R180.reuse, R164, R12 ;  /* 0x000000a4b40c723c */ /* 0x042ff0000004180c */
[C---:B------:R-:W-:Y:S01]  /*9ed0*/  HMMA.16816.F32.BF16 R16, R180.reuse, R166, R16 ;  /* 0x000000a6b410723c */ /* 0x040fe20000041810 */
[----:B------:R-:W1:Y:S07]  /*9ee0*/  LDSM.16.M88.4 R164, [R231+0xa800] ;  /* 0x00a80000e7a4783b */ /* 0x000e6e0000000200 */
[C---:B---3--:R-:W-:Y:S08]  /*9ef0*/  HMMA.16816.F32.BF16 R20, R180.reuse, R188, R20 ;  /* 0x000000bcb414723c */ /* 0x048ff00000041814 */
[C---:B------:R-:W-:Y:S01]  /*9f00*/  HMMA.16816.F32.BF16 R24, R180.reuse, R190, R24 ;  /* 0x000000beb418723c */ /* 0x040fe20000041818 */
[----:B------:R-:W-:Y:S07]  /*9f10*/  LDSM.16.M88.4 R188, [R233+0x2000] ;  /* 0x00200000e9bc783b */ /* 0x000fee0000000200 */
[C---:B-----5:R-:W-:Y:S08]  /*9f20*/  HMMA.16816.F32.BF16 R28, R180.reuse, R192, R28 ;  /* 0x000000c0b41c723c */ /* 0x060ff0000004181c */
[----:B------:R-:W-:Y:S01]  /*9f30*/  HMMA.16816.F32.BF16 R32, R180, R194, R32 ;  /* 0x000000c2b420723c */ /* 0x000fe20000041820 */
[----:B------:R-:W3:Y:S05]  /*9f40*/  LDSM.16.M88.4 R180, [R231+0xb000] ;  /* 0x00b00000e7b4783b */ /* 0x000eea0000000200 */
[----:B------:R-:W-:Y:S02]  /*9f50*/  LDSM.16.M88.4 R192, [R224+0x2000] ;  /* 0x00200000e0c0783b */ /* 0x000fe40000000200 */
[C---:B------:R-:W-:Y:S07]  /*9f60*/  HMMA.16816.F32.BF16 R4, R196.reuse, R200, R4 ;  /* 0x000000c8c404723c */ /* 0x040fee0000041804 */
[----:B------:R-:W-:Y:S01]  /*9f70*/  IMAD.MOV.U32 R200, RZ, RZ, R184 ;  /* 0x000000ffffc87224 */ /* 0x000fe200078e00b8 */
[C---:B------:R-:W-:Y:S04]  /*9f80*/  HMMA.16816.F32.BF16 R8, R196.reuse, R202, R8 ;  /* 0x000000cac408723c */ /* 0x040fe80000041808 */
[----:B------:R-:W-:Y:S02]  /*9f90*/  MOV R201, R185 ;  /* 0x000000b900c97202 */ /* 0x000fe40000000f00 */
[----:B------:R-:W5:Y:S02]  /*9fa0*/  LDSM.16.M88.4 R184, [R231+0xb800] ;  /* 0x00b80000e7b8783b */ /* 0x000f640000000200 */
[C---:B--2---:R-:W-:Y:S08]  /*9fb0*/  HMMA.16816.F32.BF16 R12, R196.reuse, R168, R12 ;  /* 0x000000a8c40c723c */ /* 0x044ff0000004180c */
[C---:B------:R-:W-:Y:S01]  /*9fc0*/  HMMA.16816.F32.BF16 R16, R196.reuse, R170, R16 ;  /* 0x000000aac410723c */ /* 0x040fe20000041810 */
[----:B------:R-:W2:Y:S07]  /*9fd0*/  LDSM.16.M88.4 R168, [R224+0x2800] ;  /* 0x00280000e0a8783b */ /* 0x000eae0000000200 */
[C---:B----4-:R-:W-:Y:S08]  /*9fe0*/  HMMA.16816.F32.BF16 R20, R196.reuse, R172, R20 ;  /* 0x000000acc414723c */ /* 0x050ff00000041814 */
[C---:B------:R-:W-:Y:S01]  /*9ff0*/  HMMA.16816.F32.BF16 R24, R196.reuse, R174, R24 ;  /* 0x000000aec418723c */ /* 0x040fe20000041818 */
[----:B------:R-:W4:Y:S07]  /*a000*/  LDSM.16.M88.4 R172, [R224+0x3000] ;  /* 0x00300000e0ac783b */ /* 0x000f2e0000000200 */
[C---:B------:R-:W-:Y:S08]  /*a010*/  HMMA.16816.F32.BF16 R28, R196.reuse, R176, R28 ;  /* 0x000000b0c41c723c */ /* 0x040ff0000004181c */
[----:B------:R-:W-:Y:S01]  /*a020*/  HMMA.16816.F32.BF16 R32, R196, R178, R32 ;  /* 0x000000b2c420723c */ /* 0x000fe20000041820 */
[----:B------:R-:W2:Y:S05]  /*a030*/  LDSM.16.M88.4 R176, [R224+0x3800] ;  /* 0x00380000e0b0783b */ /* 0x000eaa0000000200 */
        /* <DEDUP_REMOVED lines=15> */
[----:B------:R-:W-:Y:S02]  /*a130*/  LDSM.16.M88.4 R204, [R236+0x4000] ;  /* 0x00400000eccc783b */ /* 0x000fe40000000200 */
[C---:B------:R-:W-:Y:S07]  /*a140*/  HMMA.16816.F32.BF16 R4, R188.reuse, R192, R4 ;  /* 0x000000c0bc04723c */ /* 0x040fee0000041804 */
[----:B------:R-:W-:Y:S01]  /*a150*/  IMAD.MOV.U32 R192, RZ, RZ, R208 ;  /* 0x000000ffffc07224 */ /* 0x000fe200078e00d0 */
[C---:B------:R-:W-:Y:S04]  /*a160*/  HMMA.16816.F32.BF16 R8, R188.reuse, R194, R8 ;  /* 0x000000c2bc08723c */ /* 0x040fe80000041808 */
[----:B------:R-:W-:Y:S02]  /*a170*/  MOV R193, R209 ;  /* 0x000000d100c17202 */ /* 0x000fe40000000f00 */
[----:B------:R-:W1:Y:S02]  /*a180*/  LDSM.16.M88.4 R208, [R219] ;  /* 0x00000000dbd0783b */ /* 0x000e640000000200 */
        /* <DEDUP_REMOVED lines=29> */
[----:B------:R-:W1:Y:S02]  /*a360*/  LDSM.16.M88.4 R200, [R224+0x4000] ;  /* 0x00400000e0c8783b */ /* 0x000e640000000200 */
        /* <DEDUP_REMOVED lines=57> */
[----:B------:R-:W-:Y:S01]  /*a700*/  MOV R193, R209 ;  /* 0x000000d100c17202 */ /* 0x000fe20000000f00 */
[C---:B------:R-:W-:Y:S01]  /*a710*/  HMMA.16816.F32.BF16 R8, R188.reuse, R194, R8 ;  /* 0x000000c2bc08723c */ /* 0x040fe20000041808 */
[----:B------:R-:W1:Y:S06]  /*a720*/  LDSM.16.M88.4 R208, [R224+0x6000] ;  /* 0x00600000e0d0783b */ /* 0x000e6c0000000200 */
[----:B------:R-:W-:Y:S01]  /*a730*/  IMAD.MOV.U32 R194, RZ, RZ, R192 ;  /* 0x000000ffffc27224 */ /* 0x000fe200078e00c0 */
[C---:B--2---:R-:W-:Y:S04]  /*a740*/  HMMA.16816.F32.BF16 R12, R188.reuse, R168, R12 ;  /* 0x000000a8bc0c723c */ /* 0x044fe8000004180c */
[----:B------:R-:W-:Y:S04]  /*a750*/  MOV R195, R193 ;  /* 0x000000c100c37202 */ /* 0x000fe80000000f00 */
[C---:B------:R-:W-:Y:S08]  /*a760*/  HMMA.16816.F32.BF16 R16, R188.reuse, R170, R16 ;  /* 0x000000aabc10723c */ /* 0x040ff00000041810 */
[C---:B----4-:R-:W-:Y:S08]  /*a770*/  HMMA.16816.F32.BF16 R20, R188.reuse, R172, R20 ;  /* 0x000000acbc14723c */ /* 0x050ff00000041814 */
[C---:B------:R-:W-:Y:S08]  /*a780*/  HMMA.16816.F32.BF16 R24, R188.reuse, R174, R24 ;  /* 0x000000aebc18723c */ /* 0x040ff00000041818 */
[C---:B------:R-:W-:Y:S08]  /*a790*/  HMMA.16816.F32.BF16 R28, R188.reuse, R176, R28 ;  /* 0x000000b0bc1c723c */ /* 0x040ff0000004181c */
[----:B------:R-:W-:Y:S08]  /*a7a0*/  HMMA.16816.F32.BF16 R32, R188, R178, R32 ;  /* 0x000000b2bc20723c */ /* 0x000ff00000041820 */
[C---:B------:R-:W-:Y:S08]  /*a7b0*/  HMMA.16816.F32.BF16 R4, R196.reuse, R200, R4 ;  /* 0x000000c8c404723c */ /* 0x040ff00000041804 */
[C---:B------:R-:W-:Y:S08]  /*a7c0*/  HMMA.16816.F32.BF16 R8, R196.reuse, R202, R8 ;  /* 0x000000cac408723c */ /* 0x040ff00000041808 */
[C---:B-1----:R-:W-:Y:S08]  /*a7d0*/  HMMA.16816.F32.BF16 R12, R196.reuse, R164, R12 ;  /* 0x000000a4c40c723c */ /* 0x042ff0000004180c */
[C---:B------:R-:W-:Y:S01]  /*a7e0*/  HMMA.16816.F32.BF16 R16, R196.reuse, R166, R16 ;  /* 0x000000a6c410723c */ /* 0x040fe20000041810 */
[----:B------:R-:W1:Y:S07]  /*a7f0*/  LDSM.16.M88.4 R164, [R224+0x6800] ;  /* 0x00680000e0a4783b */ /* 0x000e6e0000000200 */
[C---:B---3--:R-:W-:Y:S07]  /*a800*/  HMMA.16816.F32.BF16 R20, R196.reuse, R180, R20 ;  /* 0x000000b4c414723c */ /* 0x048fee0000041814 */
[----:B------:R-:W-:Y:S01]  /*a810*/  IMAD.MOV.U32 R180, RZ, RZ, R194 ;  /* 0x000000ffffb47224 */ /* 0x000fe200078e00c2 */
        /* <DEDUP_REMOVED lines=25> */
[----:B------:R-:W-:Y:S01]  /*a9b0*/  FMUL.FTZ R18, R18, c[0x0][0x2ec] ;  /* 0x0000bb0012127a20 */ /* 0x000fe20000410000 */
[----:B------:R-:W1:Y:S01]  /*a9c0*/  MUFU.TANH R183, R8 ;  /* 0x0000000800b77308 */ /* 0x000e620000002400 */
[----:B------:R-:W-:Y:S09]  /*a9d0*/  FMUL.FTZ R19, R19, c[0x0][0x2ec] ;  /* 0x0000bb0013137a20 */ /* 0x000ff20000410000 */
[----:B------:R-:W1:Y:S01]  /*a9e0*/  MUFU.TANH R164, R9 ;  /* 0x0000000900a47308 */ /* 0x000e620000002400 */
[----:B---3--:R-:W3:Y:S09]  /*a9f0*/  LDSM.16.M88.4 R4, [R224+0x7000] ;  /* 0x00700000e004783b */ /* 0x008ef20000000200 */
[----:B------:R-:W1:Y:S10]  /*aa00*/  MUFU.TANH R184, R10 ;  /* 0x0000000a00b87308 */ /* 0x000e740000002400 */
[----:B------:R5:W1:Y:S10]  /*aa10*/  MUFU.TANH R185, R11 ;  /* 0x0000000b00b97308 */ /* 0x000a740000002400 */
[----:B------:R1:W1:Y:S10]  /*aa20*/  MUFU.TANH R175, R12 ;  /* 0x0000000c00af7308 */ /* 0x0002740000002400 */
[----:B------:R1:W1:Y:S01]  /*aa30*/  MUFU.TANH R174, R13 ;  /* 0x0000000d00ae7308 */ /* 0x0002620000002400 */
[----:B-----5:R-:W5:Y:S01]  /*aa40*/  LDSM.16.M88.4 R8, [R224+0x7800] ;  /* 0x00780000e008783b */ /* 0x020f620000000200 */
[----:B------:R-:W-:Y:S08]  /*aa50*/  DEPBAR.LE SB0, 0x0 ;  /* 0x000080000000791a */ /* 0x000ff00000000000 */
[----:B------:R-:W1:Y:S01]  /*aa60*/  MUFU.TANH R3, R3 ;  /* 0x0000000300037308 */ /* 0x000e620000002400 */
[----:B------:R-:W-:Y:S01]  /*aa70*/  BAR.SYNC.DEFER_BLOCKING 0x0 ;  /* 0x0000000000007b1d */ /* 0x000fe20000010000 */
[C---:B---3--:R-:W-:Y:S08]  /*aa80*/  HMMA.16816.F32.BF16 R20, R204.reuse, R4, R20 ;  /* 0x00000004cc14723c */ /* 0x048ff00000041814 */
[----:B------:R3:W2:Y:S01]  /*aa90*/  MUFU.TANH R171, R14 ;  /* 0x0000000e00ab7308 */ /* 0x0006a20000002400 */
[C---:B------:R-:W-:Y:S09]  /*aaa0*/  HMMA.16816.F32.BF16 R24, R204.reuse, R6, R24 ;  /* 0x00000006cc18723c */ /* 0x040ff20000041818 */
[----:B------:R3:W2:Y:S06]  /*aab0*/  MUFU.TANH R170, R15 ;  /* 0x0000000f00aa7308 */ /* 0x0006ac0000002400 */
[----:B-1----:R-:W-:Y:S02]  /*aac0*/  FMUL.FTZ R12, R21, c[0x0][0x2ec] ;  /* 0x0000bb00150c7a20 */ /* 0x002fe40000410000 */
[----:B------:R-:W-:Y:S02]  /*aad0*/  FMUL.FTZ R7, R22, c[0x0][0x2ec] ;  /* 0x0000bb0016077a20 */ /* 0x000fe40000410000 */
[----:B------:R3:W1:Y:S01]  /*aae0*/  MUFU.TANH R173, R16 ;  /* 0x0000001000ad7308 */ /* 0x0006620000002400 */
        /* <DEDUP_REMOVED lines=36> */
[----:B--2-4-:R-:W-:Y:S01]  /*ad30*/  ULDC.64 UR10, c[0x0][0x198] ;  /* 0x00006600000a7ab9 */ /* 0x014fe20000000a00 */
        /* <DEDUP_REMOVED lines=36> */
[----:B------:R-:W-:Y:S01]  /*af80*/  UISETP.GE.AND UP2, UPT, UR36, URZ, UPT ;  /* 0x0000003f2400728c */ /* 0x000fe2000bf46270 */
[----:B------:R-:W-:Y:S02]  /*af90*/  MOV R4, UR39 ;  /* 0x0000002700047c02 */ /* 0x000fe40008000f00 */
[----:B------:R-:W-:Y:S04]  /*afa0*/  LEA R10, P0, R10, UR30, 0x2 ;  /* 0x0000001e0a0a7c11 */ /* 0x000fe8000f8010ff */
[----:B------:R-:W2:Y:S01]  /*afb0*/  R2UR UR10, R10 ;  /* 0x000000000a0a73c2 */ /* 0x000ea200000e0000 */
[----:B------:R-:W-:Y:S01]  /*afc0*/  LEA.HI.X.SX32 R11, R4, UR31, 0x2, P0 ;  /* 0x0000001f040b7c11 */ /* 0x000fe200080f16ff */
[----:B------:R-:W-:Y:S04]  /*afd0*/  @UP4 UIADD3 UR37, UR37, 0x1, URZ ;  /* 0x0000000125254890 */ /* 0x000fe8000fffe03f */
[----:B------:R-:W-:Y:S02]  /*afe0*/  @!UP2 UIADD3 UR37, -UR37, URZ, URZ ;  /* 0x0000003f2525a290 */ /* 0x000fe4000fffe13f */
[----:B------:R-:W4:Y:S02]  /*aff0*/  R2UR UR11, R11 ;  /* 0x000000000b0b73c2 */ /* 0x000f2400000e0000 */
[----:B------:R-:W-:Y:S06]  /*b000*/  USEL UR37, UR13, UR37, !UP0 ;  /* 0x000000250d257287 */ /* 0x000fec000c000000 */
[----:B------:R-:W-:Y:S02]  /*b010*/  IMAD.U32 R6, RZ, RZ, UR37 ;  /* 0x00000025ff067e24 */ /* 0x000fe4000f8e00ff */
[----:B------:R-:W-:Y:S03]  /*b020*/  IMAD.U32 R5, RZ, RZ, UR37 ;  /* 0x00000025ff057e24 */ /* 0x000fe6000f8e00ff */
[----:B---3--:R-:W-:Y:S02]  /*b030*/  LEA R14, P1, R6, UR30, 0x2 ;  /* 0x0000001e060e7c11 */ /* 0x008fe4000f8210ff */
[----:B--2---:R-:W-:Y:S02]  /*b040*/  MOV R4, UR10 ;  /* 0x0000000a00047c02 */ /* 0x004fe40008000f00 */
[----:B------:R-:W2:Y:S01]  /*b050*/  R2UR UR34, R14 ;  /* 0x000000000e2273c2 */ /* 0x000ea200000e0000 */
[----:B------:R-:W-:Y:S01]  /*b060*/  LEA.HI.X.SX32 R15, R5, UR31, 0x2, P1 ;  /* 0x0000001f050f7c11 */ /* 0x000fe200088f16ff */
[----:B----4-:R-:W-:Y:S06]  /*b070*/  IMAD.U32 R5, RZ, RZ, UR11 ;  /* 0x0000000bff057e24 */ /* 0x010fec000f8e00ff */
[----:B------:R-:W3:Y:S01]  /*b080*/  R2UR UR35, R15 ;  /* 0x000000000f2373c2 */ /* 0x000ee200000e0000 */
[----:B------:R4:W5:Y:S01]  /*b090*/  LDG.E R4, [R4.64] ;  /* 0x0000002004047981 */ /* 0x000962000c1e1900 */
[----:B--2---:R-:W-:Y:S01]  /*b0a0*/  MOV R10, UR34 ;  /* 0x00000022000a7c02 */ /* 0x004fe20008000f00 */
[----:B------:R-:W-:Y:S04]  /*b0b0*/  UIADD3 UR34, UR39, -UR37, URZ ;  /* 0x8000002527227290 */ /* 0x000fe8000fffe03f */
[----:B------:R-:W-:Y:S01]  /*b0c0*/  UIMAD UR34, UR34, UR5, -0x40 ;  /* 0xffffffc0222274a4 */ /* 0x000fe2000f8e0205 */
[----:B---3--:R-:W-:Y:S03]  /*b0d0*/  IMAD.U32 R11, RZ, RZ, UR35 ;  /* 0x00000023ff0b7e24 */ /* 0x008fe6000f8e00ff */
[----:B------:R-:W-:Y:S02]  /*b0e0*/  USHF.R.S32.HI UR11, URZ, 0x1f, UR34 ;  /* 0x0000001f3f0b7899 */ /* 0x000fe40008011422 */
[----:B------:R-:W-:Y:S01]  /*b0f0*/  UIMAD UR10, UR9, UR34, URZ ;  /* 0x00000022090a72a4 */ /* 0x000fe2000f8e023f */
[----:B----4-:R2:W5:Y:S01]  /*b100*/  LDG.E R5, [R10.64] ;  /* 0x000000200a057981 */ /* 0x010562000c1e1900 */
[----:B------:R-:W-:Y:S02]  /*b110*/  UIMAD.WIDE.U32 UR34, UR8, UR34, URZ ;  /* 0x00000022082272a5 */ /* 0x000fe4000f8e003f */
[----:B------:R-:W-:Y:S03]  /*b120*/  UIMAD UR10, UR11, UR8, UR10 ;  /* 0x000000080b0a72a4 */ /* 0x000fe6000f8e020a */
[----:B------:R-:W-:Y:S02]  /*b130*/  UMOV UR11, UR9 ;  /* 0x00000009000b7c82 */ /* 0x000fe40008000000 */
[----:B------:R-:W-:Y:S01]  /*b140*/  UIADD3 UR10, UR35, UR10, URZ ;  /* 0x0000000a230a7290 */ /* 0x000fe2000fffe03f */
[----:B--2---:R-:W-:Y:S01]  /*b150*/  IMAD.U32 R10, RZ, RZ, UR34 ;  /* 0x00000022ff0a7e24 */ /* 0x004fe2000f8e00ff */
[----:B------:R-:W-:Y:S04]  /*b160*/  MOV R11, UR35 ;  /* 0x00000023000b7c02 */ /* 0x000fe80008000f00 */
[----:B------:R-:W-:Y:S01]  /*b170*/  IMAD.U32 R11, RZ, RZ, UR10 ;  /* 0x0000000aff0b7e24 */ /* 0x000fe2000f8e00ff */
[----:B------:R-:W-:Y:S01]  /*b180*/  UMOV UR10, UR8 ;  /* 0x00000008000a7c82 */ /* 0x000fe20008000000 */
[----:B-----5:R-:W-:Y:S04]  /*b190*/  IADD3 R5, -R4, R5, RZ ;  /* 0x0000000504057210 */ /* 0x020fe80007ffe1ff */
[----:B------:R-:W-:Y:S01]  /*b1a0*/  SHF.R.S32.HI R4, RZ, 0x1f, R5 ;  /* 0x0000001fff047819 */ /* 0x000fe20000011405 */
[C---:B------:R-:W-:Y:S04]  /*b1b0*/  IMAD.WIDE.U32 R10, R5.reuse, c[0x0][0x180], R10 ;  /* 0x00006000050a7a25 */ /* 0x040fe800078e000a */
[----:B------:R-:W-:Y:S04]  /*b1c0*/  IMAD R4, R4, c[0x0][0x180], RZ ;  /* 0x0000600004047a24 */ /* 0x000fe800078e02ff */
[----:B------:R-:W-:Y:S05]  /*b1d0*/  IMAD R4, R5, c[0x0][0x184], R4 ;  /* 0x0000610005047a24 */ /* 0x000fea00078e0204 */
[----:B------:R-:W-:Y:S02]  /*b1e0*/  IADD3 R4, R11, R4, RZ ;  /* 0x000000040b047210 */ /* 0x000fe40007ffe0ff */
.L_x_4077:
[----:B------:R2:W-:Y:S01]  /*b1f0*/  @P6 STS.128 [R242+0x8000], RZ ;  /* 0x008000fff2006388 */ /* 0x0005e20000000c00 */
[CC--:B------:R-:W-:Y:S01]  /*b200*/  LEA R22, P0, R10.reuse, R249.reuse, 0x1 ;  /* 0x000000f90a167211 */ /* 0x0c0fe200078008ff */
[----:B------:R-:W-:Y:S01]  /*b210*/  UMOV UR8, UR10 ;  /* 0x0000000a00087c82 */ /* 0x000fe20008000000 */
[C---:B------:R-:W-:Y:S01]  /*b220*/  IADD3 R8, P1, R10.reuse, UR25, RZ ;  /* 0x000000190a087c10 */ /* 0x040fe2000ff3e0ff */
[----:B------:R-:W-:Y:S01]  /*b230*/  UMOV UR9, UR11 ;  /* 0x0000000b00097c82 */ /* 0x000fe20008000000 */
[-C--:B---3--:R-:W-:Y:S02]  /*b240*/  LEA.HI.X R23, R10, R248.reuse, R4, 0x1, P0 ;  /* 0x000000f80a177211 */ /* 0x088fe400000f0c04 */
        /* <DEDUP_REMOVED lines=111> */
.L_x_4076:
[----:B--2-4-:R-:W-:Y:S01]  /*b940*/  MOV R25, UR26 ;  /* 0x0000001a00197c02 */ /* 0x014fe20008000f00 */
[----:B---3--:R-:W-:Y:S01]  /*b950*/  LDSM.16.MT88.4 R28, [R229+0x10000] ;  /* 0x01000000e51c783b */ /* 0x008fe20000004200 */
[----:B------:R-:W-:Y:S02]  /*b960*/  UIADD3 UR29, UR26, -0x1, URZ ;  /* 0xffffffff1a1d7890 */ /* 0x000fe4000fffe03f */
[----:B------:R-:W-:Y:S01]  /*b970*/  UMOV UR10, UR23 ;  /* 0x00000017000a7c82 */ /* 0x000fe20008000000 */
[----:B------:R-:W-:Y:S01]  /*b980*/  IMAD R25, R25, -0x40, R247 ;  /* 0xffffffc019197824 */ /* 0x000fe200078e02f7 */
[----:B------:R-:W-:Y:S04]  /*b990*/  UMOV UR11, UR22 ;  /* 0x00000016000b7c82 */ /* 0x000fe80008000000 */
[C---:B------:R-:W-:Y:S02]  /*b9a0*/  IADD3 R24, R25.reuse, 0x8, RZ ;  /* 0x0000000819187810 */ /* 0x040fe40007ffe0ff */
[----:B------:R-:W-:Y:S02]  /*b9b0*/  IADD3 R5, R25, -0x1, RZ ;  /* 0xffffffff19057810 */ /* 0x000fe40007ffe0ff */
[----:B------:R-:W-:Y:S02]  /*b9c0*/  ISETP.GE.AND P1, PT, R24, RZ, PT ;  /* 0x000000ff1800720c */ /* 0x000fe40003f26270 */
[----:B------:R-:W-:Y:S02]  /*b9d0*/  ISETP.GE.AND P0, PT, R5, RZ, PT ;  /* 0x000000ff0500720c */ /* 0x000fe40003f06270 */
[C---:B------:R-:W-:Y:S02]  /*b9e0*/  IADD3 R23, R25.reuse, -0x8, RZ ;  /* 0xfffffff819177810 */ /* 0x040fe40007ffe0ff */
[C---:B------:R-:W-:Y:S02]  /*b9f0*/  IADD3 R10, R25.reuse, 0x7, RZ ;  /* 0x00000007190a7810 */ /* 0x040fe40007ffe0ff */
[C---:B------:R-:W-:Y:S02]  /*ba00*/  IADD3 R22, R25.reuse, -0x9, RZ ;  /* 0xfffffff719167810 */ /* 0x040fe40007ffe0ff */
[C---:B------:R-:W-:Y:S02]  /*ba10*/  IADD3 R21, R25.reuse, -0x10, RZ ;  /* 0xfffffff019157810 */ /* 0x040fe40007ffe0ff */
[C---:B------:R-:W-:Y:S02]  /*ba20*/  IADD3 R20, R25.reuse, -0x11, RZ ;  /* 0xffffffef19147810 */ /* 0x040fe40007ffe0ff */
[C---:B------:R-:W-:Y:S02]  /*ba30*/  @!P1 IADD3 R24, -R25.reuse, -0x8, RZ ;  /* 0xfffffff819189810 */ /* 0x040fe40007ffe1ff */
[----:B------:R-:W-:Y:S02]  /*ba40*/  ISETP.GE.AND P1, PT, R10, RZ, PT ;  /* 0x000000ff0a00720c */ /* 0x000fe40003f26270 */
[----:B------:R-:W-:Y:S02]  /*ba50*/  @!P0 IADD3 R5, -R25, 0x1, RZ ;  /* 0x0000000119058810 */ /* 0x000fe40007ffe1ff */
[----:B------:R-:W-:Y:S01]  /*ba60*/  ISETP.GE.AND P0, PT, R23, RZ, PT ;  /* 0x000000ff1700720c */ /* 0x000fe20003f06270 */
[----:B------:R-:W-:Y:S01]  /*ba70*/  I2F R24, R24 ;  /* 0x0000001800187306 */ /* 0x000fe20000201400 */
[C---:B------:R-:W-:Y:S02]  /*ba80*/  IADD3 R204, R25.reuse, -0x18, RZ ;  /* 0xffffffe819cc7810 */ /* 0x040fe40007ffe0ff */
[C---:B------:R-:W-:Y:S02]  /*ba90*/  IADD3 R17, R25.reuse, -0x19, RZ ;  /* 0xffffffe719117810 */ /* 0x040fe40007ffe0ff */
[C---:B------:R-:W-:Y:S02]  /*baa0*/  IADD3 R16, R25.reuse, -0x20, RZ ;  /* 0xffffffe019107810 */ /* 0x040fe40007ffe0ff */
[----:B------:R-:W-:Y:S02]  /*bab0*/  IABS R6, R25 ;  /* 0x0000001900067213 */ /* 0x000fe40000000000 */
[C---:B------:R-:W-:Y:S01]  /*bac0*/  @!P1 IADD3 R10, -R25.reuse, -0x7, RZ ;  /* 0xfffffff9190a9810 */ /* 0x040fe20007ffe1ff */
[----:B------:R-:W-:Y:S01]  /*bad0*/  I2F R5, R5 ;  /* 0x0000000500057306 */ /* 0x000fe20000201400 */
[----:B------:R-:W-:Y:S02]  /*bae0*/  ISETP.GE.AND P1, PT, R22, RZ, PT ;  /* 0x000000ff1600720c */ /* 0x000fe40003f26270 */
[----:B------:R-:W-:Y:S02]  /*baf0*/  @!P0 IADD3 R23, -R25, 0x8, RZ ;  /* 0x0000000819178810 */ /* 0x000fe40007ffe1ff */
[----:B------:R-:W-:Y:S02]  /*bb00*/  ISETP.GE.AND P0, PT, R21, RZ, PT ;  /* 0x000000ff1500720c */ /* 0x000fe40003f06270 */
[C---:B------:R-:W-:Y:S02]  /*bb10*/  IADD3 R15, R25.reuse, -0x21, RZ ;  /* 0xffffffdf190f7810 */ /* 0x040fe40007ffe0ff */
[C---:B------:R-:W-:Y:S01]  /*bb20*/  IADD3 R14, R25.reuse, -0x28, RZ ;  /* 0xffffffd8190e7810 */ /* 0x040fe20007ffe0ff */
[----:B------:R-:W-:Y:S01]  /*bb30*/  I2F R6, R6 ;  /* 0x0000000600067306 */ /* 0x000fe20000201400 */
[C---:B------:R-:W-:Y:S02]  /*bb40*/  IADD3 R26, R25.reuse, -0x30, RZ ;  /* 0xffffffd0191a7810 */ /* 0x040fe40007ffe0ff */
[C---:B------:R-:W-:Y:S02]  /*bb50*/  IADD3 R11, R25.reuse, -0x29, RZ ;  /* 0xffffffd7190b7810 */ /* 0x040fe40007ffe0ff */
[C---:B------:R-:W-:Y:S02]  /*bb60*/  @!P1 IADD3 R22, -R25.reuse, 0x9, RZ ;  /* 0x0000000919169810 */ /* 0x040fe40007ffe1ff */
[----:B------:R-:W-:Y:S02]  /*bb70*/  ISETP.GE.AND P1, PT, R20, RZ, PT ;  /* 0x000000ff1400720c */ /* 0x000fe40003f26270 */
[C---:B------:R-:W-:Y:S01]  /*bb80*/  @!P0 IADD3 R21, -R25.reuse, 0x10, RZ ;  /* 0x0000001019158810 */ /* 0x040fe20007ffe1ff */
[----:B------:R-:W-:Y:S01]  /*bb90*/  I2F R23, R23 ;  /* 0x0000001700177306 */ /* 0x000fe20000201400 */
[----:B------:R-:W-:Y:S02]  /*bba0*/  ISETP.GE.AND P0, PT, R204, RZ, PT ;  /* 0x000000ffcc00720c */ /* 0x000fe40003f06270 */
[C---:B------:R-:W-:Y:S02]  /*bbb0*/  IADD3 R19, R25.reuse, -0x38, RZ ;  /* 0xffffffc819137810 */ /* 0x040fe40007ffe0ff */
[C---:B------:R-:W-:Y:S02]  /*bbc0*/  IADD3 R18, R25.reuse, -0x39, RZ ;  /* 0xffffffc719127810 */ /* 0x040fe40007ffe0ff */
[C---:B------:R-:W-:Y:S02]  /*bbd0*/  IADD3 R4, R25.reuse, -0x31, RZ ;  /* 0xffffffcf19047810 */ /* 0x040fe40007ffe0ff */
[----:B------:R-:W-:Y:S01]  /*bbe0*/  ISETP.GE.AND P3, PT, R26, RZ, PT ;  /* 0x000000ff1a00720c */ /* 0x000fe20003f66270 */
[----:B------:R-:W-:Y:S01]  /*bbf0*/  I2F R22, R22 ;  /* 0x0000001600167306 */ /* 0x000fe20000201400 */
[----:B------:R-:W-:Y:S02]  /*bc00*/  @!P1 IADD3 R20, -R25, 0x11, RZ ;  /* 0x0000001119149810 */ /* 0x000fe40007ffe1ff */
[----:B------:R-:W-:Y:S02]  /*bc10*/  ISETP.GE.AND P1, PT, R17, RZ, PT ;  /* 0x000000ff1100720c */ /* 0x000fe40003f26270 */
[----:B------:R-:W-:Y:S02]  /*bc20*/  @!P0 IADD3 R204, -R25, 0x18, RZ ;  /* 0x0000001819cc8810 */ /* 0x000fe40007ffe1ff */
[----:B------:R-:W-:Y:S02]  /*bc30*/  ISETP.GE.AND P0, PT, R16, RZ, PT ;  /* 0x000000ff1000720c */ /* 0x000fe40003f06270 */
[----:B------:R-:W-:Y:S01]  /*bc40*/  ISETP.GE.AND P4, PT, R11, RZ, PT ;  /* 0x000000ff0b00720c */ /* 0x000fe20003f86270 */
[----:B------:R-:W-:Y:S01]  /*bc50*/  I2F R10, R10 ;  /* 0x0000000a000a7306 */ /* 0x000fe20000201400 */
[----:B------:R-:W-:Y:S02]  /*bc60*/  ISETP.GE.AND P2, PT, R4, RZ, PT ;  /* 0x000000ff0400720c */ /* 0x000fe40003f46270 */
[C---:B------:R-:W-:Y:S03]  /*bc70*/  @!P3 IADD3 R26, -R25.reuse, 0x30, RZ ;  /* 0x00000030191ab810 */ /* 0x040fe60007ffe1ff */
[----:B------:R-:W-:Y:S02]  /*bc80*/  @!P1 IADD3 R17, -R25, 0x19, RZ ;  /* 0x0000001919119810 */ /* 0x000fe40007ffe1ff */
[----:B------:R-:W-:Y:S02]  /*bc90*/  ISETP.GE.AND P1, PT, R15, RZ, PT ;  /* 0x000000ff0f00720c */ /* 0x000fe40003f26270 */
[C---:B------:R-:W-:Y:S01]  /*bca0*/  @!P0 IADD3 R16, -R25.reuse, 0x20, RZ ;  /* 0x0000002019108810 */ /* 0x040fe20007ffe1ff */
[----:B------:R-:W-:Y:S01]  /*bcb0*/  I2F R21, R21 ;  /* 0x0000001500157306 */ /* 0x000fe20000201400 */
[----:B------:R-:W-:Y:S02]  /*bcc0*/  ISETP.GE.AND P0, PT, R14, RZ, PT ;  /* 0x000000ff0e00720c */ /* 0x000fe40003f06270 */
[C---:B------:R-:W-:Y:S02]  /*bcd0*/  @!P4 IADD3 R11, -R25.reuse, 0x29, RZ ;  /* 0x00000029190bc810 */ /* 0x040fe40007ffe1ff */
[C---:B------:R-:W-:Y:S05]  /*bce0*/  @!P2 IADD3 R4, -R25.reuse, 0x31, RZ ;  /* 0x000000311904a810 */ /* 0x040fea0007ffe1ff */
[----:B------:R-:W-:Y:S01]  /*bcf0*/  I2F R20, R20 ;  /* 0x0000001400147306 */ /* 0x000fe20000201400 */
[----:B------:R-:W-:Y:S02]  /*bd00*/  @!P1 IADD3 R15, -R25, 0x21, RZ ;  /* 0x00000021190f9810 */ /* 0x000fe40007ffe1ff */
[----:B------:R-:W-:Y:S02]  /*bd10*/  ISETP.GE.AND P1, PT, R19, RZ, PT ;  /* 0x000000ff1300720c */ /* 0x000fe40003f26270 */
[C---:B------:R-:W-:Y:S02]  /*bd20*/  @!P0 IADD3 R14, -R25.reuse, 0x28, RZ ;  /* 0x00000028190e8810 */ /* 0x040fe40007ffe1ff */
[----:B------:R-:W-:Y:S03]  /*bd30*/  ISETP.GE.AND P0, PT, R18, RZ, PT ;  /* 0x000000ff1200720c */ /* 0x000fe60003f06270 */
[----:B------:R-:W-:Y:S06]  /*bd40*/  I2F R204, R204 ;  /* 0x000000cc00cc7306 */ /* 0x000fec0000201400 */
[C---:B------:R-:W-:Y:S04]  /*bd50*/  @!P1 IADD3 R19, -R25.reuse, 0x38, RZ ;  /* 0x0000003819139810 */ /* 0x040fe80007ffe1ff */
[----:B------:R-:W-:Y:S01]  /*bd60*/  I2F R17, R17 ;  /* 0x0000001100117306 */ /* 0x000fe20000201400 */
[----:B------:R-:W-:Y:S09]  /*bd70*/  @!P0 IADD3 R18, -R25, 0x39, RZ ;  /* 0x0000003919128810 */ /* 0x000ff20007ffe1ff */
[----:B------:R-:W-:Y:S10]  /*bd80*/  I2F R16, R16 ;  /* 0x0000001000107306 */ /* 0x000ff40000201400 */
[----:B------:R-:W-:Y:S10]  /*bd90*/  I2F R15, R15 ;  /* 0x0000000f000f7306 */ /* 0x000ff40000201400 */
[----:B------:R-:W-:Y:S10]  /*bda0*/  I2F R14, R14 ;  /* 0x0000000e000e7306 */ /* 0x000ff40000201400 */
[----:B------:R-:W-:Y:S10]  /*bdb0*/  I2F R11, R11 ;  /* 0x0000000b000b7306 */ /* 0x000ff40000201400 */
[----:B------:R-:W-:Y:S10]  /*bdc0*/  I2F R4, R4 ;  /* 0x0000000400047306 */ /* 0x000ff40000201400 */
[----:B------:R-:W-:Y:S10]  /*bdd0*/  I2F R19, R19 ;  /* 0x0000001300137306 */ /* 0x000ff40000201400 */
[----:B------:R-:W2:Y:S02]  /*bde0*/  I2F R18, R18 ;  /* 0x0000001200127306 */ /* 0x000ea40000201400 */
[----:B-12---:R-:W-:Y:S02]  /*bdf0*/  FFMA.FTZ R179, R18, -UR4, R179 ;  /* 0x8000000412b37c23 */ /* 0x006fe400080100b3 */
[----:B------:R-:W-:Y:S02]  /*be00*/  FFMA.FTZ R8, R6, -UR4, R3 ;  /* 0x8000000406087c23 */ /* 0x000fe40008010003 */
[----:B------:R-:W-:Y:S04]  /*be10*/  FFMA.FTZ R177, R5, -UR4, R177 ;  /* 0x8000000405b17c23 */ /* 0x000fe800080100b1 */
[----:B------:R-:W1:Y:S01]  /*be20*/  I2F R3, R26 ;  /* 0x0000001a00037306 */ /* 0x000e620000201400 */
        /* <DEDUP_REMOVED lines=39> */
[----:B-1----:R-:W-:Y:S01]  /*c0a0*/  FFMA.FTZ R192, R3, -UR4, R192 ;  /* 0x8000000403c07c23 */ /* 0x002fe200080100c0 */
        /* <DEDUP_REMOVED lines=20> */
[----:B------:R-:W-:Y:S03]  /*c1f0*/  FMNMX.FTZ R3, R166, R3, !PT ;  /* 0x00000003a6037209 */ /* 0x000fe60007810000 */
[----:B------:R-:W1:Y:S01]  /*c200*/  SHFL.BFLY PT, R9, R7, 0x2, 0x1f ;  /* 0x0c401f0007097f89 */ /* 0x000e6200000e0000 */
[----:B------:R-:W-:Y:S07]  /*c210*/  FMNMX.FTZ R3, R165, R3, !PT ;  /* 0x00000003a5037209 */ /* 0x000fee0007810000 */
[----:B------:R-:W2:Y:S08]  /*c220*/  SHFL.BFLY PT, R4, R3, 0x2, 0x1f ;  /* 0x0c401f0003047f89 */ /* 0x000eb000000e0000 */
[----:B------:R-:W-:Y:S01]  /*c230*/  LDSM.16.MT88.4 R20, [R230+0x10000] ;  /* 0x01000000e614783b */ /* 0x000fe20000004200 */
[----:B-1----:R-:W-:Y:S07]  /*c240*/  FMNMX.FTZ R7, R7, R9, !PT ;  /* 0x0000000907077209 */ /* 0x002fee0007810000 */
[----:B------:R-:W1:Y:S01]  /*c250*/  SHFL.BFLY PT, R164, R7, 0x1, 0x1f ;  /* 0x0c201f0007a47f89 */ /* 0x000e6200000e0000 */
[----:B--2---:R-:W-:Y:S07]  /*c260*/  FMNMX.FTZ R4, R3, R4, !PT ;  /* 0x0000000403047209 */ /* 0x004fee0007810000 */
[----:B------:R-:W2:Y:S01]  /*c270*/  SHFL.BFLY PT, R3, R4, 0x1, 0x1f ;  /* 0x0c201f0004037f89 */ /* 0x000ea200000e0000 */
[----:B-1----:R-:W-:Y:S04]  /*c280*/  FMNMX.FTZ R164, R7, R164, !PT ;  /* 0x000000a407a47209 */ /* 0x002fe80007810000 */
[C---:B------:R-:W-:Y:S01]  /*c290*/  FSETP.NEU.FTZ.AND P0, PT, R164.reuse, -INF , PT ;  /* 0xff800000a400780b */ /* 0x040fe20003f1d000 */
[C---:B------:R-:W-:Y:S02]  /*c2a0*/  FMUL.FTZ R191, R164.reuse, c[0x0][0x23c] ;  /* 0x00008f00a4bf7a20 */ /* 0x040fe40000410000 */
[----:B------:R-:W-:Y:S01]  /*c2b0*/  FADD.FTZ R2, -R164, R2 ;  /* 0x00000002a4027221 */ /* 0x000fe20000010100 */
[----:B--2---:R-:W-:Y:S02]  /*c2c0*/  FMNMX.FTZ R3, R4, R3, !PT ;  /* 0x0000000304037209 */ /* 0x004fe40007810000 */
[----:B------:R-:W-:Y:S01]  /*c2d0*/  FSEL R191, R191, RZ, P0 ;  /* 0x000000ffbfbf7208 */ /* 0x000fe20000000000 */
[----:B------:R-:W-:Y:S01]  /*c2e0*/  FMUL.FTZ R2, R2, c[0x0][0x23c] ;  /* 0x00008f0002027a20 */ /* 0x000fe20000410000 */
[C---:B------:R-:W-:Y:S01]  /*c2f0*/  FSETP.NEU.FTZ.AND P0, PT, R3.reuse, -INF , PT ;  /* 0xff8000000300780b */ /* 0x040fe20003f1d000 */
[----:B------:R-:W-:Y:S02]  /*c300*/  FADD.FTZ R0, -R3, R0 ;  /* 0x0000000003007221 */ /* 0x000fe40000010100 */
[--C-:B------:R-:W-:Y:S02]  /*c310*/  FFMA.FTZ R186, R177, c[0x0][0x23c], -R191.reuse ;  /* 0x00008f00b1ba7a23 */ /* 0x100fe400000108bf */
[----:B------:R-:W-:Y:S01]  /*c320*/  FMUL.FTZ R177, R3, c[0x0][0x23c] ;  /* 0x00008f0003b17a20 */ /* 0x000fe20000410000 */
[----:B------:R-:W1:Y:S01]  /*c330*/  MUFU.EX2 R2, R2 ;  /* 0x0000000200027308 */ /* 0x000e620000000800 */
[--C-:B------:R-:W-:Y:S02]  /*c340*/  FFMA.FTZ R188, R8, c[0x0][0x23c], -R191.reuse ;  /* 0x00008f0008bc7a23 */ /* 0x100fe400000108bf */
[--C-:B------:R-:W-:Y:S01]  /*c350*/  FFMA.FTZ R185, R183, c[0x0][0x23c], -R191.reuse ;  /* 0x00008f00b7b97a23 */ /* 0x100fe200000108bf */
[----:B------:R-:W-:Y:S01]  /*c360*/  FSEL R177, R177, RZ, P0 ;  /* 0x000000ffb1b17208 */ /* 0x000fe20000000000 */
[----:B------:R-:W-:Y:S01]  /*c370*/  FFMA.FTZ R184, R10, c[0x0][0x23c], -R191 ;  /* 0x00008f000ab87a23 */ /* 0x000fe200000108bf */
[----:B------:R-:W-:Y:S01]  /*c380*/  ISETP.LT.AND P0, PT, RZ, UR26, PT ;  /* 0x0000001aff007c0c */ /* 0x000fe2000bf01270 */
[----:B------:R-:W-:Y:S01]  /*c390*/  FMUL.FTZ R0, R0, c[0x0][0x23c] ;  /* 0x00008f0000007a20 */ /* 0x000fe20000410000 */
[----:B------:R-:W-:Y:S01]  /*c3a0*/  UMOV UR26, UR29 ;  /* 0x0000001d001a7c82 */ /* 0x000fe20008000000 */
[--C-:B------:R-:W-:Y:S01]  /*c3b0*/  FFMA.FTZ R187, R181, c[0x0][0x23c], -R177.reuse ;  /* 0x00008f00b5bb7a23 */ /* 0x100fe200000108b1 */
[----:B------:R-:W-:Y:S01]  /*c3c0*/  MUFU.EX2 R188, R188 ;  /* 0x000000bc00bc7308 */ /* 0x000fe20000000800 */
[--C-:B------:R-:W-:Y:S02]  /*c3d0*/  FFMA.FTZ R183, R182, c[0x0][0x23c], -R177.reuse ;  /* 0x00008f00b6b77a23 */ /* 0x100fe400000108b1 */
[--C-:B------:R-:W-:Y:S02]  /*c3e0*/  FFMA.FTZ R182, R6, c[0x0][0x23c], -R177.reuse ;  /* 0x00008f0006b67a23 */ /* 0x100fe400000108b1 */
[----:B------:R-:W-:Y:S02]  /*c3f0*/  FFMA.FTZ R181, R5, c[0x0][0x23c], -R177 ;  /* 0x00008f0005b57a23 */ /* 0x000fe400000108b1 */
[--C-:B------:R-:W-:Y:S02]  /*c400*/  FFMA.FTZ R193, R175, c[0x0][0x23c], -R191.reuse ;  /* 0x00008f00afc17a23 */ /* 0x100fe400000108bf */
[--C-:B------:R-:W-:Y:S01]  /*c410*/  FFMA.FTZ R194, R174, c[0x0][0x23c], -R191.reuse ;  /* 0x00008f00aec27a23 */ /* 0x100fe200000108bf */
[----:B------:R-:W2:Y:S01]  /*c420*/  MUFU.EX2 R0, R0 ;  /* 0x0000000000007308 */ /* 0x000ea20000000800 */
[--C-:B------:R-:W-:Y:S02]  /*c430*/  FFMA.FTZ R195, R173, c[0x0][0x23c], -R191.reuse ;  /* 0x00008f00adc37a23 */ /* 0x100fe400000108bf */
[----:B------:R-:W-:Y:S02]  /*c440*/  FFMA.FTZ R196, R172, c[0x0][0x23c], -R191 ;  /* 0x00008f00acc47a23 */ /* 0x000fe400000108bf */
[C---:B-1----:R-:W-:Y:S01]  /*c450*/  FMUL.FTZ R4, R2.reuse, R160 ;  /* 0x000000a002047220 */ /* 0x042fe20000410000 */
[----:B------:R-:W-:Y:S01]  /*c460*/  LDSM.16.MT88.4 R172, [R232+0x14800] ;  /* 0x01480000e8ac783b */ /* 0x000fe20000004200 */
        /* <DEDUP_REMOVED lines=10> */
[----:B------:R-:W-:Y:S02]  /*c510*/  FMUL.FTZ R33, R2, R133 ;  /* 0x0000008502217220 */ /* 0x000fe40000410000 */
[C---:B--2---:R-:W-:Y:S02]  /*c520*/  FMUL.FTZ R6, R0.reuse, R162 ;  /* 0x000000a200067220 */ /* 0x044fe40000410000 */
[C---:B------:R-:W-:Y:S02]  /*c530*/  FMUL.FTZ R7, R0.reuse, R163 ;  /* 0x000000a300077220 */ /* 0x040fe40000410000 */
[C---:B------:R-:W-:Y:S01]  /*c540*/  FMUL.FTZ R10, R0.reuse, R158 ;  /* 0x0000009e000a7220 */ /* 0x040fe20000410000 */
[----:B------:R-:W2:Y:S01]  /*c550*/  MUFU.EX2 R184, R184 ;  /* 0x000000b800b87308 */ /* 0x000ea20000000800 */
[C---:B------:R-:W-:Y:S02]  /*c560*/  FMUL.FTZ R11, R0.reuse, R159 ;  /* 0x0000009f000b7220 */ /* 0x040fe40000410000 */
[----:B------:R-:W-:Y:S01]  /*c570*/  FMUL.FTZ R18, R0, R150 ;  /* 0x0000009600127220 */ /* 0x000fe20000410000 */
[----:B-1----:R-:W-:Y:S01]  /*c580*/  F2FP.BF16.PACK_AB R160, R186, R188 ;  /* 0x000000bcbaa0723e */ /* 0x002fe200000010ff */
[C---:B------:R-:W-:Y:S01]  /*c590*/  FMUL.FTZ R19, R0.reuse, R151 ;  /* 0x0000009700137220 */ /* 0x040fe20000410000 */
[----:B------:R-:W-:Y:S01]  /*c5a0*/  LDSM.16.MT88.4 R156, [R230+0x12800] ;  /* 0x01280000e69c783b */ /* 0x000fe20000004200 */
[C---:B------:R-:W-:Y:S02]  /*c5b0*/  FMUL.FTZ R26, R0.reuse, R142 ;  /* 0x0000008e001a7220 */ /* 0x040fe40000410000 */
[C---:B------:R-:W-:Y:S01]  /*c5c0*/  FMUL.FTZ R27, R0.reuse, R143 ;  /* 0x0000008f001b7220 */ /* 0x040fe20000410000 */
[----:B------:R-:W-:Y:S01]  /*c5d0*/  MUFU.EX2 R187, R187 ;  /* 0x000000bb00bb7308 */ /* 0x000fe20000000800 */
[C---:B------:R-:W-:Y:S02]  /*c5e0*/  FMUL.FTZ R34, R0.reuse, R134 ;  /* 0x0000008600227220 */ /* 0x040fe40000410000 */
[----:B------:R-:W-:Y:S01]  /*c5f0*/  FMUL.FTZ R35, R0, R135 ;  /* 0x0000008700237220 */ /* 0x000fe20000410000 */
[----:B------:R-:W-:Y:S01]  /*c600*/  LDSM.16.MT88.4 R140, [R228+0x12000] ;  /* 0x01200000e48c783b */ /* 0x000fe20000004200 */
[--C-:B------:R-:W-:Y:S02]  /*c610*/  FFMA.FTZ R198, R171, c[0x0][0x23c], -R177.reuse ;  /* 0x00008f00abc67a23 */ /* 0x100fe400000108b1 */
[--C-:B------:R-:W-:Y:S02]  /*c620*/  FFMA.FTZ R197, R170, c[0x0][0x23c], -R177.reuse ;  /* 0x00008f00aac57a23 */ /* 0x100fe400000108b1 */
[--C-:B------:R-:W-:Y:S01]  /*c630*/  FFMA.FTZ R199, R169, c[0x0][0x23c], -R177.reuse ;  /* 0x00008f00a9c77a23 */ /* 0x100fe200000108b1 */
[----:B------:R-:W1:Y:S01]  /*c640*/  MUFU.EX2 R183, R183 ;  /* 0x000000b700b77308 */ /* 0x000e620000000800 */
[--C-:B------:R-:W-:Y:S01]  /*c650*/  FFMA.FTZ R200, R168, c[0x0][0x23c], -R177.reuse ;  /* 0x00008f00a8c87a23 */ /* 0x100fe200000108b1 */
[----:B------:R-:W-:Y:S01]  /*c660*/  LDSM.16.MT88.4 R132, [R229+0x12000] ;  /* 0x01200000e584783b */ /* 0x000fe20000004200 */
[--C-:B------:R-:W-:Y:S01]  /*c670*/  FFMA.FTZ R209, R178, c[0x0][0x23c], -R177.reuse ;  /* 0x00008f00b2d17a23 */ /* 0x100fe200000108b1 */
[----:B--2---:R-:W-:Y:S01]  /*c680*/  F2FP.BF16.PACK_AB R162, R184, R185 ;  /* 0x000000b9b8a2723e */ /* 0x004fe200000010ff */
[----:B------:R-:W-:Y:S02]  /*c690*/  FFMA.FTZ R210, R176, c[0x0][0x23c], -R177 ;  /* 0x00008f00b0d27a23 */ /* 0x000fe400000108b1 */
[C---:B------:R-:W-:Y:S02]  /*c6a0*/  FMUL.FTZ R36, R2.reuse, R36 ;  /* 0x0000002402247220 */ /* 0x040fe40000410000 */
        /* <DEDUP_REMOVED lines=43> */
[----:B------:R-:W3:Y:S01]  /*c960*/  MUFU.EX2 R197, R197 ;  /* 0x000000c500c57308 */ /* 0x000ee20000000800 */
        /* <DEDUP_REMOVED lines=115> */
[----:B------:R-:W-:Y:S02]  /*d0a0*/  FMUL.FTZ R125, R2, R125 ;  /* 0x0000007d027d7220 */ /* 0x000fe40000410000 */
[C---:B------:R-:W-:Y:S01]  /*d0b0*/  FMUL.FTZ R126, R0.reuse, R126 ;  /* 0x0000007e007e7220 */ /* 0x040fe20000410000 */
[C---:B------:R-:W-:Y:S01]  /*d0c0*/  HMMA.16816.F32.BF16 R120, R160.reuse, R138, R120 ;  /* 0x0000008aa078723c */ /* 0x040fe20000041878 */
[----:B------:R-:W1:Y:S02]  /*d0d0*/  LDSM.16.MT88.4 R136, [R230+0x10800] ;  /* 0x01080000e688783b */ /* 0x000e640000004200 */
[----:B------:R-:W-:Y:S02]  /*d0e0*/  FMUL.FTZ R127, R0, R127 ;  /* 0x0000007f007f7220 */ /* 0x000fe40000410000 */
[C---:B------:R-:W-:Y:S02]  /*d0f0*/  FMUL.FTZ R128, R2.reuse, R128 ;  /* 0x0000008002807220 */ /* 0x040fe40000410000 */
[----:B------:R-:W-:Y:S02]  /*d100*/  FMUL.FTZ R129, R2, R129 ;  /* 0x0000008102817220 */ /* 0x000fe40000410000 */
[C---:B------:R-:W-:Y:S01]  /*d110*/  FMUL.FTZ R130, R0.reuse, R130 ;  /* 0x0000008200827220 */ /* 0x040fe20000410000 */
[C---:B--2---:R-:W-:Y:S03]  /*d120*/  HMMA.16816.F32.BF16 R124, R160.reuse, R132, R124 ;  /* 0x00000084a07c723c */ /* 0x044fe6000004187c */
[----:B------:R-:W-:Y:S02]  /*d130*/  FMUL.FTZ R131, R0, R131 ;  /* 0x0000008300837220 */ /* 0x000fe40000410000 */
[--C-:B------:R-:W-:Y:S02]  /*d140*/  FFMA.FTZ R208, R208, c[0x0][0x23c], -R191.reuse ;  /* 0x00008f00d0d07a23 */ /* 0x100fe400000108bf */
[----:B------:R-:W-:Y:S01]  /*d150*/  F2FP.BF16.PACK_AB R132, R194, R193 ;  /* 0x000000c1c284723e */ /* 0x000fe200000010ff */
[--C-:B------:R-:W-:Y:S01]  /*d160*/  FFMA.FTZ R207, R207, c[0x0][0x23c], -R191.reuse ;  /* 0x00008f00cfcf7a23 */ /* 0x100fe200000108bf */
[----:B---3--:R-:W-:Y:S01]  /*d170*/  F2FP.BF16.PACK_AB R133, R197, R198 ;  /* 0x000000c6c585723e */ /* 0x008fe200000010ff */
[----:B------:R-:W-:Y:S01]  /*d180*/  HMMA.16816.F32.BF16 R128, R160, R134, R128 ;  /* 0x00000086a080723c */ /* 0x000fe20000041880 */
[----:B------:R-:W2:Y:S01]  /*d190*/  LDSM.16.MT88.4 R160, [R229+0x12800] ;  /* 0x01280000e5a0783b */ /* 0x000ea20000004200 */
[----:B------:R-:W-:Y:S01]  /*d1a0*/  MUFU.EX2 R208, R208 ;  /* 0x000000d000d07308 */ /* 0x000fe20000000800 */
[--C-:B------:R-:W-:Y:S02]  /*d1b0*/  FFMA.FTZ R206, R206, c[0x0][0x23c], -R191.reuse ;  /* 0x00008f00cece7a23 */ /* 0x100fe400000108bf */
[----:B------:R-:W-:Y:S02]  /*d1c0*/  FFMA.FTZ R205, R205, c[0x0][0x23c], -R191 ;  /* 0x00008f00cdcd7a23 */ /* 0x000fe400000108bf */
[----:B------:R-:W-:Y:S01]  /*d1d0*/  F2FP.BF16.PACK_AB R134, R196, R195 ;  /* 0x000000c3c486723e */ /* 0x000fe200000010ff */
[--C-:B------:R-:W-:Y:S01]  /*d1e0*/  FFMA.FTZ R204, R204, c[0x0][0x23c], -R177.reuse ;  /* 0x00008f00cccc7a23 */ /* 0x100fe200000108b1 */
[----:B-----5:R-:W-:Y:S03]  /*d1f0*/  F2FP.BF16.PACK_AB R135, R200, R199 ;  /* 0x000000c7c887723e */ /* 0x020fe600000010ff */
[--C-:B------:R-:W-:Y:S01]  /*d200*/  FFMA.FTZ R203, R203, c[0x0][0x23c], -R177.reuse ;  /* 0x00008f00cbcb7a23 */ /* 0x100fe200000108b1 */
[----:B------:R-:W-:Y:S01]  /*d210*/  MUFU.EX2 R207, R207 ;  /* 0x000000cf00cf7308 */ /* 0x000fe20000000800 */
[--C-:B------:R-:W-:Y:S02]  /*d220*/  FFMA.FTZ R202, R202, c[0x0][0x23c], -R177.reuse ;  /* 0x00008f00caca7a23 */ /* 0x100fe400000108b1 */
[C---:B----4-:R-:W-:Y:S05]  /*d230*/  HMMA.16816.F32.BF16 R4, R132.reuse, R140, R4 ;  /* 0x0000008c8404723c */ /* 0x050fea0000041804 */
[----:B------:R-:W-:Y:S02]  /*d240*/  FFMA.FTZ R201, R201, c[0x0][0x23c], -R177 ;  /* 0x00008f00c9c97a23 */ /* 0x000fe400000108b1 */
[--C-:B------:R-:W-:Y:S01]  /*d250*/  FFMA.FTZ R192, R192, c[0x0][0x23c], -R191.reuse ;  /* 0x00008f00c0c07a23 */ /* 0x100fe200000108bf */
[C---:B------:R-:W-:Y:S01]  /*d260*/  HMMA.16816.F32.BF16 R8, R132.reuse, R142, R8 ;  /* 0x0000008e8408723c */ /* 0x040fe20000041808 */
[----:B------:R-:W3:Y:S01]  /*d270*/  LDSM.16.MT88.4 R140, [R230+0x14800] ;  /* 0x01480000e68c783b */ /* 0x000ee20000004200 */
[----:B------:R-:W-:Y:S02]  /*d280*/  MUFU.EX2 R206, R206 ;  /* 0x000000ce00ce7308 */ /* 0x000fe40000000800 */
[--C-:B------:R-:W-:Y:S02]  /*d290*/  FFMA.FTZ R190, R190, c[0x0][0x23c], -R191.reuse ;  /* 0x00008f00bebe7a23 */ /* 0x100fe400000108bf */
[--C-:B------:R-:W-:Y:S02]  /*d2a0*/  FFMA.FTZ R189, R189, c[0x0][0x23c], -R191.reuse ;  /* 0x00008f00bdbd7a23 */ /* 0x100fe400000108bf */
[C---:B-1----:R-:W-:Y:S04]  /*d2b0*/  HMMA.16816.F32.BF16 R12, R132.reuse, R136, R12 ;  /* 0x00000088840c723c */ /* 0x042fe8000004180c */
[----:B------:R-:W-:Y:S01]  /*d2c0*/  FFMA.FTZ R191, R179, c[0x0][0x23c], -R191 ;  /* 0x00008f00b3bf7a23 */ /* 0x000fe200000108bf */
[----:B------:R-:W-:Y:S01]  /*d2d0*/  MUFU.EX2 R205, R205 ;  /* 0x000000cd00cd7308 */ /* 0x000fe20000000800 */
[--C-:B------:R-:W-:Y:S02]  /*d2e0*/  FFMA.FTZ R166, R166, c[0x0][0x23c], -R177.reuse ;  /* 0x00008f00a6a67a23 */ /* 0x100fe400000108b1 */
[C---:B------:R-:W-:Y:S01]  /*d2f0*/  HMMA.16816.F32.BF16 R16, R132.reuse, R138, R16 ;  /* 0x0000008a8410723c */ /* 0x040fe20000041810 */
[----:B------:R-:W1:Y:S03]  /*d300*/  LDSM.16.MT88.4 R136, [R229+0x14800] ;  /* 0x01480000e588783b */ /* 0x000e660000004200 */
[----:B------:R-:W-:Y:S02]  /*d310*/  FFMA.FTZ R177, R165, c[0x0][0x23c], -R177 ;  /* 0x00008f00a5b17a23 */ /* 0x000fe400000108b1 */
[----:B------:R-:W-:Y:S01]  /*d320*/  FFMA.FTZ R188, R2, R251, R188 ;  /* 0x000000fb02bc7223 */ /* 0x000fe200000100bc */
[----:B------:R-:W-:Y:S01]  /*d330*/  MUFU.EX2 R204, R204 ;  /* 0x000000cc00cc7308 */ /* 0x000fe20000000800 */
[C---:B------:R-:W-:Y:S04]  /*d340*/  HMMA.16816.F32.BF16 R20, R132.reuse, R144, R20 ;  /* 0x000000908414723c */ /* 0x040fe80000041814 */
[----:B------:R-:W-:Y:S01]  /*d350*/  MOV R2, R164 ;  /* 0x000000a400027202 */ /* 0x000fe20000000f00 */
[----:B------:R-:W-:Y:S01]  /*d360*/  FFMA.FTZ R187, R0, R250, R187 ;  /* 0x000000fa00bb7223 */ /* 0x000fe200000100bb */
[----:B------:R-:W-:Y:S01]  /*d370*/  MOV R0, R3 ;  /* 0x0000000300007202 */ /* 0x000fe20000000f00 */
[----:B------:R-:W-:Y:S01]  /*d380*/  FADD.FTZ R188, R186, R188 ;  /* 0x000000bcbabc7221 */ /* 0x000fe20000010000 */
[C---:B------:R-:W-:Y:S01]  /*d390*/  HMMA.16816.F32.BF16 R24, R132.reuse, R146, R24 ;  /* 0x000000928418723c */ /* 0x040fe20000041818 */
[----:B------:R-:W4:Y:S01]  /*d3a0*/  LDSM.16.MT88.4 R144, [R228+0x14800] ;  /* 0x01480000e490783b */ /* 0x000f220000004200 */
[----:B------:R5:W-:Y:S02]  /*d3b0*/  MUFU.EX2 R165, R177 ;  /* 0x000000b100a57308 */ /* 0x000be40000000800 */
[----:B------:R-:W-:Y:S02]  /*d3c0*/  FADD.FTZ R187, R183, R187 ;  /* 0x000000bbb7bb7221 */ /* 0x000fe40000010000 */
[----:B------:R-:W-:Y:S02]  /*d3d0*/  FADD.FTZ R185, R185, R188 ;  /* 0x000000bcb9b97221 */ /* 0x000fe40000010000 */
[C---:B------:R-:W-:Y:S04]  /*d3e0*/  HMMA.16816.F32.BF16 R28, R132.reuse, R148, R28 ;  /* 0x00000094841c723c */ /* 0x040fe8000004181c */
[----:B------:R-:W-:Y:S01]  /*d3f0*/  MUFU.EX2 R203, R203 ;  /* 0x000000cb00cb7308 */ /* 0x000fe20000000800 */
[----:B------:R-:W-:Y:S02]  /*d400*/  FADD.FTZ R182, R182, R187 ;  /* 0x000000bbb6b67221 */ /* 0x000fe40000010000 */
[----:B------:R-:W-:Y:S01]  /*d410*/  FADD.FTZ R185, R184, R185 ;  /* 0x000000b9b8b97221 */ /* 0x000fe20000010000 */
[C---:B------:R-:W-:Y:S01]  /*d420*/  HMMA.16816.F32.BF16 R32, R132.reuse, R150, R32 ;  /* 0x000000968420723c */ /* 0x040fe20000041820 */
[----:B------:R-:W1:Y:S03]  /*d430*/  LDSM.16.MT88.4 R148, [R232+0x16800] ;  /* 0x01680000e894783b */ /* 0x000e660000004200 */
[----:B------:R-:W-:Y:S02]  /*d440*/  FADD.FTZ R182, R181, R182 ;  /* 0x000000b6b5b67221 */ /* 0x000fe40000010000 */
[----:B------:R-:W-:Y:S01]  /*d450*/  MUFU.EX2 R202, R202 ;  /* 0x000000ca00ca7308 */ /* 0x000fe20000000800 */
[----:B------:R-:W-:Y:S01]  /*d460*/  FADD.FTZ R193, R193, R185 ;  /* 0x000000b9c1c17221 */ /* 0x000fe20000010000 */
[C---:B------:R-:W-:Y:S01]  /*d470*/  HMMA.16816.F32.BF16 R36, R132.reuse, R152, R36 ;  /* 0x000000988424723c */ /* 0x040fe20000041824 */
[----:B-----5:R-:W-:Y:S03]  /*d480*/  LDSM.16.MT88.4 R176, [R232+0x15800] ;  /* 0x01580000e8b0783b */ /* 0x020fe60000004200 */
[----:B------:R-:W-:Y:S02]  /*d490*/  FADD.FTZ R198, R198, R182 ;  /* 0x000000b6c6c67221 */ /* 0x000fe40000010000 */
[----:B------:R-:W-:Y:S02]  /*d4a0*/  FADD.FTZ R193, R194, R193 ;  /* 0x000000c1c2c17221 */ /* 0x000fe40000010000 */
[C---:B------:R-:W-:Y:S01]  /*d4b0*/  HMMA.16816.F32.BF16 R40, R132.reuse, R154, R40 ;  /* 0x0000009a8428723c */ /* 0x040fe20000041828 */
[----:B------:R-:W-:Y:S01]  /*d4c0*/  MUFU.EX2 R201, R201 ;  /* 0x000000c900c97308 */ /* 0x000fe20000000800 */
        /* <DEDUP_REMOVED lines=10> */
[----:B------:R-:W5:Y:S03]  /*d570*/  MUFU.EX2 R190, R190 ;  /* 0x000000be00be7308 */ /* 0x000f660000000800 */
[C---:B--2---:R-:W-:Y:S07]  /*d580*/  HMMA.16816.F32.BF16 R52, R132.reuse, R160, R52 ;  /* 0x000000a08434723c */ /* 0x044fee0000041834 */
[----:B------:R-:W-:Y:S01]  /*d590*/  MUFU.EX2 R189, R189 ;  /* 0x000000bd00bd7308 */ /* 0x000fe20000000800 */
[C---:B------:R-:W-:Y:S01]  /*d5a0*/  HMMA.16816.F32.BF16 R56, R132.reuse, R162, R56 ;  /* 0x000000a28438723c */ /* 0x040fe20000041838 */
[----:B------:R-:W-:Y:S07]  /*d5b0*/  LDSM.16.MT88.4 R160, [R230+0x15000] ;  /* 0x01500000e6a0783b */ /* 0x000fee0000004200 */
[C---:B------:R-:W-:Y:S01]  /*d5c0*/  HMMA.16816.F32.BF16 R60, R132.reuse, R168, R60 ;  /* 0x000000a8843c723c */ /* 0x040fe2000004183c */
[----:B------:R-:W2:Y:S06]  /*d5d0*/  MUFU.EX2 R191, R191 ;  /* 0x000000bf00bf7308 */ /* 0x000eac0000000800 */
[----:B-----5:R-:W-:Y:S01]  /*d5e0*/  F2FP.BF16.PACK_AB R168, R190, R192 ;  /* 0x000000c0bea8723e */ /* 0x020fe200000010ff */
[C---:B------:R-:W-:Y:S03]  /*d5f0*/  HMMA.16816.F32.BF16 R64, R132.reuse, R170, R64 ;  /* 0x000000aa8440723c */ /* 0x040fe60000041840 */
[----:B------:R-:W5:Y:S01]  /*d600*/  MUFU.EX2 R166, R166 ;  /* 0x000000a600a67308 */ /* 0x000f620000000800 */
[----:B------:R-:W-:Y:S04]  /*d610*/  F2FP.BF16.PACK_AB R169, R210, R209 ;  /* 0x000000d1d2a9723e */ /* 0x000fe800000010ff */
[C---:B------:R-:W-:Y:S08]  /*d620*/  HMMA.16816.F32.BF16 R68, R132.reuse, R172, R68 ;  /* 0x000000ac8444723c */ /* 0x040ff00000041844 */
[C---:B------:R-:W-:Y:S01]  /*d630*/  HMMA.16816.F32.BF16 R72, R132.reuse, R174, R72 ;  /* 0x000000ae8448723c */ /* 0x040fe20000041848 */
[----:B------:R-:W-:Y:S03]  /*d640*/  LDSM.16.MT88.4 R172, [R228+0x11800] ;  /* 0x01180000e4ac783b */ /* 0x000fe60000004200 */
[----:B--2---:R-:W-:Y:S04]  /*d650*/  F2FP.BF16.PACK_AB R170, R191, R189 ;  /* 0x000000bdbfaa723e */ /* 0x004fe800000010ff */
[C---:B---3--:R-:W-:Y:S04]  /*d660*/  HMMA.16816.F32.BF16 R76, R132.reuse, R140, R76 ;  /* 0x0000008c844c723c */ /* 0x048fe8000004184c */
[----:B-----5:R-:W-:Y:S04]  /*d670*/  F2FP.BF16.PACK_AB R171, R165, R166 ;  /* 0x000000a6a5ab723e */ /* 0x020fe800000010ff */
        /* <DEDUP_REMOVED lines=128> */
.L_x_4074:
[----:B------:R-:W1:Y:S01]  /*de80*/  SHFL.BFLY PT, R2, R251, 0x2, 0x1f ;  /* 0x0c401f00fb027f89 */ /* 0x000e6200000e0000 */
[----:B------:R-:W-:Y:S01]  /*de90*/  MOV R4, 0x3f800000 ;  /* 0x3f80000000047802 */ /* 0x000fe20000000f00 */
[----:B------:R-:W-:Y:S01]  /*dea0*/  ULDC.U8 UR4, c[0x0][0x328] ;  /* 0x0000ca0000047ab9 */ /* 0x000fe20000000000 */
[----:B------:R-:W-:Y:S01]  /*deb0*/  MOV R5, 0x3f800000 ;  /* 0x3f80000000057802 */ /* 0x000fe20000000f00 */
[----:B------:R-:W2:Y:S04]  /*dec0*/  SHFL.BFLY PT, R0, R250, 0x2, 0x1f ;  /* 0x0c401f00fa007f89 */ /* 0x000ea800000e0000 */
[----:B------:R-:W3:Y:S01]  /*ded0*/  S2R R6, SR_TID.X ;  /* 0x0000000000067919 */ /* 0x000ee20000002100 */
[----:B-1----:R-:W-:-:S02]  /*dee0*/  FADD.FTZ R251, R2, R251 ;  /* 0x000000fb02fb7221 */ /* 0x002fc40000010000 */
[----:B--2---:R-:W-:-:S03]  /*def0*/  FADD.FTZ R250, R0, R250 ;  /* 0x000000fa00fa7221 */ /* 0x004fc60000010000 */
[----:B------:R-:W1:Y:S01]  /*df00*/  SHFL.BFLY PT, R2, R251, 0x1, 0x1f ;  /* 0x0c201f00fb027f89 */ /* 0x000e6200000e0000 */
[----:B---3--:R-:W-:-:S03]  /*df10*/  SHF.R.S32.HI R7, RZ, 0x1f, R6 ;  /* 0x0000001fff077819 */ /* 0x008fc60000011406 */
[----:B------:R-:W2:Y:S01]  /*df20*/  SHFL.BFLY PT, R0, R250, 0x1, 0x1f ;  /* 0x0c201f00fa007f89 */ /* 0x000ea200000e0000 */
[----:B------:R-:W-:-:S04]  /*df30*/  LEA.HI R8, R7, R6, RZ, 0x2 ;  /* 0x0000000607087211 */ /* 0x000fc800078f10ff */
[--C-:B------:R-:W-:Y:S02]  /*df40*/  SHF.R.S32.HI R10, RZ, 0x2, R8.reuse ;  /* 0x00000002ff0a7819 */ /* 0x100fe40000011408 */
[----:B------:R-:W-:Y:S02]  /*df50*/  SHF.R.S32.HI R9, RZ, 0x1f, R8 ;  /* 0x0000001fff097819 */ /* 0x000fe40000011408 */
[----:B------:R-:W-:Y:S02]  /*df60*/  LOP3.LUT R8, R8, 0x3ffffffc, RZ, 0xc0, !PT ;  /* 0x3ffffffc08087812 */ /* 0x000fe400078ec0ff */
[----:B------:R-:W-:Y:S02]  /*df70*/  LEA.HI R9, R9, R10, RZ, 0x3 ;  /* 0x0000000a09097211 */ /* 0x000fe400078f18ff */
[----:B------:R-:W-:Y:S02]  /*df80*/  IADD3 R8, -R8, R6, RZ ;  /* 0x0000000608087210 */ /* 0x000fe40007ffe1ff */
[----:B------:R-:W-:Y:S01]  /*df90*/  LOP3.LUT R9, R9, 0xfffffff8, RZ, 0xc0, !PT ;  /* 0xfffffff809097812 */ /* 0x000fe200078ec0ff */
[----:B-1----:R-:W-:-:S03]  /*dfa0*/  FADD.FTZ R2, R251, R2 ;  /* 0x00000002fb027221 */ /* 0x002fc60000010000 */
[----:B------:R-:W-:Y:S02]  /*dfb0*/  IADD3 R9, R10, -R9, RZ ;  /* 0x800000090a097210 */ /* 0x000fe40007ffe0ff */
[----:B------:R-:W-:Y:S01]  /*dfc0*/  LEA.HI R10, R7, R6, RZ, 0x5 ;  /* 0x00000006070a7211 */ /* 0x000fe200078f28ff */
[----:B--2---:R-:W-:Y:S01]  /*dfd0*/  FADD.FTZ R0, R250, R0 ;  /* 0x00000000fa007221 */ /* 0x004fe20000010000 */
[----:B------:R-:W-:Y:S02]  /*dfe0*/  FSETP.NE.FTZ.AND P4, PT, R2, RZ, PT ;  /* 0x000000ff0200720b */ /* 0x000fe40003f95000 */
[----:B------:R-:W-:Y:S02]  /*dff0*/  SHF.L.U32 R12, R9, 0x6, RZ ;  /* 0x00000006090c7819 */ /* 0x000fe400000006ff */
[----:B------:R-:W-:Y:S02]  /*e000*/  FSETP.NE.FTZ.AND P3, PT, R0, RZ, PT ;  /* 0x000000ff0000720b */ /* 0x000fe40003f75000 */
[----:B------:R-:W-:-:S02]  /*e010*/  SHF.R.S32.HI R11, RZ, 0x5, R10 ;  /* 0x00000005ff0b7819 */ /* 0x000fc4000001140a */
[----:B------:R-:W-:Y:S02]  /*e020*/  LOP3.LUT R12, R12, 0x1c0, RZ, 0xc0, !PT ;  /* 0x000001c00c0c7812 */ /* 0x000fe400078ec0ff */
[----:B------:R-:W-:Y:S02]  /*e030*/  LOP3.LUT R13, R9, 0x1, RZ, 0xc0, !PT ;  /* 0x00000001090d7812 */ /* 0x000fe400078ec0ff */
[----:B------:R-:W-:Y:S01]  /*e040*/  LEA R8, R11, R8, 0x9 ;  /* 0x000000080b087211 */ /* 0x000fe200078e48ff */
[----:B------:R-:W1:Y:S01]  /*e050*/  @P4 MUFU.RCP R4, R2 ;  /* 0x0000000200044308 */ /* 0x000e620000001000 */
[----:B------:R-:W-:Y:S02]  /*e060*/  LEA.HI R12, R12, R12, RZ, 0x1d ;  /* 0x0000000c0c0c7211 */ /* 0x000fe400078fe8ff */
[----:B------:R-:W-:Y:S02]  /*e070*/  ISETP.NE.U32.AND P0, PT, R13, 0x1, PT ;  /* 0x000000010d00780c */ /* 0x000fe40003f05070 */
[----:B------:R-:W-:-:S02]  /*e080*/  LEA R8, R8, R12, 0x1 ;  /* 0x0000000c08087211 */ /* 0x000fc400078e08ff */
[----:B------:R-:W-:Y:S01]  /*e090*/  R2P PR, R9, 0x6 ;  /* 0x0000000609007804 */ /* 0x000fe20000000000 */
[----:B------:R-:W2:Y:S01]  /*e0a0*/  @P3 MUFU.RCP R5, R0 ;  /* 0x0000000000053308 */ /* 0x000ea20000001000 */
[----:B------:R-:W-:Y:S02]  /*e0b0*/  SHF.L.U32 R8, R8, 0x1, RZ ;  /* 0x0000000108087819 */ /* 0x000fe400000006ff */
[----:B------:R-:W-:Y:S02]  /*e0c0*/  MOV R9, 0x20 ;  /* 0x0000002000097802 */ /* 0x000fe40000000f00 */
[----:B------:R-:W-:Y:S02]  /*e0d0*/  MOV R13, 0x40 ;  /* 0x00000040000d7802 */ /* 0x000fe40000000f00 */
[----:B------:R-:W-:Y:S01]  /*e0e0*/  IADD3 R12, R8, -0x10, RZ ;  /* 0xfffffff0080c7810 */ /* 0x000fe20007ffe0ff */
[C---:B-1----:R-:W-:Y:S01]  /*e0f0*/  FMUL.FTZ R160, R4.reuse, R160 ;  /* 0x000000a004a07220 */ /* 0x042fe20000410000 */
[----:B------:R-:W-:Y:S01]  /*e100*/  SEL R9, R9, 0xffffffe0, !P1 ;  /* 0xffffffe009097807 */ /* 0x000fe20004800000 */
[----:B------:R-:W-:Y:S01]  /*e110*/  FMUL.FTZ R161, R4, R161 ;  /* 0x000000a104a17220 */ /* 0x000fe20000410000 */
[----:B------:R-:W-:Y:S01]  /*e120*/  @P0 IADD3 R12, R8, 0x10, RZ ;  /* 0x00000010080c0810 */ /* 0x000fe20007ffe0ff */
[C---:B------:R-:W-:Y:S01]  /*e130*/  FMUL.FTZ R156, R4.reuse, R156 ;  /* 0x0000009c049c7220 */ /* 0x040fe20000410000 */
[----:B------:R-:W-:Y:S01]  /*e140*/  SEL R13, R13, 0xffffffc0, !P2 ;  /* 0xffffffc00d0d7807 */ /* 0x000fe20005000000 */
[----:B------:R-:W-:Y:S01]  /*e150*/  FMUL.FTZ R157, R4, R157 ;  /* 0x0000009d049d7220 */ /* 0x000fe20000410000 */
[----:B------:R-:W-:Y:S01]  /*e160*/  F2FP.BF16.PACK_AB R160, R161, R160 ;  /* 0x000000a0a1a0723e */ /* 0x000fe200000010ff */
[C---:B--2---:R-:W-:Y:S01]  /*e170*/  FMUL.FTZ R163, R5.reuse, R163 ;  /* 0x000000a305a37220 */ /* 0x044fe20000410000 */
[----:B------:R-:W-:Y:S01]  /*e180*/  IADD3 R14, R8, R9, RZ ;  /* 0x00000009080e7210 */ /* 0x000fe20007ffe0ff */
[----:B------:R-:W-:Y:S01]  /*e190*/  FMUL.FTZ R162, R5, R162 ;  /* 0x000000a205a27220 */ /* 0x000fe20000410000 */
[----:B------:R-:W-:Y:S01]  /*e1a0*/  F2FP.BF16.PACK_AB R156, R157, R156 ;  /* 0x0000009c9d9c723e */ /* 0x000fe200000010ff */
[----:B------:R-:W-:Y:S01]  /*e1b0*/  FMUL.FTZ R159, R5, R159 ;  /* 0x0000009f059f7220 */ /* 0x000fe20000410000 */
[----:B------:R-:W-:Y:S01]  /*e1c0*/  IADD3 R9, R9, R12, RZ ;  /* 0x0000000c09097210 */ /* 0x000fe20007ffe0ff */
[----:B------:R-:W-:Y:S01]  /*e1d0*/  FMUL.FTZ R158, R5, R158 ;  /* 0x0000009e059e7220 */ /* 0x000fe20000410000 */
[----:B------:R-:W-:Y:S01]  /*e1e0*/  F2FP.BF16.PACK_AB R162, R163, R162 ;  /* 0x000000a2a3a2723e */ /* 0x000fe200000010ff */
[----:B------:R-:W-:Y:S01]  /*e1f0*/  FMUL.FTZ R152, R4, R152 ;  /* 0x0000009804987220 */ /* 0x000fe20000410000 */
[----:B------:R-:W-:Y:S01]  /*e200*/  IADD3 R15, R8, R13, RZ ;  /* 0x0000000d080f7210 */ /* 0x000fe20007ffe0ff */
[C---:B------:R-:W-:Y:S01]  /*e210*/  FMUL.FTZ R153, R4.reuse, R153 ;  /* 0x0000009904997220 */ /* 0x040fe20000410000 */
[----:B------:R-:W-:Y:S01]  /*e220*/  F2FP.BF16.PACK_AB R158, R159, R158 ;  /* 0x0000009e9f9e723e */ /* 0x000fe200000010ff */
[C---:B------:R-:W-:Y:S01]  /*e230*/  FMUL.FTZ R155, R5.reuse, R155 ;  /* 0x0000009b059b7220 */ /* 0x040fe20000410000 */
[----:B------:R-:W-:Y:S01]  /*e240*/  STS [R8], R160 ;  /* 0x000000a008007388 */ /* 0x000fe20000000800 */
[----:B------:R-:W-:Y:S01]  /*e250*/  FMUL.FTZ R154, R5, R154 ;  /* 0x0000009a059a7220 */ /* 0x000fe20000410000 */
[----:B------:R-:W-:Y:S01]  /*e260*/  F2FP.BF16.PACK_AB R152, R153, R152 ;  /* 0x000000989998723e */ /* 0x000fe200000010ff */
[C---:B------:R-:W-:Y:S01]  /*e270*/  FMUL.FTZ R148, R4.reuse, R148 ;  /* 0x0000009404947220 */ /* 0x040fe20000410000 */
[----:B------:R-:W-:Y:S01]  /*e280*/  STS [R8+0x400], R162 ;  /* 0x000400a208007388 */ /* 0x000fe20000000800 */
[C---:B------:R-:W-:Y:S01]  /*e290*/  FMUL.FTZ R149, R4.reuse, R149 ;  /* 0x0000009504957220 */ /* 0x040fe20000410000 */
[----:B------:R-:W-:Y:S01]  /*e2a0*/  F2FP.BF16.PACK_AB R154, R155, R154 ;  /* 0x0000009a9b9a723e */ /* 0x000fe200000010ff */
[----:B------:R-:W-:Y:S01]  /*e2b0*/  FMUL.FTZ R151, R5, R151 ;  /* 0x0000009705977220 */ /* 0x000fe20000410000 */
[----:B------:R-:W-:Y:S01]  /*e2c0*/  IADD3 R16, R13, R12, RZ ;  /* 0x0000000c0d107210 */ /* 0x000fe20007ffe0ff */
[----:B------:R-:W-:Y:S01]  /*e2d0*/  FMUL.FTZ R150, R5, R150 ;  /* 0x0000009605967220 */ /* 0x000fe20000410000 */
[----:B------:R-:W-:Y:S01]  /*e2e0*/  F2FP.BF16.PACK_AB R148, R149, R148 ;  /* 0x000000949594723e */ /* 0x000fe200000010ff */
[C---:B------:R-:W-:Y:S01]  /*e2f0*/  FMUL.FTZ R144, R4.reuse, R144 ;  /* 0x0000009004907220 */ /* 0x040fe20000410000 */
[----:B------:R-:W-:Y:S01]  /*e300*/  STS [R12], R156 ;  /* 0x0000009c0c007388 */ /* 0x000fe20000000800 */
[C---:B------:R-:W-:Y:S01]  /*e310*/  FMUL.FTZ R145, R4.reuse, R145 ;  /* 0x0000009104917220 */ /* 0x040fe20000410000 */
[----:B------:R-:W-:Y:S01]  /*e320*/  F2FP.BF16.PACK_AB R150, R151, R150 ;  /* 0x000000969796723e */ /* 0x000fe200000010ff */
[C---:B------:R-:W-:Y:S01]  /*e330*/  FMUL.FTZ R147, R5.reuse, R147 ;  /* 0x0000009305937220 */ /* 0x040fe20000410000 */
[----:B------:R-:W-:Y:S01]  /*e340*/  STS [R12+0x400], R158 ;  /* 0x0004009e0c007388 */ /* 0x000fe20000000800 */
        /* <DEDUP_REMOVED lines=191> */
[----:B------:R1:W-:Y:S01]  /*ef40*/  STS [R8+0x6400], R102 ;  /* 0x0064006608007388 */ /* 0x0003e20000000800 */
        /* <DEDUP_REMOVED lines=21> */
[----:B------:R-:W-:Y:S01]  /*f0a0*/  ISETP.NE.AND P0, PT, RZ, UR4, PT ;  /* 0x00000004ff007c0c */ /* 0x000fe2000bf05270 */
[----:B------:R-:W-:Y:S01]  /*f0b0*/  FMUL.FTZ R4, R4, R129 ;  /* 0x0000008104047220 */ /* 0x000fe20000410000 */
[----:B------:R-:W-:Y:S01]  /*f0c0*/  F2FP.BF16.PACK_AB R126, R127, R126 ;  /* 0x0000007e7f7e723e */ /* 0x000fe200000010ff */
[----:B------:R-:W-:Y:S01]  /*f0d0*/  FMUL.FTZ R5, R5, R130 ;  /* 0x0000008205057220 */ /* 0x000fe20000410000 */
[----:B------:R2:W-:Y:S01]  /*f0e0*/  STS [R9+0x6400], R114 ;  /* 0x0064007209007388 */ /* 0x0005e20000000800 */
[----:B-1----:R-:W1:Y:S01]  /*f0f0*/  @P4 MUFU.LG2 R8, R2 ;  /* 0x0000000200084308 */ /* 0x002e620000000c00 */
[----:B------:R-:W-:-:S02]  /*f100*/  F2FP.BF16.PACK_AB R4, R4, R128 ;  /* 0x000000800404723e */ /* 0x000fc400000010ff */
[----:B------:R-:W-:Y:S01]  /*f110*/  F2FP.BF16.PACK_AB R5, R131, R5 ;  /* 0x000000058305723e */ /* 0x000fe200000010ff */
[----:B------:R3:W-:Y:S04]  /*f120*/  STS [R15+0x6000], R116 ;  /* 0x006000740f007388 */ /* 0x0007e80000000800 */
[----:B------:R3:W-:Y:S04]  /*f130*/  STS [R15+0x6400], R118 ;  /* 0x006400760f007388 */ /* 0x0007e80000000800 */
[----:B------:R3:W-:Y:S04]  /*f140*/  STS [R16+0x6000], R120 ;  /* 0x0060007810007388 */ /* 0x0007e80000000800 */
[----:B------:R3:W-:Y:S01]  /*f150*/  STS [R16+0x6400], R122 ;  /* 0x0064007a10007388 */ /* 0x0007e20000000800 */
[----:B-1----:R-:W-:Y:S01]  /*f160*/  @P4 FMUL.FTZ R8, R8, 0.69314718246459960938 ;  /* 0x3f31721808084820 */ /* 0x002fe20000410000 */
[----:B------:R-:W-:-:S02]  /*f170*/  MOV R2, 0x7f800000 ;  /* 0x7f80000000027802 */ /* 0x000fc40000000f00 */
[----:B------:R3:W-:Y:S04]  /*f180*/  STS [R17+0x6000], R124 ;  /* 0x0060007c11007388 */ /* 0x0007e80000000800 */
[----:B------:R3:W-:Y:S01]  /*f190*/  STS [R17+0x6400], R126 ;  /* 0x0064007e11007388 */ /* 0x0007e20000000800 */
[----:B--2---:R-:W1:Y:S03]  /*f1a0*/  @P3 MUFU.LG2 R9, R0 ;  /* 0x0000000000093308 */ /* 0x004e660000000c00 */
[----:B------:R3:W-:Y:S04]  /*f1b0*/  STS [R13+0x6000], R4 ;  /* 0x006000040d007388 */ /* 0x0007e80000000800 */
[----:B------:R3:W-:Y:S01]  /*f1c0*/  STS [R13+0x6400], R5 ;  /* 0x006400050d007388 */ /* 0x0007e20000000800 */
[----:B-1----:R-:W-:Y:S01]  /*f1d0*/  @P3 FMUL.FTZ R9, R9, 0.69314718246459960938 ;  /* 0x3f31721809093820 */ /* 0x002fe20000410000 */
[----:B------:R-:W-:Y:S01]  /*f1e0*/  MOV R0, 0x7f800000 ;  /* 0x7f80000000007802 */ /* 0x000fe20000000f00 */
[----:B------:R-:W-:-:S02]  /*f1f0*/  @P4 FFMA.FTZ R0, R164, c[0x0][0x238], R8 ;  /* 0x00008e00a4004a23 */ /* 0x000fc40000010008 */
[----:B------:R-:W-:Y:S01]  /*f200*/  @P3 FFMA.FTZ R2, R3, c[0x0][0x238], R9 ;  /* 0x00008e0003023a23 */ /* 0x000fe20000010009 */
[----:B------:R-:W-:Y:S05]  /*f210*/  @!P0 BRA `(.L_x_4079) ;  /* 0x0000009000008947 */ /* 0x000fea0003800000 */
[----:B------:R-:W1:Y:S01]  /*f220*/  S2UR UR6, SR_CTAID.Y ;  /* 0x00000000000679c3 */ /* 0x000e620000002600 */
[----:B------:R-:W-:Y:S02]  /*f230*/  ULDC UR4, c[0x0][0x214] ;  /* 0x0000850000047ab9 */ /* 0x000fe40000000800 */
[----:B------:R-:W-:Y:S02]  /*f240*/  UISETP.NE.AND UP0, UPT, UR28, -0x1, UPT ;  /* 0xffffffff1c00788c */ /* 0x000fe4000bf05270 */
[----:B------:R-:W-:-:S03]  /*f250*/  ULDC UR8, c[0x0][0x234] ;  /* 0x00008d0000087ab9 */ /* 0x000fc60000000800 */
[----:B------:R-:W2:Y:S01]  /*f260*/  S2UR UR7, SR_CTAID.Z ;  /* 0x00000000000779c3 */ /* 0x000ea20000002700 */
[----:B-1----:R-:W-:-:S04]  /*f270*/  UIMAD UR4, UR6, UR4, URZ ;  /* 0x00000004060472a4 */ /* 0x002fc8000f8e023f */
[----:B------:R-:W-:-:S04]  /*f280*/  USEL UR4, UR4, UR28, !UP0 ;  /* 0x0000001c04047287 */ /* 0x000fc8000c000000 */
[----:B--2---:R-:W-:Y:S01]  /*f290*/  UIMAD UR8, UR7, UR8, UR4 ;  /* 0x00000008070872a4 */ /* 0x004fe2000f8e0204 */
[----:B------:R-:W-:Y:S05]  /*f2a0*/  BRA `(.L_x_4080) ;  /* 0x0000006000007947 */ /* 0x000fea0003800000 */
.L_x_4079:
[----:B------:R-:W1:Y:S01]  /*f2b0*/  S2UR UR7, SR_CTAID.Z ;  /* 0x00000000000779c3 */ /* 0x000e620000002700 */
[----:B------:R-:W-:Y:S02]  /*f2c0*/  ULDC UR4, c[0x0][0x1c0] ;  /* 0x0000700000047ab9 */ /* 0x000fe40000000800 */
[----:B------:R-:W-:-:S05]  /*f2d0*/  ULDC UR8, c[0x0][0x214] ;  /* 0x0000850000087ab9 */ /* 0x000fca0000000800 */
[----:B------:R-:W1:Y:S02]  /*f2e0*/  S2UR UR6, SR_CTAID.Y ;  /* 0x00000000000679c3 */ /* 0x000e640000002600 */
[----:B-1----:R-:W-:-:S04]  /*f2f0*/  UIMAD UR4, UR6, UR4, UR7 ;  /* 0x00000004060472a4 */ /* 0x002fc8000f8e0207 */
[----:B------:R-:W-:Y:S02]  /*f300*/  UIMAD UR8, UR4, UR8, URZ ;  /* 0x00000008040872a4 */ /* 0x000fe4000f8e023f */
.L_x_4080:
[----:B------:R-:W-:Y:S01]  /*f310*/  BAR.SYNC.DEFER_BLOCKING 0x0 ;  /* 0x0000000000007b1d */ /* 0x000fe20000010000 */
[----:B---3--:R-:W-:Y:S01]  /*f320*/  LOP3.LUT R5, R10, 0xffffffe0, RZ, 0xc0, !PT ;  /* 0xffffffe00a057812 */ /* 0x008fe200078ec0ff */
[----:B------:R-:W-:Y:S01]  /*f330*/  USHF.R.S32.HI UR10, URZ, 0x1f, UR6 ;  /* 0x0000001f3f0a7899 */ /* 0x000fe20008011406 */
[----:B------:R-:W-:Y:S01]  /*f340*/  SHF.R.S32.HI R9, RZ, 0x1f, R11 ;  /* 0x0000001fff097819 */ /* 0x000fe2000001140b */
[----:B------:R-:W-:Y:S02]  /*f350*/  UISETP.NE.AND UP0, UPT, UR28, -0x1, UPT ;  /* 0xffffffff1c00788c */ /* 0x000fe4000bf05270 */
[----:B------:R-:W1:Y:S01]  /*f360*/  S2R R3, SR_TID.X ;  /* 0x0000000000037919 */ /* 0x000e620000002100 */
[----:B------:R-:W-:Y:S01]  /*f370*/  IMAD.IADD R4, R6, 0x1, -R5 ;  /* 0x0000000106047824 */ /* 0x000fe200078e0a05 */
[----:B------:R-:W-:Y:S01]  /*f380*/  ULDC.64 UR4, c[0x0][0x1e8] ;  /* 0x00007a0000047ab9 */ /* 0x000fe20000000a00 */
[----:B------:R-:W-:Y:S01]  /*f390*/  LEA.HI R9, R9, R11, RZ, 0x2 ;  /* 0x0000000b09097211 */ /* 0x000fe200078f10ff */
[----:B------:R-:W-:Y:S01]  /*f3a0*/  UIMAD.WIDE.U32 UR12, UR28, UR4, URZ ;  /* 0x000000041c0c72a5 */ /* 0x000fe2000f8e003f */
[----:B------:R-:W-:Y:S01]  /*f3b0*/  BSSY B0, `(.L_x_4081) ;  /* 0x0000030000007945 */ /* 0x000fe20003800000 */
[----:B------:R-:W-:-:S02]  /*f3c0*/  LOP3.LUT P0, RZ, R4, 0x3, RZ, 0xc0, !PT ;  /* 0x0000000304ff7812 */ /* 0x000fc4000780c0ff */
[----:B------:R-:W-:Y:S01]  /*f3d0*/  UIMAD UR9, UR28, UR5, UR13 ;  /* 0x000000051c0972a4 */ /* 0x000fe2000f8e020d */
[----:B------:R-:W-:Y:S02]  /*f3e0*/  LOP3.LUT R9, R9, 0xffffffc, RZ, 0xc0, !PT ;  /* 0x0ffffffc09097812 */ /* 0x000fe400078ec0ff */
[----:B------:R-:W-:Y:S02]  /*f3f0*/  ULDC.64 UR4, c[0x0][0x1e0] ;  /* 0x0000780000047ab9 */ /* 0x000fe40000000a00 */
[----:B------:R-:W-:Y:S01]  /*f400*/  UIMAD UR10, UR10, UR4, URZ ;  /* 0x000000040a0a72a4 */ /* 0x000fe2000f8e023f */
[----:B------:R-:W-:Y:S01]  /*f410*/  IMAD.IADD R9, R11, 0x1, -R9 ;  /* 0x000000010b097824 */ /* 0x000fe200078e0a09 */
[----:B------:R-:W-:Y:S02]  /*f420*/  UIMAD.WIDE.U32 UR14, UR6, UR4, URZ ;  /* 0x00000004060e72a5 */ /* 0x000fe4000f8e003f */
[----:B------:R-:W-:Y:S01]  /*f430*/  UIMAD UR5, UR6, UR5, UR10 ;  /* 0x00000005060572a4 */ /* 0x000fe2000f8e020a */
[----:B------:R2:W3:Y:S01]  /*f440*/  LDS.128 R68, [R242] ;  /* 0x00000000f2447984 */ /* 0x0004e20000000c00 */
[----:B------:R-:W-:-:S02]  /*f450*/  USEL UR12, UR14, UR12, !UP0 ;  /* 0x0000000c0e0c7287 */ /* 0x000fc4000c000000 */
[----:B------:R-:W-:Y:S01]  /*f460*/  @!UP0 UIADD3 UR9, UR15, UR5, URZ ;  /* 0x000000050f098290 */ /* 0x000fe2000fffe03f */
[----:B------:R2:W4:Y:S01]  /*f470*/  LDS.128 R64, [R242+0x800] ;  /* 0x00080000f2407984 */ /* 0x0005220000000c00 */
[----:B-1----:R-:W-:-:S03]  /*f480*/  SHF.R.S32.HI R8, RZ, 0x1f, R3 ;  /* 0x0000001fff087819 */ /* 0x002fc60000011403 */
[----:B------:R2:W1:Y:S01]  /*f490*/  LDS.128 R60, [R242+0x1000] ;  /* 0x00100000f23c7984 */ /* 0x0004620000000c00 */
        /* <DEDUP_REMOVED lines=33> */
.L_x_4082:
[----:B---34-:R-:W-:Y:S05]  /*f6b0*/  BSYNC B0 ;  /* 0x0000000000007941 */ /* 0x018fea0003800000 */
.L_x_4081:
        /* <DEDUP_REMOVED lines=40> */
.L_x_4084:
[----:B------:R-:W-:Y:S05]  /*f940*/  BSYNC B0 ;  /* 0x0000000000007941 */ /* 0x000fea0003800000 */
.L_x_4083:
        /* <DEDUP_REMOVED lines=22> */
.L_x_4086:
[----:B------:R-:W-:Y:S05]  /*fab0*/  BSYNC B0 ;  /* 0x0000000000007941 */ /* 0x000fea0003800000 */
.L_x_4085:
        /* <DEDUP_REMOVED lines=22> */
.L_x_4088:
[----:B------:R-:W-:Y:S05]  /*fc20*/  BSYNC B0 ;  /* 0x0000000000007941 */ /* 0x000fea0003800000 */
.L_x_4087:
        /* <DEDUP_REMOVED lines=23> */
.L_x_4089:
        /* <DEDUP_REMOVED lines=14> */
.L_x_8953:


//--------------------- .text._ZN5flash24flash_fwd_splitkv_kernelI23Flash_fwd_kernel_traitsILi256ELi64ELi64ELi4ELb0ELb0EN7cutlass10bfloat16_tE19Flash_kernel_traitsILi256ELi64ELi64ELi4ES3_EELb0ELb0ELb0ELb0ELb1ELb0ELb0ELb1EEEvNS_16Flash_fwd_paramsE --------------------------
	.section	.text._ZN5flash24flash_fwd_splitkv_kernelI23Flash_fwd_kernel_traitsILi256ELi64ELi64ELi4ELb0ELb0EN7cutlass10bfloat16_tE19Flash_kernel_traitsILi256ELi64ELi64ELi4ES3_EELb0ELb0ELb0ELb0ELb1ELb0ELb0ELb1EEEvNS_16Flash_fwd_paramsE,"ax",@progbits
	.sectioninfo	@"SHI_REGISTERS=255"
	.align	128
        .global         _ZN5flash24flash_fwd_splitkv_kernelI23Flash_fwd_kernel_traitsILi256ELi64ELi64ELi4ELb0ELb0EN7cutlass10bfloat16_tE19Flash_kernel_traitsILi256ELi64ELi64ELi4ES3_EELb0ELb0ELb0ELb0ELb1ELb0ELb0ELb1EEEvNS_16Flash_fwd_paramsE
        .type           _ZN5flash24flash_fwd_splitkv_kernelI23Flash_fwd_kernel_traitsILi256ELi64ELi64ELi4ELb0ELb0EN7cutlass10bfloat16_tE19Flash_kernel_traitsILi256ELi64ELi64ELi4ES3_EELb0ELb0ELb0ELb0ELb1ELb0ELb0ELb1EEEvNS_16Flash_fwd_paramsE,@function
        .size           _ZN5flash24flash_fwd_splitkv_kernelI23Flash_fwd_kernel_traitsILi256ELi64ELi64ELi4ELb0ELb0EN7cutlass10bfloat16_tE19Flash_kernel_traitsILi256ELi64ELi64ELi4ES3_EELb0ELb0ELb0ELb0ELb1ELb0ELb0ELb1EEEvNS_16Flash_fwd_paramsE,(.L_x_8889 - _ZN5flash24flash_fwd_splitkv_kernelI23Flash_fwd_kernel_traitsILi256ELi64ELi64ELi4ELb0ELb0EN7cutlass10bfloat16_tE19Flash_kernel_traitsILi256ELi64ELi64ELi4ES3_EELb0ELb0ELb0ELb0ELb1ELb0ELb0ELb1EEEvNS_16Flash_fwd_paramsE)
        .other          _ZN5flash24flash_fwd_splitkv_kernelI23Flash_fwd_kernel_traitsILi256ELi64ELi64ELi4ELb0ELb0EN7cutlass10bfloat16_tE19Flash_kernel_traitsILi256ELi64ELi64ELi4ES3_EELb0ELb0ELb0ELb0ELb1ELb0ELb0ELb1EEEvNS_16Flash_fwd_paramsE,@"STO_CUDA_ENTRY STV_DEFAULT"
_ZN5flash24flash_fwd_splitkv_kernelI23Flash_fwd_kernel_traitsILi256ELi64ELi64ELi4ELb0ELb0EN7cutlass10bfloat16_tE19Flash_kernel_traitsILi256ELi64ELi64ELi4ES3_EELb0ELb0ELb0ELb0ELb1ELb0ELb0ELb1EEEvNS_16Flash_fwd_paramsE:
.text._ZN5flash24flash_fwd_splitkv_kernelI23Flash_fwd_kernel_traitsILi256ELi64ELi64ELi4ELb0ELb0EN7cutlass10bfloat16_tE19Flash_kernel_traitsILi256ELi64ELi64ELi4ES3_EELb0ELb0ELb0ELb0ELb1ELb0ELb0ELb1EEEvNS_16Flash_fwd_paramsE:
        /* <DEDUP_REMOVED lines=10> */
[----:B-123--:R-:W-:Y:S05]  /*00a0*/  CALL.REL.NOINC `($_ZN5flash24flash_fwd_splitkv_kernelI23Flash_fwd_kernel_traitsILi256ELi64ELi64ELi4ELb0ELb0EN7cutlass10bfloat16_tE19Flash_kernel_traitsILi256ELi64ELi64ELi4ES3_EELb0ELb0ELb0ELb0ELb1ELb0ELb0ELb1EEEvNS_16Flash_fwd_paramsE$_ZN5flash30compute_attn_1rowblock_splitkvI23Flash_fwd_kernel_traitsILi256ELi64ELi64ELi4ELb0ELb0EN7cutlass10bfloat16_tE19Flash_kernel_traitsILi256ELi64ELi64ELi4ES3_EELb0ELb0ELb0ELb0ELb1ELb0ELb0ELb1ENS_16Flash_fwd_paramsEEEvRKT8_iiiii) ;  /* 0x0000002000007944 */ /* 0x00efea0003c00000 */
[----:B------:R-:W-:Y:S05]  /*00b0*/  BSYNC B3 ;  /* 0x0000000000037941 */ /* 0x000fea0003800000 */
.L_x_4090:
[----:B------:R-:W-:Y:S05]  /*00c0*/  EXIT ;  /* 0x000000000000794d */ /* 0x000fea0003800000 */
        .type           $_ZN5flash24flash_fwd_splitkv_kernelI23Flash_fwd_kernel_traitsILi256ELi64ELi64ELi4ELb0ELb0EN7cutlass10bfloat16_tE19Flash_kernel_traitsILi256ELi64ELi64ELi4ES3_EELb0ELb0ELb0ELb0ELb1ELb0ELb0ELb1EEEvNS_16Flash_fwd_paramsE$_ZN5flash30compute_attn_1rowblock_splitkvI23Flash_fwd_kernel_traitsILi256ELi64ELi64ELi4ELb0ELb0EN7cutlass10bfloat16_tE19Flash_kernel_traitsILi256ELi64ELi64ELi4ES3_EELb0ELb0ELb0ELb0ELb1ELb0ELb0ELb1ENS_16Flash_fwd_paramsEEEvRKT8_iiiii,@function
        .size           $_ZN5flash24flash_fwd_splitkv_kernelI23Flash_fwd_kernel_traitsILi256ELi64ELi64ELi4ELb0ELb0EN7cutlass10bfloat16_tE19Flash_kernel_traitsILi256ELi64ELi64ELi4ES3_EELb0ELb0ELb0ELb0ELb1ELb0ELb0ELb1EEEvNS_16Flash_fwd_paramsE$_ZN5flash30compute_attn_1rowblock_splitkvI23Flash_fwd_kernel_traitsILi256ELi64ELi64ELi4ELb0ELb0EN7cutlass10bfloat16_tE19Flash_kernel_traitsILi256ELi64ELi64ELi4ES3_EELb0ELb0ELb0ELb0ELb1ELb0ELb0ELb1ENS_16Flash_fwd_paramsEEEvRKT8_iiiii,($__internal_22_$__cuda_sm70_shflsync_bfly_p - $_ZN5flash24flash_fwd_splitkv_kernelI23Flash_fwd_kernel_traitsILi256ELi64ELi64ELi4ELb0ELb0EN7cutlass10bfloat16_tE19Flash_kernel_traitsILi256ELi64ELi64ELi4ES3_EELb0ELb0ELb0ELb0ELb1ELb0ELb0ELb1EEEvNS_16Flash_fwd_paramsE$_ZN5flash30compute_attn_1rowblock_splitkvI23Flash_fwd_kernel_traitsILi256ELi64ELi64ELi4ELb0ELb0EN7cutlass10bfloat16_tE19Flash_kernel_traitsILi256ELi64ELi64ELi4ES3_EELb0ELb0ELb0ELb0ELb1ELb0ELb0ELb1ENS_16Flash_fwd_paramsEEEvRKT8_iiiii)
$_ZN5flash24flash_fwd_splitkv_kernelI23Flash_fwd_kernel_traitsILi256ELi64ELi64ELi4ELb0ELb0EN7cutlass10bfloat16_tE19Flash_kernel_traitsILi256ELi64ELi64ELi4ES3_EELb0ELb0ELb0ELb0ELb1ELb0ELb0ELb1EEEvNS_16Flash_fwd_paramsE$_ZN5flash30compute_attn_1rowblock_splitkvI23Flash_fwd_kernel_traitsILi256ELi64ELi64ELi4ELb0ELb0EN7cutlass10bfloat16_tE19Flash_kernel_traitsILi256ELi64ELi64ELi4ES3_EELb0ELb0ELb0ELb0ELb1ELb0ELb0ELb1ENS_16Flash_fwd_paramsEEEvRKT8_iiiii:
        /* <DEDUP_REMOVED lines=21> */
.L_x_4092:
[----:B------:R-:W-:Y:S05]  /*0220*/  BSYNC B0 ;  /* 0x0000000000007941 */ /* 0x000fea0003800000 */
.L_x_4091:
        /* <DEDUP_REMOVED lines=17> */
.L_x_4094:
[----:B------:R3:W5:Y:S02]  /*0340*/  LD.E R66, [R28.64+0xb8] ;  /* 0x0000b8061c427980 */ /* 0x000764000c101900 */
.L_x_4095:
[----:B------:R-:W-:Y:S05]  /*0350*/  BSYNC B0 ;  /* 0x0000000000007941 */ /* 0x000fea0003800000 */
.L_x_4093:
        /* <DEDUP_REMOVED lines=10> */
.L_x_4097:
[----:B------:R-:W4:Y:S01]  /*0400*/  LD.E.64 R2, [R28.64+0x108] ;  /* 0x000108061c027980 */ /* 0x000f22000c101b00 */
[----:B------:R-:W-:Y:S01]  /*0410*/  BSSY B0, `(.L_x_4099) ;  /* 0x0000006000007945 */ /* 0x000fe20003800000 */
[----:B----4-:R-:W-:-:S04]  /*0420*/  ISETP.NE.U32.AND P1, PT, R2, RZ, PT ;  /* 0x000000ff0200720c */ /* 0x010fc80003f25070 */
[----:B------:R-:W-:Y:S01]  /*0430*/  ISETP.NE.AND.EX P1, PT, R3, RZ, PT, P1 ;  /* 0x000000ff0300720c */ /* 0x000fe20003f25310 */
[----:B------:R-:W-:-:S12]  /*0440*/  IMAD.MOV.U32 R3, RZ, RZ, RZ ;  /* 0x000000ffff037224 */ /* 0x000fd800078e00ff */
[----:B------:R-:W-:Y:S05]  /*0450*/  @!P1 BRA `(.L_x_4100) ;  /* 0x0000001000009947 */ /* 0x000fea0003800000 */
[----:B------:R4:W5:Y:S02]  /*0460*/  LD.E R3, [R28.64+0xbc] ;  /* 0x0000bc061c037980 */ /* 0x000964000c101900 */
.L_x_4100:
[----:B------:R-:W-:Y:S05]  /*0470*/  BSYNC B0 ;  /* 0x0000000000007941 */ /* 0x000fea0003800000 */
.L_x_4099:
[----:B-----5:R-:W-:Y:S02]  /*0480*/  IADD3 R60, R66, R3, RZ ;  /* 0x00000003423c7210 */ /* 0x020fe40007ffe0ff */
.L_x_4098:
[----:B------:R-:W-:Y:S05]  /*0490*/  BSYNC B1 ;  /* 0x0000000000017941 */ /* 0x000fea0003800000 */
.L_x_4096:
[----:B------:R-:W-:Y:S01]  /*04a0*/  IMAD.SHL.U32 R71, R239, 0x40, RZ ;  /* 0x00000040ef477824 */ /* 0x000fe200078e00ff */
[----:B------:R-:W-:Y:S01]  /*04b0*/  MOV R2, R236 ;  /* 0x000000ec00027202 */ /* 0x000fe20000000f00 */
[----:B------:R-:W-:-:S03]  /*04c0*/  IMAD.MOV.U32 R3, RZ, RZ, 0x0 ;  /* 0x00000000ff037424 */ /* 0x000fc600078e00ff */
[----:B------:R-:W-:-:S13]  /*04d0*/  ISETP.GT.AND P1, PT, R240, R71, PT ;  /* 0x00000047f000720c */ /* 0x000fda0003f24270 */
[----:B------:R-:W-:Y:S05]  /*04e0*/  @!P1 RET.REL.NODEC R2 `(_ZN5flash24flash_fwd_splitkv_kernelI23Flash_fwd_kernel_traitsILi256ELi64ELi64ELi4ELb0ELb0EN7cutlass10bfloat16_tE19Flash_kernel_traitsILi256ELi64ELi64ELi4ES3_EELb0ELb0ELb0ELb0ELb1ELb0ELb0ELb1EEEvNS_16Flash_fwd_paramsE) ;  /* 0xfffffb1002009950 */ /* 0x000fea0003c3ffff */
        /* <DEDUP_REMOVED lines=14> */
[----:B----4-:R-:W4:Y:S04]  /*05d0*/  LD.E.64 R6, [R28.64+0x90] ;  /* 0x000090061c067980 */ /* 0x010f28000c101b00 */
[----:B--2---:R-:W2:Y:S04]  /*05e0*/  LD.E R2, [R28.64+0x60] ;  /* 0x000060061c027980 */ /* 0x004ea8000c101900 */
[----:B------:R-:W2:Y:S04]  /*05f0*/  @!P0 LD.E.64 R12, [R28.64+0x80] ;  /* 0x000080061c0c8980 */ /* 0x000ea8000c101b00 */
[----:B------:R-:W4:Y:S04]  /*0600*/  LD.E R0, [R28.64+0xb4] ;  /* 0x0000b4061c007980 */ /* 0x000f28000c101900 */
[----:B------:R1:W5:Y:S04]  /*0610*/  LD.E.64 R10, [R28.64+0x70] ;  /* 0x000070061c0a7980 */ /* 0x000368000c101b00 */
[----:B------:R1:W5:Y:S01]  /*0620*/  LD.E.64 R18, [R28.64+0xa0] ;  /* 0x0000a0061c127980 */ /* 0x000362000c101b00 */
[----:B------:R-:W-:-:S04]  /*0630*/  SHF.R.S32.HI R8, RZ, 0x1f, R53 ;  /* 0x0000001fff087819 */ /* 0x000fc80000011435 */
[----:B------:R-:W-:-:S04]  /*0640*/  LEA.HI R8, R8, R53, RZ, 0x3 ;  /* 0x0000003508087211 */ /* 0x000fc800078f18ff */
[----:B------:R-:W-:-:S04]  /*0650*/  LOP3.LUT R16, R8, 0x1ffffff8, RZ, 0xc0, !PT ;  /* 0x1ffffff808107812 */ /* 0x000fc800078ec0ff */
[----:B------:R-:W-:Y:S02]  /*0660*/  IADD3 R5, -R16, R53, RZ ;  /* 0x0000003510057210 */ /* 0x000fe40007ffe1ff */
[----:B------:R-:W-:Y:S02]  /*0670*/  @!P0 SHF.R.S32.HI R4, RZ, 0x1f, R238 ;  /* 0x0000001fff048819 */ /* 0x000fe400000114ee */
[----:B------:R-:W-:-:S04]  /*0680*/  SHF.L.U32 R20, R5, 0x3, RZ ;  /* 0x0000000305147819 */ /* 0x000fc800000006ff */
[----:B------:R-:W-:Y:S02]  /*0690*/  SHF.R.S32.HI R21, RZ, 0x1f, R20 ;  /* 0x0000001fff157819 */ /* 0x000fe40000011414 */
[----:B------:R-:W-:Y:S01]  /*06a0*/  IADD3 R240, -R71, R240, RZ ;  /* 0x000000f047f07210 */ /* 0x000fe20007ffe1ff */
[----:B------:R-:W-:Y:S01]  /*06b0*/  BSSY B0, `(.L_x_4102) ;  /* 0x0000025000007945 */ /* 0x000fe20003800000 */
[-C--:B---3--:R-:W-:Y:S02]  /*06c0*/  @P0 IMAD R3, R15, R242.reuse, RZ ;  /* 0x000000f20f030224 */ /* 0x088fe400078e02ff */
[----:B------:R-:W-:-:S04]  /*06d0*/  @P0 IMAD.WIDE.U32 R16, R14, R242, RZ ;  /* 0x000000f20e100225 */ /* 0x000fc800078e00ff */
[----:B--2---:R-:W-:-:S04]  /*06e0*/  @!P0 IMAD R9, R13, R238, RZ ;  /* 0x000000ee0d098224 */ /* 0x004fc800078e02ff */
[C---:B------:R-:W-:Y:S02]  /*06f0*/  @!P0 IMAD R4, R12.reuse, R4, R9 ;  /* 0x000000040c048224 */ /* 0x040fe400078e0209 */
[----:B------:R-:W-:Y:S01]  /*0700*/  @!P0 IMAD.WIDE.U32 R12, R12, R238, RZ ;  /* 0x000000ee0c0c8225 */ /* 0x000fe200078e00ff */
[----:B------:R-:W-:-:S03]  /*0710*/  SHF.R.S32.HI R9, RZ, 0x1f, R71 ;  /* 0x0000001fff097819 */ /* 0x000fc60000011447 */
[----:B------:R-:W-:Y:S01]  /*0720*/  IMAD R5, R15, R71, RZ ;  /* 0x000000470f057224 */ /* 0x000fe200078e02ff */
[----:B------:R-:W-:Y:S01]  /*0730*/  @!P0 MOV R16, R12 ;  /* 0x0000000c00108202 */ /* 0x000fe20000000f00 */
[----:B------:R-:W-:-:S04]  /*0740*/  IMAD.WIDE.U32 R20, R71, R14, R20 ;  /* 0x0000000e47147225 */ /* 0x000fc800078e0014 */
[----:B------:R-:W-:Y:S02]  /*0750*/  @P0 IMAD.IADD R3, R17, 0x1, R3 ;  /* 0x0000000111030824 */ /* 0x000fe400078e0203 */
[----:B------:R-:W-:Y:S02]  /*0760*/  IMAD R12, R14, R9, R5 ;  /* 0x000000090e0c7224 */ /* 0x000fe400078e0205 */
[----:B------:R-:W-:Y:S01]  /*0770*/  @!P0 IMAD.IADD R3, R13, 0x1, R4 ;  /* 0x000000010d038824 */ /* 0x000fe200078e0204 */
[----:B------:R-:W-:Y:S02]  /*0780*/  IADD3 R16, P0, R16, R20, RZ ;  /* 0x0000001410107210 */ /* 0x000fe40007f1e0ff */
[----:B------:R-:W-:Y:S02]  /*0790*/  SHF.R.S32.HI R5, RZ, 0x3, R8 ;  /* 0x00000003ff057819 */ /* 0x000fe40000011408 */
[----:B------:R-:W-:Y:S02]  /*07a0*/  IADD3.X R17, R3, R21, R12, P0, !PT ;  /* 0x0000001503117210 */ /* 0x000fe400007fe40c */
[----:B------:R-:W-:Y:S01]  /*07b0*/  ISETP.GE.AND P0, PT, R5, R240, PT ;  /* 0x000000f00500720c */ /* 0x000fe20003f06270 */
[----:B----4-:R-:W-:Y:S01]  /*07c0*/  IMAD R3, R7, R237, RZ ;  /* 0x000000ed07037224 */ /* 0x010fe200078e02ff */
[--C-:B------:R-:W-:Y:S01]  /*07d0*/  SHF.R.S32.HI R4, RZ, 0x1f, R237.reuse ;  /* 0x0000001fff047819 */ /* 0x100fe200000114ed */
[----:B------:R-:W-:-:S02]  /*07e0*/  IMAD R2, R238, R2, R237 ;  /* 0x00000002ee027224 */ /* 0x000fc400078e02ed */
[----:B------:R-:W-:-:S04]  /*07f0*/  IMAD.WIDE.U32 R16, R237, R6, R16 ;  /* 0x00000006ed107225 */ /* 0x000fc800078e0010 */
[----:B------:R-:W-:Y:S01]  /*0800*/  IMAD R3, R6, R4, R3 ;  /* 0x0000000406037224 */ /* 0x000fe200078e0203 */
[----:B------:R-:W-:Y:S01]  /*0810*/  SHF.R.S32.HI R7, RZ, 0x1f, R5 ;  /* 0x0000001fff077819 */ /* 0x000fe20000011405 */
[----:B------:R-:W-:Y:S02]  /*0820*/  IMAD R0, R0, R2, R71 ;  /* 0x0000000200007224 */ /* 0x000fe400078e0247 */
[----:B------:R-:W-:Y:S01]  /*0830*/  IMAD.IADD R25, R17, 0x1, R3 ;  /* 0x0000000111197824 */ /* 0x000fe200078e0203 */
[----:B------:R-:W-:Y:S05]  /*0840*/  @P0 BRA `(.L_x_4103) ;  /* 0x000000b000000947 */ /* 0x000fea0003800000 */
[----:B-1----:R-:W-:Y:S01]  /*0850*/  MOV R24, R16 ;  /* 0x0000001000187202 */ /* 0x002fe20000000f00 */
[----:B------:R-:W-:-:S04]  /*0860*/  IMAD R2, R15, R5, RZ ;  /* 0x000000050f027224 */ /* 0x000fc800078e02ff */
[----:B------:R-:W-:-:S04]  /*0870*/  IMAD.WIDE.U32 R8, R14, R5, R24 ;  /* 0x000000050e087225 */ /* 0x000fc800078e0018 */
[----:B------:R-:W-:-:S05]  /*0880*/  IMAD R2, R14, R7, R2 ;  /* 0x000000070e027224 */ /* 0x000fca00078e0202 */
[----:B------:R-:W-:Y:S02]  /*0890*/  IADD3 R3, R9, R2, RZ ;  /* 0x0000000209037210 */ /* 0x000fe40007ffe0ff */
[----:B-----5:R-:W-:-:S04]  /*08a0*/  LEA R2, P0, R8, R10, 0x1 ;  /* 0x0000000a08027211 */ /* 0x020fc800078008ff */
[----:B------:R-:W-:-:S05]  /*08b0*/  LEA.HI.X R3, R8, R11, R3, 0x1, P0 ;  /* 0x0000000b08037211 */ /* 0x000fca00000f0c03 */
[----:B------:R1:W-:Y:S04]  /*08c0*/  ST.E.128 [R2.64], RZ ;  /* 0x000000ff02007985 */ /* 0x0003e8000c101d06 */
[----:B------:R1:W-:Y:S04]  /*08d0*/  ST.E.128 [R2.64+0x80], RZ ;  /* 0x000080ff02007985 */ /* 0x0003e8000c101d06 */
[----:B------:R1:W-:Y:S04]  /*08e0*/  ST.E.128 [R2.64+0x100], RZ ;  /* 0x000100ff02007985 */ /* 0x0003e8000c101d06 */
[----:B------:R1:W-:Y:S02]  /*08f0*/  ST.E.128 [R2.64+0x180], RZ ;  /* 0x000180ff02007985 */ /* 0x0003e4000c101d06 */
.L_x_4103:
[----:B-1----:R-:W-:Y:S05]  /*0900*/  BSYNC B0 ;  /* 0x0000000000007941 */ /* 0x002fea0003800000 */
.L_x_4102:
        /* <DEDUP_REMOVED lines=8> */
[----:B------:R-:W-:-:S04]  /*0990*/  IMAD.WIDE.U32 R12, R14, R9, R12 ;  /* 0x000000090e0c7225 */ /* 0x000fc800078e000c */
[----:B------:R-:W-:Y:S01]  /*09a0*/  IMAD R3, R3, R14, RZ ;  /* 0x0000000e03037224 */ /* 0x000fe200078e02ff */
[----:B-----5:R-:W-:-:S03]  /*09b0*/  LEA R2, P0, R12, R10, 0x1 ;  /* 0x0000000a0c027211 */ /* 0x020fc600078008ff */
[----:B------:R-:W-:-:S05]  /*09c0*/  IMAD R3, R15, R9, R3 ;  /* 0x000000090f037224 */ /* 0x000fca00078e0203 */
[----:B------:R-:W-:-:S04]  /*09d0*/  IADD3 R3, R13, R3, RZ ;  /* 0x000000030d037210 */ /* 0x000fc80007ffe0ff */
[----:B------:R-:W-:-:S05]  /*09e0*/  LEA.HI.X R3, R12, R11, R3, 0x1, P0 ;  /* 0x0000000b0c037211 */ /* 0x000fca00000f0c03 */
[----:B------:R1:W-:Y:S04]  /*09f0*/  ST.E.128 [R2.64], RZ ;  /* 0x000000ff02007985 */ /* 0x0003e8000c101d06 */
[----:B------:R1:W-:Y:S04]  /*0a00*/  ST.E.128 [R2.64+0x80], RZ ;  /* 0x000080ff02007985 */ /* 0x0003e8000c101d06 */
[----:B------:R1:W-:Y:S04]  /*0a10*/  ST.E.128 [R2.64+0x100], RZ ;  /* 0x000100ff02007985 */ /* 0x0003e8000c101d06 */
[----:B------:R1:W-:Y:S02]  /*0a20*/  ST.E.128 [R2.64+0x180], RZ ;  /* 0x000180ff02007985 */ /* 0x0003e4000c101d06 */
.L_x_4105:
[----:B------:R-:W-:Y:S05]  /*0a30*/  BSYNC B0 ;  /* 0x0000000000007941 */ /* 0x000fea0003800000 */
.L_x_4104:
[----:B------:R-:W-:Y:S01]  /*0a40*/  IADD3 R21, R5, 0x20, RZ ;  /* 0x0000002005157810 */ /* 0x000fe20007ffe0ff */
[----:B------:R-:W-:Y:S03]  /*0a50*/  BSSY B0, `(.L_x_4106) ;  /* 0x0000011000007945 */ /* 0x000fe60003800000 */
[----:B------:R-:W-:-:S13]  /*0a60*/  ISETP.GE.AND P0, PT, R21, R240, PT ;  /* 0x000000f01500720c */ /* 0x000fda0003f06270 */
[----:B------:R-:W-:Y:S05]  /*0a70*/  @P0 BRA `(.L_x_4107) ;  /* 0x000000e000000947 */ /* 0x000fea0003800000 */
[----:B------:R-:W-:Y:S01]  /*0a80*/  IADD3 R9, P0, R5, 0x20, RZ ;  /* 0x0000002005097810 */ /* 0x000fe20007f1e0ff */
[----:B------:R-:W-:Y:S01]  /*0a90*/  IMAD.MOV.U32 R12, RZ, RZ, R16 ;  /* 0x000000ffff0c7224 */ /* 0x000fe200078e0010 */
[----:B------:R-:W-:-:S03]  /*0aa0*/  MOV R13, R25 ;  /* 0x00000019000d7202 */ /* 0x000fc60000000f00 */
[----:B-1----:R-:W-:Y:S02]  /*0ab0*/  IMAD.X R3, RZ, RZ, R7, P0 ;  /* 0x000000ffff037224 */ /* 0x002fe400000e0607 */
        /* <DEDUP_REMOVED lines=10> */
.L_x_4107:
[----:B------:R-:W-:Y:S05]  /*0b60*/  BSYNC B0 ;  /* 0x0000000000007941 */ /* 0x000fea0003800000 */
.L_x_4106:
[----:B------:R-:W-:Y:S01]  /*0b70*/  IADD3 R13, R5, 0x30, RZ ;  /* 0x00000030050d7810 */ /* 0x000fe20007ffe0ff */
[----:B------:R-:W-:Y:S03]  /*0b80*/  BSSY B0, `(.L_x_4108) ;  /* 0x0000010000007945 */ /* 0x000fe60003800000 */
[----:B------:R-:W-:-:S13]  /*0b90*/  ISETP.GE.AND P0, PT, R13, R240, PT ;  /* 0x000000f00d00720c */ /* 0x000fda0003f06270 */
[----:B------:R-:W-:Y:S05]  /*0ba0*/  @P0 BRA `(.L_x_4109) ;  /* 0x000000d000000947 */ /* 0x000fea0003800000 */
[----:B------:R-:W-:Y:S02]  /*0bb0*/  IADD3 R9, P0, R5, 0x30, RZ ;  /* 0x0000003005097810 */ /* 0x000fe40007f1e0ff */
[----:B------:R-:W-:Y:S02]  /*0bc0*/  MOV R17, R25 ;  /* 0x0000001900117202 */ /* 0x000fe40000000f00 */
[----:B-1----:R-:W-:-:S03]  /*0bd0*/  IADD3.X R3, RZ, R7, RZ, P0, !PT ;  /* 0x00000007ff037210 */ /* 0x002fc600007fe4ff */
        /* <DEDUP_REMOVED lines=10> */
.L_x_4109:
[----:B------:R-:W-:Y:S05]  /*0c80*/  BSYNC B0 ;  /* 0x0000000000007941 */ /* 0x000fea0003800000 */
.L_x_4108:
[----:B------:R-:W-:Y:S01]  /*0c90*/  LOP3.LUT P4, RZ, R53, 0x7, RZ, 0xc0, !PT ;  /* 0x0000000735ff7812 */ /* 0x000fe2000788c0ff */
[----:B------:R-:W-:-:S03]  /*0ca0*/  IMAD.MOV.U32 R237, RZ, RZ, 0x0 ;  /* 0x00000000ffed7424 */ /* 0x000fc600078e00ff */
[-C--:B------:R-:W-:Y:S02]  /*0cb0*/  ISETP.GE.OR P3, PT, R5, R240.reuse, P4 ;  /* 0x000000f00500720c */ /* 0x080fe40002766670 */
[-C--:B------:R-:W-:Y:S02]  /*0cc0*/  ISETP.GE.OR P2, PT, R23, R240.reuse, P4 ;  /* 0x000000f01700720c */ /* 0x080fe40002746670 */
[-C--:B------:R-:W-:Y:S02]  /*0cd0*/  ISETP.GE.OR P1, PT, R21, R240.reuse, P4 ;  /* 0x000000f01500720c */ /* 0x080fe40002726670 */
[C---:B------:R-:W-:Y:S02]  /*0ce0*/  IADD3 R5, P0, R0.reuse, R5, RZ ;  /* 0x0000000500057210 */ /* 0x040fe40007f1e0ff */
[----:B------:R-:W-:Y:S02]  /*0cf0*/  ISETP.GE.OR P4, PT, R13, R240, P4 ;  /* 0x000000f00d00720c */ /* 0x000fe40002786670 */
[----:B------:R-:W-:-:S02]  /*0d00*/  LEA.HI.X.SX32 R0, R0, R7, 0x1, P0 ;  /* 0x0000000700007211 */ /* 0x000fc400000f0eff */
[C---:B-1---5:R-:W-:Y:S01]  /*0d10*/  LEA R2, P0, R5.reuse, R18, 0x2 ;  /* 0x0000001205027211 */ /* 0x062fe200078010ff */
[----:B------:R-:W-:Y:S02]  /*0d20*/  @!P3 IMAD.MOV.U32 R9, RZ, RZ, 0x7f800000 ;  /* 0x7f800000ff09b424 */ /* 0x000fe400078e00ff */
[----:B------:R-:W-:Y:S01]  /*0d30*/  @!P2 IMAD.MOV.U32 R7, RZ, RZ, 0x7f800000 ;  /* 0x7f800000ff07a424 */ /* 0x000fe200078e00ff */
[----:B------:R-:W-:Y:S01]  /*0d40*/  LEA.HI.X R3, R5, R19, R0, 0x2, P0 ;  /* 0x0000001305037211 */ /* 0x000fe200000f1400 */
[----:B------:R-:W-:-:S04]  /*0d50*/  @!P1 IMAD.MOV.U32 R5, RZ, RZ, 0x7f800000 ;  /* 0x7f800000ff059424 */ /* 0x000fc800078e00ff */
[----:B------:R1:W-:Y:S04]  /*0d60*/  @!P3 ST.E [R2.64], R9 ;  /* 0x000000090200b985 */ /* 0x0003e8000c101906 */
[----:B------:R1:W-:Y:S04]  /*0d70*/  @!P2 ST.E [R2.64+0x40], R7 ;  /* 0x000040070200a985 */ /* 0x0003e8000c101906 */
[----:B------:R1:W-:Y:S01]  /*0d80*/  @!P1 ST.E [R2.64+0x80], R5 ;  /* 0x0000800502009985 */ /* 0x0003e2000c101906 */
[----:B------:R-:W-:Y:S05]  /*0d90*/  @P4 RET.REL.NODEC R236 `(_ZN5flash24flash_fwd_splitkv_kernelI23Flash_fwd_kernel_traitsILi256ELi64ELi64ELi4ELb0ELb0EN7cutlass10bfloat16_tE19Flash_kernel_traitsILi256ELi64ELi64ELi4ES3_EELb0ELb0ELb0ELb0ELb1ELb0ELb0ELb1EEEvNS_16Flash_fwd_paramsE) ;  /* 0xfffff260ec004950 */ /* 0x000fea0003c3ffff */
[----:B-1----:R-:W-:Y:S02]  /*0da0*/  MOV R5, 0x7f800000 ;  /* 0x7f80000000057802 */ /* 0x002fe40000000f00 */
[----:B------:R-:W-:-:S03]  /*0db0*/  MOV R237, 0x0 ;  /* 0x0000000000ed7802 */ /* 0x000fc60000000f00 */
[----:B------:R1:W-:Y:S01]  /*0dc0*/  ST.E [R2.64+0xc0], R5 ;  /* 0x0000c00502007985 */ /* 0x0003e2000c101906 */
[----:B------:R-:W-:Y:S05]  /*0dd0*/  RET.REL.NODEC R236 `(_ZN5flash24flash_fwd_splitkv_kernelI23Flash_fwd_kernel_traitsILi256ELi64ELi64ELi4ELb0ELb0EN7cutlass10bfloat16_tE19Flash_kernel_traitsILi256ELi64ELi64ELi4ES3_EELb0ELb0ELb0ELb0ELb1ELb0ELb0ELb1EEEvNS_16Flash_fwd_paramsE) ;  /* 0xfffff220ec007950 */ /* 0x000fea0003c3ffff */
.L_x_4101:
        /* <DEDUP_REMOVED lines=22> */
[----:B----45:R-:W3:Y:S04]  /*0f40*/  LD.E R9, [R28.64+0x170] ;  /* 0x000170061c097980 */ /* 0x030ee8000c101900 */
[----:B------:R-:W4:Y:S01]  /*0f50*/  LD.E R2, [R28.64+0x68] ;  /* 0x000068061c027980 */ /* 0x000f22000c101900 */
[----:B------:R-:W-:-:S03]  /*0f60*/  LEA R10, R165, 0xffffffc0, 0x6 ;  /* 0xffffffc0a50a7811 */ /* 0x000fc600078e30ff */
[----:B--2---:R-:W2:Y:S04]  /*0f70*/  LD.E.64 R14, [R28.64+0x20] ;  /* 0x000020061c0e7980 */ /* 0x004ea8000c101b00 */
        /* <DEDUP_REMOVED lines=37> */
[----:B-1----:R-:W-:Y:S02]  /*11d0*/  IABS R5, R237 ;  /* 0x000000ed00057213 */ /* 0x002fe40000000000 */
        /* <DEDUP_REMOVED lines=12> */
[----:B------:R-:W-:Y:S01]  /*12a0*/  @!P2 IADD3 R3, R3, 0x1, RZ ;  /* 0x000000010303a810 */ /* 0x000fe20007ffe0ff */
[----:B------:R-:W-:Y:S01]  /*12b0*/  IMAD R10, R9, R6, R10 ;  /* 0x00000006090a7224 */ /* 0x000fe200078e020a */
[----:B------:R-:W-:Y:S02]  /*12c0*/  ISETP.GE.AND P1, PT, R5, RZ, PT ;  /* 0x000000ff0500720c */ /* 0x000fe40003f26270 */
        /* <DEDUP_REMOVED lines=14> */
[----:B---3--:R-:W-:Y:S01]  /*13b0*/  IMAD R2, R13, R0, RZ ;  /* 0x000000000d027224 */ /* 0x008fe200078e02ff */
        /* <DEDUP_REMOVED lines=12> */
.L_x_4111:
        /* <DEDUP_REMOVED lines=8> */
[----:B------:R-:W-:-:S02]  /*1500*/  IMAD.MOV.U32 R22, RZ, RZ, RZ ;  /* 0x000000ffff167224 */ /* 0x000fc400078e00ff */
[----:B------:R-:W-:Y:S01]  /*1510*/  @P4 IMAD.IADD R8, R11, 0x1, R12 ;  /* 0x000000010b084824 */ /* 0x000fe200078e020c */
[----:B------:R-:W-:Y:S02]  /*1520*/  LEA R10, R165, 0xffffffc0, 0x6 ;  /* 0xffffffc0a50a7811 */ /* 0x000fe400078e30ff */
        /* <DEDUP_REMOVED lines=17> */
[----:B------:R-:W-:Y:S01]  /*1640*/  @!P4 IMAD R5, R6, R168, R5 ;  /* 0x000000a80605c224 */ /* 0x000fe200078e0205 */
[----:B-----5:R-:W-:-:S05]  /*1650*/  @!P4 SHF.R.S32.HI R6, RZ, 0x1f, R9 ;  /* 0x0000001fff06c819 */ /* 0x020fca0000011409 */
[----:B------:R-:W-:Y:S01]  /*1660*/  @!P1 IMAD.IADD R0, R0, 0x1, -R3 ;  /* 0x0000000100009824 */ /* 0x000fe200078e0a03 */
[----:B------:R-:W-:Y:S01]  /*1670*/  @!P4 IADD3 R23, R23, R5, RZ ;  /* 0x000000051717c210 */ /* 0x000fe20007ffe0ff */
[----:B--2---:R-:W-:-:S03]  /*1680*/  @!P4 IMAD R5, R15, R9, RZ ;  /* 0x000000090f05c224 */ /* 0x004fc600078e02ff */
[----:B------:R-:W-:Y:S01]  /*1690*/  ISETP.GE.U32.AND P3, PT, R0, R3, PT ;  /* 0x000000030000720c */ /* 0x000fe20003f66070 */
[----:B------:R-:W-:Y:S01]  /*16a0*/  @P4 IMAD.WIDE.U32 R24, R168, R8, RZ ;  /* 0x00000008a8184225 */ /* 0x000fe200078e00ff */
[----:B------:R-:W-:-:S03]  /*16b0*/  LOP3.LUT R0, R237, R4, RZ, 0x3c, !PT ;  /* 0x00000004ed007212 */ /* 0x000fc600078e3cff */
[C---:B------:R-:W-:Y:S02]  /*16c0*/  @!P4 IMAD R5, R14.reuse, R6, R5 ;  /* 0x000000060e05c224 */ /* 0x040fe400078e0205 */
[----:B------:R-:W-:Y:S02]  /*16d0*/  @P4 IMAD R7, R169, R8, RZ ;  /* 0x00000008a9074224 */ /* 0x000fe400078e02ff */
[----:B------:R-:W-:Y:S01]  /*16e0*/  @!P4 IMAD.WIDE.U32 R14, R14, R9, R22 ;  /* 0x000000090e0ec225 */ /* 0x000fe200078e0016 */
[----:B------:R-:W-:Y:S02]  /*16f0*/  ISETP.GE.AND P2, PT, R0, RZ, PT ;  /* 0x000000ff0000720c */ /* 0x000fe40003f46270 */
[----:B------:R-:W-:Y:S01]  /*1700*/  @!P1 IADD3 R2, R2, 0x1, RZ ;  /* 0x0000000102029810 */ /* 0x000fe20007ffe0ff */
[----:B------:R-:W-:Y:S01]  /*1710*/  @P4 IMAD.IADD R7, R25, 0x1, R7 ;  /* 0x0000000119074824 */ /* 0x000fe200078e0207 */
[----:B------:R-:W-:Y:S02]  /*1720*/  @P4 MOV R8, R24 ;  /* 0x0000001800084202 */ /* 0x000fe40000000f00 */
[----:B------:R-:W-:-:S02]  /*1730*/  ISETP.NE.AND P1, PT, R4, RZ, PT ;  /* 0x000000ff0400720c */ /* 0x000fc40003f25270 */
[----:B------:R-:W-:Y:S02]  /*1740*/  @!P4 IADD3 R7, R15, R5, RZ ;  /* 0x000000050f07c210 */ /* 0x000fe40007ffe0ff */
[----:B------:R-:W-:Y:S01]  /*1750*/  @!P4 MOV R8, R14 ;  /* 0x0000000e0008c202 */ /* 0x000fe20000000f00 */
[----:B------:R-:W-:Y:S01]  /*1760*/  @!P4 IMAD R5, R171, R11, RZ ;  /* 0x0000000bab05c224 */ /* 0x000fe200078e02ff */
[----:B------:R-:W-:Y:S02]  /*1770*/  @!P4 SHF.R.S32.HI R3, RZ, 0x1f, R11 ;  /* 0x0000001fff03c819 */ /* 0x000fe4000001140b */
[----:B------:R-:W-:Y:S01]  /*1780*/  @P3 IADD3 R2, R2, 0x1, RZ ;  /* 0x0000000102023810 */ /* 0x000fe20007ffe0ff */
[----:B------:R-:W-:Y:S01]  /*1790*/  IMAD R6, R169, R10, RZ ;  /* 0x0000000aa9067224 */ /* 0x000fe200078e02ff */
[----:B------:R-:W-:Y:S01]  /*17a0*/  SHF.R.S32.HI R15, RZ, 0x1f, R10 ;  /* 0x0000001fff0f7819 */ /* 0x000fe2000001140a */
[----:B------:R-:W-:Y:S01]  /*17b0*/  IMAD.MOV.U32 R24, RZ, RZ, R8 ;  /* 0x000000ffff187224 */ /* 0x000fe200078e0008 */
[----:B------:R-:W-:Y:S01]  /*17c0*/  MOV R25, R7 ;  /* 0x0000000700197202 */ /* 0x000fe20000000f00 */
[----:B------:R-:W-:Y:S01]  /*17d0*/  @!P4 IMAD R3, R3, R170, R5 ;  /* 0x000000aa0303c224 */ /* 0x000fe200078e0205 */
[----:B------:R-:W-:Y:S01]  /*17e0*/  MOV R7, R2 ;  /* 0x0000000200077202 */ /* 0x000fe20000000f00 */
[----:B------:R-:W-:Y:S01]  /*17f0*/  @!P4 IMAD.WIDE.U32 R22, R170, R11, RZ ;  /* 0x0000000baa16c225 */ /* 0x000fe200078e00ff */
[----:B------:R-:W-:-:S03]  /*1800*/  @P4 IADD3 R0, R11, R12, RZ ;  /* 0x0000000c0b004210 */ /* 0x000fc60007ffe0ff */
[----:B------:R-:W-:Y:S02]  /*1810*/  IMAD R6, R15, R168, R6 ;  /* 0x000000a80f067224 */ /* 0x000fe400078e0206 */
[----:B------:R-:W-:Y:S01]  /*1820*/  IMAD.WIDE.U32 R24, R168, R10, R24 ;  /* 0x0000000aa8187225 */ /* 0x000fe200078e0018 */
[----:B------:R-:W-:-:S03]  /*1830*/  @!P2 IADD3 R7, -R7, RZ, RZ ;  /* 0x000000ff0707a210 */ /* 0x000fc60007ffe1ff */
[----:B------:R-:W-:Y:S01]  /*1840*/  @!P4 IMAD.IADD R23, R23, 0x1, R3 ;  /* 0x000000011717c824 */ /* 0x000fe200078e0203 */
[----:B------:R-:W-:Y:S01]  /*1850*/  @!P4 SHF.R.S32.HI R3, RZ, 0x1f, R9 ;  /* 0x0000001fff03c819 */ /* 0x000fe20000011409 */
[----:B------:R-:W-:Y:S01]  /*1860*/  @!P4 IMAD R2, R21, R9, RZ ;  /* 0x000000091502c224 */ /* 0x000fe200078e02ff */
[----:B------:R-:W-:Y:S01]  /*1870*/  @!P1 LOP3.LUT R7, RZ, R4, RZ, 0x33, !PT ;  /* 0x00000004ff079212 */ /* 0x000fe200078e33ff */
[----:B------:R-:W-:Y:S01]  /*1880*/  IMAD.MOV.U32 R12, RZ, RZ, R24 ;  /* 0x000000ffff0c7224 */ /* 0x000fe200078e0018 */
[----:B------:R-:W-:Y:S01]  /*1890*/  IADD3 R13, R25, R6, RZ ;  /* 0x00000006190d7210 */ /* 0x000fe20007ffe0ff */
[-C--:B------:R-:W-:Y:S01]  /*18a0*/  @P4 IMAD R11, R171, R0.reuse, RZ ;  /* 0x00000000ab0b4224 */ /* 0x080fe200078e02ff */
[----:B------:R-:W-:Y:S01]  /*18b0*/  SHF.R.S32.HI R5, RZ, 0x1f, R7 ;  /* 0x0000001fff057819 */ /* 0x000fe20000011407 */
[----:B------:R-:W-:-:S04]  /*18c0*/  @P4 IMAD.WIDE.U32 R24, R170, R0, RZ ;  /* 0x00000000aa184225 */ /* 0x000fc800078e00ff */
[C---:B------:R-:W-:Y:S02]  /*18d0*/  @!P4 IMAD R0, R20.reuse, R3, R2 ;  /* 0x000000031400c224 */ /* 0x040fe400078e0202 */
[----:B------:R-:W-:Y:S02]  /*18e0*/  IMAD R3, R17, R7, RZ ;  /* 0x0000000711037224 */ /* 0x000fe400078e02ff */
        /* <DEDUP_REMOVED lines=10> */
.L_x_4112:
[----:B-1----:R-:W-:Y:S05]  /*1990*/  BSYNC B0 ;  /* 0x0000000000007941 */ /* 0x002fea0003800000 */
.L_x_4110:
[----:B------:R-:W-:Y:S01]  /*19a0*/  ISETP.NE.AND P1, PT, R242, -0x1, PT ;  /* 0xfffffffff200780c */ /* 0x000fe20003f25270 */
[----:B------:R-:W2:Y:S04]  /*19b0*/  LD.E.64 R150, [R28.64+0x30] ;  /* 0x000030061c967980 */ /* 0x000ea8000c101b00 */
[----:B------:R-:W3:Y:S04]  /*19c0*/  LD.E.64 R16, [R28.64+0x48] ;  /* 0x000048061c107980 */ /* 0x000ee8000c101b00 */
[----:B------:R-:W4:Y:S04]  /*19d0*/  LD.E.64 R8, [R28.64+0x8] ;  /* 0x000008061c087980 */ /* 0x000f28000c101b00 */
[----:B------:R-:W3:Y:S04]  /*19e0*/  @!P1 LD.E.64 R20, [R28.64+0x18] ;  /* 0x000018061c149980 */ /* 0x000ee8000c101b00 */
[----:B------:R-:W4:Y:S04]  /*19f0*/  LD.E.64 R6, [R28.64+0x10] ;  /* 0x000010061c067980 */ /* 0x000f28000c101b00 */
[----:B------:R2:W5:Y:S04]  /*1a00*/  @P0 LD.E R12, [R26.64] ;  /* 0x000000061a0c0980 */ /* 0x000568000c101900 */
[----:B------:R1:W5:Y:S01]  /*1a10*/  LD.E.64 R152, [R28.64] ;  /* 0x000000061c987980 */ /* 0x000362000c101b00 */
[----:B------:R-:W-:-:S04]  /*1a20*/  SHF.R.S32.HI R14, RZ, 0x1f, R53 ;  /* 0x0000001fff0e7819 */ /* 0x000fc80000011435 */
[----:B------:R-:W-:-:S04]  /*1a30*/  LEA.HI R148, R14, R53, RZ, 0x3 ;  /* 0x000000350e947211 */ /* 0x000fc800078f18ff */
[----:B------:R-:W-:Y:S02]  /*1a40*/  LOP3.LUT R22, R148, 0xfffffff8, RZ, 0xc0, !PT ;  /* 0xfffffff894167812 */ /* 0x000fe400078ec0ff */
[----:B------:R-:W-:-:S03]  /*1a50*/  SHF.R.S32.HI R148, RZ, 0x3, R148 ;  /* 0x00000003ff947819 */ /* 0x000fc60000011494 */
[----:B------:R-:W-:-:S04]  /*1a60*/  IMAD.IADD R55, R53, 0x1, -R22 ;  /* 0x0000000135377824 */ /* 0x000fc800078e0a16 */
[----:B------:R-:W-:Y:S02]  /*1a70*/  IMAD.SHL.U32 R24, R55, 0x8, RZ ;  /* 0x0000000837187824 */ /* 0x000fe400078e00ff */
[----:B------:R-:W-:-:S03]  /*1a80*/  IMAD.SHL.U32 R13, R148, 0x40, RZ ;  /* 0x00000040940d7824 */ /* 0x000fc600078e00ff */
[----:B------:R-:W-:Y:S02]  /*1a90*/  IADD3 R22, P2, R24, R2, RZ ;  /* 0x0000000218167210 */ /* 0x000fe40007f5e0ff */
[--C-:B------:R-:W-:Y:S02]  /*1aa0*/  SHF.R.S32.HI R25, RZ, 0x1f, R24.reuse ;  /* 0x0000001fff197819 */ /* 0x100fe40000011418 */
[----:B------:R-:W-:Y:S01]  /*1ab0*/  LOP3.LUT R13, R13, 0x1c0, RZ, 0xc0, !PT ;  /* 0x000001c00d0d7812 */ /* 0x000fe200078ec0ff */
[-C--:B-----5:R-:W-:Y:S01]  /*1ac0*/  IMAD R2, R15, R170.reuse, RZ ;  /* 0x000000aa0f027224 */ /* 0x0a0fe200078e02ff */
[----:B------:R-:W-:Y:S02]  /*1ad0*/  IADD3.X R23, R25, R11, RZ, P2, !PT ;  /* 0x0000000b19177210 */ /* 0x000fe400017fe4ff */
[----:B------:R-:W-:Y:S02]  /*1ae0*/  LEA.HI R70, R14, R53, RZ, 0x4 ;  /* 0x000000350e467211 */ /* 0x000fe400078f20ff */
[----:B------:R-:W-:Y:S01]  /*1af0*/  LOP3.LUT R140, R13, 0x38, R24, 0xf8, !PT ;  /* 0x000000380d8c7812 */ /* 0x000fe200078ef818 */
[C---:B------:R-:W-:Y:S01]  /*1b00*/  IMAD R2, R10.reuse, R171, R2 ;  /* 0x000000ab0a027224 */ /* 0x040fe200078e0202 */
[----:B------:R-:W-:Y:S01]  /*1b10*/  SHF.R.U32.HI R13, RZ, 0x3, R13 ;  /* 0x00000003ff0d7819 */ /* 0x000fe2000001160d */
[----:B------:R-:W-:Y:S01]  /*1b20*/  IMAD.WIDE.U32 R22, R10, R170, R22 ;  /* 0x000000aa0a167225 */ /* 0x000fe200078e0016 */
[----:B------:R-:W-:-:S02]  /*1b30*/  LOP3.LUT R68, R70, 0xfffffff0, RZ, 0xc0, !PT ;  /* 0xfffffff046447812 */ /* 0x000fc400078ec0ff */
[----:B------:R-:W-:Y:S02]  /*1b40*/  SHF.R.S32.HI R61, RZ, 0x1f, R238 ;  /* 0x0000001fff3d7819 */ /* 0x000fe400000114ee */
[----:B------:R-:W-:Y:S01]  /*1b50*/  LOP3.LUT R140, R140, R13, RZ, 0x3c, !PT ;  /* 0x0000000d8c8c7212 */ /* 0x000fe200078e3cff */
[----:B------:R-:W-:-:S05]  /*1b60*/  IMAD.IADD R68, R53, 0x1, -R68 ;  /* 0x0000000135447824 */ /* 0x000fca00078e0a44 */
[----:B------:R-:W-:-:S04]  /*1b70*/  SHF.R.S32.HI R69, RZ, 0x1f, R68 ;  /* 0x0000001fff457819 */ /* 0x000fc80000011444 */
[----:B------:R-:W-:Y:S01]  /*1b80*/  LEA.HI R69, R69, R68, RZ, 0x3 ;  /* 0x0000004445457211 */ /* 0x000fe200078f18ff */
[----:B------:R-:W-:Y:S01]  /*1b90*/  IMAD R235, R169, R148, RZ ;  /* 0x00000094a9eb7224 */ /* 0x000fe200078e02ff */
[----:B------:R-:W-:-:S05]  /*1ba0*/  SHF.R.S32.HI R149, RZ, 0x1f, R148 ;  /* 0x0000001fff957819 */ /* 0x000fca0000011494 */
[----:B------:R-:W-:Y:S02]  /*1bb0*/  IMAD R235, R149, R168, R235 ;  /* 0x000000a895eb7224 */ /* 0x000fe400078e02eb */
[----:B------:R-:W-:Y:S02]  /*1bc0*/  IMAD.MOV.U32 R54, RZ, RZ, 0x10 ;  /* 0x00000010ff367424 */ /* 0x000fe400078e00ff */
[----:B------:R-:W-:Y:S01]  /*1bd0*/  IMAD.MOV.U32 R52, RZ, RZ, 0x20 ;  /* 0x00000020ff347424 */ /* 0x000fe200078e00ff */
[----:B------:R-:W-:Y:S01]  /*1be0*/  SHF.L.U64.HI R65, R168, 0x4, R169 ;  /* 0x00000004a8417819 */ /* 0x000fe200000102a9 */
[----:B------:R-:W-:Y:S01]  /*1bf0*/  IMAD.SHL.U32 R63, R170, 0x10, RZ ;  /* 0x00000010aa3f7824 */ /* 0x000fe200078e00ff */
[----:B------:R-:W-:Y:S02]  /*1c00*/  SHF.L.U32 R64, R168, 0x4, RZ ;  /* 0x00000004a8407819 */ /* 0x000fe400000006ff */
[----:B------:R-:W-:Y:S02]  /*1c10*/  SHF.L.U64.HI R62, R170, 0x4, R171 ;  /* 0x00000004aa3e7819 */ /* 0x000fe400000102ab */
[----:B------:R-:W-:Y:S01]  /*1c20*/  SHF.L.U32 R67, R55, 0x2, RZ ;  /* 0x0000000237437819 */ /* 0x000fe200000006ff */
[----:B--2---:R-:W-:-:S04]  /*1c30*/  @P1 IMAD.WIDE.U32 R26, R150, R242, RZ ;  /* 0x000000f2961a1225 */ /* 0x004fc800078e00ff */
[----:B------:R-:W-:Y:S02]  /*1c40*/  @P1 IMAD R13, R151, R242, RZ ;  /* 0x000000f2970d1224 */ /* 0x000fe400078e02ff */
[----:B------:R-:W-:Y:S02]  /*1c50*/  @P1 IMAD.MOV.U32 R11, RZ, RZ, R26 ;  /* 0x000000ffff0b1224 */ /* 0x000fe400078e001a */
[-C--:B---3--:R-:W-:Y:S02]  /*1c60*/  @!P1 IMAD R10, R21, R238.reuse, RZ ;  /* 0x000000ee150a9224 */ /* 0x088fe400078e02ff */
[----:B------:R-:W-:-:S04]  /*1c70*/  @!P1 IMAD.WIDE.U32 R30, R20, R238, RZ ;  /* 0x000000ee141e9225 */ /* 0x000fc800078e00ff */
[----:B------:R-:W-:Y:S02]  /*1c80*/  IMAD.IADD R21, R23, 0x1, R2 ;  /* 0x0000000117157824 */ /* 0x000fe400078e0202 */
[----:B------:R-:W-:Y:S02]  /*1c90*/  @!P1 IMAD R2, R20, R61, R10 ;  /* 0x0000003d14029224 */ /* 0x000fe400078e020a */
[----:B------:R-:W-:Y:S01]  /*1ca0*/  @!P1 IMAD.MOV.U32 R11, RZ, RZ, R30 ;  /* 0x000000ffff0b9224 */ /* 0x000fe200078e001e */
[----:B------:R-:W-:Y:S01]  /*1cb0*/  @P1 IADD3 R13, R27, R13, RZ ;  /* 0x0000000d1b0d1210 */ /* 0x000fe20007ffe0ff */
[----:B------:R-:W-:Y:S01]  /*1cc0*/  IMAD.MOV.U32 R20, RZ, RZ, R22 ;  /* 0x000000ffff147224 */ /* 0x000fe200078e0016 */
[----:B------:R-:W-:Y:S02]  /*1cd0*/  @!P1 IADD3 R13, R31, R2, RZ ;  /* 0x000000021f0d9210 */ /* 0x000fe40007ffe0ff */
[----:B------:R-:W-:Y:S01]  /*1ce0*/  IADD3 R22, P2, R24, R11, RZ ;  /* 0x0000000b18167210 */ /* 0x000fe20007f5e0ff */
[----:B------:R-:W-:Y:S01]  /*1cf0*/  IMAD R11, R17, R237, RZ ;  /* 0x000000ed110b7224 */ /* 0x000fe200078e02ff */
[----:B------:R-:W-:Y:S01]  /*1d00*/  SHF.R.S32.HI R2, RZ, 0x1f, R237 ;  /* 0x0000001fff027819 */ /* 0x000fe200000114ed */
[----:B------:R-:W-:-:S02]  /*1d10*/  IMAD R10, R19, R4, RZ ;  /* 0x00000004130a7224 */ /* 0x000fc400078e02ff */
[----:B------:R-:W-:Y:S01]  /*1d20*/  IMAD.X R23, R25, 0x1, R13, P2 ;  /* 0x0000000119177824 */ /* 0x000fe200010e060d */
[----:B------:R-:W-:Y:S01]  /*1d30*/  LEA.HI R13, R14, R53, RZ, 0x6 ;  /* 0x000000350e0d7211 */ /* 0x000fe200078f30ff */
[----:B------:R-:W-:Y:S01]  /*1d40*/  IMAD R2, R16, R2, R11 ;  /* 0x0000000210027224 */ /* 0x000fe200078e020b */
[----:B------:R-:W-:Y:S01]  /*1d50*/  LOP3.LUT R11, R69, 0xfffffff8, RZ, 0xc0, !PT ;  /* 0xfffffff8450b7812 */ /* 0x000fe200078ec0ff */
[----:B------:R-:W-:Y:S01]  /*1d60*/  IMAD R10, R5, R18, R10 ;  /* 0x00000012050a7224 */ /* 0x000fe200078e020a */
[----:B------:R-:W-:Y:S01]  /*1d70*/  IADD3 R14, P1, R24, R0, RZ ;  /* 0x00000000180e7210 */ /* 0x000fe20007f3e0ff */
[----:B------:R-:W-:Y:S01]  /*1d80*/  IMAD.WIDE.U32 R18, R4, R18, R20 ;  /* 0x0000001204127225 */ /* 0x000fe200078e0014 */
[----:B------:R-:W-:Y:S02]  /*1d90*/  IADD3 R68, R68, -R11, RZ ;  /* 0x8000000b44447210 */ /* 0x000fe40007ffe0ff */
[----:B------:R-:W-:Y:S01]  /*1da0*/  SHF.R.S32.HI R11, RZ, 0x1f, R66 ;  /* 0x0000001fff0b7819 */ /* 0x000fe20000011442 */
[----:B------:R-:W-:-:S04]  /*1db0*/  IMAD.WIDE.U32 R144, R237, R16, R22 ;  /* 0x00000010ed907225 */ /* 0x000fc800078e0016 */
[----:B------:R-:W-:Y:S02]  /*1dc0*/  IMAD.X R15, R25, 0x1, R3, P1 ;  /* 0x00000001190f7824 */ /* 0x000fe400008e0603 */
[----:B------:R-:W-:Y:S02]  /*1dd0*/  IMAD.IADD R19, R19, 0x1, R10 ;  /* 0x0000000113137824 */ /* 0x000fe400078e020a */
[----:B------:R-:W-:Y:S02]  /*1de0*/  IMAD R3, R171, R148, RZ ;  /* 0x00000094ab037224 */ /* 0x000fe400078e02ff */
[----:B------:R-:W-:Y:S01]  /*1df0*/  IMAD.IADD R145, R145, 0x1, R2 ;  /* 0x0000000191917824 */ /* 0x000fe200078e0202 */
[----:B------:R-:W-:Y:S01]  /*1e00*/  LEA.HI R2, R11, R66, RZ, 0x6 ;  /* 0x000000420b027211 */ /* 0x000fe200078f30ff */
[----:B------:R-:W-:-:S04]  /*1e10*/  IMAD.WIDE.U32 R14, R148, R168, R14 ;  /* 0x000000a8940e7225 */ /* 0x000fc800078e000e */
[-C--:B------:R-:W-:Y:S02]  /*1e20*/  IMAD R0, R149, R170.reuse, R3 ;  /* 0x000000aa95007224 */ /* 0x080fe400078e0203 */
[----:B------:R-:W-:Y:S01]  /*1e30*/  IMAD.WIDE.U32 R18, R148, R170, R18 ;  /* 0x000000aa94127225 */ /* 0x000fe200078e0012 */
[----:B------:R-:W-:Y:S02]  /*1e40*/  SHF.R.S32.HI R2, RZ, 0x6, R2 ;  /* 0x00000006ff027819 */ /* 0x000fe40000011402 */
[----:B----4-:R-:W-:Y:S01]  /*1e50*/  LEA R234, P2, R14, R8, 0x1 ;  /* 0x000000080eea7211 */ /* 0x010fe200078408ff */
[----:B------:R-:W-:Y:S01]  /*1e60*/  IMAD.IADD R235, R15, 0x1, R235 ;  /* 0x000000010feb7824 */ /* 0x000fe200078e02eb */
[----:B------:R-:W-:Y:S02]  /*1e70*/  IADD3 R0, R19, R0, RZ ;  /* 0x0000000013007210 */ /* 0x000fe40007ffe0ff */
[----:B------:R-:W-:Y:S02]  /*1e80*/  LEA R246, P1, R18, R6, 0x1 ;  /* 0x0000000612f67211 */ /* 0x000fe400078208ff */
[----:B------:R-:W-:-:S02]  /*1e90*/  IMNMX R80, RZ, R2, !PT ;  /* 0x00000002ff507217 */ /* 0x000fc40007800200 */
[----:B------:R-:W-:Y:S02]  /*1ea0*/  LEA.HI.X R235, R14, R9, R235, 0x1, P2 ;  /* 0x000000090eeb7211 */ /* 0x000fe400010f0ceb */
[----:B------:R-:W-:Y:S02]  /*1eb0*/  LEA.HI.X R247, R18, R7, R0, 0x1, P1 ;  /* 0x0000000712f77211 */ /* 0x000fe400008f0c00 */
[----:B------:R-:W-:Y:S02]  /*1ec0*/  R2P PR, R68, 0x6 ;  /* 0x0000000644007804 */ /* 0x000fe40000000000 */
[----:B------:R-:W-:Y:S01]  /*1ed0*/  ISETP.GT.AND P3, PT, R165, R80, PT ;  /* 0x00000050a500720c */ /* 0x000fe20003f64270 */
[----:B------:R-:W-:-:S04]  /*1ee0*/  IMAD.WIDE R16, R239, 0x40, R148 ;  /* 0x00000040ef107825 */ /* 0x000fc800078e0294 */
[-C--:B------:R-:W-:Y:S01]  /*1ef0*/  IMAD R147, R17, R150.reuse, RZ ;  /* 0x0000009611937224 */ /* 0x080fe200078e02ff */
[----:B------:R-:W-:Y:S01]  /*1f00*/  SHF.L.U32 R13, R13, 0x3, RZ ;  /* 0x000000030d0d7819 */ /* 0x000fe200000006ff */
[----:B------:R-:W-:-:S04]  /*1f10*/  IMAD.WIDE.U32 R144, R16, R150, R144 ;  /* 0x0000009610907225 */ /* 0x000fc800078e0090 */
[----:B------:R-:W-:Y:S01]  /*1f20*/  IMAD R147, R16, R151, R147 ;  /* 0x0000009710937224 */ /* 0x000fe200078e0293 */
[----:B------:R-:W-:Y:S01]  /*1f30*/  LOP3.LUT R140, R140, 0xfffffe00, R13, 0xf8, !PT ;  /* 0xfffffe008c8c7812 */ /* 0x000fe200078ef80d */
[----:B------:R-:W-:Y:S01]  /*1f40*/  @!P0 IMAD.MOV.U32 R12, RZ, RZ, RZ ;  /* 0x000000ffff0c8224 */ /* 0x000fe200078e00ff */
[----:B------:R-:W-:Y:S01]  /*1f50*/  SEL R54, R54, 0xfffffff0, !P1 ;  /* 0xfffffff036367807 */ /* 0x000fe20004800000 */
[----:B------:R-:W-:Y:S01]  /*1f60*/  IMAD.IADD R147, R145, 0x1, R147 ;  /* 0x0000000191937824 */ /* 0x000fe200078e0293 */
[----:B------:R-:W-:Y:S01]  /*1f70*/  SEL R52, R52, 0xffffffe0, !P2 ;  /* 0xffffffe034347807 */ /* 0x000fe20005000000 */
[----:B------:R-:W-:Y:S05]  /*1f80*/  @!P3 BRA `(.L_x_4113) ;  /* 0x0000a3d00000b947 */ /* 0x000fea0003800000 */
[----:B-1----:R-:W2:Y:S04]  /*1f90*/  LD.E.64 R26, [R28.64+0x120] ;  /* 0x000120061c1a7980 */ /* 0x002ea8000c101b00 */
        /* <DEDUP_REMOVED lines=10> */
[----:B------:R-:W-:-:S05]  /*2040*/  LEA R13, R165, 0xffffffc0, 0x6 ;  /* 0xffffffc0a50d7811 */ /* 0x000fca00078e30ff */
[----:B------:R-:W-:Y:S01]  /*2050*/  IMAD.IADD R12, R13, 0x1, R12 ;  /* 0x000000010d0c7824 */ /* 0x000fe200078e020c */
[C---:B------:R-:W-:Y:S01]  /*2060*/  SHF.L.U64.HI R77, R170.reuse, 0x5, R171 ;  /* 0x00000005aa4d7819 */ /* 0x040fe200000102ab */
[C---:B------:R-:W-:Y:S02]  /*2070*/  IMAD.SHL.U32 R76, R170.reuse, 0x20, RZ ;  /* 0x00000020aa4c7824 */ /* 0x040fe400078e00ff */
[----:B------:R-:W-:Y:S02]  /*2080*/  IMAD R75, R171, 0x60, RZ ;  /* 0x00000060ab4b7824 */ /* 0x000fe400078e02ff */
[----:B------:R-:W-:Y:S01]  /*2090*/  IMAD.WIDE.U32 R154, R170, 0x60, RZ ;  /* 0x00000060aa9a7825 */ /* 0x000fe200078e00ff */
[----:B------:R-:W-:Y:S02]  /*20a0*/  SHF.L.U64.HI R77, R76, 0x1, R77 ;  /* 0x000000014c4d7819 */ /* 0x000fe4000001024d */
[C---:B------:R-:W-:Y:S01]  /*20b0*/  IADD3 R74, R148.reuse, 0x10, RZ ;  /* 0x00000010944a7810 */ /* 0x040fe20007ffe0ff */
[----:B------:R-:W-:Y:S01]  /*20c0*/  IMAD.MOV.U32 R117, RZ, RZ, R246 ;  /* 0x000000ffff757224 */ /* 0x000fe200078e00f6 */
[C---:B------:R-:W-:Y:S01]  /*20d0*/  IADD3 R73, R148.reuse, 0x20, RZ ;  /* 0x0000002094497810 */ /* 0x040fe20007ffe0ff */
[----:B------:R-:W-:Y:S01]  /*20e0*/  IMAD.MOV.U32 R116, RZ, RZ, R247 ;  /* 0x000000ffff747224 */ /* 0x000fe200078e00f7 */
[----:B------:R-:W-:Y:S01]  /*20f0*/  IADD3 R72, R148, 0x30, RZ ;  /* 0x0000003094487810 */ /* 0x000fe20007ffe0ff */
[----:B------:R-:W-:Y:S01]  /*2100*/  IMAD.SHL.U32 R76, R76, 0x2, RZ ;  /* 0x000000024c4c7824 */ /* 0x000fe200078e00ff */
[C---:B------:R-:W-:Y:S01]  /*2110*/  SHF.L.U64.HI R79, R168.reuse, 0x5, R169 ;  /* 0x00000005a84f7819 */ /* 0x040fe200000102a9 */
[----:B------:R-:W-:Y:S01]  /*2120*/  IMAD.IADD R75, R155, 0x1, R75 ;  /* 0x000000019b4b7824 */ /* 0x000fe200078e024b */
[----:B------:R-:W-:Y:S01]  /*2130*/  SHF.L.U32 R78, R168, 0x5, RZ ;  /* 0x00000005a84e7819 */ /* 0x000fe200000006ff */
[----:B------:R-:W-:-:S02]  /*2140*/  IMAD.MOV.U32 R158, RZ, RZ, R234 ;  /* 0x000000ffff9e7224 */ /* 0x000fc400078e00ea */
[----:B------:R-:W-:Y:S02]  /*2150*/  IMAD.MOV.U32 R159, RZ, RZ, R235 ;  /* 0x000000ffff9f7224 */ /* 0x000fe400078e00eb */
[-C--:B--2---:R-:W-:Y:S02]  /*2160*/  IMAD R0, R27, R238.reuse, RZ ;  /* 0x000000ee1b007224 */ /* 0x084fe400078e02ff */
[----:B---3--:R-:W-:Y:S02]  /*2170*/  IMAD R2, R31, R238, RZ ;  /* 0x000000ee1f027224 */ /* 0x008fe400078e02ff */
[----:B------:R-:W-:Y:S02]  /*2180*/  IMAD R0, R26, R61, R0 ;  /* 0x0000003d1a007224 */ /* 0x000fe400078e0200 */
[----:B------:R-:W-:-:S04]  /*2190*/  IMAD.WIDE.U32 R26, R238, R26, R24 ;  /* 0x0000001aee1a7225 */ /* 0x000fc800078e0018 */
[----:B------:R-:W-:-:S04]  /*21a0*/  IMAD.WIDE.U32 R22, R238, R30, R24 ;  /* 0x0000001eee167225 */ /* 0x000fc800078e0018 */
[----:B------:R-:W-:Y:S02]  /*21b0*/  IMAD R2, R30, R61, R2 ;  /* 0x0000003d1e027224 */ /* 0x000fe400078e0202 */
[----:B------:R-:W-:Y:S01]  /*21c0*/  IMAD.IADD R27, R27, 0x1, R0 ;  /* 0x000000011b1b7824 */ /* 0x000fe200078e0200 */
[----:B------:R-:W-:Y:S01]  /*21d0*/  SHF.R.S32.HI R0, RZ, 0x1f, R13 ;  /* 0x0000001fff007819 */ /* 0x000fe2000001140d */
[-C--:B----4-:R-:W-:Y:S02]  /*21e0*/  IMAD R11, R157, R13.reuse, RZ ;  /* 0x0000000d9d0b7224 */ /* 0x090fe400078e02ff */
[----:B------:R-:W-:Y:S02]  /*21f0*/  IMAD.IADD R23, R23, 0x1, R2 ;  /* 0x0000000117177824 */ /* 0x000fe400078e0202 */
[----:B-----5:R-:W-:Y:S02]  /*2200*/  IMAD R3, R161, R13, RZ ;  /* 0x0000000da1037224 */ /* 0x020fe400078e02ff */
[----:B------:R-:W-:-:S02]  /*2210*/  IMAD R11, R156, R0, R11 ;  /* 0x000000009c0b7224 */ /* 0x000fc400078e020b */
[----:B------:R-:W-:-:S04]  /*2220*/  IMAD.WIDE.U32 R26, R13, R156, R26 ;  /* 0x0000009c0d1a7225 */ /* 0x000fc800078e001a */
[C---:B------:R-:W-:Y:S02]  /*2230*/  IMAD R3, R160.reuse, R0, R3 ;  /* 0x00000000a0037224 */ /* 0x040fe400078e0203 */
[----:B------:R-:W-:Y:S01]  /*2240*/  IMAD.WIDE.U32 R22, R160, R13, R22 ;  /* 0x0000000da0167225 */ /* 0x000fe200078e0016 */
[----:B------:R-:W-:-:S03]  /*2250*/  LEA.HI R139, R10, R10, RZ, 0x1 ;  /* 0x0000000a0a8b7211 */ /* 0x000fc600078f08ff */
[----:B------:R-:W-:Y:S02]  /*2260*/  IMAD R0, R19, R4, RZ ;  /* 0x0000000413007224 */ /* 0x000fe400078e02ff */
[----:B------:R-:W-:Y:S01]  /*2270*/  IMAD.IADD R27, R27, 0x1, R11 ;  /* 0x000000011b1b7824 */ /* 0x000fe200078e020b */
[----:B------:R-:W-:Y:S01]  /*2280*/  SHF.R.S32.HI R11, RZ, 0x1f, R66 ;  /* 0x0000001fff0b7819 */ /* 0x000fe20000011442 */
[----:B------:R-:W-:Y:S01]  /*2290*/  IMAD.IADD R23, R23, 0x1, R3 ;  /* 0x0000000117177824 */ /* 0x000fe200078e0203 */
[----:B------:R-:W-:Y:S01]  /*22a0*/  IADD3 R3, P0, -R66, R148, RZ ;  /* 0x0000009442037210 */ /* 0x000fe20007f1e1ff */
[-C--:B------:R-:W-:Y:S01]  /*22b0*/  IMAD R2, R21, R4.reuse, RZ ;  /* 0x0000000415027224 */ /* 0x080fe200078e02ff */
[----:B------:R-:W-:Y:S01]  /*22c0*/  SHF.R.S32.HI R139, RZ, 0x1, R139 ;  /* 0x00000001ff8b7819 */ /* 0x000fe2000001148b */
[C---:B------:R-:W-:Y:S02]  /*22d0*/  IMAD R0, R18.reuse, R5, R0 ;  /* 0x0000000512007224 */ /* 0x040fe400078e0200 */
[----:B------:R-:W-:-:S04]  /*22e0*/  IMAD.WIDE.U32 R18, R18, R4, R22 ;  /* 0x0000000412127225 */ /* 0x000fc800078e0016 */
[C---:B------:R-:W-:Y:S02]  /*22f0*/  IMAD R2, R20.reuse, R5, R2 ;  /* 0x0000000514027224 */ /* 0x040fe400078e0202 */
[----:B------:R-:W-:Y:S01]  /*2300*/  IMAD.WIDE.U32 R20, R20, R4, R26 ;  /* 0x0000000414147225 */ /* 0x000fe200078e001a */
[----:B------:R-:W-:-:S03]  /*2310*/  IADD3 R19, R19, R0, RZ ;  /* 0x0000000013137210 */ /* 0x000fc60007ffe0ff */
[----:B------:R-:W-:Y:S02]  /*2320*/  IMAD.X R11, R149, 0x1, ~R11, P0 ;  /* 0x00000001950b7824 */ /* 0x000fe400000e0e0b */
[----:B------:R-:W-:Y:S02]  /*2330*/  IMAD R115, R139, R12, RZ ;  /* 0x0000000c8b737224 */ /* 0x000fe400078e02ff */
[----:B------:R-:W-:Y:S02]  /*2340*/  IMAD R4, R148, R139, R67 ;  /* 0x0000008b94047224 */ /* 0x000fe400078e0243 */
[----:B------:R-:W-:Y:S02]  /*2350*/  IMAD.IADD R21, R21, 0x1, R2 ;  /* 0x0000000115157824 */ /* 0x000fe400078e0202 */
[C---:B------:R-:W-:Y:S02]  /*2360*/  IMAD R109, R11.reuse, R156, RZ ;  /* 0x0000009c0b6d7224 */ /* 0x040fe400078e02ff */
[----:B------:R-:W-:Y:S01]  /*2370*/  IMAD R111, R11, R160, RZ ;  /* 0x000000a00b6f7224 */ /* 0x000fe200078e02ff */
[----:B------:R-:W-:Y:S01]  /*2380*/  IADD3 R0, P3, R115, R4, RZ ;  /* 0x0000000473007210 */ /* 0x000fe20007f7e0ff */
[----:B------:R-:W-:-:S02]  /*2390*/  IMAD R109, R157, R3, R109 ;  /* 0x000000039d6d7224 */ /* 0x000fc400078e026d */
[----:B------:R-:W-:Y:S01]  /*23a0*/  IMAD.WIDE.U32 R10, R156, R3, R20 ;  /* 0x000000039c0a7225 */ /* 0x000fe200078e0014 */
[----:B------:R-:W-:-:S03]  /*23b0*/  SHF.R.S32.HI R2, RZ, 0x1f, R115 ;  /* 0x0000001fff027819 */ /* 0x000fc60000011473 */
[-C--:B------:R-:W-:Y:S02]  /*23c0*/  IMAD R111, R161, R3.reuse, R111 ;  /* 0x00000003a16f7224 */ /* 0x080fe400078e026f */
[----:B------:R-:W-:-:S04]  /*23d0*/  IMAD.WIDE.U32 R12, R160, R3, R18 ;  /* 0x00000003a00c7225 */ /* 0x000fc800078e0012 */
[----:B------:R-:W-:Y:S01]  /*23e0*/  IMAD.IADD R3, R67, 0x1, R4 ;  /* 0x0000000143037824 */ /* 0x000fe200078e0204 */
[----:B------:R-:W-:Y:S01]  /*23f0*/  LEA R108, P1, R10, R16, 0x1 ;  /* 0x000000100a6c7211 */ /* 0x000fe200078208ff */
[----:B------:R-:W-:Y:S01]  /*2400*/  IMAD.IADD R109, R11, 0x1, R109 ;  /* 0x000000010b6d7824 */ /* 0x000fe200078e026d */
[----:B------:R-:W-:Y:S01]  /*2410*/  LEA R110, P0, R12, R14, 0x1 ;  /* 0x0000000e0c6e7211 */ /* 0x000fe200078008ff */
[----:B------:R-:W-:Y:S01]  /*2420*/  IMAD.IADD R111, R13, 0x1, R111 ;  /* 0x000000010d6f7824 */ /* 0x000fe200078e026f */
[----:B------:R-:W-:Y:S01]  /*2430*/  IADD3 R115, P2, R115, R3, RZ ;  /* 0x0000000373737210 */ /* 0x000fe20007f5e0ff */
[----:B------:R-:W-:Y:S01]  /*2440*/  IMAD.SHL.U32 R26, R0, 0x2, RZ ;  /* 0x00000002001a7824 */ /* 0x000fe200078e00ff */
[----:B------:R-:W-:Y:S02]  /*2450*/  LEA.HI.X.SX32 R5, R4, R2, 0x1, P3 ;  /* 0x0000000204057211 */ /* 0x000fe400018f0eff */
[----:B------:R-:W-:Y:S02]  /*2460*/  LEA.HI.X R109, R10, R17, R109, 0x1, P1 ;  /* 0x000000110a6d7211 */ /* 0x000fe400008f0c6d */
[----:B------:R-:W-:-:S02]  /*2470*/  LEA.HI.X R111, R12, R15, R111, 0x1, P0 ;  /* 0x0000000f0c6f7211 */ /* 0x000fc400000f0c6f */
[----:B------:R-:W-:Y:S02]  /*2480*/  LEA.HI.X.SX32 R2, R3, R2, 0x1, P2 ;  /* 0x0000000203027211 */ /* 0x000fe400010f0eff */
[C---:B------:R-:W-:Y:S02]  /*2490*/  SHF.L.U32 R114, R115.reuse, 0x1, RZ ;  /* 0x0000000173727819 */ /* 0x040fe400000006ff */
[-C--:B------:R-:W-:Y:S01]  /*24a0*/  IADD3 R56, P1, R8, R26.reuse, RZ ;  /* 0x0000001a08387210 */ /* 0x080fe20007f3e0ff */
[----:B------:R-:W-:Y:S01]  /*24b0*/  IMAD.SHL.U32 R82, R160, 0x10, RZ ;  /* 0x00000010a0527824 */ /* 0x000fe200078e00ff */
[----:B------:R-:W-:Y:S02]  /*24c0*/  SHF.L.U64.HI R0, R0, 0x1, R5 ;  /* 0x0000000100007819 */ /* 0x000fe40000010205 */
[----:B------:R-:W-:Y:S02]  /*24d0*/  IADD3 R26, P0, R6, R26, RZ ;  /* 0x0000001a061a7210 */ /* 0x000fe40007f1e0ff */
[----:B------:R-:W-:-:S02]  /*24e0*/  SHF.L.U64.HI R115, R115, 0x1, R2 ;  /* 0x0000000173737819 */ /* 0x000fc40000010202 */
[-C--:B------:R-:W-:Y:S01]  /*24f0*/  IADD3 R112, P3, R8, R114.reuse, RZ ;  /* 0x0000007208707210 */ /* 0x080fe20007f7e0ff */
[--C-:B------:R-:W-:Y:S01]  /*2500*/  IMAD.X R57, R9, 0x1, R0.reuse, P1 ;  /* 0x0000000109397824 */ /* 0x100fe200008e0600 */
[----:B------:R-:W-:Y:S01]  /*2510*/  IADD3 R114, P2, R6, R114, RZ ;  /* 0x0000007206727210 */ /* 0x000fe20007f5e0ff */
[----:B------:R-:W-:Y:S01]  /*2520*/  IMAD.X R27, R7, 0x1, R0, P0 ;  /* 0x00000001071b7824 */ /* 0x000fe200000e0600 */
[C---:B------:R-:W-:Y:S01]  /*2530*/  SHF.L.U64.HI R81, R160.reuse, 0x4, R161 ;  /* 0x00000004a0517819 */ /* 0x040fe200000102a1 */
[----:B------:R-:W-:Y:S01]  /*2540*/  IMAD.SHL.U32 R84, R160, 0x20, RZ ;  /* 0x00000020a0547824 */ /* 0x000fe200078e00ff */
[----:B------:R-:W-:Y:S01]  /*2550*/  IADD3 R91, P1, P0, R82, R82, R82 ;  /* 0x00000052525b7210 */ /* 0x000fe2000783e052 */
[----:B------:R-:W-:Y:S01]  /*2560*/  IMAD.X R113, R9, 0x1, R115, P3 ;  /* 0x0000000109717824 */ /* 0x000fe200018e0673 */
[----:B------:R-:W-:Y:S01]  /*2570*/  SHF.L.U64.HI R83, R160, 0x5, R161 ;  /* 0x00000005a0537819 */ /* 0x000fe200000102a1 */
[----:B------:R-:W-:Y:S01]  /*2580*/  IMAD.X R115, R7, 0x1, R115, P2 ;  /* 0x0000000107737824 */ /* 0x000fe200010e0673 */
[----:B------:R-:W-:-:S02]  /*2590*/  IADD3.X R92, R81, R81, R81, P1, P0 ;  /* 0x00000051515c7210 */ /* 0x000fc40000fe0451 */
[C-C-:B------:R-:W-:Y:S02]  /*25a0*/  IADD3 R85, P5, P4, -R84.reuse, 0x40, R91.reuse ;  /* 0x0000004054557810 */ /* 0x140fe40007cbe15b */
[C-C-:B------:R-:W-:Y:S02]  /*25b0*/  IADD3 R87, P3, P2, -R84.reuse, 0x80, R91.reuse ;  /* 0x0000008054577810 */ /* 0x140fe40007a7e15b */
[----:B------:R-:W-:Y:S01]  /*25c0*/  IADD3 R91, P1, P0, -R84, 0xc0, R91 ;  /* 0x000000c0545b7810 */ /* 0x000fe2000783e15b */
[----:B------:R-:W-:Y:S01]  /*25d0*/  IMAD.SHL.U32 R143, R139, 0x10, RZ ;  /* 0x000000108b8f7824 */ /* 0x000fe200078e00ff */
[C-C-:B------:R-:W-:Y:S02]  /*25e0*/  IADD3.X R86, ~R83.reuse, RZ, R92.reuse, P5, P4 ;  /* 0x000000ff53567210 */ /* 0x140fe40002fe855c */
[C-C-:B------:R-:W-:Y:S02]  /*25f0*/  IADD3.X R88, ~R83.reuse, RZ, R92.reuse, P3, P2 ;  /* 0x000000ff53587210 */ /* 0x140fe40001fe455c */
[----:B------:R-:W-:-:S02]  /*2600*/  IADD3.X R92, ~R83, RZ, R92, P1, P0 ;  /* 0x000000ff535c7210 */ /* 0x000fc40000fe055c */
[-C--:B------:R-:W-:Y:S02]  /*2610*/  IADD3 R89, P2, R85, R82.reuse, RZ ;  /* 0x0000005255597210 */ /* 0x080fe40007f5e0ff */
[-C--:B------:R-:W-:Y:S02]  /*2620*/  IADD3 R93, P1, R87, R82.reuse, RZ ;  /* 0x00000052575d7210 */ /* 0x080fe40007f3e0ff */
[-C--:B------:R-:W-:Y:S02]  /*2630*/  IADD3 R95, P0, R91, R82.reuse, RZ ;  /* 0x000000525b5f7210 */ /* 0x080fe40007f1e0ff */
[C---:B------:R-:W-:Y:S02]  /*2640*/  IADD3 R138, R143.reuse, 0x40, RZ ;  /* 0x000000408f8a7810 */ /* 0x040fe40007ffe0ff */
[C---:B------:R-:W-:Y:S02]  /*2650*/  IADD3 R137, R143.reuse, 0x80, RZ ;  /* 0x000000808f897810 */ /* 0x040fe40007ffe0ff */
[----:B------:R-:W-:Y:S01]  /*2660*/  IADD3 R135, R143, 0xc0, RZ ;  /* 0x000000c08f877810 */ /* 0x000fe20007ffe0ff */
[--C-:B------:R-:W-:Y:S01]  /*2670*/  IMAD.X R90, R86, 0x1, R81.reuse, P2 ;  /* 0x00000001565a7824 */ /* 0x100fe200010e0651 */
[-C--:B------:R-:W-:Y:S01]  /*2680*/  IADD3 R103, P2, R89, R82.reuse, RZ ;  /* 0x0000005259677210 */ /* 0x080fe20007f5e0ff */
[--C-:B------:R-:W-:Y:S01]  /*2690*/  IMAD.X R94, R88, 0x1, R81.reuse, P1 ;  /* 0x00000001585e7824 */ /* 0x100fe200008e0651 */
[----:B------:R-:W-:Y:S01]  /*26a0*/  IADD3 R105, P1, R93, R82, RZ ;  /* 0x000000525d697210 */ /* 0x000fe20007f3e0ff */
[----:B------:R-:W-:Y:S01]  /*26b0*/  IMAD.X R96, R92, 0x1, R81, P0 ;  /* 0x000000015c607824 */ /* 0x000fe200000e0651 */
[C---:B------:R-:W-:Y:S01]  /*26c0*/  IADD3 R136, R143.reuse, R138, RZ ;  /* 0x0000008a8f887210 */ /* 0x040fe20007ffe0ff */
[----:B------:R-:W-:Y:S01]  /*26d0*/  IMAD.IADD R134, R143, 0x1, R137 ;  /* 0x000000018f867824 */ /* 0x000fe200078e0289 */
[----:B------:R-:W-:Y:S01]  /*26e0*/  IADD3 R107, P0, R95, R82, RZ ;  /* 0x000000525f6b7210 */ /* 0x000fe20007f1e0ff */
[----:B------:R-:W-:Y:S01]  /*26f0*/  IMAD.IADD R132, R143, 0x1, R135 ;  /* 0x000000018f847824 */ /* 0x000fe200078e0287 */
[C-C-:B------:R-:W-:Y:S01]  /*2700*/  SHF.L.U64.HI R97, R156.reuse, 0x4, R157.reuse ;  /* 0x000000049c617819 */ /* 0x140fe2000001029d */
[C---:B------:R-:W-:Y:S01]  /*2710*/  IMAD.SHL.U32 R100, R156.reuse, 0x20, RZ ;  /* 0x000000209c647824 */ /* 0x040fe200078e00ff */
[C---:B------:R-:W-:Y:S01]  /*2720*/  SHF.L.U32 R98, R156.reuse, 0x4, RZ ;  /* 0x000000049c627819 */ /* 0x040fe200000006ff */
[----:B------:R-:W-:Y:S01]  /*2730*/  IMAD R101, R157, 0x60, RZ ;  /* 0x000000609d657824 */ /* 0x000fe200078e02ff */
[----:B------:R-:W-:Y:S01]  /*2740*/  SHF.L.U64.HI R99, R156, 0x5, R157 ;  /* 0x000000059c637819 */ /* 0x000fe2000001029d */
[----:B------:R-:W-:Y:S01]  /*2750*/  IMAD.SHL.U32 R141, R139, 0x20, RZ ;  /* 0x000000208b8d7824 */ /* 0x000fe200078e00ff */
[----:B------:R-:W-:Y:S01]  /*2760*/  IADD3.X R106, R96, R81, RZ, P0, !PT ;  /* 0x00000051606a7210 */ /* 0x000fe200007fe4ff */
[----:B------:R-:W-:-:S02]  /*2770*/  IMAD.X R102, R90, 0x1, R81, P2 ;  /* 0x000000015a667824 */ /* 0x000fc400010e0651 */
[----:B------:R-:W-:Y:S01]  /*2780*/  IMAD.X R104, R94, 0x1, R81, P1 ;  /* 0x000000015e687824 */ /* 0x000fe200008e0651 */
[----:B------:R-:W-:Y:S01]  /*2790*/  IADD3 R131, R143, R134, RZ ;  /* 0x000000868f837210 */ /* 0x000fe20007ffe0ff */
[----:B------:R-:W-:-:S04]  /*27a0*/  IMAD.WIDE.U32 R156, R156, 0x60, RZ ;  /* 0x000000609c9c7825 */ /* 0x000fc800078e00ff */
[----:B------:R-:W-:Y:S02]  /*27b0*/  IMAD R139, R139, 0x30, RZ ;  /* 0x000000308b8b7824 */ /* 0x000fe400078e02ff */
[C---:B------:R-:W-:Y:S02]  /*27c0*/  IMAD.IADD R133, R143.reuse, 0x1, R136 ;  /* 0x000000018f857824 */ /* 0x040fe400078e0288 */
[----:B------:R-:W-:Y:S01]  /*27d0*/  IMAD.IADD R130, R143, 0x1, R132 ;  /* 0x000000018f827824 */ /* 0x000fe200078e0284 */
[----:B------:R-:W-:Y:S01]  /*27e0*/  SHF.L.U64.HI R97, R98, 0x1, R97 ;  /* 0x0000000162617819 */ /* 0x000fe20000010261 */
[----:B------:R-:W-:Y:S01]  /*27f0*/  IMAD.MOV.U32 R17, RZ, RZ, R165 ;  /* 0x000000ffff117224 */ /* 0x000fe200078e00a5 */
[----:B------:R-:W-:Y:S01]  /*2800*/  SHF.L.U64.HI R99, R100, 0x1, R99 ;  /* 0x0000000164637819 */ /* 0x000fe20000010263 */
[----:B------:R-:W-:Y:S01]  /*2810*/  IMAD.SHL.U32 R98, R98, 0x2, RZ ;  /* 0x0000000262627824 */ /* 0x000fe200078e00ff */
[----:B------:R-:W-:Y:S01]  /*2820*/  SHF.L.U64.HI R102, R103, 0x1, R102 ;  /* 0x0000000167667819 */ /* 0x000fe20000010266 */
[----:B------:R-:W-:Y:S01]  /*2830*/  IMAD.SHL.U32 R100, R100, 0x2, RZ ;  /* 0x0000000264647824 */ /* 0x000fe200078e00ff */
[----:B------:R-:W-:Y:S01]  /*2840*/  SHF.L.U64.HI R104, R105, 0x1, R104 ;  /* 0x0000000169687819 */ /* 0x000fe20000010268 */
[----:B------:R-:W-:Y:S01]  /*2850*/  IMAD.SHL.U32 R103, R103, 0x2, RZ ;  /* 0x0000000267677824 */ /* 0x000fe200078e00ff */
[----:B------:R-:W-:Y:S01]  /*2860*/  SHF.L.U64.HI R106, R107, 0x1, R106 ;  /* 0x000000016b6a7819 */ /* 0x000fe2000001026a */
[----:B------:R-:W-:Y:S01]  /*2870*/  IMAD.SHL.U32 R105, R105, 0x2, RZ ;  /* 0x0000000269697824 */ /* 0x000fe200078e00ff */
[C---:B------:R-:W-:Y:S01]  /*2880*/  IADD3 R20, R24.reuse, 0x40, RZ ;  /* 0x0000004018147810 */ /* 0x040fe20007ffe0ff */
[----:B------:R-:W-:Y:S01]  /*2890*/  IMAD.SHL.U32 R107, R107, 0x2, RZ ;  /* 0x000000026b6b7824 */ /* 0x000fe200078e00ff */
[----:B------:R-:W-:-:S02]  /*28a0*/  IADD3 R19, R24, 0x80, RZ ;  /* 0x0000008018137810 */ /* 0x000fc40007ffe0ff */
[----:B------:R-:W-:Y:S02]  /*28b0*/  IADD3 R18, R24, 0xc0, RZ ;  /* 0x000000c018127810 */ /* 0x000fe40007ffe0ff */
[----:B------:R-:W-:Y:S02]  /*28c0*/  IADD3 R101, R157, R101, RZ ;  /* 0x000000659d657210 */ /* 0x000fe40007ffe0ff */
        /* <DEDUP_REMOVED lines=12> */
.L_x_4169:
[----:B------:R-:W-:Y:S01]  /*2990*/  IMAD.SHL.U32 R22, R17, 0x40, RZ ;  /* 0x0000004011167824 */ /* 0x000fe200078e00ff */
[----:B------:R-:W-:Y:S04]  /*29a0*/  BSSY B2, `(.L_x_4114) ;  /* 0x0000934000027945 */ /* 0x000fe80003800000 */
[----:B------:R-:W-:Y:S05]  /*29b0*/  IADD3 R21, R22, -0x40, RZ ;  /* 0xffffffc016157810 */ /* 0x000fea0007ffe0ff */
[--C-:B------:R-:W-:Y:S02]  /*29c0*/  IMAD.IADD R167, R60, 0x1, -R21.reuse ;  /* 0x000000013ca77824 */ /* 0x100fe400078e0a15 */
[----:B------:R-:W-:Y:S03]  /*29d0*/  IMAD.IADD R163, R66, 0x1, -R21 ;  /* 0x0000000142a37824 */ /* 0x000fe600078e0a15 */
[-C--:B------:R-:W-:Y:S02]  /*29e0*/  ISETP.GE.AND P3, PT, R148, R167.reuse, PT ;  /* 0x000000a79400720c */ /* 0x080fe40003f66270 */
[----:B------:R-:W-:Y:S02]  /*29f0*/  ISETP.GE.AND P2, PT, R74, R167, PT ;  /* 0x000000a74a00720c */ /* 0x000fe40003f46270 */
[-C--:B------:R-:W-:Y:S02]  /*2a00*/  ISETP.GE.AND P3, PT, R148, R163.reuse, !P3 ;  /* 0x000000a39400720c */ /* 0x080fe40005f66270 */
[----:B------:R-:W-:Y:S02]  /*2a10*/  ISETP.GE.AND P2, PT, R74, R163, !P2 ;  /* 0x000000a34a00720c */ /* 0x000fe40005746270 */
[C---:B------:R-:W-:Y:S04]  /*2a20*/  ISETP.GE.AND P1, PT, R73.reuse, R167, PT ;  /* 0x000000a74900720c */ /* 0x040fe80003f26270 */
[----:B------:R-:W-:Y:S05]  /*2a30*/  ISETP.GE.AND P1, PT, R73, R163, !P1 ;  /* 0x000000a34900720c */ /* 0x000fea0004f26270 */
[----:B---3--:R-:W2:Y:S01]  /*2a40*/  @P3 LD.E.128 R12, [R108.64] ;  /* 0x000000066c0c3980 */ /* 0x008ea2000c101d00 */
[----:B------:R-:W-:Y:S01]  /*2a50*/  @P3 IMAD.MOV.U32 R2, RZ, RZ, R117 ;  /* 0x000000ffff023224 */ /* 0x000fe200078e0075 */
[C---:B------:R-:W-:Y:S01]  /*2a60*/  @P2 IADD3 R30, P0, R108.reuse, R98, RZ ;  /* 0x000000626c1e2210 */ /* 0x040fe20007f1e0ff */
[----:B------:R-:W-:Y:S04]  /*2a70*/  @P3 IMAD.MOV.U32 R3, RZ, RZ, R116 ;  /* 0x000000ffff033224 */ /* 0x000fe800078e0074 */
[----:B------:R-:W-:Y:S01]  /*2a80*/  @P2 IMAD.X R31, R109, 0x1, R97, P0 ;  /* 0x000000016d1f2824 */ /* 0x000fe200000e0661 */
[C---:B------:R-:W-:Y:S04]  /*2a90*/  @P2 LEA R40, P0, R63.reuse, R117, 0x1 ;  /* 0x000000753f282211 */ /* 0x040fe800078008ff */
[----:B------:R-:W-:Y:S01]  /*2aa0*/  @P2 LEA.HI.X R41, R63, R116, R62, 0x1, P0 ;  /* 0x000000743f292211 */ /* 0x000fe200000f0c3e */
[----:B--2---:R1:W-:Y:S04]  /*2ab0*/  @P3 ST.E.128 [R2.64], R12 ;  /* 0x0000000c02003985 */ /* 0x0043e8000c101d06 */
[----:B------:R-:W2:Y:S04]  /*2ac0*/  @P3 LD.E.128 R8, [R108.64+0x80] ;  /* 0x000080066c083980 */ /* 0x000ea8000c101d00 */
[----:B--2---:R-:W-:Y:S04]  /*2ad0*/  @P3 ST.E.128 [R2.64+0x80], R8 ;  /* 0x0000800802003985 */ /* 0x004fe8000c101d06 */
[----:B------:R-:W2:Y:S04]  /*2ae0*/  @P3 LD.E.128 R4, [R108.64+0x100] ;  /* 0x000100066c043980 */ /* 0x000ea8000c101d00 */
[----:B--2---:R-:W-:Y:S04]  /*2af0*/  @P3 ST.E.128 [R2.64+0x100], R4 ;  /* 0x0001000402003985 */ /* 0x004fe8000c101d06 */
[----:B------:R-:W2:Y:S04]  /*2b00*/  @P3 LD.E.128 R36, [R108.64+0x180] ;  /* 0x000180066c243980 */ /* 0x000ea8000c101d00 */
[----:B--2---:R2:W-:Y:S04]  /*2b10*/  @P3 ST.E.128 [R2.64+0x180], R36 ;  /* 0x0001802402003985 */ /* 0x0045e8000c101d06 */
[----:B-1----:R-:W3:Y:S01]  /*2b20*/  @P2 LD.E.128 R12, [R30.64] ;  /* 0x000000061e0c2980 */ /* 0x002ee2000c101d00 */
[----:B--2---:R-:W-:Y:S05]  /*2b30*/  @P1 IADD3 R2, P0, R108, R100, RZ ;  /* 0x000000646c021210 */ /* 0x004fea0007f1e0ff */
[----:B------:R-:W-:Y:S01]  /*2b40*/  @P1 IMAD.X R3, R109, 0x1, R99, P0 ;  /* 0x000000016d031824 */ /* 0x000fe200000e0663 */
[----:B------:R-:W-:Y:S05]  /*2b50*/  @P1 IADD3 R42, P0, R117, R76, RZ ;  /* 0x0000004c752a1210 */ /* 0x000fea0007f1e0ff */
[----:B------:R-:W-:Y:S01]  /*2b60*/  @P1 IMAD.X R43, R116, 0x1, R77, P0 ;  /* 0x00000001742b1824 */ /* 0x000fe200000e064d */
[C---:B------:R-:W-:Y:S04]  /*2b70*/  ISETP.GE.AND P0, PT, R72.reuse, R167, PT ;  /* 0x000000a74800720c */ /* 0x040fe80003f06270 */
[----:B------:R-:W-:Y:S01]  /*2b80*/  ISETP.GE.AND P0, PT, R72, R163, !P0 ;  /* 0x000000a34800720c */ /* 0x000fe20004706270 */
[----:B---3--:R1:W-:Y:S04]  /*2b90*/  @P2 ST.E.128 [R40.64], R12 ;  /* 0x0000000c28002985 */ /* 0x0083e8000c101d06 */
[----:B------:R-:W2:Y:S04]  /*2ba0*/  @P2 LD.E.128 R8, [R30.64+0x80] ;  /* 0x000080061e082980 */ /* 0x000ea8000c101d00 */
[----:B--2---:R2:W-:Y:S04]  /*2bb0*/  @P2 ST.E.128 [R40.64+0x80], R8 ;  /* 0x0000800828002985 */ /* 0x0045e8000c101d06 */
[----:B------:R-:W3:Y:S04]  /*2bc0*/  @P2 LD.E.128 R4, [R30.64+0x100] ;  /* 0x000100061e042980 */ /* 0x000ee8000c101d00 */
[----:B---3--:R3:W-:Y:S04]  /*2bd0*/  @P2 ST.E.128 [R40.64+0x100], R4 ;  /* 0x0001000428002985 */ /* 0x0087e8000c101d06 */
[----:B------:R4:W5:Y:S02]  /*2be0*/  @P2 LD.E.128 R32, [R30.64+0x180] ;  /* 0x000180061e202980 */ /* 0x000964000c101d00 */
[----:B----4-:R-:W-:Y:S05]  /*2bf0*/  @P0 IADD3 R30, P4, R108, R156, RZ ;  /* 0x0000009c6c1e0210 */ /* 0x010fea0007f9e0ff */
[----:B------:R-:W-:Y:S01]  /*2c00*/  @P0 IMAD.X R31, R109, 0x1, R101, P4 ;  /* 0x000000016d1f0824 */ /* 0x000fe200020e0665 */
[----:B-----5:R4:W-:Y:S04]  /*2c10*/  @P2 ST.E.128 [R40.64+0x180], R32 ;  /* 0x0001802028002985 */ /* 0x0209e8000c101d06 */
[----:B-1----:R-:W5:Y:S04]  /*2c20*/  @P1 LD.E.128 R12, [R2.64] ;  /* 0x00000006020c1980 */ /* 0x002f68000c101d00 */
[----:B-----5:R1:W-:Y:S04]  /*2c30*/  @P1 ST.E.128 [R42.64], R12 ;  /* 0x0000000c2a001985 */ /* 0x0203e8000c101d06 */
[----:B--2---:R-:W2:Y:S04]  /*2c40*/  @P1 LD.E.128 R8, [R2.64+0x80] ;  /* 0x0000800602081980 */ /* 0x004ea8000c101d00 */
[----:B--2---:R2:W-:Y:S04]  /*2c50*/  @P1 ST.E.128 [R42.64+0x80], R8 ;  /* 0x000080082a001985 */ /* 0x0045e8000c101d06 */
[----:B---3--:R-:W3:Y:S04]  /*2c60*/  @P1 LD.E.128 R4, [R2.64+0x100] ;  /* 0x0001000602041980 */ /* 0x008ee8000c101d00 */
[----:B---3--:R3:W-:Y:S04]  /*2c70*/  @P1 ST.E.128 [R42.64+0x100], R4 ;  /* 0x000100042a001985 */ /* 0x0087e8000c101d06 */
[----:B------:R-:W5:Y:S04]  /*2c80*/  @P1 LD.E.128 R36, [R2.64+0x180] ;  /* 0x0001800602241980 */ /* 0x000f68000c101d00 */
[----:B-----5:R1:W-:Y:S01]  /*2c90*/  @P1 ST.E.128 [R42.64+0x180], R36 ;  /* 0x000180242a001985 */ /* 0x0203e2000c101d06 */
[----:B----4-:R-:W-:Y:S03]  /*2ca0*/  @P0 IADD3 R40, P1, R117, R154, RZ ;  /* 0x0000009a75280210 */ /* 0x010fe60007f3e0ff */
[----:B------:R-:W4:Y:S02]  /*2cb0*/  @P0 LD.E.128 R32, [R30.64] ;  /* 0x000000061e200980 */ /* 0x000f24000c101d00 */
[----:B------:R-:W-:Y:S05]  /*2cc0*/  @P0 IMAD.X R41, R116, 0x1, R75, P1 ;  /* 0x0000000174290824 */ /* 0x000fea00008e064b */
[----:B----4-:R4:W-:Y:S04]  /*2cd0*/  @P0 ST.E.128 [R40.64], R32 ;  /* 0x0000002028000985 */ /* 0x0109e8000c101d06 */
[----:B-1----:R-:W5:Y:S04]  /*2ce0*/  @P0 LD.E.128 R12, [R30.64+0x80] ;  /* 0x000080061e0c0980 */ /* 0x002f68000c101d00 */
[----:B-----5:R4:W-:Y:S04]  /*2cf0*/  @P0 ST.E.128 [R40.64+0x80], R12 ;  /* 0x0000800c28000985 */ /* 0x0209e8000c101d06 */
[----:B--2---:R-:W2:Y:S04]  /*2d00*/  @P0 LD.E.128 R8, [R30.64+0x100] ;  /* 0x000100061e080980 */ /* 0x004ea8000c101d00 */
[----:B--2---:R4:W-:Y:S04]  /*2d10*/  @P0 ST.E.128 [R40.64+0x100], R8 ;  /* 0x0001000828000985 */ /* 0x0049e8000c101d06 */
[----:B---3--:R-:W2:Y:S04]  /*2d20*/  @P0 LD.E.128 R4, [R30.64+0x180] ;  /* 0x000180061e040980 */ /* 0x008ea8000c101d00 */
[----:B--2---:R4:W-:Y:S04]  /*2d30*/  @P0 ST.E.128 [R40.64+0x180], R4 ;  /* 0x0001800428000985 */ /* 0x0049e8000c101d06 */
[----:B------:R-:W2:Y:S04]  /*2d40*/  LD.E R23, [R28.64+0xd0] ;  /* 0x0000d0061c177980 */ /* 0x000ea8000c101900 */
[----:B------:R-:W3:Y:S01]  /*2d50*/  LD.E R3, [R28.64+0x130] ;  /* 0x000130061c037980 */ /* 0x000ee2000c101900 */
[----:B--2---:R-:W-:Y:S01]  /*2d60*/  ISETP.NE.AND P1, PT, R23, RZ, PT ;  /* 0x000000ff1700720c */ /* 0x004fe20003f25270 */
[----:B---3--:R-:W-:Y:S05]  /*2d70*/  IMAD.U32 R3, R3, -0x40, RZ ;  /* 0xffffffc003037824 */ /* 0x008fea00078e00ff */
[C---:B------:R-:W-:Y:S04]  /*2d80*/  LEA R108, P0, R3.reuse, R108, 0x1 ;  /* 0x0000006c036c7211 */ /* 0x040fe800078008ff */
[----:B------:R-:W-:Y:S03]  /*2d90*/  LEA.HI.X.SX32 R109, R3, R109, 0x1, P0 ;  /* 0x0000006d036d7211 */ /* 0x000fe600000f0eff */
[----:B------:R-:W-:-:S05]  /*2da0*/  @!P1 BRA `(.L_x_4115) ;  /* 0x00008bf000009947 */ /* 0x000fca0003800000 */
[----:B----4-:R-:W2:Y:S02]  /*2db0*/  LD.E.U8 R0, [R28.64+0x1b3] ;  /* 0x0001b3061c007980 */ /* 0x010ea4000c101100 */
[----:B--2---:R-:W-:Y:S11]  /*2dc0*/  ISETP.NE.AND P0, PT, R0, RZ, PT ;  /* 0x000000ff0000720c */ /* 0x004ff60003f05270 */
[----:B------:R-:W-:Y:S02]  /*2dd0*/  @!UPT UIADD3 URZ, URZ, URZ, URZ ;  /* 0x0000003f3f3ff290 */ /* 0x000fe4000fffe03f */
[----:B------:R-:W-:-:S05]  /*2de0*/  @!P0 BRA `(.L_x_4116) ;  /* 0x0000309000008947 */ /* 0x000fca0003800000 */
[----:B------:R-:W-:Y:S01]  /*2df0*/  BSSY B0, `(.L_x_4117) ;  /* 0x00000b6000007945 */ /* 0x000fe20003800000 */
[----:B------:R-:W-:-:S05]  /*2e00*/  @!P3 BRA `(.L_x_4118) ;  /* 0x00000b400000b947 */ /* 0x000fca0003800000 */
[-C--:B------:R-:W-:Y:S01]  /*2e10*/  ISETP.GE.AND P0, PT, R24, R23.reuse, PT ;  /* 0x000000171800720c */ /* 0x080fe20003f06270 */
[----:B------:R-:W2:Y:S01]  /*2e20*/  LD.E.128 R36, [R110.64] ;  /* 0x000000066e247980 */ /* 0x000ea2000c101d00 */
[----:B------:R-:W-:Y:S11]  /*2e30*/  ISETP.GE.AND P1, PT, R20, R23, PT ;  /* 0x000000171400720c */ /* 0x000ff60003f26270 */
[----:B------:R-:W3:Y:S06]  /*2e40*/  @!P0 LD.E.64 R48, [R56.64] ;  /* 0x0000000638308980 */ /* 0x000eec000c101b00 */
[----:B------:R-:W4:Y:S01]  /*2e50*/  @!P0 LD.E.64 R30, [R26.64] ;  /* 0x000000061a1e8980 */ /* 0x000f22000c101b00 */
[----:B---3--:R-:W-:Y:S01]  /*2e60*/  @!P0 IMAD.U32 R46, R49, 0x10000, RZ ;  /* 0x00010000312e8824 */ /* 0x008fe200078e00ff */
[----:B------:R-:W-:Y:S02]  /*2e70*/  @!P0 SHF.L.U32 R43, R48, 0x10, RZ ;  /* 0x00000010302b8819 */ /* 0x000fe400000006ff */
[C---:B--2---:R-:W-:Y:S02]  /*2e80*/  @!P0 LOP3.LUT R34, R36.reuse, 0xffff0000, RZ, 0xc0, !PT ;  /* 0xffff000024228812 */ /* 0x044fe400078ec0ff */
[----:B------:R-:W-:Y:S02]  /*2e90*/  @!P0 SHF.L.U32 R44, R36, 0x10, RZ ;  /* 0x00000010242c8819 */ /* 0x000fe400000006ff */
[----:B----4-:R-:W-:Y:S01]  /*2ea0*/  @!P0 SHF.L.U32 R33, R30, 0x10, RZ ;  /* 0x000000101e218819 */ /* 0x010fe200000006ff */
[----:B------:R-:W-:Y:S01]  /*2eb0*/  @!P0 FMUL.FTZ R51, R34, R43 ;  /* 0x0000002b22338220 */ /* 0x000fe20000410000 */
[----:B------:R-:W-:Y:S01]  /*2ec0*/  @!P0 LOP3.LUT R32, R30, 0xffff0000, RZ, 0xc0, !PT ;  /* 0xffff00001e208812 */ /* 0x000fe200078ec0ff */
[----:B------:R-:W-:Y:S01]  /*2ed0*/  @!P0 IMAD.U32 R30, R31, 0x10000, RZ ;  /* 0x000100001f1e8824 */ /* 0x000fe200078e00ff */
[----:B------:R-:W-:Y:S01]  /*2ee0*/  @!P0 LOP3.LUT R35, R37, 0xffff0000, RZ, 0xc0, !PT ;  /* 0xffff000025238812 */ /* 0x000fe200078ec0ff */
[-C--:B------:R-:W-:Y:S01]  /*2ef0*/  @!P0 FMUL.FTZ R0, R34, R33.reuse ;  /* 0x0000002122008220 */ /* 0x080fe20000410000 */
[----:B------:R-:W-:Y:S01]  /*2f00*/  @!P0 LOP3.LUT R31, R31, 0xffff0000, RZ, 0xc0, !PT ;  /* 0xffff00001f1f8812 */ /* 0x000fe200078ec0ff */
[----:B------:R-:W-:Y:S01]  /*2f10*/  @!P0 FFMA.FTZ R51, R44, R33, -R51 ;  /* 0x000000212c338223 */ /* 0x000fe20000010833 */
[----:B------:R-:W-:Y:S01]  /*2f20*/  @!P0 LOP3.LUT R33, R38, 0xffff0000, RZ, 0xc0, !PT ;  /* 0xffff000026218812 */ /* 0x000fe200078ec0ff */
[----:B------:R-:W-:Y:S01]  /*2f30*/  @!P0 FFMA.FTZ R0, R43, R44, R0 ;  /* 0x0000002c2b008223 */ /* 0x000fe20000010000 */
[----:B------:R-:W-:Y:S01]  /*2f40*/  @!P0 LOP3.LUT R45, R48, 0xffff0000, RZ, 0xc0, !PT ;  /* 0xffff0000302d8812 */ /* 0x000fe200078ec0ff */
[----:B------:R-:W-:Y:S01]  /*2f50*/  @!P0 IMAD.U32 R43, R37, 0x10000, RZ ;  /* 0x00010000252b8824 */ /* 0x000fe200078e00ff */
[----:B------:R-:W-:Y:S01]  /*2f60*/  @!P0 LOP3.LUT R49, R49, 0xffff0000, RZ, 0xc0, !PT ;  /* 0xffff000031318812 */ /* 0x000fe200078ec0ff */
[----:B------:R-:W-:Y:S01]  /*2f70*/  @!P0 FMUL.FTZ R2, R35, R32 ;  /* 0x0000002023028220 */ /* 0x000fe20000410000 */
[----:B------:R-:W-:Y:S01]  /*2f80*/  @!P0 LOP3.LUT R34, R39, 0xffff0000, RZ, 0xc0, !PT ;  /* 0xffff000027228812 */ /* 0x000fe200078ec0ff */
[----:B------:R-:W-:Y:S01]  /*2f90*/  @!P0 FMUL.FTZ R3, R33, R30 ;  /* 0x0000001e21038220 */ /* 0x000fe20000410000 */
[----:B------:R-:W-:Y:S01]  /*2fa0*/  @!P0 SHF.L.U32 R47, R38, 0x10, RZ ;  /* 0x00000010262f8819 */ /* 0x000fe200000006ff */
[----:B------:R-:W-:Y:S01]  /*2fb0*/  @!P0 FMUL.FTZ R59, R35, R45 ;  /* 0x0000002d233b8220 */ /* 0x000fe20000410000 */
[----:B------:R-:W-:Y:S01]  /*2fc0*/  @!P0 F2FP.BF16.PACK_AB R51, R0, R51 ;  /* 0x000000330033823e */ /* 0x000fe200000010ff */
[----:B------:R-:W-:Y:S02]  /*2fd0*/  @!P0 IMAD.U32 R44, R39, 0x10000, RZ ;  /* 0x00010000272c8824 */ /* 0x000fe400078e00ff */
[C---:B------:R-:W-:Y:S01]  /*2fe0*/  @!P0 FMUL.FTZ R58, R34.reuse, R49 ;  /* 0x00000031223a8220 */ /* 0x040fe20000410000 */
[----:B------:R-:W-:Y:S01]  /*2ff0*/  @!P0 MOV R36, R51 ;  /* 0x0000003300248202 */ /* 0x000fe20000000f00 */
[----:B------:R-:W-:Y:S02]  /*3000*/  @!P0 FMUL.FTZ R4, R34, R31 ;  /* 0x0000001f22048220 */ /* 0x000fe40000410000 */
[----:B------:R-:W-:Y:S02]  /*3010*/  @!P0 FFMA.FTZ R2, R45, R43, R2 ;  /* 0x0000002b2d028223 */ /* 0x000fe40000010002 */
[----:B------:R-:W-:Y:S02]  /*3020*/  @!P0 FMUL.FTZ R50, R33, R46 ;  /* 0x0000002e21328220 */ /* 0x000fe40000410000 */
[----:B------:R-:W-:Y:S02]  /*3030*/  @!P0 FFMA.FTZ R3, R46, R47, R3 ;  /* 0x0000002f2e038223 */ /* 0x000fe40000010003 */
[----:B------:R-:W-:Y:S02]  /*3040*/  @!P0 FFMA.FTZ R59, R43, R32, -R59 ;  /* 0x000000202b3b8223 */ /* 0x000fe4000001083b */
[----:B------:R-:W-:Y:S02]  /*3050*/  @!P0 FFMA.FTZ R58, R44, R31, -R58 ;  /* 0x0000001f2c3a8223 */ /* 0x000fe4000001083a */
[----:B------:R-:W-:Y:S01]  /*3060*/  @!P0 FFMA.FTZ R4, R49, R44, R4 ;  /* 0x0000002c31048223 */ /* 0x000fe20000010004 */
[----:B------:R-:W-:Y:S01]  /*3070*/  @!P0 F2FP.BF16.PACK_AB R142, R2, R59 ;  /* 0x0000003b028e823e */ /* 0x000fe200000010ff */
[----:B------:R-:W-:Y:S03]  /*3080*/  @!P0 FFMA.FTZ R50, R47, R30, -R50 ;  /* 0x0000001e2f328223 */ /* 0x000fe60000010832 */
[----:B------:R-:W-:Y:S01]  /*3090*/  @!P0 F2FP.BF16.PACK_AB R59, R4, R58 ;  /* 0x0000003a043b823e */ /* 0x000fe200000010ff */
[----:B------:R-:W-:Y:S01]  /*30a0*/  @!P0 IMAD.MOV.U32 R37, RZ, RZ, R142 ;  /* 0x000000ffff258224 */ /* 0x000fe200078e008e */
[----:B------:R-:W-:Y:S03]  /*30b0*/  @!P0 F2FP.BF16.PACK_AB R50, R3, R50 ;  /* 0x000000320332823e */ /* 0x000fe600000010ff */
[----:B------:R-:W-:Y:S01]  /*30c0*/  @!P0 IMAD.MOV.U32 R39, RZ, RZ, R59 ;  /* 0x000000ffff278224 */ /* 0x000fe200078e003b */
[----:B------:R-:W-:Y:S02]  /*30d0*/  @!P0 MOV R38, R50 ;  /* 0x0000003200268202 */ /* 0x000fe40000000f00 */
[----:B------:R-:W-:Y:S03]  /*30e0*/  ISETP.GE.AND P0, PT, R19, R23, PT ;  /* 0x000000171300720c */ /* 0x000fe60003f06270 */
[----:B------:R1:W-:Y:S08]  /*30f0*/  ST.E.128 [R158.64], R36 ;  /* 0x000000249e007985 */ /* 0x0003f0000c101d06 */
[----:B------:R-:W2:Y:S06]  /*3100*/  @!P1 LD.E.64 R30, [R26.64+0x40] ;  /* 0x000040061a1e9980 */ /* 0x000eac000c101b00 */
[----:B------:R-:W3:Y:S08]  /*3110*/  LD.E.128 R32, [R110.64+0x80] ;  /* 0x000080066e207980 */ /* 0x000ef0000c101d00 */
[----:B------:R-:W4:Y:S01]  /*3120*/  @!P1 LD.E.64 R48, [R56.64+0x40] ;  /* 0x0000400638309980 */ /* 0x000f22000c101b00 */
[C---:B--2---:R-:W-:Y:S02]  /*3130*/  @!P1 SHF.L.U32 R41, R30.reuse, 0x10, RZ ;  /* 0x000000101e299819 */ /* 0x044fe400000006ff */
[----:B------:R-:W-:Y:S01]  /*3140*/  @!P1 LOP3.LUT R40, R30, 0xffff0000, RZ, 0xc0, !PT ;  /* 0xffff00001e289812 */ /* 0x000fe200078ec0ff */
[C---:B------:R-:W-:Y:S01]  /*3150*/  @!P1 IMAD.U32 R30, R31.reuse, 0x10000, RZ ;  /* 0x000100001f1e9824 */ /* 0x040fe200078e00ff */
[----:B------:R-:W-:Y:S01]  /*3160*/  @!P1 LOP3.LUT R31, R31, 0xffff0000, RZ, 0xc0, !PT ;  /* 0xffff00001f1f9812 */ /* 0x000fe200078ec0ff */
[----:B---3--:R-:W-:Y:S01]  /*3170*/  @!P1 IMAD.U32 R47, R34, 0x10000, RZ ;  /* 0x00010000222f9824 */ /* 0x008fe200078e00ff */
[C---:B------:R-:W-:Y:S02]  /*3180*/  @!P1 LOP3.LUT R42, R32.reuse, 0xffff0000, RZ, 0xc0, !PT ;  /* 0xffff0000202a9812 */ /* 0x040fe400078ec0ff */
[----:B------:R-:W-:Y:S02]  /*3190*/  @!P1 SHF.L.U32 R44, R32, 0x10, RZ ;  /* 0x00000010202c9819 */ /* 0x000fe400000006ff */
[----:B-1----:R-:W-:Y:S01]  /*31a0*/  @!P1 LOP3.LUT R37, R33, 0xffff0000, RZ, 0xc0, !PT ;  /* 0xffff000021259812 */ /* 0x002fe200078ec0ff */
[----:B------:R-:W-:Y:S01]  /*31b0*/  @!P1 FMUL.FTZ R5, R42, R41 ;  /* 0x000000292a059220 */ /* 0x000fe20000410000 */
[----:B------:R-:W-:Y:S01]  /*31c0*/  @!P1 LOP3.LUT R39, R34, 0xffff0000, RZ, 0xc0, !PT ;  /* 0xffff000022279812 */ /* 0x000fe200078ec0ff */
[----:B----4-:R-:W-:Y:S01]  /*31d0*/  @!P1 IMAD.U32 R46, R49, 0x10000, RZ ;  /* 0x00010000312e9824 */ /* 0x010fe200078e00ff */
[C---:B------:R-:W-:Y:S01]  /*31e0*/  @!P1 SHF.L.U32 R43, R48.reuse, 0x10, RZ ;  /* 0x00000010302b9819 */ /* 0x040fe200000006ff */
[----:B------:R-:W-:Y:S01]  /*31f0*/  @!P1 FMUL.FTZ R6, R37, R40 ;  /* 0x0000002825069220 */ /* 0x000fe20000410000 */
[----:B------:R-:W-:Y:S01]  /*3200*/  @!P1 LOP3.LUT R45, R48, 0xffff0000, RZ, 0xc0, !PT ;  /* 0xffff0000302d9812 */ /* 0x000fe200078ec0ff */
        /* <DEDUP_REMOVED lines=8> */
[----:B------:R-:W-:Y:S02]  /*3290*/  @!P1 FMUL.FTZ R51, R37, R45 ;  /* 0x0000002d25339220 */ /* 0x000fe40000410000 */
[----:B------:R-:W-:Y:S01]  /*32a0*/  @!P1 FMUL.FTZ R58, R39, R46 ;  /* 0x0000002e273a9220 */ /* 0x000fe20000410000 */
[----:B------:R-:W-:Y:S01]  /*32b0*/  @!P1 F2FP.BF16.PACK_AB R50, R5, R50 ;  /* 0x000000320532923e */ /* 0x000fe200000010ff */
[C---:B------:R-:W-:Y:S02]  /*32c0*/  @!P1 FMUL.FTZ R59, R36.reuse, R49 ;  /* 0x00000031243b9220 */ /* 0x040fe40000410000 */
[----:B------:R-:W-:Y:S01]  /*32d0*/  @!P1 FMUL.FTZ R8, R36, R31 ;  /* 0x0000001f24089220 */ /* 0x000fe20000410000 */
[----:B------:R-:W-:Y:S01]  /*32e0*/  @!P1 MOV R32, R50 ;  /* 0x0000003200209202 */ /* 0x000fe20000000f00 */
        /* <DEDUP_REMOVED lines=11> */
[----:B------:R-:W-:Y:S02]  /*33a0*/  @!P1 MOV R35, R59 ;  /* 0x0000003b00239202 */ /* 0x000fe40000000f00 */
[----:B------:R-:W-:Y:S03]  /*33b0*/  ISETP.GE.AND P1, PT, R18, R23, PT ;  /* 0x000000171200720c */ /* 0x000fe60003f26270 */
[----:B------:R1:W-:Y:S08]  /*33c0*/  ST.E.128 [R158.64+0x80], R32 ;  /* 0x000080209e007985 */ /* 0x0003f0000c101d06 */
[----:B------:R-:W2:Y:S08]  /*33d0*/  LD.E.128 R36, [R110.64+0x100] ;  /* 0x000100066e247980 */ /* 0x000eb0000c101d00 */
[----:B------:R-:W3:Y:S06]  /*33e0*/  @!P0 LD.E.64 R30, [R26.64+0x80] ;  /* 0x000080061a1e8980 */ /* 0x000eec000c101b00 */
[----:B------:R-:W4:Y:S01]  /*33f0*/  @!P0 LD.E.64 R48, [R56.64+0x80] ;  /* 0x0000800638308980 */ /* 0x000f22000c101b00 */
[----:B--2---:R-:W-:Y:S01]  /*3400*/  @!P0 LOP3.LUT R42, R36, 0xffff0000, RZ, 0xc0, !PT ;  /* 0xffff0000242a8812 */ /* 0x004fe200078ec0ff */
[----:B------:R-:W-:Y:S01]  /*3410*/  @!P0 IMAD.U32 R47, R38, 0x10000, RZ ;  /* 0x00010000262f8824 */ /* 0x000fe200078e00ff */
[----:B------:R-:W-:Y:S02]  /*3420*/  @!P0 SHF.L.U32 R44, R36, 0x10, RZ ;  /* 0x00000010242c8819 */ /* 0x000fe400000006ff */
[----:B-1----:R-:W-:Y:S02]  /*3430*/  @!P0 LOP3.LUT R33, R37, 0xffff0000, RZ, 0xc0, !PT ;  /* 0xffff000025218812 */ /* 0x002fe400078ec0ff */
[----:B------:R-:W-:Y:S01]  /*3440*/  @!P0 LOP3.LUT R35, R38, 0xffff0000, RZ, 0xc0, !PT ;  /* 0xffff000026238812 */ /* 0x000fe200078ec0ff */
[C---:B---3--:R-:W-:Y:S01]  /*3450*/  @!P0 IMAD.U32 R41, R30.reuse, 0x10000, RZ ;  /* 0x000100001e298824 */ /* 0x048fe200078e00ff */
[----:B------:R-:W-:Y:S02]  /*3460*/  @!P0 LOP3.LUT R32, R39, 0xffff0000, RZ, 0xc0, !PT ;  /* 0xffff000027208812 */ /* 0x000fe400078ec0ff */
[----:B------:R-:W-:Y:S01]  /*3470*/  @!P0 LOP3.LUT R40, R30, 0xffff0000, RZ, 0xc0, !PT ;  /* 0xffff00001e288812 */ /* 0x000fe200078ec0ff */
[----:B------:R-:W-:Y:S01]  /*3480*/  @!P0 FMUL.FTZ R9, R42, R41 ;  /* 0x000000292a098220 */ /* 0x000fe20000410000 */
[----:B------:R-:W-:Y:S01]  /*3490*/  @!P0 SHF.L.U32 R30, R31, 0x10, RZ ;  /* 0x000000101f1e8819 */ /* 0x000fe200000006ff */
        /* <DEDUP_REMOVED lines=75> */
.L_x_4118:
[----:B------:R-:W-:Y:S05]  /*3950*/  BSYNC B0 ;  /* 0x0000000000007941 */ /* 0x000fea0003800000 */
.L_x_4117:
[----:B------:R-:W-:Y:S01]  /*3960*/  BSSY B0, `(.L_x_4119) ;  /* 0x00000c0000007945 */ /* 0x000fe20003800000 */
[----:B------:R-:W-:-:S05]  /*3970*/  @!P2 BRA `(.L_x_4120) ;  /* 0x00000be00000a947 */ /* 0x000fca0003800000 */
[----:B------:R-:W-:Y:S02]  /*3980*/  ISETP.GE.AND P0, PT, R24, R23, PT ;  /* 0x000000171800720c */ /* 0x000fe40003f06270 */
[C---:B------:R-:W-:Y:S02]  /*3990*/  LEA R174, P1, R82.reuse, R110, 0x1 ;  /* 0x0000006e52ae7211 */ /* 0x040fe400078208ff */
[C---:B------:R-:W-:Y:S02]  /*39a0*/  SHF.L.U32 R177, R143.reuse, 0x1, RZ ;  /* 0x000000018fb17819 */ /* 0x040fe400000006ff */
[----:B------:R-:W-:Y:S02]  /*39b0*/  LEA.HI.X R175, R82, R111, R81, 0x1, P1 ;  /* 0x0000006f52af7211 */ /* 0x000fe400008f0c51 */
[-C--:B------:R-:W-:Y:S02]  /*39c0*/  IADD3 R58, P1, R56, R177.reuse, RZ ;  /* 0x000000b1383a7210 */ /* 0x080fe40007f3e0ff */
[----:B------:R-:W-:Y:S01]  /*39d0*/  SHF.L.U64.HI R173, R143, 0x1, R129 ;  /* 0x000000018fad7819 */ /* 0x000fe20000010281 */
[----:B------:R-:W2:Y:S01]  /*39e0*/  LD.E.128 R36, [R174.64] ;  /* 0x00000006ae247980 */ /* 0x000ea2000c101d00 */
[----:B------:R-:W-:Y:S02]  /*39f0*/  IADD3 R40, P2, R26, R177, RZ ;  /* 0x000000b11a287210 */ /* 0x000fe40007f5e0ff */
[----:B------:R-:W-:Y:S02]  /*3a00*/  IADD3.X R59, R57, R173, RZ, P1, !PT ;  /* 0x000000ad393b7210 */ /* 0x000fe40000ffe4ff */
[----:B------:R-:W-:Y:S01]  /*3a10*/  ISETP.GE.AND P1, PT, R20, R23, PT ;  /* 0x000000171400720c */ /* 0x000fe20003f26270 */
[----:B------:R-:W-:Y:S01]  /*3a20*/  IMAD.X R41, R27, 0x1, R173, P2 ;  /* 0x000000011b297824 */ /* 0x000fe200010e06ad */
[----:B------:R-:W-:Y:S01]  /*3a30*/  LEA R172, P2, R64, R158, 0x1 ;  /* 0x0000009e40ac7211 */ /* 0x000fe200078408ff */
[----:B------:R-:W3:Y:S06]  /*3a40*/  @!P0 LD.E.64 R50, [R58.64] ;  /* 0x000000063a328980 */ /* 0x000eec000c101b00 */
[----:B------:R-:W4:Y:S01]  /*3a50*/  @!P0 LD.E.64 R30, [R40.64] ;  /* 0x00000006281e8980 */ /* 0x000f22000c101b00 */
[----:B--2---:R-:W-:Y:S01]  /*3a60*/  @!P0 IMAD.U32 R49, R38, 0x10000, RZ ;  /* 0x0001000026318824 */ /* 0x004fe200078e00ff */
[C---:B-1----:R-:W-:Y:S02]  /*3a70*/  @!P0 LOP3.LUT R34, R36.reuse, 0xffff0000, RZ, 0xc0, !PT ;  /* 0xffff000024228812 */ /* 0x042fe400078ec0ff */
[----:B------:R-:W-:Y:S02]  /*3a80*/  @!P0 LOP3.LUT R35, R37, 0xffff0000, RZ, 0xc0, !PT ;  /* 0xffff000025238812 */ /* 0x000fe400078ec0ff */
[----:B------:R-:W-:Y:S01]  /*3a90*/  @!P0 SHF.L.U32 R46, R36, 0x10, RZ ;  /* 0x00000010242e8819 */ /* 0x000fe200000006ff */
[C---:B---3--:R-:W-:Y:S01]  /*3aa0*/  @!P0 IMAD.U32 R45, R50.reuse, 0x10000, RZ ;  /* 0x00010000322d8824 */ /* 0x048fe200078e00ff */
[----:B------:R-:W-:Y:S01]  /*3ab0*/  @!P0 LOP3.LUT R47, R50, 0xffff0000, RZ, 0xc0, !PT ;  /* 0xffff0000322f8812 */ /* 0x000fe200078ec0ff */
[C---:B------:R-:W-:Y:S01]  /*3ac0*/  @!P0 IMAD.U32 R48, R51.reuse, 0x10000, RZ ;  /* 0x0001000033308824 */ /* 0x040fe200078e00ff */
[----:B------:R-:W-:Y:S01]  /*3ad0*/  @!P0 LOP3.LUT R51, R51, 0xffff0000, RZ, 0xc0, !PT ;  /* 0xffff000033338812 */ /* 0x000fe200078ec0ff */
[----:B------:R-:W-:Y:S02]  /*3ae0*/  @!P0 FMUL.FTZ R173, R34, R45 ;  /* 0x0000002d22ad8220 */ /* 0x000fe40000410000 */
[C---:B----4-:R-:W-:Y:S01]  /*3af0*/  @!P0 IMAD.U32 R33, R30.reuse, 0x10000, RZ ;  /* 0x000100001e218824 */ /* 0x050fe200078e00ff */
[----:B------:R-:W-:Y:S01]  /*3b00*/  @!P0 LOP3.LUT R32, R30, 0xffff0000, RZ, 0xc0, !PT ;  /* 0xffff00001e208812 */ /* 0x000fe200078ec0ff */
[----:B------:R-:W-:Y:S01]  /*3b10*/  @!P0 FMUL.FTZ R177, R35, R47 ;  /* 0x0000002f23b18220 */ /* 0x000fe20000410000 */
[C---:B------:R-:W-:Y:S01]  /*3b20*/  @!P0 SHF.L.U32 R30, R31.reuse, 0x10, RZ ;  /* 0x000000101f1e8819 */ /* 0x040fe200000006ff */
[-C--:B------:R-:W-:Y:S01]  /*3b30*/  @!P0 FMUL.FTZ R0, R34, R33.reuse ;  /* 0x0000002122008220 */ /* 0x080fe20000410000 */
[----:B------:R-:W-:Y:S01]  /*3b40*/  @!P0 LOP3.LUT R31, R31, 0xffff0000, RZ, 0xc0, !PT ;  /* 0xffff00001f1f8812 */ /* 0x000fe200078ec0ff */
[----:B------:R-:W-:Y:S01]  /*3b50*/  @!P0 FFMA.FTZ R173, R46, R33, -R173 ;  /* 0x000000212ead8223 */ /* 0x000fe200000108ad */
[----:B------:R-:W-:Y:S01]  /*3b60*/  @!P0 LOP3.LUT R33, R38, 0xffff0000, RZ, 0xc0, !PT ;  /* 0xffff000026218812 */ /* 0x000fe200078ec0ff */
[----:B------:R-:W-:Y:S01]  /*3b70*/  @!P0 FFMA.FTZ R0, R45, R46, R0 ;  /* 0x0000002e2d008223 */ /* 0x000fe20000010000 */
[----:B------:R-:W-:Y:S01]  /*3b80*/  @!P0 LOP3.LUT R34, R39, 0xffff0000, RZ, 0xc0, !PT ;  /* 0xffff000027228812 */ /* 0x000fe200078ec0ff */
[----:B------:R-:W-:Y:S01]  /*3b90*/  @!P0 FMUL.FTZ R2, R35, R32 ;  /* 0x0000002023028220 */ /* 0x000fe20000410000 */
[----:B------:R-:W-:Y:S01]  /*3ba0*/  @!P0 SHF.L.U32 R45, R37, 0x10, RZ ;  /* 0x00000010252d8819 */ /* 0x000fe200000006ff */
[----:B------:R-:W-:Y:S01]  /*3bb0*/  @!P0 FMUL.FTZ R3, R33, R30 ;  /* 0x0000001e21038220 */ /* 0x000fe20000410000 */
[----:B------:R-:W-:Y:S01]  /*3bc0*/  @!P0 SHF.L.U32 R46, R39, 0x10, RZ ;  /* 0x00000010272e8819 */ /* 0x000fe200000006ff */
[----:B------:R-:W-:Y:S01]  /*3bd0*/  @!P0 FMUL.FTZ R142, R33, R48 ;  /* 0x00000030218e8220 */ /* 0x000fe20000410000 */
[----:B------:R-:W-:Y:S01]  /*3be0*/  @!P0 F2FP.BF16.PACK_AB R162, R0, R173 ;  /* 0x000000ad00a2823e */ /* 0x000fe200000010ff */
[----:B------:R-:W-:Y:S01]  /*3bf0*/  @!P0 FMUL.FTZ R179, R34, R51 ;  /* 0x0000003322b38220 */ /* 0x000fe20000410000 */
[----:B------:R-:W-:Y:S01]  /*3c00*/  LEA.HI.X R173, R64, R159, R65, 0x1, P2 ;  /* 0x0000009f40ad7211 */ /* 0x000fe200010f0c41 */
        /* <DEDUP_REMOVED lines=9> */
[----:B------:R-:W-:Y:S02]  /*3ca0*/  @!P0 IMAD.MOV.U32 R36, RZ, RZ, R162 ;  /* 0x000000ffff248224 */ /* 0x000fe400078e00a2 */
[----:B------:R-:W-:Y:S01]  /*3cb0*/  @!P0 IMAD.MOV.U32 R38, RZ, RZ, R142 ;  /* 0x000000ffff268224 */ /* 0x000fe200078e008e */
[----:B------:R-:W-:Y:S02]  /*3cc0*/  @!P0 F2FP.BF16.PACK_AB R179, R4, R179 ;  /* 0x000000b304b3823e */ /* 0x000fe400000010ff */
[----:B------:R-:W-:Y:S02]  /*3cd0*/  @!P0 MOV R37, R177 ;  /* 0x000000b100258202 */ /* 0x000fe40000000f00 */
[----:B------:R-:W-:Y:S02]  /*3ce0*/  @!P0 MOV R39, R179 ;  /* 0x000000b300278202 */ /* 0x000fe40000000f00 */
[----:B------:R-:W-:Y:S03]  /*3cf0*/  ISETP.GE.AND P0, PT, R19, R23, PT ;  /* 0x000000171300720c */ /* 0x000fe60003f06270 */
[----:B------:R1:W-:Y:S08]  /*3d00*/  ST.E.128 [R172.64], R36 ;  /* 0x00000024ac007985 */ /* 0x0003f0000c101d06 */
[----:B------:R-:W2:Y:S08]  /*3d10*/  LD.E.128 R32, [R174.64+0x80] ;  /* 0x00008006ae207980 */ /* 0x000eb0000c101d00 */
[----:B------:R-:W3:Y:S06]  /*3d20*/  @!P1 LD.E.64 R30, [R40.64+0x40] ;  /* 0x00004006281e9980 */ /* 0x000eec000c101b00 */
[----:B------:R-:W4:Y:S01]  /*3d30*/  @!P1 LD.E.64 R50, [R58.64+0x40] ;  /* 0x000040063a329980 */ /* 0x000f22000c101b00 */
[C---:B--2---:R-:W-:Y:S01]  /*3d40*/  @!P1 IMAD.U32 R46, R32.reuse, 0x10000, RZ ;  /* 0x00010000202e9824 */ /* 0x044fe200078e00ff */
[----:B------:R-:W-:Y:S01]  /*3d50*/  @!P1 LOP3.LUT R44, R32, 0xffff0000, RZ, 0xc0, !PT ;  /* 0xffff0000202c9812 */ /* 0x000fe200078ec0ff */
[C---:B------:R-:W-:Y:S01]  /*3d60*/  @!P1 IMAD.U32 R49, R34.reuse, 0x10000, RZ ;  /* 0x0001000022319824 */ /* 0x040fe200078e00ff */
[----:B-1----:R-:W-:Y:S02]  /*3d70*/  @!P1 LOP3.LUT R37, R33, 0xffff0000, RZ, 0xc0, !PT ;  /* 0xffff000021259812 */ /* 0x002fe400078ec0ff */
[----:B------:R-:W-:Y:S02]  /*3d80*/  @!P1 LOP3.LUT R39, R34, 0xffff0000, RZ, 0xc0, !PT ;  /* 0xffff000022279812 */ /* 0x000fe400078ec0ff */
[----:B------:R-:W-:Y:S01]  /*3d90*/  @!P1 LOP3.LUT R36, R35, 0xffff0000, RZ, 0xc0, !PT ;  /* 0xffff000023249812 */ /* 0x000fe200078ec0ff */
[C---:B---3--:R-:W-:Y:S01]  /*3da0*/  @!P1 IMAD.U32 R43, R30.reuse, 0x10000, RZ ;  /* 0x000100001e2b9824 */ /* 0x048fe200078e00ff */
[----:B------:R-:W-:Y:S02]  /*3db0*/  @!P1 LOP3.LUT R42, R30, 0xffff0000, RZ, 0xc0, !PT ;  /* 0xffff00001e2a9812 */ /* 0x000fe400078ec0ff */
[C---:B------:R-:W-:Y:S01]  /*3dc0*/  @!P1 SHF.L.U32 R30, R31.reuse, 0x10, RZ ;  /* 0x000000101f1e9819 */ /* 0x040fe200000006ff */
[----:B------:R-:W-:Y:S01]  /*3dd0*/  @!P1 FMUL.FTZ R5, R44, R43 ;  /* 0x0000002b2c059220 */ /* 0x000fe20000410000 */
[----:B------:R-:W-:Y:S01]  /*3de0*/  @!P1 LOP3.LUT R31, R31, 0xffff0000, RZ, 0xc0, !PT ;  /* 0xffff00001f1f9812 */ /* 0x000fe200078ec0ff */
[C---:B----4-:R-:W-:Y:S01]  /*3df0*/  @!P1 IMAD.U32 R45, R50.reuse, 0x10000, RZ ;  /* 0x00010000322d9824 */ /* 0x050fe200078e00ff */
[----:B------:R-:W-:Y:S01]  /*3e00*/  @!P1 SHF.L.U32 R48, R51, 0x10, RZ ;  /* 0x0000001033309819 */ /* 0x000fe200000006ff */
[----:B------:R-:W-:Y:S01]  /*3e10*/  @!P1 FMUL.FTZ R6, R37, R42 ;  /* 0x0000002a25069220 */ /* 0x000fe20000410000 */
[----:B------:R-:W-:Y:S01]  /*3e20*/  @!P1 LOP3.LUT R47, R50, 0xffff0000, RZ, 0xc0, !PT ;  /* 0xffff0000322f9812 */ /* 0x000fe200078ec0ff */
[----:B------:R-:W-:Y:S01]  /*3e30*/  @!P1 FMUL.FTZ R142, R44, R45 ;  /* 0x0000002d2c8e9220 */ /* 0x000fe20000410000 */
[----:B------:R-:W-:Y:S01]  /*3e40*/  @!P1 LOP3.LUT R51, R51, 0xffff0000, RZ, 0xc0, !PT ;  /* 0xffff000033339812 */ /* 0x000fe200078ec0ff */
[----:B------:R-:W-:Y:S01]  /*3e50*/  @!P1 FFMA.FTZ R5, R45, R46, R5 ;  /* 0x0000002e2d059223 */ /* 0x000fe20000010005 */
[----:B------:R-:W-:Y:S01]  /*3e60*/  @!P1 SHF.L.U32 R45, R33, 0x10, RZ ;  /* 0x00000010212d9819 */ /* 0x000fe200000006ff */
[----:B------:R-:W-:Y:S02]  /*3e70*/  @!P1 FMUL.FTZ R7, R39, R30 ;  /* 0x0000001e27079220 */ /* 0x000fe40000410000 */
[----:B------:R-:W-:Y:S01]  /*3e80*/  @!P1 FFMA.FTZ R142, R46, R43, -R142 ;  /* 0x0000002b2e8e9223 */ /* 0x000fe2000001088e */
[----:B------:R-:W-:Y:S01]  /*3e90*/  @!P1 SHF.L.U32 R46, R35, 0x10, RZ ;  /* 0x00000010232e9819 */ /* 0x000fe200000006ff */
[----:B------:R-:W-:Y:S02]  /*3ea0*/  @!P1 FMUL.FTZ R162, R39, R48 ;  /* 0x0000003027a29220 */ /* 0x000fe40000410000 */
[----:B------:R-:W-:Y:S01]  /*3eb0*/  @!P1 FMUL.FTZ R177, R37, R47 ;  /* 0x0000002f25b19220 */ /* 0x000fe20000410000 */
[----:B------:R-:W-:Y:S01]  /*3ec0*/  @!P1 F2FP.BF16.PACK_AB R142, R5, R142 ;  /* 0x0000008e058e923e */ /* 0x000fe200000010ff */
        /* <DEDUP_REMOVED lines=46> */
[-C--:B------:R-:W-:Y:S02]  /*41b0*/  @!P0 FMUL.FTZ R12, R32, R31.reuse ;  /* 0x0000001f200c8220 */ /* 0x080fe40000410000 */
[----:B------:R-:W-:Y:S02]  /*41c0*/  @!P0 FFMA.FTZ R162, R49, R30, -R162 ;  /* 0x0000001e31a28223 */ /* 0x000fe400000108a2 */
[----:B------:R-:W-:Y:S02]  /*41d0*/  @!P0 FFMA.FTZ R164, R46, R31, -R164 ;  /* 0x0000001f2ea48223 */ /* 0x000fe400000108a4 */
[----:B------:R-:W-:Y:S02]  /*41e0*/  @!P0 FFMA.FTZ R10, R47, R45, R10 ;  /* 0x0000002d2f0a8223 */ /* 0x000fe4000001000a */
[----:B------:R-:W-:Y:S02]  /*41f0*/  @!P0 FFMA.FTZ R11, R48, R49, R11 ;  /* 0x00000031300b8223 */ /* 0x000fe4000001000b */
[----:B------:R-:W-:Y:S02]  /*4200*/  @!P0 FFMA.FTZ R177, R45, R42, -R177 ;  /* 0x0000002a2db18223 */ /* 0x000fe400000108b1 */
[----:B------:R-:W-:Y:S01]  /*4210*/  @!P0 FFMA.FTZ R12, R51, R46, R12 ;  /* 0x0000002e330c8223 */ /* 0x000fe2000001000c */
[----:B------:R-:W-:Y:S01]  /*4220*/  @!P0 F2FP.BF16.PACK_AB R162, R11, R162 ;  /* 0x000000a20ba2823e */ /* 0x000fe200000010ff */
[----:B------:R-:W-:Y:S01]  /*4230*/  @!P0 IMAD.MOV.U32 R36, RZ, RZ, R142 ;  /* 0x000000ffff248224 */ /* 0x000fe200078e008e */
[----:B------:R-:W-:Y:S02]  /*4240*/  @!P0 F2FP.BF16.PACK_AB R177, R10, R177 ;  /* 0x000000b10ab1823e */ /* 0x000fe400000010ff */
[----:B------:R-:W-:Y:S01]  /*4250*/  @!P0 F2FP.BF16.PACK_AB R179, R12, R164 ;  /* 0x000000a40cb3823e */ /* 0x000fe200000010ff */
[----:B------:R-:W-:Y:S01]  /*4260*/  @!P0 IMAD.MOV.U32 R38, RZ, RZ, R162 ;  /* 0x000000ffff268224 */ /* 0x000fe200078e00a2 */
        /* <DEDUP_REMOVED lines=47> */
.L_x_4120:
[----:B------:R-:W-:Y:S05]  /*4560*/  BSYNC B0 ;  /* 0x0000000000007941 */ /* 0x000fea0003800000 */
.L_x_4119:
[C---:B------:R-:W-:Y:S01]  /*4570*/  ISETP.GE.AND P0, PT, R73.reuse, R167, PT ;  /* 0x000000a74900720c */ /* 0x040fe20003f06270 */
[----:B------:R-:W-:Y:S03]  /*4580*/  BSSY B0, `(.L_x_4121) ;  /* 0x00000c2000007945 */ /* 0x000fe60003800000 */
[----:B------:R-:W-:Y:S11]  /*4590*/  ISETP.GE.AND P0, PT, R73, R163, !P0 ;  /* 0x000000a34900720c */ /* 0x000ff60004706270 */
[----:B------:R-:W-:Y:S02]  /*45a0*/  @!UPT UIADD3 URZ, URZ, URZ, URZ ;  /* 0x0000003f3f3ff290 */ /* 0x000fe4000fffe03f */
[----:B------:R-:W-:-:S05]  /*45b0*/  @!P0 BRA `(.L_x_4122) ;  /* 0x00000be000008947 */ /* 0x000fca0003800000 */
[----:B------:R-:W-:Y:S02]  /*45c0*/  ISETP.GE.AND P0, PT, R24, R23, PT ;  /* 0x000000171800720c */ /* 0x000fe40003f06270 */
[C---:B------:R-:W-:Y:S02]  /*45d0*/  LEA R174, P1, R84.reuse, R110, 0x1 ;  /* 0x0000006e54ae7211 */ /* 0x040fe400078208ff */
[C---:B------:R-:W-:Y:S02]  /*45e0*/  SHF.L.U32 R177, R141.reuse, 0x1, RZ ;  /* 0x000000018db17819 */ /* 0x040fe400000006ff */
[----:B------:R-:W-:Y:S02]  /*45f0*/  LEA.HI.X R175, R84, R111, R83, 0x1, P1 ;  /* 0x0000006f54af7211 */ /* 0x000fe400008f0c53 */
[-C--:B------:R-:W-:Y:S02]  /*4600*/  IADD3 R58, P1, R56, R177.reuse, RZ ;  /* 0x000000b1383a7210 */ /* 0x080fe40007f3e0ff */
[----:B-1----:R-:W-:Y:S01]  /*4610*/  SHF.L.U64.HI R173, R141, 0x1, R128 ;  /* 0x000000018dad7819 */ /* 0x002fe20000010280 */
        /* <DEDUP_REMOVED lines=9> */
[C---:B------:R-:W-:Y:S02]  /*46b0*/  @!P0 LOP3.LUT R34, R36.reuse, 0xffff0000, RZ, 0xc0, !PT ;  /* 0xffff000024228812 */ /* 0x040fe400078ec0ff */
        /* <DEDUP_REMOVED lines=174> */
.L_x_4122:
[----:B------:R-:W-:Y:S05]  /*51a0*/  BSYNC B0 ;  /* 0x0000000000007941 */ /* 0x000fea0003800000 */
.L_x_4121:
[C---:B------:R-:W-:Y:S01]  /*51b0*/  ISETP.GE.AND P0, PT, R72.reuse, R167, PT ;  /* 0x000000a74800720c */ /* 0x040fe20003f06270 */
[----:B------:R-:W-:Y:S03]  /*51c0*/  BSSY B0, `(.L_x_4123) ;  /* 0x00000c4000007945 */ /* 0x000fe60003800000 */
[----:B------:R-:W-:Y:S11]  /*51d0*/  ISETP.GE.AND P0, PT, R72, R163, !P0 ;  /* 0x000000a34800720c */ /* 0x000ff60004706270 */
[----:B------:R-:W-:Y:S02]  /*51e0*/  @!UPT UIADD3 URZ, URZ, URZ, URZ ;  /* 0x0000003f3f3ff290 */ /* 0x000fe4000fffe03f */
[----:B------:R-:W-:-:S05]  /*51f0*/  @!P0 BRA `(.L_x_4124) ;  /* 0x00000c0000008947 */ /* 0x000fca0003800000 */
[----:B-1----:R-:W-:Y:S01]  /*5200*/  IMAD R173, R161, 0x60, RZ ;  /* 0x00000060a1ad7824 */ /* 0x002fe200078e02ff */
[----:B------:R-:W-:Y:S01]  /*5210*/  SHF.L.U32 R175, R139, 0x1, RZ ;  /* 0x000000018baf7819 */ /* 0x000fe200000006ff */
[----:B------:R-:W-:Y:S01]  /*5220*/  IMAD.WIDE.U32 R166, R160, 0x60, R110 ;  /* 0x00000060a0a67825 */ /* 0x000fe200078e006e */
[----:B------:R-:W-:Y:S02]  /*5230*/  ISETP.GE.AND P0, PT, R24, R23, PT ;  /* 0x000000171800720c */ /* 0x000fe40003f06270 */
[-C--:B------:R-:W-:Y:S01]  /*5240*/  IADD3 R58, P1, R56, R175.reuse, RZ ;  /* 0x000000af383a7210 */ /* 0x080fe20007f3e0ff */
[----:B------:R-:W-:Y:S01]  /*5250*/  IMAD R179, R169, 0x60, RZ ;  /* 0x00000060a9b37824 */ /* 0x000fe200078e02ff */
[----:B------:R-:W-:Y:S02]  /*5260*/  SHF.L.U64.HI R163, R139, 0x1, R126 ;  /* 0x000000018ba37819 */ /* 0x000fe4000001027e */
[----:B------:R-:W-:Y:S02]  /*5270*/  IADD3 R40, P2, R26, R175, RZ ;  /* 0x000000af1a287210 */ /* 0x000fe40007f5e0ff */
[----:B------:R-:W-:Y:S01]  /*5280*/  IADD3 R167, R167, R173, RZ ;  /* 0x000000ada7a77210 */ /* 0x000fe20007ffe0ff */
[--C-:B------:R-:W-:Y:S01]  /*5290*/  IMAD.X R59, R57, 0x1, R163.reuse, P1 ;  /* 0x00000001393b7824 */ /* 0x100fe200008e06a3 */
[----:B------:R-:W-:Y:S01]  /*52a0*/  ISETP.GE.AND P1, PT, R20, R23, PT ;  /* 0x000000171400720c */ /* 0x000fe20003f26270 */
[----:B------:R-:W-:Y:S02]  /*52b0*/  IMAD.X R41, R27, 0x1, R163, P2 ;  /* 0x000000011b297824 */ /* 0x000fe400010e06a3 */
[----:B------:R-:W-:Y:S01]  /*52c0*/  IMAD.WIDE.U32 R162, R168, 0x60, R158 ;  /* 0x00000060a8a27825 */ /* 0x000fe200078e009e */
[----:B------:R-:W2:Y:S04]  /*52d0*/  @!P0 LD.E.64 R50, [R58.64] ;  /* 0x000000063a328980 */ /* 0x000ea8000c101b00 */
[----:B------:R-:W-:Y:S02]  /*52e0*/  IADD3 R163, R163, R179, RZ ;  /* 0x000000b3a3a37210 */ /* 0x000fe40007ffe0ff */
[----:B------:R-:W3:Y:S08]  /*52f0*/  LD.E.128 R32, [R166.64] ;  /* 0x00000006a6207980 */ /* 0x000ef0000c101d00 */
[----:B------:R-:W4:Y:S01]  /*5300*/  @!P0 LD.E.64 R30, [R40.64] ;  /* 0x00000006281e8980 */ /* 0x000f22000c101b00 */
[C---:B--2---:R-:W-:Y:S01]  /*5310*/  @!P0 IMAD.U32 R48, R51.reuse, 0x10000, RZ ;  /* 0x0001000033308824 */ /* 0x044fe200078e00ff */
[C---:B------:R-:W-:Y:S02]  /*5320*/  @!P0 SHF.L.U32 R45, R50.reuse, 0x10, RZ ;  /* 0x00000010322d8819 */ /* 0x040fe400000006ff */
[----:B------:R-:W-:Y:S02]  /*5330*/  @!P0 LOP3.LUT R47, R50, 0xffff0000, RZ, 0xc0, !PT ;  /* 0xffff0000322f8812 */ /* 0x000fe400078ec0ff */
[----:B------:R-:W-:Y:S02]  /*5340*/  @!P0 LOP3.LUT R51, R51, 0xffff0000, RZ, 0xc0, !PT ;  /* 0xffff000033338812 */ /* 0x000fe400078ec0ff */
[C---:B---3--:R-:W-:Y:S02]  /*5350*/  @!P0 LOP3.LUT R38, R32.reuse, 0xffff0000, RZ, 0xc0, !PT ;  /* 0xffff000020268812 */ /* 0x048fe400078ec0ff */
[----:B------:R-:W-:Y:S02]  /*5360*/  @!P0 SHF.L.U32 R46, R32, 0x10, RZ ;  /* 0x00000010202e8819 */ /* 0x000fe400000006ff */
[----:B------:R-:W-:Y:S01]  /*5370*/  @!P0 LOP3.LUT R39, R33, 0xffff0000, RZ, 0xc0, !PT ;  /* 0xffff000021278812 */ /* 0x000fe200078ec0ff */
[----:B------:R-:W-:Y:S01]  /*5380*/  @!P0 FMUL.FTZ R173, R38, R45 ;  /* 0x0000002d26ad8220 */ /* 0x000fe20000410000 */
[----:B------:R-:W-:Y:S02]  /*5390*/  @!P0 SHF.L.U32 R49, R34, 0x10, RZ ;  /* 0x0000001022318819 */ /* 0x000fe400000006ff */
[C---:B----4-:R-:W-:Y:S01]  /*53a0*/  @!P0 SHF.L.U32 R37, R30.reuse, 0x10, RZ ;  /* 0x000000101e258819 */ /* 0x050fe200000006ff */
[----:B------:R-:W-:Y:S01]  /*53b0*/  @!P0 FMUL.FTZ R175, R39, R47 ;  /* 0x0000002f27af8220 */ /* 0x000fe20000410000 */
[----:B------:R-:W-:Y:S01]  /*53c0*/  @!P0 LOP3.LUT R36, R30, 0xffff0000, RZ, 0xc0, !PT ;  /* 0xffff00001e248812 */ /* 0x000fe200078ec0ff */
[C---:B------:R-:W-:Y:S01]  /*53d0*/  @!P0 IMAD.U32 R30, R31.reuse, 0x10000, RZ ;  /* 0x000100001f1e8824 */ /* 0x040fe200078e00ff */
[----:B------:R-:W-:Y:S01]  /*53e0*/  @!P0 LOP3.LUT R31, R31, 0xffff0000, RZ, 0xc0, !PT ;  /* 0xffff00001f1f8812 */ /* 0x000fe200078ec0ff */
[-C--:B------:R-:W-:Y:S01]  /*53f0*/  @!P0 FMUL.FTZ R0, R38, R37.reuse ;  /* 0x0000002526008220 */ /* 0x080fe20000410000 */
[----:B------:R-:W-:Y:S01]  /*5400*/  @!P0 LOP3.LUT R38, R35, 0xffff0000, RZ, 0xc0, !PT ;  /* 0xffff000023268812 */ /* 0x000fe200078ec0ff */
[----:B------:R-:W-:Y:S01]  /*5410*/  @!P0 FFMA.FTZ R173, R46, R37, -R173 ;  /* 0x000000252ead8223 */ /* 0x000fe200000108ad */
[----:B------:R-:W-:Y:S01]  /*5420*/  @!P0 LOP3.LUT R37, R34, 0xffff0000, RZ, 0xc0, !PT ;  /* 0xffff000022258812 */ /* 0x000fe200078ec0ff */
[----:B------:R-:W-:Y:S02]  /*5430*/  @!P0 FFMA.FTZ R0, R45, R46, R0 ;  /* 0x0000002e2d008223 */ /* 0x000fe40000010000 */
[----:B------:R-:W-:Y:S02]  /*5440*/  @!P0 IMAD.U32 R45, R33, 0x10000, RZ ;  /* 0x00010000212d8824 */ /* 0x000fe400078e00ff */
[----:B------:R-:W-:Y:S01]  /*5450*/  @!P0 FMUL.FTZ R2, R39, R36 ;  /* 0x0000002427028220 */ /* 0x000fe20000410000 */
[----:B------:R-:W-:Y:S01]  /*5460*/  @!P0 F2FP.BF16.PACK_AB R173, R0, R173 ;  /* 0x000000ad00ad823e */ /* 0x000fe200000010ff */
[C---:B------:R-:W-:Y:S02]  /*5470*/  @!P0 FMUL.FTZ R3, R37.reuse, R30 ;  /* 0x0000001e25038220 */ /* 0x040fe40000410000 */
[----:B------:R-:W-:Y:S02]  /*5480*/  @!P0 FMUL.FTZ R142, R37, R48 ;  /* 0x00000030258e8220 */ /* 0x000fe40000410000 */
        /* <DEDUP_REMOVED lines=63> */
[----:B------:R-:W2:Y:S06]  /*5880*/  @!P0 LD.E.64 R48, [R58.64+0x80] ;  /* 0x000080063a308980 */ /* 0x000eac000c101b00 */
[----:B------:R-:W3:Y:S08]  /*5890*/  LD.E.128 R32, [R166.64+0x100] ;  /* 0x00010006a6207980 */ /* 0x000ef0000c101d00 */
[----:B------:R-:W4:Y:S01]  /*58a0*/  @!P0 LD.E.64 R30, [R40.64+0x80] ;  /* 0x00008006281e8980 */ /* 0x000f22000c101b00 */
[C---:B--2---:R-:W-:Y:S02]  /*58b0*/  @!P0 SHF.L.U32 R46, R48.reuse, 0x10, RZ ;  /* 0x00000010302e8819 */ /* 0x044fe400000006ff */
[----:B------:R-:W-:Y:S01]  /*58c0*/  @!P0 LOP3.LUT R47, R48, 0xffff0000, RZ, 0xc0, !PT ;  /* 0xffff0000302f8812 */ /* 0x000fe200078ec0ff */
[C---:B------:R-:W-:Y:S01]  /*58d0*/  @!P0 IMAD.U32 R48, R49.reuse, 0x10000, RZ ;  /* 0x0001000031308824 */ /* 0x040fe200078e00ff */
[----:B------:R-:W-:Y:S02]  /*58e0*/  @!P0 LOP3.LUT R49, R49, 0xffff0000, RZ, 0xc0, !PT ;  /* 0xffff000031318812 */ /* 0x000fe400078ec0ff */
[----:B---3--:R-:W-:Y:S02]  /*58f0*/  @!P0 LOP3.LUT R43, R32, 0xffff0000, RZ, 0xc0, !PT ;  /* 0xffff0000202b8812 */ /* 0x008fe400078ec0ff */
[----:B-1----:R-:W-:Y:S02]  /*5900*/  @!P0 LOP3.LUT R37, R33, 0xffff0000, RZ, 0xc0, !PT ;  /* 0xffff000021258812 */ /* 0x002fe400078ec0ff */
[----:B------:R-:W-:Y:S01]  /*5910*/  @!P0 LOP3.LUT R38, R34, 0xffff0000, RZ, 0xc0, !PT ;  /* 0xffff000022268812 */ /* 0x000fe200078ec0ff */
[----:B------:R-:W-:Y:S01]  /*5920*/  @!P0 FMUL.FTZ R142, R43, R46 ;  /* 0x0000002e2b8e8220 */ /* 0x000fe20000410000 */
[----:B------:R-:W-:Y:S01]  /*5930*/  @!P0 LOP3.LUT R36, R35, 0xffff0000, RZ, 0xc0, !PT ;  /* 0xffff000023248812 */ /* 0x000fe200078ec0ff */
[----:B------:R-:W-:Y:S01]  /*5940*/  @!P0 FMUL.FTZ R173, R37, R47 ;  /* 0x0000002f25ad8220 */ /* 0x000fe20000410000 */
[----:B------:R-:W-:Y:S01]  /*5950*/  @!P0 SHF.L.U32 R45, R32, 0x10, RZ ;  /* 0x00000010202d8819 */ /* 0x000fe200000006ff */
[C---:B----4-:R-:W-:Y:S01]  /*5960*/  @!P0 IMAD.U32 R42, R30.reuse, 0x10000, RZ ;  /* 0x000100001e2a8824 */ /* 0x050fe200078e00ff */
[----:B------:R-:W-:Y:S01]  /*5970*/  @!P0 LOP3.LUT R30, R30, 0xffff0000, RZ, 0xc0, !PT ;  /* 0xffff00001e1e8812 */ /* 0x000fe200078ec0ff */
[----:B------:R-:W-:Y:S01]  /*5980*/  @!P0 FMUL.FTZ R164, R38, R48 ;  /* 0x0000003026a48220 */ /* 0x000fe20000410000 */
[----:B------:R-:W-:Y:S01]  /*5990*/  @!P0 SHF.L.U32 R23, R31, 0x10, RZ ;  /* 0x000000101f178819 */ /* 0x000fe200000006ff */
[-C--:B------:R-:W-:Y:S01]  /*59a0*/  @!P0 FMUL.FTZ R9, R43, R42.reuse ;  /* 0x0000002a2b098220 */ /* 0x080fe20000410000 */
[----:B------:R-:W-:Y:S01]  /*59b0*/  @!P0 LOP3.LUT R31, R31, 0xffff0000, RZ, 0xc0, !PT ;  /* 0xffff00001f1f8812 */ /* 0x000fe200078ec0ff */
[----:B------:R-:W-:Y:S01]  /*59c0*/  @!P0 FFMA.FTZ R142, R45, R42, -R142 ;  /* 0x0000002a2d8e8223 */ /* 0x000fe2000001088e */
[----:B------:R-:W-:Y:S01]  /*59d0*/  @!P0 SHF.L.U32 R50, R35, 0x10, RZ ;  /* 0x0000001023328819 */ /* 0x000fe200000006ff */
[----:B------:R-:W-:Y:S01]  /*59e0*/  @!P0 FFMA.FTZ R9, R46, R45, R9 ;  /* 0x0000002d2e098223 */ /* 0x000fe20000010009 */
[----:B------:R-:W-:Y:S01]  /*59f0*/  @!P0 SHF.L.U32 R45, R33, 0x10, RZ ;  /* 0x00000010212d8819 */ /* 0x000fe200000006ff */
[----:B------:R-:W-:Y:S02]  /*5a00*/  @!P0 FMUL.FTZ R10, R37, R30 ;  /* 0x0000001e250a8220 */ /* 0x000fe40000410000 */
[----:B------:R-:W-:Y:S01]  /*5a10*/  @!P0 FMUL.FTZ R11, R38, R23 ;  /* 0x00000017260b8220 */ /* 0x000fe20000410000 */
[----:B------:R-:W-:Y:S01]  /*5a20*/  @!P0 F2FP.BF16.PACK_AB R142, R9, R142 ;  /* 0x0000008e098e823e */ /* 0x000fe200000010ff */
[C---:B------:R-:W-:Y:S02]  /*5a30*/  @!P0 FMUL.FTZ R172, R36.reuse, R49 ;  /* 0x0000003124ac8220 */ /* 0x040fe40000410000 */
[-C--:B------:R-:W-:Y:S01]  /*5a40*/  @!P0 FMUL.FTZ R12, R36, R31.reuse ;  /* 0x0000001f240c8220 */ /* 0x080fe20000410000 */
[----:B------:R-:W-:Y:S01]  /*5a50*/  @!P0 MOV R32, R142 ;  /* 0x0000008e00208202 */ /* 0x000fe20000000f00 */
[----:B------:R-:W-:Y:S02]  /*5a60*/  @!P0 FFMA.FTZ R173, R45, R30, -R173 ;  /* 0x0000001e2dad8223 */ /* 0x000fe400000108ad */
[----:B------:R-:W-:Y:S02]  /*5a70*/  @!P0 FFMA.FTZ R172, R50, R31, -R172 ;  /* 0x0000001f32ac8223 */ /* 0x000fe400000108ac */
[----:B------:R-:W-:Y:S02]  /*5a80*/  @!P0 IMAD.U32 R46, R34, 0x10000, RZ ;  /* 0x00010000222e8824 */ /* 0x000fe400078e00ff */
[----:B------:R-:W-:Y:S02]  /*5a90*/  @!P0 FFMA.FTZ R10, R47, R45, R10 ;  /* 0x0000002d2f0a8223 */ /* 0x000fe4000001000a */
[----:B------:R-:W-:Y:S02]  /*5aa0*/  @!P0 FFMA.FTZ R11, R48, R46, R11 ;  /* 0x0000002e300b8223 */ /* 0x000fe4000001000b */
[----:B------:R-:W-:Y:S01]  /*5ab0*/  @!P0 FFMA.FTZ R164, R46, R23, -R164 ;  /* 0x000000172ea48223 */ /* 0x000fe200000108a4 */
[----:B------:R-:W-:Y:S01]  /*5ac0*/  @!P0 F2FP.BF16.PACK_AB R173, R10, R173 ;  /* 0x000000ad0aad823e */ /* 0x000fe200000010ff */
[----:B------:R-:W-:Y:S03]  /*5ad0*/  @!P0 FFMA.FTZ R12, R49, R50, R12 ;  /* 0x00000032310c8223 */ /* 0x000fe6000001000c */
[----:B------:R-:W-:Y:S01]  /*5ae0*/  @!P0 F2FP.BF16.PACK_AB R164, R11, R164 ;  /* 0x000000a40ba4823e */ /* 0x000fe200000010ff */
[----:B------:R-:W-:Y:S01]  /*5af0*/  @!P0 IMAD.MOV.U32 R33, RZ, RZ, R173 ;  /* 0x000000ffff218224 */ /* 0x000fe200078e00ad */
[----:B------:R-:W-:Y:S02]  /*5b00*/  @!P0 F2FP.BF16.PACK_AB R175, R12, R172 ;  /* 0x000000ac0caf823e */ /* 0x000fe400000010ff */
[----:B------:R-:W-:Y:S02]  /*5b10*/  @!P0 MOV R34, R164 ;  /* 0x000000a400228202 */ /* 0x000fe40000000f00 */
[----:B------:R-:W-:Y:S05]  /*5b20*/  @!P0 MOV R35, R175 ;  /* 0x000000af00238202 */ /* 0x000fea0000000f00 */
[----:B------:R1:W-:Y:S08]  /*5b30*/  ST.E.128 [R162.64+0x100], R32 ;  /* 0x00010020a2007985 */ /* 0x0003f0000c101d06 */
[----:B------:R-:W2:Y:S06]  /*5b40*/  @!P1 LD.E.64 R58, [R58.64+0xc0] ;  /* 0x0000c0063a3a9980 */ /* 0x000eac000c101b00 */
[----:B------:R-:W3:Y:S08]  /*5b50*/  LD.E.128 R36, [R166.64+0x180] ;  /* 0x00018006a6247980 */ /* 0x000ef0000c101d00 */
[----:B------:R-:W4:Y:S01]  /*5b60*/  @!P1 LD.E.64 R30, [R40.64+0xc0] ;  /* 0x0000c006281e9980 */ /* 0x000f22000c101b00 */
[C---:B--2---:R-:W-:Y:S01]  /*5b70*/  @!P1 SHF.L.U32 R46, R58.reuse, 0x10, RZ ;  /* 0x000000103a2e9819 */ /* 0x044fe200000006ff */
[C---:B------:R-:W-:Y:S01]  /*5b80*/  @!P1 IMAD.U32 R48, R59.reuse, 0x10000, RZ ;  /* 0x000100003b309824 */ /* 0x040fe200078e00ff */
[----:B------:R-:W-:Y:S02]  /*5b90*/  @!P1 LOP3.LUT R47, R58, 0xffff0000, RZ, 0xc0, !PT ;  /* 0xffff00003a2f9812 */ /* 0x000fe400078ec0ff */
[----:B------:R-:W-:Y:S02]  /*5ba0*/  @!P1 LOP3.LUT R49, R59, 0xffff0000, RZ, 0xc0, !PT ;  /* 0xffff00003b319812 */ /* 0x000fe400078ec0ff */
[C---:B---3--:R-:W-:Y:S02]  /*5bb0*/  @!P1 LOP3.LUT R43, R36.reuse, 0xffff0000, RZ, 0xc0, !PT ;  /* 0xffff0000242b9812 */ /* 0x048fe400078ec0ff */
[----:B------:R-:W-:Y:S02]  /*5bc0*/  @!P1 SHF.L.U32 R45, R36, 0x10, RZ ;  /* 0x00000010242d9819 */ /* 0x000fe400000006ff */
[----:B-1----:R-:W-:Y:S01]  /*5bd0*/  @!P1 LOP3.LUT R33, R37, 0xffff0000, RZ, 0xc0, !PT ;  /* 0xffff000025219812 */ /* 0x002fe200078ec0ff */
[----:B------:R-:W-:Y:S01]  /*5be0*/  @!P1 FMUL.FTZ R142, R43, R46 ;  /* 0x0000002e2b8e9220 */ /* 0x000fe20000410000 */
[----:B------:R-:W-:Y:S01]  /*5bf0*/  @!P1 LOP3.LUT R34, R38, 0xffff0000, RZ, 0xc0, !PT ;  /* 0xffff000026229812 */ /* 0x000fe200078ec0ff */
        /* <DEDUP_REMOVED lines=10> */
[----:B------:R-:W-:Y:S01]  /*5ca0*/  @!P1 FMUL.FTZ R14, R33, R30 ;  /* 0x0000001e210e9220 */ /* 0x000fe20000410000 */
[----:B------:R-:W-:Y:S01]  /*5cb0*/  @!P1 LOP3.LUT R31, R31, 0xffff0000, RZ, 0xc0, !PT ;  /* 0xffff00001f1f9812 */ /* 0x000fe200078ec0ff */
[----:B------:R-:W-:Y:S01]  /*5cc0*/  @!P1 IMAD.U32 R46, R38, 0x10000, RZ ;  /* 0x00010000262e9824 */ /* 0x000fe200078e00ff */
[----:B------:R-:W-:Y:S01]  /*5cd0*/  @!P1 F2FP.BF16.PACK_AB R142, R13, R142 ;  /* 0x0000008e0d8e923e */ /* 0x000fe200000010ff */
[C---:B------:R-:W-:Y:S02]  /*5ce0*/  @!P1 FMUL.FTZ R15, R34.reuse, R23 ;  /* 0x00000017220f9220 */ /* 0x040fe40000410000 */
        /* <DEDUP_REMOVED lines=17> */
.L_x_4124:
[----:B------:R-:W-:Y:S05]  /*5e00*/  BSYNC B0 ;  /* 0x0000000000007941 */ /* 0x000fea0003800000 */
.L_x_4123:
[----:B------:R-:W2:Y:S02]  /*5e10*/  LD.E R3, [R28.64+0xd0] ;  /* 0x0000d0061c037980 */ /* 0x000ea4000c101900 */
[----:B--2---:R-:W-:Y:S05]  /*5e20*/  IMAD.U32 R3, R3, -0x20, RZ ;  /* 0xffffffe003037824 */ /* 0x004fea00078e00ff */
[C---:B------:R-:W-:Y:S02]  /*5e30*/  LEA R26, P1, R3.reuse, R26, 0x1 ;  /* 0x0000001a031a7211 */ /* 0x040fe400078208ff */
[C---:B------:R-:W-:Y:S02]  /*5e40*/  LEA R56, P0, R3.reuse, R56, 0x1 ;  /* 0x0000003803387211 */ /* 0x040fe400078008ff */
[C---:B------:R-:W-:Y:S02]  /*5e50*/  LEA.HI.X.SX32 R27, R3.reuse, R27, 0x1, P1 ;  /* 0x0000001b031b7211 */ /* 0x040fe400008f0eff */
[----:B------:R-:W-:Y:S01]  /*5e60*/  LEA.HI.X.SX32 R57, R3, R57, 0x1, P0 ;  /* 0x0000003903397211 */ /* 0x000fe200000f0eff */
[----:B------:R-:W-:-:S05]  /*5e70*/  BRA `(.L_x_4125) ;  /* 0x00005e6000007947 */ /* 0x000fca0003800000 */
.L_x_4116:
[----:B------:R-:W-:Y:S01]  /*5e80*/  BSSY B1, `(.L_x_4126) ;  /* 0x0000155000017945 */ /* 0x000fe20003800000 */
[----:B------:R-:W-:-:S05]  /*5e90*/  @!P3 BRA `(.L_x_4127) ;  /* 0x000015300000b947 */ /* 0x000fca0003800000 */
[----:B------:R1:W5:Y:S01]  /*5ea0*/  LD.E.128 R40, [R110.64] ;  /* 0x000000066e287980 */ /* 0x000362000c101d00 */
[----:B------:R-:W-:Y:S01]  /*5eb0*/  ISETP.GE.AND P0, PT, R24, R23, PT ;  /* 0x000000171800720c */ /* 0x000fe20003f06270 */
[----:B------:R-:W-:Y:S01]  /*5ec0*/  @!UPT UIADD3 URZ, URZ, URZ, URZ ;  /* 0x0000003f3f3ff290 */ /* 0x000fe2000fffe03f */
[----:B------:R-:W-:Y:S11]  /*5ed0*/  BSSY B0, `(.L_x_4128) ;  /* 0x0000050000007945 */ /* 0x000ff60003800000 */
[----:B------:R-:W-:-:S05]  /*5ee0*/  @P0 BRA `(.L_x_4129) ;  /* 0x000004e000000947 */ /* 0x000fca0003800000 */
[----:B------:R-:W-:Y:S01]  /*5ef0*/  LEA.HI R5, R23, R23, RZ, 0x1 ;  /* 0x0000001717057211 */ /* 0x000fe200078f08ff */
[----:B-----5:R-:W-:Y:S01]  /*5f00*/  IMAD.U32 R33, R40, 0x10000, RZ ;  /* 0x0001000028217824 */ /* 0x020fe200078e00ff */
[----:B------:R-:W-:Y:S01]  /*5f10*/  MOV R3, RZ ;  /* 0x000000ff00037202 */ /* 0x000fe20000000f00 */
[----:B------:R-:W-:Y:S01]  /*5f20*/  IMAD.U32 R34, R42, 0x10000, RZ ;  /* 0x000100002a227824 */ /* 0x000fe200078e00ff */
[----:B------:R-:W-:Y:S02]  /*5f30*/  SHF.R.S32.HI R5, RZ, 0x1, R5 ;  /* 0x00000001ff057819 */ /* 0x000fe40000011405 */
[----:B------:R-:W-:Y:S02]  /*5f40*/  LOP3.LUT R35, R40, 0xffff0000, RZ, 0xc0, !PT ;  /* 0xffff000028237812 */ /* 0x000fe400078ec0ff */
[----:B------:R-:W-:Y:S01]  /*5f50*/  ISETP.GE.AND P1, PT, R24, R5, PT ;  /* 0x000000051800720c */ /* 0x000fe20003f26270 */
[--C-:B------:R-:W-:Y:S01]  /*5f60*/  IMAD.MOV.U32 R7, RZ, RZ, R5.reuse ;  /* 0x000000ffff077224 */ /* 0x100fe200078e0005 */
[C---:B------:R-:W-:Y:S02]  /*5f70*/  SHF.L.U32 R30, R41.reuse, 0x10, RZ ;  /* 0x00000010291e7819 */ /* 0x040fe400000006ff */
        /* <DEDUP_REMOVED lines=8> */
[C---:B------:R-:W-:Y:S03]  /*6000*/  LEA R48, P0, R3.reuse, R112, 0x1 ;  /* 0x0000007003307211 */ /* 0x040fe600078008ff */
[----:B------:R-:W2:Y:S01]  /*6010*/  LD.E.128 R12, [R10.64] ;  /* 0x000000060a0c7980 */ /* 0x000ea2000c101d00 */
[----:B------:R-:W-:Y:S01]  /*6020*/  LEA.HI.X.SX32 R49, R3, R113, 0x1, P0 ;  /* 0x0000007103317211 */ /* 0x000fe200000f0eff */
[----:B------:R-:W-:Y:S01]  /*6030*/  IMAD.MOV.U32 R3, RZ, RZ, RZ ;  /* 0x000000ffff037224 */ /* 0x000fe200078e00ff */
[----:B------:R-:W-:Y:S04]  /*6040*/  @P1 IADD3 R3, -R5, RZ, RZ ;  /* 0x000000ff05031210 */ /* 0x000fe80007ffe1ff */
[C---:B------:R-:W-:Y:S01]  /*6050*/  LEA R44, P0, R3.reuse, R114, 0x1 ;  /* 0x00000072032c7211 */ /* 0x040fe200078008ff */
[----:B------:R-:W3:Y:S03]  /*6060*/  LD.E.128 R48, [R48.64] ;  /* 0x0000000630307980 */ /* 0x000ee6000c101d00 */
[----:B------:R-:W-:Y:S06]  /*6070*/  LEA.HI.X.SX32 R45, R3, R115, 0x1, P0 ;  /* 0x00000073032d7211 */ /* 0x000fec00000f0eff */
[----:B------:R-:W4:Y:S01]  /*6080*/  LD.E.128 R44, [R44.64] ;  /* 0x000000062c2c7980 */ /* 0x000f22000c101d00 */
[----:B--2---:R-:W-:Y:S01]  /*6090*/  IMAD.U32 R5, R14, 0x10000, RZ ;  /* 0x000100000e057824 */ /* 0x004fe200078e00ff */
[C---:B------:R-:W-:Y:S01]  /*60a0*/  SHF.L.U32 R7, R15.reuse, 0x10, RZ ;  /* 0x000000100f077819 */ /* 0x040fe200000006ff */
[----:B------:R-:W-:Y:S01]  /*60b0*/  IMAD.U32 R0, R12, 0x10000, RZ ;  /* 0x000100000c007824 */ /* 0x000fe200078e00ff */
[----:B------:R-:W-:Y:S02]  /*60c0*/  LOP3.LUT R9, R15, 0xffff0000, RZ, 0xc0, !PT ;  /* 0xffff00000f097812 */ /* 0x000fe400078ec0ff */
[----:B------:R-:W-:Y:S02]  /*60d0*/  LOP3.LUT R6, R14, 0xffff0000, RZ, 0xc0, !PT ;  /* 0xffff00000e067812 */ /* 0x000fe400078ec0ff */
[----:B------:R-:W-:Y:S01]  /*60e0*/  LOP3.LUT R2, R12, 0xffff0000, RZ, 0xc0, !PT ;  /* 0xffff00000c027812 */ /* 0x000fe200078ec0ff */
[----:B---3--:R-:W-:Y:S01]  /*60f0*/  IMAD.U32 R31, R48, 0x10000, RZ ;  /* 0x00010000301f7824 */ /* 0x008fe200078e00ff */
[----:B------:R-:W-:Y:S01]  /*6100*/  LOP3.LUT R8, R51, 0xffff0000, RZ, 0xc0, !PT ;  /* 0xffff000033087812 */ /* 0x000fe200078ec0ff */
[----:B------:R-:W-:Y:S01]  /*6110*/  IMAD.U32 R12, R50, 0x10000, RZ ;  /* 0x00010000320c7824 */ /* 0x000fe200078e00ff */
[----:B------:R-:W-:Y:S01]  /*6120*/  LOP3.LUT R15, R48, 0xffff0000, RZ, 0xc0, !PT ;  /* 0xffff0000300f7812 */ /* 0x000fe200078ec0ff */
[----:B------:R-:W-:Y:S01]  /*6130*/  @!P1 FADD.FTZ R31, -R31, -RZ ;  /* 0x800000ff1f1f9221 */ /* 0x000fe20000010100 */
[----:B------:R-:W-:Y:S01]  /*6140*/  SHF.L.U32 R14, R49, 0x10, RZ ;  /* 0x00000010310e7819 */ /* 0x000fe200000006ff */
[----:B------:R-:W-:Y:S01]  /*6150*/  @!P1 FADD.FTZ R8, -R8, -RZ ;  /* 0x800000ff08089221 */ /* 0x000fe20000010100 */
[----:B------:R-:W-:Y:S01]  /*6160*/  SHF.L.U32 R3, R13, 0x10, RZ ;  /* 0x000000100d037819 */ /* 0x000fe200000006ff */
[----:B------:R-:W-:Y:S01]  /*6170*/  @!P1 FADD.FTZ R15, -R15, -RZ ;  /* 0x800000ff0f0f9221 */ /* 0x000fe20000010100 */
[----:B------:R-:W-:Y:S01]  /*6180*/  LOP3.LUT R4, R13, 0xffff0000, RZ, 0xc0, !PT ;  /* 0xffff00000d047812 */ /* 0x000fe200078ec0ff */
[----:B------:R-:W-:Y:S01]  /*6190*/  @!P1 FADD.FTZ R14, -R14, -RZ ;  /* 0x800000ff0e0e9221 */ /* 0x000fe20000010100 */
[----:B------:R-:W-:Y:S01]  /*61a0*/  LOP3.LUT R13, R49, 0xffff0000, RZ, 0xc0, !PT ;  /* 0xffff0000310d7812 */ /* 0x000fe200078ec0ff */
[----:B------:R-:W-:Y:S01]  /*61b0*/  FMUL.FTZ R0, R0, R31 ;  /* 0x0000001f00007220 */ /* 0x000fe20000410000 */
[----:B------:R-:W-:Y:S01]  /*61c0*/  LOP3.LUT R11, R50, 0xffff0000, RZ, 0xc0, !PT ;  /* 0xffff0000320b7812 */ /* 0x000fe200078ec0ff */
[----:B------:R-:W-:Y:S01]  /*61d0*/  FMUL.FTZ R8, R9, R8 ;  /* 0x0000000809087220 */ /* 0x000fe20000410000 */
[C---:B----4-:R-:W-:Y:S01]  /*61e0*/  LOP3.LUT R16, R44.reuse, 0xffff0000, RZ, 0xc0, !PT ;  /* 0xffff00002c107812 */ /* 0x050fe200078ec0ff */
[----:B------:R-:W-:Y:S01]  /*61f0*/  IMAD.U32 R9, R44, 0x10000, RZ ;  /* 0x000100002c097824 */ /* 0x000fe200078e00ff */
[----:B------:R-:W-:Y:S01]  /*6200*/  SHF.L.U32 R10, R51, 0x10, RZ ;  /* 0x00000010330a7819 */ /* 0x000fe200000006ff */
[----:B------:R-:W-:Y:S01]  /*6210*/  @!P1 FADD.FTZ R13, -R13, -RZ ;  /* 0x800000ff0d0d9221 */ /* 0x000fe20000010100 */
[C---:B------:R-:W-:Y:S01]  /*6220*/  SHF.L.U32 R31, R45.reuse, 0x10, RZ ;  /* 0x000000102d1f7819 */ /* 0x040fe200000006ff */
        /* <DEDUP_REMOVED lines=15> */
[----:B------:R-:W-:Y:S02]  /*6320*/  FMUL.FTZ R6, R6, R11 ;  /* 0x0000000b06067220 */ /* 0x000fe40000410000 */
[----:B------:R-:W-:Y:S02]  /*6330*/  FFMA.FTZ R4, R37, R32, R4 ;  /* 0x0000002025047223 */ /* 0x000fe40000010004 */
[----:B------:R-:W-:Y:S02]  /*6340*/  FMUL.FTZ R7, R7, R10 ;  /* 0x0000000a07077220 */ /* 0x000fe40000410000 */
[----:B------:R-:W-:Y:S02]  /*6350*/  FFMA.FTZ R5, R34, R36, R5 ;  /* 0x0000002422057223 */ /* 0x000fe40000010005 */
[----:B------:R-:W-:Y:S02]  /*6360*/  FFMA.FTZ R6, R39, R38, R6 ;  /* 0x0000002627067223 */ /* 0x000fe40000010006 */
[----:B------:R-:W-:Y:S01]  /*6370*/  FFMA.FTZ R7, R40, R41, R7 ;  /* 0x0000002928077223 */ /* 0x000fe20000010007 */
[----:B------:R-:W-:Y:S01]  /*6380*/  F2FP.BF16.PACK_AB R40, R2, R0 ;  /* 0x000000000228723e */ /* 0x000fe200000010ff */
[----:B------:R-:W-:Y:S01]  /*6390*/  FFMA.FTZ R8, R43, R42, R8 ;  /* 0x0000002a2b087223 */ /* 0x000fe20000010008 */
[----:B------:R-:W-:Y:S02]  /*63a0*/  F2FP.BF16.PACK_AB R41, R4, R3 ;  /* 0x000000030429723e */ /* 0x000fe400000010ff */
[----:B------:R-:W-:Y:S02]  /*63b0*/  F2FP.BF16.PACK_AB R42, R6, R5 ;  /* 0x00000005062a723e */ /* 0x000fe400000010ff */
[----:B------:R-:W-:Y:S02]  /*63c0*/  F2FP.BF16.PACK_AB R43, R8, R7 ;  /* 0x00000007082b723e */ /* 0x000fe400000010ff */
.L_x_4129:
[----:B------:R-:W-:Y:S05]  /*63d0*/  BSYNC B0 ;  /* 0x0000000000007941 */ /* 0x000fea0003800000 */
.L_x_4128:
[----:B-----5:R2:W-:Y:S01]  /*63e0*/  ST.E.128 [R158.64], R40 ;  /* 0x000000289e007985 */ /* 0x0205e2000c101d06 */
[----:B------:R-:W-:Y:S01]  /*63f0*/  ISETP.GE.AND P0, PT, R20, R23, PT ;  /* 0x000000171400720c */ /* 0x000fe20003f06270 */
[----:B------:R-:W-:Y:S02]  /*6400*/  BSSY B0, `(.L_x_4130) ;  /* 0x0000052000007945 */ /* 0x000fe40003800000 */
[----:B------:R2:W5:Y:S10]  /*6410*/  LD.E.128 R8, [R110.64+0x80] ;  /* 0x000080066e087980 */ /* 0x000574000c101d00 */
[----:B------:R-:W-:-:S05]  /*6420*/  @P0 BRA `(.L_x_4131) ;  /* 0x000004f000000947 */ /* 0x000fca0003800000 */
[----:B------:R-:W-:Y:S01]  /*6430*/  LEA.HI R13, R23, R23, RZ, 0x1 ;  /* 0x00000017170d7211 */ /* 0x000fe200078f08ff */
[----:B-----5:R-:W-:Y:S01]  /*6440*/  IMAD.U32 R16, R9, 0x10000, RZ ;  /* 0x0001000009107824 */ /* 0x020fe200078e00ff */
[----:B------:R-:W-:Y:S01]  /*6450*/  MOV R15, RZ ;  /* 0x000000ff000f7202 */ /* 0x000fe20000000f00 */
[----:B------:R-:W-:Y:S01]  /*6460*/  IMAD.U32 R33, R8, 0x10000, RZ ;  /* 0x0001000008217824 */ /* 0x000fe200078e00ff */
[----:B------:R-:W-:Y:S01]  /*6470*/  SHF.R.S32.HI R13, RZ, 0x1, R13 ;  /* 0x00000001ff0d7819 */ /* 0x000fe2000001140d */
[----:B------:R-:W-:Y:S01]  /*6480*/  IMAD.U32 R32, R11, 0x10000, RZ ;  /* 0x000100000b207824 */ /* 0x000fe200078e00ff */
[----:B------:R-:W-:Y:S02]  /*6490*/  LOP3.LUT R37, R9, 0xffff0000, RZ, 0xc0, !PT ;  /* 0xffff000009257812 */ /* 0x000fe400078ec0ff */
[----:B------:R-:W-:Y:S01]  /*64a0*/  ISETP.GE.AND P1, PT, R20, R13, PT ;  /* 0x0000000d1400720c */ /* 0x000fe20003f26270 */
[--C-:B------:R-:W-:Y:S01]  /*64b0*/  IMAD.MOV.U32 R5, RZ, RZ, R13.reuse ;  /* 0x000000ffff057224 */ /* 0x100fe200078e000d */
[----:B------:R-:W-:Y:S02]  /*64c0*/  LOP3.LUT R35, R8, 0xffff0000, RZ, 0xc0, !PT ;  /* 0xffff000008237812 */ /* 0x000fe400078ec0ff */
[C---:B------:R-:W-:Y:S02]  /*64d0*/  SHF.L.U32 R30, R10.reuse, 0x10, RZ ;  /* 0x000000100a1e7819 */ /* 0x040fe400000006ff */
[----:B------:R-:W-:Y:S02]  /*64e0*/  LOP3.LUT R39, R10, 0xffff0000, RZ, 0xc0, !PT ;  /* 0xffff00000a277812 */ /* 0x000fe400078ec0ff */
[----:B--2---:R-:W-:Y:S05]  /*64f0*/  LOP3.LUT R41, R11, 0xffff0000, RZ, 0xc0, !PT ;  /* 0xffff00000b297812 */ /* 0x004fea00078ec0ff */
[--C-:B------:R-:W-:Y:S02]  /*6500*/  @P1 IMAD.MOV R5, RZ, RZ, -R13.reuse ;  /* 0x000000ffff051224 */ /* 0x100fe400078e0a0d */
[----:B------:R-:W-:Y:S03]  /*6510*/  @P1 IMAD.MOV R15, RZ, RZ, -R13 ;  /* 0x000000ffff0f1224 */ /* 0x000fe600078e0a0d */
[C---:B------:R-:W-:Y:S04]  /*6520*/  LEA R2, P0, R5.reuse, R110, 0x1 ;  /* 0x0000006e05027211 */ /* 0x040fe800078008ff */
[----:B------:R-:W-:Y:S02]  /*6530*/  LEA.HI.X.SX32 R3, R5, R111, 0x1, P0 ;  /* 0x0000006f05037211 */ /* 0x000fe400000f0eff */
[C---:B------:R-:W-:Y:S03]  /*6540*/  LEA R48, P0, R15.reuse, R112, 0x1 ;  /* 0x000000700f307211 */ /* 0x040fe600078008ff */
[----:B------:R-:W2:Y:S01]  /*6550*/  LD.E.128 R4, [R2.64+0x80] ;  /* 0x0000800602047980 */ /* 0x000ea2000c101d00 */
[----:B------:R-:W-:Y:S01]  /*6560*/  LEA.HI.X.SX32 R49, R15, R113, 0x1, P0 ;  /* 0x000000710f317211 */ /* 0x000fe200000f0eff */
[----:B------:R-:W-:Y:S01]  /*6570*/  IMAD.MOV.U32 R15, RZ, RZ, RZ ;  /* 0x000000ffff0f7224 */ /* 0x000fe200078e00ff */
[----:B------:R-:W-:Y:S04]  /*6580*/  @P1 IADD3 R15, -R13, RZ, RZ ;  /* 0x000000ff0d0f1210 */ /* 0x000fe80007ffe1ff */
[C---:B------:R-:W-:Y:S01]  /*6590*/  LEA R12, P0, R15.reuse, R114, 0x1 ;  /* 0x000000720f0c7211 */ /* 0x040fe200078008ff */
[----:B------:R-:W3:Y:S03]  /*65a0*/  LD.E.128 R48, [R48.64+0x80] ;  /* 0x0000800630307980 */ /* 0x000ee6000c101d00 */
[----:B------:R-:W-:Y:S05]  /*65b0*/  LEA.HI.X.SX32 R13, R15, R115, 0x1, P0 ;  /* 0x000000730f0d7211 */ /* 0x000fea00000f0eff */
[----:B------:R4:W4:Y:S01]  /*65c0*/  LD.E.128 R44, [R12.64+0x80] ;  /* 0x000080060c2c7980 */ /* 0x000922000c101d00 */
        /* <DEDUP_REMOVED lines=13> */
[C---:B------:R-:W-:Y:S01]  /*66a0*/  LOP3.LUT R11, R50.reuse, 0xffff0000, RZ, 0xc0, !PT ;  /* 0xffff0000320b7812 */ /* 0x040fe200078ec0ff */
[----:B------:R-:W-:Y:S01]  /*66b0*/  @!P1 FADD.FTZ R31, -R31, -RZ ;  /* 0x800000ff1f1f9221 */ /* 0x000fe20000010100 */
[----:B----4-:R-:W-:Y:S01]  /*66c0*/  SHF.L.U32 R12, R50, 0x10, RZ ;  /* 0x00000010320c7819 */ /* 0x010fe200000006ff */
[----:B------:R-:W-:Y:S01]  /*66d0*/  @!P1 FADD.FTZ R15, -R15, -RZ ;  /* 0x800000ff0f0f9221 */ /* 0x000fe20000010100 */
[----:B------:R-:W-:Y:S01]  /*66e0*/  LOP3.LUT R13, R49, 0xffff0000, RZ, 0xc0, !PT ;  /* 0xffff0000310d7812 */ /* 0x000fe200078ec0ff */
[----:B------:R-:W-:Y:S01]  /*66f0*/  FMUL.FTZ R7, R8, R7 ;  /* 0x0000000708077220 */ /* 0x000fe20000410000 */
[----:B------:R-:W-:Y:S01]  /*6700*/  SHF.L.U32 R5, R6, 0x10, RZ ;  /* 0x0000001006057819 */ /* 0x000fe200000006ff */
[----:B------:R-:W-:Y:S01]  /*6710*/  FMUL.FTZ R8, R10, R9 ;  /* 0x000000090a087220 */ /* 0x000fe20000410000 */
[----:B------:R-:W-:Y:S01]  /*6720*/  LOP3.LUT R6, R6, 0xffff0000, RZ, 0xc0, !PT ;  /* 0xffff000006067812 */ /* 0x000fe200078ec0ff */
[----:B------:R-:W-:Y:S01]  /*6730*/  @!P1 FADD.FTZ R14, -R14, -RZ ;  /* 0x800000ff0e0e9221 */ /* 0x000fe20000010100 */
[----:B------:R-:W-:Y:S01]  /*6740*/  SHF.L.U32 R9, R44, 0x10, RZ ;  /* 0x000000102c097819 */ /* 0x000fe200000006ff */
[----:B------:R-:W-:Y:S01]  /*6750*/  FMUL.FTZ R0, R0, R31 ;  /* 0x0000001f00007220 */ /* 0x000fe20000410000 */
[----:B------:R-:W-:Y:S01]  /*6760*/  LOP3.LUT R10, R44, 0xffff0000, RZ, 0xc0, !PT ;  /* 0xffff00002c0a7812 */ /* 0x000fe200078ec0ff */
[----:B------:R-:W-:Y:S01]  /*6770*/  @!P1 FADD.FTZ R11, -R11, -RZ ;  /* 0x800000ff0b0b9221 */ /* 0x000fe20000010100 */
[----:B------:R-:W-:Y:S01]  /*6780*/  LOP3.LUT R31, R47, 0xffff0000, RZ, 0xc0, !PT ;  /* 0xffff00002f1f7812 */ /* 0x000fe200078ec0ff */
[----:B------:R-:W-:Y:S02]  /*6790*/  @!P1 FADD.FTZ R12, -R12, -RZ ;  /* 0x800000ff0c0c9221 */ /* 0x000fe40000010100 */
[----:B------:R-:W-:Y:S02]  /*67a0*/  @!P1 FADD.FTZ R13, -R13, -RZ ;  /* 0x800000ff0d0d9221 */ /* 0x000fe40000010100 */
[----:B------:R-:W-:Y:S02]  /*67b0*/  FMUL.FTZ R2, R2, R15 ;  /* 0x0000000f02027220 */ /* 0x000fe40000410000 */
[----:B------:R-:W-:Y:S01]  /*67c0*/  FMUL.FTZ R3, R3, R14 ;  /* 0x0000000e03037220 */ /* 0x000fe20000410000 */
[----:B------:R-:W-:Y:S01]  /*67d0*/  LOP3.LUT R14, R46, 0xffff0000, RZ, 0xc0, !PT ;  /* 0xffff00002e0e7812 */ /* 0x000fe200078ec0ff */
[----:B------:R-:W-:Y:S02]  /*67e0*/  FMUL.FTZ R6, R6, R11 ;  /* 0x0000000b06067220 */ /* 0x000fe40000410000 */
[----:B------:R-:W-:Y:S02]  /*67f0*/  IMAD.U32 R11, R45, 0x10000, RZ ;  /* 0x000100002d0b7824 */ /* 0x000fe400078e00ff */
[----:B------:R-:W-:Y:S02]  /*6800*/  FFMA.FTZ R0, R33, R9, R0 ;  /* 0x0000000921007223 */ /* 0x000fe40000010000 */
[----:B------:R-:W-:Y:S01]  /*6810*/  FMUL.FTZ R5, R5, R12 ;  /* 0x0000000c05057220 */ /* 0x000fe20000410000 */
[----:B------:R-:W-:Y:S01]  /*6820*/  LOP3.LUT R12, R45, 0xffff0000, RZ, 0xc0, !PT ;  /* 0xffff00002d0c7812 */ /* 0x000fe200078ec0ff */
[----:B------:R-:W-:Y:S01]  /*6830*/  FMUL.FTZ R4, R4, R13 ;  /* 0x0000000d04047220 */ /* 0x000fe20000410000 */
[----:B------:R-:W-:Y:S01]  /*6840*/  SHF.L.U32 R13, R46, 0x10, RZ ;  /* 0x000000102e0d7819 */ /* 0x000fe200000006ff */
[----:B------:R-:W-:Y:S02]  /*6850*/  FFMA.FTZ R2, R35, R10, R2 ;  /* 0x0000000a23027223 */ /* 0x000fe40000010002 */
[----:B------:R-:W-:Y:S02]  /*6860*/  FFMA.FTZ R3, R16, R11, R3 ;  /* 0x0000000b10037223 */ /* 0x000fe40000010003 */
[----:B------:R-:W-:Y:S01]  /*6870*/  FFMA.FTZ R4, R37, R12, R4 ;  /* 0x0000000c25047223 */ /* 0x000fe20000010004 */
[----:B------:R-:W-:Y:S01]  /*6880*/  F2FP.BF16.PACK_AB R0, R2, R0 ;  /* 0x000000000200723e */ /* 0x000fe200000010ff */
[----:B------:R-:W-:Y:S02]  /*6890*/  IMAD.U32 R15, R47, 0x10000, RZ ;  /* 0x000100002f0f7824 */ /* 0x000fe400078e00ff */
[----:B------:R-:W-:Y:S01]  /*68a0*/  FFMA.FTZ R5, R30, R13, R5 ;  /* 0x0000000d1e057223 */ /* 0x000fe20000010005 */
[----:B------:R-:W-:Y:S01]  /*68b0*/  F2FP.BF16.PACK_AB R9, R4, R3 ;  /* 0x000000030409723e */ /* 0x000fe200000010ff */
[----:B------:R-:W-:Y:S02]  /*68c0*/  FFMA.FTZ R6, R39, R14, R6 ;  /* 0x0000000e27067223 */ /* 0x000fe40000010006 */
[----:B------:R-:W-:Y:S02]  /*68d0*/  FFMA.FTZ R7, R32, R15, R7 ;  /* 0x0000000f20077223 */ /* 0x000fe40000010007 */
[----:B------:R-:W-:Y:S01]  /*68e0*/  FFMA.FTZ R8, R41, R31, R8 ;  /* 0x0000001f29087223 */ /* 0x000fe20000010008 */
[----:B------:R-:W-:Y:S04]  /*68f0*/  F2FP.BF16.PACK_AB R10, R6, R5 ;  /* 0x00000005060a723e */ /* 0x000fe800000010ff */
[----:B------:R-:W-:Y:S02]  /*6900*/  F2FP.BF16.PACK_AB R11, R8, R7 ;  /* 0x00000007080b723e */ /* 0x000fe400000010ff */
[----:B------:R-:W-:Y:S02]  /*6910*/  MOV R8, R0 ;  /* 0x0000000000087202 */ /* 0x000fe40000000f00 */
.L_x_4131:
[----:B------:R-:W-:Y:S05]  /*6920*/  BSYNC B0 ;  /* 0x0000000000007941 */ /* 0x000fea0003800000 */
.L_x_4130:
[----:B-----5:R3:W-:Y:S01]  /*6930*/  ST.E.128 [R158.64+0x80], R8 ;  /* 0x000080089e007985 */ /* 0x0207e2000c101d06 */
[----:B------:R-:W-:Y:S01]  /*6940*/  ISETP.GE.AND P0, PT, R19, R23, PT ;  /* 0x000000171300720c */ /* 0x000fe20003f06270 */
[----:B------:R-:W-:Y:S02]  /*6950*/  BSSY B0, `(.L_x_4132) ;  /* 0x0000051000007945 */ /* 0x000fe40003800000 */
[----:B------:R3:W5:Y:S10]  /*6960*/  LD.E.128 R12, [R110.64+0x100] ;  /* 0x000100066e0c7980 */ /* 0x000774000c101d00 */
[----:B------:R-:W-:-:S05]  /*6970*/  @P0 BRA `(.L_x_4133) ;  /* 0x000004e000000947 */ /* 0x000fca0003800000 */
[----:B------:R-:W-:Y:S01]  /*6980*/  LEA.HI R0, R23, R23, RZ, 0x1 ;  /* 0x0000001717007211 */ /* 0x000fe200078f08ff */
[----:B---3--:R-:W-:Y:S01]  /*6990*/  IMAD.MOV.U32 R11, RZ, RZ, RZ ;  /* 0x000000ffff0b7224 */ /* 0x008fe200078e00ff */
[----:B------:R-:W-:Y:S01]  /*69a0*/  MOV R9, RZ ;  /* 0x000000ff00097202 */ /* 0x000fe20000000f00 */
[----:B-----5:R-:W-:Y:S01]  /*69b0*/  IMAD.U32 R30, R14, 0x10000, RZ ;  /* 0x000100000e1e7824 */ /* 0x020fe200078e00ff */
[----:B------:R-:W-:Y:S01]  /*69c0*/  SHF.R.S32.HI R0, RZ, 0x1, R0 ;  /* 0x00000001ff007819 */ /* 0x000fe20000011400 */
[----:B------:R-:W-:Y:S01]  /*69d0*/  IMAD.U32 R33, R12, 0x10000, RZ ;  /* 0x000100000c217824 */ /* 0x000fe200078e00ff */
[----:B------:R-:W-:Y:S02]  /*69e0*/  SHF.L.U32 R32, R15, 0x10, RZ ;  /* 0x000000100f207819 */ /* 0x000fe400000006ff */
[----:B------:R-:W-:Y:S01]  /*69f0*/  ISETP.GE.AND P1, PT, R19, R0, PT ;  /* 0x000000001300720c */ /* 0x000fe20003f26270 */
[--C-:B------:R-:W-:Y:S01]  /*6a00*/  IMAD.MOV.U32 R5, RZ, RZ, R0.reuse ;  /* 0x000000ffff057224 */ /* 0x100fe200078e0000 */
[----:B--2---:R-:W-:Y:S02]  /*6a10*/  LOP3.LUT R41, R15, 0xffff0000, RZ, 0xc0, !PT ;  /* 0xffff00000f297812 */ /* 0x004fe400078ec0ff */
[----:B------:R-:W-:Y:S02]  /*6a20*/  LOP3.LUT R39, R14, 0xffff0000, RZ, 0xc0, !PT ;  /* 0xffff00000e277812 */ /* 0x000fe400078ec0ff */
[----:B------:R-:W-:Y:S02]  /*6a30*/  LOP3.LUT R35, R12, 0xffff0000, RZ, 0xc0, !PT ;  /* 0xffff00000c237812 */ /* 0x000fe400078ec0ff */
[C---:B------:R-:W-:Y:S02]  /*6a40*/  SHF.L.U32 R16, R13.reuse, 0x10, RZ ;  /* 0x000000100d107819 */ /* 0x040fe400000006ff */
[----:B------:R-:W-:Y:S03]  /*6a50*/  LOP3.LUT R37, R13, 0xffff0000, RZ, 0xc0, !PT ;  /* 0xffff00000d257812 */ /* 0x000fe600078ec0ff */
[--C-:B------:R-:W-:Y:S01]  /*6a60*/  @P1 IMAD.MOV R5, RZ, RZ, -R0.reuse ;  /* 0x000000ffff051224 */ /* 0x100fe200078e0a00 */
[----:B------:R-:W-:Y:S01]  /*6a70*/  @P1 IADD3 R11, -R0, RZ, RZ ;  /* 0x000000ff000b1210 */ /* 0x000fe20007ffe1ff */
[----:B------:R-:W-:Y:S03]  /*6a80*/  @P1 IMAD.MOV R9, RZ, RZ, -R0 ;  /* 0x000000ffff091224 */ /* 0x000fe600078e0a00 */
[C---:B------:R-:W-:Y:S04]  /*6a90*/  LEA R2, P0, R5.reuse, R110, 0x1 ;  /* 0x0000006e05027211 */ /* 0x040fe800078008ff */
[----:B------:R-:W-:Y:S02]  /*6aa0*/  LEA.HI.X.SX32 R3, R5, R111, 0x1, P0 ;  /* 0x0000006f05037211 */ /* 0x000fe400000f0eff */
[C---:B------:R-:W-:Y:S03]  /*6ab0*/  LEA R48, P0, R9.reuse, R112, 0x1 ;  /* 0x0000007009307211 */ /* 0x040fe600078008ff */
[----:B------:R-:W2:Y:S01]  /*6ac0*/  LD.E.128 R4, [R2.64+0x100] ;  /* 0x0001000602047980 */ /* 0x000ea2000c101d00 */
[----:B------:R-:W-:Y:S02]  /*6ad0*/  LEA.HI.X.SX32 R49, R9, R113, 0x1, P0 ;  /* 0x0000007109317211 */ /* 0x000fe400000f0eff */
[C---:B------:R-:W-:Y:S04]  /*6ae0*/  LEA R8, P0, R11.reuse, R114, 0x1 ;  /* 0x000000720b087211 */ /* 0x040fe800078008ff */
[----:B------:R-:W-:Y:S01]  /*6af0*/  LEA.HI.X.SX32 R9, R11, R115, 0x1, P0 ;  /* 0x000000730b097211 */ /* 0x000fe200000f0eff */
[----:B------:R-:W3:Y:S08]  /*6b00*/  LD.E.128 R48, [R48.64+0x100] ;  /* 0x0001000630307980 */ /* 0x000ef0000c101d00 */
[----:B------:R4:W3:Y:S01]  /*6b10*/  LD.E.128 R44, [R8.64+0x100] ;  /* 0x00010006082c7980 */ /* 0x0008e2000c101d00 */
[C---:B--2---:R-:W-:Y:S01]  /*6b20*/  IMAD.U32 R0, R4.reuse, 0x10000, RZ ;  /* 0x0001000004007824 */ /* 0x044fe200078e00ff */
[C---:B----4-:R-:W-:Y:S02]  /*6b30*/  SHF.L.U32 R8, R7.reuse, 0x10, RZ ;  /* 0x0000001007087819 */ /* 0x050fe400000006ff */
[----:B------:R-:W-:Y:S02]  /*6b40*/  LOP3.LUT R10, R7, 0xffff0000, RZ, 0xc0, !PT ;  /* 0xffff0000070a7812 */ /* 0x000fe400078ec0ff */
[----:B------:R-:W-:Y:S02]  /*6b50*/  LOP3.LUT R2, R4, 0xffff0000, RZ, 0xc0, !PT ;  /* 0xffff000004027812 */ /* 0x000fe400078ec0ff */
[----:B------:R-:W-:Y:S01]  /*6b60*/  SHF.L.U32 R3, R5, 0x10, RZ ;  /* 0x0000001005037819 */ /* 0x000fe200000006ff */
        /* <DEDUP_REMOVED lines=14> */
[C---:B------:R-:W-:Y:S01]  /*6c50*/  IMAD.U32 R5, R6.reuse, 0x10000, RZ ;  /* 0x0001000006057824 */ /* 0x040fe200078e00ff */
[----:B------:R-:W-:Y:S01]  /*6c60*/  LOP3.LUT R6, R6, 0xffff0000, RZ, 0xc0, !PT ;  /* 0xffff000006067812 */ /* 0x000fe200078ec0ff */
[----:B------:R-:W-:Y:S02]  /*6c70*/  @!P1 FADD.FTZ R14, -R14, -RZ ;  /* 0x800000ff0e0e9221 */ /* 0x000fe40000010100 */
[----:B------:R-:W-:Y:S01]  /*6c80*/  FMUL.FTZ R0, R0, R31 ;  /* 0x0000001f00007220 */ /* 0x000fe20000410000 */
[----:B------:R-:W-:Y:S01]  /*6c90*/  LOP3.LUT R31, R47, 0xffff0000, RZ, 0xc0, !PT ;  /* 0xffff00002f1f7812 */ /* 0x000fe200078ec0ff */
[----:B------:R-:W-:Y:S02]  /*6ca0*/  FMUL.FTZ R7, R8, R7 ;  /* 0x0000000708077220 */ /* 0x000fe40000410000 */
[----:B------:R-:W-:Y:S01]  /*6cb0*/  FMUL.FTZ R8, R10, R9 ;  /* 0x000000090a087220 */ /* 0x000fe20000410000 */
[C---:B------:R-:W-:Y:S01]  /*6cc0*/  LOP3.LUT R10, R44.reuse, 0xffff0000, RZ, 0xc0, !PT ;  /* 0xffff00002c0a7812 */ /* 0x040fe200078ec0ff */
[----:B------:R-:W-:Y:S02]  /*6cd0*/  IMAD.U32 R9, R44, 0x10000, RZ ;  /* 0x000100002c097824 */ /* 0x000fe400078e00ff */
[----:B------:R-:W-:Y:S02]  /*6ce0*/  @!P1 FADD.FTZ R12, -R12, -RZ ;  /* 0x800000ff0c0c9221 */ /* 0x000fe40000010100 */
[----:B------:R-:W-:Y:S02]  /*6cf0*/  @!P1 FADD.FTZ R13, -R13, -RZ ;  /* 0x800000ff0d0d9221 */ /* 0x000fe40000010100 */
[----:B------:R-:W-:Y:S01]  /*6d00*/  FMUL.FTZ R2, R2, R15 ;  /* 0x0000000f02027220 */ /* 0x000fe20000410000 */
[----:B------:R-:W-:Y:S01]  /*6d10*/  SHF.L.U32 R15, R47, 0x10, RZ ;  /* 0x000000102f0f7819 */ /* 0x000fe200000006ff */
[----:B------:R-:W-:Y:S01]  /*6d20*/  FMUL.FTZ R6, R6, R11 ;  /* 0x0000000b06067220 */ /* 0x000fe20000410000 */
[----:B------:R-:W-:Y:S01]  /*6d30*/  SHF.L.U32 R11, R45, 0x10, RZ ;  /* 0x000000102d0b7819 */ /* 0x000fe200000006ff */
[----:B------:R-:W-:Y:S01]  /*6d40*/  FMUL.FTZ R3, R3, R14 ;  /* 0x0000000e03037220 */ /* 0x000fe20000410000 */
[----:B------:R-:W-:Y:S01]  /*6d50*/  LOP3.LUT R14, R46, 0xffff0000, RZ, 0xc0, !PT ;  /* 0xffff00002e0e7812 */ /* 0x000fe200078ec0ff */
[----:B------:R-:W-:Y:S02]  /*6d60*/  FFMA.FTZ R0, R33, R9, R0 ;  /* 0x0000000921007223 */ /* 0x000fe40000010000 */
[----:B------:R-:W-:Y:S01]  /*6d70*/  FMUL.FTZ R5, R5, R12 ;  /* 0x0000000c05057220 */ /* 0x000fe20000410000 */
[----:B------:R-:W-:Y:S01]  /*6d80*/  LOP3.LUT R12, R45, 0xffff0000, RZ, 0xc0, !PT ;  /* 0xffff00002d0c7812 */ /* 0x000fe200078ec0ff */
[----:B------:R-:W-:Y:S02]  /*6d90*/  FMUL.FTZ R4, R4, R13 ;  /* 0x0000000d04047220 */ /* 0x000fe40000410000 */
[----:B------:R-:W-:Y:S02]  /*6da0*/  FFMA.FTZ R2, R35, R10, R2 ;  /* 0x0000000a23027223 */ /* 0x000fe40000010002 */
[----:B------:R-:W-:Y:S02]  /*6db0*/  IMAD.U32 R13, R46, 0x10000, RZ ;  /* 0x000100002e0d7824 */ /* 0x000fe400078e00ff */
[----:B------:R-:W-:Y:S02]  /*6dc0*/  FFMA.FTZ R3, R16, R11, R3 ;  /* 0x0000000b10037223 */ /* 0x000fe40000010003 */
        /* <DEDUP_REMOVED lines=9> */
.L_x_4133:
[----:B------:R-:W-:Y:S05]  /*6e60*/  BSYNC B0 ;  /* 0x0000000000007941 */ /* 0x000fea0003800000 */
.L_x_4132:
[----:B-----5:R4:W-:Y:S01]  /*6e70*/  ST.E.128 [R158.64+0x100], R12 ;  /* 0x0001000c9e007985 */ /* 0x0209e2000c101d06 */
[----:B------:R-:W-:Y:S01]  /*6e80*/  ISETP.GE.AND P0, PT, R18, R23, PT ;  /* 0x000000171200720c */ /* 0x000fe20003f06270 */
[----:B------:R-:W-:Y:S02]  /*6e90*/  BSSY B0, `(.L_x_4134) ;  /* 0x0000052000007945 */ /* 0x000fe40003800000 */
[----:B---3--:R4:W5:Y:S10]  /*6ea0*/  LD.E.128 R8, [R110.64+0x180] ;  /* 0x000180066e087980 */ /* 0x008974000c101d00 */
[----:B------:R-:W-:-:S05]  /*6eb0*/  @P0 BRA `(.L_x_4135) ;  /* 0x000004f000000947 */ /* 0x000fca0003800000 */
[----:B----4-:R-:W-:Y:S01]  /*6ec0*/  LEA.HI R13, R23, R23, RZ, 0x1 ;  /* 0x00000017170d7211 */ /* 0x010fe200078f08ff */
[----:B------:R-:W-:Y:S01]  /*6ed0*/  IMAD.MOV.U32 R7, RZ, RZ, RZ ;  /* 0x000000ffff077224 */ /* 0x000fe200078e00ff */
[C---:B--2--5:R-:W-:Y:S01]  /*6ee0*/  LOP3.LUT R41, R9.reuse, 0xffff0000, RZ, 0xc0, !PT ;  /* 0xffff000009297812 */ /* 0x064fe200078ec0ff */
[----:B------:R-:W-:Y:S01]  /*6ef0*/  IMAD.MOV.U32 R15, RZ, RZ, RZ ;  /* 0x000000ffff0f7224 */ /* 0x000fe200078e00ff */
[----:B------:R-:W-:Y:S01]  /*6f00*/  SHF.R.S32.HI R13, RZ, 0x1, R13 ;  /* 0x00000001ff0d7819 */ /* 0x000fe2000001140d */
[----:B------:R-:W-:Y:S01]  /*6f10*/  IMAD.U32 R30, R9, 0x10000, RZ ;  /* 0x00010000091e7824 */ /* 0x000fe200078e00ff */
[----:B------:R-:W-:Y:S01]  /*6f20*/  SHF.L.U32 R32, R10, 0x10, RZ ;  /* 0x000000100a207819 */ /* 0x000fe200000006ff */
[C---:B------:R-:W-:Y:S01]  /*6f30*/  IMAD.U32 R34, R11.reuse, 0x10000, RZ ;  /* 0x000100000b227824 */ /* 0x040fe200078e00ff */
[-C--:B------:R-:W-:Y:S01]  /*6f40*/  ISETP.GE.AND P1, PT, R18, R13.reuse, PT ;  /* 0x0000000d1200720c */ /* 0x080fe20003f26270 */
[----:B------:R-:W-:Y:S01]  /*6f50*/  IMAD.U32 R37, R8, 0x10000, RZ ;  /* 0x0001000008257824 */ /* 0x000fe200078e00ff */
[----:B------:R-:W-:Y:S02]  /*6f60*/  MOV R5, R13 ;  /* 0x0000000d00057202 */ /* 0x000fe40000000f00 */
[----:B------:R-:W-:Y:S02]  /*6f70*/  LOP3.LUT R43, R10, 0xffff0000, RZ, 0xc0, !PT ;  /* 0xffff00000a2b7812 */ /* 0x000fe400078ec0ff */
[----:B------:R-:W-:Y:S02]  /*6f80*/  LOP3.LUT R45, R11, 0xffff0000, RZ, 0xc0, !PT ;  /* 0xffff00000b2d7812 */ /* 0x000fe400078ec0ff */
[----:B------:R-:W-:Y:S05]  /*6f90*/  LOP3.LUT R39, R8, 0xffff0000, RZ, 0xc0, !PT ;  /* 0xffff000008277812 */ /* 0x000fea00078ec0ff */
[--C-:B------:R-:W-:Y:S01]  /*6fa0*/  @P1 IMAD.MOV R7, RZ, RZ, -R13.reuse ;  /* 0x000000ffff071224 */ /* 0x100fe200078e0a0d */
[----:B------:R-:W-:Y:S01]  /*6fb0*/  @P1 IADD3 R15, -R13, RZ, RZ ;  /* 0x000000ff0d0f1210 */ /* 0x000fe20007ffe1ff */
[----:B------:R-:W-:Y:S03]  /*6fc0*/  @P1 IMAD.MOV R5, RZ, RZ, -R13 ;  /* 0x000000ffff051224 */ /* 0x000fe600078e0a0d */
[C---:B------:R-:W-:Y:S04]  /*6fd0*/  LEA R172, P0, R7.reuse, R112, 0x1 ;  /* 0x0000007007ac7211 */ /* 0x040fe800078008ff */
[----:B------:R-:W-:Y:S02]  /*6fe0*/  LEA.HI.X.SX32 R173, R7, R113, 0x1, P0 ;  /* 0x0000007107ad7211 */ /* 0x000fe400000f0eff */
[C---:B------:R-:W-:Y:S04]  /*6ff0*/  LEA R2, P0, R5.reuse, R110, 0x1 ;  /* 0x0000006e05027211 */ /* 0x040fe800078008ff */
[----:B------:R-:W-:Y:S01]  /*7000*/  LEA.HI.X.SX32 R3, R5, R111, 0x1, P0 ;  /* 0x0000006f05037211 */ /* 0x000fe200000f0eff */
[----:B------:R-:W2:Y:S01]  /*7010*/  LD.E.128 R172, [R172.64+0x180] ;  /* 0x00018006acac7980 */ /* 0x000ea2000c101d00 */
[C---:B------:R-:W-:Y:S04]  /*7020*/  LEA R12, P0, R15.reuse, R114, 0x1 ;  /* 0x000000720f0c7211 */ /* 0x040fe800078008ff */
[----:B------:R-:W-:Y:S03]  /*7030*/  LEA.HI.X.SX32 R13, R15, R115, 0x1, P0 ;  /* 0x000000730f0d7211 */ /* 0x000fe600000f0eff */
[----:B------:R3:W4:Y:S08]  /*7040*/  LD.E.128 R4, [R2.64+0x180] ;  /* 0x0001800602047980 */ /* 0x000730000c101d00 */
[----:B------:R4:W4:Y:S01]  /*7050*/  LD.E.128 R48, [R12.64+0x180] ;  /* 0x000180060c307980 */ /* 0x000922000c101d00 */
[----:B--2---:R-:W-:Y:S01]  /*7060*/  IMAD.U32 R9, R175, 0x10000, RZ ;  /* 0x00010000af097824 */ /* 0x004fe200078e00ff */
[----:B------:R-:W-:Y:S01]  /*7070*/  SHF.L.U32 R0, R172, 0x10, RZ ;  /* 0x00000010ac007819 */ /* 0x000fe200000006ff */
[----:B---3--:R-:W-:Y:S01]  /*7080*/  IMAD.U32 R3, R173, 0x10000, RZ ;  /* 0x00010000ad037824 */ /* 0x008fe200078e00ff */
[----:B------:R-:W-:Y:S01]  /*7090*/  LOP3.LUT R10, R174, 0xffff0000, RZ, 0xc0, !PT ;  /* 0xffff0000ae0a7812 */ /* 0x000fe200078ec0ff */
[----:B------:R-:W-:Y:S01]  /*70a0*/  @!P1 FADD.FTZ R9, -R9, -RZ ;  /* 0x800000ff09099221 */ /* 0x000fe20000010100 */
[----:B------:R-:W-:Y:S01]  /*70b0*/  LOP3.LUT R2, R172, 0xffff0000, RZ, 0xc0, !PT ;  /* 0xffff0000ac027812 */ /* 0x000fe200078ec0ff */
[----:B------:R-:W-:Y:S01]  /*70c0*/  @!P1 FADD.FTZ R0, -R0, -RZ ;  /* 0x800000ff00009221 */ /* 0x000fe20000010100 */
[----:B------:R-:W-:Y:S01]  /*70d0*/  SHF.L.U32 R11, R174, 0x10, RZ ;  /* 0x00000010ae0b7819 */ /* 0x000fe200000006ff */
[----:B----4-:R-:W-:Y:S01]  /*70e0*/  IMAD.U32 R12, R7, 0x10000, RZ ;  /* 0x00010000070c7824 */ /* 0x010fe200078e00ff */
[----:B------:R-:W-:Y:S01]  /*70f0*/  SHF.L.U32 R35, R4, 0x10, RZ ;  /* 0x0000001004237819 */ /* 0x000fe200000006ff */
[----:B------:R-:W-:Y:S01]  /*7100*/  @!P1 FADD.FTZ R10, -R10, -RZ ;  /* 0x800000ff0a0a9221 */ /* 0x000fe20000010100 */
[----:B------:R-:W-:Y:S01]  /*7110*/  LOP3.LUT R31, R6, 0xffff0000, RZ, 0xc0, !PT ;  /* 0xffff0000061f7812 */ /* 0x000fe200078ec0ff */
[----:B------:R-:W-:Y:S01]  /*7120*/  @!P1 FADD.FTZ R2, -R2, -RZ ;  /* 0x800000ff02029221 */ /* 0x000fe20000010100 */
[----:B------:R-:W-:Y:S01]  /*7130*/  LOP3.LUT R13, R173, 0xffff0000, RZ, 0xc0, !PT ;  /* 0xffff0000ad0d7812 */ /* 0x000fe200078ec0ff */
[----:B------:R-:W-:Y:S01]  /*7140*/  @!P1 FADD.FTZ R3, -R3, -RZ ;  /* 0x800000ff03039221 */ /* 0x000fe20000010100 */
[----:B------:R-:W-:Y:S01]  /*7150*/  LOP3.LUT R33, R4, 0xffff0000, RZ, 0xc0, !PT ;  /* 0xffff000004217812 */ /* 0x000fe200078ec0ff */
[----:B------:R-:W-:Y:S01]  /*7160*/  IMAD.U32 R4, R5, 0x10000, RZ ;  /* 0x0001000005047824 */ /* 0x000fe200078e00ff */
[----:B------:R-:W-:Y:S01]  /*7170*/  SHF.L.U32 R14, R6, 0x10, RZ ;  /* 0x00000010060e7819 */ /* 0x000fe200000006ff */
[----:B------:R-:W-:Y:S01]  /*7180*/  FMUL.FTZ R0, R35, R0 ;  /* 0x0000000023007220 */ /* 0x000fe20000410000 */
[----:B------:R-:W-:Y:S01]  /*7190*/  LOP3.LUT R15, R7, 0xffff0000, RZ, 0xc0, !PT ;  /* 0xffff0000070f7812 */ /* 0x000fe200078ec0ff */
[----:B------:R-:W-:Y:S01]  /*71a0*/  FMUL.FTZ R7, R12, R9 ;  /* 0x000000090c077220 */ /* 0x000fe20000410000 */
[C---:B------:R-:W-:Y:S01]  /*71b0*/  SHF.L.U32 R9, R48.reuse, 0x10, RZ ;  /* 0x0000001030097819 */ /* 0x040fe200000006ff */
[----:B------:R-:W-:Y:S01]  /*71c0*/  @!P1 FADD.FTZ R11, -R11, -RZ ;  /* 0x800000ff0b0b9221 */ /* 0x000fe20000010100 */
[----:B------:R-:W-:Y:S01]  /*71d0*/  LOP3.LUT R16, R5, 0xffff0000, RZ, 0xc0, !PT ;  /* 0xffff000005107812 */ /* 0x000fe200078ec0ff */
[----:B------:R-:W-:Y:S01]  /*71e0*/  FMUL.FTZ R6, R31, R10 ;  /* 0x0000000a1f067220 */ /* 0x000fe20000410000 */
[----:B------:R-:W-:Y:S01]  /*71f0*/  LOP3.LUT R10, R48, 0xffff0000, RZ, 0xc0, !PT ;  /* 0xffff0000300a7812 */ /* 0x000fe200078ec0ff */
[----:B------:R-:W-:Y:S01]  /*7200*/  @!P1 FADD.FTZ R13, -R13, -RZ ;  /* 0x800000ff0d0d9221 */ /* 0x000fe20000010100 */
[----:B------:R-:W-:Y:S01]  /*7210*/  LOP3.LUT R8, R175, 0xffff0000, RZ, 0xc0, !PT ;  /* 0xffff0000af087812 */ /* 0x000fe200078ec0ff */
[----:B------:R-:W-:Y:S01]  /*7220*/  FMUL.FTZ R2, R33, R2 ;  /* 0x0000000221027220 */ /* 0x000fe20000410000 */
[C---:B------:R-:W-:Y:S01]  /*7230*/  LOP3.LUT R12, R49.reuse, 0xffff0000, RZ, 0xc0, !PT ;  /* 0xffff0000310c7812 */ /* 0x040fe200078ec0ff */
[----:B------:R-:W-:Y:S02]  /*7240*/  FMUL.FTZ R3, R4, R3 ;  /* 0x0000000304037220 */ /* 0x000fe40000410000 */
[----:B------:R-:W-:Y:S01]  /*7250*/  FMUL.FTZ R5, R14, R11 ;  /* 0x0000000b0e057220 */ /* 0x000fe20000410000 */
[----:B------:R-:W-:Y:S01]  /*7260*/  LOP3.LUT R14, R50, 0xffff0000, RZ, 0xc0, !PT ;  /* 0xffff0000320e7812 */ /* 0x000fe200078ec0ff */
[----:B------:R-:W-:Y:S02]  /*7270*/  IMAD.U32 R11, R49, 0x10000, RZ ;  /* 0x00010000310b7824 */ /* 0x000fe400078e00ff */
[----:B------:R-:W-:Y:S02]  /*7280*/  FFMA.FTZ R0, R37, R9, R0 ;  /* 0x0000000925007223 */ /* 0x000fe40000010000 */
[----:B------:R-:W-:Y:S01]  /*7290*/  FMUL.FTZ R4, R16, R13 ;  /* 0x0000000d10047220 */ /* 0x000fe20000410000 */
[----:B------:R-:W-:Y:S01]  /*72a0*/  SHF.L.U32 R13, R50, 0x10, RZ ;  /* 0x00000010320d7819 */ /* 0x000fe200000006ff */
[----:B------:R-:W-:Y:S01]  /*72b0*/  FFMA.FTZ R2, R39, R10, R2 ;  /* 0x0000000a27027223 */ /* 0x000fe20000010002 */
[----:B------:R-:W-:Y:S01]  /*72c0*/  LOP3.LUT R16, R51, 0xffff0000, RZ, 0xc0, !PT ;  /* 0xffff000033107812 */ /* 0x000fe200078ec0ff */
[----:B------:R-:W-:Y:S02]  /*72d0*/  @!P1 FADD.FTZ R8, -R8, -RZ ;  /* 0x800000ff08089221 */ /* 0x000fe40000010100 */
[----:B------:R-:W-:Y:S01]  /*72e0*/  FFMA.FTZ R3, R30, R11, R3 ;  /* 0x0000000b1e037223 */ /* 0x000fe20000010003 */
[----:B------:R-:W-:Y:S01]  /*72f0*/  F2FP.BF16.PACK_AB R0, R2, R0 ;  /* 0x000000000200723e */ /* 0x000fe200000010ff */
[----:B------:R-:W-:Y:S02]  /*7300*/  FFMA.FTZ R4, R41, R12, R4 ;  /* 0x0000000c29047223 */ /* 0x000fe40000010004 */
[----:B------:R-:W-:Y:S02]  /*7310*/  FMUL.FTZ R8, R15, R8 ;  /* 0x000000080f087220 */ /* 0x000fe40000410000 */
[----:B------:R-:W-:Y:S01]  /*7320*/  IMAD.U32 R15, R51, 0x10000, RZ ;  /* 0x00010000330f7824 */ /* 0x000fe200078e00ff */
[----:B------:R-:W-:Y:S01]  /*7330*/  F2FP.BF16.PACK_AB R9, R4, R3 ;  /* 0x000000030409723e */ /* 0x000fe200000010ff */
[----:B------:R-:W-:Y:S02]  /*7340*/  FFMA.FTZ R5, R32, R13, R5 ;  /* 0x0000000d20057223 */ /* 0x000fe40000010005 */
[----:B------:R-:W-:Y:S02]  /*7350*/  FFMA.FTZ R6, R43, R14, R6 ;  /* 0x0000000e2b067223 */ /* 0x000fe40000010006 */
[----:B------:R-:W-:Y:S02]  /*7360*/  FFMA.FTZ R7, R34, R15, R7 ;  /* 0x0000000f22077223 */ /* 0x000fe40000010007 */
[----:B------:R-:W-:Y:S01]  /*7370*/  FFMA.FTZ R8, R45, R16, R8 ;  /* 0x000000102d087223 */ /* 0x000fe20000010008 */
[----:B------:R-:W-:Y:S04]  /*7380*/  F2FP.BF16.PACK_AB R10, R6, R5 ;  /* 0x00000005060a723e */ /* 0x000fe800000010ff */
[----:B------:R-:W-:Y:S02]  /*7390*/  F2FP.BF16.PACK_AB R11, R8, R7 ;  /* 0x00000007080b723e */ /* 0x000fe400000010ff */
[----:B------:R-:W-:Y:S02]  /*73a0*/  MOV R8, R0 ;  /* 0x0000000000087202 */ /* 0x000fe40000000f00 */
.L_x_4135:
[----:B------:R-:W-:Y:S05]  /*73b0*/  BSYNC B0 ;  /* 0x0000000000007941 */ /* 0x000fea0003800000 */
.L_x_4134:
[----:B-----5:R3:W-:Y:S02]  /*73c0*/  ST.E.128 [R158.64+0x180], R8 ;  /* 0x000180089e007985 */ /* 0x0207e4000c101d06 */
.L_x_4127:
[----:B------:R-:W-:Y:S05]  /*73d0*/  BSYNC B1 ;  /* 0x0000000000017941 */ /* 0x000fea0003800000 */
.L_x_4126:
[----:B------:R-:W-:Y:S01]  /*73e0*/  BSSY B1, `(.L_x_4136) ;  /* 0x000016e000017945 */ /* 0x000fe20003800000 */
[----:B------:R-:W-:-:S05]  /*73f0*/  @!P2 BRA `(.L_x_4137) ;  /* 0x000016c00000a947 */ /* 0x000fca0003800000 */
[C---:B------:R-:W-:Y:S01]  /*7400*/  LEA R58, P0, R82.reuse, R110, 0x1 ;  /* 0x0000006e523a7211 */ /* 0x040fe200078008ff */
[----:B------:R-:W-:Y:S03]  /*7410*/  BSSY B0, `(.L_x_4138) ;  /* 0x0000057000007945 */ /* 0x000fe60003800000 */
[----:B------:R-:W-:Y:S02]  /*7420*/  LEA.HI.X R59, R82, R111, R81, 0x1, P0 ;  /* 0x0000006f523b7211 */ /* 0x000fe400000f0c51 */
[----:B------:R-:W-:Y:S03]  /*7430*/  ISETP.GE.AND P0, PT, R24, R23, PT ;  /* 0x000000171800720c */ /* 0x000fe60003f06270 */
[----:B----4-:R4:W5:Y:S10]  /*7440*/  LD.E.128 R12, [R58.64] ;  /* 0x000000063a0c7980 */ /* 0x010974000c101d00 */
[----:B------:R-:W-:-:S05]  /*7450*/  @P0 BRA `(.L_x_4139) ;  /* 0x0000052000000947 */ /* 0x000fca0003800000 */
[----:B---3--:R-:W-:Y:S01]  /*7460*/  LEA.HI R9, R23, R23, RZ, 0x1 ;  /* 0x0000001717097211 */ /* 0x008fe200078f08ff */
[----:B------:R-:W-:Y:S01]  /*7470*/  IMAD.MOV.U32 R0, RZ, RZ, RZ ;  /* 0x000000ffff007224 */ /* 0x000fe200078e00ff */
[C---:B--2--5:R-:W-:Y:S01]  /*7480*/  LOP3.LUT R41, R15.reuse, 0xffff0000, RZ, 0xc0, !PT ;  /* 0xffff00000f297812 */ /* 0x064fe200078ec0ff */
        /* <DEDUP_REMOVED lines=12> */
[----:B------:R-:W-:Y:S02]  /*7550*/  LEA R2, P0, R5, R58, 0x1 ;  /* 0x0000003a05027211 */ /* 0x000fe400078008ff */
[----:B------:R-:W-:Y:S02]  /*7560*/  IADD3 R11, P2, R143, R0, RZ ;  /* 0x000000008f0b7210 */ /* 0x000fe40007f5e0ff */
[----:B------:R-:W-:Y:S02]  /*7570*/  LEA.HI.X.SX32 R3, R5, R59, 0x1, P0 ;  /* 0x0000003b05037211 */ /* 0x000fe400000f0eff */
[C---:B------:R-:W-:Y:S02]  /*7580*/  LEA R48, P0, R11.reuse, R112, 0x1 ;  /* 0x000000700b307211 */ /* 0x040fe400078008ff */
        /* <DEDUP_REMOVED lines=10> */
[----:B----4-:R2:W4:Y:S02]  /*7630*/  LD.E.128 R44, [R8.64] ;  /* 0x00000006082c7980 */ /* 0x010524000c101d00 */
[C---:B--2---:R-:W-:Y:S01]  /*7640*/  IMAD.U32 R8, R7.reuse, 0x10000, RZ ;  /* 0x0001000007087824 */ /* 0x044fe200078e00ff */
[----:B------:R-:W-:Y:S01]  /*7650*/  LOP3.LUT R10, R7, 0xffff0000, RZ, 0xc0, !PT ;  /* 0xffff0000070a7812 */ /* 0x000fe200078ec0ff */
[C---:B------:R-:W-:Y:S01]  /*7660*/  IMAD.U32 R0, R4.reuse, 0x10000, RZ ;  /* 0x0001000004007824 */ /* 0x040fe200078e00ff */
[----:B------:R-:W-:Y:S02]  /*7670*/  LOP3.LUT R2, R4, 0xffff0000, RZ, 0xc0, !PT ;  /* 0xffff000004027812 */ /* 0x000fe400078ec0ff */
[C---:B------:R-:W-:Y:S02]  /*7680*/  SHF.L.U32 R3, R5.reuse, 0x10, RZ ;  /* 0x0000001005037819 */ /* 0x040fe400000006ff */
[----:B------:R-:W-:Y:S01]  /*7690*/  LOP3.LUT R4, R5, 0xffff0000, RZ, 0xc0, !PT ;  /* 0xffff000005047812 */ /* 0x000fe200078ec0ff */
[C---:B------:R-:W-:Y:S01]  /*76a0*/  IMAD.U32 R5, R6.reuse, 0x10000, RZ ;  /* 0x0001000006057824 */ /* 0x040fe200078e00ff */
[----:B------:R-:W-:Y:S01]  /*76b0*/  LOP3.LUT R6, R6, 0xffff0000, RZ, 0xc0, !PT ;  /* 0xffff000006067812 */ /* 0x000fe200078ec0ff */
[----:B---3--:R-:W-:Y:S01]  /*76c0*/  IMAD.U32 R14, R49, 0x10000, RZ ;  /* 0x00010000310e7824 */ /* 0x008fe200078e00ff */
[----:B------:R-:W-:Y:S01]  /*76d0*/  SHF.L.U32 R31, R48, 0x10, RZ ;  /* 0x00000010301f7819 */ /* 0x000fe200000006ff */
        /* <DEDUP_REMOVED lines=12> */
[----:B------:R-:W-:Y:S01]  /*77a0*/  FMUL.FTZ R0, R0, R31 ;  /* 0x0000001f00007220 */ /* 0x000fe20000410000 */
[----:B----4-:R-:W-:Y:S01]  /*77b0*/  LOP3.LUT R31, R47, 0xffff0000, RZ, 0xc0, !PT ;  /* 0xffff00002f1f7812 */ /* 0x010fe200078ec0ff */
        /* <DEDUP_REMOVED lines=28> */
.L_x_4139:
[----:B------:R-:W-:Y:S05]  /*7980*/  BSYNC B0 ;  /* 0x0000000000007941 */ /* 0x000fea0003800000 */
.L_x_4138:
[C---:B--2---:R-:W-:Y:S01]  /*7990*/  LEA R42, P0, R64.reuse, R158, 0x1 ;  /* 0x0000009e402a7211 */ /* 0x044fe200078008ff */
[----:B------:R-:W-:Y:S03]  /*79a0*/  BSSY B0, `(.L_x_4140) ;  /* 0x000005b000007945 */ /* 0x000fe60003800000 */
[----:B------:R-:W-:Y:S02]  /*79b0*/  LEA.HI.X R43, R64, R159, R65, 0x1, P0 ;  /* 0x0000009f402b7211 */ /* 0x000fe400000f0c41 */
[----:B------:R-:W-:Y:S03]  /*79c0*/  ISETP.GE.AND P0, PT, R20, R23, PT ;  /* 0x000000171400720c */ /* 0x000fe60003f06270 */
[----:B-----5:R2:W-:Y:S04]  /*79d0*/  ST.E.128 [R42.64], R12 ;  /* 0x0000000c2a007985 */ /* 0x0205e8000c101d06 */
[----:B---3--:R2:W5:Y:S06]  /*79e0*/  LD.E.128 R8, [R58.64+0x80] ;  /* 0x000080063a087980 */ /* 0x00856c000c101d00 */
[----:B------:R-:W-:-:S05]  /*79f0*/  @P0 BRA `(.L_x_4141) ;  /* 0x0000055000000947 */ /* 0x000fca0003800000 */
[----:B--2---:R-:W-:Y:S01]  /*7a00*/  LEA.HI R13, R23, R23, RZ, 0x1 ;  /* 0x00000017170d7211 */ /* 0x004fe200078f08ff */
[----:B------:R-:W-:Y:S01]  /*7a10*/  IMAD.MOV.U32 R0, RZ, RZ, RZ ;  /* 0x000000ffff007224 */ /* 0x000fe200078e00ff */
[----:B------:R-:W-:Y:S01]  /*7a20*/  LEA R6, P0, R85, R110, 0x1 ;  /* 0x0000006e55067211 */ /* 0x000fe200078008ff */
[----:B-----5:R-:W-:Y:S01]  /*7a30*/  IMAD.U32 R16, R9, 0x10000, RZ ;  /* 0x0001000009107824 */ /* 0x020fe200078e00ff */
[----:B------:R-:W-:Y:S01]  /*7a40*/  SHF.R.S32.HI R13, RZ, 0x1, R13 ;  /* 0x00000001ff0d7819 */ /* 0x000fe2000001140d */
[----:B------:R-:W-:Y:S01]  /*7a50*/  IMAD.U32 R30, R10, 0x10000, RZ ;  /* 0x000100000a1e7824 */ /* 0x000fe200078e00ff */
[----:B------:R-:W-:Y:S02]  /*7a60*/  LEA.HI.X R7, R85, R111, R86, 0x1, P0 ;  /* 0x0000006f55077211 */ /* 0x000fe400000f0c56 */
[----:B------:R-:W-:Y:S01]  /*7a70*/  ISETP.GE.AND P1, PT, R20, R13, PT ;  /* 0x0000000d1400720c */ /* 0x000fe20003f26270 */
[--C-:B------:R-:W-:Y:S01]  /*7a80*/  IMAD.MOV.U32 R4, RZ, RZ, R13.reuse ;  /* 0x000000ffff047224 */ /* 0x100fe200078e000d */
[----:B------:R-:W-:Y:S02]  /*7a90*/  LOP3.LUT R37, R9, 0xffff0000, RZ, 0xc0, !PT ;  /* 0xffff000009257812 */ /* 0x000fe400078ec0ff */
[C---:B------:R-:W-:Y:S02]  /*7aa0*/  SHF.L.U32 R33, R8.reuse, 0x10, RZ ;  /* 0x0000001008217819 */ /* 0x040fe400000006ff */
[----:B------:R-:W-:Y:S02]  /*7ab0*/  LOP3.LUT R35, R8, 0xffff0000, RZ, 0xc0, !PT ;  /* 0xffff000008237812 */ /* 0x000fe400078ec0ff */
[----:B------:R-:W-:Y:S02]  /*7ac0*/  LOP3.LUT R39, R10, 0xffff0000, RZ, 0xc0, !PT ;  /* 0xffff00000a277812 */ /* 0x000fe400078ec0ff */
[C---:B------:R-:W-:Y:S02]  /*7ad0*/  SHF.L.U32 R32, R11.reuse, 0x10, RZ ;  /* 0x000000100b207819 */ /* 0x040fe400000006ff */
[----:B------:R-:W-:Y:S01]  /*7ae0*/  LOP3.LUT R41, R11, 0xffff0000, RZ, 0xc0, !PT ;  /* 0xffff00000b297812 */ /* 0x000fe200078ec0ff */
[--C-:B------:R-:W-:Y:S01]  /*7af0*/  @P1 IMAD.MOV R4, RZ, RZ, -R13.reuse ;  /* 0x000000ffff041224 */ /* 0x100fe200078e0a0d */
[----:B------:R-:W-:Y:S04]  /*7b00*/  @P1 IADD3 R0, -R13, RZ, RZ ;  /* 0x000000ff0d001210 */ /* 0x000fe80007ffe1ff */
[----:B------:R-:W-:Y:S02]  /*7b10*/  LEA R2, P0, R4, R6, 0x1 ;  /* 0x0000000604027211 */ /* 0x000fe400078008ff */
[----:B------:R-:W-:Y:S02]  /*7b20*/  IADD3 R15, P2, R138, R0, RZ ;  /* 0x000000008a0f7210 */ /* 0x000fe40007f5e0ff */
[----:B------:R-:W-:Y:S02]  /*7b30*/  LEA.HI.X.SX32 R3, R4, R7, 0x1, P0 ;  /* 0x0000000704037211 */ /* 0x000fe400000f0eff */
[C---:B------:R-:W-:Y:S02]  /*7b40*/  LEA R48, P0, R15.reuse, R112, 0x1 ;  /* 0x000000700f307211 */ /* 0x040fe400078008ff */
[----:B------:R-:W-:Y:S01]  /*7b50*/  LEA.HI.X.SX32 R0, R0, R127, 0x1, P2 ;  /* 0x0000007f00007211 */ /* 0x000fe200010f0eff */
[----:B------:R-:W2:Y:S03]  /*7b60*/  LD.E.128 R4, [R2.64] ;  /* 0x0000000602047980 */ /* 0x000ea6000c101d00 */
[----:B------:R-:W-:Y:S01]  /*7b70*/  LEA.HI.X R49, R15, R113, R0, 0x1, P0 ;  /* 0x000000710f317211 */ /* 0x000fe200000f0c00 */
[----:B------:R-:W-:Y:S02]  /*7b80*/  IMAD.MOV.U32 R0, RZ, RZ, RZ ;  /* 0x000000ffff007224 */ /* 0x000fe400078e00ff */
[----:B------:R-:W-:Y:S03]  /*7b90*/  @P1 IMAD.MOV R0, RZ, RZ, -R13 ;  /* 0x000000ffff001224 */ /* 0x000fe600078e0a0d */
[----:B------:R-:W3:Y:S02]  /*7ba0*/  LD.E.128 R48, [R48.64] ;  /* 0x0000000630307980 */ /* 0x000ee4000c101d00 */
[----:B------:R-:W-:Y:S04]  /*7bb0*/  IADD3 R15, P0, R138, R0, RZ ;  /* 0x000000008a0f7210 */ /* 0x000fe80007f1e0ff */
[----:B------:R-:W-:Y:S02]  /*7bc0*/  LEA.HI.X.SX32 R0, R0, R127, 0x1, P0 ;  /* 0x0000007f00007211 */ /* 0x000fe400000f0eff */
[C---:B------:R-:W-:Y:S04]  /*7bd0*/  LEA R12, P0, R15.reuse, R114, 0x1 ;  /* 0x000000720f0c7211 */ /* 0x040fe800078008ff */
[----:B------:R-:W-:Y:S05]  /*7be0*/  LEA.HI.X R13, R15, R115, R0, 0x1, P0 ;  /* 0x000000730f0d7211 */ /* 0x000fea00000f0c00 */
[----:B----4-:R1:W4:Y:S01]  /*7bf0*/  LD.E.128 R44, [R12.64] ;  /* 0x000000060c2c7980 */ /* 0x010322000c101d00 */
[C---:B--2---:R-:W-:Y:S01]  /*7c00*/  IMAD.U32 R8, R7.reuse, 0x10000, RZ ;  /* 0x0001000007087824 */ /* 0x044fe200078e00ff */
[----:B------:R-:W-:Y:S01]  /*7c10*/  LOP3.LUT R10, R7, 0xffff0000, RZ, 0xc0, !PT ;  /* 0xffff0000070a7812 */ /* 0x000fe200078ec0ff */
[C---:B------:R-:W-:Y:S01]  /*7c20*/  IMAD.U32 R0, R4.reuse, 0x10000, RZ ;  /* 0x0001000004007824 */ /* 0x040fe200078e00ff */
[----:B------:R-:W-:Y:S01]  /*7c30*/  LOP3.LUT R2, R4, 0xffff0000, RZ, 0xc0, !PT ;  /* 0xffff000004027812 */ /* 0x000fe200078ec0ff */
[C---:B------:R-:W-:Y:S01]  /*7c40*/  IMAD.U32 R3, R5.reuse, 0x10000, RZ ;  /* 0x0001000005037824 */ /* 0x040fe200078e00ff */
[----:B------:R-:W-:Y:S02]  /*7c50*/  LOP3.LUT R4, R5, 0xffff0000, RZ, 0xc0, !PT ;  /* 0xffff000005047812 */ /* 0x000fe400078ec0ff */
[----:B------:R-:W-:Y:S01]  /*7c60*/  SHF.L.U32 R5, R6, 0x10, RZ ;  /* 0x0000001006057819 */ /* 0x000fe200000006ff */
[C---:B---3--:R-:W-:Y:S01]  /*7c70*/  IMAD.U32 R7, R51.reuse, 0x10000, RZ ;  /* 0x0001000033077824 */ /* 0x048fe200078e00ff */
[----:B------:R-:W-:Y:S01]  /*7c80*/  LOP3.LUT R9, R51, 0xffff0000, RZ, 0xc0, !PT ;  /* 0xffff000033097812 */ /* 0x000fe200078ec0ff */
[C---:B------:R-:W-:Y:S01]  /*7c90*/  IMAD.U32 R31, R48.reuse, 0x10000, RZ ;  /* 0x00010000301f7824 */ /* 0x040fe200078e00ff */
[----:B------:R-:W-:Y:S01]  /*7ca0*/  LOP3.LUT R15, R48, 0xffff0000, RZ, 0xc0, !PT ;  /* 0xffff0000300f7812 */ /* 0x000fe200078ec0ff */
[----:B------:R-:W-:Y:S01]  /*7cb0*/  @!P1 FADD.FTZ R7, -R7, -RZ ;  /* 0x800000ff07079221 */ /* 0x000fe20000010100 */
[----:B------:R-:W-:Y:S01]  /*7cc0*/  SHF.L.U32 R14, R49, 0x10, RZ ;  /* 0x00000010310e7819 */ /* 0x000fe200000006ff */
[----:B------:R-:W-:Y:S01]  /*7cd0*/  @!P1 FADD.FTZ R9, -R9, -RZ ;  /* 0x800000ff09099221 */ /* 0x000fe20000010100 */
[C---:B------:R-:W-:Y:S01]  /*7ce0*/  LOP3.LUT R11, R50.reuse, 0xffff0000, RZ, 0xc0, !PT ;  /* 0xffff0000320b7812 */ /* 0x040fe200078ec0ff */
[----:B------:R-:W-:Y:S01]  /*7cf0*/  @!P1 FADD.FTZ R31, -R31, -RZ ;  /* 0x800000ff1f1f9221 */ /* 0x000fe20000010100 */
[----:B-1----:R-:W-:Y:S01]  /*7d00*/  LOP3.LUT R13, R49, 0xffff0000, RZ, 0xc0, !PT ;  /* 0xffff0000310d7812 */ /* 0x002fe200078ec0ff */
[----:B------:R-:W-:Y:S01]  /*7d10*/  IMAD.U32 R12, R50, 0x10000, RZ ;  /* 0x00010000320c7824 */ /* 0x000fe200078e00ff */
[----:B------:R-:W-:Y:S01]  /*7d20*/  LOP3.LUT R6, R6, 0xffff0000, RZ, 0xc0, !PT ;  /* 0xffff000006067812 */ /* 0x000fe200078ec0ff */
[----:B------:R-:W-:Y:S02]  /*7d30*/  @!P1 FADD.FTZ R15, -R15, -RZ ;  /* 0x800000ff0f0f9221 */ /* 0x000fe40000010100 */
[----:B------:R-:W-:Y:S02]  /*7d40*/  FMUL.FTZ R7, R8, R7 ;  /* 0x0000000708077220 */ /* 0x000fe40000410000 */
[----:B------:R-:W-:Y:S01]  /*7d50*/  FMUL.FTZ R8, R10, R9 ;  /* 0x000000090a087220 */ /* 0x000fe20000410000 */
[----:B----4-:R-:W-:Y:S01]  /*7d60*/  SHF.L.U32 R9, R44, 0x10, RZ ;  /* 0x000000102c097819 */ /* 0x010fe200000006ff */
[----:B------:R-:W-:Y:S01]  /*7d70*/  @!P1 FADD.FTZ R14, -R14, -RZ ;  /* 0x800000ff0e0e9221 */ /* 0x000fe20000010100 */
[----:B------:R-:W-:Y:S01]  /*7d80*/  LOP3.LUT R10, R44, 0xffff0000, RZ, 0xc0, !PT ;  /* 0xffff00002c0a7812 */ /* 0x000fe200078ec0ff */
[----:B------:R-:W-:Y:S01]  /*7d90*/  FMUL.FTZ R0, R0, R31 ;  /* 0x0000001f00007220 */ /* 0x000fe20000410000 */
[----:B------:R-:W-:Y:S01]  /*7da0*/  LOP3.LUT R31, R47, 0xffff0000, RZ, 0xc0, !PT ;  /* 0xffff00002f1f7812 */ /* 0x000fe200078ec0ff */
[----:B------:R-:W-:Y:S02]  /*7db0*/  @!P1 FADD.FTZ R11, -R11, -RZ ;  /* 0x800000ff0b0b9221 */ /* 0x000fe40000010100 */
[----:B------:R-:W-:Y:S02]  /*7dc0*/  @!P1 FADD.FTZ R12, -R12, -RZ ;  /* 0x800000ff0c0c9221 */ /* 0x000fe40000010100 */
[----:B------:R-:W-:Y:S02]  /*7dd0*/  @!P1 FADD.FTZ R13, -R13, -RZ ;  /* 0x800000ff0d0d9221 */ /* 0x000fe40000010100 */
[----:B------:R-:W-:Y:S01]  /*7de0*/  FMUL.FTZ R2, R2, R15 ;  /* 0x0000000f02027220 */ /* 0x000fe20000410000 */
[----:B------:R-:W-:Y:S01]  /*7df0*/  SHF.L.U32 R15, R47, 0x10, RZ ;  /* 0x000000102f0f7819 */ /* 0x000fe200000006ff */
[----:B------:R-:W-:Y:S01]  /*7e00*/  FMUL.FTZ R3, R3, R14 ;  /* 0x0000000e03037220 */ /* 0x000fe20000410000 */
[----:B------:R-:W-:Y:S01]  /*7e10*/  LOP3.LUT R14, R46, 0xffff0000, RZ, 0xc0, !PT ;  /* 0xffff00002e0e7812 */ /* 0x000fe200078ec0ff */
[----:B------:R-:W-:Y:S02]  /*7e20*/  FMUL.FTZ R6, R6, R11 ;  /* 0x0000000b06067220 */ /* 0x000fe40000410000 */
[----:B------:R-:W-:Y:S02]  /*7e30*/  IMAD.U32 R11, R45, 0x10000, RZ ;  /* 0x000100002d0b7824 */ /* 0x000fe400078e00ff */
[----:B------:R-:W-:Y:S02]  /*7e40*/  FFMA.FTZ R0, R33, R9, R0 ;  /* 0x0000000921007223 */ /* 0x000fe40000010000 */
[----:B------:R-:W-:Y:S01]  /*7e50*/  FMUL.FTZ R5, R5, R12 ;  /* 0x0000000c05057220 */ /* 0x000fe20000410000 */
[----:B------:R-:W-:Y:S01]  /*7e60*/  LOP3.LUT R12, R45, 0xffff0000, RZ, 0xc0, !PT ;  /* 0xffff00002d0c7812 */ /* 0x000fe200078ec0ff */
[----:B------:R-:W-:Y:S02]  /*7e70*/  FMUL.FTZ R4, R4, R13 ;  /* 0x0000000d04047220 */ /* 0x000fe40000410000 */
        /* <DEDUP_REMOVED lines=11> */
[----:B------:R-:W-:Y:S01]  /*7f30*/  F2FP.BF16.PACK_AB R11, R8, R7 ;  /* 0x00000007080b723e */ /* 0x000fe200000010ff */
[----:B------:R-:W-:Y:S02]  /*7f40*/  IMAD.MOV.U32 R8, RZ, RZ, R0 ;  /* 0x000000ffff087224 */ /* 0x000fe400078e0000 */
.L_x_4141:
[----:B------:R-:W-:Y:S05]  /*7f50*/  BSYNC B0 ;  /* 0x0000000000007941 */ /* 0x000fea0003800000 */
.L_x_4140:
[----:B-----5:R3:W-:Y:S01]  /*7f60*/  ST.E.128 [R42.64+0x80], R8 ;  /* 0x000080082a007985 */ /* 0x0207e2000c101d06 */
[----:B------:R-:W-:Y:S01]  /*7f70*/  ISETP.GE.AND P0, PT, R19, R23, PT ;  /* 0x000000171300720c */ /* 0x000fe20003f06270 */
[----:B------:R-:W-:Y:S02]  /*7f80*/  BSSY B0, `(.L_x_4142) ;  /* 0x0000057000007945 */ /* 0x000fe40003800000 */
[----:B--2---:R3:W5:Y:S10]  /*7f90*/  LD.E.128 R12, [R58.64+0x100] ;  /* 0x000100063a0c7980 */ /* 0x004774000c101d00 */
[----:B------:R-:W-:-:S05]  /*7fa0*/  @P0 BRA `(.L_x_4143) ;  /* 0x0000054000000947 */ /* 0x000fca0003800000 */
[----:B------:R-:W-:Y:S01]  /*7fb0*/  LEA.HI R0, R23, R23, RZ, 0x1 ;  /* 0x0000001717007211 */ /* 0x000fe200078f08ff */
[----:B---3--:R-:W-:Y:S01]  /*7fc0*/  IMAD.MOV.U32 R8, RZ, RZ, RZ ;  /* 0x000000ffff087224 */ /* 0x008fe200078e00ff */
[C---:B------:R-:W-:Y:S01]  /*7fd0*/  LEA R6, P0, R87.reuse, R110, 0x1 ;  /* 0x0000006e57067211 */ /* 0x040fe200078008ff */
[----:B------:R-:W-:Y:S01]  /*7fe0*/  IMAD.MOV.U32 R10, RZ, RZ, RZ ;  /* 0x000000ffff0a7224 */ /* 0x000fe200078e00ff */
[----:B------:R-:W-:Y:S01]  /*7ff0*/  SHF.R.S32.HI R0, RZ, 0x1, R0 ;  /* 0x00000001ff007819 */ /* 0x000fe20000011400 */
[C---:B-----5:R-:W-:Y:S01]  /*8000*/  IMAD.U32 R30, R14.reuse, 0x10000, RZ ;  /* 0x000100000e1e7824 */ /* 0x060fe200078e00ff */
[----:B------:R-:W-:Y:S01]  /*8010*/  LEA.HI.X R7, R87, R111, R88, 0x1, P0 ;  /* 0x0000006f57077211 */ /* 0x000fe200000f0c58 */
[----:B------:R-:W-:Y:S01]  /*8020*/  IMAD.U32 R16, R13, 0x10000, RZ ;  /* 0x000100000d107824 */ /* 0x000fe200078e00ff */
[----:B------:R-:W-:Y:S01]  /*8030*/  ISETP.GE.AND P1, PT, R19, R0, PT ;  /* 0x000000001300720c */ /* 0x000fe20003f26270 */
[--C-:B------:R-:W-:Y:S01]  /*8040*/  IMAD.MOV.U32 R4, RZ, RZ, R0.reuse ;  /* 0x000000ffff047224 */ /* 0x100fe200078e0000 */
[C---:B------:R-:W-:Y:S02]  /*8050*/  SHF.L.U32 R32, R15.reuse, 0x10, RZ ;  /* 0x000000100f207819 */ /* 0x040fe400000006ff */
[----:B------:R-:W-:Y:S02]  /*8060*/  LOP3.LUT R41, R15, 0xffff0000, RZ, 0xc0, !PT ;  /* 0xffff00000f297812 */ /* 0x000fe400078ec0ff */
[----:B------:R-:W-:Y:S02]  /*8070*/  LOP3.LUT R39, R14, 0xffff0000, RZ, 0xc0, !PT ;  /* 0xffff00000e277812 */ /* 0x000fe400078ec0ff */
[C---:B------:R-:W-:Y:S02]  /*8080*/  SHF.L.U32 R33, R12.reuse, 0x10, RZ ;  /* 0x000000100c217819 */ /* 0x040fe400000006ff */
[----:B------:R-:W-:Y:S02]  /*8090*/  LOP3.LUT R35, R12, 0xffff0000, RZ, 0xc0, !PT ;  /* 0xffff00000c237812 */ /* 0x000fe400078ec0ff */
[----:B------:R-:W-:Y:S01]  /*80a0*/  LOP3.LUT R37, R13, 0xffff0000, RZ, 0xc0, !PT ;  /* 0xffff00000d257812 */ /* 0x000fe200078ec0ff */
[--C-:B------:R-:W-:Y:S01]  /*80b0*/  @P1 IMAD.MOV R4, RZ, RZ, -R0.reuse ;  /* 0x000000ffff041224 */ /* 0x100fe200078e0a00 */
[----:B------:R-:W-:Y:S01]  /*80c0*/  @P1 IADD3 R8, -R0, RZ, RZ ;  /* 0x000000ff00081210 */ /* 0x000fe20007ffe1ff */
[----:B------:R-:W-:Y:S03]  /*80d0*/  @P1 IMAD.MOV R10, RZ, RZ, -R0 ;  /* 0x000000ffff0a1224 */ /* 0x000fe600078e0a00 */
[C---:B------:R-:W-:Y:S02]  /*80e0*/  LEA R2, P0, R4.reuse, R6, 0x1 ;  /* 0x0000000604027211 */ /* 0x040fe400078008ff */
[----:B------:R-:W-:Y:S02]  /*80f0*/  IADD3 R9, P2, R137, R8, RZ ;  /* 0x0000000889097210 */ /* 0x000fe40007f5e0ff */
[----:B------:R-:W-:Y:S02]  /*8100*/  LEA.HI.X.SX32 R3, R4, R7, 0x1, P0 ;  /* 0x0000000704037211 */ /* 0x000fe400000f0eff */
[C---:B------:R-:W-:Y:S02]  /*8110*/  LEA R48, P0, R9.reuse, R112, 0x1 ;  /* 0x0000007009307211 */ /* 0x040fe400078008ff */
[----:B------:R-:W-:Y:S01]  /*8120*/  LEA.HI.X.SX32 R8, R8, R125, 0x1, P2 ;  /* 0x0000007d08087211 */ /* 0x000fe200010f0eff */
[----:B------:R-:W2:Y:S03]  /*8130*/  LD.E.128 R4, [R2.64] ;  /* 0x0000000602047980 */ /* 0x000ea6000c101d00 */
[----:B------:R-:W-:Y:S02]  /*8140*/  LEA.HI.X R49, R9, R113, R8, 0x1, P0 ;  /* 0x0000007109317211 */ /* 0x000fe400000f0c08 */
[----:B------:R-:W-:Y:S04]  /*8150*/  IADD3 R11, P0, R137, R10, RZ ;  /* 0x0000000a890b7210 */ /* 0x000fe80007f1e0ff */
[----:B------:R-:W3:Y:S01]  /*8160*/  LD.E.128 R48, [R48.64] ;  /* 0x0000000630307980 */ /* 0x000ee2000c101d00 */
[----:B------:R-:W-:Y:S02]  /*8170*/  LEA.HI.X.SX32 R0, R10, R125, 0x1, P0 ;  /* 0x0000007d0a007211 */ /* 0x000fe400000f0eff */
[C---:B------:R-:W-:Y:S04]  /*8180*/  LEA R8, P0, R11.reuse, R114, 0x1 ;  /* 0x000000720b087211 */ /* 0x040fe800078008ff */
[----:B------:R-:W-:Y:S05]  /*8190*/  LEA.HI.X R9, R11, R115, R0, 0x1, P0 ;  /* 0x000000730b097211 */ /* 0x000fea00000f0c00 */
[----:B----4-:R2:W4:Y:S02]  /*81a0*/  LD.E.128 R44, [R8.64] ;  /* 0x00000006082c7980 */ /* 0x010524000c101d00 */
        /* <DEDUP_REMOVED lines=16> */
[----:B------:R-:W-:Y:S01]  /*82b0*/  LOP3.LUT R13, R49, 0xffff0000, RZ, 0xc0, !PT ;  /* 0xffff0000310d7812 */ /* 0x000fe200078ec0ff */
        /* <DEDUP_REMOVED lines=35> */
.L_x_4143:
[----:B------:R-:W-:Y:S05]  /*84f0*/  BSYNC B0 ;  /* 0x0000000000007941 */ /* 0x000fea0003800000 */
.L_x_4142:
[----:B-----5:R2:W-:Y:S01]  /*8500*/  ST.E.128 [R42.64+0x100], R12 ;  /* 0x0001000c2a007985 */ /* 0x0205e2000c101d06 */
[----:B------:R-:W-:Y:S01]  /*8510*/  ISETP.GE.AND P0, PT, R18, R23, PT ;  /* 0x000000171200720c */ /* 0x000fe20003f06270 */
[----:B------:R-:W-:Y:S02]  /*8520*/  BSSY B0, `(.L_x_4144) ;  /* 0x0000058000007945 */ /* 0x000fe40003800000 */
[----:B---3--:R2:W5:Y:S10]  /*8530*/  LD.E.128 R8, [R58.64+0x180] ;  /* 0x000180063a087980 */ /* 0x008574000c101d00 */
        /* <DEDUP_REMOVED lines=18> */
[C---:B------:R-:W-:Y:S02]  /*8660*/  LEA R2, P0, R4.reuse, R6, 0x1 ;  /* 0x0000000604027211 */ /* 0x040fe400078008ff */
        /* <DEDUP_REMOVED lines=67> */
.L_x_4145:
[----:B------:R-:W-:Y:S05]  /*8aa0*/  BSYNC B0 ;  /* 0x0000000000007941 */ /* 0x000fea0003800000 */
.L_x_4144:
[----:B-----5:R3:W-:Y:S02]  /*8ab0*/  ST.E.128 [R42.64+0x180], R8 ;  /* 0x000180082a007985 */ /* 0x0207e4000c101d06 */
.L_x_4137:
[----:B------:R-:W-:Y:S05]  /*8ac0*/  BSYNC B1 ;  /* 0x0000000000017941 */ /* 0x000fea0003800000 */
.L_x_4136:
[C---:B------:R-:W-:Y:S01]  /*8ad0*/  ISETP.GE.AND P0, PT, R73.reuse, R167, PT ;  /* 0x000000a74900720c */ /* 0x040fe20003f06270 */
[----:B------:R-:W-:Y:S03]  /*8ae0*/  BSSY B1, `(.L_x_4146) ;  /* 0x0000170000017945 */ /* 0x000fe60003800000 */
[----:B------:R-:W-:Y:S11]  /*8af0*/  ISETP.GE.AND P0, PT, R73, R163, !P0 ;  /* 0x000000a34900720c */ /* 0x000ff60004706270 */
[----:B------:R-:W-:Y:S02]  /*8b00*/  @!UPT UIADD3 URZ, URZ, URZ, URZ ;  /* 0x0000003f3f3ff290 */ /* 0x000fe4000fffe03f */
[----:B------:R-:W-:-:S05]  /*8b10*/  @!P0 BRA `(.L_x_4147) ;  /* 0x000016c000008947 */ /* 0x000fca0003800000 */
[C---:B--2-4-:R-:W-:Y:S01]  /*8b20*/  LEA R58, P0, R84.reuse, R110, 0x1 ;  /* 0x0000006e543a7211 */ /* 0x054fe200078008ff */
[----:B------:R-:W-:Y:S03]  /*8b30*/  BSSY B0, `(.L_x_4148) ;  /* 0x0000057000007945 */ /* 0x000fe60003800000 */
[----:B------:R-:W-:Y:S02]  /*8b40*/  LEA.HI.X R59, R84, R111, R83, 0x1, P0 ;  /* 0x0000006f543b7211 */ /* 0x000fe400000f0c53 */
[----:B------:R-:W-:Y:S03]  /*8b50*/  ISETP.GE.AND P0, PT, R24, R23, PT ;  /* 0x000000171800720c */ /* 0x000fe60003f06270 */
[----:B------:R2:W5:Y:S10]  /*8b60*/  LD.E.128 R12, [R58.64] ;  /* 0x000000063a0c7980 */ /* 0x000574000c101d00 */
[----:B------:R-:W-:-:S05]  /*8b70*/  @P0 BRA `(.L_x_4149) ;  /* 0x0000052000000947 */ /* 0x000fca0003800000 */
[----:B---3--:R-:W-:Y:S01]  /*8b80*/  LEA.HI R9, R23, R23, RZ, 0x1 ;  /* 0x0000001717097211 */ /* 0x008fe200078f08ff */
        /* <DEDUP_REMOVED lines=28> */
[----:B--2---:R3:W2:Y:S02]  /*8d50*/  LD.E.128 R44, [R8.64] ;  /* 0x00000006082c7980 */ /* 0x0046a4000c101d00 */
[C---:B---3--:R-:W-:Y:S01]  /*8d60*/  IMAD.U32 R8, R7.reuse, 0x10000, RZ ;  /* 0x0001000007087824 */ /* 0x048fe200078e00ff */
[----:B------:R-:W-:Y:S01]  /*8d70*/  LOP3.LUT R10, R7, 0xffff0000, RZ, 0xc0, !PT ;  /* 0xffff0000070a7812 */ /* 0x000fe200078ec0ff */
[C---:B------:R-:W-:Y:S01]  /*8d80*/  IMAD.U32 R0, R4.reuse, 0x10000, RZ ;  /* 0x0001000004007824 */ /* 0x040fe200078e00ff */
[----:B------:R-:W-:Y:S02]  /*8d90*/  LOP3.LUT R2, R4, 0xffff0000, RZ, 0xc0, !PT ;  /* 0xffff000004027812 */ /* 0x000fe400078ec0ff */
[C---:B------:R-:W-:Y:S02]  /*8da0*/  SHF.L.U32 R3, R5.reuse, 0x10, RZ ;  /* 0x0000001005037819 */ /* 0x040fe400000006ff */
[----:B------:R-:W-:Y:S01]  /*8db0*/  LOP3.LUT R4, R5, 0xffff0000, RZ, 0xc0, !PT ;  /* 0xffff000005047812 */ /* 0x000fe200078ec0ff */
[C---:B------:R-:W-:Y:S01]  /*8dc0*/  IMAD.U32 R5, R6.reuse, 0x10000, RZ ;  /* 0x0001000006057824 */ /* 0x040fe200078e00ff */
[----:B------:R-:W-:Y:S01]  /*8dd0*/  LOP3.LUT R6, R6, 0xffff0000, RZ, 0xc0, !PT ;  /* 0xffff000006067812 */ /* 0x000fe200078ec0ff */
[----:B----4-:R-:W-:Y:S01]  /*8de0*/  IMAD.U32 R14, R49, 0x10000, RZ ;  /* 0x00010000310e7824 */ /* 0x010fe200078e00ff */
        /* <DEDUP_REMOVED lines=14> */
[----:B--2---:R-:W-:Y:S01]  /*8ed0*/  LOP3.LUT R31, R47, 0xffff0000, RZ, 0xc0, !PT ;  /* 0xffff00002f1f7812 */ /* 0x004fe200078ec0ff */
        /* <DEDUP_REMOVED lines=28> */
.L_x_4149:
[----:B------:R-:W-:Y:S05]  /*90a0*/  BSYNC B0 ;  /* 0x0000000000007941 */ /* 0x000fea0003800000 */
.L_x_4148:
[C---:B---3--:R-:W-:Y:S01]  /*90b0*/  LEA R42, P0, R78.reuse, R158, 0x1 ;  /* 0x0000009e4e2a7211 */ /* 0x048fe200078008ff */
[----:B------:R-:W-:Y:S03]  /*90c0*/  BSSY B0, `(.L_x_4150) ;  /* 0x000005b000007945 */ /* 0x000fe60003800000 */
[----:B------:R-:W-:Y:S02]  /*90d0*/  LEA.HI.X R43, R78, R159, R79, 0x1, P0 ;  /* 0x0000009f4e2b7211 */ /* 0x000fe400000f0c4f */
[----:B------:R-:W-:Y:S03]  /*90e0*/  ISETP.GE.AND P0, PT, R20, R23, PT ;  /* 0x000000171400720c */ /* 0x000fe60003f06270 */
[----:B-----5:R3:W-:Y:S04]  /*90f0*/  ST.E.128 [R42.64], R12 ;  /* 0x0000000c2a007985 */ /* 0x0207e8000c101d06 */
[----:B------:R3:W5:Y:S06]  /*9100*/  LD.E.128 R8, [R58.64+0x80] ;  /* 0x000080063a087980 */ /* 0x00076c000c101d00 */
[----:B------:R-:W-:-:S05]  /*9110*/  @P0 BRA `(.L_x_4151) ;  /* 0x0000055000000947 */ /* 0x000fca0003800000 */
[----:B---3--:R-:W-:Y:S01]  /*9120*/  LEA.HI R13, R23, R23, RZ, 0x1 ;  /* 0x00000017170d7211 */ /* 0x008fe200078f08ff */
[----:B------:R-:W-:Y:S01]  /*9130*/  IMAD.MOV.U32 R5, RZ, RZ, RZ ;  /* 0x000000ffff057224 */ /* 0x000fe200078e00ff */
[----:B------:R-:W-:Y:S01]  /*9140*/  LEA R6, P0, R89, R110, 0x1 ;  /* 0x0000006e59067211 */ /* 0x000fe200078008ff */
[----:B------:R-:W-:Y:S01]  /*9150*/  IMAD.MOV.U32 R31, RZ, RZ, RZ ;  /* 0x000000ffff1f7224 */ /* 0x000fe200078e00ff */
[----:B------:R-:W-:Y:S01]  /*9160*/  SHF.R.S32.HI R13, RZ, 0x1, R13 ;  /* 0x00000001ff0d7819 */ /* 0x000fe2000001140d */
[----:B-----5:R-:W-:Y:S01]  /*9170*/  IMAD.U32 R16, R9, 0x10000, RZ ;  /* 0x0001000009107824 */ /* 0x020fe200078e00ff */
[----:B------:R-:W-:Y:S01]  /*9180*/  LEA.HI.X R7, R89, R111, R90, 0x1, P0 ;  /* 0x0000006f59077211 */ /* 0x000fe200000f0c5a */
[----:B------:R-:W-:Y:S01]  /*9190*/  IMAD.U32 R30, R10, 0x10000, RZ ;  /* 0x000100000a1e7824 */ /* 0x000fe200078e00ff */
        /* <DEDUP_REMOVED lines=9> */
[----:B------:R-:W-:Y:S01]  /*9230*/  @P1 IADD3 R5, -R13, RZ, RZ ;  /* 0x000000ff0d051210 */ /* 0x000fe20007ffe1ff */
[----:B------:R-:W-:Y:S03]  /*9240*/  @P1 IMAD.MOV R31, RZ, RZ, -R13 ;  /* 0x000000ffff1f1224 */ /* 0x000fe600078e0a0d */
[----:B------:R-:W-:Y:S02]  /*9250*/  LEA R2, P0, R0, R6, 0x1 ;  /* 0x0000000600027211 */ /* 0x000fe400078008ff */
[----:B------:R-:W-:Y:S02]  /*9260*/  IADD3 R15, P2, R136, R5, RZ ;  /* 0x00000005880f7210 */ /* 0x000fe40007f5e0ff */
[----:B------:R-:W-:Y:S02]  /*9270*/  LEA.HI.X.SX32 R3, R0, R7, 0x1, P0 ;  /* 0x0000000700037211 */ /* 0x000fe400000f0eff */
[----:B------:R-:W-:Y:S02]  /*9280*/  LEA.HI.X.SX32 R0, R5, R124, 0x1, P2 ;  /* 0x0000007c05007211 */ /* 0x000fe400010f0eff */
[C---:B------:R-:W-:Y:S01]  /*9290*/  LEA R48, P0, R15.reuse, R112, 0x1 ;  /* 0x000000700f307211 */ /* 0x040fe200078008ff */
[----:B------:R-:W3:Y:S03]  /*92a0*/  LD.E.128 R4, [R2.64] ;  /* 0x0000000602047980 */ /* 0x000ee6000c101d00 */
[----:B------:R-:W-:Y:S02]  /*92b0*/  LEA.HI.X R49, R15, R113, R0, 0x1, P0 ;  /* 0x000000710f317211 */ /* 0x000fe400000f0c00 */
[----:B------:R-:W-:Y:S04]  /*92c0*/  IADD3 R15, P0, R136, R31, RZ ;  /* 0x0000001f880f7210 */ /* 0x000fe80007f1e0ff */
[----:B------:R-:W4:Y:S01]  /*92d0*/  LD.E.128 R48, [R48.64] ;  /* 0x0000000630307980 */ /* 0x000f22000c101d00 */
[----:B------:R-:W-:Y:S02]  /*92e0*/  LEA.HI.X.SX32 R0, R31, R124, 0x1, P0 ;  /* 0x0000007c1f007211 */ /* 0x000fe400000f0eff */
[C---:B------:R-:W-:Y:S04]  /*92f0*/  LEA R12, P0, R15.reuse, R114, 0x1 ;  /* 0x000000720f0c7211 */ /* 0x040fe800078008ff */
[----:B------:R-:W-:Y:S05]  /*9300*/  LEA.HI.X R13, R15, R115, R0, 0x1, P0 ;  /* 0x000000730f0d7211 */ /* 0x000fea00000f0c00 */
[----:B--2---:R1:W2:Y:S01]  /*9310*/  LD.E.128 R44, [R12.64] ;  /* 0x000000060c2c7980 */ /* 0x0042a2000c101d00 */
[C---:B---3--:R-:W-:Y:S01]  /*9320*/  IMAD.U32 R8, R7.reuse, 0x10000, RZ ;  /* 0x0001000007087824 */ /* 0x048fe200078e00ff */
[----:B------:R-:W-:Y:S01]  /*9330*/  LOP3.LUT R10, R7, 0xffff0000, RZ, 0xc0, !PT ;  /* 0xffff0000070a7812 */ /* 0x000fe200078ec0ff */
[C---:B------:R-:W-:Y:S01]  /*9340*/  IMAD.U32 R0, R4.reuse, 0x10000, RZ ;  /* 0x0001000004007824 */ /* 0x040fe200078e00ff */
[----:B------:R-:W-:Y:S01]  /*9350*/  LOP3.LUT R2, R4, 0xffff0000, RZ, 0xc0, !PT ;  /* 0xffff000004027812 */ /* 0x000fe200078ec0ff */
[C---:B------:R-:W-:Y:S01]  /*9360*/  IMAD.U32 R3, R5.reuse, 0x10000, RZ ;  /* 0x0001000005037824 */ /* 0x040fe200078e00ff */
[----:B------:R-:W-:Y:S02]  /*9370*/  LOP3.LUT R4, R5, 0xffff0000, RZ, 0xc0, !PT ;  /* 0xffff000005047812 */ /* 0x000fe400078ec0ff */
[----:B------:R-:W-:Y:S01]  /*9380*/  SHF.L.U32 R5, R6, 0x10, RZ ;  /* 0x0000001006057819 */ /* 0x000fe200000006ff */
[C---:B----4-:R-:W-:Y:S01]  /*9390*/  IMAD.U32 R7, R51.reuse, 0x10000, RZ ;  /* 0x0001000033077824 */ /* 0x050fe200078e00ff */
        /* <DEDUP_REMOVED lines=14> */
[----:B--2---:R-:W-:Y:S01]  /*9480*/  SHF.L.U32 R9, R44, 0x10, RZ ;  /* 0x000000102c097819 */ /* 0x004fe200000006ff */
        /* <DEDUP_REMOVED lines=30> */
.L_x_4151:
[----:B------:R-:W-:Y:S05]  /*9670*/  BSYNC B0 ;  /* 0x0000000000007941 */ /* 0x000fea0003800000 */
.L_x_4150:
[----:B-----5:R4:W-:Y:S01]  /*9680*/  ST.E.128 [R42.64+0x80], R8 ;  /* 0x000080082a007985 */ /* 0x0209e2000c101d06 */
[----:B------:R-:W-:Y:S01]  /*9690*/  ISETP.GE.AND P0, PT, R19, R23, PT ;  /* 0x000000171300720c */ /* 0x000fe20003f06270 */
[----:B------:R-:W-:Y:S02]  /*96a0*/  BSSY B0, `(.L_x_4152) ;  /* 0x0000057000007945 */ /* 0x000fe40003800000 */
[----:B---3--:R4:W5:Y:S10]  /*96b0*/  LD.E.128 R12, [R58.64+0x100] ;  /* 0x000100063a0c7980 */ /* 0x008974000c101d00 */
[----:B------:R-:W-:-:S05]  /*96c0*/  @P0 BRA `(.L_x_4153) ;  /* 0x0000054000000947 */ /* 0x000fca0003800000 */
[----:B------:R-:W-:Y:S01]  /*96d0*/  LEA.HI R0, R23, R23, RZ, 0x1 ;  /* 0x0000001717007211 */ /* 0x000fe200078f08ff */
[----:B------:R-:W-:Y:S01]  /*96e0*/  IMAD.MOV.U32 R5, RZ, RZ, RZ ;  /* 0x000000ffff057224 */ /* 0x000fe200078e00ff */
        /* <DEDUP_REMOVED lines=17> */
[----:B------:R-:W-:Y:S02]  /*9800*/  LEA R2, P0, R4, R6, 0x1 ;  /* 0x0000000604027211 */ /* 0x000fe400078008ff */
[----:B----4-:R-:W-:Y:S02]  /*9810*/  IADD3 R9, P2, R134, R5, RZ ;  /* 0x0000000586097210 */ /* 0x010fe40007f5e0ff */
        /* <DEDUP_REMOVED lines=10> */
[----:B--2---:R3:W2:Y:S02]  /*98c0*/  LD.E.128 R44, [R8.64] ;  /* 0x00000006082c7980 */ /* 0x0046a4000c101d00 */
        /* <DEDUP_REMOVED lines=52> */
.L_x_4153:
[----:B------:R-:W-:Y:S05]  /*9c10*/  BSYNC B0 ;  /* 0x0000000000007941 */ /* 0x000fea0003800000 */
.L_x_4152:
[----:B-----5:R3:W-:Y:S01]  /*9c20*/  ST.E.128 [R42.64+0x100], R12 ;  /* 0x0001000c2a007985 */ /* 0x0207e2000c101d06 */
[----:B------:R-:W-:Y:S01]  /*9c30*/  ISETP.GE.AND P0, PT, R18, R23, PT ;  /* 0x000000171200720c */ /* 0x000fe20003f06270 */
[----:B------:R-:W-:Y:S02]  /*9c40*/  BSSY B0, `(.L_x_4154) ;  /* 0x0000058000007945 */ /* 0x000fe40003800000 */
[----:B----4-:R3:W5:Y:S10]  /*9c50*/  LD.E.128 R8, [R58.64+0x180] ;  /* 0x000180063a087980 */ /* 0x010774000c101d00 */
        /* <DEDUP_REMOVED lines=86> */
.L_x_4155:
[----:B------:R-:W-:Y:S05]  /*a1c0*/  BSYNC B0 ;  /* 0x0000000000007941 */ /* 0x000fea0003800000 */
.L_x_4154:
[----:B-----5:R4:W-:Y:S02]  /*a1d0*/  ST.E.128 [R42.64+0x180], R8 ;  /* 0x000180082a007985 */ /* 0x0209e4000c101d06 */
.L_x_4147:
[----:B------:R-:W-:Y:S05]  /*a1e0*/  BSYNC B1 ;  /* 0x0000000000017941 */ /* 0x000fea0003800000 */
.L_x_4146:
[C---:B------:R-:W-:Y:S01]  /*a1f0*/  ISETP.GE.AND P0, PT, R72.reuse, R167, PT ;  /* 0x000000a74800720c */ /* 0x040fe20003f06270 */
[----:B------:R-:W-:Y:S03]  /*a200*/  BSSY B1, `(.L_x_4156) ;  /* 0x0000172000017945 */ /* 0x000fe60003800000 */
[----:B------:R-:W-:Y:S11]  /*a210*/  ISETP.GE.AND P0, PT, R72, R163, !P0 ;  /* 0x000000a34800720c */ /* 0x000ff60004706270 */
[----:B------:R-:W-:Y:S02]  /*a220*/  @!UPT UIADD3 URZ, URZ, URZ, URZ ;  /* 0x0000003f3f3ff290 */ /* 0x000fe4000fffe03f */
[----:B------:R-:W-:-:S05]  /*a230*/  @!P0 BRA `(.L_x_4157) ;  /* 0x000016e000008947 */ /* 0x000fca0003800000 */
[----:B--234-:R-:W-:Y:S01]  /*a240*/  IMAD.WIDE.U32 R42, R160, 0x60, R110 ;  /* 0x00000060a02a7825 */ /* 0x01cfe200078e006e */
[----:B------:R-:W-:Y:S01]  /*a250*/  ISETP.GE.AND P0, PT, R24, R23, PT ;  /* 0x000000171800720c */ /* 0x000fe20003f06270 */
[----:B------:R-:W-:Y:S02]  /*a260*/  BSSY B0, `(.L_x_4158) ;  /* 0x0000057000007945 */ /* 0x000fe40003800000 */
[----:B------:R-:W-:Y:S05]  /*a270*/  IMAD R3, R161, 0x60, RZ ;  /* 0x00000060a1037824 */ /* 0x000fea00078e02ff */
[----:B------:R-:W-:Y:S05]  /*a280*/  IADD3 R43, R43, R3, RZ ;  /* 0x000000032b2b7210 */ /* 0x000fea0007ffe0ff */
[----:B------:R2:W5:Y:S01]  /*a290*/  LD.E.128 R12, [R42.64] ;  /* 0x000000062a0c7980 */ /* 0x000562000c101d00 */
        /* <DEDUP_REMOVED lines=83> */
.L_x_4159:
[----:B------:R-:W-:Y:S05]  /*a7d0*/  BSYNC B0 ;  /* 0x0000000000007941 */ /* 0x000fea0003800000 */
.L_x_4158:
[----:B------:R-:W-:Y:S01]  /*a7e0*/  IMAD.WIDE.U32 R58, R168, 0x60, R158 ;  /* 0x00000060a83a7825 */ /* 0x000fe200078e009e */
[----:B------:R-:W-:Y:S01]  /*a7f0*/  ISETP.GE.AND P0, PT, R20, R23, PT ;  /* 0x000000171400720c */ /* 0x000fe20003f06270 */
[----:B------:R-:W-:Y:S02]  /*a800*/  BSSY B0, `(.L_x_4160) ;  /* 0x000005b000007945 */ /* 0x000fe40003800000 */
[----:B------:R-:W-:Y:S05]  /*a810*/  IMAD R3, R169, 0x60, RZ ;  /* 0x00000060a9037824 */ /* 0x000fea00078e02ff */
[----:B------:R-:W-:Y:S05]  /*a820*/  IADD3 R59, R59, R3, RZ ;  /* 0x000000033b3b7210 */ /* 0x000fea0007ffe0ff */
[----:B-----5:R3:W-:Y:S04]  /*a830*/  ST.E.128 [R58.64], R12 ;  /* 0x0000000c3a007985 */ /* 0x0207e8000c101d06 */
[----:B------:R3:W5:Y:S01]  /*a840*/  LD.E.128 R8, [R42.64+0x80] ;  /* 0x000080062a087980 */ /* 0x000762000c101d00 */
[----:B------:R-:W-:-:S05]  /*a850*/  @P0 BRA `(.L_x_4161) ;  /* 0x0000055000000947 */ /* 0x000fca0003800000 */
[----:B---3--:R-:W-:Y:S01]  /*a860*/  LEA.HI R13, R23, R23, RZ, 0x1 ;  /* 0x00000017170d7211 */ /* 0x008fe200078f08ff */
[----:B------:R-:W-:Y:S01]  /*a870*/  IMAD.MOV.U32 R0, RZ, RZ, RZ ;  /* 0x000000ffff007224 */ /* 0x000fe200078e00ff */
[----:B------:R-:W-:Y:S01]  /*a880*/  IADD3 R6, P0, R110, R103, RZ ;  /* 0x000000676e067210 */ /* 0x000fe20007f1e0ff */
[C---:B-----5:R-:W-:Y:S01]  /*a890*/  IMAD.U32 R33, R8.reuse, 0x10000, RZ ;  /* 0x0001000008217824 */ /* 0x060fe200078e00ff */
[----:B------:R-:W-:Y:S01]  /*a8a0*/  SHF.R.S32.HI R13, RZ, 0x1, R13 ;  /* 0x00000001ff0d7819 */ /* 0x000fe2000001140d */
[----:B------:R-:W-:Y:S01]  /*a8b0*/  IMAD.U32 R16, R9, 0x10000, RZ ;  /* 0x0001000009107824 */ /* 0x000fe200078e00ff */
[----:B------:R-:W-:Y:S01]  /*a8c0*/  LOP3.LUT R35, R8, 0xffff0000, RZ, 0xc0, !PT ;  /* 0xffff000008237812 */ /* 0x000fe200078ec0ff */
[----:B------:R-:W-:Y:S01]  /*a8d0*/  IMAD.X R7, R111, 0x1, R102, P0 ;  /* 0x000000016f077824 */ /* 0x000fe200000e0666 */
[----:B------:R-:W-:Y:S01]  /*a8e0*/  ISETP.GE.AND P1, PT, R20, R13, PT ;  /* 0x0000000d1400720c */ /* 0x000fe20003f26270 */
[--C-:B------:R-:W-:Y:S01]  /*a8f0*/  IMAD.MOV.U32 R4, RZ, RZ, R13.reuse ;  /* 0x000000ffff047224 */ /* 0x100fe200078e000d */
[----:B------:R-:W-:Y:S01]  /*a900*/  LOP3.LUT R37, R9, 0xffff0000, RZ, 0xc0, !PT ;  /* 0xffff000009257812 */ /* 0x000fe200078ec0ff */
[C---:B------:R-:W-:Y:S01]  /*a910*/  IMAD.U32 R32, R11.reuse, 0x10000, RZ ;  /* 0x000100000b207824 */ /* 0x040fe200078e00ff */
[C---:B------:R-:W-:Y:S02]  /*a920*/  SHF.L.U32 R30, R10.reuse, 0x10, RZ ;  /* 0x000000100a1e7819 */ /* 0x040fe400000006ff */
[----:B------:R-:W-:Y:S02]  /*a930*/  LOP3.LUT R39, R10, 0xffff0000, RZ, 0xc0, !PT ;  /* 0xffff00000a277812 */ /* 0x000fe400078ec0ff */
[----:B------:R-:W-:Y:S05]  /*a940*/  LOP3.LUT R41, R11, 0xffff0000, RZ, 0xc0, !PT ;  /* 0xffff00000b297812 */ /* 0x000fea00078ec0ff */
[----:B------:R-:W-:Y:S01]  /*a950*/  @P1 IMAD.MOV R0, RZ, RZ, -R13 ;  /* 0x000000ffff001224 */ /* 0x000fe200078e0a0d */
[----:B------:R-:W-:Y:S04]  /*a960*/  @P1 IADD3 R4, -R13, RZ, RZ ;  /* 0x000000ff0d041210 */ /* 0x000fe80007ffe1ff */
[C---:B------:R-:W-:Y:S02]  /*a970*/  LEA R2, P0, R4.reuse, R6, 0x1 ;  /* 0x0000000604027211 */ /* 0x040fe400078008ff */
        /* <DEDUP_REMOVED lines=13> */
[----:B--2---:R1:W2:Y:S01]  /*aa50*/  LD.E.128 R44, [R12.64] ;  /* 0x000000060c2c7980 */ /* 0x0042a2000c101d00 */
        /* <DEDUP_REMOVED lines=10> */
[----:B-1----:R-:W-:Y:S01]  /*ab00*/  IMAD.U32 R12, R50, 0x10000, RZ ;  /* 0x00010000320c7824 */ /* 0x002fe200078e00ff */
        /* <DEDUP_REMOVED lines=10> */
[----:B------:R-:W-:Y:S01]  /*abb0*/  FMUL.FTZ R0, R0, R31 ;  /* 0x0000001f00007220 */ /* 0x000fe20000410000 */
[----:B--2---:R-:W-:Y:S01]  /*abc0*/  LOP3.LUT R31, R47, 0xffff0000, RZ, 0xc0, !PT ;  /* 0xffff00002f1f7812 */ /* 0x004fe200078ec0ff */
[----:B------:R-:W-:Y:S02]  /*abd0*/  @!P1 FADD.FTZ R11, -R11, -RZ ;  /* 0x800000ff0b0b9221 */ /* 0x000fe40000010100 */
[----:B------:R-:W-:Y:S02]  /*abe0*/  FMUL.FTZ R7, R8, R7 ;  /* 0x0000000708077220 */ /* 0x000fe40000410000 */
[----:B------:R-:W-:Y:S01]  /*abf0*/  FMUL.FTZ R8, R10, R9 ;  /* 0x000000090a087220 */ /* 0x000fe20000410000 */
[C---:B------:R-:W-:Y:S01]  /*ac00*/  LOP3.LUT R10, R44.reuse, 0xffff0000, RZ, 0xc0, !PT ;  /* 0xffff00002c0a7812 */ /* 0x040fe200078ec0ff */
[----:B------:R-:W-:Y:S02]  /*ac10*/  IMAD.U32 R9, R44, 0x10000, RZ ;  /* 0x000100002c097824 */ /* 0x000fe400078e00ff */
        /* <DEDUP_REMOVED lines=25> */
.L_x_4161:
[----:B------:R-:W-:Y:S05]  /*adb0*/  BSYNC B0 ;  /* 0x0000000000007941 */ /* 0x000fea0003800000 */
.L_x_4160:
[----:B-----5:R4:W-:Y:S01]  /*adc0*/  ST.E.128 [R58.64+0x80], R8 ;  /* 0x000080083a007985 */ /* 0x0209e2000c101d06 */
[----:B------:R-:W-:Y:S01]  /*add0*/  ISETP.GE.AND P0, PT, R19, R23, PT ;  /* 0x000000171300720c */ /* 0x000fe20003f06270 */
[----:B------:R-:W-:Y:S02]  /*ade0*/  BSSY B0, `(.L_x_4162) ;  /* 0x0000057000007945 */ /* 0x000fe40003800000 */
[----:B---3--:R4:W5:Y:S10]  /*adf0*/  LD.E.128 R12, [R42.64+0x100] ;  /* 0x000100062a0c7980 */ /* 0x008974000c101d00 */
[----:B------:R-:W-:-:S05]  /*ae00*/  @P0 BRA `(.L_x_4163) ;  /* 0x0000054000000947 */ /* 0x000fca0003800000 */
[----:B------:R-:W-:Y:S01]  /*ae10*/  LEA.HI R0, R23, R23, RZ, 0x1 ;  /* 0x0000001717007211 */ /* 0x000fe200078f08ff */
[----:B-----5:R-:W-:Y:S01]  /*ae20*/  IMAD.U32 R32, R15, 0x10000, RZ ;  /* 0x000100000f207824 */ /* 0x020fe200078e00ff */
[----:B------:R-:W-:Y:S01]  /*ae30*/  IADD3 R6, P0, R110, R105, RZ ;  /* 0x000000696e067210 */ /* 0x000fe20007f1e0ff */
[----:B------:R-:W-:Y:S01]  /*ae40*/  IMAD.U32 R33, R12, 0x10000, RZ ;  /* 0x000100000c217824 */ /* 0x000fe200078e00ff */
[----:B------:R-:W-:Y:S01]  /*ae50*/  SHF.R.S32.HI R0, RZ, 0x1, R0 ;  /* 0x00000001ff007819 */ /* 0x000fe20000011400 */
[----:B------:R-:W-:Y:S01]  /*ae60*/  IMAD.U32 R30, R14, 0x10000, RZ ;  /* 0x000100000e1e7824 */ /* 0x000fe200078e00ff */
[----:B----4-:R-:W-:Y:S01]  /*ae70*/  MOV R8, RZ ;  /* 0x000000ff00087202 */ /* 0x010fe20000000f00 */
[----:B------:R-:W-:Y:S01]  /*ae80*/  IMAD.X R7, R111, 0x1, R104, P0 ;  /* 0x000000016f077824 */ /* 0x000fe200000e0668 */
[----:B------:R-:W-:Y:S01]  /*ae90*/  ISETP.GE.AND P1, PT, R19, R0, PT ;  /* 0x000000001300720c */ /* 0x000fe20003f26270 */
[--C-:B------:R-:W-:Y:S01]  /*aea0*/  IMAD.MOV.U32 R4, RZ, RZ, R0.reuse ;  /* 0x000000ffff047224 */ /* 0x100fe200078e0000 */
[----:B------:R-:W-:Y:S02]  /*aeb0*/  MOV R10, RZ ;  /* 0x000000ff000a7202 */ /* 0x000fe40000000f00 */
[----:B------:R-:W-:Y:S02]  /*aec0*/  LOP3.LUT R41, R15, 0xffff0000, RZ, 0xc0, !PT ;  /* 0xffff00000f297812 */ /* 0x000fe400078ec0ff */
[----:B------:R-:W-:Y:S02]  /*aed0*/  LOP3.LUT R35, R12, 0xffff0000, RZ, 0xc0, !PT ;  /* 0xffff00000c237812 */ /* 0x000fe400078ec0ff */
[----:B------:R-:W-:Y:S02]  /*aee0*/  LOP3.LUT R39, R14, 0xffff0000, RZ, 0xc0, !PT ;  /* 0xffff00000e277812 */ /* 0x000fe400078ec0ff */
[C---:B------:R-:W-:Y:S02]  /*aef0*/  SHF.L.U32 R16, R13.reuse, 0x10, RZ ;  /* 0x000000100d107819 */ /* 0x040fe400000006ff */
[----:B------:R-:W-:Y:S01]  /*af00*/  LOP3.LUT R37, R13, 0xffff0000, RZ, 0xc0, !PT ;  /* 0xffff00000d257812 */ /* 0x000fe200078ec0ff */
[--C-:B------:R-:W-:Y:S02]  /*af10*/  @P1 IMAD.MOV R4, RZ, RZ, -R0.reuse ;  /* 0x000000ffff041224 */ /* 0x100fe400078e0a00 */
[--C-:B------:R-:W-:Y:S02]  /*af20*/  @P1 IMAD.MOV R8, RZ, RZ, -R0.reuse ;  /* 0x000000ffff081224 */ /* 0x100fe400078e0a00 */
[----:B------:R-:W-:Y:S01]  /*af30*/  @P1 IMAD.MOV R10, RZ, RZ, -R0 ;  /* 0x000000ffff0a1224 */ /* 0x000fe200078e0a00 */
[C---:B------:R-:W-:Y:S02]  /*af40*/  LEA R2, P0, R4.reuse, R6, 0x1 ;  /* 0x0000000604027211 */ /* 0x040fe400078008ff */
[----:B------:R-:W-:Y:S02]  /*af50*/  IADD3 R9, P2, R131, R8, RZ ;  /* 0x0000000883097210 */ /* 0x000fe40007f5e0ff */
[----:B------:R-:W-:Y:S02]  /*af60*/  LEA.HI.X.SX32 R3, R4, R7, 0x1, P0 ;  /* 0x0000000704037211 */ /* 0x000fe400000f0eff */
[C---:B------:R-:W-:Y:S02]  /*af70*/  LEA R48, P0, R9.reuse, R112, 0x1 ;  /* 0x0000007009307211 */ /* 0x040fe400078008ff */
[----:B------:R-:W-:Y:S01]  /*af80*/  LEA.HI.X.SX32 R8, R8, R119, 0x1, P2 ;  /* 0x0000007708087211 */ /* 0x000fe200010f0eff */
        /* <DEDUP_REMOVED lines=8> */
[----:B---3--:R-:W-:Y:S01]  /*b010*/  IMAD.U32 R3, R5, 0x10000, RZ ;  /* 0x0001000005037824 */ /* 0x008fe200078e00ff */
[C---:B-1----:R-:W-:Y:S02]  /*b020*/  SHF.L.U32 R8, R7.reuse, 0x10, RZ ;  /* 0x0000001007087819 */ /* 0x042fe400000006ff */
[----:B------:R-:W-:Y:S02]  /*b030*/  LOP3.LUT R10, R7, 0xffff0000, RZ, 0xc0, !PT ;  /* 0xffff0000070a7812 */ /* 0x000fe400078ec0ff */
[C---:B------:R-:W-:Y:S02]  /*b040*/  SHF.L.U32 R0, R4.reuse, 0x10, RZ ;  /* 0x0000001004007819 */ /* 0x040fe400000006ff */
[----:B------:R-:W-:Y:S01]  /*b050*/  LOP3.LUT R2, R4, 0xffff0000, RZ, 0xc0, !PT ;  /* 0xffff000004027812 */ /* 0x000fe200078ec0ff */
[C---:B----4-:R-:W-:Y:S01]  /*b060*/  IMAD.U32 R31, R48.reuse, 0x10000, RZ ;  /* 0x00010000301f7824 */ /* 0x050fe200078e00ff */
[C---:B------:R-:W-:Y:S01]  /*b070*/  LOP3.LUT R9, R51.reuse, 0xffff0000, RZ, 0xc0, !PT ;  /* 0xffff000033097812 */ /* 0x040fe200078ec0ff */
[----:B------:R-:W-:Y:S01]  /*b080*/  IMAD.U32 R7, R51, 0x10000, RZ ;  /* 0x0001000033077824 */ /* 0x000fe200078e00ff */
[----:B------:R-:W-:Y:S01]  /*b090*/  LOP3.LUT R15, R48, 0xffff0000, RZ, 0xc0, !PT ;  /* 0xffff0000300f7812 */ /* 0x000fe200078ec0ff */
[----:B------:R-:W-:Y:S01]  /*b0a0*/  IMAD.U32 R14, R49, 0x10000, RZ ;  /* 0x00010000310e7824 */ /* 0x000fe200078e00ff */
[C---:B------:R-:W-:Y:S01]  /*b0b0*/  LOP3.LUT R11, R50.reuse, 0xffff0000, RZ, 0xc0, !PT ;  /* 0xffff0000320b7812 */ /* 0x040fe200078ec0ff */
        /* <DEDUP_REMOVED lines=41> */
.L_x_4163:
[----:B------:R-:W-:Y:S05]  /*b350*/  BSYNC B0 ;  /* 0x0000000000007941 */ /* 0x000fea0003800000 */
.L_x_4162:
[----:B-----5:R3:W-:Y:S01]  /*b360*/  ST.E.128 [R58.64+0x100], R12 ;  /* 0x0001000c3a007985 */ /* 0x0207e2000c101d06 */
[----:B------:R-:W-:Y:S01]  /*b370*/  ISETP.GE.AND P0, PT, R18, R23, PT ;  /* 0x000000171200720c */ /* 0x000fe20003f06270 */
[----:B------:R-:W-:Y:S02]  /*b380*/  BSSY B0, `(.L_x_4164) ;  /* 0x0000058000007945 */ /* 0x000fe40003800000 */
[----:B----4-:R3:W5:Y:S10]  /*b390*/  LD.E.128 R8, [R42.64+0x180] ;  /* 0x000180062a087980 */ /* 0x010774000c101d00 */
[----:B------:R-:W-:-:S05]  /*b3a0*/  @P0 BRA `(.L_x_4165) ;  /* 0x0000055000000947 */ /* 0x000fca0003800000 */
[----:B---3--:R-:W-:Y:S01]  /*b3b0*/  LEA.HI R13, R23, R23, RZ, 0x1 ;  /* 0x00000017170d7211 */ /* 0x008fe200078f08ff */
[----:B------:R-:W-:Y:S01]  /*b3c0*/  IMAD.MOV.U32 R5, RZ, RZ, RZ ;  /* 0x000000ffff057224 */ /* 0x000fe200078e00ff */
[----:B------:R-:W-:Y:S01]  /*b3d0*/  IADD3 R6, P0, R110, R107, RZ ;  /* 0x0000006b6e067210 */ /* 0x000fe20007f1e0ff */
[----:B------:R-:W-:Y:S01]  /*b3e0*/  IMAD.MOV.U32 R31, RZ, RZ, RZ ;  /* 0x000000ffff1f7224 */ /* 0x000fe200078e00ff */
[----:B------:R-:W-:Y:S01]  /*b3f0*/  SHF.R.S32.HI R13, RZ, 0x1, R13 ;  /* 0x00000001ff0d7819 */ /* 0x000fe2000001140d */
[----:B-----5:R-:W-:Y:S01]  /*b400*/  IMAD.U32 R16, R9, 0x10000, RZ ;  /* 0x0001000009107824 */ /* 0x020fe200078e00ff */
        /* <DEDUP_REMOVED lines=10> */
[C---:B------:R-:W-:Y:S02]  /*b4b0*/  @P1 IADD3 R0, -R13.reuse, RZ, RZ ;  /* 0x000000ff0d001210 */ /* 0x040fe40007ffe1ff */
[----:B------:R-:W-:Y:S02]  /*b4c0*/  @P1 IADD3 R31, -R13, RZ, RZ ;  /* 0x000000ff0d1f1210 */ /* 0x000fe40007ffe1ff */
        /* <DEDUP_REMOVED lines=20> */
[----:B------:R-:W-:Y:S01]  /*b610*/  IMAD.U32 R5, R6, 0x10000, RZ ;  /* 0x0001000006057824 */ /* 0x000fe200078e00ff */
[----:B----4-:R-:W-:Y:S01]  /*b620*/  SHF.L.U32 R23, R44, 0x10, RZ ;  /* 0x000000102c177819 */ /* 0x010fe200000006ff */
[----:B------:R-:W-:Y:S01]  /*b630*/  IMAD.U32 R14, R45, 0x10000, RZ ;  /* 0x000100002d0e7824 */ /* 0x000fe200078e00ff */
[C---:B------:R-:W-:Y:S01]  /*b640*/  SHF.L.U32 R7, R47.reuse, 0x10, RZ ;  /* 0x000000102f077819 */ /* 0x040fe200000006ff */
[----:B--2---:R-:W-:Y:S01]  /*b650*/  IMAD.U32 R12, R46, 0x10000, RZ ;  /* 0x000100002e0c7824 */ /* 0x004fe200078e00ff */
        /* <DEDUP_REMOVED lines=11> */
[----:B------:R-:W-:Y:S02]  /*b710*/  FMUL.FTZ R0, R0, R23 ;  /* 0x0000001700007220 */ /* 0x000fe40000410000 */
        /* <DEDUP_REMOVED lines=30> */
.L_x_4165:
[----:B------:R-:W-:Y:S05]  /*b900*/  BSYNC B0 ;  /* 0x0000000000007941 */ /* 0x000fea0003800000 */
.L_x_4164:
[----:B-----5:R4:W-:Y:S02]  /*b910*/  ST.E.128 [R58.64+0x180], R8 ;  /* 0x000180083a007985 */ /* 0x0209e4000c101d06 */
.L_x_4157:
[----:B------:R-:W-:Y:S05]  /*b920*/  BSYNC B1 ;  /* 0x0000000000017941 */ /* 0x000fea0003800000 */
.L_x_4156:
[----:B------:R-:W5:Y:S02]  /*b930*/  LD.E R3, [R28.64+0xd0] ;  /* 0x0000d0061c037980 */ /* 0x000f64000c101900 */
[----:B-----5:R-:W-:Y:S05]  /*b940*/  IMAD.U32 R3, R3, -0x20, RZ ;  /* 0xffffffe003037824 */ /* 0x020fea00078e00ff */
[C---:B------:R-:W-:Y:S02]  /*b950*/  LEA R114, P1, R3.reuse, R114, 0x1 ;  /* 0x0000007203727211 */ /* 0x040fe400078208ff */
[C---:B------:R-:W-:Y:S02]  /*b960*/  LEA R112, P0, R3.reuse, R112, 0x1 ;  /* 0x0000007003707211 */ /* 0x040fe400078008ff */
[C---:B------:R-:W-:Y:S02]  /*b970*/  LEA.HI.X.SX32 R115, R3.reuse, R115, 0x1, P1 ;  /* 0x0000007303737211 */ /* 0x040fe400008f0eff */
[----:B------:R-:W-:Y:S01]  /*b980*/  LEA.HI.X.SX32 R113, R3, R113, 0x1, P0 ;  /* 0x0000007103717211 */ /* 0x000fe200000f0eff */
[----:B------:R-:W-:-:S05]  /*b990*/  BRA `(.L_x_4125) ;  /* 0x0000034000007947 */ /* 0x000fca0003800000 */
.L_x_4115:
[----:B----4-:R-:W2:Y:S01]  /*b9a0*/  @P3 LD.E.128 R36, [R110.64] ;  /* 0x000000066e243980 */ /* 0x010ea2000c101d00 */
[C---:B------:R-:W-:Y:S04]  /*b9b0*/  @P2 LEA R42, P0, R82.reuse, R110, 0x1 ;  /* 0x0000006e522a2211 */ /* 0x040fe800078008ff */
[----:B------:R-:W-:Y:S02]  /*b9c0*/  @P2 LEA.HI.X R43, R82, R111, R81, 0x1, P0 ;  /* 0x0000006f522b2211 */ /* 0x000fe400000f0c51 */
[C---:B------:R-:W-:Y:S04]  /*b9d0*/  @P2 LEA R40, P0, R64.reuse, R158, 0x1 ;  /* 0x0000009e40282211 */ /* 0x040fe800078008ff */
[----:B------:R-:W-:Y:S02]  /*b9e0*/  @P2 LEA.HI.X R41, R64, R159, R65, 0x1, P0 ;  /* 0x0000009f40292211 */ /* 0x000fe400000f0c41 */
[C---:B------:R-:W-:Y:S04]  /*b9f0*/  ISETP.GE.AND P0, PT, R73.reuse, R167, PT ;  /* 0x000000a74900720c */ /* 0x040fe80003f06270 */
[----:B------:R-:W-:Y:S11]  /*ba00*/  ISETP.GE.AND P0, PT, R73, R163, !P0 ;  /* 0x000000a34900720c */ /* 0x000ff60004706270 */
[----:B------:R-:W-:Y:S02]  /*ba10*/  @!UPT UIADD3 URZ, URZ, URZ, URZ ;  /* 0x0000003f3f3ff290 */ /* 0x000fe4000fffe03f */
[C---:B------:R-:W-:Y:S04]  /*ba20*/  @P0 LEA R30, P1, R84.reuse, R110, 0x1 ;  /* 0x0000006e541e0211 */ /* 0x040fe800078208ff */
[----:B------:R-:W-:Y:S02]  /*ba30*/  @P0 LEA.HI.X R31, R84, R111, R83, 0x1, P1 ;  /* 0x0000006f541f0211 */ /* 0x000fe400008f0c53 */
[C---:B------:R-:W-:Y:S04]  /*ba40*/  @P0 LEA R2, P1, R78.reuse, R158, 0x1 ;  /* 0x0000009e4e020211 */ /* 0x040fe800078208ff */
[----:B------:R-:W-:Y:S02]  /*ba50*/  @P0 LEA.HI.X R3, R78, R159, R79, 0x1, P1 ;  /* 0x0000009f4e030211 */ /* 0x000fe400008f0c4f */
[C---:B------:R-:W-:Y:S04]  /*ba60*/  ISETP.GE.AND P1, PT, R72.reuse, R167, PT ;  /* 0x000000a74800720c */ /* 0x040fe80003f26270 */
[----:B------:R-:W-:Y:S11]  /*ba70*/  ISETP.GE.AND P1, PT, R72, R163, !P1 ;  /* 0x000000a34800720c */ /* 0x000ff60004f26270 */
[----:B------:R-:W-:Y:S02]  /*ba80*/  @!UPT UIADD3 URZ, URZ, URZ, URZ ;  /* 0x0000003f3f3ff290 */ /* 0x000fe4000fffe03f */
[----:B------:R-:W-:Y:S01]  /*ba90*/  @P1 IMAD R0, R161, 0x60, RZ ;  /* 0x00000060a1001824 */ /* 0x000fe200078e02ff */
[----:B--2---:R-:W-:Y:S04]  /*baa0*/  @P3 ST.E.128 [R158.64], R36 ;  /* 0x000000249e003985 */ /* 0x004fe8000c101d06 */
[----:B------:R-:W2:Y:S04]  /*bab0*/  @P3 LD.E.128 R8, [R110.64+0x80] ;  /* 0x000080066e083980 */ /* 0x000ea8000c101d00 */
[----:B--2---:R1:W-:Y:S04]  /*bac0*/  @P3 ST.E.128 [R158.64+0x80], R8 ;  /* 0x000080089e003985 */ /* 0x0043e8000c101d06 */
[----:B------:R-:W2:Y:S04]  /*bad0*/  @P3 LD.E.128 R4, [R110.64+0x100] ;  /* 0x000100066e043980 */ /* 0x000ea8000c101d00 */
[----:B--2---:R2:W-:Y:S04]  /*bae0*/  @P3 ST.E.128 [R158.64+0x100], R4 ;  /* 0x000100049e003985 */ /* 0x0045e8000c101d06 */
[----:B------:R-:W3:Y:S04]  /*baf0*/  @P3 LD.E.128 R32, [R110.64+0x180] ;  /* 0x000180066e203980 */ /* 0x000ee8000c101d00 */
[----:B---3--:R3:W-:Y:S04]  /*bb00*/  @P3 ST.E.128 [R158.64+0x180], R32 ;  /* 0x000180209e003985 */ /* 0x0087e8000c101d06 */
[----:B------:R-:W4:Y:S04]  /*bb10*/  @P2 LD.E.128 R12, [R42.64] ;  /* 0x000000062a0c2980 */ /* 0x000f28000c101d00 */
[----:B----4-:R-:W-:Y:S04]  /*bb20*/  @P2 ST.E.128 [R40.64], R12 ;  /* 0x0000000c28002985 */ /* 0x010fe8000c101d06 */
[----:B-1----:R-:W4:Y:S04]  /*bb30*/  @P2 LD.E.128 R8, [R42.64+0x80] ;  /* 0x000080062a082980 */ /* 0x002f28000c101d00 */
[----:B----4-:R-:W-:Y:S04]  /*bb40*/  @P2 ST.E.128 [R40.64+0x80], R8 ;  /* 0x0000800828002985 */ /* 0x010fe8000c101d06 */
[----:B--2---:R-:W2:Y:S04]  /*bb50*/  @P2 LD.E.128 R4, [R42.64+0x100] ;  /* 0x000100062a042980 */ /* 0x004ea8000c101d00 */
[----:B--2---:R-:W-:Y:S04]  /*bb60*/  @P2 ST.E.128 [R40.64+0x100], R4 ;  /* 0x0001000428002985 */ /* 0x004fe8000c101d06 */
[----:B------:R-:W2:Y:S04]  /*bb70*/  @P2 LD.E.128 R36, [R42.64+0x180] ;  /* 0x000180062a242980 */ /* 0x000ea8000c101d00 */
[----:B--2---:R1:W-:Y:S04]  /*bb80*/  @P2 ST.E.128 [R40.64+0x180], R36 ;  /* 0x0001802428002985 */ /* 0x0043e8000c101d06 */
[----:B---3--:R-:W2:Y:S01]  /*bb90*/  @P0 LD.E.128 R32, [R30.64] ;  /* 0x000000061e200980 */ /* 0x008ea2000c101d00 */
[----:B-1----:R-:W-:Y:S04]  /*bba0*/  @P1 IMAD.WIDE.U32 R36, R160, 0x60, R110 ;  /* 0x00000060a0241825 */ /* 0x002fe800078e006e */
[----:B------:R-:W-:Y:S02]  /*bbb0*/  @P1 IMAD.IADD R37, R37, 0x1, R0 ;  /* 0x0000000125251824 */ /* 0x000fe400078e0200 */
[----:B------:R-:W-:Y:S01]  /*bbc0*/  @P1 IMAD R0, R169, 0x60, RZ ;  /* 0x00000060a9001824 */ /* 0x000fe200078e02ff */
[----:B--2---:R1:W-:Y:S04]  /*bbd0*/  @P0 ST.E.128 [R2.64], R32 ;  /* 0x0000002002000985 */ /* 0x0043e8000c101d06 */
[----:B------:R-:W2:Y:S04]  /*bbe0*/  @P0 LD.E.128 R12, [R30.64+0x80] ;  /* 0x000080061e0c0980 */ /* 0x000ea8000c101d00 */
[----:B--2---:R2:W-:Y:S04]  /*bbf0*/  @P0 ST.E.128 [R2.64+0x80], R12 ;  /* 0x0000800c02000985 */ /* 0x0045e8000c101d06 */
[----:B------:R-:W3:Y:S04]  /*bc00*/  @P0 LD.E.128 R8, [R30.64+0x100] ;  /* 0x000100061e080980 */ /* 0x000ee8000c101d00 */
[----:B---3--:R3:W-:Y:S04]  /*bc10*/  @P0 ST.E.128 [R2.64+0x100], R8 ;  /* 0x0001000802000985 */ /* 0x0087e8000c101d06 */
[----:B------:R4:W5:Y:S02]  /*bc20*/  @P0 LD.E.128 R4, [R30.64+0x180] ;  /* 0x000180061e040980 */ /* 0x000964000c101d00 */
[----:B----4-:R-:W-:Y:S04]  /*bc30*/  @P1 IMAD.WIDE.U32 R30, R168, 0x60, R158 ;  /* 0x00000060a81e1825 */ /* 0x010fe800078e009e */
[----:B------:R-:W-:Y:S01]  /*bc40*/  @P1 IMAD.IADD R31, R31, 0x1, R0 ;  /* 0x000000011f1f1824 */ /* 0x000fe200078e0200 */
[----:B-----5:R4:W-:Y:S04]  /*bc50*/  @P0 ST.E.128 [R2.64+0x180], R4 ;  /* 0x0001800402000985 */ /* 0x0209e8000c101d06 */
[----:B-1----:R-:W5:Y:S04]  /*bc60*/  @P1 LD.E.128 R32, [R36.64] ;  /* 0x0000000624201980 */ /* 0x002f68000c101d00 */
[----:B-----5:R1:W-:Y:S04]  /*bc70*/  @P1 ST.E.128 [R30.64], R32 ;  /* 0x000000201e001985 */ /* 0x0203e8000c101d06 */
[----:B--2---:R-:W2:Y:S04]  /*bc80*/  @P1 LD.E.128 R12, [R36.64+0x80] ;  /* 0x00008006240c1980 */ /* 0x004ea8000c101d00 */
[----:B--2---:R1:W-:Y:S04]  /*bc90*/  @P1 ST.E.128 [R30.64+0x80], R12 ;  /* 0x0000800c1e001985 */ /* 0x0043e8000c101d06 */
[----:B---3--:R-:W2:Y:S04]  /*bca0*/  @P1 LD.E.128 R8, [R36.64+0x100] ;  /* 0x0001000624081980 */ /* 0x008ea8000c101d00 */
[----:B--2---:R1:W-:Y:S04]  /*bcb0*/  @P1 ST.E.128 [R30.64+0x100], R8 ;  /* 0x000100081e001985 */ /* 0x0043e8000c101d06 */
[----:B----4-:R-:W2:Y:S04]  /*bcc0*/  @P1 LD.E.128 R4, [R36.64+0x180] ;  /* 0x0001800624041980 */ /* 0x010ea8000c101d00 */
[----:B--2---:R1:W-:Y:S02]  /*bcd0*/  @P1 ST.E.128 [R30.64+0x180], R4 ;  /* 0x000180041e001985 */ /* 0x0043e4000c101d06 */
.L_x_4125:
[----:B------:R-:W-:Y:S05]  /*bce0*/  BSYNC B2 ;  /* 0x0000000000027941 */ /* 0x000fea0003800000 */
.L_x_4114:
[----:B------:R-:W-:Y:S01]  /*bcf0*/  ISETP.NE.U32.AND P1, PT, R244, RZ, PT ;  /* 0x000000fff400720c */ /* 0x000fe20003f25070 */
[----:B------:R-:W5:Y:S01]  /*bd00*/  LD.E R3, [R28.64+0x128] ;  /* 0x000128061c037980 */ /* 0x000f62000c101900 */
[----:B------:R-:W-:Y:S02]  /*bd10*/  BSSY B0, `(.L_x_4166) ;  /* 0x0000060000007945 */ /* 0x000fe40003800000 */
[----:B------:R-:W-:Y:S01]  /*bd20*/  ISETP.NE.AND.EX P1, PT, R245, RZ, PT, P1 ;  /* 0x000000fff500720c */ /* 0x000fe20003f25310 */
[----:B-----5:R-:W-:Y:S05]  /*bd30*/  IMAD.U32 R3, R3, -0x40, RZ ;  /* 0xffffffc003037824 */ /* 0x020fea00078e00ff */
[C---:B-12-4-:R-:W-:Y:S04]  /*bd40*/  LEA R110, P0, R3.reuse, R110, 0x1 ;  /* 0x0000006e036e7211 */ /* 0x056fe800078008ff */
[----:B------:R-:W-:Y:S03]  /*bd50*/  LEA.HI.X.SX32 R111, R3, R111, 0x1, P0 ;  /* 0x0000006f036f7211 */ /* 0x000fe600000f0eff */
[----:B------:R-:W-:-:S05]  /*bd60*/  @!P1 BRA `(.L_x_4167) ;  /* 0x0000050000009947 */ /* 0x000fca0003800000 */
[----:B------:R-:W-:Y:S04]  /*bd70*/  IADD3 R3, R17, -0x1, RZ ;  /* 0xffffffff11037810 */ /* 0x000fe80007ffe0ff */
[----:B------:R-:W-:Y:S11]  /*bd80*/  ISETP.GT.AND P0, PT, R3, R80, PT ;  /* 0x000000500300720c */ /* 0x000ff60003f04270 */
[----:B------:R-:W-:Y:S02]  /*bd90*/  @!UPT UIADD3 URZ, URZ, URZ, URZ ;  /* 0x0000003f3f3ff290 */ /* 0x000fe4000fffe03f */
[----:B------:R-:W-:-:S05]  /*bda0*/  @!P0 BRA `(.L_x_4168) ;  /* 0x0000056000008947 */ /* 0x000fca0003800000 */
[----:B---3--:R-:W-:Y:S01]  /*bdb0*/  IMAD.MOV.U32 R10, RZ, RZ, RZ ;  /* 0x000000ffff0a7224 */ /* 0x008fe200078e00ff */
[----:B------:R-:W2:Y:S01]  /*bdc0*/  LD.E R2, [R28.64+0x170] ;  /* 0x000170061c027980 */ /* 0x000ea2000c101900 */
[----:B------:R-:W-:Y:S03]  /*bdd0*/  IABS R8, R21 ;  /* 0x0000001500087213 */ /* 0x000fe60000000000 */
[----:B------:R-:W3:Y:S06]  /*bde0*/  LD.E.64 R14, [R28.64+0x20] ;  /* 0x000020061c0e7980 */ /* 0x000eec000c101b00 */
[----:B------:R-:W4:Y:S01]  /*bdf0*/  LD.E.64 R12, [R28.64+0x40] ;  /* 0x000040061c0c7980 */ /* 0x000f22000c101b00 */
        /* <DEDUP_REMOVED lines=19> */
[----:B------:R-:W-:Y:S01]  /*bf30*/  @!P3 IADD3 R6, R6, 0x1, RZ ;  /* 0x000000010606b810 */ /* 0x000fe20007ffe0ff */
[--C-:B------:R-:W-:Y:S01]  /*bf40*/  @!P3 IMAD.IADD R8, R8, 0x1, -R3.reuse ;  /* 0x000000010808b824 */ /* 0x100fe200078e0a03 */
[----:B------:R-:W-:Y:S01]  /*bf50*/  @!P0 IADD3 R4, R4, 0x1, RZ ;  /* 0x0000000104048810 */ /* 0x000fe20007ffe0ff */
[----:B------:R-:W-:Y:S01]  /*bf60*/  @!P0 IMAD.IADD R5, R5, 0x1, -R3 ;  /* 0x0000000105058824 */ /* 0x000fe200078e0a03 */
[----:B------:R-:W-:Y:S02]  /*bf70*/  ISETP.NE.AND P0, PT, R2, RZ, PT ;  /* 0x000000ff0200720c */ /* 0x000fe40003f05270 */
[-C--:B------:R-:W-:Y:S02]  /*bf80*/  ISETP.GE.U32.AND P5, PT, R8, R3.reuse, PT ;  /* 0x000000030800720c */ /* 0x080fe40003fa6070 */
[----:B------:R-:W-:Y:S01]  /*bf90*/  ISETP.GE.U32.AND P4, PT, R5, R3, PT ;  /* 0x000000030500720c */ /* 0x000fe20003f86070 */
[----:B------:R-:W5:Y:S01]  /*bfa0*/  LD.E.64 R8, [R28.64+0x28] ;  /* 0x000028061c087980 */ /* 0x000f62000c101b00 */
[-C--:B------:R-:W-:Y:S02]  /*bfb0*/  LOP3.LUT R5, R21, R2.reuse, RZ, 0x3c, !PT ;  /* 0x0000000215057212 */ /* 0x080fe400078e3cff */
[-C--:B------:R-:W-:Y:S02]  /*bfc0*/  LOP3.LUT R3, R0, R2.reuse, RZ, 0x3c, !PT ;  /* 0x0000000200037212 */ /* 0x080fe400078e3cff */
[----:B------:R-:W-:Y:S02]  /*bfd0*/  ISETP.GE.AND P2, PT, R5, RZ, PT ;  /* 0x000000ff0500720c */ /* 0x000fe40003f46270 */
[----:B------:R-:W-:Y:S02]  /*bfe0*/  ISETP.GE.AND P1, PT, R3, RZ, PT ;  /* 0x000000ff0300720c */ /* 0x000fe40003f26270 */
[----:B------:R-:W-:Y:S02]  /*bff0*/  LOP3.LUT R3, RZ, R2, RZ, 0x33, !PT ;  /* 0x00000002ff037212 */ /* 0x000fe400078e33ff */
[----:B------:R-:W-:Y:S02]  /*c000*/  @P5 IADD3 R6, R6, 0x1, RZ ;  /* 0x0000000106065810 */ /* 0x000fe40007ffe0ff */
[----:B------:R-:W-:Y:S02]  /*c010*/  @P4 IADD3 R4, R4, 0x1, RZ ;  /* 0x0000000104044810 */ /* 0x000fe40007ffe0ff */
[----:B------:R-:W-:Y:S03]  /*c020*/  IADD3 R0, -R21, R0, RZ ;  /* 0x0000000015007210 */ /* 0x000fe60007ffe1ff */
        /* <DEDUP_REMOVED lines=11> */
[----:B------:R-:W2:Y:S02]  /*c0e0*/  LD.E R6, [R22.64] ;  /* 0x0000000616067980 */ /* 0x000ea4000c101900 */
[----:B----4-:R-:W-:Y:S02]  /*c0f0*/  IMAD R4, R13, R0, RZ ;  /* 0x000000000d047224 */ /* 0x010fe400078e02ff */
[----:B--2---:R-:W-:Y:S01]  /*c100*/  IMAD.IADD R5, R5, 0x1, -R6 ;  /* 0x0000000105057824 */ /* 0x004fe200078e0a06 */
[----:B------:R-:W-:Y:S03]  /*c110*/  SHF.R.S32.HI R6, RZ, 0x1f, R0 ;  /* 0x0000001fff067819 */ /* 0x000fe60000011400 */
[----:B---3--:R-:W-:Y:S01]  /*c120*/  IMAD R3, R15, R5, RZ ;  /* 0x000000050f037224 */ /* 0x008fe200078e02ff */
[----:B------:R-:W-:Y:S01]  /*c130*/  SHF.R.S32.HI R7, RZ, 0x1f, R5 ;  /* 0x0000001fff077819 */ /* 0x000fe20000011405 */
[C---:B------:R-:W-:Y:S02]  /*c140*/  IMAD R4, R12.reuse, R6, R4 ;  /* 0x000000060c047224 */ /* 0x040fe400078e0204 */
[----:B------:R-:W-:Y:S04]  /*c150*/  IMAD.WIDE.U32 R12, R12, R0, RZ ;  /* 0x000000000c0c7225 */ /* 0x000fe800078e00ff */
[C---:B------:R-:W-:Y:S01]  /*c160*/  IMAD R3, R14.reuse, R7, R3 ;  /* 0x000000070e037224 */ /* 0x040fe200078e0203 */
[----:B------:R-:W-:Y:S01]  /*c170*/  IADD3 R13, R13, R4, RZ ;  /* 0x000000040d0d7210 */ /* 0x000fe20007ffe0ff */
[-C--:B------:R-:W-:Y:S04]  /*c180*/  IMAD.WIDE.U32 R14, R14, R5.reuse, RZ ;  /* 0x000000050e0e7225 */ /* 0x080fe800078e00ff */
[----:B------:R-:W-:Y:S02]  /*c190*/  IMAD.IADD R15, R15, 0x1, R3 ;  /* 0x000000010f0f7824 */ /* 0x000fe400078e0203 */
[----:B------:R-:W-:Y:S02]  /*c1a0*/  IMAD R3, R11, R0, RZ ;  /* 0x000000000b037224 */ /* 0x000fe400078e02ff */
[----:B------:R-:W-:Y:S04]  /*c1b0*/  IMAD.WIDE.U32 R14, R0, R10, R14 ;  /* 0x0000000a000e7225 */ /* 0x000fe800078e000e */
[----:B-----5:R-:W-:Y:S01]  /*c1c0*/  IMAD R0, R9, R5, RZ ;  /* 0x0000000509007224 */ /* 0x020fe200078e02ff */
[----:B------:R-:W-:Y:S01]  /*c1d0*/  LEA R158, P0, R14, R158, 0x1 ;  /* 0x0000009e0e9e7211 */ /* 0x000fe200078008ff */
[----:B------:R-:W-:Y:S02]  /*c1e0*/  IMAD R3, R10, R6, R3 ;  /* 0x000000060a037224 */ /* 0x000fe400078e0203 */
[----:B------:R-:W-:Y:S04]  /*c1f0*/  IMAD.WIDE.U32 R12, R5, R8, R12 ;  /* 0x00000008050c7225 */ /* 0x000fe800078e000c */
[----:B------:R-:W-:Y:S01]  /*c200*/  IMAD R0, R8, R7, R0 ;  /* 0x0000000708007224 */ /* 0x000fe200078e0200 */
[----:B------:R-:W-:Y:S01]  /*c210*/  LEA R117, P1, R12, R117, 0x1 ;  /* 0x000000750c757211 */ /* 0x000fe200078208ff */
[----:B------:R-:W-:Y:S02]  /*c220*/  IMAD.IADD R3, R15, 0x1, R3 ;  /* 0x000000010f037824 */ /* 0x000fe400078e0203 */
[----:B------:R-:W-:Y:S03]  /*c230*/  IMAD.IADD R5, R13, 0x1, R0 ;  /* 0x000000010d057824 */ /* 0x000fe600078e0200 */
[----:B------:R-:W-:Y:S02]  /*c240*/  LEA.HI.X R159, R14, R159, R3, 0x1, P0 ;  /* 0x0000009f0e9f7211 */ /* 0x000fe400000f0c03 */
[----:B------:R-:W-:Y:S01]  /*c250*/  LEA.HI.X R116, R12, R116, R5, 0x1, P1 ;  /* 0x000000740c747211 */ /* 0x000fe200008f0c05 */
[----:B------:R-:W-:-:S05]  /*c260*/  BRA `(.L_x_4168) ;  /* 0x000000a000007947 */ /* 0x000fca0003800000 */
.L_x_4167:
[----:B------:R-:W2:Y:S01]  /*c270*/  LD.E R0, [R28.64+0x40] ;  /* 0x000040061c007980 */ /* 0x000ea2000c101900 */
[----:B------:R-:W-:Y:S02]  /*c280*/  IMAD.MOV.U32 R4, RZ, RZ, R117 ;  /* 0x000000ffff047224 */ /* 0x000fe400078e0075 */
[----:B------:R-:W-:Y:S01]  /*c290*/  IMAD.MOV.U32 R5, RZ, RZ, R116 ;  /* 0x000000ffff057224 */ /* 0x000fe200078e0074 */
[----:B------:R-:W4:Y:S02]  /*c2a0*/  LD.E R3, [R28.64+0x38] ;  /* 0x000038061c037980 */ /* 0x000f24000c101900 */
[----:B----4-:R-:W-:Y:S02]  /*c2b0*/  IMAD.U32 R3, R3, -0x40, RZ ;  /* 0xffffffc003037824 */ /* 0x010fe400078e00ff */
[----:B--2---:R-:W-:Y:S03]  /*c2c0*/  IMAD.U32 R0, R0, -0x40, RZ ;  /* 0xffffffc000007824 */ /* 0x004fe600078e00ff */
[C---:B---3--:R-:W-:Y:S02]  /*c2d0*/  LEA R158, P0, R3.reuse, R158, 0x1 ;  /* 0x0000009e039e7211 */ /* 0x048fe400078008ff */
[C---:B------:R-:W-:Y:S02]  /*c2e0*/  LEA R117, P1, R0.reuse, R4, 0x1 ;  /* 0x0000000400757211 */ /* 0x040fe400078208ff */
[----:B------:R-:W-:Y:S02]  /*c2f0*/  LEA.HI.X.SX32 R159, R3, R159, 0x1, P0 ;  /* 0x0000009f039f7211 */ /* 0x000fe400000f0eff */
[----:B------:R-:W-:Y:S04]  /*c300*/  LEA.HI.X.SX32 R116, R0, R5, 0x1, P1 ;  /* 0x0000000500747211 */ /* 0x000fe800008f0eff */
.L_x_4168:
[----:B------:R-:W-:Y:S05]  /*c310*/  BSYNC B0 ;  /* 0x0000000000007941 */ /* 0x000fea0003800000 */
.L_x_4166:
[----:B------:R-:W-:Y:S04]  /*c320*/  IADD3 R17, R17, -0x1, RZ ;  /* 0xffffffff11117810 */ /* 0x000fe80007ffe0ff */
[----:B------:R-:W-:Y:S11]  /*c330*/  ISETP.GT.AND P0, PT, R17, R80, PT ;  /* 0x000000501100720c */ /* 0x000ff60003f04270 */
[----:B------:R-:W-:Y:S02]  /*c340*/  @!UPT UIADD3 URZ, URZ, URZ, URZ ;  /* 0x0000003f3f3ff290 */ /* 0x000fe4000fffe03f */
[----:B------:R-:W-:-:S05]  /*c350*/  @P0 BRA `(.L_x_4169) ;  /* 0xffff663000000947 */ /* 0x000fca000383ffff */
.L_x_4113:
[----:B-1----:R-:W-:Y:S01]  /*c360*/  WARPSYNC 0xffffffff ;  /* 0xffffffff00007948 */ /* 0x002fe20003800000 */
[----:B------:R-:W-:Y:S06]  /*c370*/  BAR.SYNC.DEFER_BLOCKING 0x0 ;  /* 0x0000000000007b1d */ /* 0x000fec0000010000 */
[----:B------:R-:W2:Y:S01]  /*c380*/  LD.E R3, [R28.64+0xd0] ;  /* 0x0000d0061c037980 */ /* 0x000ea2000c101900 */
[----:B------:R-:W-:Y:S01]  /*c390*/  BSSY B2, `(.L_x_4170) ;  /* 0x00008bd000027945 */ /* 0x000fe20003800000 */
[----:B------:R-:W-:Y:S01]  /*c3a0*/  IMAD.SHL.U32 R241, R140, 0x2, RZ ;  /* 0x000000028cf17824 */ /* 0x000fe200078e00ff */
[C---:B------:R-:W-:Y:S01]  /*c3b0*/  SHF.L.U64.HI R7, R150.reuse, 0x4, R151 ;  /* 0x0000000496077819 */ /* 0x040fe20000010297 */
[----:B---3--:R-:W-:Y:S01]  /*c3c0*/  IMAD.SHL.U32 R9, R150, 0x10, RZ ;  /* 0x0000001096097824 */ /* 0x008fe200078e00ff */
        /* <DEDUP_REMOVED lines=11> */
[----:B------:R-:W2:Y:S01]  /*c480*/  @P1 LD.E R5, [R10.64] ;  /* 0x000000060a051980 */ /* 0x000ea2000c101900 */
[----:B------:R-:W-:Y:S02]  /*c490*/  LEA.HI R27, R3, R3, RZ, 0x1 ;  /* 0x00000003031b7211 */ /* 0x000fe400078f08ff */
[----:B------:R-:W-:Y:S02]  /*c4a0*/  IADD3 R9, P1, R9, R144, RZ ;  /* 0x0000009009097210 */ /* 0x000fe40007f3e0ff */
[----:B------:R-:W-:Y:S02]  /*c4b0*/  SHF.R.S32.HI R27, RZ, 0x1, R27 ;  /* 0x00000001ff1b7819 */ /* 0x000fe4000001141b */
[----:B---3--:R-:W-:Y:S01]  /*c4c0*/  ISETP.NE.AND P4, PT, R0, RZ, PT ;  /* 0x000000ff0000720c */ /* 0x008fe20003f85270 */
[----:B------:R-:W-:Y:S01]  /*c4d0*/  IMAD.MOV.U32 R146, RZ, RZ, R144 ;  /* 0x000000ffff927224 */ /* 0x000fe200078e0090 */
[CC--:B------:R-:W-:Y:S01]  /*c4e0*/  LEA R46, P2, R144.reuse, R152.reuse, 0x1 ;  /* 0x00000098902e7211 */ /* 0x0c0fe200078408ff */
[--C-:B------:R-:W-:Y:S01]  /*c4f0*/  IMAD.X R7, R7, 0x1, R147.reuse, P1 ;  /* 0x0000000107077824 */ /* 0x100fe200008e0693 */
[----:B------:R-:W-:Y:S01]  /*c500*/  LEA R44, P1, R9, R152, 0x1 ;  /* 0x00000098092c7211 */ /* 0x000fe200078208ff */
[----:B------:R-:W-:Y:S01]  /*c510*/  IMAD R2, R151, 0x30, RZ ;  /* 0x0000003097027824 */ /* 0x000fe200078e02ff */
[-C--:B------:R-:W-:Y:S01]  /*c520*/  LEA.HI.X R47, R144, R153.reuse, R147, 0x1, P2 ;  /* 0x00000099902f7211 */ /* 0x080fe200010f0c93 */
[----:B------:R-:W-:Y:S01]  /*c530*/  IMAD.IADD R35, R240, 0x1, -R71 ;  /* 0x00000001f0237824 */ /* 0x000fe200078e0a47 */
[----:B------:R-:W-:Y:S01]  /*c540*/  LEA.HI.X R45, R9, R153, R7, 0x1, P1 ;  /* 0x00000099092d7211 */ /* 0x000fe200008f0c07 */
[----:B------:R-:W-:-:S02]  /*c550*/  IMAD.MOV.U32 R33, RZ, RZ, R27 ;  /* 0x000000ffff217224 */ /* 0x000fc400078e001b */
[----:B--2---:R-:W-:Y:S01]  /*c560*/  IMAD.IADD R66, R66, 0x1, R5 ;  /* 0x0000000142427824 */ /* 0x004fe200078e0205 */
[----:B------:R-:W-:-:S03]  /*c570*/  LEA R5, P0, R150, R144, 0x5 ;  /* 0x0000009096057211 */ /* 0x000fc600078028ff */
[----:B------:R-:W-:Y:S01]  /*c580*/  IMAD R66, R27, R66, RZ ;  /* 0x000000421b427224 */ /* 0x000fe200078e02ff */
[C---:B------:R-:W-:Y:S01]  /*c590*/  LEA.HI.X R4, R150.reuse, R147, R151, 0x5, P0 ;  /* 0x0000009396047211 */ /* 0x040fe200000f2c97 */
[----:B------:R-:W-:Y:S01]  /*c5a0*/  IMAD.WIDE.U32 R146, R150, 0x30, R146 ;  /* 0x0000003096927825 */ /* 0x000fe200078e0092 */
[C---:B------:R-:W-:Y:S02]  /*c5b0*/  LEA R42, P0, R5.reuse, R152, 0x1 ;  /* 0x00000098052a7211 */ /* 0x040fe400078008ff */
[----:B------:R-:W-:Y:S02]  /*c5c0*/  SHF.R.S32.HI R31, RZ, 0x1f, R66 ;  /* 0x0000001fff1f7819 */ /* 0x000fe40000011442 */
[----:B------:R-:W-:Y:S01]  /*c5d0*/  LEA.HI.X R43, R5, R153, R4, 0x1, P0 ;  /* 0x00000099052b7211 */ /* 0x000fe200000f0c04 */
[----:B------:R-:W-:Y:S01]  /*c5e0*/  IMAD.IADD R5, R147, 0x1, R2 ;  /* 0x0000000193057824 */ /* 0x000fe200078e0202 */
[-C--:B------:R-:W-:Y:S02]  /*c5f0*/  IADD3 R0, P3, R67, R66.reuse, RZ ;  /* 0x0000004243007210 */ /* 0x080fe40007f7e0ff */
[----:B------:R-:W-:-:S02]  /*c600*/  IADD3 R30, P2, R24, R66, RZ ;  /* 0x00000042181e7210 */ /* 0x000fc40007f5e0ff */
[----:B------:R-:W-:Y:S02]  /*c610*/  ISETP.GE.AND P0, PT, R148, R35, PT ;  /* 0x000000239400720c */ /* 0x000fe40003f06270 */
[C---:B------:R-:W-:Y:S02]  /*c620*/  LEA R40, P1, R146.reuse, R152, 0x1 ;  /* 0x0000009892287211 */ /* 0x040fe400078208ff */
[----:B------:R-:W-:Y:S01]  /*c630*/  LEA.HI.X.SX32 R67, R67, R31, 0x1, P3 ;  /* 0x0000001f43437211 */ /* 0x000fe200018f0eff */
[----:B------:R-:W-:Y:S01]  /*c640*/  IMAD.X R31, R25, 0x1, R31, P2 ;  /* 0x00000001191f7824 */ /* 0x000fe200010e061f */
[----:B------:R-:W-:Y:S02]  /*c650*/  ISETP.GT.AND P0, PT, R53, -0x8, !P0 ;  /* 0xfffffff83500780c */ /* 0x000fe40004704270 */
[----:B------:R-:W-:Y:S01]  /*c660*/  LEA.HI.X R41, R146, R153, R5, 0x1, P1 ;  /* 0x0000009992297211 */ /* 0x000fe200008f0c05 */
[----:B------:R-:W-:Y:S09]  /*c670*/  @!P4 BRA `(.L_x_4172) ;  /* 0x00002f100000c947 */ /* 0x000ff20003800000 */
[C---:B-1----:R-:W-:Y:S01]  /*c680*/  IMAD.SHL.U32 R11, R0.reuse, 0x2, RZ ;  /* 0x00000002000b7824 */ /* 0x042fe200078e00ff */
[----:B------:R-:W-:Y:S01]  /*c690*/  SHF.L.U64.HI R67, R0, 0x1, R67 ;  /* 0x0000000100437819 */ /* 0x000fe20000010243 */
[----:B------:R-:W-:Y:S03]  /*c6a0*/  BSSY B1, `(.L_x_4173) ;  /* 0x00000bd000017945 */ /* 0x000fe60003800000 */
[----:B-----5:R-:W-:-:S02]  /*c6b0*/  IADD3 R8, P2, R38, R11, RZ ;  /* 0x0000000b26087210 */ /* 0x020fc40007f5e0ff */
[----:B------:R-:W-:-:S03]  /*c6c0*/  IADD3 R10, P1, R36, R11, RZ ;  /* 0x0000000b240a7210 */ /* 0x000fc60007f3e0ff */
[--C-:B------:R-:W-:Y:S02]  /*c6d0*/  IMAD.X R9, R39, 0x1, R67.reuse, P2 ;  /* 0x0000000127097824 */ /* 0x100fe400010e0643 */
[----:B------:R-:W-:Y:S01]  /*c6e0*/  IMAD.X R11, R37, 0x1, R67, P1 ;  /* 0x00000001250b7824 */ /* 0x000fe200008e0643 */
[----:B------:R-:W-:Y:S05]  /*c6f0*/  @!P0 BRA `(.L_x_4174) ;  /* 0x00000b7000008947 */ /* 0x000fea0003800000 */
[----:B------:R1:W5:Y:S01]  /*c700*/  LD.E.128 R12, [R46.64] ;  /* 0x000000062e0c7980 */ /* 0x000362000c101d00 */
[----:B------:R-:W-:Y:S01]  /*c710*/  ISETP.GE.AND P0, PT, R24, R3, PT ;  /* 0x000000031800720c */ /* 0x000fe20003f06270 */
[----:B------:R-:W-:-:S12]  /*c720*/  BSSY B0, `(.L_x_4175) ;  /* 0x000002a000007945 */ /* 0x000fd80003800000 */
[----:B------:R-:W-:Y:S05]  /*c730*/  @P0 BRA `(.L_x_4176) ;  /* 0x0000028000000947 */ /* 0x000fea0003800000 */
[----:B------:R-:W2:Y:S04]  /*c740*/  LD.E.64 R4, [R10.64] ;  /* 0x000000060a047980 */ /* 0x000ea8000c101b00 */
[----:B------:R-:W3:Y:S01]  /*c750*/  LD.E.64 R6, [R8.64] ;  /* 0x0000000608067980 */ /* 0x000ee2000c101b00 */
[----:B-----5:R-:W-:Y:S01]  /*c760*/  LOP3.LUT R0, R13, 0xffff0000, RZ, 0xc0, !PT ;  /* 0xffff00000d007812 */ /* 0x020fe200078ec0ff */
[----:B------:R-:W-:Y:S01]  /*c770*/  IMAD.U32 R23, R15, 0x10000, RZ ;  /* 0x000100000f177824 */ /* 0x000fe200078e00ff */
[----:B------:R-:W-:Y:S02]  /*c780*/  SHF.L.U32 R2, R13, 0x10, RZ ;  /* 0x000000100d027819 */ /* 0x000fe400000006ff */
[C---:B------:R-:W-:Y:S02]  /*c790*/  SHF.L.U32 R13, R12.reuse, 0x10, RZ ;  /* 0x000000100c0d7819 */ /* 0x040fe400000006ff */
[----:B------:R-:W-:-:S02]  /*c7a0*/  LOP3.LUT R20, R12, 0xffff0000, RZ, 0xc0, !PT ;  /* 0xffff00000c147812 */ /* 0x000fc400078ec0ff */
[----:B------:R-:W-:Y:S02]  /*c7b0*/  LOP3.LUT R21, R15, 0xffff0000, RZ, 0xc0, !PT ;  /* 0xffff00000f157812 */ /* 0x000fe400078ec0ff */
[C---:B------:R-:W-:Y:S02]  /*c7c0*/  SHF.L.U32 R18, R14.reuse, 0x10, RZ ;  /* 0x000000100e127819 */ /* 0x040fe400000006ff */
[----:B------:R-:W-:Y:S02]  /*c7d0*/  LOP3.LUT R22, R14, 0xffff0000, RZ, 0xc0, !PT ;  /* 0xffff00000e167812 */ /* 0x000fe400078ec0ff */
[C---:B--2---:R-:W-:Y:S01]  /*c7e0*/  LOP3.LUT R17, R4.reuse, 0xffff0000, RZ, 0xc0, !PT ;  /* 0xffff000004117812 */ /* 0x044fe200078ec0ff */
[----:B------:R-:W-:Y:S01]  /*c7f0*/  IMAD.U32 R4, R4, 0x10000, RZ ;  /* 0x0001000004047824 */ /* 0x000fe200078e00ff */
        /* <DEDUP_REMOVED lines=11> */
[----:B------:R-:W-:Y:S02]  /*c8b0*/  IMAD.U32 R7, R7, 0x10000, RZ ;  /* 0x0001000007077824 */ /* 0x000fe400078e00ff */
[----:B------:R-:W-:Y:S01]  /*c8c0*/  FMUL.FTZ R2, R20, R4 ;  /* 0x0000000414027220 */ /* 0x000fe20000410000 */
[----:B------:R-:W-:Y:S01]  /*c8d0*/  F2FP.BF16.PACK_AB R0, R0, R15 ;  /* 0x0000000f0000723e */ /* 0x000fe200000010ff */
[----:B------:R-:W-:Y:S02]  /*c8e0*/  FMUL.FTZ R20, R20, R6 ;  /* 0x0000000614147220 */ /* 0x000fe40000410000 */
[----:B------:R-:W-:-:S02]  /*c8f0*/  FFMA.FTZ R21, R23, R12, R21 ;  /* 0x0000000c17157223 */ /* 0x000fc40000010015 */
[C---:B------:R-:W-:Y:S02]  /*c900*/  FMUL.FTZ R12, R22.reuse, R5 ;  /* 0x00000005160c7220 */ /* 0x040fe40000410000 */
[-C--:B------:R-:W-:Y:S02]  /*c910*/  FMUL.FTZ R22, R22, R7.reuse ;  /* 0x0000000716167220 */ /* 0x080fe40000410000 */
[C---:B------:R-:W-:Y:S02]  /*c920*/  FFMA.FTZ R2, R13.reuse, R6, -R2 ;  /* 0x000000060d027223 */ /* 0x040fe40000010802 */
[----:B------:R-:W-:Y:S02]  /*c930*/  FFMA.FTZ R13, R13, R4, R20 ;  /* 0x000000040d0d7223 */ /* 0x000fe40000010014 */
[----:B------:R-:W-:Y:S02]  /*c940*/  FFMA.FTZ R14, R23, R16, -R14 ;  /* 0x00000010170e7223 */ /* 0x000fe4000001080e */
[C---:B------:R-:W-:Y:S01]  /*c950*/  FFMA.FTZ R12, R18.reuse, R7, -R12 ;  /* 0x00000007120c7223 */ /* 0x040fe2000001080c */
[----:B------:R-:W-:Y:S01]  /*c960*/  F2FP.BF16.PACK_AB R7, R13, R2 ;  /* 0x000000020d07723e */ /* 0x000fe200000010ff */
[----:B------:R-:W-:Y:S01]  /*c970*/  FFMA.FTZ R5, R18, R5, R22 ;  /* 0x0000000512057223 */ /* 0x000fe20000010016 */
[----:B------:R-:W-:-:S02]  /*c980*/  F2FP.BF16.PACK_AB R15, R21, R14 ;  /* 0x0000000e150f723e */ /* 0x000fc400000010ff */
[----:B------:R-:W-:Y:S02]  /*c990*/  MOV R13, R0 ;  /* 0x00000000000d7202 */ /* 0x000fe40000000f00 */
[----:B------:R-:W-:Y:S02]  /*c9a0*/  F2FP.BF16.PACK_AB R14, R5, R12 ;  /* 0x0000000c050e723e */ /* 0x000fe400000010ff */
[----:B------:R-:W-:Y:S02]  /*c9b0*/  MOV R12, R7 ;  /* 0x00000007000c7202 */ /* 0x000fe40000000f00 */
.L_x_4176:
[----:B------:R-:W-:Y:S05]  /*c9c0*/  BSYNC B0 ;  /* 0x0000000000007941 */ /* 0x000fea0003800000 */
.L_x_4175:
[----:B-----5:R2:W-:Y:S04]  /*c9d0*/  STS.128 [R241], R12 ;  /* 0x0000000cf1007388 */ /* 0x0205e80000000c00 */
[----:B------:R2:W5:Y:S01]  /*c9e0*/  LD.E.128 R16, [R46.64+0x80] ;  /* 0x000080062e107980 */ /* 0x000562000c101d00 */
[----:B------:R-:W-:Y:S01]  /*c9f0*/  IADD3 R0, R24, 0x40, RZ ;  /* 0x0000004018007810 */ /* 0x000fe20007ffe0ff */
[----:B------:R-:W-:Y:S03]  /*ca00*/  BSSY B0, `(.L_x_4177) ;  /* 0x0000029000007945 */ /* 0x000fe60003800000 */
[----:B------:R-:W-:-:S13]  /*ca10*/  ISETP.GE.AND P0, PT, R0, R3, PT ;  /* 0x000000030000720c */ /* 0x000fda0003f06270 */
[----:B------:R-:W-:Y:S05]  /*ca20*/  @P0 BRA `(.L_x_4178) ;  /* 0x0000026000000947 */ /* 0x000fea0003800000 */
[----:B------:R-:W3:Y:S04]  /*ca30*/  LD.E.64 R4, [R10.64+0x40] ;  /* 0x000040060a047980 */ /* 0x000ee8000c101b00 */
[----:B------:R-:W4:Y:S01]  /*ca40*/  LD.E.64 R6, [R8.64+0x40] ;  /* 0x0000400608067980 */ /* 0x000f22000c101b00 */
[C---:B-----5:R-:W-:Y:S01]  /*ca50*/  SHF.L.U32 R2, R17.reuse, 0x10, RZ ;  /* 0x0000001011027819 */ /* 0x060fe200000006ff */
[----:B------:R-:W-:Y:S01]  /*ca60*/  IMAD.U32 R20, R18, 0x10000, RZ ;  /* 0x0001000012147824 */ /* 0x000fe200078e00ff */
[----:B------:R-:W-:Y:S02]  /*ca70*/  LOP3.LUT R0, R17, 0xffff0000, RZ, 0xc0, !PT ;  /* 0xffff000011007812 */ /* 0x000fe400078ec0ff */
[----:B------:R-:W-:Y:S02]  /*ca80*/  SHF.L.U32 R21, R19, 0x10, RZ ;  /* 0x0000001013157819 */ /* 0x000fe400000006ff */
[----:B--2---:R-:W-:-:S02]  /*ca90*/  SHF.L.U32 R12, R16, 0x10, RZ ;  /* 0x00000010100c7819 */ /* 0x004fc400000006ff */
[----:B------:R-:W-:Y:S02]  /*caa0*/  LOP3.LUT R22, R16, 0xffff0000, RZ, 0xc0, !PT ;  /* 0xffff000010167812 */ /* 0x000fe400078ec0ff */
[----:B------:R-:W-:Y:S02]  /*cab0*/  LOP3.LUT R19, R19, 0xffff0000, RZ, 0xc0, !PT ;  /* 0xffff000013137812 */ /* 0x000fe400078ec0ff */
[----:B------:R-:W-:Y:S02]  /*cac0*/  LOP3.LUT R23, R18, 0xffff0000, RZ, 0xc0, !PT ;  /* 0xffff000012177812 */ /* 0x000fe400078ec0ff */
[----:B---3--:R-:W-:Y:S02]  /*cad0*/  LOP3.LUT R15, R4, 0xffff0000, RZ, 0xc0, !PT ;  /* 0xffff0000040f7812 */ /* 0x008fe400078ec0ff */
[----:B------:R-:W-:Y:S02]  /*cae0*/  LOP3.LUT R14, R5, 0xffff0000, RZ, 0xc0, !PT ;  /* 0xffff0000050e7812 */ /* 0x000fe400078ec0ff */
[----:B----4-:R-:W-:Y:S01]  /*caf0*/  LOP3.LUT R17, R6, 0xffff0000, RZ, 0xc0, !PT ;  /* 0xffff000006117812 */ /* 0x010fe200078ec0ff */
        /* <DEDUP_REMOVED lines=17> */
[----:B------:R-:W-:Y:S01]  /*cc10*/  FFMA.FTZ R2, R12, R17, -R2 ;  /* 0x000000110c027223 */ /* 0x000fe20000010802 */
[----:B------:R-:W-:Y:S01]  /*cc20*/  F2FP.BF16.PACK_AB R17, R0, R13 ;  /* 0x0000000d0011723e */ /* 0x000fe200000010ff */
[----:B------:R-:W-:Y:S01]  /*cc30*/  FFMA.FTZ R15, R12, R15, R22 ;  /* 0x0000000f0c0f7223 */ /* 0x000fe20000010016 */
[----:B------:R-:W-:Y:S01]  /*cc40*/  F2FP.BF16.PACK_AB R19, R19, R18 ;  /* 0x000000121313723e */ /* 0x000fe200000010ff */
[----:B------:R-:W-:-:S02]  /*cc50*/  FFMA.FTZ R4, R20, R7, -R4 ;  /* 0x0000000714047223 */ /* 0x000fc40000010804 */
[----:B------:R-:W-:Y:S01]  /*cc60*/  FFMA.FTZ R23, R20, R5, R23 ;  /* 0x0000000514177223 */ /* 0x000fe20000010017 */
[----:B------:R-:W-:-:S04]  /*cc70*/  F2FP.BF16.PACK_AB R16, R15, R2 ;  /* 0x000000020f10723e */ /* 0x000fc800000010ff */
[----:B------:R-:W-:Y:S02]  /*cc80*/  F2FP.BF16.PACK_AB R18, R23, R4 ;  /* 0x000000041712723e */ /* 0x000fe400000010ff */
.L_x_4178:
[----:B------:R-:W-:Y:S05]  /*cc90*/  BSYNC B0 ;  /* 0x0000000000007941 */ /* 0x000fea0003800000 */
.L_x_4177:
[----:B-----5:R3:W-:Y:S04]  /*cca0*/  STS.128 [R241+0x2000], R16 ;  /* 0x00200010f1007388 */ /* 0x0207e80000000c00 */
[----:B--2---:R3:W5:Y:S01]  /*ccb0*/  LD.E.128 R12, [R46.64+0x100] ;  /* 0x000100062e0c7980 */ /* 0x004762000c101d00 */
[----:B------:R-:W-:Y:S01]  /*ccc0*/  IADD3 R0, R24, 0x80, RZ ;  /* 0x0000008018007810 */ /* 0x000fe20007ffe0ff */
[----:B------:R-:W-:Y:S03]  /*ccd0*/  BSSY B0, `(.L_x_4179) ;  /* 0x000002b000007945 */ /* 0x000fe60003800000 */
[----:B------:R-:W-:-:S13]  /*cce0*/  ISETP.GE.AND P0, PT, R0, R3, PT ;  /* 0x000000030000720c */ /* 0x000fda0003f06270 */
[----:B------:R-:W-:Y:S05]  /*ccf0*/  @P0 BRA `(.L_x_4180) ;  /* 0x0000028000000947 */ /* 0x000fea0003800000 */
[----:B------:R-:W2:Y:S04]  /*cd00*/  LD.E.64 R4, [R10.64+0x80] ;  /* 0x000080060a047980 */ /* 0x000ea8000c101b00 */
[----:B------:R-:W4:Y:S01]  /*cd10*/  LD.E.64 R6, [R8.64+0x80] ;  /* 0x0000800608067980 */ /* 0x000f22000c101b00 */
[----:B-----5:R-:W-:Y:S01]  /*cd20*/  LOP3.LUT R0, R13, 0xffff0000, RZ, 0xc0, !PT ;  /* 0xffff00000d007812 */ /* 0x020fe200078ec0ff */
[----:B------:R-:W-:Y:S01]  /*cd30*/  IMAD.U32 R23, R15, 0x10000, RZ ;  /* 0x000100000f177824 */ /* 0x000fe200078e00ff */
[----:B------:R-:W-:Y:S02]  /*cd40*/  SHF.L.U32 R2, R13, 0x10, RZ ;  /* 0x000000100d027819 */ /* 0x000fe400000006ff */
[C---:B------:R-:W-:Y:S02]  /*cd50*/  SHF.L.U32 R13, R12.reuse, 0x10, RZ ;  /* 0x000000100c0d7819 */ /* 0x040fe400000006ff */
[----:B------:R-:W-:-:S02]  /*cd60*/  LOP3.LUT R20, R12, 0xffff0000, RZ, 0xc0, !PT ;  /* 0xffff00000c147812 */ /* 0x000fc400078ec0ff */
[----:B------:R-:W-:Y:S02]  /*cd70*/  LOP3.LUT R21, R15, 0xffff0000, RZ, 0xc0, !PT ;  /* 0xffff00000f157812 */ /* 0x000fe400078ec0ff */
[C---:B---3--:R-:W-:Y:S02]  /*cd80*/  SHF.L.U32 R18, R14.reuse, 0x10, RZ ;  /* 0x000000100e127819 */ /* 0x048fe400000006ff */
[----:B------:R-:W-:Y:S02]  /*cd90*/  LOP3.LUT R22, R14, 0xffff0000, RZ, 0xc0, !PT ;  /* 0xffff00000e167812 */ /* 0x000fe400078ec0ff */
[C---:B--2---:R-:W-:Y:S01]  /*cda0*/  LOP3.LUT R17, R4.reuse, 0xffff0000, RZ, 0xc0, !PT ;  /* 0xffff000004117812 */ /* 0x044fe200078ec0ff */
[----:B------:R-:W-:Y:S01]  /*cdb0*/  IMAD.U32 R4, R4, 0x10000, RZ ;  /* 0x0001000004047824 */ /* 0x000fe200078e00ff */
[----:B------:R-:W-:Y:S02]  /*cdc0*/  LOP3.LUT R12, R5, 0xffff0000, RZ, 0xc0, !PT ;  /* 0xffff0000050c7812 */ /* 0x000fe400078ec0ff */
        /* <DEDUP_REMOVED lines=27> */
.L_x_4180:
[----:B------:R-:W-:Y:S05]  /*cf80*/  BSYNC B0 ;  /* 0x0000000000007941 */ /* 0x000fea0003800000 */
.L_x_4179:
[----:B-----5:R2:W-:Y:S04]  /*cf90*/  STS.128 [R241+0x4000], R12 ;  /* 0x0040000cf1007388 */ /* 0x0205e80000000c00 */
[----:B---3--:R2:W5:Y:S01]  /*cfa0*/  LD.E.128 R16, [R46.64+0x180] ;  /* 0x000180062e107980 */ /* 0x008562000c101d00 */
        /* <DEDUP_REMOVED lines=42> */
.L_x_4182:
[----:B------:R-:W-:Y:S05]  /*d250*/  BSYNC B0 ;  /* 0x0000000000007941 */ /* 0x000fea0003800000 */
.L_x_4181:
[----:B-----5:R3:W-:Y:S02]  /*d260*/  STS.128 [R241+0x6000], R16 ;  /* 0x00600010f1007388 */ /* 0x0207e40000000c00 */
.L_x_4174:
[----:B------:R-:W-:Y:S05]  /*d270*/  BSYNC B1 ;  /* 0x0000000000017941 */ /* 0x000fea0003800000 */
.L_x_4173:
[----:B------:R-:W-:Y:S01]  /*d280*/  IADD3 R26, R148, 0x10, RZ ;  /* 0x00000010941a7810 */ /* 0x000fe20007ffe0ff */
[----:B------:R-:W-:Y:S03]  /*d290*/  BSSY B1, `(.L_x_4183) ;  /* 0x00000bb000017945 */ /* 0x000fe60003800000 */
[----:B------:R-:W-:-:S04]  /*d2a0*/  ISETP.GE.AND P0, PT, R26, R35, PT ;  /* 0x000000231a00720c */ /* 0x000fc80003f06270 */
[----:B------:R-:W-:-:S13]  /*d2b0*/  ISETP.LT.OR P0, PT, R53, -0x87, P0 ;  /* 0xffffff793500780c */ /* 0x000fda0000701670 */
[----:B------:R-:W-:Y:S05]  /*d2c0*/  @P0 BRA `(.L_x_4184) ;  /* 0x00000b7000000947 */ /* 0x000fea0003800000 */
[----:B--2---:R2:W5:Y:S01]  /*d2d0*/  LD.E.128 R12, [R44.64] ;  /* 0x000000062c0c7980 */ /* 0x004562000c101d00 */
[----:B------:R-:W-:Y:S01]  /*d2e0*/  ISETP.GE.AND P0, PT, R24, R3, PT ;  /* 0x000000031800720c */ /* 0x000fe20003f06270 */
[----:B------:R-:W-:-:S12]  /*d2f0*/  BSSY B0, `(.L_x_4185) ;  /* 0x000002a000007945 */ /* 0x000fd80003800000 */
[----:B------:R-:W-:Y:S05]  /*d300*/  @P0 BRA `(.L_x_4186) ;  /* 0x0000028000000947 */ /* 0x000fea0003800000 */
[----:B------:R-:W4:Y:S04]  /*d310*/  LD.E.64 R4, [R10.64] ;  /* 0x000000060a047980 */ /* 0x000f28000c101b00 */
[----:B--2---:R-:W2:Y:S01]  /*d320*/  LD.E.64 R6, [R8.64] ;  /* 0x0000000608067980 */ /* 0x004ea2000c101b00 */
        /* <DEDUP_REMOVED lines=8> */
[C---:B----4-:R-:W-:Y:S01]  /*d3b0*/  LOP3.LUT R17, R4.reuse, 0xffff0000, RZ, 0xc0, !PT ;  /* 0xffff000004117812 */ /* 0x050fe200078ec0ff */
[----:B------:R-:W-:Y:S01]  /*d3c0*/  IMAD.U32 R4, R4, 0x10000, RZ ;  /* 0x0001000004047824 */ /* 0x000fe200078e00ff */
        /* <DEDUP_REMOVED lines=28> */
.L_x_4186:
[----:B------:R-:W-:Y:S05]  /*d590*/  BSYNC B0 ;  /* 0x0000000000007941 */ /* 0x000fea0003800000 */
.L_x_4185:
[----:B-----5:R4:W-:Y:S04]  /*d5a0*/  STS.128 [R241+0x800], R12 ;  /* 0x0008000cf1007388 */ /* 0x0209e80000000c00 */
[----:B---3--:R4:W5:Y:S01]  /*d5b0*/  LD.E.128 R16, [R44.64+0x80] ;  /* 0x000080062c107980 */ /* 0x008962000c101d00 */
[----:B------:R-:W-:Y:S01]  /*d5c0*/  IADD3 R0, R24, 0x40, RZ ;  /* 0x0000004018007810 */ /* 0x000fe20007ffe0ff */
[----:B------:R-:W-:Y:S03]  /*d5d0*/  BSSY B0, `(.L_x_4187) ;  /* 0x0000029000007945 */ /* 0x000fe60003800000 */
[----:B------:R-:W-:-:S13]  /*d5e0*/  ISETP.GE.AND P0, PT, R0, R3, PT ;  /* 0x000000030000720c */ /* 0x000fda0003f06270 */
[----:B------:R-:W-:Y:S05]  /*d5f0*/  @P0 BRA `(.L_x_4188) ;  /* 0x0000026000000947 */ /* 0x000fea0003800000 */
[----:B------:R-:W3:Y:S04]  /*d600*/  LD.E.64 R4, [R10.64+0x40] ;  /* 0x000040060a047980 */ /* 0x000ee8000c101b00 */
[----:B--2---:R-:W2:Y:S01]  /*d610*/  LD.E.64 R6, [R8.64+0x40] ;  /* 0x0000400608067980 */ /* 0x004ea2000c101b00 */
[C---:B-----5:R-:W-:Y:S01]  /*d620*/  SHF.L.U32 R2, R17.reuse, 0x10, RZ ;  /* 0x0000001011027819 */ /* 0x060fe200000006ff */
[----:B------:R-:W-:Y:S01]  /*d630*/  IMAD.U32 R20, R18, 0x10000, RZ ;  /* 0x0001000012147824 */ /* 0x000fe200078e00ff */
[----:B------:R-:W-:Y:S02]  /*d640*/  LOP3.LUT R0, R17, 0xffff0000, RZ, 0xc0, !PT ;  /* 0xffff000011007812 */ /* 0x000fe400078ec0ff */
[----:B------:R-:W-:Y:S02]  /*d650*/  SHF.L.U32 R21, R19, 0x10, RZ ;  /* 0x0000001013157819 */ /* 0x000fe400000006ff */
[----:B----4-:R-:W-:-:S02]  /*d660*/  SHF.L.U32 R12, R16, 0x10, RZ ;  /* 0x00000010100c7819 */ /* 0x010fc400000006ff */
[----:B------:R-:W-:Y:S02]  /*d670*/  LOP3.LUT R22, R16, 0xffff0000, RZ, 0xc0, !PT ;  /* 0xffff000010167812 */ /* 0x000fe400078ec0ff */
[----:B------:R-:W-:Y:S02]  /*d680*/  LOP3.LUT R19, R19, 0xffff0000, RZ, 0xc0, !PT ;  /* 0xffff000013137812 */ /* 0x000fe400078ec0ff */
[----:B------:R-:W-:Y:S02]  /*d690*/  LOP3.LUT R23, R18, 0xffff0000, RZ, 0xc0, !PT ;  /* 0xffff000012177812 */ /* 0x000fe400078ec0ff */
[----:B---3--:R-:W-:Y:S02]  /*d6a0*/  LOP3.LUT R15, R4, 0xffff0000, RZ, 0xc0, !PT ;  /* 0xffff0000040f7812 */ /* 0x008fe400078ec0ff */
[----:B------:R-:W-:Y:S02]  /*d6b0*/  LOP3.LUT R14, R5, 0xffff0000, RZ, 0xc0, !PT ;  /* 0xffff0000050e7812 */ /* 0x000fe400078ec0ff */
[----:B--2---:R-:W-:Y:S01]  /*d6c0*/  LOP3.LUT R17, R6, 0xffff0000, RZ, 0xc0, !PT ;  /* 0xffff000006117812 */ /* 0x004fe200078ec0ff */
        /* <DEDUP_REMOVED lines=25> */
.L_x_4188:
[----:B------:R-:W-:Y:S05]  /*d860*/  BSYNC B0 ;  /* 0x0000000000007941 */ /* 0x000fea0003800000 */
.L_x_4187:
[----:B-----5:R3:W-:Y:S04]  /*d870*/  STS.128 [R241+0x2800], R16 ;  /* 0x00280010f1007388 */ /* 0x0207e80000000c00 */
[----:B----4-:R3:W5:Y:S01]  /*d880*/  LD.E.128 R12, [R44.64+0x100] ;  /* 0x000100062c0c7980 */ /* 0x010762000c101d00 */
[----:B------:R-:W-:Y:S01]  /*d890*/  IADD3 R0, R24, 0x80, RZ ;  /* 0x0000008018007810 */ /* 0x000fe20007ffe0ff */
[----:B------:R-:W-:Y:S03]  /*d8a0*/  BSSY B0, `(.L_x_4189) ;  /* 0x000002b000007945 */ /* 0x000fe60003800000 */
[----:B------:R-:W-:-:S13]  /*d8b0*/  ISETP.GE.AND P0, PT, R0, R3, PT ;  /* 0x000000030000720c */ /* 0x000fda0003f06270 */
[----:B------:R-:W-:Y:S05]  /*d8c0*/  @P0 BRA `(.L_x_4190) ;  /* 0x0000028000000947 */ /* 0x000fea0003800000 */
[----:B------:R-:W4:Y:S04]  /*d8d0*/  LD.E.64 R4, [R10.64+0x80] ;  /* 0x000080060a047980 */ /* 0x000f28000c101b00 */
[----:B--2---:R-:W2:Y:S01]  /*d8e0*/  LD.E.64 R6, [R8.64+0x80] ;  /* 0x0000800608067980 */ /* 0x004ea2000c101b00 */
        /* <DEDUP_REMOVED lines=38> */
.L_x_4190:
[----:B------:R-:W-:Y:S05]  /*db50*/  BSYNC B0 ;  /* 0x0000000000007941 */ /* 0x000fea0003800000 */
.L_x_4189:
[----:B-----5:R4:W-:Y:S04]  /*db60*/  STS.128 [R241+0x4800], R12 ;  /* 0x0048000cf1007388 */ /* 0x0209e80000000c00 */
[----:B-123--:R-:W5:Y:S01]  /*db70*/  LD.E.128 R44, [R44.64+0x180] ;  /* 0x000180062c2c7980 */ /* 0x00ef62000c101d00 */
[----:B------:R-:W-:Y:S01]  /*db80*/  IADD3 R0, R24, 0xc0, RZ ;  /* 0x000000c018007810 */ /* 0x000fe20007ffe0ff */
[----:B------:R-:W-:Y:S03]  /*db90*/  BSSY B0, `(.L_x_4191) ;  /* 0x0000029000007945 */ /* 0x000fe60003800000 */
[----:B------:R-:W-:-:S13]  /*dba0*/  ISETP.GE.AND P0, PT, R0, R3, PT ;  /* 0x000000030000720c */ /* 0x000fda0003f06270 */
[----:B------:R-:W-:Y:S05]  /*dbb0*/  @P0 BRA `(.L_x_4192) ;  /* 0x0000026000000947 */ /* 0x000fea0003800000 */
[----:B------:R-:W2:Y:S04]  /*dbc0*/  LD.E.64 R4, [R10.64+0xc0] ;  /* 0x0000c0060a047980 */ /* 0x000ea8000c101b00 */
[----:B------:R-:W3:Y:S01]  /*dbd0*/  LD.E.64 R6, [R8.64+0xc0] ;  /* 0x0000c00608067980 */ /* 0x000ee2000c101b00 */
[C---:B-----5:R-:W-:Y:S01]  /*dbe0*/  LOP3.LUT R0, R45.reuse, 0xffff0000, RZ, 0xc0, !PT ;  /* 0xffff00002d007812 */ /* 0x060fe200078ec0ff */
[----:B------:R-:W-:Y:S01]  /*dbf0*/  IMAD.U32 R18, R46, 0x10000, RZ ;  /* 0x000100002e127824 */ /* 0x000fe200078e00ff */
[----:B------:R-:W-:Y:S02]  /*dc00*/  SHF.L.U32 R2, R45, 0x10, RZ ;  /* 0x000000102d027819 */ /* 0x000fe400000006ff */
[C---:B----4-:R-:W-:Y:S02]  /*dc10*/  SHF.L.U32 R12, R44.reuse, 0x10, RZ ;  /* 0x000000102c0c7819 */ /* 0x050fe400000006ff */
        /* <DEDUP_REMOVED lines=32> */
.L_x_4192:
[----:B------:R-:W-:Y:S05]  /*de20*/  BSYNC B0 ;  /* 0x0000000000007941 */ /* 0x000fea0003800000 */
.L_x_4191:
[----:B-----5:R1:W-:Y:S02]  /*de30*/  STS.128 [R241+0x6800], R44 ;  /* 0x0068002cf1007388 */ /* 0x0203e40000000c00 */
.L_x_4184:
[----:B------:R-:W-:Y:S05]  /*de40*/  BSYNC B1 ;  /* 0x0000000000017941 */ /* 0x000fea0003800000 */
.L_x_4183:
[----:B------:R-:W-:Y:S01]  /*de50*/  IADD3 R2, R148, 0x20, RZ ;  /* 0x0000002094027810 */ /* 0x000fe20007ffe0ff */
[----:B------:R-:W-:Y:S03]  /*de60*/  BSSY B1, `(.L_x_4193) ;  /* 0x00000b9000017945 */ /* 0x000fe60003800000 */
[----:B------:R-:W-:-:S04]  /*de70*/  ISETP.GE.AND P0, PT, R2, R35, PT ;  /* 0x000000230200720c */ /* 0x000fc80003f06270 */
[----:B------:R-:W-:-:S13]  /*de80*/  ISETP.LT.OR P0, PT, R53, -0x107, P0 ;  /* 0xfffffef93500780c */ /* 0x000fda0000701670 */
[----:B------:R-:W-:Y:S05]  /*de90*/  @P0 BRA `(.L_x_4194) ;  /* 0x00000b5000000947 */ /* 0x000fea0003800000 */
[----:B--2-4-:R2:W5:Y:S01]  /*dea0*/  LD.E.128 R12, [R42.64] ;  /* 0x000000062a0c7980 */ /* 0x014562000c101d00 */
[----:B------:R-:W-:Y:S01]  /*deb0*/  ISETP.GE.AND P0, PT, R24, R3, PT ;  /* 0x000000031800720c */ /* 0x000fe20003f06270 */
[----:B------:R-:W-:-:S12]  /*dec0*/  BSSY B0, `(.L_x_4195) ;  /* 0x0000029000007945 */ /* 0x000fd80003800000 */
[----:B------:R-:W-:Y:S05]  /*ded0*/  @P0 BRA `(.L_x_4196) ;  /* 0x0000027000000947 */ /* 0x000fea0003800000 */
[----:B------:R-:W4:Y:S04]  /*dee0*/  LD.E.64 R4, [R10.64] ;  /* 0x000000060a047980 */ /* 0x000f28000c101b00 */
[----:B--2---:R-:W2:Y:S01]  /*def0*/  LD.E.64 R6, [R8.64] ;  /* 0x0000000608067980 */ /* 0x004ea2000c101b00 */
[C---:B---3-5:R-:W-:Y:S01]  /*df00*/  SHF.L.U32 R16, R13.reuse, 0x10, RZ ;  /* 0x000000100d107819 */ /* 0x068fe200000006ff */
        /* <DEDUP_REMOVED lines=36> */
.L_x_4196:
[----:B------:R-:W-:Y:S05]  /*e150*/  BSYNC B0 ;  /* 0x0000000000007941 */ /* 0x000fea0003800000 */
.L_x_4195:
        /* <DEDUP_REMOVED lines=8> */
[C---:B----45:R-:W-:Y:S01]  /*e1e0*/  SHF.L.U32 R12, R17.reuse, 0x10, RZ ;  /* 0x00000010110c7819 */ /* 0x070fe200000006ff */
        /* <DEDUP_REMOVED lines=35> */
.L_x_4198:
[----:B------:R-:W-:Y:S05]  /*e420*/  BSYNC B0 ;  /* 0x0000000000007941 */ /* 0x000fea0003800000 */
.L_x_4197:
        /* <DEDUP_REMOVED lines=45> */
.L_x_4200:
[----:B------:R-:W-:Y:S05]  /*e700*/  BSYNC B0 ;  /* 0x0000000000007941 */ /* 0x000fea0003800000 */
.L_x_4199:
        /* <DEDUP_REMOVED lines=44> */
.L_x_4202:
[----:B------:R-:W-:Y:S05]  /*e9d0*/  BSYNC B0 ;  /* 0x0000000000007941 */ /* 0x000fea0003800000 */
.L_x_4201:
[----:B-----5:R3:W-:Y:S02]  /*e9e0*/  STS.128 [R241+0x7000], R16 ;  /* 0x00700010f1007388 */ /* 0x0207e40000000c00 */
.L_x_4194:
[----:B------:R-:W-:Y:S05]  /*e9f0*/  BSYNC B1 ;  /* 0x0000000000017941 */ /* 0x000fea0003800000 */
.L_x_4193:
[----:B------:R-:W-:-:S04]  /*ea00*/  IADD3 R0, R148, 0x30, RZ ;  /* 0x0000003094007810 */ /* 0x000fc80007ffe0ff */
        /* <DEDUP_REMOVED lines=45> */
.L_x_4205:
[----:B------:R-:W-:Y:S05]  /*ece0*/  BSYNC B0 ;  /* 0x0000000000007941 */ /* 0x000fea0003800000 */
.L_x_4204:
        /* <DEDUP_REMOVED lines=20> */
[----:B------:R-:W-:Y:S01]  /*ee30*/  FMUL.FTZ R16, R12, R17 ;  /* 0x000000110c107220 */ /* 0x000fe20000410000 */
[----:B------:R-:W-:Y:S01]  /*ee40*/  SHF.L.U32 R4, R4, 0x10, RZ ;  /* 0x0000001004047819 */ /* 0x000fe200000006ff */
[----:B------:R-:W-:Y:S01]  /*ee50*/  FMUL.FTZ R18, R20, R15 ;  /* 0x0000000f14127220 */ /* 0x000fe20000410000 */
[----:B------:R-:W-:Y:S01]  /*ee60*/  LOP3.LUT R19, R7, 0xffff0000, RZ, 0xc0, !PT ;  /* 0xffff000007137812 */ /* 0x000fe200078ec0ff */
        /* <DEDUP_REMOVED lines=9> */
[C---:B------:R-:W-:Y:S02]  /*ef00*/  FMUL.FTZ R12, R30.reuse, R5 ;  /* 0x000000051e0c7220 */ /* 0x040fe40000410000 */
[----:B------:R-:W-:Y:S02]  /*ef10*/  FMUL.FTZ R30, R30, R7 ;  /* 0x000000071e1e7220 */ /* 0x000fe40000410000 */
[----:B------:R-:W-:-:S02]  /*ef20*/  FFMA.FTZ R18, R22, R19, -R18 ;  /* 0x0000001316127223 */ /* 0x000fc40000010812 */
[----:B------:R-:W-:Y:S02]  /*ef30*/  FFMA.FTZ R15, R22, R15, R20 ;  /* 0x0000000f160f7223 */ /* 0x000fe40000010014 */
[C---:B------:R-:W-:Y:S02]  /*ef40*/  FFMA.FTZ R17, R14.reuse, R6, -R17 ;  /* 0x000000060e117223 */ /* 0x040fe40000010811 */
[----:B------:R-:W-:Y:S01]  /*ef50*/  FFMA.FTZ R4, R14, R4, R27 ;  /* 0x000000040e047223 */ /* 0x000fe2000001001b */
[----:B------:R-:W-:Y:S01]  /*ef60*/  F2FP.BF16.PACK_AB R19, R15, R18 ;  /* 0x000000120f13723e */ /* 0x000fe200000010ff */
[C---:B------:R-:W-:Y:S02]  /*ef70*/  FFMA.FTZ R12, R23.reuse, R7, -R12 ;  /* 0x00000007170c7223 */ /* 0x040fe4000001080c */
[----:B------:R-:W-:Y:S01]  /*ef80*/  FFMA.FTZ R5, R23, R5, R30 ;  /* 0x0000000517057223 */ /* 0x000fe2000001001e */
[----:B------:R-:W-:Y:S02]  /*ef90*/  F2FP.BF16.PACK_AB R16, R4, R17 ;  /* 0x000000110410723e */ /* 0x000fe400000010ff */
[----:B------:R-:W-:-:S02]  /*efa0*/  MOV R17, R13 ;  /* 0x0000000d00117202 */ /* 0x000fc40000000f00 */
[----:B------:R-:W-:Y:S02]  /*efb0*/  F2FP.BF16.PACK_AB R18, R5, R12 ;  /* 0x0000000c0512723e */ /* 0x000fe400000010ff */
.L_x_4207:
[----:B------:R-:W-:Y:S05]  /*efc0*/  BSYNC B0 ;  /* 0x0000000000007941 */ /* 0x000fea0003800000 */
.L_x_4206:
        /* <DEDUP_REMOVED lines=44> */
.L_x_4209:
[----:B------:R-:W-:Y:S05]  /*f290*/  BSYNC B0 ;  /* 0x0000000000007941 */ /* 0x000fea0003800000 */
.L_x_4208:
[----:B-----5:R4:W-:Y:S04]  /*f2a0*/  STS.128 [R241+0x5800], R12 ;  /* 0x0058000cf1007388 */ /* 0x0209e80000000c00 */
[----:B--23--:R-:W5:Y:S01]  /*f2b0*/  LD.E.128 R40, [R40.64+0x180] ;  /* 0x0001800628287980 */ /* 0x00cf62000c101d00 */
[----:B------:R-:W-:Y:S01]  /*f2c0*/  IADD3 R24, R24, 0xc0, RZ ;  /* 0x000000c018187810 */ /* 0x000fe20007ffe0ff */
[----:B------:R-:W-:Y:S03]  /*f2d0*/  BSSY B0, `(.L_x_4210) ;  /* 0x0000029000007945 */ /* 0x000fe60003800000 */
[----:B------:R-:W-:-:S13]  /*f2e0*/  ISETP.GE.AND P0, PT, R24, R3, PT ;  /* 0x000000031800720c */ /* 0x000fda0003f06270 */
[----:B------:R-:W-:Y:S05]  /*f2f0*/  @P0 BRA `(.L_x_4211) ;  /* 0x0000026000000947 */ /* 0x000fea0003800000 */
[----:B------:R-:W2:Y:S04]  /*f300*/  LD.E.64 R4, [R10.64+0xc0] ;  /* 0x0000c0060a047980 */ /* 0x000ea8000c101b00 */
[----:B------:R-:W3:Y:S01]  /*f310*/  LD.E.64 R6, [R8.64+0xc0] ;  /* 0x0000c00608067980 */ /* 0x000ee2000c101b00 */
[----:B-----5:R-:W-:Y:S01]  /*f320*/  LOP3.LUT R3, R41, 0xffff0000, RZ, 0xc0, !PT ;  /* 0xffff000029037812 */ /* 0x020fe200078ec0ff */
[----:B------:R-:W-:Y:S01]  /*f330*/  IMAD.U32 R18, R42, 0x10000, RZ ;  /* 0x000100002a127824 */ /* 0x000fe200078e00ff */
[----:B----4-:R-:W-:Y:S02]  /*f340*/  LOP3.LUT R15, R43, 0xffff0000, RZ, 0xc0, !PT ;  /* 0xffff00002b0f7812 */ /* 0x010fe400078ec0ff */
        /* <DEDUP_REMOVED lines=24> */
[----:B------:R-:W-:Y:S02]  /*f4d0*/  FMUL.FTZ R42, R42, R7 ;  /* 0x000000072a2a7220 */ /* 0x000fe40000410000 */
        /* <DEDUP_REMOVED lines=8> */
.L_x_4211:
[----:B------:R-:W-:Y:S05]  /*f560*/  BSYNC B0 ;  /* 0x0000000000007941 */ /* 0x000fea0003800000 */
.L_x_4210:
[----:B-----5:R2:W-:Y:S01]  /*f570*/  STS.128 [R241+0x7800], R40 ;  /* 0x00780028f1007388 */ /* 0x0205e20000000c00 */
[----:B------:R-:W-:Y:S05]  /*f580*/  BRA `(.L_x_4203) ;  /* 0x000059d000007947 */ /* 0x000fea0003800000 */
.L_x_4172:
[----:B-1----:R-:W-:Y:S01]  /*f590*/  BSSY B1, `(.L_x_4212) ;  /* 0x0000159000017945 */ /* 0x002fe20003800000 */
[----:B------:R-:W-:Y:S05]  /*f5a0*/  @!P0 BRA `(.L_x_4213) ;  /* 0x0000157000008947 */ /* 0x000fea0003800000 */
        /* <DEDUP_REMOVED lines=12> */
[----:B-----5:R-:W-:Y:S01]  /*f670*/  LEA R8, P1, R11, R36, 0x1 ;  /* 0x000000240b087211 */ /* 0x020fe200078208ff */
[----:B------:R-:W-:Y:S01]  /*f680*/  IMAD.MOV.U32 R13, RZ, RZ, RZ ;  /* 0x000000ffff0d7224 */ /* 0x000fe200078e00ff */
[----:B------:R-:W-:Y:S01]  /*f690*/  @P0 IADD3 R13, -R27, RZ, RZ ;  /* 0x000000ff1b0d0210 */ /* 0x000fe20007ffe1ff */
[----:B------:R-:W2:Y:S01]  /*f6a0*/  LD.E.128 R4, [R4.64] ;  /* 0x0000000604047980 */ /* 0x000ea2000c101d00 */
[----:B------:R-:W-:Y:S02]  /*f6b0*/  LEA.HI.X R9, R11, R37, R9, 0x1, P1 ;  /* 0x000000250b097211 */ /* 0x000fe400008f0c09 */
[----:B------:R-:W-:-:S04]  /*f6c0*/  IADD3 R15, P1, R13, R30, RZ ;  /* 0x0000001e0d0f7210 */ /* 0x000fc80007f3e0ff */
[----:B------:R-:W3:Y:S01]  /*f6d0*/  LD.E.128 R8, [R8.64] ;  /* 0x0000000608087980 */ /* 0x000ee2000c101d00 */
[----:B------:R-:W-:Y:S02]  /*f6e0*/  LEA.HI.X.SX32 R13, R13, R31, 0x1, P1 ;  /* 0x0000001f0d0d7211 */ /* 0x000fe400008f0eff */
[----:B------:R-:W-:-:S04]  /*f6f0*/  LEA R12, P1, R15, R38, 0x1 ;  /* 0x000000260f0c7211 */ /* 0x000fc800078208ff */
[----:B------:R-:W-:-:S06]  /*f700*/  LEA.HI.X R13, R15, R39, R13, 0x1, P1 ;  /* 0x000000270f0d7211 */ /* 0x000fcc00008f0c0d */
[----:B------:R-:W4:Y:S01]  /*f710*/  LD.E.128 R12, [R12.64] ;  /* 0x000000060c0c7980 */ /* 0x000f22000c101d00 */
[C---:B------:R-:W-:Y:S01]  /*f720*/  IMAD.U32 R16, R20.reuse, 0x10000, RZ ;  /* 0x0001000014107824 */ /* 0x040fe200078e00ff */
        /* <DEDUP_REMOVED lines=31> */
[----:B------:R-:W-:Y:S02]  /*f920*/  FMUL.FTZ R9, R6, R9 ;  /* 0x0000000906097220 */ /* 0x000fe40000410000 */
[----:B------:R-:W-:Y:S01]  /*f930*/  FMUL.FTZ R10, R5, R10 ;  /* 0x0000000a050a7220 */ /* 0x000fe20000410000 */
[----:B----4-:R-:W-:Y:S01]  /*f940*/  LOP3.LUT R5, R12, 0xffff0000, RZ, 0xc0, !PT ;  /* 0xffff00000c057812 */ /* 0x010fe200078ec0ff */
[----:B------:R-:W-:Y:S01]  /*f950*/  FMUL.FTZ R7, R4, R7 ;  /* 0x0000000704077220 */ /* 0x000fe20000410000 */
[C---:B------:R-:W-:Y:S01]  /*f960*/  SHF.L.U32 R4, R13.reuse, 0x10, RZ ;  /* 0x000000100d047819 */ /* 0x040fe200000006ff */
        /* <DEDUP_REMOVED lines=23> */
.L_x_4215:
[----:B------:R-:W-:Y:S05]  /*fae0*/  BSYNC B0 ;  /* 0x0000000000007941 */ /* 0x000fea0003800000 */
.L_x_4214:
[----:B-----5:R2:W-:Y:S04]  /*faf0*/  STS.128 [R241], R20 ;  /* 0x00000014f1007388 */ /* 0x0205e80000000c00 */
[----:B------:R2:W5:Y:S01]  /*fb00*/  LD.E.128 R16, [R46.64+0x80] ;  /* 0x000080062e107980 */ /* 0x000562000c101d00 */
[----:B------:R-:W-:Y:S01]  /*fb10*/  IADD3 R0, R24, 0x40, RZ ;  /* 0x0000004018007810 */ /* 0x000fe20007ffe0ff */
[----:B------:R-:W-:Y:S03]  /*fb20*/  BSSY B0, `(.L_x_4216) ;  /* 0x0000052000007945 */ /* 0x000fe60003800000 */
[----:B------:R-:W-:-:S13]  /*fb30*/  ISETP.GE.AND P0, PT, R0, R3, PT ;  /* 0x000000030000720c */ /* 0x000fda0003f06270 */
        /* <DEDUP_REMOVED lines=10> */
[----:B------:R-:W-:Y:S01]  /*fbe0*/  LEA R8, P1, R11, R36, 0x1 ;  /* 0x000000240b087211 */ /* 0x000fe200078208ff */
[----:B------:R-:W3:Y:S01]  /*fbf0*/  LD.E.128 R4, [R4.64+0x80] ;  /* 0x0000800604047980 */ /* 0x000ee2000c101d00 */
[----:B------:R-:W-:Y:S02]  /*fc00*/  @P0 IADD3 R13, -R27, RZ, RZ ;  /* 0x000000ff1b0d0210 */ /* 0x000fe40007ffe1ff */
[----:B------:R-:W-:Y:S02]  /*fc10*/  LEA.HI.X R9, R11, R37, R9, 0x1, P1 ;  /* 0x000000250b097211 */ /* 0x000fe400008f0c09 */
[----:B------:R-:W-:-:S04]  /*fc20*/  IADD3 R15, P1, R13, R30, RZ ;  /* 0x0000001e0d0f7210 */ /* 0x000fc80007f3e0ff */
[----:B------:R-:W4:Y:S01]  /*fc30*/  LD.E.128 R8, [R8.64+0x80] ;  /* 0x0000800608087980 */ /* 0x000f22000c101d00 */
[----:B------:R-:W-:Y:S02]  /*fc40*/  LEA.HI.X.SX32 R13, R13, R31, 0x1, P1 ;  /* 0x0000001f0d0d7211 */ /* 0x000fe400008f0eff */
[----:B------:R-:W-:-:S04]  /*fc50*/  LEA R12, P1, R15, R38, 0x1 ;  /* 0x000000260f0c7211 */ /* 0x000fc800078208ff */
[----:B------:R-:W-:-:S06]  /*fc60*/  LEA.HI.X R13, R15, R39, R13, 0x1, P1 ;  /* 0x000000270f0d7211 */ /* 0x000fcc00008f0c0d */
[----:B--2---:R-:W2:Y:S01]  /*fc70*/  LD.E.128 R12, [R12.64+0x80] ;  /* 0x000080060c0c7980 */ /* 0x004ea2000c101d00 */
        /* <DEDUP_REMOVED lines=30> */
[----:B--2---:R-:W-:Y:S01]  /*fe60*/  SHF.L.U32 R10, R15, 0x10, RZ ;  /* 0x000000100f0a7819 */ /* 0x004fe200000006ff */
        /* <DEDUP_REMOVED lines=29> */
.L_x_4217:
[----:B------:R-:W-:Y:S05]  /*10040*/  BSYNC B0 ;  /* 0x0000000000007941 */ /* 0x000fea0003800000 */
.L_x_4216:
[----:B-----5:R3:W-:Y:S04]  /*10050*/  STS.128 [R241+0x2000], R16 ;  /* 0x00200010f1007388 */ /* 0x0207e80000000c00 */
[----:B--2---:R3:W5:Y:S01]  /*10060*/  LD.E.128 R20, [R46.64+0x100] ;  /* 0x000100062e147980 */ /* 0x004762000c101d00 */
        /* <DEDUP_REMOVED lines=12> */
[----:B------:R-:W-:Y:S01]  /*10130*/  LEA R8, P1, R11, R36, 0x1 ;  /* 0x000000240b087211 */ /* 0x000fe200078208ff */
[----:B------:R-:W-:Y:S01]  /*10140*/  IMAD.MOV.U32 R13, RZ, RZ, RZ ;  /* 0x000000ffff0d7224 */ /* 0x000fe200078e00ff */
[----:B------:R-:W-:Y:S01]  /*10150*/  @P0 IADD3 R13, -R27, RZ, RZ ;  /* 0x000000ff1b0d0210 */ /* 0x000fe20007ffe1ff */
[----:B------:R-:W2:Y:S01]  /*10160*/  LD.E.128 R4, [R4.64+0x100] ;  /* 0x0001000604047980 */ /* 0x000ea2000c101d00 */
[----:B------:R-:W-:Y:S02]  /*10170*/  LEA.HI.X R9, R11, R37, R9, 0x1, P1 ;  /* 0x000000250b097211 */ /* 0x000fe400008f0c09 */
[----:B------:R-:W-:-:S04]  /*10180*/  IADD3 R15, P1, R13, R30, RZ ;  /* 0x0000001e0d0f7210 */ /* 0x000fc80007f3e0ff */
[----:B------:R-:W4:Y:S01]  /*10190*/  LD.E.128 R8, [R8.64+0x100] ;  /* 0x0001000608087980 */ /* 0x000f22000c101d00 */
[----:B------:R-:W-:Y:S02]  /*101a0*/  LEA.HI.X.SX32 R13, R13, R31, 0x1, P1 ;  /* 0x0000001f0d0d7211 */ /* 0x000fe400008f0eff */
[----:B------:R-:W-:-:S04]  /*101b0*/  LEA R12, P1, R15, R38, 0x1 ;  /* 0x000000260f0c7211 */ /* 0x000fc800078208ff */
[----:B------:R-:W-:-:S06]  /*101c0*/  LEA.HI.X R13, R15, R39, R13, 0x1, P1 ;  /* 0x000000270f0d7211 */ /* 0x000fcc00008f0c0d */
[----:B---3--:R-:W3:Y:S01]  /*101d0*/  LD.E.128 R12, [R12.64+0x100] ;  /* 0x000100060c0c7980 */ /* 0x008ee2000c101d00 */
        /* <DEDUP_REMOVED lines=14> */
[----:B----4-:R-:W-:Y:S01]  /*102c0*/  IMAD.U32 R51, R10, 0x10000, RZ ;  /* 0x000100000a337824 */ /* 0x010fe200078e00ff */
        /* <DEDUP_REMOVED lines=19> */
[----:B---3--:R-:W-:Y:S01]  /*10400*/  LOP3.LUT R5, R12, 0xffff0000, RZ, 0xc0, !PT ;  /* 0xffff00000c057812 */ /* 0x008fe200078ec0ff */
        /* <DEDUP_REMOVED lines=25> */
.L_x_4219:
[----:B------:R-:W-:Y:S05]  /*105a0*/  BSYNC B0 ;  /* 0x0000000000007941 */ /* 0x000fea0003800000 */
.L_x_4218:
[----:B-----5:R2:W-:Y:S04]  /*105b0*/  STS.128 [R241+0x4000], R20 ;  /* 0x00400014f1007388 */ /* 0x0205e80000000c00 */
[----:B---3--:R2:W5:Y:S01]  /*105c0*/  LD.E.128 R16, [R46.64+0x180] ;  /* 0x000180062e107980 */ /* 0x008562000c101d00 */
        /* <DEDUP_REMOVED lines=83> */
.L_x_4221:
[----:B------:R-:W-:Y:S05]  /*10b00*/  BSYNC B0 ;  /* 0x0000000000007941 */ /* 0x000fea0003800000 */
.L_x_4220:
[----:B-----5:R3:W-:Y:S02]  /*10b10*/  STS.128 [R241+0x6000], R16 ;  /* 0x00600010f1007388 */ /* 0x0207e40000000c00 */
.L_x_4213:
[----:B------:R-:W-:Y:S05]  /*10b20*/  BSYNC B1 ;  /* 0x0000000000017941 */ /* 0x000fea0003800000 */
.L_x_4212:
        /* <DEDUP_REMOVED lines=20> */
[----:B------:R-:W4:Y:S01]  /*10c70*/  LD.E.128 R4, [R4.64] ;  /* 0x0000000604047980 */ /* 0x000f22000c101d00 */
[----:B------:R-:W-:Y:S02]  /*10c80*/  LEA.HI.X R9, R11, R37, R9, 0x1, P1 ;  /* 0x000000250b097211 */ /* 0x000fe400008f0c09 */
[----:B------:R-:W-:-:S04]  /*10c90*/  IADD3 R15, P1, R13, R30, RZ ;  /* 0x0000001e0d0f7210 */ /* 0x000fc80007f3e0ff */
[----:B--2---:R-:W2:Y:S01]  /*10ca0*/  LD.E.128 R8, [R8.64] ;  /* 0x0000000608087980 */ /* 0x004ea2000c101d00 */
[----:B------:R-:W-:Y:S02]  /*10cb0*/  LEA.HI.X.SX32 R13, R13, R31, 0x1, P1 ;  /* 0x0000001f0d0d7211 */ /* 0x000fe400008f0eff */
[----:B------:R-:W-:-:S04]  /*10cc0*/  LEA R12, P1, R15, R38, 0x1 ;  /* 0x000000260f0c7211 */ /* 0x000fc800078208ff */
[----:B------:R-:W-:-:S06]  /*10cd0*/  LEA.HI.X R13, R15, R39, R13, 0x1, P1 ;  /* 0x000000270f0d7211 */ /* 0x000fcc00008f0c0d */
[----:B---3--:R-:W3:Y:S01]  /*10ce0*/  LD.E.128 R12, [R12.64] ;  /* 0x000000060c0c7980 */ /* 0x008ee2000c101d00 */
        /* <DEDUP_REMOVED lines=13> */
[C---:B------:R-:W-:Y:S01]  /*10dc0*/  SHF.L.U32 R5, R7.reuse, 0x10, RZ ;  /* 0x0000001007057819 */ /* 0x040fe200000006ff */
[----:B--2---:R-:W-:Y:S01]  /*10dd0*/  IMAD.U32 R49, R10, 0x10000, RZ ;  /* 0x000100000a317824 */ /* 0x004fe200078e00ff */
[----:B-1----:R-:W-:Y:S01]  /*10de0*/  LOP3.LUT R46, R7, 0xffff0000, RZ, 0xc0, !PT ;  /* 0xffff0000072e7812 */ /* 0x002fe200078ec0ff */
        /* <DEDUP_REMOVED lines=44> */
.L_x_4225:
[----:B------:R-:W-:Y:S05]  /*110b0*/  BSYNC B0 ;  /* 0x0000000000007941 */ /* 0x000fea0003800000 */
.L_x_4224:
        /* <DEDUP_REMOVED lines=40> */
[C---:B-12---:R-:W-:Y:S01]  /*11340*/  IMAD.U32 R46, R8.reuse, 0x10000, RZ ;  /* 0x00010000082e7824 */ /* 0x046fe200078e00ff */
        /* <DEDUP_REMOVED lines=44> */
.L_x_4227:
[----:B------:R-:W-:Y:S05]  /*11610*/  BSYNC B0 ;  /* 0x0000000000007941 */ /* 0x000fea0003800000 */
.L_x_4226:
[----:B-----5:R3:W-:Y:S04]  /*11620*/  STS.128 [R241+0x2800], R16 ;  /* 0x00280010f1007388 */ /* 0x0207e80000000c00 */
[----:B----4-:R3:W5:Y:S01]  /*11630*/  LD.E.128 R20, [R44.64+0x100] ;  /* 0x000100062c147980 */ /* 0x010762000c101d00 */
        /* <DEDUP_REMOVED lines=83> */
.L_x_4229:
[----:B------:R-:W-:Y:S05]  /*11b70*/  BSYNC B0 ;  /* 0x0000000000007941 */ /* 0x000fea0003800000 */
.L_x_4228:
        /* <DEDUP_REMOVED lines=85> */
.L_x_4231:
[----:B------:R-:W-:Y:S05]  /*120d0*/  BSYNC B0 ;  /* 0x0000000000007941 */ /* 0x000fea0003800000 */
.L_x_4230:
[----:B-----5:R3:W-:Y:S02]  /*120e0*/  STS.128 [R241+0x6800], R16 ;  /* 0x00680010f1007388 */ /* 0x0207e40000000c00 */
.L_x_4223:
[----:B------:R-:W-:Y:S05]  /*120f0*/  BSYNC B1 ;  /* 0x0000000000017941 */ /* 0x000fea0003800000 */
.L_x_4222:
        /* <DEDUP_REMOVED lines=18> */
[----:B-----5:R-:W-:Y:S01]  /*12220*/  LEA R8, P1, R11, R36, 0x1 ;  /* 0x000000240b087211 */ /* 0x020fe200078208ff */
        /* <DEDUP_REMOVED lines=12> */
[----:B------:R-:W-:Y:S02]  /*122f0*/  LOP3.LUT R19, R22, 0xffff0000, RZ, 0xc0, !PT ;  /* 0xffff000016137812 */ /* 0x000fe400078ec0ff */
[C---:B------:R-:W-:Y:S02]  /*12300*/  LOP3.LUT R18, R23.reuse, 0xffff0000, RZ, 0xc0, !PT ;  /* 0xffff000017127812 */ /* 0x040fe400078ec0ff */
[----:B------:R-:W-:Y:S02]  /*12310*/  SHF.L.U32 R32, R23, 0x10, RZ ;  /* 0x0000001017207819 */ /* 0x000fe400000006ff */
        /* <DEDUP_REMOVED lines=51> */
[----:B------:R-:W-:-:S03]  /*12650*/  FFMA.FTZ R11, R19, R11, R6 ;  /* 0x0000000b130b7223 */ /* 0x000fc60000010006 */
[----:B------:R-:W-:Y:S02]  /*12660*/  F2FP.BF16.PACK_AB R23, R14, R5 ;  /* 0x000000050e17723e */ /* 0x000fe400000010ff */
[----:B------:R-:W-:Y:S02]  /*12670*/  F2FP.BF16.PACK_AB R22, R11, R12 ;  /* 0x0000000c0b16723e */ /* 0x000fe400000010ff */
.L_x_4235:
[----:B------:R-:W-:Y:S05]  /*12680*/  BSYNC B0 ;  /* 0x0000000000007941 */ /* 0x000fea0003800000 */
.L_x_4234:
        /* <DEDUP_REMOVED lines=40> */
[----:B-12---:R-:W-:Y:S01]  /*12910*/  IMAD.U32 R46, R8, 0x10000, RZ ;  /* 0x00010000082e7824 */ /* 0x006fe200078e00ff */
        /* <DEDUP_REMOVED lines=44> */
.L_x_4237:
[----:B------:R-:W-:Y:S05]  /*12be0*/  BSYNC B0 ;  /* 0x0000000000007941 */ /* 0x000fea0003800000 */
.L_x_4236:
        /* <DEDUP_REMOVED lines=85> */
.L_x_4239:
[----:B------:R-:W-:Y:S05]  /*13140*/  BSYNC B0 ;  /* 0x0000000000007941 */ /* 0x000fea0003800000 */
.L_x_4238:
        /* <DEDUP_REMOVED lines=43> */
[----:B-1----:R-:W-:Y:S01]  /*13400*/  LOP3.LUT R47, R9, 0xffff0000, RZ, 0xc0, !PT ;  /* 0xffff0000092f7812 */ /* 0x002fe200078ec0ff */
        /* <DEDUP_REMOVED lines=41> */
.L_x_4241:
[----:B------:R-:W-:Y:S05]  /*136a0*/  BSYNC B0 ;  /* 0x0000000000007941 */ /* 0x000fea0003800000 */
.L_x_4240:
[----:B-----5:R3:W-:Y:S02]  /*136b0*/  STS.128 [R241+0x7000], R16 ;  /* 0x00700010f1007388 */ /* 0x0207e40000000c00 */
.L_x_4233:
[----:B------:R-:W-:Y:S05]  /*136c0*/  BSYNC B1 ;  /* 0x0000000000017941 */ /* 0x000fea0003800000 */
.L_x_4232:
[----:B------:R-:W-:-:S04]  /*136d0*/  IADD3 R0, R148, 0x30, RZ ;  /* 0x0000003094007810 */ /* 0x000fc80007ffe0ff */
[----:B------:R-:W-:-:S04]  /*136e0*/  ISETP.GE.AND P0, PT, R0, R35, PT ;  /* 0x000000230000720c */ /* 0x000fc80003f06270 */
[----:B------:R-:W-:-:S13]  /*136f0*/  ISETP.LT.OR P0, PT, R53, -0x187, P0 ;  /* 0xfffffe793500780c */ /* 0x000fda0000701670 */
[----:B------:R-:W-:Y:S05]  /*13700*/  @P0 BRA `(.L_x_4203) ;  /* 0x0000185000000947 */ /* 0x000fea0003800000 */
[----:B---3--:R3:W5:Y:S01]  /*13710*/  LD.E.128 R16, [R40.64] ;  /* 0x0000000628107980 */ /* 0x008762000c101d00 */
        /* <DEDUP_REMOVED lines=22> */
[C---:B------:R-:W-:Y:S01]  /*13880*/  IMAD.U32 R21, R16.reuse, 0x10000, RZ ;  /* 0x0001000010157824 */ /* 0x040fe200078e00ff */
        /* <DEDUP_REMOVED lines=15> */
[----:B-1----:R-:W-:Y:S01]  /*13980*/  IMAD.U32 R46, R10, 0x10000, RZ ;  /* 0x000100000a2e7824 */ /* 0x002fe200078e00ff */
        /* <DEDUP_REMOVED lines=38> */
[----:B------:R-:W-:Y:S01]  /*13bf0*/  FFMA.FTZ R14, R17, R14, R44 ;  /* 0x0000000e110e7223 */ /* 0x000fe2000001002c */
[----:B------:R-:W-:Y:S01]  /*13c00*/  F2FP.BF16.PACK_AB R17, R13, R4 ;  /* 0x000000040d11723e */ /* 0x000fe200000010ff */
[----:B------:R-:W-:-:S03]  /*13c10*/  FFMA.FTZ R9, R18, R11, R9 ;  /* 0x0000000b12097223 */ /* 0x000fc60000010009 */
[----:B------:R-:W-:Y:S02]  /*13c20*/  F2FP.BF16.PACK_AB R19, R14, R5 ;  /* 0x000000050e13723e */ /* 0x000fe400000010ff */
[----:B------:R-:W-:Y:S02]  /*13c30*/  F2FP.BF16.PACK_AB R18, R9, R12 ;  /* 0x0000000c0912723e */ /* 0x000fe400000010ff */
.L_x_4243:
[----:B------:R-:W-:Y:S05]  /*13c40*/  BSYNC B0 ;  /* 0x0000000000007941 */ /* 0x000fea0003800000 */
.L_x_4242:
[----:B-----5:R1:W-:Y:S04]  /*13c50*/  STS.128 [R241+0x1800], R16 ;  /* 0x00180010f1007388 */ /* 0x0203e80000000c00 */
[----:B--2-4-:R1:W5:Y:S01]  /*13c60*/  LD.E.128 R20, [R40.64+0x80] ;  /* 0x0000800628147980 */ /* 0x014362000c101d00 */
        /* <DEDUP_REMOVED lines=14> */
[----:B------:R-:W2:Y:S01]  /*13d50*/  LD.E.128 R4, [R4.64+0x80] ;  /* 0x0000800604047980 */ /* 0x000ea2000c101d00 */
[----:B------:R-:W-:Y:S02]  /*13d60*/  @P0 IADD3 R13, -R27, RZ, RZ ;  /* 0x000000ff1b0d0210 */ /* 0x000fe40007ffe1ff */
[----:B------:R-:W-:Y:S02]  /*13d70*/  LEA.HI.X R9, R11, R37, R9, 0x1, P1 ;  /* 0x000000250b097211 */ /* 0x000fe400008f0c09 */
[----:B------:R-:W-:-:S04]  /*13d80*/  IADD3 R15, P1, R13, R30, RZ ;  /* 0x0000001e0d0f7210 */ /* 0x000fc80007f3e0ff */
[----:B------:R-:W4:Y:S01]  /*13d90*/  LD.E.128 R8, [R8.64+0x80] ;  /* 0x0000800608087980 */ /* 0x000f22000c101d00 */
[----:B------:R-:W-:Y:S02]  /*13da0*/  LEA.HI.X.SX32 R13, R13, R31, 0x1, P1 ;  /* 0x0000001f0d0d7211 */ /* 0x000fe400008f0eff */
[----:B------:R-:W-:-:S04]  /*13db0*/  LEA R12, P1, R15, R38, 0x1 ;  /* 0x000000260f0c7211 */ /* 0x000fc800078208ff */
[----:B------:R-:W-:-:S06]  /*13dc0*/  LEA.HI.X R13, R15, R39, R13, 0x1, P1 ;  /* 0x000000270f0d7211 */ /* 0x000fcc00008f0c0d */
[----:B---3--:R-:W3:Y:S01]  /*13dd0*/  LD.E.128 R12, [R12.64+0x80] ;  /* 0x000080060c0c7980 */ /* 0x008ee2000c101d00 */
[C---:B-1---5:R-:W-:Y:S01]  /*13de0*/  IMAD.U32 R18, R20.reuse, 0x10000, RZ ;  /* 0x0001000014127824 */ /* 0x062fe200078e00ff */
[----:B------:R-:W-:Y:S02]  /*13df0*/  LOP3.LUT R17, R20, 0xffff0000, RZ, 0xc0, !PT ;  /* 0xffff000014117812 */ /* 0x000fe400078ec0ff */
[C---:B------:R-:W-:Y:S02]  /*13e00*/  LOP3.LUT R16, R21.reuse, 0xffff0000, RZ, 0xc0, !PT ;  /* 0xffff000015107812 */ /* 0x040fe400078ec0ff */
[----:B------:R-:W-:Y:S01]  /*13e10*/  SHF.L.U32 R32, R21, 0x10, RZ ;  /* 0x0000001015207819 */ /* 0x000fe200000006ff */
[C---:B------:R-:W-:Y:S01]  /*13e20*/  IMAD.U32 R21, R22.reuse, 0x10000, RZ ;  /* 0x0001000016157824 */ /* 0x040fe200078e00ff */
        /* <DEDUP_REMOVED lines=26> */
[----:B------:R-:W-:-:S02]  /*13fd0*/  @!P0 FADD.FTZ R47, -R47, -RZ ;  /* 0x800000ff2f2f8221 */ /* 0x000fc40000010100 */
[----:B------:R-:W-:Y:S01]  /*13fe0*/  FMUL.FTZ R7, R4, R7 ;  /* 0x0000000704077220 */ /* 0x000fe20000410000 */
[----:B------:R-:W-:Y:S01]  /*13ff0*/  SHF.L.U32 R4, R13, 0x10, RZ ;  /* 0x000000100d047819 */ /* 0x000fe200000006ff */
[----:B------:R-:W-:Y:S02]  /*14000*/  @!P0 FADD.FTZ R10, -R10, -RZ ;  /* 0x800000ff0a0a8221 */ /* 0x000fe40000010100 */
[----:B------:R-:W-:Y:S01]  /*14010*/  FMUL.FTZ R46, R35, R46 ;  /* 0x0000002e232e7220 */ /* 0x000fe20000410000 */
[----:B------:R-:W-:Y:S01]  /*14020*/  LOP3.LUT R35, R13, 0xffff0000, RZ, 0xc0, !PT ;  /* 0xffff00000d237812 */ /* 0x000fe200078ec0ff */
[----:B------:R-:W-:Y:S01]  /*14030*/  FMUL.FTZ R9, R6, R9 ;  /* 0x0000000906097220 */ /* 0x000fe20000410000 */
[C---:B------:R-:W-:Y:S01]  /*14040*/  LOP3.LUT R6, R12.reuse, 0xffff0000, RZ, 0xc0, !PT ;  /* 0xffff00000c067812 */ /* 0x040fe200078ec0ff */
[----:B------:R-:W-:Y:S02]  /*14050*/  FMUL.FTZ R5, R5, R8 ;  /* 0x0000000805057220 */ /* 0x000fe40000410000 */
        /* <DEDUP_REMOVED lines=15> */
[----:B------:R-:W-:Y:S02]  /*14150*/  FFMA.FTZ R10, R19, R14, R10 ;  /* 0x0000000e130a7223 */ /* 0x000fe4000001000a */
[----:B------:R-:W-:Y:S01]  /*14160*/  FFMA.FTZ R12, R20, R12, R9 ;  /* 0x0000000c140c7223 */ /* 0x000fe20000010009 */
[----:B------:R-:W-:Y:S02]  /*14170*/  F2FP.BF16.PACK_AB R20, R17, R8 ;  /* 0x000000081114723e */ /* 0x000fe400000010ff */
[----:B------:R-:W-:-:S02]  /*14180*/  F2FP.BF16.PACK_AB R23, R10, R5 ;  /* 0x000000050a17723e */ /* 0x000fc400000010ff */
[----:B------:R-:W-:Y:S02]  /*14190*/  F2FP.BF16.PACK_AB R22, R12, R13 ;  /* 0x0000000d0c16723e */ /* 0x000fe400000010ff */
.L_x_4245:
[----:B------:R-:W-:Y:S05]  /*141a0*/  BSYNC B0 ;  /* 0x0000000000007941 */ /* 0x000fea0003800000 */
.L_x_4244:
[----:B-----5:R2:W-:Y:S04]  /*141b0*/  STS.128 [R241+0x3800], R20 ;  /* 0x00380014f1007388 */ /* 0x0205e80000000c00 */
[----:B-1----:R2:W5:Y:S01]  /*141c0*/  LD.E.128 R16, [R40.64+0x100] ;  /* 0x0001000628107980 */ /* 0x002562000c101d00 */
        /* <DEDUP_REMOVED lines=83> */
.L_x_4247:
[----:B------:R-:W-:Y:S05]  /*14700*/  BSYNC B0 ;  /* 0x0000000000007941 */ /* 0x000fea0003800000 */
.L_x_4246:
[----:B-----5:R1:W-:Y:S04]  /*14710*/  STS.128 [R241+0x5800], R16 ;  /* 0x00580010f1007388 */ /* 0x0203e80000000c00 */
[----:B------:R1:W5:Y:S01]  /*14720*/  LD.E.128 R4, [R40.64+0x180] ;  /* 0x0001800628047980 */ /* 0x000362000c101d00 */
[----:B------:R-:W-:Y:S01]  /*14730*/  IADD3 R24, R24, 0xc0, RZ ;  /* 0x000000c018187810 */ /* 0x000fe20007ffe0ff */
[----:B------:R-:W-:Y:S03]  /*14740*/  BSSY B0, `(.L_x_4248) ;  /* 0x0000053000007945 */ /* 0x000fe60003800000 */
[----:B------:R-:W-:-:S13]  /*14750*/  ISETP.GE.AND P0, PT, R24, R3, PT ;  /* 0x000000031800720c */ /* 0x000fda0003f06270 */
        /* <DEDUP_REMOVED lines=11> */
[----:B------:R-:W4:Y:S03]  /*14810*/  LD.E.128 R8, [R10.64+0x180] ;  /* 0x000180060a087980 */ /* 0x000f26000c101d00 */
[----:B------:R-:W-:Y:S01]  /*14820*/  LEA.HI.X R15, R3, R37, R12, 0x1, P1 ;  /* 0x00000025030f7211 */ /* 0x000fe200008f0c0c */
[----:B------:R-:W-:Y:S01]  /*14830*/  IMAD.MOV.U32 R3, RZ, RZ, RZ ;  /* 0x000000ffff037224 */ /* 0x000fe200078e00ff */
[----:B------:R-:W-:-:S04]  /*14840*/  @P0 IADD3 R3, -R27, RZ, RZ ;  /* 0x000000ff1b030210 */ /* 0x000fc80007ffe1ff */
[C---:B-1----:R-:W-:Y:S01]  /*14850*/  IADD3 R17, P1, R3.reuse, R30, RZ ;  /* 0x0000001e03117210 */ /* 0x042fe20007f3e0ff */
[----:B--2---:R-:W2:Y:S03]  /*14860*/  LD.E.128 R12, [R14.64] ;  /* 0x000000060e0c7980 */ /* 0x004ea6000c101d00 */
        /* <DEDUP_REMOVED lines=11> */
[----:B------:R-:W-:-:S02]  /*14920*/  LOP3.LUT R6, R6, 0xffff0000, RZ, 0xc0, !PT ;  /* 0xffff000006067812 */ /* 0x000fc400078ec0ff */
[C---:B----4-:R-:W-:Y:S01]  /*14930*/  SHF.L.U32 R7, R9.reuse, 0x10, RZ ;  /* 0x0000001009077819 */ /* 0x050fe200000006ff */
[----:B------:R-:W-:Y:S01]  /*14940*/  IMAD.U32 R23, R8, 0x10000, RZ ;  /* 0x0001000008177824 */ /* 0x000fe200078e00ff */
[----:B------:R-:W-:Y:S01]  /*14950*/  LOP3.LUT R27, R9, 0xffff0000, RZ, 0xc0, !PT ;  /* 0xffff0000091b7812 */ /* 0x000fe200078ec0ff */
[----:B------:R-:W-:Y:S01]  /*14960*/  IMAD.U32 R25, R10, 0x10000, RZ ;  /* 0x000100000a197824 */ /* 0x000fe200078e00ff */
[C---:B------:R-:W-:Y:S02]  /*14970*/  SHF.L.U32 R9, R11.reuse, 0x10, RZ ;  /* 0x000000100b097819 */ /* 0x040fe400000006ff */
[----:B------:R-:W-:Y:S02]  /*14980*/  LOP3.LUT R31, R11, 0xffff0000, RZ, 0xc0, !PT ;  /* 0xffff00000b1f7812 */ /* 0x000fe400078ec0ff */
        /* <DEDUP_REMOVED lines=17> */
[----:B------:R-:W-:Y:S01]  /*14aa0*/  FMUL.FTZ R11, R8, R11 ;  /* 0x0000000b080b7220 */ /* 0x000fe20000410000 */
[----:B------:R-:W-:Y:S01]  /*14ab0*/  SHF.L.U32 R8, R17, 0x10, RZ ;  /* 0x0000001011087819 */ /* 0x000fe200000006ff */
[----:B------:R-:W-:Y:S01]  /*14ac0*/  FMUL.FTZ R7, R7, R12 ;  /* 0x0000000c07077220 */ /* 0x000fe20000410000 */
[----:B------:R-:W-:Y:S01]  /*14ad0*/  LOP3.LUT R17, R17, 0xffff0000, RZ, 0xc0, !PT ;  /* 0xffff000011117812 */ /* 0x000fe200078ec0ff */
[----:B------:R-:W-:-:S02]  /*14ae0*/  @!P0 FADD.FTZ R32, -R32, -RZ ;  /* 0x800000ff20208221 */ /* 0x000fc40000010100 */
[----:B------:R-:W-:Y:S02]  /*14af0*/  @!P0 FADD.FTZ R36, -R36, -RZ ;  /* 0x800000ff24248221 */ /* 0x000fe40000010100 */
[----:B------:R-:W-:Y:S01]  /*14b00*/  FMUL.FTZ R13, R10, R13 ;  /* 0x0000000d0a0d7220 */ /* 0x000fe20000410000 */
[C---:B------:R-:W-:Y:S01]  /*14b10*/  LOP3.LUT R10, R16.reuse, 0xffff0000, RZ, 0xc0, !PT ;  /* 0xffff0000100a7812 */ /* 0x040fe200078ec0ff */
[----:B------:R-:W-:Y:S02]  /*14b20*/  IMAD.U32 R12, R16, 0x10000, RZ ;  /* 0x00010000100c7824 */ /* 0x000fe400078e00ff */
        /* <DEDUP_REMOVED lines=20> */
.L_x_4249:
[----:B------:R-:W-:Y:S05]  /*14c70*/  BSYNC B0 ;  /* 0x0000000000007941 */ /* 0x000fea0003800000 */
.L_x_4248:
[----:B-----5:R4:W-:Y:S01]  /*14c80*/  STS.128 [R241+0x7800], R4 ;  /* 0x00780004f1007388 */ /* 0x0209e20000000c00 */
[----:B------:R-:W-:Y:S05]  /*14c90*/  BRA `(.L_x_4203) ;  /* 0x000002c000007947 */ /* 0x000fea0003800000 */
.L_x_4171:
[----:B------:R-:W-:Y:S01]  /*14ca0*/  IMAD.IADD R71, R240, 0x1, -R71 ;  /* 0x00000001f0477824 */ /* 0x000fe200078e0a47 */
[C---:B------:R-:W-:Y:S02]  /*14cb0*/  IADD3 R26, R148.reuse, 0x10, RZ ;  /* 0x00000010941a7810 */ /* 0x040fe40007ffe0ff */
[----:B------:R-:W-:Y:S02]  /*14cc0*/  IADD3 R0, R148, 0x30, RZ ;  /* 0x0000003094007810 */ /* 0x000fe40007ffe0ff */
[----:B------:R-:W-:Y:S02]  /*14cd0*/  ISETP.GE.AND P5, PT, R26, R71, PT ;  /* 0x000000471a00720c */ /* 0x000fe40003fa6270 */
[----:B------:R-:W-:-:S02]  /*14ce0*/  IADD3 R2, R148, 0x20, RZ ;  /* 0x0000002094027810 */ /* 0x000fc40007ffe0ff */
[-C--:B------:R-:W-:Y:S02]  /*14cf0*/  ISETP.GE.AND P6, PT, R148, R71.reuse, PT ;  /* 0x000000479400720c */ /* 0x080fe40003fc6270 */
[-C--:B------:R-:W-:Y:S02]  /*14d00*/  ISETP.GE.AND P3, PT, R0, R71.reuse, PT ;  /* 0x000000470000720c */ /* 0x080fe40003f66270 */
[----:B------:R-:W-:-:S05]  /*14d10*/  ISETP.GE.AND P4, PT, R2, R71, PT ;  /* 0x000000470200720c */ /* 0x000fca0003f86270 */
[----:B------:R-:W-:-:S04]  /*14d20*/  @!P5 IADD3 R9, P1, R9, R144, RZ ;  /* 0x000000900909d210 */ /* 0x000fc80007f3e0ff */
[-C--:B------:R-:W-:Y:S01]  /*14d30*/  @!P6 LEA R10, P2, R144, R152.reuse, 0x1 ;  /* 0x00000098900ae211 */ /* 0x080fe200078408ff */
[--C-:B------:R-:W-:Y:S01]  /*14d40*/  @!P5 IMAD.X R7, R7, 0x1, R147.reuse, P1 ;  /* 0x000000010707d824 */ /* 0x100fe200008e0693 */
[----:B------:R-:W-:Y:S01]  /*14d50*/  @!P5 LEA R6, P1, R9, R152, 0x1 ;  /* 0x000000980906d211 */ /* 0x000fe200078208ff */
[----:B------:R-:W-:Y:S01]  /*14d60*/  @!P3 IMAD.MOV.U32 R12, RZ, RZ, R144 ;  /* 0x000000ffff0cb224 */ /* 0x000fe200078e0090 */
[----:B------:R-:W-:Y:S01]  /*14d70*/  @!P4 LEA R3, P0, R150, R144, 0x5 ;  /* 0x000000909603c211 */ /* 0x000fe200078028ff */
[--C-:B------:R-:W-:Y:S01]  /*14d80*/  @!P3 IMAD.MOV.U32 R13, RZ, RZ, R147.reuse ;  /* 0x000000ffff0db224 */ /* 0x100fe200078e0093 */
[-C--:B------:R-:W-:Y:S01]  /*14d90*/  @!P6 LEA.HI.X R11, R144, R153.reuse, R147, 0x1, P2 ;  /* 0x00000099900be211 */ /* 0x080fe200010f0c93 */
[----:B------:R-:W-:Y:S01]  /*14da0*/  @!P3 IMAD R4, R151, 0x30, RZ ;  /* 0x000000309704b824 */ /* 0x000fe200078e02ff */
[----:B------:R-:W-:Y:S01]  /*14db0*/  @!P5 LEA.HI.X R7, R9, R153, R7, 0x1, P1 ;  /* 0x000000990907d211 */ /* 0x000fe200008f0c07 */
[C---:B------:R-:W-:Y:S01]  /*14dc0*/  @!P3 IMAD.WIDE.U32 R12, R150.reuse, 0x30, R12 ;  /* 0x00000030960cb825 */ /* 0x040fe200078e000c */
[----:B------:R-:W-:Y:S01]  /*14dd0*/  @!P4 LEA.HI.X R146, R150, R147, R151, 0x5, P0 ;  /* 0x000000939692c211 */ /* 0x000fe200000f2c97 */
[----:B------:R-:W-:Y:S01]  /*14de0*/  @!PT LDS RZ, [RZ] ;  /* 0x00000000fffff984 */ /* 0x000fe20000000800 */
[----:B------:R-:W-:Y:S01]  /*14df0*/  @!PT LDS RZ, [RZ] ;  /* 0x00000000fffff984 */ /* 0x000fe20000000800 */
[----:B------:R-:W-:Y:S01]  /*14e00*/  @!PT LDS RZ, [RZ] ;  /* 0x00000000fffff984 */ /* 0x000fe20000000800 */
[----:B------:R1:W-:Y:S01]  /*14e10*/  @!P6 LDGSTS.E.BYPASS.LTC128B.128 [R241], [R10.64] ;  /* 0x000000000af1efae */ /* 0x0003e2000b901d46 */
[-C--:B------:R-:W-:Y:S01]  /*14e20*/  @!P4 LEA R8, P1, R3, R152.reuse, 0x1 ;  /* 0x000000980308c211 */ /* 0x080fe200078208ff */
[----:B------:R-:W-:Y:S01]  /*14e30*/  @!P3 IMAD.IADD R5, R13, 0x1, R4 ;  /* 0x000000010d05b824 */ /* 0x000fe200078e0204 */
[----:B------:R-:W-:Y:S01]  /*14e40*/  @!P3 LEA R4, P0, R12, R152, 0x1 ;  /* 0x000000980c04b211 */ /* 0x000fe200078008ff */
[----:B------:R1:W-:Y:S01]  /*14e50*/  @!P6 LDGSTS.E.BYPASS.LTC128B.128 [R241+0x2000], [R10.64+0x80] ;  /* 0x020000800af1efae */ /* 0x0003e2000b901d46 */
[----:B------:R-:W-:-:S02]  /*14e60*/  @!P4 LEA.HI.X R9, R3, R153, R146, 0x1, P1 ;  /* 0x000000990309c211 */ /* 0x000fc400008f0c92 */
[----:B------:R-:W-:Y:S01]  /*14e70*/  @!P3 LEA.HI.X R5, R12, R153, R5, 0x1, P0 ;  /* 0x000000990c05b211 */ /* 0x000fe200000f0c05 */
[----:B------:R1:W-:Y:S04]  /*14e80*/  @!P6 LDGSTS.E.BYPASS.LTC128B.128 [R241+0x4000], [R10.64+0x100] ;  /* 0x040001000af1efae */ /* 0x0003e8000b901d46 */
[----:B------:R1:W-:Y:S04]  /*14e90*/  @!P6 LDGSTS.E.BYPASS.LTC128B.128 [R241+0x6000], [R10.64+0x180] ;  /* 0x060001800af1efae */ /* 0x0003e8000b901d46 */
[----:B------:R1:W-:Y:S04]  /*14ea0*/  @!P5 LDGSTS.E.BYPASS.LTC128B.128 [R241+0x800], [R6.64] ;  /* 0x0080000006f1dfae */ /* 0x0003e8000b901d46 */
[----:B------:R1:W-:Y:S04]  /*14eb0*/  @!P5 LDGSTS.E.BYPASS.LTC128B.128 [R241+0x2800], [R6.64+0x80] ;  /* 0x0280008006f1dfae */ /* 0x0003e8000b901d46 */
        /* <DEDUP_REMOVED lines=9> */
[----:B------:R1:W-:Y:S02]  /*14f50*/  @!P3 LDGSTS.E.BYPASS.LTC128B.128 [R241+0x7800], [R4.64+0x180] ;  /* 0x0780018004f1bfae */ /* 0x0003e4000b901d46 */
.L_x_4203:
[----:B------:R-:W-:Y:S05]  /*14f60*/  BSYNC B2 ;  /* 0x0000000000027941 */ /* 0x000fea0003800000 */
.L_x_4170:
[----:B------:R-:W-:Y:S01]  /*14f70*/  LEA R31, R165, 0xffffffc0, 0x6 ;  /* 0xffffffc0a51f7811 */ /* 0x000fe200078e30ff */
[----:B------:R-:W-:Y:S01]  /*14f80*/  IMAD.SHL.U32 R61, R69, 0x40, RZ ;  /* 0x00000040453d7824 */ /* 0x000fe200078e00ff */
[----:B-1--4-:R-:W-:Y:S01]  /*14f90*/  SHF.R.S32.HI R5, RZ, 0x4, R70 ;  /* 0x00000004ff057819 */ /* 0x012fe20000011446 */
[----:B------:R-:W-:Y:S01]  /*14fa0*/  BSSY B1, `(.L_x_4250) ;  /* 0x0000206000017945 */ /* 0x000fe20003800000 */
[----:B------:R-:W-:Y:S01]  /*14fb0*/  SHF.R.S32.HI R4, RZ, 0x1f, R53 ;  /* 0x0000001fff047819 */ /* 0x000fe20000011435 */
[----:B------:R-:W-:Y:S01]  /*14fc0*/  IMAD.IADD R3, R60, 0x1, -R31 ;  /* 0x000000013c037824 */ /* 0x000fe200078e0a1f */
[----:B------:R-:W-:-:S02]  /*14fd0*/  LEA.HI R70, R70, R5, RZ, 0x1 ;  /* 0x0000000546467211 */ /* 0x000fc400078f08ff */
[----:B------:R-:W-:Y:S01]  /*14fe0*/  LEA.HI R4, R4, R53, RZ, 0x5 ;  /* 0x0000003504047211 */ /* 0x000fe200078f28ff */
[----:B------:R-:W-:Y:S01]  /*14ff0*/  IMAD.SHL.U32 R53, R53, 0x2, RZ ;  /* 0x0000000235357824 */ /* 0x000fe200078e00ff */
[-C--:B------:R-:W-:Y:S02]  /*15000*/  ISETP.GE.AND P1, PT, R26, R3.reuse, PT ;  /* 0x000000031a00720c */ /* 0x080fe40003f26270 */
[-C--:B------:R-:W-:Y:S02]  /*15010*/  ISETP.GE.AND P4, PT, R148, R3.reuse, PT ;  /* 0x000000039400720c */ /* 0x080fe40003f86270 */
[CC--:B------:R-:W-:Y:S02]  /*15020*/  ISETP.GE.AND P0, PT, R2.reuse, R3.reuse, PT ;  /* 0x000000030200720c */ /* 0x0c0fe40003f06270 */
[-C--:B------:R-:W-:Y:S01]  /*15030*/  ISETP.GE.AND P2, PT, R2, R3.reuse, PT ;  /* 0x000000030200720c */ /* 0x080fe20003f46270 */
[----:B------:R-:W-:Y:S01]  /*15040*/  IMAD.SHL.U32 R2, R55, 0x40, RZ ;  /* 0x0000004037027824 */ /* 0x000fe200078e00ff */
[----:B------:R-:W-:-:S02]  /*15050*/  ISETP.GE.AND P3, PT, R26, R3, PT ;  /* 0x000000031a00720c */ /* 0x000fc40003f66270 */
[----:B------:R-:W-:Y:S02]  /*15060*/  LOP3.LUT R70, R70, 0xfffffffe, RZ, 0xc0, !PT ;  /* 0xfffffffe46467812 */ /* 0x000fe400078ec0ff */
[----:B------:R-:W-:Y:S02]  /*15070*/  LOP3.LUT R7, R2, 0x1c0, RZ, 0xc0, !PT ;  /* 0x000001c002077812 */ /* 0x000fe400078ec0ff */
[----:B------:R-:W-:Y:S01]  /*15080*/  @!P1 LEA R10, P5, R64, R234, 0x1 ;  /* 0x000000ea400a9211 */ /* 0x000fe200078a08ff */
[----:B------:R-:W-:Y:S01]  /*15090*/  @!PT LDS RZ, [RZ] ;  /* 0x00000000fffff984 */ /* 0x000fe20000000800 */
[----:B------:R-:W-:Y:S01]  /*150a0*/  @!PT LDS RZ, [RZ] ;  /* 0x00000000fffff984 */ /* 0x000fe20000000800 */
[----:B------:R-:W-:Y:S01]  /*150b0*/  @!PT LDS RZ, [RZ] ;  /* 0x00000000fffff984 */ /* 0x000fe20000000800 */
[----:B------:R1:W-:Y:S01]  /*150c0*/  @!P4 LDGSTS.E.BYPASS.LTC128B.128 [R241+0x8000], [R234.64] ;  /* 0x08000000eaf1cfae */ /* 0x0003e2000b901d46 */
[----:B------:R-:W-:Y:S01]  /*150d0*/  IMAD.IADD R70, R5, 0x1, -R70 ;  /* 0x0000000105467824 */ /* 0x000fe200078e0a46 */
[----:B------:R-:W-:Y:S01]  /*150e0*/  LOP3.LUT R61, R61, 0xfffffe00, RZ, 0xc0, !PT ;  /* 0xfffffe003d3d7812 */ /* 0x000fe200078ec0ff */
[----:B------:R-:W-:Y:S01]  /*150f0*/  IMAD.SHL.U32 R5, R68, 0x40, RZ ;  /* 0x0000004044057824 */ /* 0x000fe200078e00ff */
[----:B------:R-:W-:Y:S01]  /*15100*/  @!P1 LEA.HI.X R11, R64, R235, R65, 0x1, P5 ;  /* 0x000000eb400b9211 */ /* 0x000fe200028f0c41 */
[----:B------:R1:W-:Y:S01]  /*15110*/  @!P4 LDGSTS.E.BYPASS.LTC128B.128 [R241+0xa000], [R234.64+0x80] ;  /* 0x0a000080eaf1cfae */ /* 0x0003e2000b901d46 */
[----:B------:R-:W-:-:S02]  /*15120*/  ISETP.GE.AND P5, PT, R0, R3, PT ;  /* 0x000000030000720c */ /* 0x000fc40003fa6270 */
[----:B------:R-:W-:Y:S01]  /*15130*/  LOP3.LUT R5, R5, 0x1c0, RZ, 0xc0, !PT ;  /* 0x000001c005057812 */ /* 0x000fe200078ec0ff */
[----:B------:R1:W-:Y:S01]  /*15140*/  @!P4 LDGSTS.E.BYPASS.LTC128B.128 [R241+0xc000], [R234.64+0x100] ;  /* 0x0c000100eaf1cfae */ /* 0x0003e2000b901d46 */
[----:B------:R-:W-:-:S03]  /*15150*/  SHF.R.S32.HI R4, RZ, 0x5, R4 ;  /* 0x00000005ff047819 */ /* 0x000fc60000011404 */
[----:B------:R1:W-:Y:S01]  /*15160*/  @!P4 LDGSTS.E.BYPASS.LTC128B.128 [R241+0xe000], [R234.64+0x180] ;  /* 0x0e000180eaf1cfae */ /* 0x0003e2000b901d46 */
[C---:B------:R-:W-:Y:S01]  /*15170*/  ISETP.GE.AND P4, PT, R148.reuse, R3, PT ;  /* 0x000000039400720c */ /* 0x040fe20003f86270 */
[----:B------:R-:W-:Y:S02]  /*15180*/  IMAD.SHL.U32 R148, R148, 0x8, RZ ;  /* 0x0000000894947824 */ /* 0x000fe400078e00ff */
[----:B------:R4:W-:Y:S01]  /*15190*/  @!P1 LDGSTS.E.BYPASS.LTC128B.128 [R241+0x8800], [R10.64] ;  /* 0x088000000af19fae */ /* 0x0009e2000b901d46 */
[----:B------:R-:W-:Y:S02]  /*151a0*/  IMAD R229, R4, 0x400, R61 ;  /* 0x0000040004e57824 */ /* 0x000fe400078e023d */
[----:B------:R-:W-:Y:S01]  /*151b0*/  @!P5 IMAD R2, R169, 0x60, RZ ;  /* 0x00000060a902d824 */ /* 0x000fe200078e02ff */
[----:B------:R4:W-:Y:S01]  /*151c0*/  @!P1 LDGSTS.E.BYPASS.LTC128B.128 [R241+0xa800], [R10.64+0x80] ;  /* 0x0a8000800af19fae */ /* 0x0009e2000b901d46 */
[----:B------:R-:W-:Y:S01]  /*151d0*/  @!P5 IMAD.WIDE.U32 R8, R168, 0x60, R234 ;  /* 0x00000060a808d825 */ /* 0x000fe200078e00ea */
[----:B------:R-:W-:-:S02]  /*151e0*/  LOP3.LUT R148, R7, 0x8, R148, 0xf8, !PT ;  /* 0x0000000807947812 */ /* 0x000fc400078ef894 */
[----:B------:R4:W-:Y:S01]  /*151f0*/  @!P1 LDGSTS.E.BYPASS.LTC128B.128 [R241+0xc800], [R10.64+0x100] ;  /* 0x0c8001000af19fae */ /* 0x0009e2000b901d46 */
[----:B------:R-:W-:Y:S01]  /*15200*/  @!P5 IMAD.IADD R9, R2, 0x1, R9 ;  /* 0x000000010209d824 */ /* 0x000fe200078e0209 */
[----:B------:R-:W-:Y:S02]  /*15210*/  SHF.R.U32.HI R7, RZ, 0x3, R7 ;  /* 0x00000003ff077819 */ /* 0x000fe40000011607 */
[----:B------:R4:W-:Y:S02]  /*15220*/  @!P1 LDGSTS.E.BYPASS.LTC128B.128 [R241+0xe800], [R10.64+0x180] ;  /* 0x0e8001800af19fae */ /* 0x0009e4000b901d46 */
[----:B------:R-:W-:-:S05]  /*15230*/  LOP3.LUT R7, R148, R7, RZ, 0x3c, !PT ;  /* 0x0000000794077212 */ /* 0x000fca00078e3cff */
[C---:B------:R-:W-:Y:S02]  /*15240*/  IMAD R228, R70.reuse, 0x200, R7 ;  /* 0x0000020046e47824 */ /* 0x040fe400078e0207 */
[----:B------:R-:W-:Y:S02]  /*15250*/  IMAD.SHL.U32 R70, R70, 0x8, RZ ;  /* 0x0000000846467824 */ /* 0x000fe400078e00ff */
[----:B------:R-:W-:-:S05]  /*15260*/  IMAD.SHL.U32 R228, R228, 0x2, RZ ;  /* 0x00000002e4e47824 */ /* 0x000fca00078e00ff */
[----:B------:R-:W-:Y:S02]  /*15270*/  IADD3 R226, R228, 0x8020, RZ ;  /* 0x00008020e4e27810 */ /* 0x000fe40007ffe0ff */
[----:B----4-:R-:W-:-:S04]  /*15280*/  @!P0 LEA R10, P1, R168, R234, 0x6 ;  /* 0x000000eaa80a8211 */ /* 0x010fc800078230ff */
[----:B------:R-:W-:Y:S02]  /*15290*/  @!P0 LEA.HI.X R11, R168, R235, R169, 0x6, P1 ;  /* 0x000000eba80b8211 */ /* 0x000fe400008f34a9 */
[----:B------:R-:W-:-:S03]  /*152a0*/  ISETP.GE.AND P1, PT, R0, R3, PT ;  /* 0x000000030000720c */ /* 0x000fc60003f26270 */
[----:B------:R4:W-:Y:S04]  /*152b0*/  @!P0 LDGSTS.E.BYPASS.LTC128B.128 [R241+0x9000], [R10.64] ;  /* 0x090000000af18fae */ /* 0x0009e8000b901d46 */
[----:B------:R4:W-:Y:S04]  /*152c0*/  @!P0 LDGSTS.E.BYPASS.LTC128B.128 [R241+0xb000], [R10.64+0x80] ;  /* 0x0b0000800af18fae */ /* 0x0009e8000b901d46 */
[----:B------:R4:W-:Y:S02]  /*152d0*/  @!P0 LDGSTS.E.BYPASS.LTC128B.128 [R241+0xd000], [R10.64+0x100] ;  /* 0x0d0001000af18fae */ /* 0x0009e4000b901d46 */
[----:B------:R-:W-:-:S02]  /*152e0*/  @!P1 IMAD R0, R171, 0x60, RZ ;  /* 0x00000060ab009824 */ /* 0x000fc400078e02ff */
[----:B------:R4:W-:Y:S01]  /*152f0*/  @!P0 LDGSTS.E.BYPASS.LTC128B.128 [R241+0xf000], [R10.64+0x180] ;  /* 0x0f0001800af18fae */ /* 0x0009e2000b901d46 */
[----:B------:R-:W-:-:S03]  /*15300*/  @!P3 LEA R2, P0, R63, R246, 0x1 ;  /* 0x000000f63f02b211 */ /* 0x000fc600078008ff */
[----:B------:R2:W-:Y:S01]  /*15310*/  @!P5 LDGSTS.E.BYPASS.LTC128B.128 [R241+0x9800], [R8.64] ;  /* 0x0980000008f1dfae */ /* 0x0005e2000b901d46 */
[-C--:B------:R-:W-:Y:S02]  /*15320*/  @!P3 LEA.HI.X R3, R63, R247.reuse, R62, 0x1, P0 ;  /* 0x000000f73f03b211 */ /* 0x080fe400000f0c3e */
[C---:B------:R-:W-:Y:S01]  /*15330*/  @!P2 LEA R6, P0, R170.reuse, R246, 0x6 ;  /* 0x000000f6aa06a211 */ /* 0x040fe200078030ff */
[----:B------:R2:W-:Y:S03]  /*15340*/  @!P5 LDGSTS.E.BYPASS.LTC128B.128 [R241+0xb800], [R8.64+0x80] ;  /* 0x0b80008008f1dfae */ /* 0x0005e6000b901d46 */
[C---:B------:R-:W-:Y:S01]  /*15350*/  @!P2 LEA.HI.X R7, R170.reuse, R247, R171, 0x6, P0 ;  /* 0x000000f7aa07a211 */ /* 0x040fe200000f34ab */
[----:B------:R2:W-:Y:S04]  /*15360*/  @!P5 LDGSTS.E.BYPASS.LTC128B.128 [R241+0xd800], [R8.64+0x100] ;  /* 0x0d80010008f1dfae */ /* 0x0005e8000b901d46 */
[----:B------:R2:W-:Y:S04]  /*15370*/  @!P5 LDGSTS.E.BYPASS.LTC128B.128 [R241+0xf800], [R8.64+0x180] ;  /* 0x0f80018008f1dfae */ /* 0x0005e8000b901d46 */
[----:B------:R-:W0:Y:S01]  /*15380*/  LDGDEPBAR ;  /* 0x00000000000079af */ /* 0x000e220000000000 */
[----:B----4-:R-:W-:-:S04]  /*15390*/  @!P1 IMAD.WIDE.U32 R10, R170, 0x60, R246 ;  /* 0x00000060aa0a9825 */ /* 0x010fc800078e00f6 */
[----:B------:R-:W-:Y:S01]  /*153a0*/  @!P1 IMAD.IADD R11, R0, 0x1, R11 ;  /* 0x00000001000b9824 */ /* 0x000fe200078e020b */
[----:B------:R-:W-:Y:S02]  /*153b0*/  LOP3.LUT R0, R5, 0x8, R70, 0xf8, !PT ;  /* 0x0000000805007812 */ /* 0x000fe400078ef846 */
[----:B------:R-:W-:-:S04]  /*153c0*/  SHF.R.U32.HI R5, RZ, 0x3, R5 ;  /* 0x00000003ff057819 */ /* 0x000fc80000011605 */
[----:B------:R-:W-:-:S05]  /*153d0*/  LOP3.LUT R0, R0, R5, RZ, 0x3c, !PT ;  /* 0x0000000500007212 */ /* 0x000fca00078e3cff */
[----:B------:R-:W-:Y:S01]  /*153e0*/  IMAD.IADD R229, R0, 0x1, R229 ;  /* 0x0000000100e57824 */ /* 0x000fe200078e02e5 */
[----:B------:R-:W-:-:S04]  /*153f0*/  DEPBAR.LE SB0, 0x0 ;  /* 0x000080000000791a */ /* 0x000fc80000000000 */
[----:B------:R-:W-:Y:S01]  /*15400*/  BAR.SYNC.DEFER_BLOCKING 0x0 ;  /* 0x0000000000007b1d */ /* 0x000fe20000010000 */
[----:B------:R-:W-:-:S04]  /*15410*/  IMAD.SHL.U32 R229, R229, 0x2, RZ ;  /* 0x00000002e5e57824 */ /* 0x000fc800078e00ff */
[--C-:B------:R-:W-:Y:S02]  /*15420*/  IMAD R227, R54, 0x2, R229.reuse ;  /* 0x0000000236e37824 */ /* 0x100fe400078e02e5 */
[C---:B------:R-:W-:Y:S02]  /*15430*/  IMAD R225, R52.reuse, 0x2, R229 ;  /* 0x0000000234e17824 */ /* 0x040fe400078e02e5 */
        /* <DEDUP_REMOVED lines=31> */
[----:B------:R3:W-:Y:S01]  /*15630*/  @!P2 LDGSTS.E.BYPASS.LTC128B.128 [R241+0x13000], [R6.64+0x80] ;  /* 0x1300008006f1afae */ /* 0x0007e2000b901d46 */
[----:B----4-:R-:W-:-:S03]  /*15640*/  IADD3 R2, R228, 0x8000, RZ ;  /* 0x00008000e4027810 */ /* 0x010fc60007ffe0ff */
[----:B------:R3:W-:Y:S01]  /*15650*/  @!P2 LDGSTS.E.BYPASS.LTC128B.128 [R241+0x15000], [R6.64+0x100] ;  /* 0x1500010006f1afae */ /* 0x0007e2000b901d46 */
[----:B------:R-:W-:-:S03]  /*15660*/  IMAD.MOV.U32 R3, RZ, RZ, 0x40 ;  /* 0x00000040ff037424 */ /* 0x000fc600078e00ff */
        /* <DEDUP_REMOVED lines=12> */
[----:B------:R-:W-:-:S03]  /*15730*/  R2P PR, R55, 0x6 ;  /* 0x0000000637007804 */ /* 0x000fc60000000000 */
[----:B------:R-:W-:Y:S02]  /*15740*/  LDSM.16.M88.4 R80, [R229] ;  /* 0x00000000e550783b */ /* 0x000fe40000000200 */
[----:B------:R-:W-:Y:S02]  /*15750*/  SEL R3, R3, 0xffffffc0, !P2 ;  /* 0xffffffc003037807 */ /* 0x000fe40005000000 */
[----:B--2---:R-:W2:Y:S03]  /*15760*/  LDSM.16.M88.4 R44, [R228+0x8000] ;  /* 0x00800000e42c783b */ /* 0x004ea60000000200 */
[----:B------:R-:W-:Y:S01]  /*15770*/  IMAD.IADD R223, R228, 0x1, R3 ;  /* 0x00000001e4df7824 */ /* 0x000fe200078e0203 */
[----:B-----5:R-:W4:Y:S02]  /*15780*/  LDSM.16.M88.4 R36, [R228+0x8800] ;  /* 0x00880000e424783b */ /* 0x020f240000000200 */
[----:B------:R-:W-:-:S02]  /*15790*/  @P1 IADD3 R226, R2, -0x20, RZ ;  /* 0xffffffe002e21810 */ /* 0x000fc40007ffe0ff */
[----:B------:R-:W1:Y:S01]  /*157a0*/  LDSM.16.M88.4 R24, [R228+0x9000] ;  /* 0x00900000e418783b */ /* 0x000e620000000200 */
[----:B------:R-:W-:Y:S02]  /*157b0*/  LOP3.LUT R2, R53, 0x6, RZ, 0xc0, !PT ;  /* 0x0000000635027812 */ /* 0x000fe400078ec0ff */
[----:B------:R-:W-:Y:S01]  /*157c0*/  IMAD.IADD R219, R3, 0x1, R226 ;  /* 0x0000000103db7824 */ /* 0x000fe200078e02e2 */
[----:B---3--:R-:W3:Y:S01]  /*157d0*/  LDSM.16.M88.4 R4, [R228+0x9800] ;  /* 0x00980000e404783b */ /* 0x008ee20000000200 */
[C---:B------:R-:W-:Y:S01]  /*157e0*/  IADD3 R222, R226.reuse, 0x800, RZ ;  /* 0x00000800e2de7810 */ /* 0x040fe20007ffe0ff */
[----:B------:R-:W-:Y:S01]  /*157f0*/  IMAD R3, R165, 0x40, R2 ;  /* 0x00000040a5037824 */ /* 0x000fe200078e0202 */
[C---:B------:R-:W-:Y:S01]  /*15800*/  IADD3 R221, R226.reuse, 0x1000, RZ ;  /* 0x00001000e2dd7810 */ /* 0x040fe20007ffe0ff */
[----:B------:R-:W-:Y:S01]  /*15810*/  LDSM.16.M88.4 R56, [R227] ;  /* 0x00000000e338783b */ /* 0x000fe20000000200 */
[C---:B------:R-:W-:Y:S02]  /*15820*/  IADD3 R220, R226.reuse, 0x1800, RZ ;  /* 0x00001800e2dc7810 */ /* 0x040fe40007ffe0ff */
[C---:B------:R-:W-:Y:S01]  /*15830*/  IADD3 R218, R226.reuse, 0x2000, RZ ;  /* 0x00002000e2da7810 */ /* 0x040fe20007ffe0ff */
[----:B------:R-:W1:Y:S01]  /*15840*/  LDSM.16.M88.4 R68, [R226] ;  /* 0x00000000e244783b */ /* 0x000e620000000200 */
[----:B------:R-:W-:-:S02]  /*15850*/  IADD3 R217, R226, 0x2800, RZ ;  /* 0x00002800e2d97810 */ /* 0x000fc40007ffe0ff */
[C---:B------:R-:W-:Y:S01]  /*15860*/  IADD3 R216, R226.reuse, 0x3000, RZ ;  /* 0x00003000e2d87810 */ /* 0x040fe20007ffe0ff */
[----:B------:R-:W1:Y:S01]  /*15870*/  LDSM.16.M88.4 R16, [R226+0x800] ;  /* 0x00080000e210783b */ /* 0x000e620000000200 */
        /* <DEDUP_REMOVED lines=8> */
[----:B------:R-:W-:Y:S01]  /*15900*/  LDSM.16.M88.4 R8, [R223+0x8000] ;  /* 0x00800000df08783b */ /* 0x000fe20000000200 */
[C---:B------:R-:W-:Y:S02]  /*15910*/  IADD3 R209, R226.reuse, 0x6800, RZ ;  /* 0x00006800e2d17810 */ /* 0x040fe40007ffe0ff */
[C---:B------:R-:W-:Y:S01]  /*15920*/  IADD3 R208, R226.reuse, 0x7000, RZ ;  /* 0x00007000e2d07810 */ /* 0x040fe20007ffe0ff */
[----:B--2---:R-:W-:Y:S01]  /*15930*/  HMMA.16816.F32.BF16 R48, R80, R44, RZ ;  /* 0x0000002c5030723c */ /* 0x004fe200000418ff */
[----:B------:R-:W-:Y:S01]  /*15940*/  LDSM.16.M88.4 R12, [R223+0x8800] ;  /* 0x00880000df0c783b */ /* 0x000fe20000000200 */
[----:B------:R-:W-:-:S03]  /*15950*/  IADD3 R167, R226, 0x7800, RZ ;  /* 0x00007800e2a77810 */ /* 0x000fc60007ffe0ff */
[----:B------:R-:W-:Y:S03]  /*15960*/  LDSM.16.M88.4 R84, [R219+0x3000] ;  /* 0x00300000db54783b */ /* 0x000fe60000000200 */
[C---:B------:R-:W-:Y:S01]  /*15970*/  HMMA.16816.F32.BF16 R44, R80.reuse, R46, RZ ;  /* 0x0000002e502c723c */ /* 0x040fe200000418ff */
[----:B------:R-:W-:Y:S04]  /*15980*/  LDSM.16.M88.4 R76, [R228+0xd000] ;  /* 0x00d00000e44c783b */ /* 0x000fe80000000200 */
[----:B------:R-:W-:Y:S03]  /*15990*/  LDSM.16.M88.4 R88, [R223+0xd800] ;  /* 0x00d80000df58783b */ /* 0x000fe60000000200 */
[C---:B----4-:R-:W-:Y:S01]  /*159a0*/  HMMA.16816.F32.BF16 R40, R80.reuse, R36, RZ ;  /* 0x000000245028723c */ /* 0x050fe200000418ff */
[----:B------:R-:W0:Y:S07]  /*159b0*/  LDGDEPBAR ;  /* 0x00000000000079af */ /* 0x000e2e0000000000 */
[C---:B-1----:R-:W-:Y:S08]  /*159c0*/  HMMA.16816.F32.BF16 R32, R80.reuse, R24, RZ ;  /* 0x000000185020723c */ /* 0x042ff000000418ff */
[C---:B------:R-:W-:Y:S08]  /*159d0*/  HMMA.16816.F32.BF16 R36, R80.reuse, R38, RZ ;  /* 0x000000265024723c */ /* 0x040ff000000418ff */
[C---:B------:R-:W-:Y:S08]  /*159e0*/  HMMA.16816.F32.BF16 R24, R80.reuse, R26, RZ ;  /* 0x0000001a5018723c */ /* 0x040ff000000418ff */
[C---:B---3--:R-:W-:Y:S08]  /*159f0*/  HMMA.16816.F32.BF16 R20, R80.reuse, R4, RZ ;  /* 0x000000045014723c */ /* 0x048ff000000418ff */
[----:B------:R-:W-:Y:S01]  /*15a00*/  HMMA.16816.F32.BF16 R80, R80, R6, RZ ;  /* 0x000000065050723c */ /* 0x000fe200000418ff */
[----:B------:R-:W1:Y:S07]  /*15a10*/  LDSM.16.M88.4 R4, [R225] ;  /* 0x00000000e104783b */ /* 0x000e6e0000000200 */
[C---:B------:R-:W-:Y:S08]  /*15a20*/  HMMA.16816.F32.BF16 R48, R56.reuse, R68, R48 ;  /* 0x000000443830723c */ /* 0x040ff00000041830 */
        /* <DEDUP_REMOVED lines=185> */
[C---:B------:R-:W-:Y:S08]  /*165c0*/  HMMA.16816.F32.BF16 R44, R68.reuse, R66, R44 ;  /* 0x00000042442c723c */ /* 0x040ff0000004182c */
[C---:B--2---:R-:W-:Y:S07]  /*165d0*/  HMMA.16816.F32.BF16 R40, R68.reuse, R8, R40 ;  /* 0x000000084428723c */ /* 0x044fee0000041828 */
[----:B------:R-:W-:Y:S01]  /*165e0*/  IADD3 R9, R3, -0x37, RZ ;  /* 0xffffffc903097810 */ /* 0x000fe20007ffe0ff */
[----:B------:R-:W-:Y:S01]  /*165f0*/  HMMA.16816.F32.BF16 R36, R68, R10, R36 ;  /* 0x0000000a4424723c */ /* 0x000fe20000041824 */
[----:B------:R-:W-:-:S02]  /*16600*/  FSEL R50, R50, -INF , !P1 ;  /* 0xff80000032327808 */ /* 0x000fc40004800000 */
[-C--:B------:R-:W-:Y:S02]  /*16610*/  ISETP.GE.AND P5, PT, R9, R60.reuse, PT ;  /* 0x0000003c0900720c */ /* 0x080fe40003fa6270 */
[----:B------:R-:W-:Y:S02]  /*16620*/  IADD3 R9, R3, -0x2f, RZ ;  /* 0xffffffd103097810 */ /* 0x000fe40007ffe0ff */
[----:B------:R-:W-:Y:S01]  /*16630*/  FSEL R48, R48, -INF , !P1 ;  /* 0xff80000030307808 */ /* 0x000fe20004800000 */
[----:B---3--:R-:W-:Y:S01]  /*16640*/  HMMA.16816.F32.BF16 R32, R68, R4, R32 ;  /* 0x000000044420723c */ /* 0x008fe20000041820 */
[----:B------:R-:W-:Y:S02]  /*16650*/  ISETP.GE.AND P3, PT, R9, R60, PT ;  /* 0x0000003c0900720c */ /* 0x000fe40003f66270 */
[----:B------:R-:W-:Y:S02]  /*16660*/  IADD3 R9, R3, -0x27, RZ ;  /* 0xffffffd903097810 */ /* 0x000fe40007ffe0ff */
[----:B------:R-:W-:-:S02]  /*16670*/  FSEL R46, R46, -INF , !P6 ;  /* 0xff8000002e2e7808 */ /* 0x000fc40007000000 */
[----:B------:R-:W-:Y:S01]  /*16680*/  IADD3 R5, R3, -0x1f, RZ ;  /* 0xffffffe103057810 */ /* 0x000fe20007ffe0ff */
[C---:B------:R-:W-:Y:S01]  /*16690*/  HMMA.16816.F32.BF16 R24, R68.reuse, R6, R24 ;  /* 0x000000064418723c */ /* 0x040fe20000041818 */
[----:B------:R-:W-:Y:S02]  /*166a0*/  FSEL R44, R44, -INF , !P6 ;  /* 0xff8000002c2c7808 */ /* 0x000fe40007000000 */
[-C--:B------:R-:W-:Y:S02]  /*166b0*/  ISETP.GE.AND P1, PT, R9, R60.reuse, PT ;  /* 0x0000003c0900720c */ /* 0x080fe40003f26270 */
[----:B------:R-:W-:Y:S02]  /*166c0*/  ISETP.GE.AND P6, PT, R5, R60, PT ;  /* 0x0000003c0500720c */ /* 0x000fe40003fc6270 */
[C---:B------:R-:W-:Y:S01]  /*166d0*/  IADD3 R7, R3.reuse, -0x18, RZ ;  /* 0xffffffe803077810 */ /* 0x040fe20007ffe0ff */
[----:B-1----:R-:W-:Y:S01]  /*166e0*/  HMMA.16816.F32.BF16 R80, R68, R14, R80 ;  /* 0x0000000e4450723c */ /* 0x002fe20000041850 */
[----:B------:R-:W-:-:S02]  /*166f0*/  IADD3 R9, R3, -0x20, RZ ;  /* 0xffffffe003097810 */ /* 0x000fc40007ffe0ff */
[----:B------:R-:W-:Y:S02]  /*16700*/  FSEL R47, R47, -INF , !P5 ;  /* 0xff8000002f2f7808 */ /* 0x000fe40006800000 */
[----:B------:R-:W-:Y:S02]  /*16710*/  FSEL R45, R45, -INF , !P5 ;  /* 0xff8000002d2d7808 */ /* 0x000fe40006800000 */
[----:B------:R-:W-:Y:S01]  /*16720*/  IADD3 R5, R3, -0x17, RZ ;  /* 0xffffffe903057810 */ /* 0x000fe20007ffe0ff */
[----:B------:R-:W-:Y:S01]  /*16730*/  HMMA.16816.F32.BF16 R84, R68, R12, R84 ;  /* 0x0000000c4454723c */ /* 0x000fe20000041854 */
        /* <DEDUP_REMOVED lines=11> */
[-C--:B------:R-:W-:Y:S02]  /*167f0*/  ISETP.GE.AND P2, PT, R11, R60.reuse, PT ;  /* 0x0000003c0b00720c */ /* 0x080fe40003f46270 */
[----:B------:R-:W-:Y:S02]  /*16800*/  ISETP.GE.AND P3, PT, R7, R60, PT ;  /* 0x0000003c0700720c */ /* 0x000fe40003f66270 */
[----:B------:R-:W-:Y:S02]  /*16810*/  IADD3 R7, R3, -0xf, RZ ;  /* 0xfffffff103077810 */ /* 0x000fe40007ffe0ff */
[----:B------:R-:W-:-:S02]  /*16820*/  FSEL R8, R38, -INF , !P2 ;  /* 0xff80000026087808 */ /* 0x000fc40005000000 */
[----:B------:R-:W-:Y:S02]  /*16830*/  FSEL R4, R36, -INF , !P2 ;  /* 0xff80000024047808 */ /* 0x000fe40005000000 */
[----:B------:R-:W-:Y:S02]  /*16840*/  ISETP.GE.AND P2, PT, R7, R60, PT ;  /* 0x0000003c0700720c */ /* 0x000fe40003f46270 */
[C---:B------:R-:W-:Y:S02]  /*16850*/  IADD3 R7, R3.reuse, -0x8, RZ ;  /* 0xfffffff803077810 */ /* 0x040fe40007ffe0ff */
[----:B------:R-:W-:Y:S02]  /*16860*/  IADD3 R3, R3, -0x7, RZ ;  /* 0xfffffff903037810 */ /* 0x000fe40007ffe0ff */
[----:B------:R-:W-:Y:S02]  /*16870*/  FSEL R186, R34, -INF , !P0 ;  /* 0xff80000022ba7808 */ /* 0x000fe40004000000 */
[----:B------:R-:W-:-:S02]  /*16880*/  FSEL R182, R32, -INF , !P0 ;  /* 0xff80000020b67808 */ /* 0x000fc40004000000 */
[----:B------:R-:W-:Y:S02]  /*16890*/  ISETP.GE.AND P0, PT, R3, R60, PT ;  /* 0x0000003c0300720c */ /* 0x000fe40003f06270 */
[----:B------:R-:W-:Y:S02]  /*168a0*/  FSEL R189, R33, -INF , !P6 ;  /* 0xff80000021bd7808 */ /* 0x000fe40007000000 */
[----:B------:R-:W-:Y:S02]  /*168b0*/  FSEL R188, R83, -INF , !P0 ;  /* 0xff80000053bc7808 */ /* 0x000fe40004000000 */
[----:B------:R-:W-:Y:S02]  /*168c0*/  FSEL R33, R81, -INF , !P0 ;  /* 0xff80000051217808 */ /* 0x000fe40004000000 */
[----:B------:R-:W-:Y:S02]  /*168d0*/  ISETP.GE.AND P0, PT, R165, 0x2, PT ;  /* 0x00000002a500780c */ /* 0x000fe40003f06270 */
[----:B------:R-:W-:-:S02]  /*168e0*/  FSEL R11, R39, -INF , !P1 ;  /* 0xff800000270b7808 */ /* 0x000fc40004800000 */
[----:B------:R-:W-:Y:S02]  /*168f0*/  FSEL R2, R37, -INF , !P1 ;  /* 0xff80000025027808 */ /* 0x000fe40004800000 */
[----:B------:R-:W-:Y:S02]  /*16900*/  ISETP.GE.AND P1, PT, R7, R60, PT ;  /* 0x0000003c0700720c */ /* 0x000fe40003f26270 */
        /* <DEDUP_REMOVED lines=46> */
[----:B------:R-:W-:Y:S01]  /*16bf0*/  ISETP.GE.U32.AND P5, PT, R12, R13, PT ;  /* 0x0000000d0c00720c */ /* 0x000fe20003fa6070 */
[----:B------:R-:W2:Y:S01]  /*16c00*/  LD.E.64 R20, [R28.64+0x20] ;  /* 0x000020061c147980 */ /* 0x000ea2000c101b00 */
        /* <DEDUP_REMOVED lines=29> */
.L_x_4253:
[----:B------:R-:W2:Y:S02]  /*16de0*/  LD.E R7, [R28.64+0x38] ;  /* 0x000038061c077980 */ /* 0x000ea4000c101900 */
[----:B--2---:R-:W-:-:S04]  /*16df0*/  LEA R7, -R7, RZ, 0x6 ;  /* 0x000000ff07077211 */ /* 0x004fc800078e31ff */
[----:B------:R-:W-:Y:S02]  /*16e00*/  SHF.R.S32.HI R14, RZ, 0x1f, R7 ;  /* 0x0000001fff0e7819 */ /* 0x000fe40000011407 */
.L_x_4254:
[----:B------:R-:W-:Y:S05]  /*16e10*/  BSYNC B0 ;  /* 0x0000000000007941 */ /* 0x000fea0003800000 */
.L_x_4252:
[C---:B------:R-:W-:Y:S01]  /*16e20*/  IMAD.SHL.U32 R3, R168.reuse, 0x20, RZ ;  /* 0x00000020a8037824 */ /* 0x040fe200078e00ff */
[C---:B------:R-:W-:Y:S02]  /*16e30*/  LEA R234, P2, R7.reuse, R234, 0x1 ;  /* 0x000000ea07ea7211 */ /* 0x040fe400078408ff */
[----:B------:R-:W-:Y:S02]  /*16e40*/  SHF.L.U64.HI R12, R168, 0x5, R169 ;  /* 0x00000005a80c7819 */ /* 0x000fe400000102a9 */
[----:B------:R-:W-:Y:S02]  /*16e50*/  IADD3 R16, P1, R234, R3, RZ ;  /* 0x00000003ea107210 */ /* 0x000fe40007f3e0ff */
[----:B------:R-:W-:Y:S02]  /*16e60*/  LEA.HI.X R235, R7, R235, R14, 0x1, P2 ;  /* 0x000000eb07eb7211 */ /* 0x000fe400010f0c0e */
[----:B------:R-:W-:-:S03]  /*16e70*/  IADD3 R14, P2, R16, R3, RZ ;  /* 0x00000003100e7210 */ /* 0x000fc60007f5e0ff */
[--C-:B------:R-:W-:Y:S01]  /*16e80*/  IMAD.X R17, R235, 0x1, R12.reuse, P1 ;  /* 0x00000001eb117824 */ /* 0x100fe200008e060c */
[----:B------:R-:W-:Y:S01]  /*16e90*/  @!PT LDS RZ, [RZ] ;  /* 0x00000000fffff984 */ /* 0x000fe20000000800 */
[----:B------:R-:W-:Y:S01]  /*16ea0*/  @!PT LDS RZ, [RZ] ;  /* 0x00000000fffff984 */ /* 0x000fe20000000800 */
[----:B------:R-:W-:Y:S01]  /*16eb0*/  @!PT LDS RZ, [RZ] ;  /* 0x00000000fffff984 */ /* 0x000fe20000000800 */
[----:B------:R1:W-:Y:S01]  /*16ec0*/  LDGSTS.E.BYPASS.LTC128B.128 [R241+0x8000], [R234.64] ;  /* 0x08000000eaf17fae */ /* 0x0003e2000b901d46 */
[----:B------:R-:W-:Y:S02]  /*16ed0*/  IADD3 R18, P1, R14, R3, RZ ;  /* 0x000000030e127210 */ /* 0x000fe40007f3e0ff */
[--C-:B------:R-:W-:Y:S01]  /*16ee0*/  IMAD.X R15, R17, 0x1, R12.reuse, P2 ;  /* 0x00000001110f7824 */ /* 0x100fe200010e060c */
        /* <DEDUP_REMOVED lines=17> */
.L_x_4251:
[----:B------:R-:W-:Y:S05]  /*17000*/  BSYNC B1 ;  /* 0x0000000000017941 */ /* 0x000fea0003800000 */
.L_x_4250:
[----:B------:R2:W3:Y:S01]  /*17010*/  LD.E R192, [R28.64+0xdc] ;  /* 0x0000dc061cc07980 */ /* 0x0004e2000c101900 */
[----:B------:R-:W-:-:S02]  /*17020*/  FMNMX.FTZ R3, R48, R49, !PT ;  /* 0x0000003130037209 */ /* 0x000fc40007810000 */
[----:B------:R-:W-:Y:S02]  /*17030*/  FMNMX.FTZ R7, R50, R51, !PT ;  /* 0x0000003332077209 */ /* 0x000fe40007810000 */
[----:B------:R-:W-:Y:S02]  /*17040*/  FMNMX.FTZ R12, R44, R3, !PT ;  /* 0x000000032c0c7209 */ /* 0x000fe40007810000 */
[----:B-1----:R-:W-:Y:S02]  /*17050*/  FMNMX.FTZ R14, R46, R7, !PT ;  /* 0x000000072e0e7209 */ /* 0x002fe40007810000 */
[----:B------:R-:W-:Y:S02]  /*17060*/  FMNMX.FTZ R3, R45, R12, !PT ;  /* 0x0000000c2d037209 */ /* 0x000fe40007810000 */
[----:B------:R-:W-:Y:S02]  /*17070*/  FMNMX.FTZ R7, R47, R14, !PT ;  /* 0x0000000e2f077209 */ /* 0x000fe40007810000 */
[----:B------:R-:W-:-:S02]  /*17080*/  FMNMX.FTZ R12, R6, R3, !PT ;  /* 0x00000003060c7209 */ /* 0x000fc40007810000 */
[----:B------:R-:W-:Y:S02]  /*17090*/  IADD3 R233, R61, R0, RZ ;  /* 0x000000003de97210 */ /* 0x000fe40007ffe0ff */
[----:B------:R-:W-:Y:S02]  /*170a0*/  FMNMX.FTZ R3, R5, R12, !PT ;  /* 0x0000000c05037209 */ /* 0x000fe40007810000 */
[----:B------:R-:W-:Y:S02]  /*170b0*/  SHF.L.U32 R233, R233, 0x1, RZ ;  /* 0x00000001e9e97819 */ /* 0x000fe400000006ff */
[----:B------:R-:W-:Y:S02]  /*170c0*/  FMNMX.FTZ R3, R4, R3, !PT ;  /* 0x0000000304037209 */ /* 0x000fe40007810000 */
[----:B------:R-:W-:Y:S01]  /*170d0*/  LEA R232, R54, R233, 0x1 ;  /* 0x000000e936e87211 */ /* 0x000fe200078e08ff */
[----:B------:R-:W-:Y:S01]  /*170e0*/  LDSM.16.MT88.4 R156, [R233+0x10000] ;  /* 0x01000000e99c783b */ /* 0x000fe20000004200 */
[----:B------:R-:W-:-:S02]  /*170f0*/  FMNMX.FTZ R3, R2, R3, !PT ;  /* 0x0000000302037209 */ /* 0x000fc40007810000 */
[----:B------:R-:W-:Y:S01]  /*17100*/  LEA R231, R52, R233, 0x1 ;  /* 0x000000e934e77211 */ /* 0x000fe200078e08ff */
        /* <DEDUP_REMOVED lines=32> */
[----:B------:R-:W-:Y:S03]  /*17310*/  LDSM.16.MT88.4 R152, [R232+0x16000] ;  /* 0x01600000e898783b */ /* 0x000fe60000004200 */
[----:B------:R-:W-:Y:S01]  /*17320*/  FMNMX.FTZ R13, R188, R13, !PT ;  /* 0x0000000dbc0d7209 */ /* 0x000fe20007810000 */
[----:B------:R-:W-:Y:S04]  /*17330*/  LDSM.16.MT88.4 R140, [R231+0x16000] ;  /* 0x01600000e78c783b */ /* 0x000fe80000004200 */
[----:B------:R-:W4:Y:S01]  /*17340*/  SHFL.BFLY PT, R12, R13, 0x2, 0x1f ;  /* 0x0c401f000d0c7f89 */ /* 0x000f2200000e0000 */
[----:B-1----:R-:W-:-:S03]  /*17350*/  FMNMX.FTZ R7, R14, R7, !PT ;  /* 0x000000070e077209 */ /* 0x002fc60007810000 */
[----:B------:R-:W-:Y:S04]  /*17360*/  LDSM.16.MT88.4 R16, [R232+0x12800] ;  /* 0x01280000e810783b */ /* 0x000fe80000004200 */
[----:B------:R-:W1:Y:S04]  /*17370*/  SHFL.BFLY PT, R164, R7, 0x1, 0x1f ;  /* 0x0c201f0007a47f89 */ /* 0x000e6800000e0000 */
[----:B--2---:R-:W-:Y:S04]  /*17380*/  LDSM.16.MT88.4 R28, [R232+0x10800] ;  /* 0x01080000e81c783b */ /* 0x004fe80000004200 */
[----:B------:R-:W-:Y:S04]  /*17390*/  LDSM.16.MT88.4 R24, [R231+0x10800] ;  /* 0x01080000e718783b */ /* 0x000fe80000004200 */
[----:B------:R-:W-:Y:S01]  /*173a0*/  LDSM.16.MT88.4 R20, [R230+0x10800] ;  /* 0x01080000e614783b */ /* 0x000fe20000004200 */
[----:B----4-:R-:W-:-:S05]  /*173b0*/  FMNMX.FTZ R12, R13, R12, !PT ;  /* 0x0000000c0d0c7209 */ /* 0x010fca0007810000 */
[----:B------:R-:W2:Y:S01]  /*173c0*/  SHFL.BFLY PT, R3, R12, 0x1, 0x1f ;  /* 0x0c201f000c037f89 */ /* 0x000ea200000e0000 */
[----:B-1----:R-:W-:-:S04]  /*173d0*/  FMNMX.FTZ R164, R7, R164, !PT ;  /* 0x000000a407a47209 */ /* 0x002fc80007810000 */
[----:B------:R-:W-:Y:S02]  /*173e0*/  FSETP.NEU.FTZ.AND P1, PT, R164, -INF , PT ;  /* 0xff800000a400780b */ /* 0x000fe40003f3d000 */
[----:B--2---:R-:W-:Y:S02]  /*173f0*/  FMNMX.FTZ R3, R12, R3, !PT ;  /* 0x000000030c037209 */ /* 0x004fe40007810000 */
[----:B------:R-:W-:Y:S01]  /*17400*/  LDSM.16.MT88.4 R12, [R233+0x10800] ;  /* 0x01080000e90c783b */ /* 0x000fe20000004200 */
[C---:B---3--:R-:W-:Y:S02]  /*17410*/  FMUL.FTZ R35, R192.reuse, R164 ;  /* 0x000000a4c0237220 */ /* 0x048fe40000410000 */
[----:B------:R-:W-:-:S03]  /*17420*/  FMUL.FTZ R195, R192, R3 ;  /* 0x00000003c0c37220 */ /* 0x000fc60000410000 */
        /* <DEDUP_REMOVED lines=16> */
[-C--:B------:R-:W-:Y:S02]  /*17530*/  FFMA.FTZ R175, R4, R192.reuse, -R35 ;  /* 0x000000c004af7223 */ /* 0x080fe40000010823 */
[----:B------:R-:W3:Y:S01]  /*17540*/  LDSM.16.MT88.4 R4, [R230+0x16000] ;  /* 0x01600000e604783b */ /* 0x000ee20000004200 */
[----:B------:R-:W-:Y:S01]  /*17550*/  MUFU.EX2 R181, R181 ;  /* 0x000000b500b57308 */ /* 0x000fe20000000800 */
[----:B------:R-:W-:-:S02]  /*17560*/  FFMA.FTZ R177, R10, R192, -R195 ;  /* 0x000000c00ab17223 */ /* 0x000fc400000108c3 */
[-CC-:B------:R-:W-:Y:S02]  /*17570*/  FFMA.FTZ R166, R9, R192.reuse, -R195.reuse ;  /* 0x000000c009a67223 */ /* 0x180fe400000108c3 */
[-CC-:B------:R-:W-:Y:S02]  /*17580*/  FFMA.FTZ R173, R8, R192.reuse, -R195.reuse ;  /* 0x000000c008ad7223 */ /* 0x180fe400000108c3 */
[-C--:B------:R-:W-:Y:S01]  /*17590*/  FFMA.FTZ R0, R11, R192.reuse, -R195 ;  /* 0x000000c00b007223 */ /* 0x080fe200000108c3 */
[----:B------:R-:W4:Y:S01]  /*175a0*/  MUFU.EX2 R174, R174 ;  /* 0x000000ae00ae7308 */ /* 0x000f220000000800 */
[----:B--2---:R-:W-:Y:S01]  /*175b0*/  F2FP.BF16.PACK_AB R144, R178, R183 ;  /* 0x000000b7b290723e */ /* 0x004fe200000010ff */
[----:B------:R-:W2:Y:S01]  /*175c0*/  LDSM.16.MT88.4 R8, [R233+0x12800] ;  /* 0x01280000e908783b */ /* 0x000ea20000004200 */
[-CC-:B------:R-:W-:Y:S02]  /*175d0*/  FFMA.FTZ R2, R2, R192.reuse, -R35.reuse ;  /* 0x000000c002027223 */ /* 0x180fe40000010823 */
        /* <DEDUP_REMOVED lines=8> */
[----:B----4-:R-:W-:Y:S01]  /*17660*/  F2FP.BF16.PACK_AB R146, R174, R181 ;  /* 0x000000b5ae92723e */ /* 0x010fe200000010ff */
[----:B------:R-:W-:-:S02]  /*17670*/  FFMA.FTZ R196, R196, R192, -R195 ;  /* 0x000000c0c4c47223 */ /* 0x000fc400000108c3 */
[-C--:B------:R-:W-:Y:S02]  /*17680*/  FFMA.FTZ R197, R197, R192.reuse, -R195 ;  /* 0x000000c0c5c57223 */ /* 0x080fe400000108c3 */
[-CC-:B------:R-:W-:Y:S02]  /*17690*/  FFMA.FTZ R199, R199, R192.reuse, -R35.reuse ;  /* 0x000000c0c7c77223 */ /* 0x180fe40000010823 */
[----:B------:R-:W-:Y:S01]  /*176a0*/  MUFU.EX2 R187, R187 ;  /* 0x000000bb00bb7308 */ /* 0x000fe20000000800 */
[-CC-:B------:R-:W-:Y:S02]  /*176b0*/  FFMA.FTZ R198, R198, R192.reuse, -R35.reuse ;  /* 0x000000c0c6c67223 */ /* 0x180fe40000010823 */
[-CC-:B------:R-:W-:Y:S02]  /*176c0*/  FFMA.FTZ R200, R34, R192.reuse, -R35.reuse ;  /* 0x000000c022c87223 */ /* 0x180fe40000010823 */
[-C--:B------:R-:W-:Y:S02]  /*176d0*/  FFMA.FTZ R201, R33, R192.reuse, -R35 ;  /* 0x000000c021c97223 */ /* 0x080fe40000010823 */
[-CC-:B------:R-:W-:Y:S01]  /*176e0*/  FFMA.FTZ R202, R32, R192.reuse, -R195.reuse ;  /* 0x000000c020ca7223 */ /* 0x180fe200000108c3 */
[----:B------:R-:W4:Y:S01]  /*176f0*/  MUFU.EX2 R176, R176 ;  /* 0x000000b000b07308 */ /* 0x000f220000000800 */
[----:B-----5:R-:W-:Y:S01]  /*17700*/  F2FP.BF16.PACK_AB R145, R180, R185 ;  /* 0x000000b9b491723e */ /* 0x020fe200000010ff */
[-CC-:B------:R-:W-:Y:S01]  /*17710*/  FFMA.FTZ R203, R194, R192.reuse, -R195.reuse ;  /* 0x000000c0c2cb7223 */ /* 0x180fe200000108c3 */
[----:B------:R-:W-:Y:S01]  /*17720*/  LDSM.16.MT88.4 R32, [R233+0x11800] ;  /* 0x01180000e920783b */ /* 0x000fe20000004200 */
[----:B------:R-:W-:-:S02]  /*17730*/  FFMA.FTZ R190, R190, R192, -R195 ;  /* 0x000000c0bebe7223 */ /* 0x000fc400000108c3 */
[----:B------:R-:W-:Y:S02]  /*17740*/  FFMA.FTZ R243, R188, R192, -R195 ;  /* 0x000000c0bcf37223 */ /* 0x000fe400000108c3 */
[----:B------:R-:W-:Y:S01]  /*17750*/  MUFU.EX2 R179, R179 ;  /* 0x000000b300b37308 */ /* 0x000fe20000000800 */
[----:B------:R-:W-:Y:S02]  /*17760*/  FADD.FTZ R178, R183, R178 ;  /* 0x000000b2b7b27221 */ /* 0x000fe40000010000 */
[----:B------:R-:W-:Y:S02]  /*17770*/  FADD.FTZ R180, R185, R180 ;  /* 0x000000b4b9b47221 */ /* 0x000fe40000010000 */
[----:B------:R-:W-:Y:S01]  /*17780*/  FADD.FTZ R181, R181, R178 ;  /* 0x000000b2b5b57221 */ /* 0x000fe20000010000 */
[----:B----4-:R-:W-:Y:S02]  /*17790*/  F2FP.BF16.PACK_AB R147, R176, R187 ;  /* 0x000000bbb093723e */ /* 0x010fe400000010ff */
[----:B------:R-:W4:Y:S01]  /*177a0*/  MUFU.EX2 R172, R172 ;  /* 0x000000ac00ac7308 */ /* 0x000f220000000800 */
[----:B------:R-:W-:-:S02]  /*177b0*/  FADD.FTZ R174, R174, R181 ;  /* 0x000000b5aeae7221 */ /* 0x000fc40000010000 */
        /* <DEDUP_REMOVED lines=12> */
[C---:B-1----:R-:W-:Y:S03]  /*17880*/  HMMA.16816.F32.BF16 R44, R144.reuse, R48, RZ ;  /* 0x00000030902c723c */ /* 0x042fe600000418ff */
        /* <DEDUP_REMOVED lines=91> */
[C---:B-----5:R-:W-:Y:S08]  /*17e40*/  HMMA.16816.F32.BF16 R100, R4.reuse, R24, R100 ;  /* 0x000000180464723c */ /* 0x060ff00000041864 */
[C---:B------:R-:W-:Y:S01]  /*17e50*/  HMMA.16816.F32.BF16 R104, R4.reuse, R26, R104 ;  /* 0x0000001a0468723c */ /* 0x040fe20000041868 */
[----:B------:R-:W-:Y:S07]  /*17e60*/  LDSM.16.MT88.4 R24, [R232+0x11000] ;  /* 0x01100000e818783b */ /* 0x000fee0000004200 */
[C---:B------:R-:W-:Y:S08]  /*17e70*/  HMMA.16816.F32.BF16 R124, R4.reuse, R20, R124 ;  /* 0x00000014047c723c */ /* 0x040ff0000004187c */
[C---:B------:R-:W-:Y:S01]  /*17e80*/  HMMA.16816.F32.BF16 R128, R4.reuse, R22, R128 ;  /* 0x000000160480723c */ /* 0x040fe20000041880 */
[----:B------:R-:W4:Y:S07]  /*17e90*/  LDSM.16.MT88.4 R20, [R231+0x11000] ;  /* 0x01100000e714783b */ /* 0x000f2e0000004200 */
[C---:B---3--:R-:W-:Y:S08]  /*17ea0*/  HMMA.16816.F32.BF16 R136, R4.reuse, R16, R136 ;  /* 0x000000100488723c */ /* 0x048ff00000041888 */
        /* <DEDUP_REMOVED lines=20> */
[C---:B----4-:R-:W-:Y:S08]  /*17ff0*/  HMMA.16816.F32.BF16 R44, R4.reuse, R20, R44 ;  /* 0x00000014042c723c */ /* 0x050ff0000004182c */
[C---:B-1----:R-:W-:Y:S08]  /*18000*/  HMMA.16816.F32.BF16 R60, R4.reuse, R12, R60 ;  /* 0x0000000c043c723c */ /* 0x042ff0000004183c */
[C---:B------:R-:W-:Y:S01]  /*18010*/  HMMA.16816.F32.BF16 R64, R4.reuse, R14, R64 ;  /* 0x0000000e0440723c */ /* 0x040fe20000041840 */
[----:B------:R-:W1:Y:S07]  /*18020*/  LDSM.16.MT88.4 R12, [R231+0x15000] ;  /* 0x01500000e70c783b */ /* 0x000e6e0000004200 */
[C---:B------:R-:W-:Y:S01]  /*18030*/  HMMA.16816.F32.BF16 R48, R4.reuse, R22, R48 ;  /* 0x000000160430723c */ /* 0x040fe20000041830 */
[----:B------:R-:W-:Y:S07]  /*18040*/  LDSM.16.MT88.4 R20, [R230+0x13000] ;  /* 0x01300000e614783b */ /* 0x000fee0000004200 */
[C---:B------:R-:W-:Y:S08]  /*18050*/  HMMA.16816.F32.BF16 R52, R4.reuse, R16, R52 ;  /* 0x000000100434723c */ /* 0x040ff00000041834 */
        /* <DEDUP_REMOVED lines=92> */
[----:B------:R-:W-:Y:S10]  /*18620*/  @!P0 BRA `(.L_x_4255) ;  /* 0x000039f000008947 */ /* 0x000ff40003800000 */
[----:B------:R-:W-:Y:S01]  /*18630*/  IADD3 R252, R165, -0x2, RZ ;  /* 0xfffffffea5fc7810 */ /* 0x000fe20007ffe0ff */
[C---:B------:R-:W-:Y:S01]  /*18640*/  IMAD.SHL.U32 R249, R170.reuse, 0x20, RZ ;  /* 0x00000020aaf97824 */ /* 0x040fe200078e00ff */
[----:B------:R-:W-:Y:S01]  /*18650*/  SHF.L.U64.HI R248, R170, 0x5, R171 ;  /* 0x00000005aaf87819 */ /* 0x000fe200000102ab */
[C---:B------:R-:W-:Y:S01]  /*18660*/  IMAD.SHL.U32 R251, R168.reuse, 0x20, RZ ;  /* 0x00000020a8fb7824 */ /* 0x040fe200078e00ff */
[----:B------:R-:W-:Y:S01]  /*18670*/  SHF.L.U64.HI R250, R168, 0x5, R169 ;  /* 0x00000005a8fa7819 */ /* 0x000fe200000102a9 */
[----:B------:R-:W-:Y:S01]  /*18680*/  IMAD.MOV.U32 R165, RZ, RZ, R164 ;  /* 0x000000ffffa57224 */ /* 0x000fe200078e00a4 */
[----:B------:R-:W-:-:S07]  /*18690*/  MOV R0, R3 ;  /* 0x0000000300007202 */ /* 0x000fce0000000f00 */
.L_x_4264:
        /* <DEDUP_REMOVED lines=34> */
[C---:B------:R-:W-:Y:S02]  /*188c0*/  IMAD.HI.U32 R9, R10.reuse, R5, RZ ;  /* 0x000000050a097227 */ /* 0x040fe400078e00ff */
[----:B------:R-:W3:Y:S02]  /*188d0*/  LD.E.64 R12, [R2.64+0x40] ;  /* 0x00004004020c7980 */ /* 0x000ee4000c101b00 */
        /* <DEDUP_REMOVED lines=39> */
.L_x_4257:
[----:B------:R-:W-:Y:S02]  /*18b50*/  ULDC.64 UR4, c[0x0][0x118] ;  /* 0x0000460000047ab9 */ /* 0x000fe40000000a00 */
[----:B------:R-:W2:Y:S02]  /*18b60*/  LD.E R8, [R2.64+0x40] ;  /* 0x0000400402087980 */ /* 0x000ea4000c101900 */
[----:B--2---:R-:W-:Y:S04]  /*18b70*/  LEA R8, -R8, RZ, 0x6 ;  /* 0x000000ff08087211 */ /* 0x004fe800078e31ff */
[----:B------:R-:W-:Y:S02]  /*18b80*/  SHF.R.S32.HI R7, RZ, 0x1f, R8 ;  /* 0x0000001fff077819 */ /* 0x000fe40000011408 */
.L_x_4258:
[----:B------:R-:W-:Y:S05]  /*18b90*/  BSYNC B0 ;  /* 0x0000000000007941 */ /* 0x000fea0003800000 */
.L_x_4256:
[C---:B------:R-:W-:Y:S01]  /*18ba0*/  LEA R246, P0, R8.reuse, R246, 0x1 ;  /* 0x000000f608f67211 */ /* 0x040fe200078008ff */
[----:B------:R-:W-:Y:S01]  /*18bb0*/  ULDC.64 UR4, c[0x0][0x118] ;  /* 0x0000460000047ab9 */ /* 0x000fe20000000a00 */
[----:B------:R-:W-:Y:S02]  /*18bc0*/  BSSY B1, `(.L_x_4259) ;  /* 0x0000157000017945 */ /* 0x000fe40003800000 */
[----:B------:R-:W-:Y:S02]  /*18bd0*/  LEA.HI.X R247, R8, R247, R7, 0x1, P0 ;  /* 0x000000f708f77211 */ /* 0x000fe400000f0c07 */
[C---:B------:R-:W-:Y:S03]  /*18be0*/  IADD3 R12, P0, R249.reuse, R246, RZ ;  /* 0x000000f6f90c7210 */ /* 0x040fe60007f1e0ff */
[----:B------:R-:W-:Y:S01]  /*18bf0*/  @!PT LDS RZ, [RZ] ;  /* 0x00000000fffff984 */ /* 0x000fe20000000800 */
[----:B------:R-:W-:Y:S01]  /*18c00*/  @!PT LDS RZ, [RZ] ;  /* 0x00000000fffff984 */ /* 0x000fe20000000800 */
[----:B------:R-:W-:Y:S01]  /*18c10*/  @!PT LDS RZ, [RZ] ;  /* 0x00000000fffff984 */ /* 0x000fe20000000800 */
[----:B------:R1:W-:Y:S02]  /*18c20*/  LDGSTS.E.BYPASS.LTC128B.128 [R241+0x10000], [R246.64] ;  /* 0x10000000f6f17fae */ /* 0x0003e4000b901d44 */
[C---:B------:R-:W-:Y:S01]  /*18c30*/  IMAD.X R13, R248.reuse, 0x1, R247, P0 ;  /* 0x00000001f80d7824 */ /* 0x040fe200000e06f7 */
[C---:B------:R-:W-:Y:S01]  /*18c40*/  IADD3 R6, P0, R249.reuse, R12, RZ ;  /* 0x0000000cf9067210 */ /* 0x040fe20007f1e0ff */
[----:B------:R1:W-:Y:S04]  /*18c50*/  LDGSTS.E.BYPASS.LTC128B.128 [R241+0x12000], [R246.64+0x80] ;  /* 0x12000080f6f17fae */ /* 0x0003e8000b901d44 */
[----:B------:R1:W-:Y:S01]  /*18c60*/  LDGSTS.E.BYPASS.LTC128B.128 [R241+0x14000], [R246.64+0x100] ;  /* 0x14000100f6f17fae */ /* 0x0003e2000b901d44 */
[C---:B------:R-:W-:Y:S01]  /*18c70*/  IMAD.X R7, R248.reuse, 0x1, R13, P0 ;  /* 0x00000001f8077824 */ /* 0x040fe200000e060d */
[----:B------:R-:W-:Y:S02]  /*18c80*/  IADD3 R4, P0, R249, R6, RZ ;  /* 0x00000006f9047210 */ /* 0x000fe40007f1e0ff */
[----:B------:R1:W-:Y:S03]  /*18c90*/  LDGSTS.E.BYPASS.LTC128B.128 [R241+0x16000], [R246.64+0x180] ;  /* 0x16000180f6f17fae */ /* 0x0003e6000b901d44 */
[----:B------:R-:W-:Y:S01]  /*18ca0*/  IMAD.X R5, R248, 0x1, R7, P0 ;  /* 0x00000001f8057824 */ /* 0x000fe200000e0607 */
[----:B------:R2:W-:Y:S01]  /*18cb0*/  LDGSTS.E.BYPASS.LTC128B.128 [R241+0x10800], [R12.64] ;  /* 0x108000000cf17fae */ /* 0x0005e2000b901d44 */
[----:B------:R-:W-:Y:S03]  /*18cc0*/  ISETP.GE.AND P0, PT, R252, 0x1, PT ;  /* 0x00000001fc00780c */ /* 0x000fe60003f06270 */
        /* <DEDUP_REMOVED lines=12> */
[----:B------:R-:W3:Y:S04]  /*18d90*/  LDSM.16.M88.4 R8, [R228+0x8000] ;  /* 0x00800000e408783b */ /* 0x000ee80000000200 */
[----:B------:R-:W2:Y:S04]  /*18da0*/  LDSM.16.M88.4 R16, [R228+0x8800] ;  /* 0x00880000e410783b */ /* 0x000ea80000000200 */
        /* <DEDUP_REMOVED lines=8> */
[C---:B---3--:R-:W-:Y:S03]  /*18e30*/  HMMA.16816.F32.BF16 R4, R32.reuse, R8, RZ ;  /* 0x000000082004723c */ /* 0x048fe600000418ff */
[----:B------:R-:W-:Y:S04]  /*18e40*/  LDSM.16.M88.4 R192, [R225] ;  /* 0x00000000e1c0783b */ /* 0x000fe80000000200 */
[----:B------:R-:W3:Y:S01]  /*18e50*/  LDSM.16.M88.4 R196, [R223+0x8000] ;  /* 0x00800000dfc4783b */ /* 0x000ee20000000200 */
[C---:B------:R-:W-:Y:S03]  /*18e60*/  HMMA.16816.F32.BF16 R8, R32.reuse, R10, RZ ;  /* 0x0000000a2008723c */ /* 0x040fe600000418ff */
[----:B------:R-:W1:Y:S04]  /*18e70*/  LDSM.16.M88.4 R200, [R223+0x8800] ;  /* 0x00880000dfc8783b */ /* 0x000e680000000200 */
[----:B------:R-:W-:Y:S01]  /*18e80*/  LDSM.16.M88.4 R204, [R223+0x9800] ;  /* 0x00980000dfcc783b */ /* 0x000fe20000000200 */
[C---:B--2---:R-:W-:Y:S08]  /*18e90*/  HMMA.16816.F32.BF16 R12, R32.reuse, R16, RZ ;  /* 0x00000010200c723c */ /* 0x044ff000000418ff */
[C---:B------:R-:W-:Y:S08]  /*18ea0*/  HMMA.16816.F32.BF16 R16, R32.reuse, R18, RZ ;  /* 0x000000122010723c */ /* 0x040ff000000418ff */
[C---:B----4-:R-:W-:Y:S08]  /*18eb0*/  HMMA.16816.F32.BF16 R20, R32.reuse, R24, RZ ;  /* 0x000000182014723c */ /* 0x050ff000000418ff */
[C---:B------:R-:W-:Y:S08]  /*18ec0*/  HMMA.16816.F32.BF16 R24, R32.reuse, R26, RZ ;  /* 0x0000001a2018723c */ /* 0x040ff000000418ff */
[C---:B-----5:R-:W-:Y:S08]  /*18ed0*/  HMMA.16816.F32.BF16 R28, R32.reuse, R168, RZ ;  /* 0x000000a8201c723c */ /* 0x060ff000000418ff */
[----:B------:R-:W-:Y:S01]  /*18ee0*/  HMMA.16816.F32.BF16 R32, R32, R170, RZ ;  /* 0x000000aa2020723c */ /* 0x000fe200000418ff */
[----:B------:R-:W2:Y:S07]  /*18ef0*/  LDSM.16.M88.4 R168, [R223+0x9000] ;  /* 0x00900000dfa8783b */ /* 0x000eae0000000200 */
        /* <DEDUP_REMOVED lines=8> */
[----:B------:R-:W4:Y:S07]  /*18f80*/  LDSM.16.M88.4 R184, [R219+0x800] ;  /* 0x00080000dbb8783b */ /* 0x000f2e0000000200 */
[C---:B------:R-:W-:Y:S08]  /*18f90*/  HMMA.16816.F32.BF16 R28, R172.reuse, R188, R28 ;  /* 0x000000bcac1c723c */ /* 0x040ff0000004181c */
[----:B------:R-:W-:Y:S01]  /*18fa0*/  HMMA.16816.F32.BF16 R32, R172, R190, R32 ;  /* 0x000000beac20723c */ /* 0x000fe20000041820 */
[----:B------:R-:W5:Y:S04]  /*18fb0*/  LDSM.16.M88.4 R172, [R219+0x1000] ;  /* 0x00100000dbac783b */ /* 0x000f680000000200 */
[----:B------:R-:W1:Y:S03]  /*18fc0*/  LDSM.16.M88.4 R188, [R219+0x1800] ;  /* 0x00180000dbbc783b */ /* 0x000e660000000200 */
[C---:B---3--:R-:W-:Y:S08]  /*18fd0*/  HMMA.16816.F32.BF16 R4, R192.reuse, R196, R4 ;  /* 0x000000c4c004723c */ /* 0x048ff00000041804 */
        /* <DEDUP_REMOVED lines=10> */
[----:B------:R-:W3:Y:S04]  /*19080*/  LDSM.16.M88.4 R192, [R228+0xb000] ;  /* 0x00b00000e4c0783b */ /* 0x000ee80000000200 */
[----:B------:R-:W2:Y:S03]  /*19090*/  LDSM.16.M88.4 R204, [R228+0xb800] ;  /* 0x00b80000e4cc783b */ /* 0x000ea60000000200 */
[C---:B-1----:R-:W-:Y:S08]  /*190a0*/  HMMA.16816.F32.BF16 R4, R176.reuse, R180, R4 ;  /* 0x000000b4b004723c */ /* 0x042ff00000041804 */
[C---:B------:R-:W-:Y:S01]  /*190b0*/  HMMA.16816.F32.BF16 R8, R176.reuse, R182, R8 ;  /* 0x000000b6b008723c */ /* 0x040fe20000041808 */
[----:B------:R-:W-:Y:S07]  /*190c0*/  LDSM.16.M88.4 R180, [R218] ;  /* 0x00000000dab4783b */ /* 0x000fee0000000200 */
[C---:B----4-:R-:W-:Y:S08]  /*190d0*/  HMMA.16816.F32.BF16 R12, R176.reuse, R184, R12 ;  /* 0x000000b8b00c723c */ /* 0x050ff0000004180c */
[C---:B------:R-:W-:Y:S01]  /*190e0*/  HMMA.16816.F32.BF16 R16, R176.reuse, R186, R16 ;  /* 0x000000bab010723c */ /* 0x040fe20000041810 */
[----:B------:R-:W-:Y:S07]  /*190f0*/  LDSM.16.M88.4 R184, [R217] ;  /* 0x00000000d9b8783b */ /* 0x000fee0000000200 */
[C---:B-----5:R-:W-:Y:S08]  /*19100*/  HMMA.16816.F32.BF16 R20, R176.reuse, R172, R20 ;  /* 0x000000acb014723c */ /* 0x060ff00000041814 */
[C---:B------:R-:W-:Y:S01]  /*19110*/  HMMA.16816.F32.BF16 R24, R176.reuse, R174, R24 ;  /* 0x000000aeb018723c */ /* 0x040fe20000041818 */
[----:B------:R-:W1:Y:S07]  /*19120*/  LDSM.16.M88.4 R172, [R227+0x2000] ;  /* 0x00200000e3ac783b */ /* 0x000e6e0000000200 */
[C---:B------:R-:W-:Y:S08]  /*19130*/  HMMA.16816.F32.BF16 R28, R176.reuse, R188, R28 ;  /* 0x000000bcb01c723c */ /* 0x040ff0000004181c */
[----:B------:R-:W-:Y:S01]  /*19140*/  HMMA.16816.F32.BF16 R32, R176, R190, R32 ;  /* 0x000000beb020723c */ /* 0x000fe20000041820 */
[----:B------:R-:W4:Y:S04]  /*19150*/  LDSM.16.M88.4 R176, [R216] ;  /* 0x00000000d8b0783b */ /* 0x000f280000000200 */
[----:B------:R-:W5:Y:S03]  /*19160*/  LDSM.16.M88.4 R188, [R215] ;  /* 0x00000000d7bc783b */ /* 0x000f660000000200 */
        /* <DEDUP_REMOVED lines=15> */
[----:B------:R-:W-:Y:S07]  /*19260*/  LDSM.16.M88.4 R180, [R219+0x2000] ;  /* 0x00200000dbb4783b */ /* 0x000fee0000000200 */
[C---:B------:R-:W-:Y:S08]  /*19270*/  HMMA.16816.F32.BF16 R12, R172.reuse, R184, R12 ;  /* 0x000000b8ac0c723c */ /* 0x040ff0000004180c */
[C---:B------:R-:W-:Y:S01]  /*19280*/  HMMA.16816.F32.BF16 R16, R172.reuse, R186, R16 ;  /* 0x000000baac10723c */ /* 0x040fe20000041810 */
[----:B------:R-:W-:Y:S07]  /*19290*/  LDSM.16.M88.4 R184, [R219+0x2800] ;  /* 0x00280000dbb8783b */ /* 0x000fee0000000200 */
[C---:B----4-:R-:W-:Y:S08]  /*192a0*/  HMMA.16816.F32.BF16 R20, R172.reuse, R176, R20 ;  /* 0x000000b0ac14723c */ /* 0x050ff00000041814 */
[C---:B------:R-:W-:Y:S01]  /*192b0*/  HMMA.16816.F32.BF16 R24, R172.reuse, R178, R24 ;  /* 0x000000b2ac18723c */ /* 0x040fe20000041818 */
[----:B------:R-:W1:Y:S07]  /*192c0*/  LDSM.16.M88.4 R176, [R224+0x2000] ;  /* 0x00200000e0b0783b */ /* 0x000e6e0000000200 */
[C---:B-----5:R-:W-:Y:S08]  /*192d0*/  HMMA.16816.F32.BF16 R28, R172.reuse, R188, R28 ;  /* 0x000000bcac1c723c */ /* 0x060ff0000004181c */
[----:B------:R-:W-:Y:S01]  /*192e0*/  HMMA.16816.F32.BF16 R32, R172, R190, R32 ;  /* 0x000000beac20723c */ /* 0x000fe20000041820 */
[----:B------:R-:W4:Y:S04]  /*192f0*/  LDSM.16.M88.4 R172, [R219+0x3000] ;  /* 0x00300000dbac783b */ /* 0x000f280000000200 */
[----:B------:R-:W5:Y:S03]  /*19300*/  LDSM.16.M88.4 R188, [R219+0x3800] ;  /* 0x00380000dbbc783b */ /* 0x000f660000000200 */
        /* <DEDUP_REMOVED lines=16> */
[C---:B------:R-:W-:Y:S08]  /*19410*/  HMMA.16816.F32.BF16 R12, R176.reuse, R184, R12 ;  /* 0x000000b8b00c723c */ /* 0x040ff0000004180c */
[C---:B------:R-:W-:Y:S01]  /*19420*/  HMMA.16816.F32.BF16 R16, R176.reuse, R186, R16 ;  /* 0x000000bab010723c */ /* 0x040fe20000041810 */
[----:B------:R-:W-:Y:S07]  /*19430*/  LDSM.16.M88.4 R184, [R213] ;  /* 0x00000000d5b8783b */ /* 0x000fee0000000200 */
[C---:B----4-:R-:W-:Y:S08]  /*19440*/  HMMA.16816.F32.BF16 R20, R176.reuse, R172, R20 ;  /* 0x000000acb014723c */ /* 0x050ff00000041814 */
[C---:B------:R-:W-:Y:S01]  /*19450*/  HMMA.16816.F32.BF16 R24, R176.reuse, R174, R24 ;  /* 0x000000aeb018723c */ /* 0x040fe20000041818 */
[----:B------:R-:W1:Y:S07]  /*19460*/  LDSM.16.M88.4 R172, [R227+0x4000] ;  /* 0x00400000e3ac783b */ /* 0x000e6e0000000200 */
[C---:B-----5:R-:W-:Y:S08]  /*19470*/  HMMA.16816.F32.BF16 R28, R176.reuse, R188, R28 ;  /* 0x000000bcb01c723c */ /* 0x060ff0000004181c */
        /* <DEDUP_REMOVED lines=91> */
[C---:B-1----:R-:W-:Y:S08]  /*19a30*/  HMMA.16816.F32.BF16 R4, R176.reuse, R180, R4 ;  /* 0x000000b4b004723c */ /* 0x042ff00000041804 */
[C---:B------:R-:W-:Y:S08]  /*19a40*/  HMMA.16816.F32.BF16 R8, R176.reuse, R182, R8 ;  /* 0x000000b6b008723c */ /* 0x040ff00000041808 */
[C---:B------:R-:W-:Y:S08]  /*19a50*/  HMMA.16816.F32.BF16 R12, R176.reuse, R184, R12 ;  /* 0x000000b8b00c723c */ /* 0x040ff0000004180c */
[C---:B------:R-:W-:Y:S08]  /*19a60*/  HMMA.16816.F32.BF16 R16, R176.reuse, R186, R16 ;  /* 0x000000bab010723c */ /* 0x040ff00000041810 */
[C---:B----4-:R-:W-:Y:S08]  /*19a70*/  HMMA.16816.F32.BF16 R20, R176.reuse, R172, R20 ;  /* 0x000000acb014723c */ /* 0x050ff00000041814 */
        /* <DEDUP_REMOVED lines=21> */
[----:B------:R-:W-:Y:S02]  /*19bd0*/  IABS R168, R164 ;  /* 0x000000a400a87213 */ /* 0x000fe40000000000 */
[C---:B------:R-:W-:Y:S02]  /*19be0*/  IADD3 R172, R164.reuse, -0x40, RZ ;  /* 0xffffffc0a4ac7810 */ /* 0x040fe40007ffe0ff */
[-C--:B------:R-:W-:Y:S04]  /*19bf0*/  LOP3.LUT R164, R164, R175.reuse, RZ, 0x3c, !PT ;  /* 0x000000afa4a47212 */ /* 0x080fe800078e3cff */
[----:B------:R-:W-:Y:S02]  /*19c00*/  ISETP.GE.AND P2, PT, R164, RZ, PT ;  /* 0x000000ffa400720c */ /* 0x000fe40003f46270 */
[----:B------:R-:W-:Y:S01]  /*19c10*/  LOP3.LUT R164, RZ, R175, RZ, 0x33, !PT ;  /* 0x000000afffa47212 */ /* 0x000fe200078e33ff */
        /* <DEDUP_REMOVED lines=45> */
[----:B------:R-:W-:Y:S01]  /*19ef0*/  IMAD.IADD R171, R173, 0x1, R171 ;  /* 0x00000001adab7824 */ /* 0x000fe200078e02ab */
[----:B------:R-:W-:-:S05]  /*19f00*/  BRA `(.L_x_4263) ;  /* 0x0000004000007947 */ /* 0x000fca0003800000 */
.L_x_4262:
[----:B------:R-:W-:Y:S02]  /*19f10*/  ULDC.64 UR4, c[0x0][0x118] ;  /* 0x0000460000047ab9 */ /* 0x000fe40000000a00 */
[----:B------:R-:W2:Y:S02]  /*19f20*/  LD.E R172, [R2.64+0x38] ;  /* 0x0000380402ac7980 */ /* 0x000ea4000c101900 */
[----:B--2---:R-:W-:Y:S04]  /*19f30*/  LEA R172, -R172, RZ, 0x6 ;  /* 0x000000ffacac7211 */ /* 0x004fe800078e31ff */
[----:B------:R-:W-:Y:S02]  /*19f40*/  SHF.R.S32.HI R171, RZ, 0x1f, R172 ;  /* 0x0000001fffab7819 */ /* 0x000fe400000114ac */
.L_x_4263:
[----:B------:R-:W-:Y:S05]  /*19f50*/  BSYNC B0 ;  /* 0x0000000000007941 */ /* 0x000fea0003800000 */
.L_x_4261:
[C---:B------:R-:W-:Y:S01]  /*19f60*/  LEA R234, P0, R172.reuse, R234, 0x1 ;  /* 0x000000eaacea7211 */ /* 0x040fe200078008ff */
[----:B------:R-:W-:Y:S03]  /*19f70*/  ULDC.64 UR4, c[0x0][0x118] ;  /* 0x0000460000047ab9 */ /* 0x000fe60000000a00 */
        /* <DEDUP_REMOVED lines=27> */
.L_x_4260:
[----:B------:R-:W-:Y:S05]  /*1a130*/  BSYNC B1 ;  /* 0x0000000000017941 */ /* 0x000fea0003800000 */
.L_x_4259:
[----:B------:R-:W-:Y:S01]  /*1a140*/  ULDC.64 UR4, c[0x0][0x118] ;  /* 0x0000460000047ab9 */ /* 0x000fe20000000a00 */
[----:B------:R-:W-:Y:S01]  /*1a150*/  FMNMX.FTZ R164, R4, R165, !PT ;  /* 0x000000a504a47209 */ /* 0x000fe20007810000 */
[----:B------:R2:W3:Y:S01]  /*1a160*/  LD.E R166, [R2.64+0xdc] ;  /* 0x0000dc0402a67980 */ /* 0x0004e2000c101900 */
[----:B-1----:R-:W-:Y:S02]  /*1a170*/  FMNMX.FTZ R168, R6, R0, !PT ;  /* 0x0000000006a87209 */ /* 0x002fe40007810000 */
        /* <DEDUP_REMOVED lines=10> */
[----:B------:R-:W4:Y:S01]  /*1a220*/  LDL.LU R206, [R1] ;  /* 0x0000000001ce7983 */ /* 0x000f220000300800 */
[----:B------:R-:W-:Y:S03]  /*1a230*/  FMNMX.FTZ R164, R14, R171, !PT ;  /* 0x000000ab0ea47209 */ /* 0x000fe60007810000 */
[----:B------:R-:W-:Y:S01]  /*1a240*/  LDSM.16.MT88.4 R180, [R233+0x14800] ;  /* 0x01480000e9b4783b */ /* 0x000fe20000004200 */
[----:B--2---:R-:W-:Y:S02]  /*1a250*/  FMNMX.FTZ R2, R16, R169, !PT ;  /* 0x000000a910027209 */ /* 0x004fe40007810000 */
        /* <DEDUP_REMOVED lines=22> */
[----:B------:R-:W2:Y:S01]  /*1a3c0*/  SHFL.BFLY PT, R3, R170, 0x2, 0x1f ;  /* 0x0c401f00aa037f89 */ /* 0x000ea200000e0000 */
[----:B-1----:R-:W-:Y:S07]  /*1a3d0*/  FMNMX.FTZ R169, R171, R164, !PT ;  /* 0x000000a4aba97209 */ /* 0x002fee0007810000 */
[----:B------:R-:W1:Y:S01]  /*1a3e0*/  SHFL.BFLY PT, R164, R169, 0x1, 0x1f ;  /* 0x0c201f00a9a47f89 */ /* 0x000e6200000e0000 */
[----:B--2---:R-:W-:Y:S07]  /*1a3f0*/  FMNMX.FTZ R168, R170, R3, !PT ;  /* 0x00000003aaa87209 */ /* 0x004fee0007810000 */
[----:B------:R-:W2:Y:S01]  /*1a400*/  SHFL.BFLY PT, R3, R168, 0x1, 0x1f ;  /* 0x0c201f00a8037f89 */ /* 0x000ea200000e0000 */
[----:B-1----:R-:W-:Y:S04]  /*1a410*/  FMNMX.FTZ R164, R169, R164, !PT ;  /* 0x000000a4a9a47209 */ /* 0x002fe80007810000 */
[C---:B------:R-:W-:Y:S01]  /*1a420*/  FSETP.NEU.FTZ.AND P0, PT, R164.reuse, -INF , PT ;  /* 0xff800000a400780b */ /* 0x040fe20003f1d000 */
[----:B------:R-:W-:Y:S01]  /*1a430*/  FADD.FTZ R165, -R164, R165 ;  /* 0x000000a5a4a57221 */ /* 0x000fe20000010100 */
[----:B--2---:R-:W-:Y:S02]  /*1a440*/  FMNMX.FTZ R3, R168, R3, !PT ;  /* 0x00000003a8037209 */ /* 0x004fe40007810000 */
[----:B------:R-:W1:Y:S01]  /*1a450*/  LDSM.16.MT88.4 R168, [R233+0x10000] ;  /* 0x01000000e9a8783b */ /* 0x000e620000004200 */
[C---:B---3--:R-:W-:Y:S02]  /*1a460*/  FMUL.FTZ R199, R166.reuse, R164 ;  /* 0x000000a4a6c77220 */ /* 0x048fe40000410000 */
[C---:B------:R-:W-:Y:S02]  /*1a470*/  FMUL.FTZ R197, R166.reuse, R3 ;  /* 0x00000003a6c57220 */ /* 0x040fe40000410000 */
[----:B------:R-:W-:Y:S01]  /*1a480*/  FMUL.FTZ R2, R166, R165 ;  /* 0x000000a5a6027220 */ /* 0x000fe20000410000 */
[----:B------:R-:W-:Y:S01]  /*1a490*/  FSEL R199, R199, RZ, P0 ;  /* 0x000000ffc7c77208 */ /* 0x000fe20000000000 */
[C---:B------:R-:W-:Y:S01]  /*1a4a0*/  FADD.FTZ R165, -R3.reuse, R0 ;  /* 0x0000000003a57221 */ /* 0x040fe20000010100 */
[----:B------:R-:W-:Y:S03]  /*1a4b0*/  FSETP.NEU.FTZ.AND P0, PT, R3, -INF , PT ;  /* 0xff8000000300780b */ /* 0x000fe60003f1d000 */
[-CC-:B------:R-:W-:Y:S01]  /*1a4c0*/  FFMA.FTZ R191, R4, R166.reuse, -R199.reuse ;  /* 0x000000a604bf7223 */ /* 0x180fe200000108c7 */
[----:B------:R-:W-:Y:S01]  /*1a4d0*/  FSEL R197, R197, RZ, P0 ;  /* 0x000000ffc5c57208 */ /* 0x000fe20000000000 */
[-CC-:B------:R-:W-:Y:S01]  /*1a4e0*/  FFMA.FTZ R190, R8, R166.reuse, -R199.reuse ;  /* 0x000000a608be7223 */ /* 0x180fe200000108c7 */
[----:B------:R-:W2:Y:S01]  /*1a4f0*/  MUFU.EX2 R2, R2 ;  /* 0x0000000200027308 */ /* 0x000ea20000000800 */
[-C--:B------:R-:W-:Y:S01]  /*1a500*/  FFMA.FTZ R193, R9, R166.reuse, -R199 ;  /* 0x000000a609c17223 */ /* 0x080fe200000108c7 */
[----:B------:R-:W-:Y:S01]  /*1a510*/  ISETP.GT.AND P0, PT, R252, RZ, PT ;  /* 0x000000fffc00720c */ /* 0x000fe20003f04270 */
[-CC-:B------:R-:W-:Y:S02]  /*1a520*/  FFMA.FTZ R188, R6, R166.reuse, -R197.reuse ;  /* 0x000000a606bc7223 */ /* 0x180fe400000108c5 */
[-CC-:B------:R-:W-:Y:S02]  /*1a530*/  FFMA.FTZ R189, R7, R166.reuse, -R197.reuse ;  /* 0x000000a607bd7223 */ /* 0x180fe400000108c5 */
[-CC-:B------:R-:W-:Y:S02]  /*1a540*/  FFMA.FTZ R192, R10, R166.reuse, -R197.reuse ;  /* 0x000000a60ac07223 */ /* 0x180fe400000108c5 */
[-C--:B------:R-:W-:Y:S01]  /*1a550*/  FFMA.FTZ R195, R11, R166.reuse, -R197 ;  /* 0x000000a60bc37223 */ /* 0x080fe200000108c5 */
[----:B------:R-:W-:Y:S01]  /*1a560*/  MUFU.EX2 R191, R191 ;  /* 0x000000bf00bf7308 */ /* 0x000fe20000000800 */
[----:B------:R-:W-:Y:S02]  /*1a570*/  FMUL.FTZ R0, R166, R165 ;  /* 0x000000a5a6007220 */ /* 0x000fe40000410000 */
[-CC-:B------:R-:W-:Y:S02]  /*1a580*/  FFMA.FTZ R165, R5, R166.reuse, -R199.reuse ;  /* 0x000000a605a57223 */ /* 0x180fe400000108c7 */
[-C--:B------:R-:W-:Y:S02]  /*1a590*/  FFMA.FTZ R202, R32, R166.reuse, -R199 ;  /* 0x000000a620ca7223 */ /* 0x080fe400000108c7 */
[-C--:B------:R-:W-:Y:S02]  /*1a5a0*/  FFMA.FTZ R204, R34, R166.reuse, -R197 ;  /* 0x000000a622cc7223 */ /* 0x080fe400000108c5 */
[-CC-:B------:R-:W-:Y:S01]  /*1a5b0*/  FFMA.FTZ R194, R12, R166.reuse, -R199.reuse ;  /* 0x000000a60cc27223 */ /* 0x180fe200000108c7 */
[----:B------:R-:W3:Y:S01]  /*1a5c0*/  MUFU.EX2 R0, R0 ;  /* 0x0000000000007308 */ /* 0x000ee20000000800 */
[-C--:B------:R-:W-:Y:S02]  /*1a5d0*/  FFMA.FTZ R201, R13, R166.reuse, -R199 ;  /* 0x000000a60dc97223 */ /* 0x080fe400000108c7 */
[--C-:B------:R-:W-:Y:S02]  /*1a5e0*/  FFMA.FTZ R196, R14, R166, -R197.reuse ;  /* 0x000000a60ec47223 */ /* 0x100fe400000108c5 */
[C---:B--2---:R-:W-:Y:S02]  /*1a5f0*/  FMUL.FTZ R4, R2.reuse, R160 ;  /* 0x000000a002047220 */ /* 0x044fe40000410000 */
        /* <DEDUP_REMOVED lines=16> */
[----:B------:R-:W5:Y:S01]  /*1a700*/  LDSM.16.MT88.4 R156, [R230+0x10000] ;  /* 0x01000000e69c783b */ /* 0x000f620000004200 */
[----:B--2---:R-:W-:Y:S01]  /*1a710*/  F2FP.BF16.PACK_AB R160, R165, R191 ;  /* 0x000000bfa5a0723e */ /* 0x004fe200000010ff */
[C---:B------:R-:W-:Y:S02]  /*1a720*/  FMUL.FTZ R38, R0.reuse, R38 ;  /* 0x0000002600267220 */ /* 0x040fe40000410000 */
[C---:B------:R-:W-:Y:S02]  /*1a730*/  FMUL.FTZ R39, R0.reuse, R39 ;  /* 0x0000002700277220 */ /* 0x040fe40000410000 */
[C---:B------:R-:W-:Y:S01]  /*1a740*/  FMUL.FTZ R42, R0.reuse, R42 ;  /* 0x0000002a002a7220 */ /* 0x040fe20000410000 */
[----:B------:R-:W-:Y:S01]  /*1a750*/  MUFU.EX2 R190, R190 ;  /* 0x000000be00be7308 */ /* 0x000fe20000000800 */
[C---:B------:R-:W-:Y:S02]  /*1a760*/  FMUL.FTZ R43, R0.reuse, R43 ;  /* 0x0000002b002b7220 */ /* 0x040fe40000410000 */
[C---:B------:R-:W-:Y:S02]  /*1a770*/  FMUL.FTZ R46, R0.reuse, R46 ;  /* 0x0000002e002e7220 */ /* 0x040fe40000410000 */
[----:B------:R-:W-:Y:S02]  /*1a780*/  FMUL.FTZ R47, R0, R47 ;  /* 0x0000002f002f7220 */ /* 0x000fe40000410000 */
[C---:B------:R-:W-:Y:S02]  /*1a790*/  FMUL.FTZ R12, R2.reuse, R152 ;  /* 0x00000098020c7220 */ /* 0x040fe40000410000 */
[----:B------:R-:W-:Y:S01]  /*1a7a0*/  FMUL.FTZ R13, R2, R153 ;  /* 0x00000099020d7220 */ /* 0x000fe20000410000 */
[----:B------:R-:W2:Y:S01]  /*1a7b0*/  MUFU.EX2 R193, R193 ;  /* 0x000000c100c17308 */ /* 0x000ea20000000800 */
        /* <DEDUP_REMOVED lines=33> */
[C---:B-1----:R-:W-:Y:S05]  /*1a9d0*/  HMMA.16816.F32.BF16 R4, R160.reuse, R168, R4 ;  /* 0x000000a8a004723c */ /* 0x042fea0000041804 */
[C---:B------:R-:W-:Y:S02]  /*1a9e0*/  FMUL.FTZ R72, R2.reuse, R72 ;  /* 0x0000004802487220 */ /* 0x040fe40000410000 */
[----:B------:R-:W-:Y:S01]  /*1a9f0*/  FMUL.FTZ R73, R2, R73 ;  /* 0x0000004902497220 */ /* 0x000fe20000410000 */
[C---:B------:R-:W-:Y:S01]  /*1aa00*/  HMMA.16816.F32.BF16 R8, R160.reuse, R170, R8 ;  /* 0x000000aaa008723c */ /* 0x040fe20000041808 */
[----:B------:R-:W1:Y:S01]  /*1aa10*/  LDSM.16.MT88.4 R168, [R233+0x12000] ;  /* 0x01200000e9a8783b */ /* 0x000e620000004200 */
[----:B------:R-:W-:Y:S02]  /*1aa20*/  MUFU.EX2 R202, R202 ;  /* 0x000000ca00ca7308 */ /* 0x000fe40000000800 */
[C---:B------:R-:W-:Y:S02]  /*1aa30*/  FMUL.FTZ R74, R0.reuse, R74 ;  /* 0x0000004a004a7220 */ /* 0x040fe40000410000 */
[----:B------:R-:W-:Y:S02]  /*1aa40*/  FMUL.FTZ R75, R0, R75 ;  /* 0x0000004b004b7220 */ /* 0x000fe40000410000 */
[C---:B------:R-:W-:Y:S04]  /*1aa50*/  HMMA.16816.F32.BF16 R36, R160.reuse, R172, R36 ;  /* 0x000000aca024723c */ /* 0x040fe80000041824 */
[C---:B------:R-:W-:Y:S01]  /*1aa60*/  FMUL.FTZ R76, R2.reuse, R76 ;  /* 0x0000004c024c7220 */ /* 0x040fe20000410000 */
[----:B------:R-:W-:Y:S01]  /*1aa70*/  MUFU.EX2 R204, R204 ;  /* 0x000000cc00cc7308 */ /* 0x000fe20000000800 */
        /* <DEDUP_REMOVED lines=72> */
[C---:B------:R-:W-:Y:S04]  /*1af00*/  FMUL.FTZ R120, R2.reuse, R120 ;  /* 0x0000007802787220 */ /* 0x040fe80000410000 */
[----:B------:R-:W-:Y:S01]  /*1af10*/  FMUL.FTZ R121, R2, R121 ;  /* 0x0000007902797220 */ /* 0x000fe20000410000 */
        /* <DEDUP_REMOVED lines=11> */
[C---:B-----5:R-:W-:Y:S03]  /*1afd0*/  HMMA.16816.F32.BF16 R124, R160.reuse, R156, R124 ;  /* 0x0000009ca07c723c */ /* 0x060fe6000004187c */
[C---:B------:R-:W-:Y:S02]  /*1afe0*/  FMUL.FTZ R130, R0.reuse, R130 ;  /* 0x0000008200827220 */ /* 0x040fe40000410000 */
[C---:B------:R-:W-:Y:S02]  /*1aff0*/  FMUL.FTZ R131, R0.reuse, R131 ;  /* 0x0000008300837220 */ /* 0x040fe40000410000 */
[----:B------:R-:W-:Y:S02]  /*1b000*/  FFMA.FTZ R203, R15, R166, -R197 ;  /* 0x000000a60fcb7223 */ /* 0x000fe400000108c5 */
[----:B------:R-:W-:Y:S02]  /*1b010*/  FMUL.FTZ R15, R0, R155 ;  /* 0x0000009b000f7220 */ /* 0x000fe40000410000 */
[----:B------:R-:W5:Y:S01]  /*1b020*/  LDSM.16.MT88.4 R152, [R230+0x16000] ;  /* 0x01600000e698783b */ /* 0x000f620000004200 */
[C---:B------:R-:W-:Y:S01]  /*1b030*/  HMMA.16816.F32.BF16 R128, R160.reuse, R158, R128 ;  /* 0x0000009ea080723c */ /* 0x040fe20000041880 */
[----:B------:R-:W2:Y:S02]  /*1b040*/  MUFU.EX2 R203, R203 ;  /* 0x000000cb00cb7308 */ /* 0x000ea40000000800 */
[C---:B------:R-:W-:Y:S02]  /*1b050*/  FMUL.FTZ R132, R2.reuse, R132 ;  /* 0x0000008402847220 */ /* 0x040fe40000410000 */
[----:B------:R-:W-:Y:S02]  /*1b060*/  FMUL.FTZ R133, R2, R133 ;  /* 0x0000008502857220 */ /* 0x000fe40000410000 */
[C---:B------:R-:W-:Y:S01]  /*1b070*/  FMUL.FTZ R134, R0.reuse, R134 ;  /* 0x0000008600867220 */ /* 0x040fe20000410000 */
[----:B------:R-:W2:Y:S01]  /*1b080*/  LDSM.16.MT88.4 R156, [R233+0x10800] ;  /* 0x01080000e99c783b */ /* 0x000ea20000004200 */
[----:B------:R-:W-:Y:S03]  /*1b090*/  FMUL.FTZ R135, R0, R135 ;  /* 0x0000008700877220 */ /* 0x000fe60000410000 */
[C---:B------:R-:W-:Y:S02]  /*1b0a0*/  FMUL.FTZ R136, R2.reuse, R136 ;  /* 0x0000008802887220 */ /* 0x040fe40000410000 */
[----:B------:R-:W-:Y:S02]  /*1b0b0*/  FMUL.FTZ R137, R2, R137 ;  /* 0x0000008902897220 */ /* 0x000fe40000410000 */
        /* <DEDUP_REMOVED lines=9> */
[C---:B---3--:R-:W-:Y:S04]  /*1b150*/  HMMA.16816.F32.BF16 R136, R160.reuse, R172, R136 ;  /* 0x000000aca088723c */ /* 0x048fe80000041888 */
[----:B------:R-:W-:Y:S02]  /*1b160*/  FFMA.FTZ R207, R19, R166, -R197 ;  /* 0x000000a613cf7223 */ /* 0x000fe400000108c5 */
[C---:B------:R-:W-:Y:S01]  /*1b170*/  FMUL.FTZ R140, R2.reuse, R140 ;  /* 0x0000008c028c7220 */ /* 0x040fe20000410000 */
[----:B------:R-:W3:Y:S01]  /*1b180*/  MUFU.EX2 R205, R205 ;  /* 0x000000cd00cd7308 */ /* 0x000ee20000000800 */
[----:B------:R-:W-:Y:S04]  /*1b190*/  FMUL.FTZ R141, R2, R141 ;  /* 0x0000008d028d7220 */ /* 0x000fe80000410000 */
[C---:B------:R-:W-:Y:S02]  /*1b1a0*/  FMUL.FTZ R142, R0.reuse, R142 ;  /* 0x0000008e008e7220 */ /* 0x040fe40000410000 */
[----:B------:R-:W-:Y:S02]  /*1b1b0*/  FMUL.FTZ R143, R0, R143 ;  /* 0x0000008f008f7220 */ /* 0x000fe40000410000 */
[C---:B------:R-:W-:Y:S01]  /*1b1c0*/  FMUL.FTZ R16, R2.reuse, R148 ;  /* 0x0000009402107220 */ /* 0x040fe20000410000 */
[----:B------:R-:W-:Y:S01]  /*1b1d0*/  MUFU.EX2 R200, R200 ;  /* 0x000000c800c87308 */ /* 0x000fe20000000800 */
[----:B--2---:R-:W-:Y:S01]  /*1b1e0*/  F2FP.BF16.PACK_AB R148, R201, R194 ;  /* 0x000000c2c994723e */ /* 0x004fe200000010ff */
[----:B------:R-:W-:Y:S01]  /*1b1f0*/  FMUL.FTZ R17, R2, R149 ;  /* 0x0000009502117220 */ /* 0x000fe20000410000 */
[----:B------:R-:W-:Y:S01]  /*1b200*/  F2FP.BF16.PACK_AB R149, R203, R196 ;  /* 0x000000c4cb95723e */ /* 0x000fe200000010ff */
[C---:B------:R-:W-:Y:S01]  /*1b210*/  HMMA.16816.F32.BF16 R140, R160.reuse, R174, R140 ;  /* 0x000000aea08c723c */ /* 0x040fe2000004188c */
[----:B------:R-:W2:Y:S02]  /*1b220*/  LDSM.16.MT88.4 R172, [R231+0x10800] ;  /* 0x01080000e7ac783b */ /* 0x000ea40000004200 */
[C---:B------:R-:W-:Y:S02]  /*1b230*/  FMUL.FTZ R18, R0.reuse, R150 ;  /* 0x0000009600127220 */ /* 0x040fe40000410000 */
[----:B------:R-:W-:Y:S01]  /*1b240*/  FMUL.FTZ R19, R0, R151 ;  /* 0x0000009700137220 */ /* 0x000fe20000410000 */
[----:B------:R-:W1:Y:S01]  /*1b250*/  MUFU.EX2 R207, R207 ;  /* 0x000000cf00cf7308 */ /* 0x000e620000000800 */
[C---:B------:R-:W-:Y:S02]  /*1b260*/  FMUL.FTZ R144, R2.reuse, R144 ;  /* 0x0000009002907220 */ /* 0x040fe40000410000 */
[----:B------:R-:W-:Y:S03]  /*1b270*/  FMUL.FTZ R145, R2, R145 ;  /* 0x0000009102917220 */ /* 0x000fe60000410000 */
[C---:B-----5:R-:W-:Y:S03]  /*1b280*/  HMMA.16816.F32.BF16 R16, R160.reuse, R152, R16 ;  /* 0x00000098a010723c */ /* 0x060fe60000041810 */
[C---:B------:R-:W-:Y:S01]  /*1b290*/  FMUL.FTZ R146, R0.reuse, R146 ;  /* 0x0000009200927220 */ /* 0x040fe20000410000 */
[----:B---3--:R-:W-:Y:S01]  /*1b2a0*/  F2FP.BF16.PACK_AB R150, R205, R198 ;  /* 0x000000c6cd96723e */ /* 0x008fe200000010ff */
[----:B------:R-:W-:Y:S02]  /*1b2b0*/  FMUL.FTZ R147, R0, R147 ;  /* 0x0000009300937220 */ /* 0x000fe40000410000 */
[----:B----4-:R-:W-:Y:S02]  /*1b2c0*/  FFMA.FTZ R191, R2, R206, R191 ;  /* 0x000000ce02bf7223 */ /* 0x010fe400000100bf */
[----:B------:R-:W-:Y:S03]  /*1b2d0*/  FFMA.FTZ R188, R0, R243, R188 ;  /* 0x000000f300bc7223 */ /* 0x000fe600000100bc */
[----:B------:R-:W-:Y:S01]  /*1b2e0*/  HMMA.16816.F32.BF16 R144, R160, R154, R144 ;  /* 0x0000009aa090723c */ /* 0x000fe20000041890 */
[----:B------:R-:W3:Y:S02]  /*1b2f0*/  LDSM.16.MT88.4 R152, [R230+0x10800] ;  /* 0x01080000e698783b */ /* 0x000ee40000004200 */
[----:B------:R-:W-:Y:S01]  /*1b300*/  FADD.FTZ R191, R165, R191 ;  /* 0x000000bfa5bf7221 */ /* 0x000fe20000010000 */
[----:B------:R-:W-:Y:S01]  /*1b310*/  IADD3 R0, R252, -0x1, RZ ;  /* 0xfffffffffc007810 */ /* 0x000fe20007ffe0ff */
[----:B------:R-:W-:Y:S01]  /*1b320*/  FADD.FTZ R189, R189, R188 ;  /* 0x000000bcbdbd7221 */ /* 0x000fe20000010000 */
[----:B-1----:R-:W-:Y:S01]  /*1b330*/  F2FP.BF16.PACK_AB R151, R207, R200 ;  /* 0x000000c8cf97723e */ /* 0x002fe200000010ff */
[----:B------:R-:W-:Y:S01]  /*1b340*/  FADD.FTZ R190, R190, R191 ;  /* 0x000000bfbebe7221 */ /* 0x000fe20000010000 */
[----:B------:R-:W-:Y:S01]  /*1b350*/  MOV R252, R0 ;  /* 0x0000000000fc7202 */ /* 0x000fe20000000f00 */
[----:B------:R-:W1:Y:S03]  /*1b360*/  LDSM.16.MT88.4 R160, [R233+0x12800] ;  /* 0x01280000e9a0783b */ /* 0x000e660000004200 */
[----:B------:R-:W-:Y:S01]  /*1b370*/  FADD.FTZ R193, R193, R190 ;  /* 0x000000bec1c17221 */ /* 0x000fe20000010000 */
[C---:B------:R-:W-:Y:S05]  /*1b380*/  HMMA.16816.F32.BF16 R4, R148.reuse, R156, R4 ;  /* 0x0000009c9404723c */ /* 0x040fea0000041804 */
[----:B------:R-:W-:Y:S01]  /*1b390*/  FADD.FTZ R194, R194, R193 ;  /* 0x000000c1c2c27221 */ /* 0x000fe20000010000 */
[----:B------:R-:W-:Y:S01]  /*1b3a0*/  MOV R0, R3 ;  /* 0x0000000300007202 */ /* 0x000fe20000000f00 */
[----:B------:R-:W-:Y:S01]  /*1b3b0*/  FADD.FTZ R192, R192, R189 ;  /* 0x000000bdc0c07221 */ /* 0x000fe20000010000 */
[C---:B------:R-:W-:Y:S01]  /*1b3c0*/  HMMA.16816.F32.BF16 R8, R148.reuse, R158, R8 ;  /* 0x0000009e9408723c */ /* 0x040fe20000041808 */
[----:B------:R-:W4:Y:S03]  /*1b3d0*/  LDSM.16.MT88.4 R156, [R232+0x12800] ;  /* 0x01280000e89c783b */ /* 0x000f260000004200 */
[----:B------:R-:W-:Y:S01]  /*1b3e0*/  FADD.FTZ R201, R201, R194 ;  /* 0x000000c2c9c97221 */ /* 0x000fe20000010000 */
[----:B------:R-:W-:Y:S01]  /*1b3f0*/  MOV R165, R164 ;  /* 0x000000a400a57202 */ /* 0x000fe20000000f00 */
[----:B------:R-:W-:Y:S02]  /*1b400*/  FADD.FTZ R195, R195, R192 ;  /* 0x000000c0c3c37221 */ /* 0x000fe40000010000 */
[C---:B------:R-:W-:Y:S04]  /*1b410*/  HMMA.16816.F32.BF16 R36, R148.reuse, R168, R36 ;  /* 0x000000a89424723c */ /* 0x040fe80000041824 */
[----:B------:R-:W-:Y:S02]  /*1b420*/  FADD.FTZ R198, R198, R201 ;  /* 0x000000c9c6c67221 */ /* 0x000fe40000010000 */
[----:B------:R-:W-:Y:S02]  /*1b430*/  FADD.FTZ R196, R196, R195 ;  /* 0x000000c3c4c47221 */ /* 0x000fe40000010000 */
[C---:B------:R-:W-:Y:S01]  /*1b440*/  HMMA.16816.F32.BF16 R40, R148.reuse, R170, R40 ;  /* 0x000000aa9428723c */ /* 0x040fe20000041828 */
[----:B------:R-:W5:Y:S03]  /*1b450*/  LDSM.16.MT88.4 R168, [R230+0x12800] ;  /* 0x01280000e6a8783b */ /* 0x000f660000004200 */
[----:B------:R-:W-:Y:S02]  /*1b460*/  FADD.FTZ R205, R205, R198 ;  /* 0x000000c6cdcd7221 */ /* 0x000fe40000010000 */
[----:B------:R-:W-:Y:S02]  /*1b470*/  FADD.FTZ R203, R203, R196 ;  /* 0x000000c4cbcb7221 */ /* 0x000fe40000010000 */
[C---:B--2---:R-:W-:Y:S04]  /*1b480*/  HMMA.16816.F32.BF16 R44, R148.reuse, R172, R44 ;  /* 0x000000ac942c723c */ /* 0x044fe8000004182c */
[----:B------:R-:W-:Y:S04]  /*1b490*/  FADD.FTZ R200, R200, R203 ;  /* 0x000000cbc8c87221 */ /* 0x000fe80000010000 */
[C---:B------:R-:W-:Y:S01]  /*1b4a0*/  HMMA.16816.F32.BF16 R48, R148.reuse, R174, R48 ;  /* 0x000000ae9430723c */ /* 0x040fe20000041830 */
[----:B------:R-:W2:Y:S03]  /*1b4b0*/  LDSM.16.MT88.4 R172, [R231+0x14800] ;  /* 0x01480000e7ac783b */ /* 0x000ea60000004200 */
[----:B------:R-:W-:Y:S04]  /*1b4c0*/  FADD.FTZ R207, R207, R200 ;  /* 0x000000c8cfcf7221 */ /* 0x000fe80000010000 */
[C---:B---3--:R-:W-:Y:S08]  /*1b4d0*/  HMMA.16816.F32.BF16 R52, R148.reuse, R152, R52 ;  /* 0x000000989434723c */ /* 0x048ff00000041834 */
[C---:B------:R-:W-:Y:S01]  /*1b4e0*/  HMMA.16816.F32.BF16 R56, R148.reuse, R154, R56 ;  /* 0x0000009a9438723c */ /* 0x040fe20000041838 */
[----:B------:R-:W3:Y:S07]  /*1b4f0*/  LDSM.16.MT88.4 R152, [R230+0x14800] ;  /* 0x01480000e698783b */ /* 0x000eee0000004200 */
[C---:B-1----:R-:W-:Y:S08]  /*1b500*/  HMMA.16816.F32.BF16 R60, R148.reuse, R160, R60 ;  /* 0x000000a0943c723c */ /* 0x042ff0000004183c */
[C---:B------:R-:W-:Y:S01]  /*1b510*/  HMMA.16816.F32.BF16 R64, R148.reuse, R162, R64 ;  /* 0x000000a29440723c */ /* 0x040fe20000041840 */
[----:B------:R-:W-:Y:S07]  /*1b520*/  LDSM.16.MT88.4 R160, [R232+0x16800] ;  /* 0x01680000e8a0783b */ /* 0x000fee0000004200 */
[C---:B----4-:R-:W-:Y:S08]  /*1b530*/  HMMA.16816.F32.BF16 R68, R148.reuse, R156, R68 ;  /* 0x0000009c9444723c */ /* 0x050ff00000041844 */
[C---:B------:R-:W-:Y:S01]  /*1b540*/  HMMA.16816.F32.BF16 R72, R148.reuse, R158, R72 ;  /* 0x0000009e9448723c */ /* 0x040fe20000041848 */
[----:B------:R-:W1:Y:S07]  /*1b550*/  LDSM.16.MT88.4 R156, [R233+0x16800] ;  /* 0x01680000e99c783b */ /* 0x000e6e0000004200 */
[C---:B------:R-:W-:Y:S08]  /*1b560*/  HMMA.16816.F32.BF16 R76, R148.reuse, R176, R76 ;  /* 0x000000b0944c723c */ /* 0x040ff0000004184c */
[C---:B------:R-:W-:Y:S01]  /*1b570*/  HMMA.16816.F32.BF16 R80, R148.reuse, R178, R80 ;  /* 0x000000b29450723c */ /* 0x040fe20000041850 */
[----:B------:R-:W-:Y:S07]  /*1b580*/  LDSM.16.MT88.4 R176, [R230+0x13000] ;  /* 0x01300000e6b0783b */ /* 0x000fee0000004200 */
[C---:B-----5:R-:W-:Y:S08]  /*1b590*/  HMMA.16816.F32.BF16 R84, R148.reuse, R168, R84 ;  /* 0x000000a89454723c */ /* 0x060ff00000041854 */
[C---:B------:R-:W-:Y:S01]  /*1b5a0*/  HMMA.16816.F32.BF16 R88, R148.reuse, R170, R88 ;  /* 0x000000aa9458723c */ /* 0x040fe20000041858 */
[----:B------:R-:W4:Y:S07]  /*1b5b0*/  LDSM.16.MT88.4 R168, [R231+0x16800] ;  /* 0x01680000e7a8783b */ /* 0x000f2e0000004200 */
[C---:B------:R-:W-:Y:S07]  /*1b5c0*/  HMMA.16816.F32.BF16 R92, R148.reuse, R180, R92 ;  /* 0x000000b4945c723c */ /* 0x040fee000004185c */
[-CC-:B------:R-:W-:Y:S01]  /*1b5d0*/  FFMA.FTZ R180, R20, R166.reuse, -R199.reuse ;  /* 0x000000a614b47223 */ /* 0x180fe200000108c7 */
[C---:B------:R-:W-:Y:S04]  /*1b5e0*/  HMMA.16816.F32.BF16 R96, R148.reuse, R182, R96 ;  /* 0x000000b69460723c */ /* 0x040fe80000041860 */
[-C--:B------:R-:W-:Y:S01]  /*1b5f0*/  FFMA.FTZ R181, R21, R166.reuse, -R199 ;  /* 0x000000a615b57223 */ /* 0x080fe200000108c7 */
[----:B------:R-:W-:Y:S02]  /*1b600*/  MUFU.EX2 R180, R180 ;  /* 0x000000b400b47308 */ /* 0x000fe40000000800 */
[-CC-:B------:R-:W-:Y:S01]  /*1b610*/  FFMA.FTZ R182, R22, R166.reuse, -R197.reuse ;  /* 0x000000a616b67223 */ /* 0x180fe200000108c5 */
[C---:B------:R-:W-:Y:S04]  /*1b620*/  HMMA.16816.F32.BF16 R100, R148.reuse, R184, R100 ;  /* 0x000000b89464723c */ /* 0x040fe80000041864 */
[-C--:B------:R-:W-:Y:S02]  /*1b630*/  FFMA.FTZ R183, R23, R166.reuse, -R197 ;  /* 0x000000a617b77223 */ /* 0x080fe400000108c5 */
[----:B------:R-:W5:Y:S01]  /*1b640*/  LDSM.16.MT88.4 R20, [R230+0x16800] ;  /* 0x01680000e614783b */ /* 0x000f620000004200 */
[-CC-:B------:R-:W-:Y:S01]  /*1b650*/  FFMA.FTZ R184, R24, R166.reuse, -R199.reuse ;  /* 0x000000a618b87223 */ /* 0x180fe200000108c7 */
[C---:B------:R-:W-:Y:S01]  /*1b660*/  HMMA.16816.F32.BF16 R104, R148.reuse, R186, R104 ;  /* 0x000000ba9468723c */ /* 0x040fe20000041868 */
[----:B------:R-:W1:Y:S03]  /*1b670*/  MUFU.EX2 R181, R181 ;  /* 0x000000b500b57308 */ /* 0x000e660000000800 */
[-C--:B------:R-:W-:Y:S03]  /*1b680*/  FFMA.FTZ R185, R25, R166.reuse, -R199 ;  /* 0x000000a619b97223 */ /* 0x080fe600000108c7 */
[-CC-:B------:R-:W-:Y:S01]  /*1b690*/  FFMA.FTZ R186, R26, R166.reuse, -R197.reuse ;  /* 0x000000a61aba7223 */ /* 0x180fe200000108c5 */
[C---:B--2---:R-:W-:Y:S03]  /*1b6a0*/  HMMA.16816.F32.BF16 R108, R148.reuse, R172, R108 ;  /* 0x000000ac946c723c */ /* 0x044fe6000004186c */
[----:B------:R-:W-:Y:S01]  /*1b6b0*/  MUFU.EX2 R182, R182 ;  /* 0x000000b600b67308 */ /* 0x000fe20000000800 */
[----:B------:R-:W-:Y:S02]  /*1b6c0*/  FFMA.FTZ R187, R27, R166, -R197 ;  /* 0x000000a61bbb7223 */ /* 0x000fe400000108c5 */
[----:B------:R-:W-:Y:S02]  /*1b6d0*/  LDSM.16.MT88.4 R24, [R230+0x11000] ;  /* 0x01100000e618783b */ /* 0x000fe40000004200 */
[C---:B------:R-:W-:Y:S05]  /*1b6e0*/  HMMA.16816.F32.BF16 R112, R148.reuse, R174, R112 ;  /* 0x000000ae9470723c */ /* 0x040fea0000041870 */
[----:B------:R-:W2:Y:S01]  /*1b6f0*/  MUFU.EX2 R183, R183 ;  /* 0x000000b700b77308 */ /* 0x000ea20000000800 */
[----:B------:R-:W-:Y:S02]  /*1b700*/  LDSM.16.MT88.4 R172, [R233+0x13000] ;  /* 0x01300000e9ac783b */ /* 0x000fe40000004200 */
[C---:B---3--:R-:W-:Y:S07]  /*1b710*/  HMMA.16816.F32.BF16 R116, R148.reuse, R152, R116 ;  /* 0x000000989474723c */ /* 0x048fee0000041874 */
[----:B------:R-:W-:Y:S01]  /*1b720*/  MUFU.EX2 R184, R184 ;  /* 0x000000b800b87308 */ /* 0x000fe20000000800 */
[C---:B------:R-:W-:Y:S01]  /*1b730*/  HMMA.16816.F32.BF16 R120, R148.reuse, R154, R120 ;  /* 0x0000009a9478723c */ /* 0x040fe20000041878 */
[----:B------:R-:W3:Y:S07]  /*1b740*/  LDSM.16.MT88.4 R152, [R233+0x11000] ;  /* 0x01100000e998783b */ /* 0x000eee0000004200 */
[C---:B-1----:R-:W-:Y:S01]  /*1b750*/  HMMA.16816.F32.BF16 R124, R148.reuse, R156, R124 ;  /* 0x0000009c947c723c */ /* 0x042fe2000004187c */
[----:B------:R-:W1:Y:S07]  /*1b760*/  MUFU.EX2 R185, R185 ;  /* 0x000000b900b97308 */ /* 0x000e6e0000000800 */
[C---:B------:R-:W-:Y:S01]  /*1b770*/  HMMA.16816.F32.BF16 R128, R148.reuse, R158, R128 ;  /* 0x0000009e9480723c */ /* 0x040fe20000041880 */
[----:B------:R-:W1:Y:S02]  /*1b780*/  LDSM.16.MT88.4 R156, [R232+0x11000] ;  /* 0x01100000e89c783b */ /* 0x000e640000004200 */
[----:B------:R-:W-:Y:S05]  /*1b790*/  MUFU.EX2 R186, R186 ;  /* 0x000000ba00ba7308 */ /* 0x000fea0000000800 */
[C---:B------:R-:W-:Y:S05]  /*1b7a0*/  HMMA.16816.F32.BF16 R132, R148.reuse, R160, R132 ;  /* 0x000000a09484723c */ /* 0x040fea0000041884 */
[----:B------:R-:W1:Y:S03]  /*1b7b0*/  MUFU.EX2 R187, R187 ;  /* 0x000000bb00bb7308 */ /* 0x000e660000000800 */
[C---:B------:R-:W-:Y:S01]  /*1b7c0*/  HMMA.16816.F32.BF16 R12, R148.reuse, R162, R12 ;  /* 0x000000a2940c723c */ /* 0x040fe2000004180c */
[----:B------:R-:W3:Y:S07]  /*1b7d0*/  LDSM.16.MT88.4 R160, [R231+0x11000] ;  /* 0x01100000e7a0783b */ /* 0x000eee0000004200 */
[C---:B----4-:R-:W-:Y:S08]  /*1b7e0*/  HMMA.16816.F32.BF16 R136, R148.reuse, R168, R136 ;  /* 0x000000a89488723c */ /* 0x050ff00000041888 */
[C---:B------:R-:W-:Y:S01]  /*1b7f0*/  HMMA.16816.F32.BF16 R140, R148.reuse, R170, R140 ;  /* 0x000000aa948c723c */ /* 0x040fe2000004188c */
[----:B------:R-:W4:Y:S07]  /*1b800*/  LDSM.16.MT88.4 R168, [R232+0x13000] ;  /* 0x01300000e8a8783b */ /* 0x000f2e0000004200 */
[C---:B-----5:R-:W-:Y:S07]  /*1b810*/  HMMA.16816.F32.BF16 R16, R148.reuse, R20, R16 ;  /* 0x000000149410723c */ /* 0x060fee0000041810 */
[----:B------:R-:W-:Y:S01]  /*1b820*/  F2FP.BF16.PACK_AB R20, R181, R180 ;  /* 0x000000b4b514723e */ /* 0x000fe200000010ff */
[----:B------:R-:W-:Y:S01]  /*1b830*/  HMMA.16816.F32.BF16 R144, R148, R22, R144 ;  /* 0x000000169490723c */ /* 0x000fe20000041890 */
[----:B------:R-:W5:Y:S03]  /*1b840*/  LDSM.16.MT88.4 R148, [R231+0x13000] ;  /* 0x01300000e794783b */ /* 0x000f660000004200 */
[----:B--2---:R-:W-:Y:S01]  /*1b850*/  F2FP.BF16.PACK_AB R21, R183, R182 ;  /* 0x000000b6b715723e */ /* 0x004fe200000010ff */
[----:B------:R-:W-:Y:S02]  /*1b860*/  FADD.FTZ R180, R180, R205 ;  /* 0x000000cdb4b47221 */ /* 0x000fe40000010000 */
[----:B-1----:R-:W-:Y:S01]  /*1b870*/  F2FP.BF16.PACK_AB R22, R185, R184 ;  /* 0x000000b8b916723e */ /* 0x002fe200000010ff */
[----:B------:R-:W-:Y:S01]  /*1b880*/  FADD.FTZ R182, R182, R207 ;  /* 0x000000cfb6b67221 */ /* 0x000fe20000010000 */
[----:B------:R-:W-:Y:S03]  /*1b890*/  F2FP.BF16.PACK_AB R23, R187, R186 ;  /* 0x000000babb17723e */ /* 0x000fe600000010ff */
[----:B------:R-:W-:Y:S02]  /*1b8a0*/  FADD.FTZ R181, R181, R180 ;  /* 0x000000b4b5b57221 */ /* 0x000fe40000010000 */
[----:B------:R-:W-:Y:S02]  /*1b8b0*/  FADD.FTZ R183, R183, R182 ;  /* 0x000000b6b7b77221 */ /* 0x000fe40000010000 */
[C---:B---3--:R-:W-:Y:S05]  /*1b8c0*/  HMMA.16816.F32.BF16 R4, R20.reuse, R152, R4 ;  /* 0x000000981404723c */ /* 0x048fea0000041804 */
        /* <DEDUP_REMOVED lines=14> */
[----:B------:R-:W2:Y:S07]  /*1b9b0*/  LDSM.16.MT88.4 R24, [R232+0x15000] ;  /* 0x01500000e818783b */ /* 0x000eae0000004200 */
[C---:B------:R-:W-:Y:S08]  /*1b9c0*/  HMMA.16816.F32.BF16 R60, R20.reuse, R172, R60 ;  /* 0x000000ac143c723c */ /* 0x040ff0000004183c */
[C---:B------:R-:W-:Y:S01]  /*1b9d0*/  HMMA.16816.F32.BF16 R64, R20.reuse, R174, R64 ;  /* 0x000000ae1440723c */ /* 0x040fe20000041840 */
[----:B------:R-:W-:Y:S07]  /*1b9e0*/  LDSM.16.MT88.4 R172, [R233+0x17800] ;  /* 0x01780000e9ac783b */ /* 0x000fee0000004200 */
[C---:B----4-:R-:W-:Y:S08]  /*1b9f0*/  HMMA.16816.F32.BF16 R68, R20.reuse, R168, R68 ;  /* 0x000000a81444723c */ /* 0x050ff00000041844 */
[C---:B------:R-:W-:Y:S01]  /*1ba00*/  HMMA.16816.F32.BF16 R72, R20.reuse, R170, R72 ;  /* 0x000000aa1448723c */ /* 0x040fe20000041848 */
[----:B------:R-:W-:Y:S07]  /*1ba10*/  LDSM.16.MT88.4 R168, [R232+0x11800] ;  /* 0x01180000e8a8783b */ /* 0x000fee0000004200 */
[C---:B-----5:R-:W-:Y:S08]  /*1ba20*/  HMMA.16816.F32.BF16 R76, R20.reuse, R148, R76 ;  /* 0x00000094144c723c */ /* 0x060ff0000004184c */
[C---:B------:R-:W-:Y:S01]  /*1ba30*/  HMMA.16816.F32.BF16 R80, R20.reuse, R150, R80 ;  /* 0x000000961450723c */ /* 0x040fe20000041850 */
[----:B------:R-:W3:Y:S07]  /*1ba40*/  LDSM.16.MT88.4 R148, [R231+0x15000] ;  /* 0x01500000e794783b */ /* 0x000eee0000004200 */
[C---:B------:R-:W-:Y:S07]  /*1ba50*/  HMMA.16816.F32.BF16 R84, R20.reuse, R176, R84 ;  /* 0x000000b01454723c */ /* 0x040fee0000041854 */
[-CC-:B------:R-:W-:Y:S01]  /*1ba60*/  FFMA.FTZ R176, R28, R166.reuse, -R199.reuse ;  /* 0x000000a61cb07223 */ /* 0x180fe200000108c7 */
[C---:B------:R-:W-:Y:S04]  /*1ba70*/  HMMA.16816.F32.BF16 R88, R20.reuse, R178, R88 ;  /* 0x000000b21458723c */ /* 0x040fe80000041858 */
[-CC-:B------:R-:W-:Y:S01]  /*1ba80*/  FFMA.FTZ R177, R29, R166.reuse, -R199.reuse ;  /* 0x000000a61db17223 */ /* 0x180fe200000108c7 */
[----:B------:R-:W-:Y:S01]  /*1ba90*/  MUFU.EX2 R176, R176 ;  /* 0x000000b000b07308 */ /* 0x000fe20000000800 */
[-C--:B------:R-:W-:Y:S02]  /*1baa0*/  FFMA.FTZ R199, R33, R166.reuse, -R199 ;  /* 0x000000a621c77223 */ /* 0x080fe400000108c7 */
[C---:B-1----:R-:W-:Y:S04]  /*1bab0*/  HMMA.16816.F32.BF16 R92, R20.reuse, R152, R92 ;  /* 0x00000098145c723c */ /* 0x042fe8000004185c */
[-CC-:B------:R-:W-:Y:S02]  /*1bac0*/  FFMA.FTZ R178, R30, R166.reuse, -R197.reuse ;  /* 0x000000a61eb27223 */ /* 0x180fe400000108c5 */
[-CC-:B------:R-:W-:Y:S01]  /*1bad0*/  FFMA.FTZ R179, R31, R166.reuse, -R197.reuse ;  /* 0x000000a61fb37223 */ /* 0x180fe200000108c5 */
[----:B------:R-:W-:Y:S01]  /*1bae0*/  MUFU.EX2 R199, R199 ;  /* 0x000000c700c77308 */ /* 0x000fe20000000800 */
[C---:B------:R-:W-:Y:S01]  /*1baf0*/  HMMA.16816.F32.BF16 R96, R20.reuse, R154, R96 ;  /* 0x0000009a1460723c */ /* 0x040fe20000041860 */
[----:B------:R-:W1:Y:S03]  /*1bb00*/  LDSM.16.MT88.4 R28, [R233+0x17000] ;  /* 0x01700000e91c783b */ /* 0x000e660000004200 */
[----:B------:R-:W-:Y:S04]  /*1bb10*/  FFMA.FTZ R197, R35, R166, -R197 ;  /* 0x000000a623c57223 */ /* 0x000fe800000108c5 */
[C---:B--2---:R-:W-:Y:S01]  /*1bb20*/  HMMA.16816.F32.BF16 R100, R20.reuse, R24, R100 ;  /* 0x000000181464723c */ /* 0x044fe20000041864 */
[----:B------:R-:W2:Y:S01]  /*1bb30*/  LDSM.16.MT88.4 R152, [R232+0x17000] ;  /* 0x01700000e898783b */ /* 0x000ea20000004200 */
[----:B------:R-:W4:Y:S06]  /*1bb40*/  MUFU.EX2 R177, R177 ;  /* 0x000000b100b17308 */ /* 0x000f2c0000000800 */
[C---:B------:R-:W-:Y:S01]  /*1bb50*/  HMMA.16816.F32.BF16 R104, R20.reuse, R26, R104 ;  /* 0x0000001a1468723c */ /* 0x040fe20000041868 */
[----:B------:R-:W5:Y:S03]  /*1bb60*/  LDSM.16.MT88.4 R24, [R230+0x17000] ;  /* 0x01700000e618783b */ /* 0x000f660000004200 */
[----:B------:R-:W-:Y:S04]  /*1bb70*/  MUFU.EX2 R178, R178 ;  /* 0x000000b200b27308 */ /* 0x000fe80000000800 */
[C---:B---3--:R-:W-:Y:S01]  /*1bb80*/  HMMA.16816.F32.BF16 R108, R20.reuse, R148, R108 ;  /* 0x00000094146c723c */ /* 0x048fe2000004186c */
[----:B------:R-:W-:Y:S05]  /*1bb90*/  LDSM.16.MT88.4 R32, [R231+0x11800] ;  /* 0x01180000e720783b */ /* 0x000fea0000004200 */
[----:B------:R-:W3:Y:S02]  /*1bba0*/  MUFU.EX2 R179, R179 ;  /* 0x000000b300b37308 */ /* 0x000ee40000000800 */
[C---:B------:R-:W-:Y:S01]  /*1bbb0*/  HMMA.16816.F32.BF16 R112, R20.reuse, R150, R112 ;  /* 0x000000961470723c */ /* 0x040fe20000041870 */
[----:B------:R-:W3:Y:S07]  /*1bbc0*/  LDSM.16.MT88.4 R148, [R233+0x11800] ;  /* 0x01180000e994783b */ /* 0x000eee0000004200 */
[C---:B------:R-:W-:Y:S01]  /*1bbd0*/  HMMA.16816.F32.BF16 R116, R20.reuse, R156, R116 ;  /* 0x0000009c1474723c */ /* 0x040fe20000041874 */
[----:B------:R-:W2:Y:S07]  /*1bbe0*/  MUFU.EX2 R197, R197 ;  /* 0x000000c500c57308 */ /* 0x000eae0000000800 */
[C---:B------:R-:W-:Y:S08]  /*1bbf0*/  HMMA.16816.F32.BF16 R120, R20.reuse, R158, R120 ;  /* 0x0000009e1478723c */ /* 0x040ff00000041878 */
[C---:B-1----:R-:W-:Y:S08]  /*1bc00*/  HMMA.16816.F32.BF16 R124, R20.reuse, R28, R124 ;  /* 0x0000001c147c723c */ /* 0x042ff0000004187c */
[C---:B------:R-:W-:Y:S01]  /*1bc10*/  HMMA.16816.F32.BF16 R128, R20.reuse, R30, R128 ;  /* 0x0000001e1480723c */ /* 0x040fe20000041880 */
[----:B------:R-:W1:Y:S07]  /*1bc20*/  LDSM.16.MT88.4 R28, [R230+0x11800] ;  /* 0x01180000e61c783b */ /* 0x000e6e0000004200 */
[C---:B--2---:R-:W-:Y:S08]  /*1bc30*/  HMMA.16816.F32.BF16 R132, R20.reuse, R152, R132 ;  /* 0x000000981484723c */ /* 0x044ff00000041884 */
[C---:B------:R-:W-:Y:S01]  /*1bc40*/  HMMA.16816.F32.BF16 R12, R20.reuse, R154, R12 ;  /* 0x0000009a140c723c */ /* 0x040fe2000004180c */
[----:B------:R-:W-:Y:S07]  /*1bc50*/  LDSM.16.MT88.4 R152, [R233+0x15800] ;  /* 0x01580000e998783b */ /* 0x000fee0000004200 */
[C---:B------:R-:W-:Y:S08]  /*1bc60*/  HMMA.16816.F32.BF16 R136, R20.reuse, R160, R136 ;  /* 0x000000a01488723c */ /* 0x040ff00000041888 */
[C---:B------:R-:W-:Y:S08]  /*1bc70*/  HMMA.16816.F32.BF16 R140, R20.reuse, R162, R140 ;  /* 0x000000a2148c723c */ /* 0x040ff0000004188c */
[C---:B-----5:R-:W-:Y:S08]  /*1bc80*/  HMMA.16816.F32.BF16 R16, R20.reuse, R24, R16 ;  /* 0x000000181410723c */ /* 0x060ff00000041810 */
[----:B------:R-:W-:Y:S01]  /*1bc90*/  HMMA.16816.F32.BF16 R144, R20, R26, R144 ;  /* 0x0000001a1490723c */ /* 0x000fe20000041890 */
[----:B------:R-:W2:Y:S06]  /*1bca0*/  LDSM.16.MT88.4 R24, [R233+0x13800] ;  /* 0x01380000e918783b */ /* 0x000eac0000004200 */
[----:B----4-:R-:W-:Y:S01]  /*1bcb0*/  F2FP.BF16.PACK_AB R20, R177, R176 ;  /* 0x000000b0b114723e */ /* 0x010fe200000010ff */
[----:B------:R-:W-:Y:S01]  /*1bcc0*/  FADD.FTZ R176, R176, R185 ;  /* 0x000000b9b0b07221 */ /* 0x000fe20000010000 */
[----:B---3--:R-:W-:Y:S03]  /*1bcd0*/  F2FP.BF16.PACK_AB R21, R179, R178 ;  /* 0x000000b2b315723e */ /* 0x008fe600000010ff */
[----:B------:R-:W-:Y:S01]  /*1bce0*/  F2FP.BF16.PACK_AB R22, R199, R202 ;  /* 0x000000cac716723e */ /* 0x000fe200000010ff */
[----:B------:R-:W-:Y:S01]  /*1bcf0*/  FADD.FTZ R177, R177, R176 ;  /* 0x000000b0b1b17221 */ /* 0x000fe20000010000 */
[----:B------:R-:W-:Y:S01]  /*1bd00*/  F2FP.BF16.PACK_AB R23, R197, R204 ;  /* 0x000000ccc517723e */ /* 0x000fe200000010ff */
[----:B------:R-:W-:Y:S02]  /*1bd10*/  FADD.FTZ R178, R178, R187 ;  /* 0x000000bbb2b27221 */ /* 0x000fe40000010000 */
[----:B------:R-:W-:Y:S02]  /*1bd20*/  FADD.FTZ R202, R202, R177 ;  /* 0x000000b1caca7221 */ /* 0x000fe40000010000 */
[----:B------:R-:W-:Y:S02]  /*1bd30*/  FADD.FTZ R179, R179, R178 ;  /* 0x000000b2b3b37221 */ /* 0x000fe40000010000 */
[C---:B------:R-:W-:Y:S01]  /*1bd40*/  HMMA.16816.F32.BF16 R160, R20.reuse, R148, R4 ;  /* 0x0000009414a0723c */ /* 0x040fe20000041804 */
[----:B------:R-:W3:Y:S02]  /*1bd50*/  LDSM.16.MT88.4 R4, [R232+0x13800] ;  /* 0x01380000e804783b */ /* 0x000ee40000004200 */
[----:B------:R-:W-:Y:S02]  /*1bd60*/  FADD.FTZ R2, R199, R202 ;  /* 0x000000cac7027221 */ /* 0x000fe40000010000 */
[----:B------:R-:W-:Y:S03]  /*1bd70*/  FADD.FTZ R204, R204, R179 ;  /* 0x000000b3cccc7221 */ /* 0x000fe60000010000 */
[C---:B------:R-:W-:Y:S01]  /*1bd80*/  HMMA.16816.F32.BF16 R156, R20.reuse, R150, R8 ;  /* 0x00000096149c723c */ /* 0x040fe20000041808 */
[----:B------:R-:W4:Y:S03]  /*1bd90*/  LDSM.16.MT88.4 R8, [R231+0x13800] ;  /* 0x01380000e708783b */ /* 0x000f260000004200 */
[----:B------:R-:W-:Y:S04]  /*1bda0*/  FADD.FTZ R243, R197, R204 ;  /* 0x000000ccc5f37221 */ /* 0x000fe80000010000 */
[C---:B------:R-:W-:Y:S01]  /*1bdb0*/  HMMA.16816.F32.BF16 R36, R20.reuse, R168, R36 ;  /* 0x000000a81424723c */ /* 0x040fe20000041824 */
[----:B------:R-:W5:Y:S07]  /*1bdc0*/  LDSM.16.MT88.4 R148, [R230+0x13800] ;  /* 0x01380000e694783b */ /* 0x000f6e0000004200 */
[C---:B------:R-:W-:Y:S01]  /*1bdd0*/  HMMA.16816.F32.BF16 R40, R20.reuse, R170, R40 ;  /* 0x000000aa1428723c */ /* 0x040fe20000041828 */
[----:B------:R-:W-:Y:S07]  /*1bde0*/  LDSM.16.MT88.4 R168, [R230+0x15800] ;  /* 0x01580000e6a8783b */ /* 0x000fee0000004200 */
[C---:B------:R-:W-:Y:S01]  /*1bdf0*/  HMMA.16816.F32.BF16 R44, R20.reuse, R32, R44 ;  /* 0x00000020142c723c */ /* 0x040fe2000004182c */
[----:B------:R-:W-:Y:S07]  /*1be00*/  STL [R1], R2 ;  /* 0x0000000201007387 */ /* 0x000fee0000100800 */
        /* <DEDUP_REMOVED lines=30> */
[C---:B----4-:R-:W-:Y:S08]  /*1bff0*/  HMMA.16816.F32.BF16 R148, R20.reuse, R8, R16 ;  /* 0x000000081494723c */ /* 0x050ff00000041810 */
[----:B------:R-:W-:Y:S01]  /*1c000*/  HMMA.16816.F32.BF16 R144, R20, R10, R144 ;  /* 0x0000000a1490723c */ /* 0x000fe20000041890 */
[----:B------:R-:W-:-:S07]  /*1c010*/  @P0 BRA `(.L_x_4264) ;  /* 0xffffc68000000947 */ /* 0x000fce000383ffff */
.L_x_4255:
        /* <DEDUP_REMOVED lines=10> */
[----:B------:R-:W2:Y:S04]  /*1c0c0*/  LDL R4, [R1] ;  /* 0x0000000001047983 */ /* 0x000ea80000100800 */
[----:B--2---:R2:W3:Y:S02]  /*1c0d0*/  SHFL.BFLY PT, R6, R4, 0x2, 0x1f ;  /* 0x0c401f0004067f89 */ /* 0x0044e400000e0000 */
.L_x_4278:
[----:B--2---:R-:W2:Y:S02]  /*1c0e0*/  LDL.LU R4, [R1] ;  /* 0x0000000001047983 */ /* 0x004ea40000300800 */
[----:B--23--:R-:W-:Y:S01]  /*1c0f0*/  FADD.FTZ R7, R6, R4 ;  /* 0x0000000406077221 */ /* 0x00cfe20000010000 */
[----:B------:R-:W-:Y:S05]  /*1c100*/  BRA.DIV ~URZ, `(.L_x_4266) ;  /* 0x00001ee27f007947 */ /* 0x000fea000b800000 */
[----:B------:R-:W2:Y:S04]  /*1c110*/  SHFL.BFLY PT, R10, R243, 0x2, 0x1f ;  /* 0x0c401f00f30a7f89 */ /* 0x000ea800000e0000 */
[----:B------:R-:W3:Y:S01]  /*1c120*/  SHFL.BFLY PT, R0, R7, 0x1, 0x1f ;  /* 0x0c201f0007007f89 */ /* 0x000ee200000e0000 */
[----:B--2---:R-:W-:-:S02]  /*1c130*/  FADD.FTZ R10, R10, R243 ;  /* 0x000000f30a0a7221 */ /* 0x004fc40000010000 */
[----:B---3--:R-:W-:-:S03]  /*1c140*/  FADD.FTZ R11, R7, R0 ;  /* 0x00000000070b7221 */ /* 0x008fc60000010000 */
[----:B------:R2:W3:Y:S04]  /*1c150*/  SHFL.BFLY PT, R6, R10, 0x1, 0x1f ;  /* 0x0c201f000a067f89 */ /* 0x0004e800000e0000 */
.L_x_4279:
        /* <DEDUP_REMOVED lines=8> */
[----:B------:R-:W-:Y:S01]  /*1c1e0*/  LEA.HI R7, R5, R4, RZ, 0x2 ;  /* 0x0000000405077211 */ /* 0x000fe200078f10ff */
[----:B---3--:R-:W-:-:S03]  /*1c1f0*/  FMUL.FTZ R160, R0, R160 ;  /* 0x000000a000a07220 */ /* 0x008fc60000410000 */
[--C-:B------:R-:W-:Y:S01]  /*1c200*/  SHF.R.S32.HI R13, RZ, 0x2, R7.reuse ;  /* 0x00000002ff0d7819 */ /* 0x100fe20000011407 */
[C---:B------:R-:W-:Y:S01]  /*1c210*/  FMUL.FTZ R161, R0.reuse, R161 ;  /* 0x000000a100a17220 */ /* 0x040fe20000410000 */
[----:B--2---:R-:W-:Y:S01]  /*1c220*/  SHF.R.S32.HI R10, RZ, 0x1f, R7 ;  /* 0x0000001fff0a7819 */ /* 0x004fe20000011407 */
        /* <DEDUP_REMOVED lines=287> */
[----:B------:R-:W1:Y:S01]  /*1d420*/  LD.E.64 R80, [R8.64+0x88] ;  /* 0x0000880408507980 */ /* 0x000e62000c101b00 */
[----:B---3--:R-:W3:Y:S01]  /*1d430*/  @P4 MUFU.LG2 R17, R11 ;  /* 0x0000000b00114308 */ /* 0x008ee20000000c00 */
        /* <DEDUP_REMOVED lines=28> */
.L_x_4268:
[----:B------:R-:W-:Y:S02]  /*1d600*/  ULDC.64 UR4, c[0x0][0x118] ;  /* 0x0000460000047ab9 */ /* 0x000fe40000000a00 */
[----:B------:R-:W2:Y:S04]  /*1d610*/  LD.E R2, [R8.64+0x60] ;  /* 0x0000600408027980 */ /* 0x000ea8000c101900 */
[----:B------:R-:W3:Y:S01]  /*1d620*/  LD.E R242, [R8.64+0xb4] ;  /* 0x0000b40408f27980 */ /* 0x000ee2000c101900 */
[----:B--2---:R-:W-:-:S04]  /*1d630*/  IMAD R3, R2, R238, R237 ;  /* 0x000000ee02037224 */ /* 0x004fc800078e02ed */
[----:B---3--:R-:W-:Y:S02]  /*1d640*/  IMAD R242, R242, R3, RZ ;  /* 0x00000003f2f27224 */ /* 0x008fe400078e02ff */
.L_x_4269:
[----:B------:R-:W-:Y:S05]  /*1d650*/  BSYNC B0 ;  /* 0x0000000000007941 */ /* 0x000fea0003800000 */
.L_x_4267:
[----:B------:R-:W-:Y:S02]  /*1d660*/  ULDC.64 UR4, c[0x0][0x118] ;  /* 0x0000460000047ab9 */ /* 0x000fe40000000a00 */
[----:B------:R1:W5:Y:S04]  /*1d670*/  LD.E.64 R82, [R8.64+0x70] ;  /* 0x0000700408527980 */ /* 0x000368000c101b00 */
[----:B------:R1:W5:Y:S01]  /*1d680*/  LD.E.64 R84, [R8.64+0xa0] ;  /* 0x0000a00408547980 */ /* 0x000362000c101b00 */
[----:B------:R-:W-:Y:S01]  /*1d690*/  WARPSYNC 0xffffffff ;  /* 0xffffffff00007948 */ /* 0x000fe20003800000 */
[----:B------:R-:W-:Y:S01]  /*1d6a0*/  SHF.R.S32.HI R3, RZ, 0x1f, R12 ;  /* 0x0000001fff037819 */ /* 0x000fe2000001140c */
[----:B------:R-:W-:Y:S01]  /*1d6b0*/  BSSY B0, `(.L_x_4270) ;  /* 0x000002a000007945 */ /* 0x000fe20003800000 */
[----:B------:R-:W-:Y:S02]  /*1d6c0*/  BAR.SYNC.DEFER_BLOCKING 0x0 ;  /* 0x0000000000007b1d */ /* 0x000fe40000010000 */
[----:B------:R-:W-:-:S04]  /*1d6d0*/  LEA.HI R3, R3, R12, RZ, 0x2 ;  /* 0x0000000c03037211 */ /* 0x000fc800078f10ff */
[----:B------:R-:W-:-:S05]  /*1d6e0*/  LOP3.LUT R3, R3, 0xffffffc, RZ, 0xc0, !PT ;  /* 0x0ffffffc03037812 */ /* 0x000fca00078ec0ff */
[----:B------:R-:W-:Y:S01]  /*1d6f0*/  IMAD.IADD R3, R12, 0x1, -R3 ;  /* 0x000000010c037824 */ /* 0x000fe200078e0a03 */
[----:B-1----:R-:W-:Y:S01]  /*1d700*/  LOP3.LUT R9, R10, 0xffffffe0, RZ, 0xc0, !PT ;  /* 0xffffffe00a097812 */ /* 0x002fe200078ec0ff */
[----:B------:R1:W2:Y:S04]  /*1d710*/  LDS.128 R72, [R241] ;  /* 0x00000000f1487984 */ /* 0x0002a80000000c00 */
[----:B------:R-:W-:Y:S01]  /*1d720*/  IMAD.IADD R8, R4, 0x1, -R9 ;  /* 0x0000000104087824 */ /* 0x000fe200078e0a09 */
[----:B------:R1:W3:Y:S04]  /*1d730*/  LDS.128 R68, [R241+0x800] ;  /* 0x00080000f1447984 */ /* 0x0002e80000000c00 */
[----:B------:R-:W-:Y:S01]  /*1d740*/  LOP3.LUT P0, RZ, R8, 0x3, RZ, 0xc0, !PT ;  /* 0x0000000308ff7812 */ /* 0x000fe2000780c0ff */
[----:B------:R1:W4:Y:S01]  /*1d750*/  LDS.128 R64, [R241+0x1000] ;  /* 0x00100000f1407984 */ /* 0x0003220000000c00 */
        /* <DEDUP_REMOVED lines=31> */
.L_x_4271:
[----:B--234-:R-:W-:Y:S05]  /*1d950*/  BSYNC B0 ;  /* 0x0000000000007941 */ /* 0x01cfea0003800000 */
.L_x_4270:
[----:B------:R-:W2:Y:S01]  /*1d960*/  S2R R2, SR_TID.X ;  /* 0x0000000000027919 */ /* 0x000ea20000002100 */
[----:B------:R-:W-:Y:S01]  /*1d970*/  LEA.HI R3, R5, R4, RZ, 0x3 ;  /* 0x0000000405037211 */ /* 0x000fe200078f18ff */
[----:B------:R-:W-:Y:S01]  /*1d980*/  IMAD.SHL.U32 R239, R239, 0x40, RZ ;  /* 0x00000040efef7824 */ /* 0x000fe200078e00ff */
[----:B------:R-:W-:Y:S02]  /*1d990*/  BSSY B0, `(.L_x_4272) ;  /* 0x0000023000007945 */ /* 0x000fe40003800000 */
[----:B------:R-:W-:Y:S02]  /*1d9a0*/  LOP3.LUT R3, R3, 0xfffffff8, RZ, 0xc0, !PT ;  /* 0xfffffff803037812 */ /* 0x000fe400078ec0ff */
[----:B------:R-:W-:-:S03]  /*1d9b0*/  SHF.R.S32.HI R5, RZ, 0x1f, R239 ;  /* 0x0000001fff057819 */ /* 0x000fc600000114ef */
[----:B------:R-:W-:Y:S02]  /*1d9c0*/  IMAD.IADD R3, R4, 0x1, -R3 ;  /* 0x0000000104037824 */ /* 0x000fe400078e0a03 */
[----:B------:R-:W-:Y:S02]  /*1d9d0*/  IMAD R4, R81, R239, RZ ;  /* 0x000000ef51047224 */ /* 0x000fe400078e02ff */
[----:B------:R-:W-:Y:S02]  /*1d9e0*/  IMAD.SHL.U32 R8, R3, 0x8, RZ ;  /* 0x0000000803087824 */ /* 0x000fe400078e00ff */
[----:B------:R-:W-:-:S03]  /*1d9f0*/  IMAD R5, R80, R5, R4 ;  /* 0x0000000550057224 */ /* 0x000fc600078e0204 */
[----:B------:R-:W-:Y:S02]  /*1da00*/  SHF.R.S32.HI R9, RZ, 0x1f, R8 ;  /* 0x0000001fff097819 */ /* 0x000fe40000011408 */
[----:B--2---:R-:W-:-:S03]  /*1da10*/  SHF.R.S32.HI R3, RZ, 0x1f, R2 ;  /* 0x0000001fff037819 */ /* 0x004fc60000011402 */
[----:B------:R-:W-:Y:S01]  /*1da20*/  IMAD.WIDE.U32 R8, R80, R239, R8 ;  /* 0x000000ef50087225 */ /* 0x000fe200078e0008 */
[----:B------:R-:W-:-:S03]  /*1da30*/  LEA.HI R3, R3, R2, RZ, 0x3 ;  /* 0x0000000203037211 */ /* 0x000fc600078f18ff */
[----:B------:R-:W-:Y:S01]  /*1da40*/  IMAD.IADD R239, R240, 0x1, -R239 ;  /* 0x00000001f0ef7824 */ /* 0x000fe200078e0aef */
[----:B------:R-:W-:Y:S02]  /*1da50*/  IADD3 R6, P0, R6, R8, RZ ;  /* 0x0000000806067210 */ /* 0x000fe40007f1e0ff */
[----:B------:R-:W-:Y:S02]  /*1da60*/  SHF.R.S32.HI R3, RZ, 0x3, R3 ;  /* 0x00000003ff037819 */ /* 0x000fe40000011403 */
[----:B------:R-:W-:Y:S01]  /*1da70*/  IADD3.X R7, R0, R9, R5, P0, !PT ;  /* 0x0000000900077210 */ /* 0x000fe200007fe405 */
[----:B------:R-:W-:Y:S01]  /*1da80*/  IMAD R5, R15, R237, RZ ;  /* 0x000000ed0f057224 */ /* 0x000fe200078e02ff */
[----:B------:R-:W-:Y:S02]  /*1da90*/  ISETP.GE.AND P0, PT, R3, R239, PT ;  /* 0x000000ef0300720c */ /* 0x000fe40003f06270 */
[----:B------:R-:W-:-:S05]  /*1daa0*/  SHF.R.S32.HI R0, RZ, 0x1f, R237 ;  /* 0x0000001fff007819 */ /* 0x000fca00000114ed */
[C---:B------:R-:W-:Y:S01]  /*1dab0*/  IMAD R0, R14.reuse, R0, R5 ;  /* 0x000000000e007224 */ /* 0x040fe200078e0205 */
[----:B------:R-:W-:Y:S01]  /*1dac0*/  SHF.R.S32.HI R5, RZ, 0x1f, R3 ;  /* 0x0000001fff057819 */ /* 0x000fe20000011403 */
[----:B------:R-:W-:-:S04]  /*1dad0*/  IMAD.WIDE.U32 R14, R14, R237, R6 ;  /* 0x000000ed0e0e7225 */ /* 0x000fc800078e0006 */
[----:B------:R-:W-:Y:S01]  /*1dae0*/  IMAD.IADD R11, R15, 0x1, R0 ;  /* 0x000000010f0b7824 */ /* 0x000fe200078e0200 */
[----:B------:R-:W-:Y:S05]  /*1daf0*/  @P0 BRA `(.L_x_4273) ;  /* 0x000000c000000947 */ /* 0x000fea0003800000 */
[----:B------:R-:W-:Y:S01]  /*1db00*/  MOV R10, R14 ;  /* 0x0000000e000a7202 */ /* 0x000fe20000000f00 */
[----:B------:R-:W-:Y:S01]  /*1db10*/  IMAD R0, R81, R3, RZ ;  /* 0x0000000351007224 */ /* 0x000fe200078e02ff */
[----:B------:R-:W-:-:S03]  /*1db20*/  ULDC.64 UR4, c[0x0][0x118] ;  /* 0x0000460000047ab9 */ /* 0x000fc60000000a00 */
[----:B------:R-:W-:-:S04]  /*1db30*/  IMAD.WIDE.U32 R6, R3, R80, R10 ;  /* 0x0000005003067225 */ /* 0x000fc800078e000a */
[----:B------:R-:W-:Y:S01]  /*1db40*/  IMAD R0, R80, R5, R0 ;  /* 0x0000000550007224 */ /* 0x000fe200078e0200 */
[----:B-----5:R-:W-:-:S04]  /*1db50*/  LEA R8, P0, R6, R82, 0x1 ;  /* 0x0000005206087211 */ /* 0x020fc800078008ff */
[----:B------:R-:W-:-:S04]  /*1db60*/  IADD3 R7, R7, R0, RZ ;  /* 0x0000000007077210 */ /* 0x000fc80007ffe0ff */
[----:B------:R-:W-:-:S05]  /*1db70*/  LEA.HI.X R9, R6, R83, R7, 0x1, P0 ;  /* 0x0000005306097211 */ /* 0x000fca00000f0c07 */
[----:B------:R2:W-:Y:S04]  /*1db80*/  ST.E.128 [R8.64], R72 ;  /* 0x0000004808007985 */ /* 0x0005e8000c101d04 */
[----:B-1----:R2:W-:Y:S04]  /*1db90*/  ST.E.128 [R8.64+0x80], R56 ;  /* 0x0000803808007985 */ /* 0x0025e8000c101d04 */
[----:B------:R2:W-:Y:S04]  /*1dba0*/  ST.E.128 [R8.64+0x100], R40 ;  /* 0x0001002808007985 */ /* 0x0005e8000c101d04 */
[----:B------:R2:W-:Y:S02]  /*1dbb0*/  ST.E.128 [R8.64+0x180], R24 ;  /* 0x0001801808007985 */ /* 0x0005e4000c101d04 */
.L_x_4273:
[----:B------:R-:W-:Y:S05]  /*1dbc0*/  BSYNC B0 ;  /* 0x0000000000007941 */ /* 0x000fea0003800000 */
.L_x_4272:
[----:B------:R-:W-:Y:S01]  /*1dbd0*/  IADD3 R0, R3, 0x10, RZ ;  /* 0x0000001003007810 */ /* 0x000fe20007ffe0ff */
[----:B------:R-:W-:Y:S03]  /*1dbe0*/  BSSY B0, `(.L_x_4274) ;  /* 0x0000012000007945 */ /* 0x000fe60003800000 */
[----:B------:R-:W-:-:S13]  /*1dbf0*/  ISETP.GE.AND P0, PT, R0, R239, PT ;  /* 0x000000ef0000720c */ /* 0x000fda0003f06270 */
[----:B------:R-:W-:Y:S05]  /*1dc00*/  @P0 BRA `(.L_x_4275) ;  /* 0x000000f000000947 */ /* 0x000fea0003800000 */
[----:B--2---:R-:W-:Y:S01]  /*1dc10*/  IADD3 R9, P0, R3, 0x10, RZ ;  /* 0x0000001003097810 */ /* 0x004fe20007f1e0ff */
[----:B------:R-:W-:Y:S01]  /*1dc20*/  IMAD.MOV.U32 R12, RZ, RZ, R14 ;  /* 0x000000ffff0c7224 */ /* 0x000fe200078e000e */
[----:B------:R-:W-:Y:S01]  /*1dc30*/  MOV R13, R11 ;  /* 0x0000000b000d7202 */ /* 0x000fe20000000f00 */
[----:B------:R-:W-:Y:S02]  /*1dc40*/  ULDC.64 UR4, c[0x0][0x118] ;  /* 0x0000460000047ab9 */ /* 0x000fe40000000a00 */
[----:B------:R-:W-:Y:S02]  /*1dc50*/  IMAD.X R7, RZ, RZ, R5, P0 ;  /* 0x000000ffff077224 */ /* 0x000fe400000e0605 */
[----:B------:R-:W-:-:S04]  /*1dc60*/  IMAD.WIDE.U32 R12, R80, R9, R12 ;  /* 0x00000009500c7225 */ /* 0x000fc800078e000c */
[----:B------:R-:W-:Y:S01]  /*1dc70*/  IMAD R7, R7, R80, RZ ;  /* 0x0000005007077224 */ /* 0x000fe200078e02ff */
[----:B-----5:R-:W-:-:S03]  /*1dc80*/  LEA R6, P0, R12, R82, 0x1 ;  /* 0x000000520c067211 */ /* 0x020fc600078008ff */
[----:B------:R-:W-:-:S05]  /*1dc90*/  IMAD R7, R81, R9, R7 ;  /* 0x0000000951077224 */ /* 0x000fca00078e0207 */
[----:B------:R-:W-:-:S04]  /*1dca0*/  IADD3 R7, R13, R7, RZ ;  /* 0x000000070d077210 */ /* 0x000fc80007ffe0ff */
[----:B------:R-:W-:-:S05]  /*1dcb0*/  LEA.HI.X R7, R12, R83, R7, 0x1, P0 ;  /* 0x000000530c077211 */ /* 0x000fca00000f0c07 */
[----:B------:R2:W-:Y:S04]  /*1dcc0*/  ST.E.128 [R6.64], R68 ;  /* 0x0000004406007985 */ /* 0x0005e8000c101d04 */
[----:B-1----:R2:W-:Y:S04]  /*1dcd0*/  ST.E.128 [R6.64+0x80], R52 ;  /* 0x0000803406007985 */ /* 0x0025e8000c101d04 */
[----:B------:R2:W-:Y:S04]  /*1dce0*/  ST.E.128 [R6.64+0x100], R36 ;  /* 0x0001002406007985 */ /* 0x0005e8000c101d04 */
[----:B------:R2:W-:Y:S02]  /*1dcf0*/  ST.E.128 [R6.64+0x180], R20 ;  /* 0x0001801406007985 */ /* 0x0005e4000c101d04 */
.L_x_4275:
[----:B------:R-:W-:Y:S05]  /*1dd00*/  BSYNC B0 ;  /* 0x0000000000007941 */ /* 0x000fea0003800000 */
.L_x_4274:
        /* <DEDUP_REMOVED lines=19> */
.L_x_4277:
[----:B------:R-:W-:Y:S05]  /*1de40*/  BSYNC B0 ;  /* 0x0000000000007941 */ /* 0x000fea0003800000 */
.L_x_4276:
[----:B------:R-:W-:Y:S01]  /*1de50*/  IADD3 R0, R3, 0x30, RZ ;  /* 0x0000003003007810 */ /* 0x000fe20007ffe0ff */
[----:B------:R-:W-:-:S03]  /*1de60*/  IMAD.MOV.U32 R237, RZ, RZ, 0x0 ;  /* 0x00000000ffed7424 */ /* 0x000fc600078e00ff */
[----:B------:R-:W-:-:S13]  /*1de70*/  ISETP.GE.AND P0, PT, R0, R239, PT ;  /* 0x000000ef0000720c */ /* 0x000fda0003f06270 */
[----:B------:R-:W-:Y:S05]  /*1de80*/  @P0 RET.REL.NODEC R236 `(_ZN5flash24flash_fwd_splitkv_kernelI23Flash_fwd_kernel_traitsILi256ELi64ELi64ELi4ELb0ELb0EN7cutlass10bfloat16_tE19Flash_kernel_traitsILi256ELi64ELi64ELi4ES3_EELb0ELb0ELb0ELb0ELb1ELb0ELb0ELb1EEEvNS_16Flash_fwd_paramsE) ;  /* 0xfffe2170ec000950 */ /* 0x000fea0003c3ffff */
[----:B------:R-:W-:Y:S01]  /*1de90*/  IADD3 R3, P0, R3, 0x30, RZ ;  /* 0x0000003003037810 */ /* 0x000fe20007f1e0ff */
[----:B--2---:R-:W-:Y:S01]  /*1dea0*/  IMAD.MOV.U32 R7, RZ, RZ, R11 ;  /* 0x000000ffff077224 */ /* 0x004fe200078e000b */
[----:B------:R-:W-:Y:S01]  /*1deb0*/  MOV R6, R14 ;  /* 0x0000000e00067202 */ /* 0x000fe20000000f00 */
[----:B------:R-:W-:Y:S01]  /*1dec0*/  IMAD.MOV.U32 R237, RZ, RZ, 0x0 ;  /* 0x00000000ffed7424 */ /* 0x000fe200078e00ff */
[----:B------:R-:W-:Y:S01]  /*1ded0*/  IADD3.X R5, RZ, R5, RZ, P0, !PT ;  /* 0x00000005ff057210 */ /* 0x000fe200007fe4ff */
[----:B------:R-:W-:Y:S02]  /*1dee0*/  ULDC.64 UR4, c[0x0][0x118] ;  /* 0x0000460000047ab9 */ /* 0x000fe40000000a00 */
[----:B------:R-:W-:-:S04]  /*1def0*/  IMAD.WIDE.U32 R6, R80, R3, R6 ;  /* 0x0000000350067225 */ /* 0x000fc800078e0006 */
[----:B------:R-:W-:Y:S01]  /*1df00*/  IMAD R5, R5, R80, RZ ;  /* 0x0000005005057224 */ /* 0x000fe200078e02ff */
[----:B-----5:R-:W-:-:S03]  /*1df10*/  LEA R2, P0, R6, R82, 0x1 ;  /* 0x0000005206027211 */ /* 0x020fc600078008ff */
[----:B------:R-:W-:-:S05]  /*1df20*/  IMAD R5, R81, R3, R5 ;  /* 0x0000000351057224 */ /* 0x000fca00078e0205 */
[----:B------:R-:W-:-:S04]  /*1df30*/  IADD3 R5, R7, R5, RZ ;  /* 0x0000000507057210 */ /* 0x000fc80007ffe0ff */
[----:B------:R-:W-:-:S05]  /*1df40*/  LEA.HI.X R3, R6, R83, R5, 0x1, P0 ;  /* 0x0000005306037211 */ /* 0x000fca00000f0c05 */
[----:B-1----:R1:W-:Y:S04]  /*1df50*/  ST.E.128 [R2.64], R60 ;  /* 0x0000003c02007985 */ /* 0x0023e8000c101d04 */
[----:B------:R1:W-:Y:S04]  /*1df60*/  ST.E.128 [R2.64+0x80], R44 ;  /* 0x0000802c02007985 */ /* 0x0003e8000c101d04 */
[----:B------:R1:W-:Y:S04]  /*1df70*/  ST.E.128 [R2.64+0x100], R28 ;  /* 0x0001001c02007985 */ /* 0x0003e8000c101d04 */
[----:B------:R1:W-:Y:S01]  /*1df80*/  ST.E.128 [R2.64+0x180], R76 ;  /* 0x0001804c02007985 */ /* 0x0003e2000c101d04 */
[----:B------:R-:W-:Y:S05]  /*1df90*/  RET.REL.NODEC R236 `(_ZN5flash24flash_fwd_splitkv_kernelI23Flash_fwd_kernel_traitsILi256ELi64ELi64ELi4ELb0ELb0EN7cutlass10bfloat16_tE19Flash_kernel_traitsILi256ELi64ELi64ELi4ES3_EELb0ELb0ELb0ELb0ELb1ELb0ELb0ELb1EEEvNS_16Flash_fwd_paramsE) ;  /* 0xfffe2060ec007950 */ /* 0x000fea0003c3ffff */
.L_x_4265:
[----:B------:R2:W5:Y:S01]  /*1dfa0*/  LDL R7, [R1] ;  /* 0x0000000001077983 */ /* 0x0005620000100800 */
[----:B------:R-:W-:-:S02]  /*1dfb0*/  MOV R6, 0x2 ;  /* 0x0000000200067802 */ /* 0x000fc40000000f00 */
[----:B------:R-:W-:Y:S02]  /*1dfc0*/  MOV R4, 0x1dfe0 ;  /* 0x0001dfe000047802 */ /* 0x000fe40000000f00 */
[----:B-12--5:R-:W-:Y:S05]  /*1dfd0*/  CALL.REL.NOINC `($__internal_22_$__cuda_sm70_shflsync_bfly_p) ;  /* 0x000000f000007944 */ /* 0x026fea0003c00000 */
[----:B-12---:R-:W-:Y:S05]  /*1dfe0*/  BRA `(.L_x_4278) ;  /* 0xffffe0f000007947 */ /* 0x006fea000383ffff */
.L_x_4266:
[----:B------:R-:W-:Y:S02]  /*1dff0*/  MOV R6, 0x1 ;  /* 0x0000000100067802 */ /* 0x000fe40000000f00 */
[----:B------:R-:W-:Y:S02]  /*1e000*/  MOV R4, 0x1e020 ;  /* 0x0001e02000047802 */ /* 0x000fe40000000f00 */
[----:B-1---5:R-:W-:Y:S05]  /*1e010*/  CALL.REL.NOINC `($__internal_22_$__cuda_sm70_shflsync_bfly_p) ;  /* 0x000000b000007944 */ /* 0x022fea0003c00000 */
[----:B--2---:R-:W-:Y:S01]  /*1e020*/  FADD.FTZ R11, R7, R6 ;  /* 0x00000006070b7221 */ /* 0x004fe20000010000 */
[----:B-1----:R-:W-:Y:S02]  /*1e030*/  MOV R7, R243 ;  /* 0x000000f300077202 */ /* 0x002fe40000000f00 */
[----:B------:R-:W-:Y:S02]  /*1e040*/  MOV R6, 0x2 ;  /* 0x0000000200067802 */ /* 0x000fe40000000f00 */
[----:B------:R-:W-:Y:S02]  /*1e050*/  MOV R4, 0x1e070 ;  /* 0x0001e07000047802 */ /* 0x000fe40000000f00 */
[----:B------:R-:W-:Y:S05]  /*1e060*/  CALL.REL.NOINC `($__internal_22_$__cuda_sm70_shflsync_bfly_p) ;  /* 0x0000006000007944 */ /* 0x000fea0003c00000 */
[----:B--2---:R-:W-:Y:S01]  /*1e070*/  FADD.FTZ R10, R243, R6 ;  /* 0x00000006f30a7221 */ /* 0x004fe20000010000 */
[----:B------:R-:W-:Y:S02]  /*1e080*/  MOV R6, 0x1 ;  /* 0x0000000100067802 */ /* 0x000fe40000000f00 */
[----:B------:R-:W-:-:S02]  /*1e090*/  MOV R4, 0x1e0c0 ;  /* 0x0001e0c000047802 */ /* 0x000fc40000000f00 */
[----:B-1----:R-:W-:Y:S02]  /*1e0a0*/  MOV R7, R10 ;  /* 0x0000000a00077202 */ /* 0x002fe40000000f00 */
[----:B------:R-:W-:Y:S05]  /*1e0b0*/  CALL.REL.NOINC `($__internal_22_$__cuda_sm70_shflsync_bfly_p) ;  /* 0x0000001000007944 */ /* 0x000fea0003c00000 */
[----:B-12---:R-:W-:Y:S05]  /*1e0c0*/  BRA `(.L_x_4279) ;  /* 0xffffe09000007947 */ /* 0x006fea000383ffff */
        .weak           $__internal_22_$__cuda_sm70_shflsync_bfly_p
        .type           $__internal_22_$__cuda_sm70_shflsync_bfly_p,@function
        .size           $__internal_22_$__cuda_sm70_shflsync_bfly_p,(.L_x_8889 - $__internal_22_$__cuda_sm70_shflsync_bfly_p)
$__internal_22_$__cuda_sm70_shflsync_bfly_p:
[----:B------:R-:W-:Y:S01]  /*1e0d0*/  MOV R12, R4 ;  /* 0x00000004000c7202 */ /* 0x000fe20000000f00 */
[----:B------:R-:W-:Y:S04]  /*1e0e0*/  WARPSYNC R0 ;  /* 0x0000000000007348 */ /* 0x000fe80003800000 */
[----:B------:R-:W-:Y:S01]  /*1e0f0*/  MOV R13, 0x0 ;  /* 0x00000000000d7802 */ /* 0x000fe20000000f00 */
[----:B------:R1:W2:Y:S03]  /*1e100*/  SHFL.BFLY PT, R6, R7, R6, R5 ;  /* 0x0c00000607067389 */ /* 0x0002a600000e0005 */
[----:B------:R-:W-:Y:S05]  /*1e110*/  RET.REL.NODEC R12 `(_ZN5flash24flash_fwd_splitkv_kernelI23Flash_fwd_kernel_traitsILi256ELi64ELi64ELi4ELb0ELb0EN7cutlass10bfloat16_tE19Flash_kernel_traitsILi256ELi64ELi64ELi4ES3_EELb0ELb0ELb0ELb0ELb1ELb0ELb0ELb1EEEvNS_16Flash_fwd_paramsE) ;  /* 0xfffe1ee00c007950 */ /* 0x000fea0003c3ffff */
.L_x_4280:
        /* <DEDUP_REMOVED lines=14> */
.L_x_8889:


//--------------------- .text._ZN5flash24flash_fwd_splitkv_kernelI23Flash_fwd_kernel_traitsILi256ELi64ELi64ELi4ELb0ELb0EN7cutlass10bfloat16_tE19Flash_kernel_traitsILi256ELi64ELi64ELi4ES3_EELb0ELb0ELb0ELb0ELb1ELb1ELb0ELb1EEEvNS_16Flash_fwd_paramsE --------------------------
	.section	.text._ZN5flash24flash_fwd_splitkv_kernelI23Flash_fwd_kernel_traitsILi256ELi64ELi64ELi4ELb0ELb0EN7cutlass10bfloat16_tE19Flash_kernel_traitsILi256ELi64ELi64ELi4ES3_EELb0ELb0ELb0ELb0ELb1ELb1ELb0ELb1EEEvNS_16Flash_fwd_paramsE,"ax",@progbits
	.sectioninfo	@"SHI_REGISTERS=255"
	.align	128
        .global         _ZN5flash24flash_fwd_splitkv_kernelI23Flash_fwd_kernel_traitsILi256ELi64ELi64ELi4ELb0ELb0EN7cutlass10bfloat16_tE19Flash_kernel_traitsILi256ELi64ELi64ELi4ES3_EELb0ELb0ELb0ELb0ELb1ELb1ELb0ELb1EEEvNS_16Flash_fwd_paramsE
        .type           _ZN5flash24flash_fwd_splitkv_kernelI23Flash_fwd_kernel_traitsILi256ELi64ELi64ELi4ELb0ELb0EN7cutlass10bfloat16_tE19Flash_kernel_traitsILi256ELi64ELi64ELi4ES3_EELb0ELb0ELb0ELb0ELb1ELb1ELb0ELb1EEEvNS_16Flash_fwd_paramsE,@function
        .size           _ZN5flash24flash_fwd_splitkv_kernelI23Flash_fwd_kernel_traitsILi256ELi64ELi64ELi4ELb0ELb0EN7cutlass10bfloat16_tE19Flash_kernel_traitsILi256ELi64ELi64ELi4ES3_EELb0ELb0ELb0ELb0ELb1ELb1ELb0ELb1EEEvNS_16Flash_fwd_paramsE,(.L_x_8891 - _ZN5flash24flash_fwd_splitkv_kernelI23Flash_fwd_kernel_traitsILi256ELi64ELi64ELi4ELb0ELb0EN7cutlass10bfloat16_tE19Flash_kernel_traitsILi256ELi64ELi64ELi4ES3_EELb0ELb0ELb0ELb0ELb1ELb1ELb0ELb1EEEvNS_16Flash_fwd_paramsE)
        .other          _ZN5flash24flash_fwd_splitkv_kernelI23Flash_fwd_kernel_traitsILi256ELi64ELi64ELi4ELb0ELb0EN7cutlass10bfloat16_tE19Flash_kernel_traitsILi256ELi64ELi64ELi4ES3_EELb0ELb0ELb0ELb0ELb1ELb1ELb0ELb1EEEvNS_16Flash_fwd_paramsE,@"STO_CUDA_ENTRY STV_DEFAULT"
_ZN5flash24flash_fwd_splitkv_kernelI23Flash_fwd_kernel_traitsILi256ELi64ELi64ELi4ELb0ELb0EN7cutlass10bfloat16_tE19Flash_kernel_traitsILi256ELi64ELi64ELi4ES3_EELb0ELb0ELb0ELb0ELb1ELb1ELb0ELb1EEEvNS_16Flash_fwd_paramsE:
.text._ZN5flash24flash_fwd_splitkv_kernelI23Flash_fwd_kernel_traitsILi256ELi64ELi64ELi4ELb0ELb0EN7cutlass10bfloat16_tE19Flash_kernel_traitsILi256ELi64ELi64ELi4ES3_EELb0ELb0ELb0ELb0ELb1ELb1ELb0ELb1EEEvNS_16Flash_fwd_paramsE:
        /* <DEDUP_REMOVED lines=10> */
[----:B-123--:R-:W-:Y:S05]  /*00a0*/  CALL.REL.NOINC `($_ZN5flash24flash_fwd_splitkv_kernelI23Flash_fwd_kernel_traitsILi256ELi64ELi64ELi4ELb0ELb0EN7cutlass10bfloat16_tE19Flash_kernel_traitsILi256ELi64ELi64ELi4ES3_EELb0ELb0ELb0ELb0ELb1ELb1ELb0ELb1EEEvNS_16Flash_fwd_paramsE$_ZN5flash30compute_attn_1rowblock_splitkvI23Flash_fwd_kernel_traitsILi256ELi64ELi64ELi4ELb0ELb0EN7cutlass10bfloat16_tE19Flash_kernel_traitsILi256ELi64ELi64ELi4ES3_EELb0ELb0ELb0ELb0ELb1ELb1ELb0ELb1ENS_16Flash_fwd_paramsEEEvRKT8_iiiii) ;  /* 0x0000002000007944 */ /* 0x00efea0003c00000 */
[----:B------:R-:W-:Y:S05]  /*00b0*/  BSYNC B3 ;  /* 0x0000000000037941 */ /* 0x000fea0003800000 */
.L_x_4281:
[----:B------:R-:W-:Y:S05]  /*00c0*/  EXIT ;  /* 0x000000000000794d */ /* 0x000fea0003800000 */
        .type           $_ZN5flash24flash_fwd_splitkv_kernelI23Flash_fwd_kernel_traitsILi256ELi64ELi64ELi4ELb0ELb0EN7cutlass10bfloat16_tE19Flash_kernel_traitsILi256ELi64ELi64ELi4ES3_EELb0ELb0ELb0ELb0ELb1ELb1ELb0ELb1EEEvNS_16Flash_fwd_paramsE$_ZN5flash30compute_attn_1rowblock_splitkvI23Flash_fwd_kernel_traitsILi256ELi64ELi64ELi4ELb0ELb0EN7cutlass10bfloat16_tE19Flash_kernel_traitsILi256ELi64ELi64ELi4ES3_EELb0ELb0ELb0ELb0ELb1ELb1ELb0ELb1ENS_16Flash_fwd_paramsEEEvRKT8_iiiii,@function
        .size           $_ZN5flash24flash_fwd_splitkv_kernelI23Flash_fwd_kernel_traitsILi256ELi64ELi64ELi4ELb0ELb0EN7cutlass10bfloat16_tE19Flash_kernel_traitsILi256ELi64ELi64ELi4ES3_EELb0ELb0ELb0ELb0ELb1ELb1ELb0ELb1EEEvNS_16Flash_fwd_paramsE$_ZN5flash30compute_attn_1rowblock_splitkvI23Flash_fwd_kernel_traitsILi256ELi64ELi64ELi4ELb0ELb0EN7cutlass10bfloat16_tE19Flash_kernel_traitsILi256ELi64ELi64ELi4ES3_EELb0ELb0ELb0ELb0ELb1ELb1ELb0ELb1ENS_16Flash_fwd_paramsEEEvRKT8_iiiii,($__internal_23_$__cuda_sm70_shflsync_bfly_p - $_ZN5flash24flash_fwd_splitkv_kernelI23Flash_fwd_kernel_traitsILi256ELi64ELi64ELi4ELb0ELb0EN7cutlass10bfloat16_tE19Flash_kernel_traitsILi256ELi64ELi64ELi4ES3_EELb0ELb0ELb0ELb0ELb1ELb1ELb0ELb1EEEvNS_16Flash_fwd_paramsE$_ZN5flash30compute_attn_1rowblock_splitkvI23Flash_fwd_kernel_traitsILi256ELi64ELi64ELi4ELb0ELb0EN7cutlass10bfloat16_tE19Flash_kernel_traitsILi256ELi64ELi64ELi4ES3_EELb0ELb0ELb0ELb0ELb1ELb1ELb0ELb1ENS_16Flash_fwd_paramsEEEvRKT8_iiiii)
$_ZN5flash24flash_fwd_splitkv_kernelI23Flash_fwd_kernel_traitsILi256ELi64ELi64ELi4ELb0ELb0EN7cutlass10bfloat16_tE19Flash_kernel_traitsILi256ELi64ELi64ELi4ES3_EELb0ELb0ELb0ELb0ELb1ELb1ELb0ELb1EEEvNS_16Flash_fwd_paramsE$_ZN5flash30compute_attn_1rowblock_splitkvI23Flash_fwd_kernel_traitsILi256ELi64ELi64ELi4ELb0ELb0EN7cutlass10bfloat16_tE19Flash_kernel_traitsILi256ELi64ELi64ELi4ES3_EELb0ELb0ELb0ELb0ELb1ELb1ELb0ELb1ENS_16Flash_fwd_paramsEEEvRKT8_iiiii:
        /* <DEDUP_REMOVED lines=21> */
.L_x_4283:
[----:B------:R-:W-:Y:S05]  /*0220*/  BSYNC B0 ;  /* 0x0000000000007941 */ /* 0x000fea0003800000 */
.L_x_4282:
        /* <DEDUP_REMOVED lines=17> */
.L_x_4285:
[----:B------:R3:W5:Y:S02]  /*0340*/  LD.E R66, [R28.64+0xb8] ;  /* 0x0000b8061c427980 */ /* 0x000764000c101900 */
.L_x_4286:
[----:B------:R-:W-:Y:S05]  /*0350*/  BSYNC B0 ;  /* 0x0000000000007941 */ /* 0x000fea0003800000 */
.L_x_4284:
        /* <DEDUP_REMOVED lines=10> */
.L_x_4288:
[----:B------:R-:W4:Y:S01]  /*0400*/  LD.E.64 R2, [R28.64+0x108] ;  /* 0x000108061c027980 */ /* 0x000f22000c101b00 */
[----:B------:R-:W-:Y:S01]  /*0410*/  BSSY B0, `(.L_x_4290) ;  /* 0x0000006000007945 */ /* 0x000fe20003800000 */
[----:B----4-:R-:W-:-:S04]  /*0420*/  ISETP.NE.U32.AND P1, PT, R2, RZ, PT ;  /* 0x000000ff0200720c */ /* 0x010fc80003f25070 */
[----:B------:R-:W-:Y:S01]  /*0430*/  ISETP.NE.AND.EX P1, PT, R3, RZ, PT, P1 ;  /* 0x000000ff0300720c */ /* 0x000fe20003f25310 */
[----:B------:R-:W-:-:S12]  /*0440*/  IMAD.MOV.U32 R3, RZ, RZ, RZ ;  /* 0x000000ffff037224 */ /* 0x000fd800078e00ff */
[----:B------:R-:W-:Y:S05]  /*0450*/  @!P1 BRA `(.L_x_4291) ;  /* 0x0000001000009947 */ /* 0x000fea0003800000 */
[----:B------:R4:W5:Y:S02]  /*0460*/  LD.E R3, [R28.64+0xbc] ;  /* 0x0000bc061c037980 */ /* 0x000964000c101900 */
.L_x_4291:
[----:B------:R-:W-:Y:S05]  /*0470*/  BSYNC B0 ;  /* 0x0000000000007941 */ /* 0x000fea0003800000 */
.L_x_4290:
[----:B-----5:R-:W-:Y:S02]  /*0480*/  IADD3 R54, R66, R3, RZ ;  /* 0x0000000342367210 */ /* 0x020fe40007ffe0ff */
.L_x_4289:
[----:B------:R-:W-:Y:S05]  /*0490*/  BSYNC B1 ;  /* 0x0000000000017941 */ /* 0x000fea0003800000 */
.L_x_4287:
[----:B------:R-:W-:Y:S01]  /*04a0*/  IMAD.SHL.U32 R71, R241, 0x40, RZ ;  /* 0x00000040f1477824 */ /* 0x000fe200078e00ff */
[----:B------:R-:W-:Y:S01]  /*04b0*/  MOV R2, R238 ;  /* 0x000000ee00027202 */ /* 0x000fe20000000f00 */
[----:B------:R-:W-:-:S03]  /*04c0*/  IMAD.MOV.U32 R3, RZ, RZ, 0x0 ;  /* 0x00000000ff037424 */ /* 0x000fc600078e00ff */
[----:B------:R-:W-:-:S13]  /*04d0*/  ISETP.GT.AND P1, PT, R242, R71, PT ;  /* 0x00000047f200720c */ /* 0x000fda0003f24270 */
[----:B------:R-:W-:Y:S05]  /*04e0*/  @!P1 RET.REL.NODEC R2 `(_ZN5flash24flash_fwd_splitkv_kernelI23Flash_fwd_kernel_traitsILi256ELi64ELi64ELi4ELb0ELb0EN7cutlass10bfloat16_tE19Flash_kernel_traitsILi256ELi64ELi64ELi4ES3_EELb0ELb0ELb0ELb0ELb1ELb1ELb0ELb1EEEvNS_16Flash_fwd_paramsE) ;  /* 0xfffffb1002009950 */ /* 0x000fea0003c3ffff */
        /* <DEDUP_REMOVED lines=65> */
.L_x_4294:
[----:B-1----:R-:W-:Y:S05]  /*0900*/  BSYNC B0 ;  /* 0x0000000000007941 */ /* 0x002fea0003800000 */
.L_x_4293:
        /* <DEDUP_REMOVED lines=18> */
.L_x_4296:
[----:B------:R-:W-:Y:S05]  /*0a30*/  BSYNC B0 ;  /* 0x0000000000007941 */ /* 0x000fea0003800000 */
.L_x_4295:
        /* <DEDUP_REMOVED lines=18> */
.L_x_4298:
[----:B------:R-:W-:Y:S05]  /*0b60*/  BSYNC B0 ;  /* 0x0000000000007941 */ /* 0x000fea0003800000 */
.L_x_4297:
        /* <DEDUP_REMOVED lines=17> */
.L_x_4300:
[----:B------:R-:W-:Y:S05]  /*0c80*/  BSYNC B0 ;  /* 0x0000000000007941 */ /* 0x000fea0003800000 */
.L_x_4299:
        /* <DEDUP_REMOVED lines=16> */
[----:B------:R-:W-:Y:S05]  /*0d90*/  @P4 RET.REL.NODEC R238 `(_ZN5flash24flash_fwd_splitkv_kernelI23Flash_fwd_kernel_traitsILi256ELi64ELi64ELi4ELb0ELb0EN7cutlass10bfloat16_tE19Flash_kernel_traitsILi256ELi64ELi64ELi4ES3_EELb0ELb0ELb0ELb0ELb1ELb1ELb0ELb1EEEvNS_16Flash_fwd_paramsE) ;  /* 0xfffff260ee004950 */ /* 0x000fea0003c3ffff */
[----:B-1----:R-:W-:Y:S02]  /*0da0*/  MOV R5, 0x7f800000 ;  /* 0x7f80000000057802 */ /* 0x002fe40000000f00 */
[----:B------:R-:W-:-:S03]  /*0db0*/  MOV R239, 0x0 ;  /* 0x0000000000ef7802 */ /* 0x000fc60000000f00 */
[----:B------:R1:W-:Y:S01]  /*0dc0*/  ST.E [R2.64+0xc0], R5 ;  /* 0x0000c00502007985 */ /* 0x0003e2000c101906 */
[----:B------:R-:W-:Y:S05]  /*0dd0*/  RET.REL.NODEC R238 `(_ZN5flash24flash_fwd_splitkv_kernelI23Flash_fwd_kernel_traitsILi256ELi64ELi64ELi4ELb0ELb0EN7cutlass10bfloat16_tE19Flash_kernel_traitsILi256ELi64ELi64ELi4ES3_EELb0ELb0ELb0ELb0ELb1ELb1ELb0ELb1EEEvNS_16Flash_fwd_paramsE) ;  /* 0xfffff220ee007950 */ /* 0x000fea0003c3ffff */
.L_x_4292:
        /* <DEDUP_REMOVED lines=106> */
.L_x_4302:
        /* <DEDUP_REMOVED lines=44> */
[----:B------:R-:W-:Y:S01]  /*1740*/  @!P4 IMAD R5, R169, R11, RZ ;  /* 0x0000000ba905c224 */ /* 0x000fe200078e02ff */
[----:B------:R-:W-:Y:S02]  /*1750*/  @!P4 SHF.R.S32.HI R3, RZ, 0x1f, R11 ;  /* 0x0000001fff03c819 */ /* 0x000fe4000001140b */
[----:B------:R-:W-:Y:S01]  /*1760*/  @P4 MOV R8, R24 ;  /* 0x0000001800084202 */ /* 0x000fe20000000f00 */
[----:B------:R-:W-:Y:S01]  /*1770*/  @!P4 IMAD.MOV.U32 R8, RZ, RZ, R16 ;  /* 0x000000ffff08c224 */ /* 0x000fe200078e0010 */
[----:B------:R-:W-:Y:S01]  /*1780*/  @P3 IADD3 R2, R2, 0x1, RZ ;  /* 0x0000000102023810 */ /* 0x000fe20007ffe0ff */
[----:B------:R-:W-:Y:S01]  /*1790*/  @!P4 IMAD R3, R3, R168, R5 ;  /* 0x000000a80303c224 */ /* 0x000fe200078e0205 */
[----:B------:R-:W-:Y:S01]  /*17a0*/  MOV R23, R7 ;  /* 0x0000000700177202 */ /* 0x000fe20000000f00 */
[----:B------:R-:W-:Y:S01]  /*17b0*/  @!P4 IMAD.WIDE.U32 R24, R168, R11, RZ ;  /* 0x0000000ba818c225 */ /* 0x000fe200078e00ff */
[----:B------:R-:W-:-:S02]  /*17c0*/  MOV R7, R2 ;  /* 0x0000000200077202 */ /* 0x000fc40000000f00 */
[----:B------:R-:W-:Y:S01]  /*17d0*/  SHF.R.S32.HI R17, RZ, 0x1f, R10 ;  /* 0x0000001fff117819 */ /* 0x000fe2000001140a */
[----:B------:R-:W-:Y:S01]  /*17e0*/  IMAD R6, R167, R10, RZ ;  /* 0x0000000aa7067224 */ /* 0x000fe200078e02ff */
[----:B------:R-:W-:Y:S02]  /*17f0*/  MOV R22, R8 ;  /* 0x0000000800167202 */ /* 0x000fe40000000f00 */
[----:B------:R-:W-:Y:S01]  /*1800*/  @!P4 IADD3 R25, R25, R3, RZ ;  /* 0x000000031919c210 */ /* 0x000fe20007ffe0ff */
[----:B------:R-:W-:Y:S01]  /*1810*/  @!P4 IMAD R0, R19, R9, RZ ;  /* 0x000000091300c224 */ /* 0x000fe200078e02ff */
[----:B------:R-:W-:Y:S02]  /*1820*/  @!P2 IADD3 R7, -R7, RZ, RZ ;  /* 0x000000ff0707a210 */ /* 0x000fe40007ffe1ff */
[----:B------:R-:W-:Y:S01]  /*1830*/  @!P4 SHF.R.S32.HI R3, RZ, 0x1f, R9 ;  /* 0x0000001fff03c819 */ /* 0x000fe20000011409 */
[----:B------:R-:W-:Y:S01]  /*1840*/  IMAD R6, R17, R166, R6 ;  /* 0x000000a611067224 */ /* 0x000fe200078e0206 */
[----:B------:R-:W-:Y:S01]  /*1850*/  @!P1 LOP3.LUT R7, RZ, R4, RZ, 0x33, !PT ;  /* 0x00000004ff079212 */ /* 0x000fe200078e33ff */
[----:B------:R-:W-:-:S03]  /*1860*/  IMAD.WIDE.U32 R22, R166, R10, R22 ;  /* 0x0000000aa6167225 */ /* 0x000fc600078e0016 */
[----:B------:R-:W-:Y:S01]  /*1870*/  SHF.R.S32.HI R5, RZ, 0x1f, R7 ;  /* 0x0000001fff057819 */ /* 0x000fe20000011407 */
[----:B------:R-:W-:Y:S02]  /*1880*/  @P4 IMAD.IADD R11, R11, 0x1, R12 ;  /* 0x000000010b0b4824 */ /* 0x000fe400078e020c */
        /* <DEDUP_REMOVED lines=15> */
.L_x_4303:
[----:B-1----:R-:W-:Y:S05]  /*1980*/  BSYNC B0 ;  /* 0x0000000000007941 */ /* 0x002fea0003800000 */
.L_x_4301:
        /* <DEDUP_REMOVED lines=10> */
[----:B------:R-:W-:-:S05]  /*1a30*/  LOP3.LUT R15, R148, 0xfffffff8, RZ, 0xc0, !PT ;  /* 0xfffffff8940f7812 */ /* 0x000fca00078ec0ff */
[----:B------:R-:W-:Y:S01]  /*1a40*/  IMAD.IADD R60, R52, 0x1, -R15 ;  /* 0x00000001343c7824 */ /* 0x000fe200078e0a0f */
[----:B------:R-:W-:-:S03]  /*1a50*/  SHF.R.S32.HI R148, RZ, 0x3, R148 ;  /* 0x00000003ff947819 */ /* 0x000fc60000011494 */
[----:B------:R-:W-:Y:S02]  /*1a60*/  IMAD.SHL.U32 R24, R60, 0x8, RZ ;  /* 0x000000083c187824 */ /* 0x000fe400078e00ff */
[----:B------:R-:W-:-:S03]  /*1a70*/  IMAD.SHL.U32 R15, R148, 0x40, RZ ;  /* 0x00000040940f7824 */ /* 0x000fc600078e00ff */
[----:B------:R-:W-:Y:S02]  /*1a80*/  IADD3 R16, P2, R24, R2, RZ ;  /* 0x0000000218107210 */ /* 0x000fe40007f5e0ff */
[----:B------:R-:W-:Y:S01]  /*1a90*/  SHF.R.S32.HI R25, RZ, 0x1f, R24 ;  /* 0x0000001fff197819 */ /* 0x000fe20000011418 */
[----:B-----5:R-:W-:Y:S01]  /*1aa0*/  IMAD R2, R17, R168, RZ ;  /* 0x000000a811027224 */ /* 0x020fe200078e02ff */
[----:B------:R-:W-:Y:S02]  /*1ab0*/  LOP3.LUT R15, R15, 0x1c0, RZ, 0xc0, !PT ;  /* 0x000001c00f0f7812 */ /* 0x000fe400078ec0ff */
[----:B------:R-:W-:Y:S01]  /*1ac0*/  IADD3.X R17, R25, R13, RZ, P2, !PT ;  /* 0x0000000d19117210 */ /* 0x000fe200017fe4ff */
[C---:B------:R-:W-:Y:S01]  /*1ad0*/  IMAD R2, R10.reuse, R169, R2 ;  /* 0x000000a90a027224 */ /* 0x040fe200078e0202 */
[----:B------:R-:W-:Y:S02]  /*1ae0*/  LOP3.LUT R140, R15, 0x38, R24, 0xf8, !PT ;  /* 0x000000380f8c7812 */ /* 0x000fe400078ef818 */
[----:B------:R-:W-:Y:S01]  /*1af0*/  LEA.HI R70, R11, R52, RZ, 0x4 ;  /* 0x000000340b467211 */ /* 0x000fe200078f20ff */
[----:B------:R-:W-:Y:S01]  /*1b00*/  IMAD.WIDE.U32 R16, R10, R168, R16 ;  /* 0x000000a80a107225 */ /* 0x000fe200078e0010 */
[----:B------:R-:W-:-:S02]  /*1b10*/  SHF.R.U32.HI R15, RZ, 0x3, R15 ;  /* 0x00000003ff0f7819 */ /* 0x000fc4000001160f */
[----:B------:R-:W-:Y:S02]  /*1b20*/  SHF.R.S32.HI R61, RZ, 0x1f, R240 ;  /* 0x0000001fff3d7819 */ /* 0x000fe400000114f0 */
[----:B------:R-:W-:Y:S01]  /*1b30*/  LOP3.LUT R140, R140, R15, RZ, 0x3c, !PT ;  /* 0x0000000f8c8c7212 */ /* 0x000fe200078e3cff */
        /* <DEDUP_REMOVED lines=14> */
[----:B------:R-:W-:Y:S01]  /*1c20*/  IMAD.IADD R23, R17, 0x1, R2 ;  /* 0x0000000111177824 */ /* 0x000fe200078e0202 */
[----:B------:R-:W-:Y:S01]  /*1c30*/  LOP3.LUT R17, R70, 0xfffffff0, RZ, 0xc0, !PT ;  /* 0xfffffff046117812 */ /* 0x000fe200078ec0ff */
[----:B------:R-:W-:-:S04]  /*1c40*/  @!P1 IMAD.WIDE.U32 R30, R22, R240, RZ ;  /* 0x000000f0161e9225 */ /* 0x000fc800078e00ff */
[----:B------:R-:W-:Y:S02]  /*1c50*/  @!P1 IMAD R2, R22, R61, R10 ;  /* 0x0000003d16029224 */ /* 0x000fe400078e020a */
[----:B------:R-:W-:Y:S02]  /*1c60*/  @!P1 IMAD.MOV.U32 R13, RZ, RZ, R30 ;  /* 0x000000ffff0d9224 */ /* 0x000fe400078e001e */
[----:B------:R-:W-:Y:S01]  /*1c70*/  IMAD.IADD R68, R52, 0x1, -R17 ;  /* 0x0000000134447824 */ /* 0x000fe200078e0a11 */
[----:B------:R-:W-:Y:S02]  /*1c80*/  @P1 IADD3 R15, R27, R15, RZ ;  /* 0x0000000f1b0f1210 */ /* 0x000fe40007ffe0ff */
[----:B------:R-:W-:Y:S02]  /*1c90*/  @!P1 IADD3 R15, R31, R2, RZ ;  /* 0x000000021f0f9210 */ /* 0x000fe40007ffe0ff */
[----:B------:R-:W-:Y:S02]  /*1ca0*/  IADD3 R14, P2, R24, R13, RZ ;  /* 0x0000000d180e7210 */ /* 0x000fe40007f5e0ff */
[----:B------:R-:W-:Y:S01]  /*1cb0*/  SHF.R.S32.HI R69, RZ, 0x1f, R68 ;  /* 0x0000001fff457819 */ /* 0x000fe20000011444 */
[----:B------:R-:W-:Y:S01]  /*1cc0*/  IMAD R13, R19, R239, RZ ;  /* 0x000000ef130d7224 */ /* 0x000fe200078e02ff */
[----:B------:R-:W-:Y:S01]  /*1cd0*/  SHF.R.S32.HI R2, RZ, 0x1f, R239 ;  /* 0x0000001fff027819 */ /* 0x000fe200000114ef */
[----:B------:R-:W-:Y:S01]  /*1ce0*/  IMAD.X R15, R25, 0x1, R15, P2 ;  /* 0x00000001190f7824 */ /* 0x000fe200010e060f */
[----:B------:R-:W-:Y:S01]  /*1cf0*/  LEA.HI R69, R69, R68, RZ, 0x3 ;  /* 0x0000004445457211 */ /* 0x000fe200078f18ff */
[----:B------:R-:W-:-:S02]  /*1d00*/  IMAD R10, R21, R4, RZ ;  /* 0x00000004150a7224 */ /* 0x000fc400078e02ff */
[----:B------:R-:W-:Y:S02]  /*1d10*/  IMAD.MOV.U32 R22, RZ, RZ, R16 ;  /* 0x000000ffff167224 */ /* 0x000fe400078e0010 */
[----:B------:R-:W-:Y:S01]  /*1d20*/  IMAD R2, R18, R2, R13 ;  /* 0x0000000212027224 */ /* 0x000fe200078e020d */
[----:B------:R-:W-:Y:S01]  /*1d30*/  LEA.HI R13, R11, R52, RZ, 0x6 ;  /* 0x000000340b0d7211 */ /* 0x000fe200078f30ff */
[----:B------:R-:W-:Y:S01]  /*1d40*/  IMAD.WIDE.U32 R144, R239, R18, R14 ;  /* 0x00000012ef907225 */ /* 0x000fe200078e000e */
[----:B------:R-:W-:Y:S02]  /*1d50*/  LOP3.LUT R11, R69, 0xfffffff8, RZ, 0xc0, !PT ;  /* 0xfffffff8450b7812 */ /* 0x000fe400078ec0ff */
[----:B------:R-:W-:Y:S01]  /*1d60*/  IADD3 R14, P1, R24, R0, RZ ;  /* 0x00000000180e7210 */ /* 0x000fe20007f3e0ff */
[-C--:B------:R-:W-:Y:S02]  /*1d70*/  IMAD R10, R5, R20.reuse, R10 ;  /* 0x00000014050a7224 */ /* 0x080fe400078e020a */
[----:B------:R-:W-:Y:S01]  /*1d80*/  IMAD.WIDE.U32 R20, R4, R20, R22 ;  /* 0x0000001404147225 */ /* 0x000fe200078e0016 */
[----:B------:R-:W-:-:S02]  /*1d90*/  IADD3 R68, R68, -R11, RZ ;  /* 0x8000000b44447210 */ /* 0x000fc40007ffe0ff */
[----:B------:R-:W-:Y:S01]  /*1da0*/  SHF.R.S32.HI R11, RZ, 0x1f, R66 ;  /* 0x0000001fff0b7819 */ /* 0x000fe20000011442 */
        /* <DEDUP_REMOVED lines=189> */
.L_x_4360:
        /* <DEDUP_REMOVED lines=252> */
.L_x_4309:
[----:B------:R-:W-:Y:S05]  /*3940*/  BSYNC B0 ;  /* 0x0000000000007941 */ /* 0x000fea0003800000 */
.L_x_4308:
        /* <DEDUP_REMOVED lines=192> */
.L_x_4311:
[----:B------:R-:W-:Y:S05]  /*4550*/  BSYNC B0 ;  /* 0x0000000000007941 */ /* 0x000fea0003800000 */
.L_x_4310:
        /* <DEDUP_REMOVED lines=195> */
.L_x_4313:
[----:B------:R-:W-:Y:S05]  /*5190*/  BSYNC B0 ;  /* 0x0000000000007941 */ /* 0x000fea0003800000 */
.L_x_4312:
        /* <DEDUP_REMOVED lines=197> */
.L_x_4315:
[----:B------:R-:W-:Y:S05]  /*5df0*/  BSYNC B0 ;  /* 0x0000000000007941 */ /* 0x000fea0003800000 */
.L_x_4314:
[----:B------:R-:W2:Y:S02]  /*5e00*/  LD.E R3, [R28.64+0xd0] ;  /* 0x0000d0061c037980 */ /* 0x000ea4000c101900 */
[----:B--2---:R-:W-:Y:S05]  /*5e10*/  IMAD.U32 R3, R3, -0x20, RZ ;  /* 0xffffffe003037824 */ /* 0x004fea00078e00ff */
[C---:B------:R-:W-:Y:S02]  /*5e20*/  LEA R26, P1, R3.reuse, R26, 0x1 ;  /* 0x0000001a031a7211 */ /* 0x040fe400078208ff */
[C---:B------:R-:W-:Y:S02]  /*5e30*/  LEA R56, P0, R3.reuse, R56, 0x1 ;  /* 0x0000003803387211 */ /* 0x040fe400078008ff */
[C---:B------:R-:W-:Y:S02]  /*5e40*/  LEA.HI.X.SX32 R27, R3.reuse, R27, 0x1, P1 ;  /* 0x0000001b031b7211 */ /* 0x040fe400008f0eff */
[----:B------:R-:W-:Y:S01]  /*5e50*/  LEA.HI.X.SX32 R57, R3, R57, 0x1, P0 ;  /* 0x0000003903397211 */ /* 0x000fe200000f0eff */
[----:B------:R-:W-:-:S05]  /*5e60*/  BRA `(.L_x_4316) ;  /* 0x00005e6000007947 */ /* 0x000fca0003800000 */
.L_x_4307:
        /* <DEDUP_REMOVED lines=85> */
.L_x_4320:
[----:B------:R-:W-:Y:S05]  /*63c0*/  BSYNC B0 ;  /* 0x0000000000007941 */ /* 0x000fea0003800000 */
.L_x_4319:
        /* <DEDUP_REMOVED lines=84> */
.L_x_4322:
[----:B------:R-:W-:Y:S05]  /*6910*/  BSYNC B0 ;  /* 0x0000000000007941 */ /* 0x000fea0003800000 */
.L_x_4321:
        /* <DEDUP_REMOVED lines=83> */
.L_x_4324:
[----:B------:R-:W-:Y:S05]  /*6e50*/  BSYNC B0 ;  /* 0x0000000000007941 */ /* 0x000fea0003800000 */
.L_x_4323:
        /* <DEDUP_REMOVED lines=84> */
.L_x_4326:
[----:B------:R-:W-:Y:S05]  /*73a0*/  BSYNC B0 ;  /* 0x0000000000007941 */ /* 0x000fea0003800000 */
.L_x_4325:
[----:B-----5:R3:W-:Y:S02]  /*73b0*/  ST.E.128 [R158.64+0x180], R8 ;  /* 0x000180089e007985 */ /* 0x0207e4000c101d06 */
.L_x_4318:
[----:B------:R-:W-:Y:S05]  /*73c0*/  BSYNC B1 ;  /* 0x0000000000017941 */ /* 0x000fea0003800000 */
.L_x_4317:
        /* <DEDUP_REMOVED lines=90> */
.L_x_4330:
[----:B------:R-:W-:Y:S05]  /*7970*/  BSYNC B0 ;  /* 0x0000000000007941 */ /* 0x000fea0003800000 */
.L_x_4329:
        /* <DEDUP_REMOVED lines=92> */
.L_x_4332:
[----:B------:R-:W-:Y:S05]  /*7f40*/  BSYNC B0 ;  /* 0x0000000000007941 */ /* 0x000fea0003800000 */
.L_x_4331:
        /* <DEDUP_REMOVED lines=89> */
.L_x_4334:
[----:B------:R-:W-:Y:S05]  /*84e0*/  BSYNC B0 ;  /* 0x0000000000007941 */ /* 0x000fea0003800000 */
.L_x_4333:
        /* <DEDUP_REMOVED lines=90> */
.L_x_4336:
[----:B------:R-:W-:Y:S05]  /*8a90*/  BSYNC B0 ;  /* 0x0000000000007941 */ /* 0x000fea0003800000 */
.L_x_4335:
[----:B-----5:R3:W-:Y:S02]  /*8aa0*/  ST.E.128 [R42.64+0x180], R8 ;  /* 0x000180082a007985 */ /* 0x0207e4000c101d06 */
.L_x_4328:
[----:B------:R-:W-:Y:S05]  /*8ab0*/  BSYNC B1 ;  /* 0x0000000000017941 */ /* 0x000fea0003800000 */
.L_x_4327:
        /* <DEDUP_REMOVED lines=93> */
.L_x_4340:
[----:B------:R-:W-:Y:S05]  /*9090*/  BSYNC B0 ;  /* 0x0000000000007941 */ /* 0x000fea0003800000 */
.L_x_4339:
        /* <DEDUP_REMOVED lines=92> */
.L_x_4342:
[----:B------:R-:W-:Y:S05]  /*9660*/  BSYNC B0 ;  /* 0x0000000000007941 */ /* 0x000fea0003800000 */
.L_x_4341:
        /* <DEDUP_REMOVED lines=89> */
.L_x_4344:
[----:B------:R-:W-:Y:S05]  /*9c00*/  BSYNC B0 ;  /* 0x0000000000007941 */ /* 0x000fea0003800000 */
.L_x_4343:
        /* <DEDUP_REMOVED lines=90> */
.L_x_4346:
[----:B------:R-:W-:Y:S05]  /*a1b0*/  BSYNC B0 ;  /* 0x0000000000007941 */ /* 0x000fea0003800000 */
.L_x_4345:
[----:B-----5:R4:W-:Y:S02]  /*a1c0*/  ST.E.128 [R42.64+0x180], R8 ;  /* 0x000180082a007985 */ /* 0x0209e4000c101d06 */
.L_x_4338:
[----:B------:R-:W-:Y:S05]  /*a1d0*/  BSYNC B1 ;  /* 0x0000000000017941 */ /* 0x000fea0003800000 */
.L_x_4337:
        /* <DEDUP_REMOVED lines=94> */
.L_x_4350:
[----:B------:R-:W-:Y:S05]  /*a7c0*/  BSYNC B0 ;  /* 0x0000000000007941 */ /* 0x000fea0003800000 */
.L_x_4349:
        /* <DEDUP_REMOVED lines=93> */
.L_x_4352:
[----:B------:R-:W-:Y:S05]  /*ada0*/  BSYNC B0 ;  /* 0x0000000000007941 */ /* 0x000fea0003800000 */
.L_x_4351:
        /* <DEDUP_REMOVED lines=89> */
.L_x_4354:
[----:B------:R-:W-:Y:S05]  /*b340*/  BSYNC B0 ;  /* 0x0000000000007941 */ /* 0x000fea0003800000 */
.L_x_4353:
        /* <DEDUP_REMOVED lines=90> */
.L_x_4356:
[----:B------:R-:W-:Y:S05]  /*b8f0*/  BSYNC B0 ;  /* 0x0000000000007941 */ /* 0x000fea0003800000 */
.L_x_4355:
[----:B-----5:R4:W-:Y:S02]  /*b900*/  ST.E.128 [R58.64+0x180], R8 ;  /* 0x000180083a007985 */ /* 0x0209e4000c101d06 */
.L_x_4348:
[----:B------:R-:W-:Y:S05]  /*b910*/  BSYNC B1 ;  /* 0x0000000000017941 */ /* 0x000fea0003800000 */
.L_x_4347:
[----:B------:R-:W5:Y:S02]  /*b920*/  LD.E R3, [R28.64+0xd0] ;  /* 0x0000d0061c037980 */ /* 0x000f64000c101900 */
[----:B-----5:R-:W-:Y:S05]  /*b930*/  IMAD.U32 R3, R3, -0x20, RZ ;  /* 0xffffffe003037824 */ /* 0x020fea00078e00ff */
[C---:B------:R-:W-:Y:S02]  /*b940*/  LEA R114, P1, R3.reuse, R114, 0x1 ;  /* 0x0000007203727211 */ /* 0x040fe400078208ff */
[C---:B------:R-:W-:Y:S02]  /*b950*/  LEA R112, P0, R3.reuse, R112, 0x1 ;  /* 0x0000007003707211 */ /* 0x040fe400078008ff */
[C---:B------:R-:W-:Y:S02]  /*b960*/  LEA.HI.X.SX32 R115, R3.reuse, R115, 0x1, P1 ;  /* 0x0000007303737211 */ /* 0x040fe400008f0eff */
[----:B------:R-:W-:Y:S01]  /*b970*/  LEA.HI.X.SX32 R113, R3, R113, 0x1, P0 ;  /* 0x0000007103717211 */ /* 0x000fe200000f0eff */
[----:B------:R-:W-:-:S05]  /*b980*/  BRA `(.L_x_4316) ;  /* 0x0000034000007947 */ /* 0x000fca0003800000 */
.L_x_4306:
        /* <DEDUP_REMOVED lines=52> */
.L_x_4316:
[----:B------:R-:W-:Y:S05]  /*bcd0*/  BSYNC B2 ;  /* 0x0000000000027941 */ /* 0x000fea0003800000 */
.L_x_4305:
        /* <DEDUP_REMOVED lines=88> */
.L_x_4358:
        /* <DEDUP_REMOVED lines=10> */
.L_x_4359:
[----:B------:R-:W-:Y:S05]  /*c300*/  BSYNC B0 ;  /* 0x0000000000007941 */ /* 0x000fea0003800000 */
.L_x_4357:
[----:B------:R-:W-:Y:S04]  /*c310*/  IADD3 R17, R17, -0x1, RZ ;  /* 0xffffffff11117810 */ /* 0x000fe80007ffe0ff */
[----:B------:R-:W-:Y:S11]  /*c320*/  ISETP.GT.AND P0, PT, R17, R80, PT ;  /* 0x000000501100720c */ /* 0x000ff60003f04270 */
[----:B------:R-:W-:Y:S02]  /*c330*/  @!UPT UIADD3 URZ, URZ, URZ, URZ ;  /* 0x0000003f3f3ff290 */ /* 0x000fe4000fffe03f */
[----:B------:R-:W-:-:S05]  /*c340*/  @P0 BRA `(.L_x_4360) ;  /* 0xffff663000000947 */ /* 0x000fca000383ffff */
.L_x_4304:
        /* <DEDUP_REMOVED lines=44> */
[----:B------:R-:W-:Y:S02]  /*c610*/  LEA R40, P1, R146, R152, 0x1 ;  /* 0x0000009892287211 */ /* 0x000fe400078208ff */
        /* <DEDUP_REMOVED lines=57> */
.L_x_4367:
[----:B------:R-:W-:Y:S05]  /*c9b0*/  BSYNC B0 ;  /* 0x0000000000007941 */ /* 0x000fea0003800000 */
.L_x_4366:
        /* <DEDUP_REMOVED lines=44> */
.L_x_4369:
[----:B------:R-:W-:Y:S05]  /*cc80*/  BSYNC B0 ;  /* 0x0000000000007941 */ /* 0x000fea0003800000 */
.L_x_4368:
        /* <DEDUP_REMOVED lines=46> */
.L_x_4371:
[----:B------:R-:W-:Y:S05]  /*cf70*/  BSYNC B0 ;  /* 0x0000000000007941 */ /* 0x000fea0003800000 */
.L_x_4370:
        /* <DEDUP_REMOVED lines=44> */
.L_x_4373:
[----:B------:R-:W-:Y:S05]  /*d240*/  BSYNC B0 ;  /* 0x0000000000007941 */ /* 0x000fea0003800000 */
.L_x_4372:
[----:B-----5:R3:W-:Y:S02]  /*d250*/  STS.128 [R243+0x6000], R16 ;  /* 0x00600010f3007388 */ /* 0x0207e40000000c00 */
.L_x_4365:
[----:B------:R-:W-:Y:S05]  /*d260*/  BSYNC B1 ;  /* 0x0000000000017941 */ /* 0x000fea0003800000 */
.L_x_4364:
        /* <DEDUP_REMOVED lines=49> */
.L_x_4377:
[----:B------:R-:W-:Y:S05]  /*d580*/  BSYNC B0 ;  /* 0x0000000000007941 */ /* 0x000fea0003800000 */
.L_x_4376:
        /* <DEDUP_REMOVED lines=44> */
.L_x_4379:
[----:B------:R-:W-:Y:S05]  /*d850*/  BSYNC B0 ;  /* 0x0000000000007941 */ /* 0x000fea0003800000 */
.L_x_4378:
        /* <DEDUP_REMOVED lines=46> */
.L_x_4381:
[----:B------:R-:W-:Y:S05]  /*db40*/  BSYNC B0 ;  /* 0x0000000000007941 */ /* 0x000fea0003800000 */
.L_x_4380:
        /* <DEDUP_REMOVED lines=44> */
.L_x_4383:
[----:B------:R-:W-:Y:S05]  /*de10*/  BSYNC B0 ;  /* 0x0000000000007941 */ /* 0x000fea0003800000 */
.L_x_4382:
[----:B-----5:R1:W-:Y:S02]  /*de20*/  STS.128 [R243+0x6800], R44 ;  /* 0x0068002cf3007388 */ /* 0x0203e40000000c00 */
.L_x_4375:
[----:B------:R-:W-:Y:S05]  /*de30*/  BSYNC B1 ;  /* 0x0000000000017941 */ /* 0x000fea0003800000 */
.L_x_4374:
        /* <DEDUP_REMOVED lines=48> */
.L_x_4387:
[----:B------:R-:W-:Y:S05]  /*e140*/  BSYNC B0 ;  /* 0x0000000000007941 */ /* 0x000fea0003800000 */
.L_x_4386:
        /* <DEDUP_REMOVED lines=44> */
.L_x_4389:
[----:B------:R-:W-:Y:S05]  /*e410*/  BSYNC B0 ;  /* 0x0000000000007941 */ /* 0x000fea0003800000 */
.L_x_4388:
        /* <DEDUP_REMOVED lines=45> */
.L_x_4391:
[----:B------:R-:W-:Y:S05]  /*e6f0*/  BSYNC B0 ;  /* 0x0000000000007941 */ /* 0x000fea0003800000 */
.L_x_4390:
        /* <DEDUP_REMOVED lines=44> */
.L_x_4393:
[----:B------:R-:W-:Y:S05]  /*e9c0*/  BSYNC B0 ;  /* 0x0000000000007941 */ /* 0x000fea0003800000 */
.L_x_4392:
[----:B-----5:R3:W-:Y:S02]  /*e9d0*/  STS.128 [R243+0x7000], R16 ;  /* 0x00700010f3007388 */ /* 0x0207e40000000c00 */
.L_x_4385:
[----:B------:R-:W-:Y:S05]  /*e9e0*/  BSYNC B1 ;  /* 0x0000000000017941 */ /* 0x000fea0003800000 */
.L_x_4384:
        /* <DEDUP_REMOVED lines=46> */
.L_x_4396:
[----:B------:R-:W-:Y:S05]  /*ecd0*/  BSYNC B0 ;  /* 0x0000000000007941 */ /* 0x000fea0003800000 */
.L_x_4395:
        /* <DEDUP_REMOVED lines=45> */
.L_x_4398:
[----:B------:R-:W-:Y:S05]  /*efb0*/  BSYNC B0 ;  /* 0x0000000000007941 */ /* 0x000fea0003800000 */
.L_x_4397:
        /* <DEDUP_REMOVED lines=44> */
.L_x_4400:
[----:B------:R-:W-:Y:S05]  /*f280*/  BSYNC B0 ;  /* 0x0000000000007941 */ /* 0x000fea0003800000 */
.L_x_4399:
        /* <DEDUP_REMOVED lines=44> */
.L_x_4402:
[----:B------:R-:W-:Y:S05]  /*f550*/  BSYNC B0 ;  /* 0x0000000000007941 */ /* 0x000fea0003800000 */
.L_x_4401:
[----:B-----5:R2:W-:Y:S01]  /*f560*/  STS.128 [R243+0x7800], R40 ;  /* 0x00780028f3007388 */ /* 0x0205e20000000c00 */
[----:B------:R-:W-:Y:S05]  /*f570*/  BRA `(.L_x_4394) ;  /* 0x000059d000007947 */ /* 0x000fea0003800000 */
.L_x_4363:
        /* <DEDUP_REMOVED lines=85> */
.L_x_4406:
[----:B------:R-:W-:Y:S05]  /*fad0*/  BSYNC B0 ;  /* 0x0000000000007941 */ /* 0x000fea0003800000 */
.L_x_4405:
        /* <DEDUP_REMOVED lines=85> */
.L_x_4408:
[----:B------:R-:W-:Y:S05]  /*10030*/  BSYNC B0 ;  /* 0x0000000000007941 */ /* 0x000fea0003800000 */
.L_x_4407:
        /* <DEDUP_REMOVED lines=85> */
.L_x_4410:
[----:B------:R-:W-:Y:S05]  /*10590*/  BSYNC B0 ;  /* 0x0000000000007941 */ /* 0x000fea0003800000 */
.L_x_4409:
        /* <DEDUP_REMOVED lines=85> */
.L_x_4412:
[----:B------:R-:W-:Y:S05]  /*10af0*/  BSYNC B0 ;  /* 0x0000000000007941 */ /* 0x000fea0003800000 */
.L_x_4411:
[----:B-----5:R3:W-:Y:S02]  /*10b00*/  STS.128 [R243+0x6000], R16 ;  /* 0x00600010f3007388 */ /* 0x0207e40000000c00 */
.L_x_4404:
[----:B------:R-:W-:Y:S05]  /*10b10*/  BSYNC B1 ;  /* 0x0000000000017941 */ /* 0x000fea0003800000 */
.L_x_4403:
        /* <DEDUP_REMOVED lines=88> */
.L_x_4416:
[----:B------:R-:W-:Y:S05]  /*110a0*/  BSYNC B0 ;  /* 0x0000000000007941 */ /* 0x000fea0003800000 */
.L_x_4415:
        /* <DEDUP_REMOVED lines=85> */
.L_x_4418:
[----:B------:R-:W-:Y:S05]  /*11600*/  BSYNC B0 ;  /* 0x0000000000007941 */ /* 0x000fea0003800000 */
.L_x_4417:
        /* <DEDUP_REMOVED lines=85> */
.L_x_4420:
[----:B------:R-:W-:Y:S05]  /*11b60*/  BSYNC B0 ;  /* 0x0000000000007941 */ /* 0x000fea0003800000 */
.L_x_4419:
        /* <DEDUP_REMOVED lines=85> */
.L_x_4422:
[----:B------:R-:W-:Y:S05]  /*120c0*/  BSYNC B0 ;  /* 0x0000000000007941 */ /* 0x000fea0003800000 */
.L_x_4421:
[----:B-----5:R3:W-:Y:S02]  /*120d0*/  STS.128 [R243+0x6800], R16 ;  /* 0x00680010f3007388 */ /* 0x0207e40000000c00 */
.L_x_4414:
[----:B------:R-:W-:Y:S05]  /*120e0*/  BSYNC B1 ;  /* 0x0000000000017941 */ /* 0x000fea0003800000 */
.L_x_4413:
        /* <DEDUP_REMOVED lines=88> */
.L_x_4426:
[----:B------:R-:W-:Y:S05]  /*12670*/  BSYNC B0 ;  /* 0x0000000000007941 */ /* 0x000fea0003800000 */
.L_x_4425:
        /* <DEDUP_REMOVED lines=85> */
.L_x_4428:
[----:B------:R-:W-:Y:S05]  /*12bd0*/  BSYNC B0 ;  /* 0x0000000000007941 */ /* 0x000fea0003800000 */
.L_x_4427:
        /* <DEDUP_REMOVED lines=85> */
.L_x_4430:
[----:B------:R-:W-:Y:S05]  /*13130*/  BSYNC B0 ;  /* 0x0000000000007941 */ /* 0x000fea0003800000 */
.L_x_4429:
        /* <DEDUP_REMOVED lines=85> */
.L_x_4432:
[----:B------:R-:W-:Y:S05]  /*13690*/  BSYNC B0 ;  /* 0x0000000000007941 */ /* 0x000fea0003800000 */
.L_x_4431:
[----:B-----5:R3:W-:Y:S02]  /*136a0*/  STS.128 [R243+0x7000], R16 ;  /* 0x00700010f3007388 */ /* 0x0207e40000000c00 */
.L_x_4424:
[----:B------:R-:W-:Y:S05]  /*136b0*/  BSYNC B1 ;  /* 0x0000000000017941 */ /* 0x000fea0003800000 */
.L_x_4423:
        /* <DEDUP_REMOVED lines=87> */
.L_x_4434:
[----:B------:R-:W-:Y:S05]  /*13c30*/  BSYNC B0 ;  /* 0x0000000000007941 */ /* 0x000fea0003800000 */
.L_x_4433:
        /* <DEDUP_REMOVED lines=85> */
.L_x_4436:
[----:B------:R-:W-:Y:S05]  /*14190*/  BSYNC B0 ;  /* 0x0000000000007941 */ /* 0x000fea0003800000 */
.L_x_4435:
        /* <DEDUP_REMOVED lines=85> */
.L_x_4438:
[----:B------:R-:W-:Y:S05]  /*146f0*/  BSYNC B0 ;  /* 0x0000000000007941 */ /* 0x000fea0003800000 */
.L_x_4437:
        /* <DEDUP_REMOVED lines=86> */
.L_x_4440:
[----:B------:R-:W-:Y:S05]  /*14c60*/  BSYNC B0 ;  /* 0x0000000000007941 */ /* 0x000fea0003800000 */
.L_x_4439:
[----:B-----5:R4:W-:Y:S01]  /*14c70*/  STS.128 [R243+0x7800], R4 ;  /* 0x00780004f3007388 */ /* 0x0209e20000000c00 */
[----:B------:R-:W-:Y:S05]  /*14c80*/  BRA `(.L_x_4394) ;  /* 0x000002c000007947 */ /* 0x000fea0003800000 */
.L_x_4362:
        /* <DEDUP_REMOVED lines=44> */
.L_x_4394:
[----:B------:R-:W-:Y:S05]  /*14f50*/  BSYNC B2 ;  /* 0x0000000000027941 */ /* 0x000fea0003800000 */
.L_x_4361:
[----:B------:R-:W-:Y:S01]  /*14f60*/  LEA R3, R165, 0xffffffc0, 0x6 ;  /* 0xffffffc0a5037811 */ /* 0x000fe200078e30ff */
[----:B------:R-:W-:Y:S01]  /*14f70*/  IMAD.SHL.U32 R31, R69, 0x40, RZ ;  /* 0x00000040451f7824 */ /* 0x000fe200078e00ff */
[----:B-1--4-:R-:W-:-:S03]  /*14f80*/  SHF.R.S32.HI R7, RZ, 0x4, R70 ;  /* 0x00000004ff077819 */ /* 0x012fc60000011446 */
[----:B------:R-:W-:Y:S01]  /*14f90*/  IMAD.IADD R5, R54, 0x1, -R3 ;  /* 0x0000000136057824 */ /* 0x000fe200078e0a03 */
[----:B------:R-:W-:Y:S02]  /*14fa0*/  LEA.HI R70, R70, R7, RZ, 0x1 ;  /* 0x0000000746467211 */ /* 0x000fe400078f08ff */
[----:B------:R-:W-:Y:S02]  /*14fb0*/  LOP3.LUT R31, R31, 0xfffffe00, RZ, 0xc0, !PT ;  /* 0xfffffe001f1f7812 */ /* 0x000fe400078ec0ff */
        /* <DEDUP_REMOVED lines=8> */
[C---:B--2---:R-:W-:Y:S01]  /*15040*/  @!P1 LEA R12, P5, R64.reuse, R236, 0x1 ;  /* 0x000000ec400c9211 */ /* 0x044fe200078a08ff */
[----:B------:R-:W-:Y:S02]  /*15050*/  @!P4 IMAD.MOV.U32 R234, RZ, RZ, R236 ;  /* 0x000000ffffeac224 */ /* 0x000fe400078e00ec */
[----:B------:R-:W-:Y:S01]  /*15060*/  IMAD.IADD R70, R7, 0x1, -R70 ;  /* 0x0000000107467824 */ /* 0x000fe200078e0a46 */
[----:B------:R-:W-:Y:S02]  /*15070*/  @!P1 LEA.HI.X R13, R64, R235, R65, 0x1, P5 ;  /* 0x000000eb400d9211 */ /* 0x000fe400028f0c41 */
[----:B------:R-:W-:Y:S01]  /*15080*/  ISETP.GE.AND P5, PT, R0, R5, PT ;  /* 0x000000050000720c */ /* 0x000fe20003fa6270 */
[----:B------:R-:W-:Y:S01]  /*15090*/  @!PT LDS RZ, [RZ] ;  /* 0x00000000fffff984 */ /* 0x000fe20000000800 */
[----:B------:R-:W-:Y:S01]  /*150a0*/  @!PT LDS RZ, [RZ] ;  /* 0x00000000fffff984 */ /* 0x000fe20000000800 */
[----:B------:R-:W-:Y:S01]  /*150b0*/  @!PT LDS RZ, [RZ] ;  /* 0x00000000fffff984 */ /* 0x000fe20000000800 */
[----:B------:R1:W-:Y:S01]  /*150c0*/  @!P4 LDGSTS.E.BYPASS.LTC128B.128 [R243+0x8000], [R234.64] ;  /* 0x08000000eaf3cfae */ /* 0x0003e2000b901d46 */
[----:B------:R-:W-:-:S03]  /*150d0*/  SHF.R.S32.HI R7, RZ, 0x1f, R52 ;  /* 0x0000001fff077819 */ /* 0x000fc60000011434 */
[----:B------:R1:W-:Y:S01]  /*150e0*/  @!P4 LDGSTS.E.BYPASS.LTC128B.128 [R243+0xa000], [R234.64+0x80] ;  /* 0x0a000080eaf3cfae */ /* 0x0003e2000b901d46 */
[----:B------:R-:W-:-:S03]  /*150f0*/  LEA.HI R7, R7, R52, RZ, 0x5 ;  /* 0x0000003407077211 */ /* 0x000fc600078f28ff */
[----:B------:R1:W-:Y:S04]  /*15100*/  @!P4 LDGSTS.E.BYPASS.LTC128B.128 [R243+0xc000], [R234.64+0x100] ;  /* 0x0c000100eaf3cfae */ /* 0x0003e8000b901d46 */
[----:B------:R1:W-:Y:S01]  /*15110*/  @!P4 LDGSTS.E.BYPASS.LTC128B.128 [R243+0xe000], [R234.64+0x180] ;  /* 0x0e000180eaf3cfae */ /* 0x0003e2000b901d46 */
[----:B------:R-:W-:Y:S01]  /*15120*/  @!P5 IMAD R2, R167, 0x60, RZ ;  /* 0x00000060a702d824 */ /* 0x000fe200078e02ff */
[C---:B------:R-:W-:Y:S01]  /*15130*/  ISETP.GE.AND P4, PT, R148.reuse, R5, PT ;  /* 0x000000059400720c */ /* 0x040fe20003f86270 */
[----:B------:R-:W-:Y:S01]  /*15140*/  IMAD.SHL.U32 R148, R148, 0x8, RZ ;  /* 0x0000000894947824 */ /* 0x000fe200078e00ff */
[----:B------:R2:W-:Y:S04]  /*15150*/  @!P1 LDGSTS.E.BYPASS.LTC128B.128 [R243+0x8800], [R12.64] ;  /* 0x088000000cf39fae */ /* 0x0005e8000b901d46 */
[----:B------:R2:W-:Y:S01]  /*15160*/  @!P1 LDGSTS.E.BYPASS.LTC128B.128 [R243+0xa800], [R12.64+0x80] ;  /* 0x0a8000800cf39fae */ /* 0x0005e2000b901d46 */
[----:B------:R-:W-:-:S02]  /*15170*/  LOP3.LUT R148, R9, 0x8, R148, 0xf8, !PT ;  /* 0x0000000809947812 */ /* 0x000fc400078ef894 */
[----:B------:R-:W-:Y:S01]  /*15180*/  SHF.R.U32.HI R9, RZ, 0x3, R9 ;  /* 0x00000003ff097819 */ /* 0x000fe20000011609 */
[----:B------:R2:W-:Y:S03]  /*15190*/  @!P1 LDGSTS.E.BYPASS.LTC128B.128 [R243+0xc800], [R12.64+0x100] ;  /* 0x0c8001000cf39fae */ /* 0x0005e6000b901d46 */
[----:B------:R-:W-:Y:S01]  /*151a0*/  LOP3.LUT R9, R148, R9, RZ, 0x3c, !PT ;  /* 0x0000000994097212 */ /* 0x000fe200078e3cff */
[----:B------:R2:W-:Y:S04]  /*151b0*/  @!P1 LDGSTS.E.BYPASS.LTC128B.128 [R243+0xe800], [R12.64+0x180] ;  /* 0x0e8001800cf39fae */ /* 0x0005e8000b901d46 */
[C---:B------:R-:W-:Y:S02]  /*151c0*/  IMAD R229, R70.reuse, 0x200, R9 ;  /* 0x0000020046e57824 */ /* 0x040fe400078e0209 */
[----:B------:R-:W-:-:S02]  /*151d0*/  IMAD.SHL.U32 R9, R70, 0x8, RZ ;  /* 0x0000000846097824 */ /* 0x000fc400078e00ff */
[----:B------:R-:W-:Y:S02]  /*151e0*/  IMAD.SHL.U32 R229, R229, 0x2, RZ ;  /* 0x00000002e5e57824 */ /* 0x000fe400078e00ff */
[----:B-1----:R-:W-:-:S03]  /*151f0*/  @!P5 IMAD.MOV.U32 R234, RZ, RZ, R236 ;  /* 0x000000ffffead224 */ /* 0x002fc600078e00ec */
[----:B------:R-:W-:Y:S01]  /*15200*/  IADD3 R227, R229, 0x8020, RZ ;  /* 0x00008020e5e37810 */ /* 0x000fe20007ffe0ff */
[----:B------:R-:W-:-:S04]  /*15210*/  @!P5 IMAD.WIDE.U32 R10, R166, 0x60, R234 ;  /* 0x00000060a60ad825 */ /* 0x000fc800078e00ea */
[----:B------:R-:W-:Y:S02]  /*15220*/  @!P5 IMAD.IADD R11, R2, 0x1, R11 ;  /* 0x00000001020bd824 */ /* 0x000fe400078e020b */
[----:B------:R-:W-:-:S05]  /*15230*/  IMAD.SHL.U32 R2, R68, 0x40, RZ ;  /* 0x0000004044027824 */ /* 0x000fca00078e00ff */
[----:B------:R-:W-:Y:S02]  /*15240*/  LOP3.LUT R2, R2, 0x1c0, RZ, 0xc0, !PT ;  /* 0x000001c002027812 */ /* 0x000fe400078ec0ff */
[----:B--2---:R-:W-:Y:S02]  /*15250*/  @!P0 LEA R12, P1, R166, R236, 0x6 ;  /* 0x000000eca60c8211 */ /* 0x004fe400078230ff */
[----:B------:R-:W-:Y:S02]  /*15260*/  LOP3.LUT R9, R2, 0x8, R9, 0xf8, !PT ;  /* 0x0000000802097812 */ /* 0x000fe400078ef809 */
[----:B------:R-:W-:Y:S02]  /*15270*/  @!P0 LEA.HI.X R13, R166, R235, R167, 0x6, P1 ;  /* 0x000000eba60d8211 */ /* 0x000fe400008f34a7 */
[----:B------:R-:W-:Y:S02]  /*15280*/  ISETP.GE.AND P1, PT, R0, R5, PT ;  /* 0x000000050000720c */ /* 0x000fe40003f26270 */
[----:B------:R-:W-:Y:S01]  /*15290*/  SHF.R.U32.HI R2, RZ, 0x3, R2 ;  /* 0x00000003ff027819 */ /* 0x000fe20000011602 */
[----:B------:R1:W-:Y:S03]  /*152a0*/  @!P0 LDGSTS.E.BYPASS.LTC128B.128 [R243+0x9000], [R12.64] ;  /* 0x090000000cf38fae */ /* 0x0003e6000b901d46 */
[----:B------:R-:W-:Y:S01]  /*152b0*/  LOP3.LUT R2, R9, R2, RZ, 0x3c, !PT ;  /* 0x0000000209027212 */ /* 0x000fe200078e3cff */
        /* <DEDUP_REMOVED lines=13> */
[----:B-1----:R-:W-:-:S04]  /*15390*/  @!P1 IMAD.WIDE.U32 R12, R168, 0x60, R248 ;  /* 0x00000060a80c9825 */ /* 0x002fc800078e00f8 */
[----:B--2---:R-:W-:Y:S01]  /*153a0*/  @!P1 IMAD.IADD R11, R0, 0x1, R13 ;  /* 0x00000001000b9824 */ /* 0x004fe200078e020d */
[----:B------:R-:W-:-:S04]  /*153b0*/  DEPBAR.LE SB0, 0x0 ;  /* 0x000080000000791a */ /* 0x000fc80000000000 */
[----:B------:R-:W-:Y:S01]  /*153c0*/  BAR.SYNC.DEFER_BLOCKING 0x0 ;  /* 0x0000000000007b1d */ /* 0x000fe20000010000 */
[----:B------:R-:W-:Y:S01]  /*153d0*/  SHF.R.S32.HI R0, RZ, 0x5, R7 ;  /* 0x00000005ff007819 */ /* 0x000fe20000011407 */
[----:B------:R-:W-:-:S04]  /*153e0*/  @!P1 IMAD.MOV.U32 R10, RZ, RZ, R12 ;  /* 0x000000ffff0a9224 */ /* 0x000fc800078e000c */
[----:B------:R-:W-:Y:S01]  /*153f0*/  IMAD R7, R0, 0x400, R31 ;  /* 0x0000040000077824 */ /* 0x000fe200078e021f */
[----:B------:R-:W-:-:S03]  /*15400*/  IADD3 R0, R229, 0x8000, RZ ;  /* 0x00008000e5007810 */ /* 0x000fc60007ffe0ff */
[----:B------:R-:W-:-:S04]  /*15410*/  IMAD.IADD R230, R2, 0x1, R7 ;  /* 0x0000000102e67824 */ /* 0x000fc800078e0207 */
        /* <DEDUP_REMOVED lines=49> */
[----:B------:R-:W-:Y:S04]  /*15730*/  LDSM.16.M88.4 R48, [R230] ;  /* 0x00000000e630783b */ /* 0x000fe80000000200 */
[----:B------:R-:W3:Y:S04]  /*15740*/  LDSM.16.M88.4 R12, [R229+0x8000] ;  /* 0x00800000e50c783b */ /* 0x000ee80000000200 */
[----:B------:R-:W1:Y:S02]  /*15750*/  LDSM.16.M88.4 R44, [R229+0x8800] ;  /* 0x00880000e52c783b */ /* 0x000e640000000200 */
[----:B------:R-:W-:Y:S01]  /*15760*/  @P1 IADD3 R227, R0, -0x20, RZ ;  /* 0xffffffe000e31810 */ /* 0x000fe20007ffe0ff */
[----:B------:R-:W-:Y:S01]  /*15770*/  IMAD.MOV.U32 R0, RZ, RZ, 0x40 ;  /* 0x00000040ff007424 */ /* 0x000fe200078e00ff */
[----:B------:R-:W1:Y:S04]  /*15780*/  LDSM.16.M88.4 R64, [R229+0x9000] ;  /* 0x00900000e540783b */ /* 0x000e680000000200 */
[----:B--2---:R-:W2:Y:S01]  /*15790*/  LDSM.16.M88.4 R4, [R229+0x9800] ;  /* 0x00980000e504783b */ /* 0x004ea20000000200 */
[----:B------:R-:W-:-:S03]  /*157a0*/  SEL R0, R0, 0xffffffc0, !P2 ;  /* 0xffffffc000007807 */ /* 0x000fc60005000000 */
[----:B------:R-:W-:Y:S02]  /*157b0*/  LDSM.16.M88.4 R72, [R228] ;  /* 0x00000000e448783b */ /* 0x000fe40000000200 */
[----:B------:R-:W-:Y:S02]  /*157c0*/  IMAD.IADD R224, R229, 0x1, R0 ;  /* 0x00000001e5e07824 */ /* 0x000fe400078e0200 */
[----:B------:R-:W2:Y:S01]  /*157d0*/  LDSM.16.M88.4 R24, [R227] ;  /* 0x00000000e318783b */ /* 0x000ea20000000200 */
[----:B------:R-:W-:-:S03]  /*157e0*/  IMAD.IADD R220, R0, 0x1, R227 ;  /* 0x0000000100dc7824 */ /* 0x000fc600078e02e3 */
[----:B------:R-:W2:Y:S04]  /*157f0*/  LDSM.16.M88.4 R20, [R227+0x800] ;  /* 0x00080000e314783b */ /* 0x000ea80000000200 */
[----:B----4-:R-:W4:Y:S04]  /*15800*/  LDSM.16.M88.4 R8, [R227+0x1000] ;  /* 0x00100000e308783b */ /* 0x010f280000000200 */
[----:B------:R-:W-:Y:S04]  /*15810*/  LDSM.16.M88.4 R80, [R226] ;  /* 0x00000000e250783b */ /* 0x000fe80000000200 */
[----:B---3--:R-:W2:Y:S01]  /*15820*/  LDSM.16.M88.4 R40, [R224+0x8000] ;  /* 0x00800000e028783b */ /* 0x008ea20000000200 */
[C---:B------:R-:W-:Y:S03]  /*15830*/  HMMA.16816.F32.BF16 R16, R48.reuse, R12, RZ ;  /* 0x0000000c3010723c */ /* 0x040fe600000418ff */
[----:B------:R-:W2:Y:S04]  /*15840*/  LDSM.16.M88.4 R76, [R227+0x1800] ;  /* 0x00180000e34c783b */ /* 0x000ea80000000200 */
[----:B-----5:R-:W2:Y:S01]  /*15850*/  LDSM.16.M88.4 R36, [R224+0x8800] ;  /* 0x00880000e024783b */ /* 0x020ea20000000200 */
[C---:B------:R-:W-:Y:S03]  /*15860*/  HMMA.16816.F32.BF16 R12, R48.reuse, R14, RZ ;  /* 0x0000000e300c723c */ /* 0x040fe600000418ff */
[----:B------:R-:W-:Y:S04]  /*15870*/  LDSM.16.M88.4 R56, [R225] ;  /* 0x00000000e138783b */ /* 0x000fe80000000200 */
[----:B------:R-:W-:Y:S01]  /*15880*/  LDSM.16.M88.4 R84, [R224+0x9800] ;  /* 0x00980000e054783b */ /* 0x000fe20000000200 */
[C---:B-1----:R-:W-:Y:S03]  /*15890*/  HMMA.16816.F32.BF16 R32, R48.reuse, R44, RZ ;  /* 0x0000002c3020723c */ /* 0x042fe600000418ff */
[----:B------:R-:W3:Y:S04]  /*158a0*/  LD.E R0, [R28.64+0x18c] ;  /* 0x00018c061c007980 */ /* 0x000ee8000c101900 */
[----:B------:R-:W-:Y:S01]  /*158b0*/  LDSM.16.M88.4 R96, [R220+0x4800] ;  /* 0x00480000dc60783b */ /* 0x000fe20000000200 */
[C---:B------:R-:W-:Y:S03]  /*158c0*/  HMMA.16816.F32.BF16 R44, R48.reuse, R46, RZ ;  /* 0x0000002e302c723c */ /* 0x040fe600000418ff */
[----:B------:R-:W-:Y:S04]  /*158d0*/  LDSM.16.M88.4 R88, [R229+0xe800] ;  /* 0x00e80000e558783b */ /* 0x000fe80000000200 */
[----:B------:R-:W-:Y:S01]  /*158e0*/  LDSM.16.M88.4 R92, [R224+0xd800] ;  /* 0x00d80000e05c783b */ /* 0x000fe20000000200 */
[----:B------:R-:W-:Y:S01]  /*158f0*/  HMMA.16816.F32.BF16 R68, R48, R64, RZ ;  /* 0x000000403044723c */ /* 0x000fe200000418ff */
[----:B------:R-:W-:-:S02]  /*15900*/  IMAD.SHL.U32 R52, R52, 0x2, RZ ;  /* 0x0000000234347824 */ /* 0x000fc400078e00ff */
[----:B------:R-:W0:Y:S05]  /*15910*/  LDGDEPBAR ;  /* 0x00000000000079af */ /* 0x000e2a0000000000 */
        /* <DEDUP_REMOVED lines=9> */
[----:B------:R-:W1:Y:S07]  /*159b0*/  LDSM.16.M88.4 R20, [R220+0x800] ;  /* 0x00080000dc14783b */ /* 0x000e6e0000000200 */
        /* <DEDUP_REMOVED lines=25> */
[----:B------:R-:W2:Y:S07]  /*15b50*/  LDSM.16.M88.4 R20, [R227+0x2000] ;  /* 0x00200000e314783b */ /* 0x000eae0000000200 */
        /* <DEDUP_REMOVED lines=23> */
[C---:B----4-:R-:W-:Y:S08]  /*15cd0*/  HMMA.16816.F32.BF16 R32, R48.reuse, R8, R32 ;  /* 0x000000083020723c */ /* 0x050ff00000041820 */
[----:B------:R-:W-:Y:S01]  /*15ce0*/  HMMA.16816.F32.BF16 R44, R48, R10, R44 ;  /* 0x0000000a302c723c */ /* 0x000fe2000004182c */
[----:B------:R-:W4:Y:S07]  /*15cf0*/  LDSM.16.M88.4 R8, [R220+0x2800] ;  /* 0x00280000dc08783b */ /* 0x000f2e0000000200 */
        /* <DEDUP_REMOVED lines=19> */
[C---:B----4-:R-:W-:Y:S08]  /*15e30*/  HMMA.16816.F32.BF16 R32, R72.reuse, R8, R32 ;  /* 0x000000084820723c */ /* 0x050ff00000041820 */
[----:B------:R-:W-:Y:S01]  /*15e40*/  HMMA.16816.F32.BF16 R44, R72, R10, R44 ;  /* 0x0000000a482c723c */ /* 0x000fe2000004182c */
[----:B------:R-:W2:Y:S07]  /*15e50*/  LDSM.16.M88.4 R8, [R228+0x4000] ;  /* 0x00400000e408783b */ /* 0x000eae0000000200 */
[C---:B------:R-:W-:Y:S08]  /*15e60*/  HMMA.16816.F32.BF16 R60, R56.reuse, R84, R60 ;  /* 0x00000054383c723c */ /* 0x040ff0000004183c */
[----:B------:R-:W-:Y:S01]  /*15e70*/  HMMA.16816.F32.BF16 R80, R56, R86, R80 ;  /* 0x000000563850723c */ /* 0x000fe20000041850 */
[----:B------:R-:W4:Y:S04]  /*15e80*/  LDSM.16.M88.4 R56, [R229+0xd800] ;  /* 0x00d80000e538783b */ /* 0x000f280000000200 */
[----:B------:R-:W-:Y:S03]  /*15e90*/  LDSM.16.M88.4 R84, [R226+0x4000] ;  /* 0x00400000e254783b */ /* 0x000fe60000000200 */
[C---:B---3--:R-:W-:Y:S08]  /*15ea0*/  HMMA.16816.F32.BF16 R16, R48.reuse, R36, R16 ;  /* 0x000000243010723c */ /* 0x048ff00000041810 */
        /* <DEDUP_REMOVED lines=18> */
[C---:B----4-:R-:W-:Y:S08]  /*15fd0*/  HMMA.16816.F32.BF16 R60, R48.reuse, R56, R60 ;  /* 0x00000038303c723c */ /* 0x050ff0000004183c */
[----:B------:R-:W-:Y:S01]  /*15fe0*/  HMMA.16816.F32.BF16 R80, R48, R58, R80 ;  /* 0x0000003a3050723c */ /* 0x000fe20000041850 */
[----:B------:R-:W-:Y:S04]  /*15ff0*/  LDSM.16.M88.4 R56, [R230+0x6000] ;  /* 0x00600000e638783b */ /* 0x000fe80000000200 */
[----:B------:R-:W-:Y:S03]  /*16000*/  LDSM.16.M88.4 R48, [R227+0x6000] ;  /* 0x00600000e330783b */ /* 0x000fe60000000200 */
[C---:B---3--:R-:W-:Y:S08]  /*16010*/  HMMA.16816.F32.BF16 R32, R8.reuse, R24, R32 ;  /* 0x000000180820723c */ /* 0x048ff00000041820 */
        /* <DEDUP_REMOVED lines=11> */
[----:B------:R-:W4:Y:S03]  /*160d0*/  LDSM.16.M88.4 R40, [R228+0x6000] ;  /* 0x00600000e428783b */ /* 0x000f260000000200 */
        /* <DEDUP_REMOVED lines=16> */
[----:B------:R-:W1:Y:S07]  /*161e0*/  LDSM.16.M88.4 R48, [R229+0xf000] ;  /* 0x00f00000e530783b */ /* 0x000e6e0000000200 */
[----:B------:R-:W-:Y:S08]  /*161f0*/  HMMA.16816.F32.BF16 R32, R56, R88, R32 ;  /* 0x000000583820723c */ /* 0x000ff00000041820 */
[----:B------:R-:W-:Y:S08]  /*16200*/  HMMA.16816.F32.BF16 R68, R76, R72, R68 ;  /* 0x000000484c44723c */ /* 0x000ff00000041844 */
[----:B------:R-:W-:Y:S01]  /*16210*/  HMMA.16816.F32.BF16 R44, R56, R90, R44 ;  /* 0x0000005a382c723c */ /* 0x000fe2000004182c */
[----:B------:R-:W2:Y:S07]  /*16220*/  LDSM.16.M88.4 R88, [R220+0x5800] ;  /* 0x00580000dc58783b */ /* 0x000eae0000000200 */
[----:B------:R-:W-:Y:S01]  /*16230*/  HMMA.16816.F32.BF16 R72, R76, R74, R64 ;  /* 0x0000004a4c48723c */ /* 0x000fe20000041840 */
[----:B------:R-:W-:Y:S07]  /*16240*/  LDSM.16.M88.4 R64, [R220+0x6800] ;  /* 0x00680000dc40783b */ /* 0x000fee0000000200 */
[C---:B------:R-:W-:Y:S08]  /*16250*/  HMMA.16816.F32.BF16 R60, R84.reuse, R92, R60 ;  /* 0x0000005c543c723c */ /* 0x040ff0000004183c */
[----:B------:R-:W-:Y:S01]  /*16260*/  HMMA.16816.F32.BF16 R84, R84, R94, R80 ;  /* 0x0000005e5454723c */ /* 0x000fe20000041850 */
[----:B------:R-:W4:Y:S07]  /*16270*/  LDSM.16.M88.4 R80, [R224+0xe800] ;  /* 0x00e80000e050783b */ /* 0x000f2e0000000200 */
[C---:B---3--:R-:W-:Y:S08]  /*16280*/  HMMA.16816.F32.BF16 R16, R24.reuse, R20, R16 ;  /* 0x000000141810723c */ /* 0x048ff00000041810 */
[----:B------:R-:W-:Y:S01]  /*16290*/  HMMA.16816.F32.BF16 R12, R24, R22, R12 ;  /* 0x00000016180c723c */ /* 0x000fe2000004180c */
[----:B------:R-:W3:Y:S07]  /*162a0*/  LDSM.16.M88.4 R20, [R227+0x7000] ;  /* 0x00700000e314783b */ /* 0x000eee0000000200 */
[----:B------:R-:W-:Y:S08]  /*162b0*/  HMMA.16816.F32.BF16 R32, R40, R36, R32 ;  /* 0x000000242820723c */ /* 0x000ff00000041820 */
[----:B-1----:R-:W-:Y:S08]  /*162c0*/  HMMA.16816.F32.BF16 R68, R56, R48, R68 ;  /* 0x000000303844723c */ /* 0x002ff00000041844 */
[----:B------:R-:W-:Y:S01]  /*162d0*/  HMMA.16816.F32.BF16 R44, R40, R38, R44 ;  /* 0x00000026282c723c */ /* 0x000fe2000004182c */
[----:B------:R-:W1:Y:S07]  /*162e0*/  LDSM.16.M88.4 R36, [R229+0xf800] ;  /* 0x00f80000e524783b */ /* 0x000e6e0000000200 */
[----:B------:R-:W-:Y:S08]  /*162f0*/  HMMA.16816.F32.BF16 R72, R56, R50, R72 ;  /* 0x000000323848723c */ /* 0x000ff00000041848 */
[----:B--2---:R-:W-:Y:S08]  /*16300*/  HMMA.16816.F32.BF16 R60, R76, R88, R60 ;  /* 0x000000584c3c723c */ /* 0x004ff0000004183c */
[----:B------:R-:W-:Y:S08]  /*16310*/  HMMA.16816.F32.BF16 R12, R8, R6, R12 ;  /* 0x00000006080c723c */ /* 0x000ff0000004180c */
[----:B----4-:R-:W-:Y:S08]  /*16320*/  HMMA.16816.F32.BF16 R32, R24, R80, R32 ;  /* 0x000000501820723c */ /* 0x010ff00000041820 */
[C---:B---3--:R-:W-:Y:S08]  /*16330*/  HMMA.16816.F32.BF16 R68, R40.reuse, R20, R68 ;  /* 0x000000142844723c */ /* 0x048ff00000041844 */
        /* <DEDUP_REMOVED lines=10> */
[----:B------:R-:W-:-:S06]  /*163e0*/  FMUL.FTZ R80, R15, R0 ;  /* 0x000000000f507220 */ /* 0x000fcc0000410000 */
[----:B------:R-:W-:Y:S01]  /*163f0*/  HMMA.16816.F32.BF16 R32, R8, R64, R32 ;  /* 0x000000400820723c */ /* 0x000fe20000041820 */
[----:B------:R-:W-:Y:S01]  /*16400*/  MUFU.TANH R64, R13 ;  /* 0x0000000d00407308 */ /* 0x000fe20000002400 */
[-C--:B------:R-:W-:Y:S02]  /*16410*/  FMUL.FTZ R16, R16, R0.reuse ;  /* 0x0000000010107220 */ /* 0x080fe40000410000 */
[----:B------:R-:W-:-:S05]  /*16420*/  FMUL.FTZ R17, R17, R0 ;  /* 0x0000000011117220 */ /* 0x000fca0000410000 */
[----:B------:R1:W-:Y:S01]  /*16430*/  MUFU.TANH R65, R14 ;  /* 0x0000000e00417308 */ /* 0x0003e20000002400 */
[----:B------:R-:W-:Y:S01]  /*16440*/  HMMA.16816.F32.BF16 R84, R56, R38, R84 ;  /* 0x000000263854723c */ /* 0x000fe20000041854 */
[-C--:B------:R-:W-:Y:S02]  /*16450*/  FMUL.FTZ R49, R18, R0.reuse ;  /* 0x0000000012317220 */ /* 0x080fe40000410000 */
[----:B------:R-:W-:-:S04]  /*16460*/  FMUL.FTZ R50, R19, R0 ;  /* 0x0000000013327220 */ /* 0x000fc80000410000 */
[----:B------:R-:W-:Y:S01]  /*16470*/  MUFU.TANH R30, R16 ;  /* 0x00000010001e7308 */ /* 0x000fe20000002400 */
[----:B-1----:R-:W1:Y:S07]  /*16480*/  LDSM.16.M88.4 R12, [R224+0xf800] ;  /* 0x00f80000e00c783b */ /* 0x002e6e0000000200 */
[----:B------:R4:W-:Y:S01]  /*16490*/  MUFU.TANH R48, R17 ;  /* 0x0000001100307308 */ /* 0x0009e20000002400 */
[----:B--2---:R-:W-:Y:S01]  /*164a0*/  HMMA.16816.F32.BF16 R60, R40, R20, R60 ;  /* 0x00000014283c723c */ /* 0x004fe2000004183c */
[----:B----4-:R-:W2:Y:S07]  /*164b0*/  LDSM.16.M88.4 R16, [R220+0x7000] ;  /* 0x00700000dc10783b */ /* 0x010eae0000000200 */
[C---:B---3--:R-:W-:Y:S08]  /*164c0*/  HMMA.16816.F32.BF16 R68, R24.reuse, R4, R68 ;  /* 0x000000041844723c */ /* 0x048ff00000041844 */
[----:B------:R-:W-:Y:S01]  /*164d0*/  HMMA.16816.F32.BF16 R72, R24, R6, R72 ;  /* 0x000000061848723c */ /* 0x000fe20000041848 */
[----:B------:R-:W3:Y:S07]  /*164e0*/  LDSM.16.M88.4 R4, [R220+0x7800] ;  /* 0x00780000dc04783b */ /* 0x000eee0000000200 */
[----:B------:R-:W-:Y:S08]  /*164f0*/  HMMA.16816.F32.BF16 R84, R40, R22, R84 ;  /* 0x000000162854723c */ /* 0x000ff00000041854 */
[----:B------:R-:W-:Y:S01]  /*16500*/  HMMA.16816.F32.BF16 R44, R24, R82, R44 ;  /* 0x00000052182c723c */ /* 0x000fe2000004182c */
[----:B------:R-:W-:Y:S01]  /*16510*/  LOP3.LUT R22, R52, 0x6, RZ, 0xc0, !PT ;  /* 0x0000000634167812 */ /* 0x000fe200078ec0ff */
[----:B------:R-:W4:Y:S01]  /*16520*/  MUFU.TANH R49, R49 ;  /* 0x0000003100317308 */ /* 0x000f220000002400 */
[----:B------:R-:W-:Y:S01]  /*16530*/  FMUL.FTZ R32, R32, R0 ;  /* 0x0000000020207220 */ /* 0x000fe20000410000 */
[----:B------:R-:W-:-:S04]  /*16540*/  DEPBAR.LE SB0, 0x0 ;  /* 0x000080000000791a */ /* 0x000fc80000000000 */
[----:B-1----:R-:W-:Y:S01]  /*16550*/  HMMA.16816.F32.BF16 R60, R24, R12, R60 ;  /* 0x0000000c183c723c */ /* 0x002fe2000004183c */
[----:B------:R-:W-:-:S07]  /*16560*/  IMAD R22, R165, 0x40, R22 ;  /* 0x00000040a5167824 */ /* 0x000fce00078e0216 */
[C---:B--2---:R-:W-:Y:S07]  /*16570*/  HMMA.16816.F32.BF16 R68, R8.reuse, R16, R68 ;  /* 0x000000100844723c */ /* 0x044fee0000041844 */
[----:B------:R-:W-:Y:S01]  /*16580*/  IADD3 R17, R22, -0x3f, RZ ;  /* 0xffffffc116117810 */ /* 0x000fe20007ffe0ff */
[----:B------:R-:W-:Y:S03]  /*16590*/  HMMA.16816.F32.BF16 R72, R8, R18, R72 ;  /* 0x000000120848723c */ /* 0x000fe60000041848 */
[----:B------:R-:W-:-:S05]  /*165a0*/  ISETP.GE.AND P1, PT, R17, R54, PT ;  /* 0x000000361100720c */ /* 0x000fca0003f26270 */
[----:B------:R-:W-:Y:S08]  /*165b0*/  HMMA.16816.F32.BF16 R16, R24, R14, R84 ;  /* 0x0000000e1810723c */ /* 0x000ff00000041854 */
[----:B------:R-:W-:Y:S01]  /*165c0*/  HMMA.16816.F32.BF16 R44, R8, R66, R44 ;  /* 0x00000042082c723c */ /* 0x000fe2000004182c */
[----:B------:R-:W1:Y:S01]  /*165d0*/  MUFU.TANH R50, R50 ;  /* 0x0000003200327308 */ /* 0x000e620000002400 */
[----:B------:R-:W-:-:S06]  /*165e0*/  IADD3 R13, R22, -0x40, RZ ;  /* 0xffffffc0160d7810 */ /* 0x000fcc0007ffe0ff */
[----:B---3--:R-:W-:Y:S07]  /*165f0*/  HMMA.16816.F32.BF16 R60, R8, R4, R60 ;  /* 0x00000004083c723c */ /* 0x008fee000004183c */
[----:B------:R-:W-:-:S04]  /*16600*/  IADD3 R5, R22, -0x37, RZ ;  /* 0xffffffc916057810 */ /* 0x000fc80007ffe0ff */
[-C--:B------:R-:W-:Y:S02]  /*16610*/  ISETP.GE.AND P6, PT, R5, R54.reuse, PT ;  /* 0x000000360500720c */ /* 0x080fe40003fc6270 */
[C---:B------:R-:W-:Y:S02]  /*16620*/  IADD3 R5, R22.reuse, -0x28, RZ ;  /* 0xffffffd816057810 */ /* 0x040fe40007ffe0ff */
[-C--:B------:R-:W-:Y:S02]  /*16630*/  ISETP.GE.AND P2, PT, R13, R54.reuse, PT ;  /* 0x000000360d00720c */ /* 0x080fe40003f46270 */
[----:B------:R-:W-:Y:S02]  /*16640*/  IADD3 R13, R22, -0x38, RZ ;  /* 0xffffffc8160d7810 */ /* 0x000fe40007ffe0ff */
[----:B------:R-:W-:Y:S01]  /*16650*/  ISETP.GE.AND P3, PT, R5, R54, PT ;  /* 0x000000360500720c */ /* 0x000fe20003f66270 */
[----:B------:R-:W-:Y:S01]  /*16660*/  FMUL.FTZ R34, R34, R0 ;  /* 0x0000000022227220 */ /* 0x000fe20000410000 */
[C---:B------:R-:W-:Y:S01]  /*16670*/  IADD3 R5, R22.reuse, -0x27, RZ ;  /* 0xffffffd916057810 */ /* 0x040fe20007ffe0ff */
[----:B------:R-:W-:Y:S01]  /*16680*/  HMMA.16816.F32.BF16 R16, R8, R6, R16 ;  /* 0x000000060810723c */ /* 0x000fe20000041810 */
[----:B------:R-:W2:Y:S01]  /*16690*/  MUFU.TANH R80, R80 ;  /* 0x0000005000507308 */ /* 0x000ea20000002400 */
[----:B------:R-:W-:Y:S01]  /*166a0*/  ISETP.GE.AND P0, PT, R13, R54, PT ;  /* 0x000000360d00720c */ /* 0x000fe20003f06270 */
[-C--:B------:R-:W-:Y:S01]  /*166b0*/  FMUL.FTZ R33, R33, R0.reuse ;  /* 0x0000000021217220 */ /* 0x080fe20000410000 */
[----:B------:R-:W-:Y:S01]  /*166c0*/  IADD3 R13, R22, -0x2f, RZ ;  /* 0xffffffd1160d7810 */ /* 0x000fe20007ffe0ff */
[----:B------:R-:W-:Y:S01]  /*166d0*/  FMUL.FTZ R35, R35, R0 ;  /* 0x0000000023237220 */ /* 0x000fe20000410000 */
[----:B----4-:R-:W-:-:S02]  /*166e0*/  FSEL R49, R49, -INF , !P2 ;  /* 0xff80000031317808 */ /* 0x010fc40005000000 */
[----:B------:R-:W-:Y:S02]  /*166f0*/  FSEL R30, R30, -INF , !P2 ;  /* 0xff8000001e1e7808 */ /* 0x000fe40005000000 */
[----:B------:R-:W-:Y:S01]  /*16700*/  ISETP.GE.AND P2, PT, R5, R54, PT ;  /* 0x000000360500720c */ /* 0x000fe20003f46270 */
[----:B------:R-:W3:Y:S01]  /*16710*/  MUFU.TANH R32, R32 ;  /* 0x0000002000207308 */ /* 0x000ee20000002400 */
[----:B------:R-:W-:Y:S01]  /*16720*/  IADD3 R5, R22, -0x20, RZ ;  /* 0xffffffe016057810 */ /* 0x000fe20007ffe0ff */
[----:B------:R-:W-:Y:S01]  /*16730*/  FMUL.FTZ R36, R44, R0 ;  /* 0x000000002c247220 */ /* 0x000fe20000410000 */
[----:B------:R-:W-:Y:S01]  /*16740*/  ISETP.GE.AND P4, PT, R13, R54, PT ;  /* 0x000000360d00720c */ /* 0x000fe20003f86270 */
[-C--:B------:R-:W-:Y:S01]  /*16750*/  FMUL.FTZ R37, R46, R0.reuse ;  /* 0x000000002e257220 */ /* 0x080fe20000410000 */
[----:B-1----:R-:W-:Y:S01]  /*16760*/  FSEL R50, R50, -INF , !P1 ;  /* 0xff80000032327808 */ /* 0x002fe20004800000 */
[-C--:B------:R-:W-:Y:S01]  /*16770*/  FMUL.FTZ R69, R69, R0.reuse ;  /* 0x0000000045457220 */ /* 0x080fe20000410000 */
[----:B------:R-:W-:Y:S01]  /*16780*/  FSEL R13, R48, -INF , !P1 ;  /* 0xff800000300d7808 */ /* 0x000fe20004800000 */
[----:B------:R-:W1:Y:S01]  /*16790*/  MUFU.TANH R34, R34 ;  /* 0x0000002200227308 */ /* 0x000e620000002400 */
[----:B------:R-:W-:Y:S01]  /*167a0*/  FMUL.FTZ R71, R71, R0 ;  /* 0x0000000047477220 */ /* 0x000fe20000410000 */
[----:B------:R-:W-:-:S02]  /*167b0*/  ISETP.GE.AND P1, PT, R5, R54, PT ;  /* 0x000000360500720c */ /* 0x000fc40003f26270 */
[----:B------:R-:W-:-:S04]  /*167c0*/  IADD3 R5, R22, -0x1f, RZ ;  /* 0xffffffe116057810 */ /* 0x000fc80007ffe0ff */
[----:B------:R-:W-:Y:S01]  /*167d0*/  MUFU.TANH R33, R33 ;  /* 0x0000002100217308 */ /* 0x000fe20000002400 */
[-C--:B------:R-:W-:Y:S01]  /*167e0*/  FMUL.FTZ R20, R45, R0.reuse ;  /* 0x000000002d147220 */ /* 0x080fe20000410000 */
[----:B------:R-:W-:Y:S01]  /*167f0*/  FSEL R65, R65, -INF , !P0 ;  /* 0xff80000041417808 */ /* 0x000fe20004000000 */
[----:B------:R-:W-:Y:S01]  /*16800*/  FMUL.FTZ R21, R47, R0 ;  /* 0x000000002f157220 */ /* 0x000fe20000410000 */
[----:B------:R-:W-:-:S04]  /*16810*/  FSEL R51, R51, -INF , !P0 ;  /* 0xff80000033337808 */ /* 0x000fc80004000000 */
[----:B------:R-:W4:Y:S01]  /*16820*/  MUFU.TANH R35, R35 ;  /* 0x0000002300237308 */ /* 0x000f220000002400 */
[C---:B------:R-:W-:Y:S02]  /*16830*/  IADD3 R15, R22.reuse, -0x30, RZ ;  /* 0xffffffd0160f7810 */ /* 0x040fe40007ffe0ff */
[----:B------:R-:W-:Y:S02]  /*16840*/  ISETP.GE.AND P0, PT, R5, R54, PT ;  /* 0x000000360500720c */ /* 0x000fe40003f06270 */
[----:B------:R-:W-:-:S03]  /*16850*/  IADD3 R5, R22, -0x18, RZ ;  /* 0xffffffe816057810 */ /* 0x000fc60007ffe0ff */
[----:B------:R-:W-:Y:S01]  /*16860*/  MUFU.TANH R187, R69 ;  /* 0x0000004500bb7308 */ /* 0x000fe20000002400 */
[----:B------:R-:W-:Y:S02]  /*16870*/  ISETP.GE.AND P5, PT, R15, R54, PT ;  /* 0x000000360f00720c */ /* 0x000fe40003fa6270 */
[----:B--2---:R-:W-:-:S05]  /*16880*/  FSEL R80, R80, -INF , !P6 ;  /* 0xff80000050507808 */ /* 0x004fca0007000000 */
[----:B------:R-:W2:Y:S01]  /*16890*/  MUFU.TANH R191, R71 ;  /* 0x0000004700bf7308 */ /* 0x000ea20000002400 */
[----:B------:R-:W-:Y:S01]  /*168a0*/  FSEL R64, R64, -INF , !P6 ;  /* 0xff80000040407808 */ /* 0x000fe20007000000 */
[----:B------:R-:W-:Y:S01]  /*168b0*/  FMUL.FTZ R68, R68, R0 ;  /* 0x0000000044447220 */ /* 0x000fe20000410000 */
[----:B------:R-:W-:-:S05]  /*168c0*/  ISETP.GE.AND P6, PT, R5, R54, PT ;  /* 0x000000360500720c */ /* 0x000fca0003fc6270 */
[----:B------:R-:W-:Y:S01]  /*168d0*/  MUFU.TANH R36, R36 ;  /* 0x0000002400247308 */ /* 0x000fe20000002400 */
[----:B------:R-:W-:Y:S01]  /*168e0*/  FMUL.FTZ R70, R70, R0 ;  /* 0x0000000046467220 */ /* 0x000fe20000410000 */
[----:B------:R-:W-:-:S06]  /*168f0*/  IADD3 R5, R22, -0x17, RZ ;  /* 0xffffffe916057810 */ /* 0x000fcc0007ffe0ff */
[----:B------:R-:W2:Y:S01]  /*16900*/  MUFU.TANH R37, R37 ;  /* 0x0000002500257308 */ /* 0x000ea20000002400 */
[----:B---3--:R-:W-:Y:S01]  /*16910*/  FSEL R6, R32, -INF , !P5 ;  /* 0xff80000020067808 */ /* 0x008fe20006800000 */
[----:B------:R-:W-:Y:S01]  /*16920*/  FMUL.FTZ R32, R62, R0 ;  /* 0x000000003e207220 */ /* 0x000fe20000410000 */
[----:B------:R-:W-:-:S05]  /*16930*/  IADD3 R7, R22, -0x10, RZ ;  /* 0xfffffff016077810 */ /* 0x000fca0007ffe0ff */
[----:B------:R-:W-:Y:S01]  /*16940*/  MUFU.TANH R20, R20 ;  /* 0x0000001400147308 */ /* 0x000fe20000002400 */
[----:B-1----:R-:W-:Y:S01]  /*16950*/  FSEL R11, R34, -INF , !P5 ;  /* 0xff800000220b7808 */ /* 0x002fe20006800000 */
[----:B------:R-:W-:Y:S01]  /*16960*/  FMUL.FTZ R72, R72, R0 ;  /* 0x0000000048487220 */ /* 0x000fe20000410000 */
[----:B------:R-:W-:-:S05]  /*16970*/  ISETP.GE.AND P5, PT, R5, R54, PT ;  /* 0x000000360500720c */ /* 0x000fca0003fa6270 */
[----:B------:R-:W1:Y:S01]  /*16980*/  MUFU.TANH R21, R21 ;  /* 0x0000001500157308 */ /* 0x000e620000002400 */
[-C--:B------:R-:W-:Y:S01]  /*16990*/  FMUL.FTZ R73, R73, R0.reuse ;  /* 0x0000000049497220 */ /* 0x080fe20000410000 */
[----:B----4-:R-:W-:Y:S01]  /*169a0*/  FSEL R10, R35, -INF , !P4 ;  /* 0xff800000230a7808 */ /* 0x010fe20006000000 */
        /* <DEDUP_REMOVED lines=12> */
[----:B------:R-:W-:Y:S01]  /*16a70*/  FMUL.FTZ R19, R19, R0 ;  /* 0x0000000013137220 */ /* 0x000fe20000410000 */
[----:B------:R-:W-:Y:S02]  /*16a80*/  IADD3 R7, R22, -0xf, RZ ;  /* 0xfffffff116077810 */ /* 0x000fe40007ffe0ff */
[----:B--2---:R-:W-:Y:S02]  /*16a90*/  FSEL R191, R191, -INF , !P0 ;  /* 0xff800000bfbf7808 */ /* 0x004fe40004000000 */
[----:B------:R-:W-:Y:S01]  /*16aa0*/  MUFU.TANH R184, R72 ;  /* 0x0000004800b87308 */ /* 0x000fe20000002400 */
[----:B------:R-:W-:-:S02]  /*16ab0*/  FSEL R187, R187, -INF , !P0 ;  /* 0xff800000bbbb7808 */ /* 0x000fc40004000000 */
[----:B------:R-:W-:Y:S02]  /*16ac0*/  FSEL R9, R37, -INF , !P3 ;  /* 0xff80000025097808 */ /* 0x000fe40005800000 */
[----:B------:R-:W-:Y:S02]  /*16ad0*/  FSEL R4, R36, -INF , !P3 ;  /* 0xff80000024047808 */ /* 0x000fe40005800000 */
[----:B------:R-:W-:Y:S01]  /*16ae0*/  ISETP.GE.AND P0, PT, R165, 0x2, PT ;  /* 0x00000002a500780c */ /* 0x000fe20003f06270 */
[----:B------:R-:W-:Y:S01]  /*16af0*/  MUFU.TANH R189, R73 ;  /* 0x0000004900bd7308 */ /* 0x000fe20000002400 */
[----:B------:R-:W-:Y:S02]  /*16b00*/  ISETP.GE.AND P3, PT, R7, R54, PT ;  /* 0x000000360700720c */ /* 0x000fe40003f66270 */
[----:B------:R-:W-:-:S05]  /*16b10*/  IADD3 R7, R22, -0x8, RZ ;  /* 0xfffffff816077810 */ /* 0x000fca0007ffe0ff */
        /* <DEDUP_REMOVED lines=59> */
[----:B------:R-:W-:Y:S02]  /*16ed0*/  ISETP.GE.AND P3, PT, R3, RZ, PT ;  /* 0x000000ff0300720c */ /* 0x000fe40003f66270 */
[----:B------:R-:W-:Y:S01]  /*16ee0*/  LOP3.LUT R3, RZ, R20, RZ, 0x33, !PT ;  /* 0x00000014ff037212 */ /* 0x000fe200078e33ff */
        /* <DEDUP_REMOVED lines=50> */
.L_x_4444:
[----:B------:R-:W2:Y:S02]  /*17210*/  LD.E R7, [R28.64+0x38] ;  /* 0x000038061c077980 */ /* 0x000ea4000c101900 */
[----:B--2---:R-:W-:-:S04]  /*17220*/  LEA R7, -R7, RZ, 0x6 ;  /* 0x000000ff07077211 */ /* 0x004fc800078e31ff */
[----:B------:R-:W-:Y:S02]  /*17230*/  SHF.R.S32.HI R14, RZ, 0x1f, R7 ;  /* 0x0000001fff0e7819 */ /* 0x000fe40000011407 */
.L_x_4445:
[----:B------:R-:W-:Y:S05]  /*17240*/  BSYNC B0 ;  /* 0x0000000000007941 */ /* 0x000fea0003800000 */
.L_x_4443:
[C---:B------:R-:W-:Y:S01]  /*17250*/  IMAD.SHL.U32 R3, R166.reuse, 0x20, RZ ;  /* 0x00000020a6037824 */ /* 0x040fe200078e00ff */
[C---:B------:R-:W-:Y:S02]  /*17260*/  LEA R236, P2, R7.reuse, R236, 0x1 ;  /* 0x000000ec07ec7211 */ /* 0x040fe400078408ff */
[----:B------:R-:W-:Y:S02]  /*17270*/  SHF.L.U64.HI R0, R166, 0x5, R167 ;  /* 0x00000005a6007819 */ /* 0x000fe400000102a7 */
[----:B------:R-:W-:Y:S01]  /*17280*/  IADD3 R16, P1, R236, R3, RZ ;  /* 0x00000003ec107210 */ /* 0x000fe20007f3e0ff */
[----:B------:R-:W-:Y:S01]  /*17290*/  IMAD.MOV.U32 R234, RZ, RZ, R236 ;  /* 0x000000ffffea7224 */ /* 0x000fe200078e00ec */
        /* <DEDUP_REMOVED lines=26> */
.L_x_4442:
[----:B------:R-:W-:Y:S05]  /*17440*/  BSYNC B1 ;  /* 0x0000000000017941 */ /* 0x000fea0003800000 */
.L_x_4441:
[----:B------:R-:W2:Y:S01]  /*17450*/  LD.E R192, [R28.64+0xdc] ;  /* 0x0000dc061cc07980 */ /* 0x000ea2000c101900 */
[----:B------:R-:W-:-:S02]  /*17460*/  FMNMX.FTZ R0, R30, R13, !PT ;  /* 0x0000000d1e007209 */ /* 0x000fc40007810000 */
[----:B-1----:R-:W-:Y:S02]  /*17470*/  IADD3 R234, R31, R2, RZ ;  /* 0x000000021fea7210 */ /* 0x002fe40007ffe0ff */
        /* <DEDUP_REMOVED lines=63> */
[-CC-:B------:R-:W-:Y:S01]  /*17870*/  FFMA.FTZ R176, R13, R192.reuse, -R35.reuse ;  /* 0x000000c00db07223 */ /* 0x180fe20000010823 */
[----:B------:R-:W-:Y:S01]  /*17880*/  LDSM.16.MT88.4 R28, [R233+0x10800] ;  /* 0x01080000e91c783b */ /* 0x000fe20000004200 */
        /* <DEDUP_REMOVED lines=9> */
[-CC-:B------:R-:W-:Y:S01]  /*17920*/  FFMA.FTZ R179, R6, R192.reuse, -R35.reuse ;  /* 0x000000c006b37223 */ /* 0x180fe20000010823 */
[----:B------:R-:W3:Y:S01]  /*17930*/  LDSM.16.MT88.4 R64, [R231+0x12000] ;  /* 0x01200000e740783b */ /* 0x000ee20000004200 */
[-CC-:B------:R-:W-:Y:S02]  /*17940*/  FFMA.FTZ R172, R5, R192.reuse, -R35.reuse ;  /* 0x000000c005ac7223 */ /* 0x180fe40000010823 */
[-CC-:B------:R-:W-:Y:S01]  /*17950*/  FFMA.FTZ R173, R4, R192.reuse, -R35.reuse ;  /* 0x000000c004ad7223 */ /* 0x180fe20000010823 */
[----:B------:R-:W4:Y:S01]  /*17960*/  LDSM.16.MT88.4 R80, [R233+0x14000] ;  /* 0x01400000e950783b */ /* 0x000f220000004200 */
[-C--:B------:R-:W-:Y:S01]  /*17970*/  FFMA.FTZ R2, R12, R192.reuse, -R35 ;  /* 0x000000c00c027223 */ /* 0x080fe20000010823 */
[----:B------:R-:W-:Y:S01]  /*17980*/  MUFU.EX2 R181, R181 ;  /* 0x000000b500b57308 */ /* 0x000fe20000000800 */
[-CC-:B------:R-:W-:Y:S01]  /*17990*/  FFMA.FTZ R177, R11, R192.reuse, -R193.reuse ;  /* 0x000000c00bb17223 */ /* 0x180fe200000108c1 */
[----:B------:R-:W5:Y:S01]  /*179a0*/  LDSM.16.MT88.4 R4, [R231+0x16000] ;  /* 0x01600000e704783b */ /* 0x000f620000004200 */
[----:B------:R-:W-:-:S02]  /*179b0*/  FFMA.FTZ R170, R10, R192, -R193 ;  /* 0x000000c00aaa7223 */ /* 0x000fc400000108c1 */
[-CC-:B------:R-:W-:Y:S01]  /*179c0*/  FFMA.FTZ R171, R9, R192.reuse, -R193.reuse ;  /* 0x000000c009ab7223 */ /* 0x180fe200000108c1 */
[----:B------:R-:W1:Y:S01]  /*179d0*/  LDSM.16.MT88.4 R12, [R234+0x10800] ;  /* 0x01080000ea0c783b */ /* 0x000e620000004200 */
[-C--:B------:R-:W-:Y:S01]  /*179e0*/  FFMA.FTZ R0, R8, R192.reuse, -R193 ;  /* 0x000000c008007223 */ /* 0x080fe200000108c1 */
[----:B------:R-:W3:Y:S01]  /*179f0*/  MUFU.EX2 R174, R174 ;  /* 0x000000ae00ae7308 */ /* 0x000ee20000000800 */
[----:B--2---:R-:W-:Y:S01]  /*17a00*/  F2FP.BF16.PACK_AB R128, R176, R183 ;  /* 0x000000b7b080723e */ /* 0x004fe200000010ff */
[----:B------:R-:W2:Y:S01]  /*17a10*/  LDSM.16.MT88.4 R8, [R234+0x12800] ;  /* 0x01280000ea08783b */ /* 0x000ea20000004200 */
[-CC-:B------:R-:W-:Y:S02]  /*17a20*/  FFMA.FTZ R182, R182, R192.reuse, -R35.reuse ;  /* 0x000000c0b6b67223 */ /* 0x180fe40000010823 */
[-CC-:B------:R-:W-:Y:S02]  /*17a30*/  FFMA.FTZ R187, R187, R192.reuse, -R35.reuse ;  /* 0x000000c0bbbb7223 */ /* 0x180fe40000010823 */
[-CC-:B------:R-:W-:Y:S01]  /*17a40*/  FFMA.FTZ R184, R184, R192.reuse, -R35.reuse ;  /* 0x000000c0b8b87223 */ /* 0x180fe20000010823 */
[----:B------:R-:W-:Y:S01]  /*17a50*/  MUFU.EX2 R185, R185 ;  /* 0x000000b900b97308 */ /* 0x000fe20000000800 */
[----:B------:R-:W-:-:S02]  /*17a60*/  FFMA.FTZ R189, R189, R192, -R35 ;  /* 0x000000c0bdbd7223 */ /* 0x000fc40000010823 */
[-CC-:B------:R-:W-:Y:S02]  /*17a70*/  FFMA.FTZ R186, R186, R192.reuse, -R193.reuse ;  /* 0x000000c0baba7223 */ /* 0x180fe400000108c1 */
[-CC-:B------:R-:W-:Y:S02]  /*17a80*/  FFMA.FTZ R191, R191, R192.reuse, -R193.reuse ;  /* 0x000000c0bfbf7223 */ /* 0x180fe400000108c1 */
[-CC-:B------:R-:W-:Y:S01]  /*17a90*/  FFMA.FTZ R195, R195, R192.reuse, -R193.reuse ;  /* 0x000000c0c3c37223 */ /* 0x180fe200000108c1 */
[----:B------:R-:W4:Y:S01]  /*17aa0*/  MUFU.EX2 R178, R178 ;  /* 0x000000b200b27308 */ /* 0x000f220000000800 */
[----:B---3--:R-:W-:Y:S01]  /*17ab0*/  F2FP.BF16.PACK_AB R130, R174, R181 ;  /* 0x000000b5ae82723e */ /* 0x008fe200000010ff */
[-C--:B------:R-:W-:Y:S02]  /*17ac0*/  FFMA.FTZ R196, R196, R192.reuse, -R193 ;  /* 0x000000c0c4c47223 */ /* 0x080fe400000108c1 */
[-CC-:B------:R-:W-:Y:S02]  /*17ad0*/  FFMA.FTZ R198, R198, R192.reuse, -R35.reuse ;  /* 0x000000c0c6c67223 */ /* 0x180fe40000010823 */
[----:B------:R-:W-:-:S02]  /*17ae0*/  FFMA.FTZ R197, R197, R192, -R35 ;  /* 0x000000c0c5c57223 */ /* 0x000fc40000010823 */
        /* <DEDUP_REMOVED lines=9> */
[----:B------:R-:W-:-:S02]  /*17b80*/  FFMA.FTZ R245, R188, R192, -R193 ;  /* 0x000000c0bcf57223 */ /* 0x000fc400000108c1 */
[----:B------:R-:W-:Y:S02]  /*17b90*/  FADD.FTZ R176, R183, R176 ;  /* 0x000000b0b7b07221 */ /* 0x000fe40000010000 */
[----:B------:R-:W-:Y:S01]  /*17ba0*/  MUFU.EX2 R179, R179 ;  /* 0x000000b300b37308 */ /* 0x000fe20000000800 */
[----:B------:R-:W-:Y:S02]  /*17bb0*/  FADD.FTZ R185, R185, R178 ;  /* 0x000000b2b9b97221 */ /* 0x000fe40000010000 */
[----:B------:R-:W-:-:S04]  /*17bc0*/  FADD.FTZ R181, R181, R176 ;  /* 0x000000b0b5b57221 */ /* 0x000fc80000010000 */
[----:B------:R-:W-:Y:S01]  /*17bd0*/  FADD.FTZ R174, R174, R181 ;  /* 0x000000b5aeae7221 */ /* 0x000fe20000010000 */
[----:B---3--:R-:W-:Y:S01]  /*17be0*/  F2FP.BF16.PACK_AB R131, R175, R180 ;  /* 0x000000b4af83723e */ /* 0x008fe200000010ff */
[----:B------:R-:W3:Y:S01]  /*17bf0*/  MUFU.EX2 R172, R172 ;  /* 0x000000ac00ac7308 */ /* 0x000ee20000000800 */
        /* <DEDUP_REMOVED lines=54> */
[C---:B-----5:R-:W-:Y:S07]  /*17f60*/  HMMA.16816.F32.BF16 R124, R128.reuse, R4, RZ ;  /* 0x00000004807c723c */ /* 0x060fee00000418ff */
        /* <DEDUP_REMOVED lines=8> */
[----:B--2---:R-:W-:Y:S01]  /*17ff0*/  F2FP.BF16.PACK_AB R7, R0, R171 ;  /* 0x000000ab0007723e */ /* 0x004fe200000010ff */
        /* <DEDUP_REMOVED lines=17> */
[C---:B---3--:R-:W-:Y:S08]  /*18110*/  HMMA.16816.F32.BF16 R68, R4.reuse, R8, R68 ;  /* 0x000000080444723c */ /* 0x048ff00000041844 */
[C---:B------:R-:W-:Y:S01]  /*18120*/  HMMA.16816.F32.BF16 R72, R4.reuse, R10, R72 ;  /* 0x0000000a0448723c */ /* 0x040fe20000041848 */
[----:B------:R-:W3:Y:S07]  /*18130*/  LDSM.16.MT88.4 R8, [R233+0x16800] ;  /* 0x01680000e908783b */ /* 0x000eee0000004200 */
[C---:B------:R-:W-:Y:S01]  /*18140*/  HMMA.16816.F32.BF16 R148, R4.reuse, R30, R148 ;  /* 0x0000001e0494723c */ /* 0x040fe20000041894 */
[----:B------:R-:W5:Y:S07]  /*18150*/  LDSM.16.MT88.4 R28, [R231+0x12800] ;  /* 0x01280000e71c783b */ /* 0x000f6e0000004200 */
[C---:B------:R-:W-:Y:S08]  /*18160*/  HMMA.16816.F32.BF16 R144, R4.reuse, R24, R144 ;  /* 0x000000180490723c */ /* 0x040ff00000041890 */
[C---:B------:R-:W-:Y:S01]  /*18170*/  HMMA.16816.F32.BF16 R140, R4.reuse, R26, R140 ;  /* 0x0000001a048c723c */ /* 0x040fe2000004188c */
[----:B------:R-:W1:Y:S07]  /*18180*/  LDSM.16.MT88.4 R24, [R233+0x14800] ;  /* 0x01480000e918783b */ /* 0x000e6e0000004200 */
[C---:B------:R-:W-:Y:S08]  /*18190*/  HMMA.16816.F32.BF16 R136, R4.reuse, R20, R136 ;  /* 0x000000140488723c */ /* 0x040ff00000041888 */
        /* <DEDUP_REMOVED lines=11> */
[C---:B-----5:R-:W-:Y:S08]  /*18250*/  HMMA.16816.F32.BF16 R60, R4.reuse, R28, R60 ;  /* 0x0000001c043c723c */ /* 0x060ff0000004183c */
[C---:B------:R-:W-:Y:S01]  /*18260*/  HMMA.16816.F32.BF16 R64, R4.reuse, R30, R64 ;  /* 0x0000001e0440723c */ /* 0x040fe20000041840 */
[----:B------:R-:W-:Y:S07]  /*18270*/  LDSM.16.MT88.4 R28, [R232+0x13000] ;  /* 0x01300000e81c783b */ /* 0x000fee0000004200 */
[C---:B-1----:R-:W-:Y:S08]  /*18280*/  HMMA.16816.F32.BF16 R76, R4.reuse, R24, R76 ;  /* 0x00000018044c723c */ /* 0x042ff0000004184c */
[C---:B------:R-:W-:Y:S01]  /*18290*/  HMMA.16816.F32.BF16 R80, R4.reuse, R26, R80 ;  /* 0x0000001a0450723c */ /* 0x040fe20000041850 */
[----:B------:R-:W-:Y:S07]  /*182a0*/  LDSM.16.MT88.4 R24, [R233+0x11000] ;  /* 0x01100000e918783b */ /* 0x000fee0000004200 */
[C---:B------:R-:W-:Y:S08]  /*182b0*/  HMMA.16816.F32.BF16 R100, R4.reuse, R20, R100 ;  /* 0x000000140464723c */ /* 0x040ff00000041864 */
[C---:B------:R-:W-:Y:S01]  /*182c0*/  HMMA.16816.F32.BF16 R104, R4.reuse, R22, R104 ;  /* 0x000000160468723c */ /* 0x040fe20000041868 */
[----:B------:R-:W1:Y:S07]  /*182d0*/  LDSM.16.MT88.4 R20, [R232+0x11000] ;  /* 0x01100000e814783b */ /* 0x000e6e0000004200 */
[C---:B----4-:R-:W-:Y:S08]  /*182e0*/  HMMA.16816.F32.BF16 R116, R4.reuse, R16, R116 ;  /* 0x000000100474723c */ /* 0x050ff00000041874 */
        /* <DEDUP_REMOVED lines=18> */
[C---:B------:R-:W-:Y:S01]  /*18410*/  HMMA.16816.F32.BF16 R156, R4.reuse, R10, R156 ;  /* 0x0000000a049c723c */ /* 0x040fe2000004189c */
[----:B------:R-:W3:Y:S07]  /*18420*/  LDSM.16.MT88.4 R8, [R233+0x13000] ;  /* 0x01300000e908783b */ /* 0x000eee0000004200 */
[C---:B-1----:R-:W-:Y:S08]  /*18430*/  HMMA.16816.F32.BF16 R144, R4.reuse, R20, R144 ;  /* 0x000000140490723c */ /* 0x042ff00000041890 */
[C---:B--2---:R-:W-:Y:S08]  /*18440*/  HMMA.16816.F32.BF16 R36, R4.reuse, R12, R36 ;  /* 0x0000000c0424723c */ /* 0x044ff00000041824 */
[C---:B------:R-:W-:Y:S01]  /*18450*/  HMMA.16816.F32.BF16 R40, R4.reuse, R14, R40 ;  /* 0x0000000e0428723c */ /* 0x040fe20000041828 */
[----:B------:R-:W1:Y:S07]  /*18460*/  LDSM.16.MT88.4 R12, [R232+0x15000] ;  /* 0x01500000e80c783b */ /* 0x000e6e0000004200 */
[C---:B------:R-:W-:Y:S01]  /*18470*/  HMMA.16816.F32.BF16 R140, R4.reuse, R22, R140 ;  /* 0x00000016048c723c */ /* 0x040fe2000004188c */
[----:B------:R-:W-:Y:S07]  /*18480*/  LDSM.16.MT88.4 R20, [R231+0x13000] ;  /* 0x01300000e714783b */ /* 0x000fee0000004200 */
[C---:B------:R-:W-:Y:S08]  /*18490*/  HMMA.16816.F32.BF16 R136, R4.reuse, R16, R136 ;  /* 0x000000100488723c */ /* 0x040ff00000041888 */
[C---:B---3--:R-:W-:Y:S08]  /*184a0*/  HMMA.16816.F32.BF16 R44, R4.reuse, R8, R44 ;  /* 0x00000008042c723c */ /* 0x048ff0000004182c */
        /* <DEDUP_REMOVED lines=50> */
[----:B------:R-:W-:Y:S02]  /*187d0*/  STL [R1+0x8], R0 ;  /* 0x0000080001007387 */ /* 0x000fe40000100800 */
        /* <DEDUP_REMOVED lines=40> */
[----:B------:R-:W-:Y:S08]  /*18a60*/  @!P0 BRA `(.L_x_4446) ;  /* 0x0000402000008947 */ /* 0x000ff00003800000 */
[----:B------:R-:W-:Y:S01]  /*18a70*/  IMAD.SHL.U32 R4, R166, 0x20, RZ ;  /* 0x00000020a6047824 */ /* 0x000fe200078e00ff */
[----:B------:R-:W-:Y:S01]  /*18a80*/  IADD3 R2, R165, -0x2, RZ ;  /* 0xfffffffea5027810 */ /* 0x000fe20007ffe0ff */
[C---:B------:R-:W-:Y:S01]  /*18a90*/  IMAD.SHL.U32 R251, R168.reuse, 0x20, RZ ;  /* 0x00000020a8fb7824 */ /* 0x040fe200078e00ff */
[----:B------:R-:W-:Y:S01]  /*18aa0*/  SHF.L.U64.HI R250, R168, 0x5, R169 ;  /* 0x00000005a8fa7819 */ /* 0x000fe200000102a9 */
[----:B------:R-:W-:Y:S01]  /*18ab0*/  IMAD.MOV.U32 R165, RZ, RZ, R164 ;  /* 0x000000ffffa57224 */ /* 0x000fe200078e00a4 */
[----:B------:R1:W-:Y:S01]  /*18ac0*/  STL [R1], R4 ;  /* 0x0000000401007387 */ /* 0x0003e20000100800 */
[----:B------:R-:W-:-:S02]  /*18ad0*/  SHF.L.U64.HI R252, R166, 0x5, R167 ;  /* 0x00000005a6fc7819 */ /* 0x000fc400000102a7 */
[----:B------:R-:W-:Y:S01]  /*18ae0*/  MOV R0, R3 ;  /* 0x0000000300007202 */ /* 0x000fe20000000f00 */
[----:B------:R1:W-:Y:S06]  /*18af0*/  STL [R1+0x4], R2 ;  /* 0x0000040201007387 */ /* 0x0003ec0000100800 */
.L_x_4455:
[----:B------:R2:W5:Y:S01]  /*18b00*/  LDL R166, [R1+0x4] ;  /* 0x0000040001a67983 */ /* 0x0005620000100800 */
[----:B------:R-:W-:Y:S01]  /*18b10*/  ULDC.64 UR4, c[0x0][0x40] ;  /* 0x0000100000047ab9 */ /* 0x000fe20000000a00 */
[----:B------:R-:W-:Y:S04]  /*18b20*/  DEPBAR.LE SB0, 0x0 ;  /* 0x000080000000791a */ /* 0x000fe80000000000 */
[----:B------:R-:W-:Y:S01]  /*18b30*/  UIADD3 UR4, UP0, UR4, 0x160, URZ ;  /* 0x0000016004047890 */ /* 0x000fe2000ff1e03f */
[----:B------:R-:W-:Y:S03]  /*18b40*/  ISETP.NE.U32.AND P0, PT, R246, RZ, PT ;  /* 0x000000fff600720c */ /* 0x000fe60003f05070 */
[----:B------:R-:W-:Y:S01]  /*18b50*/  UIADD3.X UR5, URZ, UR5, URZ, UP0, !UPT ;  /* 0x000000053f057290 */ /* 0x000fe200087fe43f */
[----:B------:R-:W-:Y:S01]  /*18b60*/  ISETP.NE.AND.EX P0, PT, R247, RZ, PT, P0 ;  /* 0x000000fff700720c */ /* 0x000fe20003f05300 */
[----:B-1----:R-:W-:Y:S04]  /*18b70*/  IMAD.U32 R2, RZ, RZ, UR4 ;  /* 0x00000004ff027e24 */ /* 0x002fe8000f8e00ff */
[----:B------:R-:W-:Y:S01]  /*18b80*/  IMAD.U32 R3, RZ, RZ, UR5 ;  /* 0x00000005ff037e24 */ /* 0x000fe2000f8e00ff */
[----:B------:R-:W-:Y:S01]  /*18b90*/  WARPSYNC 0xffffffff ;  /* 0xffffffff00007948 */ /* 0x000fe20003800000 */
[----:B------:R-:W-:Y:S06]  /*18ba0*/  BAR.SYNC.DEFER_BLOCKING 0x0 ;  /* 0x0000000000007b1d */ /* 0x000fec0000010000 */
[----:B------:R-:W-:Y:S01]  /*18bb0*/  BSSY B0, `(.L_x_4447) ;  /* 0x0000045000007945 */ /* 0x000fe20003800000 */
[----:B------:R-:W-:-:S05]  /*18bc0*/  @!P0 BRA `(.L_x_4448) ;  /* 0x000003f000008947 */ /* 0x000fca0003800000 */
[----:B--2---:R-:W-:Y:S02]  /*18bd0*/  ULDC.64 UR4, c[0x0][0x118] ;  /* 0x0000460000047ab9 */ /* 0x004fe40000000a00 */
[----:B------:R-:W2:Y:S02]  /*18be0*/  LD.E R11, [R2.64+0x170] ;  /* 0x00017004020b7980 */ /* 0x000ea4000c101900 */
[-C--:B--2---:R-:W-:Y:S02]  /*18bf0*/  IABS R8, R11.reuse ;  /* 0x0000000b00087213 */ /* 0x084fe40000000000 */
[-C--:B------:R-:W-:Y:S02]  /*18c00*/  IABS R6, R11.reuse ;  /* 0x0000000b00067213 */ /* 0x080fe40000000000 */
[----:B------:R-:W1:Y:S03]  /*18c10*/  I2F.RP R9, R8 ;  /* 0x0000000800097306 */ /* 0x000e660000209400 */
[----:B------:R-:W-:Y:S07]  /*18c20*/  IMAD.MOV R6, RZ, RZ, -R6 ;  /* 0x000000ffff067224 */ /* 0x000fee00078e0a06 */
[----:B-1----:R-:W1:Y:S02]  /*18c30*/  MUFU.RCP R4, R9 ;  /* 0x0000000900047308 */ /* 0x002e640000001000 */
[----:B-1----:R-:W-:Y:S01]  /*18c40*/  IADD3 R14, R4, 0xffffffe, RZ ;  /* 0x0ffffffe040e7810 */ /* 0x002fe20007ffe0ff */
[----:B-----5:R-:W-:Y:S07]  /*18c50*/  IMAD.SHL.U32 R4, R166, 0x40, RZ ;  /* 0x00000040a6047824 */ /* 0x020fee00078e00ff */
        /* <DEDUP_REMOVED lines=54> */
.L_x_4448:
[----:B--2---:R-:W-:Y:S02]  /*18fc0*/  ULDC.64 UR4, c[0x0][0x118] ;  /* 0x0000460000047ab9 */ /* 0x004fe40000000a00 */
[----:B------:R-:W2:Y:S02]  /*18fd0*/  LD.E R8, [R2.64+0x40] ;  /* 0x0000400402087980 */ /* 0x000ea4000c101900 */
[----:B--2---:R-:W-:Y:S04]  /*18fe0*/  LEA R8, -R8, RZ, 0x6 ;  /* 0x000000ff08087211 */ /* 0x004fe800078e31ff */
[----:B------:R-:W-:Y:S02]  /*18ff0*/  SHF.R.S32.HI R7, RZ, 0x1f, R8 ;  /* 0x0000001fff077819 */ /* 0x000fe40000011408 */
.L_x_4449:
[----:B------:R-:W-:Y:S05]  /*19000*/  BSYNC B0 ;  /* 0x0000000000007941 */ /* 0x000fea0003800000 */
.L_x_4447:
        /* <DEDUP_REMOVED lines=8> */
[----:B------:R1:W-:Y:S01]  /*19090*/  LDGSTS.E.BYPASS.LTC128B.128 [R243+0x10000], [R248.64] ;  /* 0x10000000f8f37fae */ /* 0x0003e2000b901d44 */
[C---:B------:R-:W-:Y:S02]  /*190a0*/  IADD3.X R13, R250.reuse, R249, RZ, P0, !PT ;  /* 0x000000f9fa0d7210 */ /* 0x040fe400007fe4ff */
[C---:B------:R-:W-:Y:S02]  /*190b0*/  IADD3 R6, P0, R251.reuse, R12, RZ ;  /* 0x0000000cfb067210 */ /* 0x040fe40007f1e0ff */
[----:B------:R1:W-:Y:S02]  /*190c0*/  LDGSTS.E.BYPASS.LTC128B.128 [R243+0x12000], [R248.64+0x80] ;  /* 0x12000080f8f37fae */ /* 0x0003e4000b901d44 */
[C---:B------:R-:W-:Y:S02]  /*190d0*/  IADD3.X R7, R250.reuse, R13, RZ, P0, !PT ;  /* 0x0000000dfa077210 */ /* 0x040fe400007fe4ff */
[----:B------:R-:W-:Y:S01]  /*190e0*/  IADD3 R4, P0, R251, R6, RZ ;  /* 0x00000006fb047210 */ /* 0x000fe20007f1e0ff */
[----:B------:R1:W-:Y:S03]  /*190f0*/  LDGSTS.E.BYPASS.LTC128B.128 [R243+0x14000], [R248.64+0x100] ;  /* 0x14000100f8f37fae */ /* 0x0003e6000b901d44 */
[----:B------:R-:W-:Y:S02]  /*19100*/  IADD3.X R5, R250, R7, RZ, P0, !PT ;  /* 0x00000007fa057210 */ /* 0x000fe400007fe4ff */
[----:B------:R1:W-:Y:S05]  /*19110*/  LDGSTS.E.BYPASS.LTC128B.128 [R243+0x16000], [R248.64+0x180] ;  /* 0x16000180f8f37fae */ /* 0x0003ea000b901d44 */
[----:B------:R2:W-:Y:S05]  /*19120*/  LDGSTS.E.BYPASS.LTC128B.128 [R243+0x10800], [R12.64] ;  /* 0x108000000cf37fae */ /* 0x0005ea000b901d44 */
[----:B------:R2:W-:Y:S05]  /*19130*/  LDGSTS.E.BYPASS.LTC128B.128 [R243+0x12800], [R12.64+0x80] ;  /* 0x128000800cf37fae */ /* 0x0005ea000b901d44 */
[----:B------:R2:W-:Y:S05]  /*19140*/  LDGSTS.E.BYPASS.LTC128B.128 [R243+0x14800], [R12.64+0x100] ;  /* 0x148001000cf37fae */ /* 0x0005ea000b901d44 */
        /* <DEDUP_REMOVED lines=9> */
[----:B------:R-:W-:Y:S05]  /*191e0*/  LDSM.16.M88.4 R32, [R230] ;  /* 0x00000000e620783b */ /* 0x000fea0000000200 */
[----:B------:R-:W3:Y:S05]  /*191f0*/  LDSM.16.M88.4 R8, [R229+0x8000] ;  /* 0x00800000e508783b */ /* 0x000eea0000000200 */
[----:B------:R-:W2:Y:S05]  /*19200*/  LDSM.16.M88.4 R16, [R229+0x8800] ;  /* 0x00880000e510783b */ /* 0x000eaa0000000200 */
[----:B------:R-:W4:Y:S05]  /*19210*/  LDSM.16.M88.4 R24, [R229+0x9000] ;  /* 0x00900000e518783b */ /* 0x000f2a0000000200 */
[----:B------:R-:W0:Y:S05]  /*19220*/  LDGDEPBAR ;  /* 0x00000000000079af */ /* 0x000e2a0000000000 */
[----:B------:R-:W1:Y:S05]  /*19230*/  LDSM.16.M88.4 R168, [R229+0x9800] ;  /* 0x00980000e5a8783b */ /* 0x000e6a0000000200 */
[----:B------:R-:W-:Y:S05]  /*19240*/  LDSM.16.M88.4 R172, [R228] ;  /* 0x00000000e4ac783b */ /* 0x000fea0000000200 */
[----:B------:R-:W1:Y:S05]  /*19250*/  LDSM.16.M88.4 R176, [R227] ;  /* 0x00000000e3b0783b */ /* 0x000e6a0000000200 */
        /* <DEDUP_REMOVED lines=8> */
[----:B------:R-:W2:Y:S02]  /*192e0*/  LDSM.16.M88.4 R200, [R224+0x8800] ;  /* 0x00880000e0c8783b */ /* 0x000ea40000000200 */
[C---:B------:R-:W-:Y:S03]  /*192f0*/  HMMA.16816.F32.BF16 R16, R32.reuse, R18, RZ ;  /* 0x000000122010723c */ /* 0x040fe600000418ff */
[----:B------:R-:W-:Y:S05]  /*19300*/  LDSM.16.M88.4 R204, [R224+0x9800] ;  /* 0x00980000e0cc783b */ /* 0x000fea0000000200 */
[C---:B----4-:R-:W-:Y:S01]  /*19310*/  HMMA.16816.F32.BF16 R20, R32.reuse, R24, RZ ;  /* 0x000000182014723c */ /* 0x050fe200000418ff */
[----:B------:R-:W4:Y:S07]  /*19320*/  LD.E R164, [R2.64+0x18c] ;  /* 0x00018c0402a47980 */ /* 0x000f2e000c101900 */
        /* <DEDUP_REMOVED lines=9> */
[----:B------:R-:W1:Y:S07]  /*193c0*/  LDSM.16.M88.4 R180, [R220] ;  /* 0x00000000dcb4783b */ /* 0x000e6e0000000200 */
[C---:B---3--:R-:W-:Y:S08]  /*193d0*/  HMMA.16816.F32.BF16 R20, R172.reuse, R184, R20 ;  /* 0x000000b8ac14723c */ /* 0x048ff00000041814 */
[C---:B------:R-:W-:Y:S01]  /*193e0*/  HMMA.16816.F32.BF16 R24, R172.reuse, R186, R24 ;  /* 0x000000baac18723c */ /* 0x040fe20000041818 */
[----:B------:R-:W3:Y:S07]  /*193f0*/  LDSM.16.M88.4 R184, [R220+0x800] ;  /* 0x00080000dcb8783b */ /* 0x000eee0000000200 */
[C---:B------:R-:W-:Y:S08]  /*19400*/  HMMA.16816.F32.BF16 R28, R172.reuse, R188, R28 ;  /* 0x000000bcac1c723c */ /* 0x040ff0000004181c */
[----:B------:R-:W-:Y:S01]  /*19410*/  HMMA.16816.F32.BF16 R32, R172, R190, R32 ;  /* 0x000000beac20723c */ /* 0x000fe20000041820 */
[----:B------:R-:W3:Y:S05]  /*19420*/  LDSM.16.M88.4 R172, [R220+0x1000] ;  /* 0x00100000dcac783b */ /* 0x000eea0000000200 */
[----:B------:R-:W3:Y:S02]  /*19430*/  LDSM.16.M88.4 R188, [R220+0x1800] ;  /* 0x00180000dcbc783b */ /* 0x000ee40000000200 */
[C---:B--2---:R-:W-:Y:S08]  /*19440*/  HMMA.16816.F32.BF16 R4, R192.reuse, R196, R4 ;  /* 0x000000c4c004723c */ /* 0x044ff00000041804 */
        /* <DEDUP_REMOVED lines=10> */
[----:B------:R-:W2:Y:S05]  /*194f0*/  LDSM.16.M88.4 R192, [R229+0xb000] ;  /* 0x00b00000e5c0783b */ /* 0x000eaa0000000200 */
[----:B------:R-:W1:Y:S02]  /*19500*/  LDSM.16.M88.4 R204, [R229+0xb800] ;  /* 0x00b80000e5cc783b */ /* 0x000e640000000200 */
[C---:B------:R-:W-:Y:S08]  /*19510*/  HMMA.16816.F32.BF16 R4, R176.reuse, R180, R4 ;  /* 0x000000b4b004723c */ /* 0x040ff00000041804 */
[C---:B------:R-:W-:Y:S01]  /*19520*/  HMMA.16816.F32.BF16 R8, R176.reuse, R182, R8 ;  /* 0x000000b6b008723c */ /* 0x040fe20000041808 */
[----:B------:R-:W-:Y:S07]  /*19530*/  LDSM.16.M88.4 R180, [R219] ;  /* 0x00000000dbb4783b */ /* 0x000fee0000000200 */
[C---:B---3--:R-:W-:Y:S08]  /*19540*/  HMMA.16816.F32.BF16 R12, R176.reuse, R184, R12 ;  /* 0x000000b8b00c723c */ /* 0x048ff0000004180c */
[C---:B------:R-:W-:Y:S01]  /*19550*/  HMMA.16816.F32.BF16 R16, R176.reuse, R186, R16 ;  /* 0x000000bab010723c */ /* 0x040fe20000041810 */
[----:B------:R-:W-:Y:S07]  /*19560*/  LDSM.16.M88.4 R184, [R218] ;  /* 0x00000000dab8783b */ /* 0x000fee0000000200 */
[C---:B------:R-:W-:Y:S08]  /*19570*/  HMMA.16816.F32.BF16 R20, R176.reuse, R172, R20 ;  /* 0x000000acb014723c */ /* 0x040ff00000041814 */
[C---:B------:R-:W-:Y:S01]  /*19580*/  HMMA.16816.F32.BF16 R24, R176.reuse, R174, R24 ;  /* 0x000000aeb018723c */ /* 0x040fe20000041818 */
[----:B------:R-:W3:Y:S07]  /*19590*/  LDSM.16.M88.4 R172, [R228+0x2000] ;  /* 0x00200000e4ac783b */ /* 0x000eee0000000200 */
[C---:B------:R-:W-:Y:S08]  /*195a0*/  HMMA.16816.F32.BF16 R28, R176.reuse, R188, R28 ;  /* 0x000000bcb01c723c */ /* 0x040ff0000004181c */
[----:B------:R-:W-:Y:S01]  /*195b0*/  HMMA.16816.F32.BF16 R32, R176, R190, R32 ;  /* 0x000000beb020723c */ /* 0x000fe20000041820 */
[----:B------:R-:W3:Y:S05]  /*195c0*/  LDSM.16.M88.4 R176, [R217] ;  /* 0x00000000d9b0783b */ /* 0x000eea0000000200 */
[----:B------:R-:W3:Y:S02]  /*195d0*/  LDSM.16.M88.4 R188, [R216] ;  /* 0x00000000d8bc783b */ /* 0x000ee40000000200 */
        /* <DEDUP_REMOVED lines=9> */
[C---:B------:R-:W-:Y:S08]  /*19670*/  HMMA.16816.F32.BF16 R28, R168.reuse, R204, R28 ;  /* 0x000000cca81c723c */ /* 0x040ff0000004181c */
[----:B------:R-:W-:Y:S01]  /*19680*/  HMMA.16816.F32.BF16 R32, R168, R206, R32 ;  /* 0x000000cea820723c */ /* 0x000fe20000041820 */
[----:B------:R-:W2:Y:S05]  /*19690*/  LDSM.16.M88.4 R168, [R224+0xb000] ;  /* 0x00b00000e0a8783b */ /* 0x000eaa0000000200 */
[----:B------:R-:W1:Y:S02]  /*196a0*/  LDSM.16.M88.4 R204, [R224+0xb800] ;  /* 0x00b80000e0cc783b */ /* 0x000e640000000200 */
[C---:B---3--:R-:W-:Y:S08]  /*196b0*/  HMMA.16816.F32.BF16 R4, R172.reuse, R180, R4 ;  /* 0x000000b4ac04723c */ /* 0x048ff00000041804 */
[C---:B------:R-:W-:Y:S01]  /*196c0*/  HMMA.16816.F32.BF16 R8, R172.reuse, R182, R8 ;  /* 0x000000b6ac08723c */ /* 0x040fe20000041808 */
[----:B------:R-:W-:Y:S07]  /*196d0*/  LDSM.16.M88.4 R180, [R220+0x2000] ;  /* 0x00200000dcb4783b */ /* 0x000fee0000000200 */
        /* <DEDUP_REMOVED lines=8> */
[----:B------:R-:W3:Y:S05]  /*19760*/  LDSM.16.M88.4 R172, [R220+0x3000] ;  /* 0x00300000dcac783b */ /* 0x000eea0000000200 */
[----:B------:R-:W3:Y:S02]  /*19770*/  LDSM.16.M88.4 R188, [R220+0x3800] ;  /* 0x00380000dcbc783b */ /* 0x000ee40000000200 */
        /* <DEDUP_REMOVED lines=15> */
[----:B------:R-:W-:Y:S07]  /*19870*/  LDSM.16.M88.4 R180, [R215] ;  /* 0x00000000d7b4783b */ /* 0x000fee0000000200 */
[C---:B------:R-:W-:Y:S08]  /*19880*/  HMMA.16816.F32.BF16 R12, R176.reuse, R184, R12 ;  /* 0x000000b8b00c723c */ /* 0x040ff0000004180c */
        /* <DEDUP_REMOVED lines=47> */
[----:B------:R-:W-:Y:S02]  /*19b80*/  LDSM.16.M88.4 R204, [R210] ;  /* 0x00000000d2cc783b */ /* 0x000fe40000000200 */
[C---:B---3--:R-:W-:Y:S08]  /*19b90*/  HMMA.16816.F32.BF16 R4, R176.reuse, R180, R4 ;  /* 0x000000b4b004723c */ /* 0x048ff00000041804 */
[C---:B------:R-:W-:Y:S01]  /*19ba0*/  HMMA.16816.F32.BF16 R8, R176.reuse, R182, R8 ;  /* 0x000000b6b008723c */ /* 0x040fe20000041808 */
[----:B------:R-:W-:Y:S07]  /*19bb0*/  LDSM.16.M88.4 R180, [R228+0x6000] ;  /* 0x00600000e4b4783b */ /* 0x000fee0000000200 */
        /* <DEDUP_REMOVED lines=15> */
[----:B------:R-:W1:Y:S07]  /*19cb0*/  LDSM.16.M88.4 R200, [R224+0xe000] ;  /* 0x00e00000e0c8783b */ /* 0x000e6e0000000200 */
[C---:B--2---:R-:W-:Y:S08]  /*19cc0*/  HMMA.16816.F32.BF16 R20, R168.reuse, R192, R20 ;  /* 0x000000c0a814723c */ /* 0x044ff00000041814 */
[C---:B------:R-:W-:Y:S01]  /*19cd0*/  HMMA.16816.F32.BF16 R24, R168.reuse, R194, R24 ;  /* 0x000000c2a818723c */ /* 0x040fe20000041818 */
[----:B------:R-:W-:Y:S07]  /*19ce0*/  LDSM.16.M88.4 R192, [R225+0x6000] ;  /* 0x00600000e1c0783b */ /* 0x000fee0000000200 */
[C---:B---3--:R-:W-:Y:S08]  /*19cf0*/  HMMA.16816.F32.BF16 R28, R168.reuse, R172, R28 ;  /* 0x000000aca81c723c */ /* 0x048ff0000004181c */
[----:B------:R-:W-:Y:S01]  /*19d00*/  HMMA.16816.F32.BF16 R32, R168, R174, R32 ;  /* 0x000000aea820723c */ /* 0x000fe20000041820 */
[----:B------:R-:W2:Y:S05]  /*19d10*/  LDSM.16.M88.4 R168, [R224+0xe800] ;  /* 0x00e80000e0a8783b */ /* 0x000eaa0000000200 */
[----:B------:R-:W3:Y:S02]  /*19d20*/  LDSM.16.M88.4 R172, [R224+0xf000] ;  /* 0x00f00000e0ac783b */ /* 0x000ee40000000200 */
[C---:B------:R-:W-:Y:S08]  /*19d30*/  HMMA.16816.F32.BF16 R4, R180.reuse, R184, R4 ;  /* 0x000000b8b404723c */ /* 0x040ff00000041804 */
[C---:B------:R-:W-:Y:S01]  /*19d40*/  HMMA.16816.F32.BF16 R8, R180.reuse, R186, R8 ;  /* 0x000000bab408723c */ /* 0x040fe20000041808 */
[----:B------:R-:W1:Y:S07]  /*19d50*/  LDSM.16.M88.4 R184, [R224+0xf800] ;  /* 0x00f80000e0b8783b */ /* 0x000e6e0000000200 */
[C---:B------:R-:W-:Y:S08]  /*19d60*/  HMMA.16816.F32.BF16 R12, R180.reuse, R204, R12 ;  /* 0x000000ccb40c723c */ /* 0x040ff0000004180c */
[C---:B------:R-:W-:Y:S01]  /*19d70*/  HMMA.16816.F32.BF16 R16, R180.reuse, R206, R16 ;  /* 0x000000ceb410723c */ /* 0x040fe20000041810 */
[----:B------:R-:W2:Y:S07]  /*19d80*/  LDSM.16.M88.4 R204, [R220+0x6000] ;  /* 0x00600000dccc783b */ /* 0x000eae0000000200 */
[C---:B------:R-:W-:Y:S08]  /*19d90*/  HMMA.16816.F32.BF16 R20, R180.reuse, R176, R20 ;  /* 0x000000b0b414723c */ /* 0x040ff00000041814 */
[C---:B------:R-:W-:Y:S08]  /*19da0*/  HMMA.16816.F32.BF16 R24, R180.reuse, R178, R24 ;  /* 0x000000b2b418723c */ /* 0x040ff00000041818 */
[C---:B------:R-:W-:Y:S08]  /*19db0*/  HMMA.16816.F32.BF16 R28, R180.reuse, R188, R28 ;  /* 0x000000bcb41c723c */ /* 0x040ff0000004181c */
[----:B------:R-:W-:Y:S08]  /*19dc0*/  HMMA.16816.F32.BF16 R32, R180, R190, R32 ;  /* 0x000000beb420723c */ /* 0x000ff00000041820 */
[C---:B-1----:R-:W-:Y:S08]  /*19dd0*/  HMMA.16816.F32.BF16 R4, R196.reuse, R200, R4 ;  /* 0x000000c8c404723c */ /* 0x042ff00000041804 */
        /* <DEDUP_REMOVED lines=8> */
[C---:B------:R-:W-:Y:S07]  /*19e60*/  HMMA.16816.F32.BF16 R4, R192.reuse, R204, R4 ;  /* 0x000000ccc004723c */ /* 0x040fee0000041804 */
[----:B-----5:R-:W-:Y:S01]  /*19e70*/  MOV R205, R166 ;  /* 0x000000a600cd7202 */ /* 0x020fe20000000f00 */
[C---:B------:R-:W-:Y:S03]  /*19e80*/  HMMA.16816.F32.BF16 R8, R192.reuse, R206, R8 ;  /* 0x000000cec008723c */ /* 0x040fe60000041808 */
[----:B------:R-:W-:Y:S05]  /*19e90*/  ISETP.GE.AND P0, PT, R205, 0x1, PT ;  /* 0x00000001cd00780c */ /* 0x000fea0003f06270 */
[C---:B-1----:R-:W-:Y:S08]  /*19ea0*/  HMMA.16816.F32.BF16 R12, R192.reuse, R168, R12 ;  /* 0x000000a8c00c723c */ /* 0x042ff0000004180c */
[-C--:B----4-:R-:W-:Y:S01]  /*19eb0*/  FMUL.FTZ R200, R4, R164.reuse ;  /* 0x000000a404c87220 */ /* 0x090fe20000410000 */
        /* <DEDUP_REMOVED lines=21> */
[----:B------:R-:W2:Y:S10]  /*1a010*/  MUFU.TANH R190, R190 ;  /* 0x000000be00be7308 */ /* 0x000eb40000002400 */
[----:B------:R-:W2:Y:S01]  /*1a020*/  MUFU.TANH R191, R191 ;  /* 0x000000bf00bf7308 */ /* 0x000ea20000002400 */
[C---:B---3--:R-:W-:Y:S01]  /*1a030*/  HMMA.16816.F32.BF16 R20, R192.reuse, R4, R20 ;  /* 0x00000004c014723c */ /* 0x048fe20000041814 */
[----:B-1----:R-:W1:Y:S01]  /*1a040*/  LDSM.16.M88.4 R8, [R220+0x7800] ;  /* 0x00780000dc08783b */ /* 0x002e620000000200 */
[----:B------:R-:W-:Y:S07]  /*1a050*/  DEPBAR.LE SB0, 0x0 ;  /* 0x000080000000791a */ /* 0x000fee0000000000 */
[----:B------:R-:W3:Y:S01]  /*1a060*/  MUFU.TANH R189, R189 ;  /* 0x000000bd00bd7308 */ /* 0x000ee20000002400 */
[----:B------:R-:W-:Y:S01]  /*1a070*/  BAR.SYNC.DEFER_BLOCKING 0x0 ;  /* 0x0000000000007b1d */ /* 0x000fe20000010000 */
[C---:B------:R-:W-:Y:S08]  /*1a080*/  HMMA.16816.F32.BF16 R24, R192.reuse, R6, R24 ;  /* 0x00000006c018723c */ /* 0x040ff00000041818 */
[----:B------:R-:W1:Y:S05]  /*1a090*/  MUFU.TANH R188, R188 ;  /* 0x000000bc00bc7308 */ /* 0x000e6a0000002400 */
[-C--:B------:R-:W-:Y:S02]  /*1a0a0*/  FMUL.FTZ R187, R20, R164.reuse ;  /* 0x000000a414bb7220 */ /* 0x080fe40000410000 */
[-C--:B------:R-:W-:Y:S03]  /*1a0b0*/  FMUL.FTZ R21, R21, R164.reuse ;  /* 0x000000a415157220 */ /* 0x080fe60000410000 */
[----:B------:R-:W2:Y:S01]  /*1a0c0*/  MUFU.TANH R199, R199 ;  /* 0x000000c700c77308 */ /* 0x000ea20000002400 */
[-C--:B------:R-:W-:Y:S02]  /*1a0d0*/  FMUL.FTZ R22, R22, R164.reuse ;  /* 0x000000a416167220 */ /* 0x080fe40000410000 */
[-C--:B------:R-:W-:Y:S03]  /*1a0e0*/  FMUL.FTZ R23, R23, R164.reuse ;  /* 0x000000a417177220 */ /* 0x080fe60000410000 */
[-C--:B------:R-:W-:Y:S02]  /*1a0f0*/  FMUL.FTZ R185, R24, R164.reuse ;  /* 0x000000a418b97220 */ /* 0x080fe40000410000 */
[-C--:B------:R-:W-:Y:S02]  /*1a100*/  FMUL.FTZ R25, R25, R164.reuse ;  /* 0x000000a419197220 */ /* 0x080fe40000410000 */
[----:B------:R2:W2:Y:S01]  /*1a110*/  MUFU.TANH R196, R13 ;  /* 0x0000000d00c47308 */ /* 0x0004a20000002400 */
[-C--:B------:R-:W-:Y:S02]  /*1a120*/  FMUL.FTZ R26, R26, R164.reuse ;  /* 0x000000a41a1a7220 */ /* 0x080fe40000410000 */
[-C--:B------:R-:W-:Y:S01]  /*1a130*/  FMUL.FTZ R27, R27, R164.reuse ;  /* 0x000000a41b1b7220 */ /* 0x080fe20000410000 */
[C---:B-1----:R-:W-:Y:S06]  /*1a140*/  HMMA.16816.F32.BF16 R28, R192.reuse, R8, R28 ;  /* 0x00000008c01c723c */ /* 0x042fec000004181c */
[----:B------:R1:W1:Y:S02]  /*1a150*/  MUFU.TANH R197, R14 ;  /* 0x0000000e00c57308 */ /* 0x0002640000002400 */
[----:B------:R-:W-:Y:S08]  /*1a160*/  HMMA.16816.F32.BF16 R32, R192, R10, R32 ;  /* 0x0000000ac020723c */ /* 0x000ff00000041820 */
[----:B------:R1:W1:Y:S08]  /*1a170*/  MUFU.TANH R198, R15 ;  /* 0x0000000f00c67308 */ /* 0x0002700000002400 */
        /* <DEDUP_REMOVED lines=29> */
[----:B--234-:R-:W-:Y:S01]  /*1a350*/  ISETP.NE.U32.AND P0, PT, R246, RZ, PT ;  /* 0x000000fff600720c */ /* 0x01cfe20003f05070 */
[----:B------:R-:W-:Y:S03]  /*1a360*/  BSSY B0, `(.L_x_4452) ;  /* 0x0000047000007945 */ /* 0x000fe60003800000 */
[----:B------:R-:W-:Y:S11]  /*1a370*/  ISETP.NE.AND.EX P0, PT, R247, RZ, PT, P0 ;  /* 0x000000fff700720c */ /* 0x000ff60003f05300 */
[----:B------:R-:W-:Y:S02]  /*1a380*/  @!UPT UIADD3 URZ, URZ, URZ, URZ ;  /* 0x0000003f3f3ff290 */ /* 0x000fe4000fffe03f */
[----:B------:R-:W-:-:S05]  /*1a390*/  @!P0 BRA `(.L_x_4453) ;  /* 0x000003f000008947 */ /* 0x000fca0003800000 */
[----:B------:R-:W-:Y:S02]  /*1a3a0*/  ULDC.64 UR4, c[0x0][0x118] ;  /* 0x0000460000047ab9 */ /* 0x000fe40000000a00 */
[----:B------:R-:W2:Y:S04]  /*1a3b0*/  LD.E R13, [R2.64+0x170] ;  /* 0x00017004020d7980 */ /* 0x000ea8000c101900 */
[----:B-1----:R-:W3:Y:S01]  /*1a3c0*/  LD.E.64 R16, [R2.64+0x20] ;  /* 0x0000200402107980 */ /* 0x002ee2000c101b00 */
        /* <DEDUP_REMOVED lines=8> */
[C---:B------:R-:W-:Y:S02]  /*1a450*/  IADD3 R10, R4.reuse, -0x40, RZ ;  /* 0xffffffc0040a7810 */ /* 0x040fe40007ffe0ff */
        /* <DEDUP_REMOVED lines=51> */
.L_x_4453:
[----:B------:R-:W-:Y:S02]  /*1a790*/  ULDC.64 UR4, c[0x0][0x118] ;  /* 0x0000460000047ab9 */ /* 0x000fe40000000a00 */
[----:B------:R-:W2:Y:S02]  /*1a7a0*/  LD.E R8, [R2.64+0x38] ;  /* 0x0000380402087980 */ /* 0x000ea4000c101900 */
[----:B--2---:R-:W-:Y:S04]  /*1a7b0*/  LEA R8, -R8, RZ, 0x6 ;  /* 0x000000ff08087211 */ /* 0x004fe800078e31ff */
[----:B------:R-:W-:Y:S02]  /*1a7c0*/  SHF.R.S32.HI R7, RZ, 0x1f, R8 ;  /* 0x0000001fff077819 */ /* 0x000fe40000011408 */
.L_x_4454:
[----:B------:R-:W-:Y:S05]  /*1a7d0*/  BSYNC B0 ;  /* 0x0000000000007941 */ /* 0x000fea0003800000 */
.L_x_4452:
[----:B------:R-:W2:Y:S01]  /*1a7e0*/  LDL R4, [R1] ;  /* 0x0000000001047983 */ /* 0x000ea20000100800 */
[C---:B------:R-:W-:Y:S01]  /*1a7f0*/  LEA R236, P0, R8.reuse, R236, 0x1 ;  /* 0x000000ec08ec7211 */ /* 0x040fe200078008ff */
[----:B------:R-:W-:Y:S03]  /*1a800*/  ULDC.64 UR4, c[0x0][0x118] ;  /* 0x0000460000047ab9 */ /* 0x000fe60000000a00 */
[----:B------:R-:W-:Y:S05]  /*1a810*/  LEA.HI.X R235, R8, R235, R7, 0x1, P0 ;  /* 0x000000eb08eb7211 */ /* 0x000fea00000f0c07 */
[--C-:B------:R-:W-:Y:S05]  /*1a820*/  IMAD.MOV.U32 R237, RZ, RZ, R235.reuse ;  /* 0x000000ffffed7224 */ /* 0x100fea00078e00eb */
[----:B------:R-:W-:Y:S01]  /*1a830*/  @!PT LDS RZ, [RZ] ;  /* 0x00000000fffff984 */ /* 0x000fe20000000800 */
[----:B------:R-:W-:Y:S01]  /*1a840*/  @!PT LDS RZ, [RZ] ;  /* 0x00000000fffff984 */ /* 0x000fe20000000800 */
[----:B------:R-:W-:Y:S01]  /*1a850*/  @!PT LDS RZ, [RZ] ;  /* 0x00000000fffff984 */ /* 0x000fe20000000800 */
[----:B------:R3:W-:Y:S04]  /*1a860*/  LDGSTS.E.BYPASS.LTC128B.128 [R243+0x8000], [R236.64] ;  /* 0x08000000ecf37fae */ /* 0x0007e8000b901d44 */
[----:B------:R3:W-:Y:S04]  /*1a870*/  LDGSTS.E.BYPASS.LTC128B.128 [R243+0xa000], [R236.64+0x80] ;  /* 0x0a000080ecf37fae */ /* 0x0007e8000b901d44 */
[----:B------:R3:W-:Y:S04]  /*1a880*/  LDGSTS.E.BYPASS.LTC128B.128 [R243+0xc000], [R236.64+0x100] ;  /* 0x0c000100ecf37fae */ /* 0x0007e8000b901d44 */
[----:B------:R3:W-:Y:S01]  /*1a890*/  LDGSTS.E.BYPASS.LTC128B.128 [R243+0xe000], [R236.64+0x180] ;  /* 0x0e000180ecf37fae */ /* 0x0007e2000b901d44 */
[----:B--2---:R-:W-:Y:S05]  /*1a8a0*/  IADD3 R8, P0, R4, R236, RZ ;  /* 0x000000ec04087210 */ /* 0x004fea0007f1e0ff */
[----:B------:R-:W-:Y:S01]  /*1a8b0*/  IMAD.X R9, R252, 0x1, R235, P0 ;  /* 0x00000001fc097824 */ /* 0x000fe200000e06eb */
[----:B------:R-:W-:Y:S04]  /*1a8c0*/  IADD3 R6, P0, R4, R8, RZ ;  /* 0x0000000804067210 */ /* 0x000fe80007f1e0ff */
[----:B------:R3:W-:Y:S01]  /*1a8d0*/  LDGSTS.E.BYPASS.LTC128B.128 [R243+0x8800], [R8.64] ;  /* 0x0880000008f37fae */ /* 0x0007e2000b901d44 */
[----:B------:R-:W-:Y:S01]  /*1a8e0*/  IMAD.X R7, R252, 0x1, R9, P0 ;  /* 0x00000001fc077824 */ /* 0x000fe200000e0609 */
[----:B------:R-:W-:Y:S02]  /*1a8f0*/  IADD3 R4, P0, R4, R6, RZ ;  /* 0x0000000604047210 */ /* 0x000fe40007f1e0ff */
        /* <DEDUP_REMOVED lines=13> */
.L_x_4451:
[----:B--234-:R-:W-:Y:S05]  /*1a9d0*/  BSYNC B1 ;  /* 0x0000000000017941 */ /* 0x01cfea0003800000 */
.L_x_4450:
[----:B------:R-:W-:Y:S01]  /*1a9e0*/  ULDC.64 UR4, c[0x0][0x118] ;  /* 0x0000460000047ab9 */ /* 0x000fe20000000a00 */
[----:B------:R-:W-:Y:S01]  /*1a9f0*/  FMNMX.FTZ R7, R200, R165, !PT ;  /* 0x000000a5c8077209 */ /* 0x000fe20007810000 */
[----:B------:R2:W3:Y:S01]  /*1aa00*/  LD.E R167, [R2.64+0xdc] ;  /* 0x0000dc0402a77980 */ /* 0x0004e2000c101900 */
[----:B------:R-:W-:Y:S02]  /*1aa10*/  FMNMX.FTZ R4, R191, R0, !PT ;  /* 0x00000000bf047209 */ /* 0x000fe40007810000 */
[----:B------:R-:W-:Y:S01]  /*1aa20*/  FMNMX.FTZ R7, R190, R7, !PT ;  /* 0x00000007be077209 */ /* 0x000fe20007810000 */
[----:B-1----:R-:W-:Y:S01]  /*1aa30*/  LDSM.16.MT88.4 R12, [R234+0x10000] ;  /* 0x01000000ea0c783b */ /* 0x002fe20000004200 */
        /* <DEDUP_REMOVED lines=10> */
[----:B--2---:R-:W-:Y:S02]  /*1aae0*/  FMNMX.FTZ R3, R175, R4, !PT ;  /* 0x00000004af037209 */ /* 0x004fe40007810000 */
        /* <DEDUP_REMOVED lines=29> */
[----:B--2---:R-:W-:Y:S05]  /*1acc0*/  FMNMX.FTZ R3, R4, R3, !PT ;  /* 0x0000000304037209 */ /* 0x004fea0007810000 */
[----:B------:R-:W-:Y:S02]  /*1acd0*/  FADD.FTZ R6, -R3, R0 ;  /* 0x0000000003067221 */ /* 0x000fe40000010100 */
[C---:B---3--:R-:W-:Y:S02]  /*1ace0*/  FMUL.FTZ R178, R167.reuse, R164 ;  /* 0x000000a4a7b27220 */ /* 0x048fe40000410000 */
        /* <DEDUP_REMOVED lines=9> */
[-C--:B------:R-:W-:Y:S02]  /*1ad80*/  FFMA.FTZ R192, R188, R167.reuse, -R178 ;  /* 0x000000a7bcc07223 */ /* 0x080fe400000108b2 */
[-CC-:B------:R-:W-:Y:S02]  /*1ad90*/  FFMA.FTZ R188, R202, R167.reuse, -R170.reuse ;  /* 0x000000a7cabc7223 */ /* 0x180fe400000108aa */
[-CC-:B------:R-:W-:Y:S02]  /*1ada0*/  FFMA.FTZ R165, R201, R167.reuse, -R170.reuse ;  /* 0x000000a7c9a57223 */ /* 0x180fe400000108aa */
[-C--:B------:R-:W-:Y:S02]  /*1adb0*/  FFMA.FTZ R190, R191, R167.reuse, -R170 ;  /* 0x000000a7bfbe7223 */ /* 0x080fe400000108aa */
[-C--:B------:R-:W-:Y:S01]  /*1adc0*/  FFMA.FTZ R191, R204, R167.reuse, -R178 ;  /* 0x000000a7ccbf7223 */ /* 0x080fe200000108b2 */
[----:B------:R-:W2:Y:S01]  /*1add0*/  MUFU.EX2 R0, R0 ;  /* 0x0000000000007308 */ /* 0x000ea20000000800 */
[-C--:B------:R-:W-:Y:S02]  /*1ade0*/  FFMA.FTZ R189, R189, R167.reuse, -R170 ;  /* 0x000000a7bdbd7223 */ /* 0x080fe400000108aa */
[-C--:B------:R-:W-:Y:S02]  /*1adf0*/  FFMA.FTZ R200, R175, R167.reuse, -R178 ;  /* 0x000000a7afc87223 */ /* 0x080fe400000108b2 */
[-CC-:B------:R-:W-:Y:S02]  /*1ae00*/  FFMA.FTZ R201, R173, R167.reuse, -R170.reuse ;  /* 0x000000a7adc97223 */ /* 0x180fe400000108aa */
[-C--:B------:R-:W-:Y:S02]  /*1ae10*/  FFMA.FTZ R202, R172, R167.reuse, -R170 ;  /* 0x000000a7acca7223 */ /* 0x080fe400000108aa */
[-CC-:B------:R-:W-:Y:S01]  /*1ae20*/  FFMA.FTZ R179, R179, R167.reuse, -R178.reuse ;  /* 0x000000a7b3b37223 */ /* 0x180fe200000108b2 */
        /* <DEDUP_REMOVED lines=69> */
[----:B------:R-:W-:Y:S02]  /*1b280*/  FMUL.FTZ R63, R0, R63 ;  /* 0x0000003f003f7220 */ /* 0x000fe40000410000 */
[C---:B------:R-:W-:Y:S01]  /*1b290*/  FMUL.FTZ R12, R2.reuse, R152 ;  /* 0x00000098020c7220 */ /* 0x040fe20000410000 */
[C---:B------:R-:W-:Y:S04]  /*1b2a0*/  HMMA.16816.F32.BF16 R8, R160.reuse, R14, R8 ;  /* 0x0000000ea008723c */ /* 0x040fe80000041808 */
[C---:B------:R-:W-:Y:S02]  /*1b2b0*/  FMUL.FTZ R13, R2.reuse, R153 ;  /* 0x00000099020d7220 */ /* 0x040fe40000410000 */
[----:B------:R-:W-:Y:S02]  /*1b2c0*/  FMUL.FTZ R64, R2, R64 ;  /* 0x0000004002407220 */ /* 0x000fe40000410000 */
[C---:B------:R-:W-:Y:S04]  /*1b2d0*/  FMUL.FTZ R14, R0.reuse, R154 ;  /* 0x0000009a000e7220 */ /* 0x040fe80000410000 */
        /* <DEDUP_REMOVED lines=25> */
[----:B------:R-:W3:Y:S01]  /*1b470*/  LDSM.16.MT88.4 R136, [R233+0x12000] ;  /* 0x01200000e988783b */ /* 0x000ee20000004200 */
        /* <DEDUP_REMOVED lines=18> */
[C---:B---3--:R-:W-:Y:S03]  /*1b5a0*/  HMMA.16816.F32.BF16 R44, R160.reuse, R136, R44 ;  /* 0x00000088a02c723c */ /* 0x048fe6000004182c */
        /* <DEDUP_REMOVED lines=54> */
[-CC-:B------:R-:W-:Y:S02]  /*1b910*/  FFMA.FTZ R195, R199, R167.reuse, -R178.reuse ;  /* 0x000000a7c7c37223 */ /* 0x180fe400000108b2 */
[-CC-:B------:R-:W-:Y:S02]  /*1b920*/  FFMA.FTZ R199, R174, R167.reuse, -R178.reuse ;  /* 0x000000a7aec77223 */ /* 0x180fe400000108b2 */
[C---:B------:R-:W-:Y:S01]  /*1b930*/  HMMA.16816.F32.BF16 R104, R160.reuse, R134, R104 ;  /* 0x00000086a068723c */ /* 0x040fe20000041868 */
[----:B------:R-:W2:Y:S01]  /*1b940*/  LDSM.16.MT88.4 R132, [R231+0x16000] ;  /* 0x01600000e784783b */ /* 0x000ea20000004200 */
[----:B------:R-:W-:Y:S02]  /*1b950*/  MUFU.EX2 R195, R195 ;  /* 0x000000c300c37308 */ /* 0x000fe40000000800 */
[----:B------:R-:W-:Y:S02]  /*1b960*/  FFMA.FTZ R196, R196, R167, -R178 ;  /* 0x000000a7c4c47223 */ /* 0x000fe400000108b2 */
[C---:B------:R-:W-:Y:S02]  /*1b970*/  FMUL.FTZ R120, R2.reuse, R120 ;  /* 0x0000007802787220 */ /* 0x040fe40000410000 */
[C---:B---3--:R-:W-:Y:S01]  /*1b980*/  HMMA.16816.F32.BF16 R108, R160.reuse, R140, R108 ;  /* 0x0000008ca06c723c */ /* 0x048fe2000004186c */
[----:B------:R-:W-:Y:S03]  /*1b990*/  LDSM.16.MT88.4 R172, [R233+0x14800] ;  /* 0x01480000e9ac783b */ /* 0x000fe60000004200 */
[----:B------:R-:W-:Y:S01]  /*1b9a0*/  FMUL.FTZ R121, R2, R121 ;  /* 0x0000007902797220 */ /* 0x000fe20000410000 */
[----:B------:R-:W3:Y:S01]  /*1b9b0*/  MUFU.EX2 R196, R196 ;  /* 0x000000c400c47308 */ /* 0x000ee20000000800 */
[C---:B------:R-:W-:Y:S02]  /*1b9c0*/  FMUL.FTZ R122, R0.reuse, R122 ;  /* 0x0000007a007a7220 */ /* 0x040fe40000410000 */
[C---:B------:R-:W-:Y:S01]  /*1b9d0*/  HMMA.16816.F32.BF16 R112, R160.reuse, R142, R112 ;  /* 0x0000008ea070723c */ /* 0x040fe20000041870 */
[----:B------:R-:W4:Y:S03]  /*1b9e0*/  LDSM.16.MT88.4 R140, [R234+0x10800] ;  /* 0x01080000ea8c783b */ /* 0x000f260000004200 */
[----:B------:R-:W-:Y:S02]  /*1b9f0*/  FMUL.FTZ R123, R0, R123 ;  /* 0x0000007b007b7220 */ /* 0x000fe40000410000 */
[C---:B------:R-:W-:Y:S01]  /*1ba00*/  FMUL.FTZ R124, R2.reuse, R124 ;  /* 0x0000007c027c7220 */ /* 0x040fe20000410000 */
[----:B------:R-:W5:Y:S01]  /*1ba10*/  MUFU.EX2 R199, R199 ;  /* 0x000000c700c77308 */ /* 0x000f620000000800 */
[----:B------:R-:W-:Y:S01]  /*1ba20*/  FMUL.FTZ R125, R2, R125 ;  /* 0x0000007d027d7220 */ /* 0x000fe20000410000 */
[C---:B-1----:R-:W-:Y:S03]  /*1ba30*/  HMMA.16816.F32.BF16 R116, R160.reuse, R136, R116 ;  /* 0x00000088a074723c */ /* 0x042fe60000041874 */
[-CC-:B------:R-:W-:Y:S02]  /*1ba40*/  FFMA.FTZ R197, R197, R167.reuse, -R170.reuse ;  /* 0x000000a7c5c57223 */ /* 0x180fe400000108aa */
[----:B------:R-:W-:Y:S02]  /*1ba50*/  FFMA.FTZ R198, R198, R167, -R170 ;  /* 0x000000a7c6c67223 */ /* 0x000fe400000108aa */
[C---:B------:R-:W-:Y:S01]  /*1ba60*/  FMUL.FTZ R126, R0.reuse, R126 ;  /* 0x0000007e007e7220 */ /* 0x040fe20000410000 */
[C---:B------:R-:W-:Y:S01]  /*1ba70*/  HMMA.16816.F32.BF16 R120, R160.reuse, R138, R120 ;  /* 0x0000008aa078723c */ /* 0x040fe20000041878 */
[----:B------:R-:W-:Y:S01]  /*1ba80*/  MUFU.EX2 R197, R197 ;  /* 0x000000c500c57308 */ /* 0x000fe20000000800 */
[----:B------:R-:W1:Y:S02]  /*1ba90*/  LDSM.16.MT88.4 R136, [R233+0x10800] ;  /* 0x01080000e988783b */ /* 0x000e640000004200 */
[----:B------:R-:W-:Y:S02]  /*1baa0*/  FMUL.FTZ R127, R0, R127 ;  /* 0x0000007f007f7220 */ /* 0x000fe40000410000 */
[C---:B------:R-:W-:Y:S02]  /*1bab0*/  FMUL.FTZ R128, R2.reuse, R128 ;  /* 0x0000008002807220 */ /* 0x040fe40000410000 */
[----:B------:R-:W-:Y:S03]  /*1bac0*/  FMUL.FTZ R129, R2, R129 ;  /* 0x0000008102817220 */ /* 0x000fe60000410000 */
[C---:B--2---:R-:W-:Y:S01]  /*1bad0*/  HMMA.16816.F32.BF16 R124, R160.reuse, R132, R124 ;  /* 0x00000084a07c723c */ /* 0x044fe2000004187c */
[----:B------:R-:W2:Y:S02]  /*1bae0*/  MUFU.EX2 R198, R198 ;  /* 0x000000c600c67308 */ /* 0x000ea40000000800 */
[C---:B------:R-:W-:Y:S02]  /*1baf0*/  FMUL.FTZ R130, R0.reuse, R130 ;  /* 0x0000008200827220 */ /* 0x040fe40000410000 */
[----:B------:R-:W-:Y:S02]  /*1bb00*/  FMUL.FTZ R131, R0, R131 ;  /* 0x0000008300837220 */ /* 0x000fe40000410000 */
[----:B---3--:R-:W-:Y:S01]  /*1bb10*/  F2FP.BF16.PACK_AB R132, R196, R195 ;  /* 0x000000c3c484723e */ /* 0x008fe200000010ff */
[--C-:B------:R-:W-:Y:S01]  /*1bb20*/  FFMA.FTZ R204, R187, R167, -R178.reuse ;  /* 0x000000a7bbcc7223 */ /* 0x100fe200000108b2 */
[----:B------:R-:W-:Y:S03]  /*1bb30*/  MOV R187, R205 ;  /* 0x000000cd00bb7202 */ /* 0x000fe60000000f00 */
[----:B------:R-:W-:Y:S01]  /*1bb40*/  HMMA.16816.F32.BF16 R128, R160, R134, R128 ;  /* 0x00000086a080723c */ /* 0x000fe20000041880 */
[----:B------:R-:W-:Y:S01]  /*1bb50*/  LDSM.16.MT88.4 R160, [R234+0x14800] ;  /* 0x01480000eaa0783b */ /* 0x000fe20000004200 */
[----:B------:R-:W-:Y:S01]  /*1bb60*/  MUFU.EX2 R204, R204 ;  /* 0x000000cc00cc7308 */ /* 0x000fe20000000800 */
[-CC-:B------:R-:W-:Y:S02]  /*1bb70*/  FFMA.FTZ R203, R203, R167.reuse, -R178.reuse ;  /* 0x000000a7cbcb7223 */ /* 0x180fe400000108b2 */
[-CC-:B------:R-:W-:Y:S02]  /*1bb80*/  FFMA.FTZ R207, R185, R167.reuse, -R178.reuse ;  /* 0x000000a7b9cf7223 */ /* 0x180fe400000108b2 */
[----:B-----5:R-:W-:Y:S01]  /*1bb90*/  F2FP.BF16.PACK_AB R134, R199, R200 ;  /* 0x000000c8c786723e */ /* 0x020fe200000010ff */
[----:B------:R-:W-:Y:S01]  /*1bba0*/  FFMA.FTZ R237, R183, R167, -R178 ;  /* 0x000000a7b7ed7223 */ /* 0x000fe200000108b2 */
[----:B------:R-:W-:Y:S03]  /*1bbb0*/  F2FP.BF16.PACK_AB R135, R202, R201 ;  /* 0x000000c9ca87723e */ /* 0x000fe600000010ff */
[----:B------:R-:W-:Y:S01]  /*1bbc0*/  MUFU.EX2 R185, R179 ;  /* 0x000000b300b97308 */ /* 0x000fe20000000800 */
[----:B--2---:R-:W-:Y:S01]  /*1bbd0*/  F2FP.BF16.PACK_AB R133, R198, R197 ;  /* 0x000000c5c685723e */ /* 0x004fe200000010ff */
[-CC-:B------:R-:W-:Y:S02]  /*1bbe0*/  FFMA.FTZ R182, R182, R167.reuse, -R170.reuse ;  /* 0x000000a7b6b67223 */ /* 0x180fe400000108aa */
[-CC-:B------:R-:W-:Y:S02]  /*1bbf0*/  FFMA.FTZ R181, R181, R167.reuse, -R170.reuse ;  /* 0x000000a7b5b57223 */ /* 0x180fe400000108aa */
[-C--:B------:R-:W-:Y:S02]  /*1bc00*/  FFMA.FTZ R171, R171, R167.reuse, -R170 ;  /* 0x000000a7abab7223 */ /* 0x080fe400000108aa */
[C---:B----4-:R-:W-:Y:S02]  /*1bc10*/  HMMA.16816.F32.BF16 R4, R132.reuse, R140, R4 ;  /* 0x0000008c8404723c */ /* 0x050fe40000041804 */
[----:B------:R-:W2:Y:S03]  /*1bc20*/  MUFU.EX2 R203, R203 ;  /* 0x000000cb00cb7308 */ /* 0x000ea60000000800 */
[-CC-:B------:R-:W-:Y:S02]  /*1bc30*/  FFMA.FTZ R169, R169, R167.reuse, -R178.reuse ;  /* 0x000000a7a9a97223 */ /* 0x180fe400000108b2 */
[-C--:B------:R-:W-:Y:S01]  /*1bc40*/  FFMA.FTZ R178, R176, R167.reuse, -R178 ;  /* 0x000000a7b0b27223 */ /* 0x080fe200000108b2 */
[C---:B------:R-:W-:Y:S01]  /*1bc50*/  HMMA.16816.F32.BF16 R8, R132.reuse, R142, R8 ;  /* 0x0000008e8408723c */ /* 0x040fe20000041808 */
[----:B------:R-:W3:Y:S03]  /*1bc60*/  LDSM.16.MT88.4 R140, [R233+0x12800] ;  /* 0x01280000e98c783b */ /* 0x000ee60000004200 */
[-CC-:B------:R-:W-:Y:S01]  /*1bc70*/  FFMA.FTZ R168, R168, R167.reuse, -R170.reuse ;  /* 0x000000a7a8a87223 */ /* 0x180fe200000108aa */
[----:B------:R-:W-:Y:S01]  /*1bc80*/  MUFU.EX2 R207, R207 ;  /* 0x000000cf00cf7308 */ /* 0x000fe20000000800 */
[-CC-:B------:R-:W-:Y:S02]  /*1bc90*/  FFMA.FTZ R205, R186, R167.reuse, -R170.reuse ;  /* 0x000000a7bacd7223 */ /* 0x180fe400000108aa */
[C---:B-1----:R-:W-:Y:S04]  /*1bca0*/  HMMA.16816.F32.BF16 R12, R132.reuse, R136, R12 ;  /* 0x00000088840c723c */ /* 0x042fe8000004180c */
[-CC-:B------:R-:W-:Y:S02]  /*1bcb0*/  FFMA.FTZ R206, R184, R167.reuse, -R170.reuse ;  /* 0x000000a7b8ce7223 */ /* 0x180fe400000108aa */
[----:B------:R-:W-:Y:S01]  /*1bcc0*/  FFMA.FTZ R170, R166, R167, -R170 ;  /* 0x000000a7a6aa7223 */ /* 0x000fe200000108aa */
[----:B------:R-:W-:Y:S01]  /*1bcd0*/  MUFU.EX2 R183, R168 ;  /* 0x000000a800b77308 */ /* 0x000fe20000000800 */
[C---:B------:R-:W-:Y:S01]  /*1bce0*/  HMMA.16816.F32.BF16 R16, R132.reuse, R138, R16 ;  /* 0x0000008a8410723c */ /* 0x040fe20000041810 */
[----:B------:R-:W1:Y:S03]  /*1bcf0*/  LDSM.16.MT88.4 R136, [R231+0x12800] ;  /* 0x01280000e788783b */ /* 0x000e660000004200 */
[----:B------:R-:W-:Y:S04]  /*1bd00*/  FFMA.FTZ R190, R0, R245, R190 ;  /* 0x000000f500be7223 */ /* 0x000fe800000100be */
[C---:B------:R-:W-:Y:S01]  /*1bd10*/  HMMA.16816.F32.BF16 R20, R132.reuse, R144, R20 ;  /* 0x000000908414723c */ /* 0x040fe20000041814 */
[----:B------:R-:W-:Y:S03]  /*1bd20*/  MUFU.EX2 R184, R182 ;  /* 0x000000b600b87308 */ /* 0x000fe60000000800 */
[----:B------:R-:W-:Y:S04]  /*1bd30*/  FADD.FTZ R189, R189, R190 ;  /* 0x000000bebdbd7221 */ /* 0x000fe80000010000 */
[C---:B------:R-:W-:Y:S01]  /*1bd40*/  HMMA.16816.F32.BF16 R24, R132.reuse, R146, R24 ;  /* 0x000000928418723c */ /* 0x040fe20000041818 */
[----:B------:R-:W4:Y:S02]  /*1bd50*/  LDSM.16.MT88.4 R144, [R232+0x14800] ;  /* 0x01480000e890783b */ /* 0x000f240000004200 */
[----:B------:R-:W-:Y:S01]  /*1bd60*/  MUFU.EX2 R182, R171 ;  /* 0x000000ab00b67308 */ /* 0x000fe20000000800 */
[----:B------:R-:W-:Y:S04]  /*1bd70*/  FADD.FTZ R0, R188, R189 ;  /* 0x000000bdbc007221 */ /* 0x000fe80000010000 */
[C---:B------:R-:W-:Y:S04]  /*1bd80*/  HMMA.16816.F32.BF16 R28, R132.reuse, R148, R28 ;  /* 0x00000094841c723c */ /* 0x040fe8000004181c */
[----:B------:R-:W-:Y:S01]  /*1bd90*/  FADD.FTZ R0, R165, R0 ;  /* 0x00000000a5007221 */ /* 0x000fe20000010000 */
[----:B------:R-:W-:Y:S01]  /*1bda0*/  MUFU.EX2 R186, R181 ;  /* 0x000000b500ba7308 */ /* 0x000fe20000000800 */
[----:B------:R-:W-:Y:S02]  /*1bdb0*/  MOV R165, R164 ;  /* 0x000000a400a57202 */ /* 0x000fe40000000f00 */
[C---:B------:R-:W-:Y:S01]  /*1bdc0*/  HMMA.16816.F32.BF16 R32, R132.reuse, R150, R32 ;  /* 0x000000968420723c */ /* 0x040fe20000041820 */
[----:B------:R-:W5:Y:S03]  /*1bdd0*/  LDSM.16.MT88.4 R148, [R231+0x14800] ;  /* 0x01480000e794783b */ /* 0x000f660000004200 */
[----:B------:R-:W-:Y:S03]  /*1bde0*/  FADD.FTZ R197, R197, R0 ;  /* 0x00000000c5c57221 */ /* 0x000fe60000010000 */
[----:B------:R-:W-:Y:S01]  /*1bdf0*/  MUFU.EX2 R181, R169 ;  /* 0x000000a900b57308 */ /* 0x000fe20000000800 */
[C---:B------:R-:W-:Y:S04]  /*1be00*/  HMMA.16816.F32.BF16 R36, R132.reuse, R152, R36 ;  /* 0x000000988424723c */ /* 0x040fe80000041824 */
[----:B------:R-:W-:Y:S04]  /*1be10*/  FADD.FTZ R198, R198, R197 ;  /* 0x000000c5c6c67221 */ /* 0x000fe80000010000 */
[C---:B------:R-:W-:Y:S01]  /*1be20*/  HMMA.16816.F32.BF16 R40, R132.reuse, R154, R40 ;  /* 0x0000009a8428723c */ /* 0x040fe20000041828 */
[----:B------:R-:W-:Y:S01]  /*1be30*/  LDSM.16.MT88.4 R152, [R232+0x11000] ;  /* 0x01100000e898783b */ /* 0x000fe20000004200 */
[----:B------:R-:W-:Y:S02]  /*1be40*/  MUFU.EX2 R205, R205 ;  /* 0x000000cd00cd7308 */ /* 0x000fe40000000800 */
[----:B------:R-:W-:Y:S04]  /*1be50*/  FADD.FTZ R201, R201, R198 ;  /* 0x000000c6c9c97221 */ /* 0x000fe80000010000 */
[C---:B---3--:R-:W-:Y:S04]  /*1be60*/  HMMA.16816.F32.BF16 R44, R132.reuse, R140, R44 ;  /* 0x0000008c842c723c */ /* 0x048fe8000004182c */
[----:B------:R-:W3:Y:S01]  /*1be70*/  MUFU.EX2 R206, R206 ;  /* 0x000000ce00ce7308 */ /* 0x000ee20000000800 */
[----:B------:R-:W-:Y:S03]  /*1be80*/  FADD.FTZ R202, R202, R201 ;  /* 0x000000c9caca7221 */ /* 0x000fe60000010000 */
[C---:B------:R-:W-:Y:S01]  /*1be90*/  HMMA.16816.F32.BF16 R48, R132.reuse, R142, R48 ;  /* 0x0000008e8430723c */ /* 0x040fe20000041830 */
[----:B------:R-:W2:Y:S05]  /*1bea0*/  LDSM.16.MT88.4 R140, [R234+0x16800] ;  /* 0x01680000ea8c783b */ /* 0x000eaa0000004200 */
[----:B------:R-:W2:Y:S02]  /*1beb0*/  MUFU.EX2 R237, R237 ;  /* 0x000000ed00ed7308 */ /* 0x000ea40000000800 */
[C---:B------:R-:W-:Y:S08]  /*1bec0*/  HMMA.16816.F32.BF16 R52, R132.reuse, R156, R52 ;  /* 0x0000009c8434723c */ /* 0x040ff00000041834 */
[C---:B------:R-:W-:Y:S01]  /*1bed0*/  HMMA.16816.F32.BF16 R56, R132.reuse, R158, R56 ;  /* 0x0000009e8438723c */ /* 0x040fe20000041838 */
[----:B------:R-:W-:Y:S01]  /*1bee0*/  LDSM.16.MT88.4 R156, [R231+0x11000] ;  /* 0x01100000e79c783b */ /* 0x000fe20000004200 */
[----:B------:R-:W-:Y:S06]  /*1bef0*/  MUFU.EX2 R166, R170 ;  /* 0x000000aa00a67308 */ /* 0x000fec0000000800 */
        /* <DEDUP_REMOVED lines=27> */
[----:B------:R-:W-:Y:S02]  /*1c0b0*/  F2FP.BF16.PACK_AB R132, R203, R204 ;  /* 0x000000cccb84723e */ /* 0x000fe400000010ff */
[----:B---3--:R-:W-:Y:S03]  /*1c0c0*/  F2FP.BF16.PACK_AB R133, R206, R205 ;  /* 0x000000cdce85723e */ /* 0x008fe600000010ff */
[----:B------:R-:W-:Y:S01]  /*1c0d0*/  F2FP.BF16.PACK_AB R134, R237, R207 ;  /* 0x000000cfed86723e */ /* 0x000fe200000010ff */
[----:B------:R-:W-:Y:S01]  /*1c0e0*/  FADD.FTZ R205, R205, R202 ;  /* 0x000000cacdcd7221 */ /* 0x000fe20000010000 */
[-C--:B------:R-:W-:Y:S03]  /*1c0f0*/  F2FP.BF16.PACK_AB R135, R186, R184.reuse ;  /* 0x000000b8ba87723e */ /* 0x080fe600000010ff */
[----:B------:R-:W-:Y:S04]  /*1c100*/  FADD.FTZ R206, R206, R205 ;  /* 0x000000cdcece7221 */ /* 0x000fe80000010000 */
        /* <DEDUP_REMOVED lines=12> */
[C---:B------:R-:W-:Y:S01]  /*1c1d0*/  HMMA.16816.F32.BF16 R36, R132.reuse, R160, R36 ;  /* 0x000000a08424723c */ /* 0x040fe20000041824 */
[----:B------:R-:W3:Y:S06]  /*1c1e0*/  MUFU.EX2 R161, R178 ;  /* 0x000000b200a17308 */ /* 0x000eec0000000800 */
[----:B------:R-:W-:Y:S01]  /*1c1f0*/  MOV R160, R184 ;  /* 0x000000b800a07202 */ /* 0x000fe20000000f00 */
[C---:B------:R-:W-:Y:S03]  /*1c200*/  HMMA.16816.F32.BF16 R40, R132.reuse, R162, R40 ;  /* 0x000000a28428723c */ /* 0x040fe60000041828 */
[----:B------:R-:W5:Y:S04]  /*1c210*/  MUFU.EX2 R184, R180 ;  /* 0x000000b400b87308 */ /* 0x000f680000000800 */
[----:B------:R-:W-:Y:S01]  /*1c220*/  MOV R163, R186 ;  /* 0x000000ba00a37202 */ /* 0x000fe20000000f00 */
[C---:B----4-:R-:W-:Y:S05]  /*1c230*/  HMMA.16816.F32.BF16 R44, R132.reuse, R144, R44 ;  /* 0x00000090842c723c */ /* 0x050fea000004182c */
[----:B------:R4:W1:Y:S03]  /*1c240*/  MUFU.EX2 R186, R177 ;  /* 0x000000b100ba7308 */ /* 0x0008660000000800 */
[C---:B------:R-:W-:Y:S01]  /*1c250*/  HMMA.16816.F32.BF16 R48, R132.reuse, R146, R48 ;  /* 0x000000928430723c */ /* 0x040fe20000041830 */
[----:B------:R-:W5:Y:S03]  /*1c260*/  LDSM.16.MT88.4 R144, [R233+0x15000] ;  /* 0x01500000e990783b */ /* 0x000f660000004200 */
[----:B---3--:R-:W-:Y:S04]  /*1c270*/  MOV R167, R161 ;  /* 0x000000a100a77202 */ /* 0x008fe80000000f00 */
[C---:B--2---:R-:W-:Y:S08]  /*1c280*/  HMMA.16816.F32.BF16 R52, R132.reuse, R140, R52 ;  /* 0x0000008c8434723c */ /* 0x044ff00000041834 */
[C---:B------:R-:W-:Y:S01]  /*1c290*/  HMMA.16816.F32.BF16 R56, R132.reuse, R142, R56 ;  /* 0x0000008e8438723c */ /* 0x040fe20000041838 */
[----:B------:R-:W2:Y:S07]  /*1c2a0*/  LDSM.16.MT88.4 R140, [R232+0x15000] ;  /* 0x01500000e88c783b */ /* 0x000eae0000004200 */
[C---:B------:R-:W-:Y:S01]  /*1c2b0*/  HMMA.16816.F32.BF16 R60, R132.reuse, R172, R60 ;  /* 0x000000ac843c723c */ /* 0x040fe2000004183c */
[----:B----4-:R-:W-:Y:S07]  /*1c2c0*/  LDSM.16.MT88.4 R176, [R232+0x11800] ;  /* 0x01180000e8b0783b */ /* 0x010fee0000004200 */
[C---:B------:R-:W-:Y:S01]  /*1c2d0*/  HMMA.16816.F32.BF16 R64, R132.reuse, R174, R64 ;  /* 0x000000ae8440723c */ /* 0x040fe20000041840 */
[----:B------:R-:W-:Y:S07]  /*1c2e0*/  LDSM.16.MT88.4 R172, [R233+0x11800] ;  /* 0x01180000e9ac783b */ /* 0x000fee0000004200 */
[C---:B-1----:R-:W-:Y:S08]  /*1c2f0*/  HMMA.16816.F32.BF16 R68, R132.reuse, R136, R68 ;  /* 0x000000888444723c */ /* 0x042ff00000041844 */
[C---:B------:R-:W-:Y:S01]  /*1c300*/  HMMA.16816.F32.BF16 R72, R132.reuse, R138, R72 ;  /* 0x0000008a8448723c */ /* 0x040fe20000041848 */
[----:B------:R-:W1:Y:S07]  /*1c310*/  LDSM.16.MT88.4 R136, [R234+0x17000] ;  /* 0x01700000ea88783b */ /* 0x000e6e0000004200 */
[C---:B-----5:R-:W-:Y:S08]  /*1c320*/  HMMA.16816.F32.BF16 R76, R132.reuse, R144, R76 ;  /* 0x00000090844c723c */ /* 0x060ff0000004184c */
[C---:B------:R-:W-:Y:S01]  /*1c330*/  HMMA.16816.F32.BF16 R80, R132.reuse, R146, R80 ;  /* 0x000000928450723c */ /* 0x040fe20000041850 */
[----:B------:R-:W3:Y:S07]  /*1c340*/  LDSM.16.MT88.4 R144, [R231+0x17000] ;  /* 0x01700000e790783b */ /* 0x000eee0000004200 */
[C---:B--2---:R-:W-:Y:S08]  /*1c350*/  HMMA.16816.F32.BF16 R84, R132.reuse, R140, R84 ;  /* 0x0000008c8454723c */ /* 0x044ff00000041854 */
[C---:B------:R-:W-:Y:S01]  /*1c360*/  HMMA.16816.F32.BF16 R88, R132.reuse, R142, R88 ;  /* 0x0000008e8458723c */ /* 0x040fe20000041858 */
[----:B------:R-:W2:Y:S07]  /*1c370*/  LDSM.16.MT88.4 R140, [R234+0x11800] ;  /* 0x01180000ea8c783b */ /* 0x000eae0000004200 */
[C---:B------:R-:W-:Y:S07]  /*1c380*/  HMMA.16816.F32.BF16 R92, R132.reuse, R148, R92 ;  /* 0x00000094845c723c */ /* 0x040fee000004185c */
[----:B------:R-:W-:Y:S01]  /*1c390*/  MOV R148, R163 ;  /* 0x000000a300947202 */ /* 0x000fe20000000f00 */
[C---:B------:R-:W-:Y:S04]  /*1c3a0*/  HMMA.16816.F32.BF16 R96, R132.reuse, R150, R96 ;  /* 0x000000968460723c */ /* 0x040fe80000041860 */
[----:B------:R-:W-:Y:S04]  /*1c3b0*/  MOV R149, R160 ;  /* 0x000000a000957202 */ /* 0x000fe80000000f00 */
[C---:B-1----:R-:W-:Y:S07]  /*1c3c0*/  HMMA.16816.F32.BF16 R100, R132.reuse, R136, R100 ;  /* 0x000000888464723c */ /* 0x042fee0000041864 */
[----:B------:R-:W-:Y:S01]  /*1c3d0*/  MOV R136, R181 ;  /* 0x000000b500887202 */ /* 0x000fe20000000f00 */
[C---:B------:R-:W-:Y:S04]  /*1c3e0*/  HMMA.16816.F32.BF16 R104, R132.reuse, R138, R104 ;  /* 0x0000008a8468723c */ /* 0x040fe80000041868 */
[----:B------:R-:W-:Y:S02]  /*1c3f0*/  MOV R137, R182 ;  /* 0x000000b600897202 */ /* 0x000fe40000000f00 */
[----:B------:R-:W-:Y:S02]  /*1c400*/  F2FP.BF16.PACK_AB R170, R167, R136 ;  /* 0x00000088a7aa723e */ /* 0x000fe400000010ff */
[C---:B------:R-:W-:Y:S04]  /*1c410*/  HMMA.16816.F32.BF16 R108, R132.reuse, R152, R108 ;  /* 0x00000098846c723c */ /* 0x040fe8000004186c */
[----:B------:R-:W-:Y:S02]  /*1c420*/  MOV R138, R183 ;  /* 0x000000b7008a7202 */ /* 0x000fe40000000f00 */
[----:B------:R-:W1:Y:S01]  /*1c430*/  LDSM.16.MT88.4 R180, [R231+0x11800] ;  /* 0x01180000e7b4783b */ /* 0x000e620000004200 */
[----:B------:R-:W-:Y:S01]  /*1c440*/  MOV R139, R185 ;  /* 0x000000b9008b7202 */ /* 0x000fe20000000f00 */
[C---:B------:R-:W-:Y:S04]  /*1c450*/  HMMA.16816.F32.BF16 R112, R132.reuse, R154, R112 ;  /* 0x0000009a8470723c */ /* 0x040fe80000041870 */
[----:B------:R-:W-:Y:S04]  /*1c460*/  F2FP.BF16.PACK_AB R171, R166, R138 ;  /* 0x0000008aa6ab723e */ /* 0x000fe800000010ff */
[C---:B------:R-:W-:Y:S08]  /*1c470*/  HMMA.16816.F32.BF16 R116, R132.reuse, R156, R116 ;  /* 0x0000009c8474723c */ /* 0x040ff00000041874 */
[C---:B------:R-:W-:Y:S08]  /*1c480*/  HMMA.16816.F32.BF16 R120, R132.reuse, R158, R120 ;  /* 0x0000009e8478723c */ /* 0x040ff00000041878 */
[C---:B---3--:R-:W-:Y:S07]  /*1c490*/  HMMA.16816.F32.BF16 R124, R132.reuse, R144, R124 ;  /* 0x00000090847c723c */ /* 0x048fee000004187c */
[----:B------:R-:W-:Y:S01]  /*1c4a0*/  MOV R144, R184 ;  /* 0x000000b800907202 */ /* 0x000fe20000000f00 */
[----:B------:R-:W-:Y:S04]  /*1c4b0*/  HMMA.16816.F32.BF16 R128, R132, R146, R128 ;  /* 0x000000928480723c */ /* 0x000fe80000041880 */
[----:B------:R-:W-:Y:S02]  /*1c4c0*/  MOV R145, R186 ;  /* 0x000000ba00917202 */ /* 0x000fe40000000f00 */
[----:B------:R-:W-:Y:S02]  /*1c4d0*/  F2FP.BF16.PACK_AB R168, R144, R139 ;  /* 0x0000008b90a8723e */ /* 0x000fe400000010ff */
[----:B------:R-:W-:Y:S04]  /*1c4e0*/  F2FP.BF16.PACK_AB R169, R137, R145 ;  /* 0x0000009189a9723e */ /* 0x000fe800000010ff */
[----:B------:R-:W-:Y:S02]  /*1c4f0*/  MOV R135, R187 ;  /* 0x000000bb00877202 */ /* 0x000fe40000000f00 */
[----:B------:R-:W3:Y:S01]  /*1c500*/  LDSM.16.MT88.4 R184, [R234+0x13800] ;  /* 0x01380000eab8783b */ /* 0x000ee20000004200 */
[C---:B--2---:R-:W-:Y:S07]  /*1c510*/  HMMA.16816.F32.BF16 R160, R168.reuse, R140, R4 ;  /* 0x0000008ca8a0723c */ /* 0x044fee0000041804 */
[----:B------:R-:W2:Y:S01]  /*1c520*/  LDSM.16.MT88.4 R4, [R233+0x13800] ;  /* 0x01380000e904783b */ /* 0x000ea20000004200 */
[C---:B------:R-:W-:Y:S07]  /*1c530*/  HMMA.16816.F32.BF16 R156, R168.reuse, R142, R8 ;  /* 0x0000008ea89c723c */ /* 0x040fee0000041808 */
[----:B------:R-:W4:Y:S01]  /*1c540*/  LDSM.16.MT88.4 R8, [R232+0x13800] ;  /* 0x01380000e808783b */ /* 0x000f220000004200 */
[C---:B------:R-:W-:Y:S07]  /*1c550*/  HMMA.16816.F32.BF16 R152, R168.reuse, R172, R12 ;  /* 0x000000aca898723c */ /* 0x040fee000004180c */
[----:B------:R-:W-:Y:S01]  /*1c560*/  MOV R172, R148 ;  /* 0x0000009400ac7202 */ /* 0x000fe20000000f00 */
[----:B------:R-:W5:Y:S01]  /*1c570*/  LDSM.16.MT88.4 R12, [R231+0x13800] ;  /* 0x01380000e70c783b */ /* 0x000f620000004200 */
[----:B------:R-:W-:Y:S02]  /*1c580*/  MOV R173, R149 ;  /* 0x0000009500ad7202 */ /* 0x000fe40000000f00 */
[C---:B------:R-:W-:Y:S05]  /*1c590*/  HMMA.16816.F32.BF16 R148, R168.reuse, R174, R16 ;  /* 0x000000aea894723c */ /* 0x040fea0000041810 */
[----:B------:R-:W2:Y:S02]  /*1c5a0*/  LDSM.16.MT88.4 R16, [R234+0x15800] ;  /* 0x01580000ea10783b */ /* 0x000ea40000004200 */
[----:B------:R-:W-:Y:S02]  /*1c5b0*/  MOV R174, R144 ;  /* 0x0000009000ae7202 */ /* 0x000fe40000000f00 */
[----:B------:R-:W-:Y:S02]  /*1c5c0*/  MOV R175, R145 ;  /* 0x0000009100af7202 */ /* 0x000fe40000000f00 */
[C---:B------:R-:W-:Y:S02]  /*1c5d0*/  HMMA.16816.F32.BF16 R144, R168.reuse, R176, R20 ;  /* 0x000000b0a890723c */ /* 0x040fe40000041814 */
[----:B------:R-:W2:Y:S05]  /*1c5e0*/  LDSM.16.MT88.4 R20, [R233+0x15800] ;  /* 0x01580000e914783b */ /* 0x000eaa0000004200 */
[----:B------:R-:W-:Y:S01]  /*1c5f0*/  MOV R176, R138 ;  /* 0x0000008a00b07202 */ /* 0x000fe20000000f00 */
[C---:B------:R-:W-:Y:S04]  /*1c600*/  HMMA.16816.F32.BF16 R140, R168.reuse, R178, R24 ;  /* 0x000000b2a88c723c */ /* 0x040fe80000041818 */
[----:B------:R-:W-:Y:S03]  /*1c610*/  MOV R177, R135 ;  /* 0x0000008700b17202 */ /* 0x000fe60000000f00 */
[----:B------:R-:W-:Y:S02]  /*1c620*/  MOV R25, R139 ;  /* 0x0000008b00197202 */ /* 0x000fe40000000f00 */
[----:B------:R-:W-:Y:S02]  /*1c630*/  MOV R26, R136 ;  /* 0x00000088001a7202 */ /* 0x000fe40000000f00 */
[----:B------:R-:W-:Y:S02]  /*1c640*/  ISETP.GT.AND P0, PT, R177, RZ, PT ;  /* 0x000000ffb100720c */ /* 0x000fe40003f04270 */
[----:B------:R-:W-:Y:S02]  /*1c650*/  MOV R27, R137 ;  /* 0x00000089001b7202 */ /* 0x000fe40000000f00 */
[C---:B-1----:R-:W-:Y:S01]  /*1c660*/  HMMA.16816.F32.BF16 R136, R168.reuse, R180, R28 ;  /* 0x000000b4a888723c */ /* 0x042fe2000004181c */
[----:B------:R-:W-:Y:S02]  /*1c670*/  LDSM.16.MT88.4 R28, [R231+0x15800] ;  /* 0x01580000e71c783b */ /* 0x000fe40000004200 */
[----:B------:R-:W-:Y:S02]  /*1c680*/  MOV R179, R26 ;  /* 0x0000001a00b37202 */ /* 0x000fe40000000f00 */
[----:B------:R-:W-:Y:S02]  /*1c690*/  MOV R178, R27 ;  /* 0x0000001b00b27202 */ /* 0x000fe40000000f00 */
[----:B------:R-:W-:Y:S01]  /*1c6a0*/  MOV R181, R174 ;  /* 0x000000ae00b57202 */ /* 0x000fe20000000f00 */
[C---:B------:R-:W-:Y:S01]  /*1c6b0*/  HMMA.16816.F32.BF16 R132, R168.reuse, R182, R32 ;  /* 0x000000b6a884723c */ /* 0x040fe20000041820 */
[----:B------:R-:W-:Y:S03]  /*1c6c0*/  LDSM.16.MT88.4 R32, [R234+0x17800] ;  /* 0x01780000ea20783b */ /* 0x000fe60000004200 */
[----:B------:R-:W-:Y:S03]  /*1c6d0*/  MOV R180, R175 ;  /* 0x000000af00b47202 */ /* 0x000fe60000000f00 */
[----:B------:R-:W-:Y:S01]  /*1c6e0*/  MOV R183, R25 ;  /* 0x0000001900b77202 */ /* 0x000fe20000000f00 */
[C---:B---3--:R-:W-:Y:S01]  /*1c6f0*/  HMMA.16816.F32.BF16 R36, R168.reuse, R184, R36 ;  /* 0x000000b8a824723c */ /* 0x048fe20000041824 */
[----:B------:R-:W3:Y:S03]  /*1c700*/  LDL.LU R184, [R1+0x8] ;  /* 0x0000080001b87983 */ /* 0x000ee60000300800 */
[----:B------:R-:W-:Y:S01]  /*1c710*/  MOV R182, R172 ;  /* 0x000000ac00b67202 */ /* 0x000fe20000000f00 */
[----:B------:R-:W1:Y:S02]  /*1c720*/  LDSM.16.MT88.4 R24, [R232+0x15800] ;  /* 0x01580000e818783b */ /* 0x000e640000004200 */
[----:B------:R-:W-:Y:S01]  /*1c730*/  MOV R185, R173 ;  /* 0x000000ad00b97202 */ /* 0x000fe20000000f00 */
[C---:B------:R-:W-:Y:S04]  /*1c740*/  HMMA.16816.F32.BF16 R40, R168.reuse, R186, R40 ;  /* 0x000000baa828723c */ /* 0x040fe80000041828 */
[----:B------:R-:W-:Y:S01]  /*1c750*/  FADD.FTZ R206, R185, R206 ;  /* 0x000000ceb9ce7221 */ /* 0x000fe20000010000 */
[----:B------:R-:W1:Y:S03]  /*1c760*/  LDSM.16.MT88.4 R172, [R233+0x17800] ;  /* 0x01780000e9ac783b */ /* 0x000e660000004200 */
[C---:B--2---:R-:W-:Y:S08]  /*1c770*/  HMMA.16816.F32.BF16 R44, R168.reuse, R4, R44 ;  /* 0x00000004a82c723c */ /* 0x044ff0000004182c */
[C---:B------:R-:W-:Y:S01]  /*1c780*/  HMMA.16816.F32.BF16 R48, R168.reuse, R6, R48 ;  /* 0x00000006a830723c */ /* 0x040fe20000041830 */
[----:B------:R-:W2:Y:S07]  /*1c790*/  LDSM.16.MT88.4 R4, [R232+0x17800] ;  /* 0x01780000e804783b */ /* 0x000eae0000004200 */
        /* <DEDUP_REMOVED lines=33> */
[----:B------:R-:W-:Y:S02]  /*1c9b0*/  FADD.FTZ R0, R182, R206 ;  /* 0x000000ceb6007221 */ /* 0x000fe40000010000 */
[----:B------:R-:W-:Y:S02]  /*1c9c0*/  FADD.FTZ R2, R183, R2 ;  /* 0x00000002b7027221 */ /* 0x000fe40000010000 */
[----:B------:R-:W-:Y:S02]  /*1c9d0*/  FADD.FTZ R0, R180, R0 ;  /* 0x00000000b4007221 */ /* 0x000fe40000010000 */
[----:B------:R-:W-:Y:S02]  /*1c9e0*/  FADD.FTZ R2, R181, R2 ;  /* 0x00000002b5027221 */ /* 0x000fe40000010000 */
[----:B------:R-:W-:Y:S02]  /*1c9f0*/  FADD.FTZ R0, R178, R0 ;  /* 0x00000000b2007221 */ /* 0x000fe40000010000 */
[----:B------:R-:W-:Y:S02]  /*1ca00*/  FADD.FTZ R2, R179, R2 ;  /* 0x00000002b3027221 */ /* 0x000fe40000010000 */
[----:B------:R-:W-:Y:S01]  /*1ca10*/  FADD.FTZ R245, R176, R0 ;  /* 0x00000000b0f57221 */ /* 0x000fe20000010000 */
[----:B------:R-:W-:Y:S01]  /*1ca20*/  IADD3 R0, R177, -0x1, RZ ;  /* 0xffffffffb1007810 */ /* 0x000fe20007ffe0ff */
[----:B------:R-:W-:Y:S02]  /*1ca30*/  FADD.FTZ R2, R167, R2 ;  /* 0x00000002a7027221 */ /* 0x000fe40000010000 */
[----:B------:R-:W-:Y:S03]  /*1ca40*/  FADD.FTZ R245, R166, R245 ;  /* 0x000000f5a6f57221 */ /* 0x000fe60000010000 */
[----:B------:R-:W-:Y:S04]  /*1ca50*/  STL [R1+0x8], R2 ;  /* 0x0000080201007387 */ /* 0x000fe80000100800 */
[----:B------:R1:W-:Y:S02]  /*1ca60*/  STL [R1+0x4], R0 ;  /* 0x0000040001007387 */ /* 0x0003e40000100800 */
[----:B-1----:R-:W-:Y:S01]  /*1ca70*/  MOV R0, R3 ;  /* 0x0000000300007202 */ /* 0x002fe20000000f00 */
[----:B------:R-:W-:-:S05]  /*1ca80*/  @P0 BRA `(.L_x_4455) ;  /* 0xffffc07000000947 */ /* 0x000fca000383ffff */
.L_x_4446:
        /* <DEDUP_REMOVED lines=10> */
[----:B------:R-:W2:Y:S04]  /*1cb30*/  LDL R4, [R1+0x8] ;  /* 0x0000080001047983 */ /* 0x000ea80000100800 */
[----:B--2---:R2:W3:Y:S02]  /*1cb40*/  SHFL.BFLY PT, R6, R4, 0x2, 0x1f ;  /* 0x0c401f0004067f89 */ /* 0x0044e400000e0000 */
.L_x_4469:
[----:B--2---:R-:W2:Y:S02]  /*1cb50*/  LDL.LU R4, [R1+0x8] ;  /* 0x0000080001047983 */ /* 0x004ea40000300800 */
[----:B--23--:R-:W-:Y:S01]  /*1cb60*/  FADD.FTZ R7, R6, R4 ;  /* 0x0000000406077221 */ /* 0x00cfe20000010000 */
[----:B------:R-:W-:Y:S05]  /*1cb70*/  BRA.DIV ~URZ, `(.L_x_4457) ;  /* 0x00001ee27f007947 */ /* 0x000fea000b800000 */
[----:B------:R-:W2:Y:S04]  /*1cb80*/  SHFL.BFLY PT, R10, R245, 0x2, 0x1f ;  /* 0x0c401f00f50a7f89 */ /* 0x000ea800000e0000 */
[----:B------:R-:W3:Y:S01]  /*1cb90*/  SHFL.BFLY PT, R0, R7, 0x1, 0x1f ;  /* 0x0c201f0007007f89 */ /* 0x000ee200000e0000 */
[----:B--2---:R-:W-:-:S02]  /*1cba0*/  FADD.FTZ R10, R10, R245 ;  /* 0x000000f50a0a7221 */ /* 0x004fc40000010000 */
[----:B---3--:R-:W-:-:S03]  /*1cbb0*/  FADD.FTZ R11, R7, R0 ;  /* 0x00000000070b7221 */ /* 0x008fc60000010000 */
[----:B------:R2:W3:Y:S04]  /*1cbc0*/  SHFL.BFLY PT, R6, R10, 0x1, 0x1f ;  /* 0x0c201f000a067f89 */ /* 0x0004e800000e0000 */
.L_x_4470:
        /* <DEDUP_REMOVED lines=330> */
.L_x_4459:
[----:B------:R-:W-:Y:S02]  /*1e070*/  ULDC.64 UR4, c[0x0][0x118] ;  /* 0x0000460000047ab9 */ /* 0x000fe40000000a00 */
[----:B------:R-:W2:Y:S04]  /*1e080*/  LD.E R2, [R8.64+0x60] ;  /* 0x0000600408027980 */ /* 0x000ea8000c101900 */
[----:B------:R-:W3:Y:S01]  /*1e090*/  LD.E R244, [R8.64+0xb4] ;  /* 0x0000b40408f47980 */ /* 0x000ee2000c101900 */
[----:B--2---:R-:W-:-:S04]  /*1e0a0*/  IMAD R3, R2, R240, R239 ;  /* 0x000000f002037224 */ /* 0x004fc800078e02ef */
[----:B---3--:R-:W-:Y:S02]  /*1e0b0*/  IMAD R244, R244, R3, RZ ;  /* 0x00000003f4f47224 */ /* 0x008fe400078e02ff */
.L_x_4460:
[----:B------:R-:W-:Y:S05]  /*1e0c0*/  BSYNC B0 ;  /* 0x0000000000007941 */ /* 0x000fea0003800000 */
.L_x_4458:
        /* <DEDUP_REMOVED lines=47> */
.L_x_4462:
[----:B--234-:R-:W-:Y:S05]  /*1e3c0*/  BSYNC B0 ;  /* 0x0000000000007941 */ /* 0x01cfea0003800000 */
.L_x_4461:
        /* <DEDUP_REMOVED lines=38> */
.L_x_4464:
[----:B------:R-:W-:Y:S05]  /*1e630*/  BSYNC B0 ;  /* 0x0000000000007941 */ /* 0x000fea0003800000 */
.L_x_4463:
        /* <DEDUP_REMOVED lines=19> */
.L_x_4466:
[----:B------:R-:W-:Y:S05]  /*1e770*/  BSYNC B0 ;  /* 0x0000000000007941 */ /* 0x000fea0003800000 */
.L_x_4465:
        /* <DEDUP_REMOVED lines=19> */
.L_x_4468:
[----:B------:R-:W-:Y:S05]  /*1e8b0*/  BSYNC B0 ;  /* 0x0000000000007941 */ /* 0x000fea0003800000 */
.L_x_4467:
[----:B------:R-:W-:Y:S01]  /*1e8c0*/  IADD3 R0, R3, 0x30, RZ ;  /* 0x0000003003007810 */ /* 0x000fe20007ffe0ff */
[----:B------:R-:W-:-:S03]  /*1e8d0*/  IMAD.MOV.U32 R239, RZ, RZ, 0x0 ;  /* 0x00000000ffef7424 */ /* 0x000fc600078e00ff */
[----:B------:R-:W-:-:S13]  /*1e8e0*/  ISETP.GE.AND P0, PT, R0, R241, PT ;  /* 0x000000f10000720c */ /* 0x000fda0003f06270 */
[----:B------:R-:W-:Y:S05]  /*1e8f0*/  @P0 RET.REL.NODEC R238 `(_ZN5flash24flash_fwd_splitkv_kernelI23Flash_fwd_kernel_traitsILi256ELi64ELi64ELi4ELb0ELb0EN7cutlass10bfloat16_tE19Flash_kernel_traitsILi256ELi64ELi64ELi4ES3_EELb0ELb0ELb0ELb0ELb1ELb1ELb0ELb1EEEvNS_16Flash_fwd_paramsE) ;  /* 0xfffe1700ee000950 */ /* 0x000fea0003c3ffff */
        /* <DEDUP_REMOVED lines=16> */
[----:B------:R-:W-:Y:S05]  /*1ea00*/  RET.REL.NODEC R238 `(_ZN5flash24flash_fwd_splitkv_kernelI23Flash_fwd_kernel_traitsILi256ELi64ELi64ELi4ELb0ELb0EN7cutlass10bfloat16_tE19Flash_kernel_traitsILi256ELi64ELi64ELi4ES3_EELb0ELb0ELb0ELb0ELb1ELb1ELb0ELb1EEEvNS_16Flash_fwd_paramsE) ;  /* 0xfffe15f0ee007950 */ /* 0x000fea0003c3ffff */
.L_x_4456:
[----:B------:R2:W5:Y:S01]  /*1ea10*/  LDL R7, [R1+0x8] ;  /* 0x0000080001077983 */ /* 0x0005620000100800 */
[----:B------:R-:W-:-:S02]  /*1ea20*/  MOV R6, 0x2 ;  /* 0x0000000200067802 */ /* 0x000fc40000000f00 */
[----:B------:R-:W-:Y:S02]  /*1ea30*/  MOV R4, 0x1ea50 ;  /* 0x0001ea5000047802 */ /* 0x000fe40000000f00 */
[----:B-12--5:R-:W-:Y:S05]  /*1ea40*/  CALL.REL.NOINC `($__internal_23_$__cuda_sm70_shflsync_bfly_p) ;  /* 0x000000f000007944 */ /* 0x026fea0003c00000 */
[----:B-12---:R-:W-:Y:S05]  /*1ea50*/  BRA `(.L_x_4469) ;  /* 0xffffe0f000007947 */ /* 0x006fea000383ffff */
.L_x_4457:
[----:B------:R-:W-:Y:S02]  /*1ea60*/  MOV R6, 0x1 ;  /* 0x0000000100067802 */ /* 0x000fe40000000f00 */
[----:B------:R-:W-:Y:S02]  /*1ea70*/  MOV R4, 0x1ea90 ;  /* 0x0001ea9000047802 */ /* 0x000fe40000000f00 */
[----:B-1---5:R-:W-:Y:S05]  /*1ea80*/  CALL.REL.NOINC `($__internal_23_$__cuda_sm70_shflsync_bfly_p) ;  /* 0x000000b000007944 */ /* 0x022fea0003c00000 */
[----:B--2---:R-:W-:Y:S01]  /*1ea90*/  FADD.FTZ R11, R7, R6 ;  /* 0x00000006070b7221 */ /* 0x004fe20000010000 */
[----:B-1----:R-:W-:Y:S02]  /*1eaa0*/  MOV R7, R245 ;  /* 0x000000f500077202 */ /* 0x002fe40000000f00 */
[----:B------:R-:W-:Y:S02]  /*1eab0*/  MOV R6, 0x2 ;  /* 0x0000000200067802 */ /* 0x000fe40000000f00 */
[----:B------:R-:W-:Y:S02]  /*1eac0*/  MOV R4, 0x1eae0 ;  /* 0x0001eae000047802 */ /* 0x000fe40000000f00 */
[----:B------:R-:W-:Y:S05]  /*1ead0*/  CALL.REL.NOINC `($__internal_23_$__cuda_sm70_shflsync_bfly_p) ;  /* 0x0000006000007944 */ /* 0x000fea0003c00000 */
[----:B--2---:R-:W-:Y:S01]  /*1eae0*/  FADD.FTZ R10, R245, R6 ;  /* 0x00000006f50a7221 */ /* 0x004fe20000010000 */
[----:B------:R-:W-:Y:S02]  /*1eaf0*/  MOV R6, 0x1 ;  /* 0x0000000100067802 */ /* 0x000fe40000000f00 */
[----:B------:R-:W-:-:S02]  /*1eb00*/  MOV R4, 0x1eb30 ;  /* 0x0001eb3000047802 */ /* 0x000fc40000000f00 */
[----:B-1----:R-:W-:Y:S02]  /*1eb10*/  MOV R7, R10 ;  /* 0x0000000a00077202 */ /* 0x002fe40000000f00 */
[----:B------:R-:W-:Y:S05]  /*1eb20*/  CALL.REL.NOINC `($__internal_23_$__cuda_sm70_shflsync_bfly_p) ;  /* 0x0000001000007944 */ /* 0x000fea0003c00000 */
[----:B-12---:R-:W-:Y:S05]  /*1eb30*/  BRA `(.L_x_4470) ;  /* 0xffffe09000007947 */ /* 0x006fea000383ffff */
        .weak           $__internal_23_$__cuda_sm70_shflsync_bfly_p
        .type           $__internal_23_$__cuda_sm70_shflsync_bfly_p,@function
        .size           $__internal_23_$__cuda_sm70_shflsync_bfly_p,(.L_x_8891 - $__internal_23_$__cuda_sm70_shflsync_bfly_p)
$__internal_23_$__cuda_sm70_shflsync_bfly_p:
[----:B------:R-:W-:Y:S01]  /*1eb40*/  MOV R12, R4 ;  /* 0x00000004000c7202 */ /* 0x000fe20000000f00 */
[----:B------:R-:W-:Y:S04]  /*1eb50*/  WARPSYNC R0 ;  /* 0x0000000000007348 */ /* 0x000fe80003800000 */
[----:B------:R-:W-:Y:S01]  /*1eb60*/  MOV R13, 0x0 ;  /* 0x00000000000d7802 */ /* 0x000fe20000000f00 */
[----:B------:R1:W2:Y:S03]  /*1eb70*/  SHFL.BFLY PT, R6, R7, R6, R5 ;  /* 0x0c00000607067389 */ /* 0x0002a600000e0005 */
[----:B------:R-:W-:Y:S05]  /*1eb80*/  RET.REL.NODEC R12 `(_ZN5flash24flash_fwd_splitkv_kernelI23Flash_fwd_kernel_traitsILi256ELi64ELi64ELi4ELb0ELb0EN7cutlass10bfloat16_tE19Flash_kernel_traitsILi256ELi64ELi64ELi4ES3_EELb0ELb0ELb0ELb0ELb1ELb1ELb0ELb1EEEvNS_16Flash_fwd_paramsE) ;  /* 0xfffe14700c007950 */ /* 0x000fea0003c3ffff */
.L_x_4471:
        /* <DEDUP_REMOVED lines=15> */
.L_x_8891:


//--------------------- .text._ZN5flash24flash_fwd_splitkv_kernelI23Flash_fwd_kernel_traitsILi256ELi64ELi64ELi4ELb0ELb0EN7cutlass10bfloat16_tE19Flash_kernel_traitsILi256ELi64ELi64ELi4ES3_EELb0ELb0ELb1ELb0ELb0ELb0ELb0ELb1EEEvNS_16Flash_fwd_paramsE --------------------------
	.section	.text._ZN5flash24flash_fwd_splitkv_kernelI23Flash_fwd_kernel_traitsILi256ELi64ELi64ELi4ELb0ELb0EN7cutlass10bfloat16_tE19Flash_kernel_traitsILi256ELi64ELi64ELi4ES3_EELb0ELb0ELb1ELb0ELb0ELb0ELb0ELb1EEEvNS_16Flash_fwd_paramsE,"ax",@progbits
	.sectioninfo	@"SHI_REGISTERS=254"
	.align	128
        .global         _ZN5flash24flash_fwd_splitkv_kernelI23Flash_fwd_kernel_traitsILi256ELi64ELi64ELi4ELb0ELb0EN7cutlass10bfloat16_tE19Flash_kernel_traitsILi256ELi64ELi64ELi4ES3_EELb0ELb0ELb1ELb0ELb0ELb0ELb0ELb1EEEvNS_16Flash_fwd_paramsE
        .type           _ZN5flash24flash_fwd_splitkv_kernelI23Flash_fwd_kernel_traitsILi256ELi64ELi64ELi4ELb0ELb0EN7cutlass10bfloat16_tE19Flash_kernel_traitsILi256ELi64ELi64ELi4ES3_EELb0ELb0ELb1ELb0ELb0ELb0ELb0ELb1EEEvNS_16Flash_fwd_paramsE,@function
        .size           _ZN5flash24flash_fwd_splitkv_kernelI23Flash_fwd_kernel_traitsILi256ELi64ELi64ELi4ELb0ELb0EN7cutlass10bfloat16_tE19Flash_kernel_traitsILi256ELi64ELi64ELi4ES3_EELb0ELb0ELb1ELb0ELb0ELb0ELb0ELb1EEEvNS_16Flash_fwd_paramsE,(.L_x_8893 - _ZN5flash24flash_fwd_splitkv_kernelI23Flash_fwd_kernel_traitsILi256ELi64ELi64ELi4ELb0ELb0EN7cutlass10bfloat16_tE19Flash_kernel_traitsILi256ELi64ELi64ELi4ES3_EELb0ELb0ELb1ELb0ELb0ELb0ELb0ELb1EEEvNS_16Flash_fwd_paramsE)
        .other          _ZN5flash24flash_fwd_splitkv_kernelI23Flash_fwd_kernel_traitsILi256ELi64ELi64ELi4ELb0ELb0EN7cutlass10bfloat16_tE19Flash_kernel_traitsILi256ELi64ELi64ELi4ES3_EELb0ELb0ELb1ELb0ELb0ELb0ELb0ELb1EEEvNS_16Flash_fwd_paramsE,@"STO_CUDA_ENTRY STV_DEFAULT"
_ZN5flash24flash_fwd_splitkv_kernelI23Flash_fwd_kernel_traitsILi256ELi64ELi64ELi4ELb0ELb0EN7cutlass10bfloat16_tE19Flash_kernel_traitsILi256ELi64ELi64ELi4ES3_EELb0ELb0ELb1ELb0ELb0ELb0ELb0ELb1EEEvNS_16Flash_fwd_paramsE:
.text._ZN5flash24flash_fwd_splitkv_kernelI23Flash_fwd_kernel_traitsILi256ELi64ELi64ELi4ELb0ELb0EN7cutlass10bfloat16_tE19Flash_kernel_traitsILi256ELi64ELi64ELi4ES3_EELb0ELb0ELb1ELb0ELb0ELb0ELb0ELb1EEEvNS_16Flash_fwd_paramsE:
        /* <DEDUP_REMOVED lines=9> */
[----:B-123--:R-:W-:Y:S05]  /*0090*/  CALL.REL.NOINC `($_ZN5flash24flash_fwd_splitkv_kernelI23Flash_fwd_kernel_traitsILi256ELi64ELi64ELi4ELb0ELb0EN7cutlass10bfloat16_tE19Flash_kernel_traitsILi256ELi64ELi64ELi4ES3_EELb0ELb0ELb1ELb0ELb0ELb0ELb0ELb1EEEvNS_16Flash_fwd_paramsE$_ZN5flash30compute_attn_1rowblock_splitkvI23Flash_fwd_kernel_traitsILi256ELi64ELi64ELi4ELb0ELb0EN7cutlass10bfloat16_tE19Flash_kernel_traitsILi256ELi64ELi64ELi4ES3_EELb0ELb0ELb1ELb0ELb0ELb0ELb0ELb1ENS_16Flash_fwd_paramsEEEvRKT8_iiiii) ;  /* 0x0000002000007944 */ /* 0x00efea0003c00000 */
[----:B------:R-:W-:Y:S05]  /*00a0*/  BSYNC B4 ;  /* 0x0000000000047941 */ /* 0x000fea0003800000 */
.L_x_4472:
[----:B------:R-:W-:Y:S05]  /*00b0*/  EXIT ;  /* 0x000000000000794d */ /* 0x000fea0003800000 */
        .type           $_ZN5flash24flash_fwd_splitkv_kernelI23Flash_fwd_kernel_traitsILi256ELi64ELi64ELi4ELb0ELb0EN7cutlass10bfloat16_tE19Flash_kernel_traitsILi256ELi64ELi64ELi4ES3_EELb0ELb0ELb1ELb0ELb0ELb0ELb0ELb1EEEvNS_16Flash_fwd_paramsE$_ZN5flash30compute_attn_1rowblock_splitkvI23Flash_fwd_kernel_traitsILi256ELi64ELi64ELi4ELb0ELb0EN7cutlass10bfloat16_tE19Flash_kernel_traitsILi256ELi64ELi64ELi4ES3_EELb0ELb0ELb1ELb0ELb0ELb0ELb0ELb1ENS_16Flash_fwd_paramsEEEvRKT8_iiiii,@function
        .size           $_ZN5flash24flash_fwd_splitkv_kernelI23Flash_fwd_kernel_traitsILi256ELi64ELi64ELi4ELb0ELb0EN7cutlass10bfloat16_tE19Flash_kernel_traitsILi256ELi64ELi64ELi4ES3_EELb0ELb0ELb1ELb0ELb0ELb0ELb0ELb1EEEvNS_16Flash_fwd_paramsE$_ZN5flash30compute_attn_1rowblock_splitkvI23Flash_fwd_kernel_traitsILi256ELi64ELi64ELi4ELb0ELb0EN7cutlass10bfloat16_tE19Flash_kernel_traitsILi256ELi64ELi64ELi4ES3_EELb0ELb0ELb1ELb0ELb0ELb0ELb0ELb1ENS_16Flash_fwd_paramsEEEvRKT8_iiiii,($__internal_24_$__cuda_sm70_shflsync_bfly_p - $_ZN5flash24flash_fwd_splitkv_kernelI23Flash_fwd_kernel_traitsILi256ELi64ELi64ELi4ELb0ELb0EN7cutlass10bfloat16_tE19Flash_kernel_traitsILi256ELi64ELi64ELi4ES3_EELb0ELb0ELb1ELb0ELb0ELb0ELb0ELb1EEEvNS_16Flash_fwd_paramsE$_ZN5flash30compute_attn_1rowblock_splitkvI23Flash_fwd_kernel_traitsILi256ELi64ELi64ELi4ELb0ELb0EN7cutlass10bfloat16_tE19Flash_kernel_traitsILi256ELi64ELi64ELi4ES3_EELb0ELb0ELb1ELb0ELb0ELb0ELb0ELb1ENS_16Flash_fwd_paramsEEEvRKT8_iiiii)
$_ZN5flash24flash_fwd_splitkv_kernelI23Flash_fwd_kernel_traitsILi256ELi64ELi64ELi4ELb0ELb0EN7cutlass10bfloat16_tE19Flash_kernel_traitsILi256ELi64ELi64ELi4ES3_EELb0ELb0ELb1ELb0ELb0ELb0ELb0ELb1EEEvNS_16Flash_fwd_paramsE$_ZN5flash30compute_attn_1rowblock_splitkvI23Flash_fwd_kernel_traitsILi256ELi64ELi64ELi4ELb0ELb0EN7cutlass10bfloat16_tE19Flash_kernel_traitsILi256ELi64ELi64ELi4ES3_EELb0ELb0ELb1ELb0ELb0ELb0ELb0ELb1ENS_16Flash_fwd_paramsEEEvRKT8_iiiii:
        /* <DEDUP_REMOVED lines=21> */
.L_x_4474:
[----:B------:R-:W-:Y:S05]  /*0210*/  BSYNC B0 ;  /* 0x0000000000007941 */ /* 0x000fea0003800000 */
.L_x_4473:
        /* <DEDUP_REMOVED lines=17> */
.L_x_4476:
[----:B------:R4:W5:Y:S02]  /*0330*/  LD.E R58, [R14.64+0xb8] ;  /* 0x0000b8060e3a7980 */ /* 0x000964000c101900 */
.L_x_4477:
[----:B------:R-:W-:Y:S05]  /*0340*/  BSYNC B0 ;  /* 0x0000000000007941 */ /* 0x000fea0003800000 */
.L_x_4475:
[----:B----4-:R-:W4:Y:S01]  /*0350*/  LD.E.64 R2, [R14.64+0xf8] ;  /* 0x0000f8060e027980 */ /* 0x010f22000c101b00 */
[----:B------:R-:W-:Y:S01]  /*0360*/  BSSY B1, `(.L_x_4478) ;  /* 0x0000012000017945 */ /* 0x000fe20003800000 */
[----:B-----5:R-:W-:Y:S01]  /*0370*/  IMAD.IADD R58, R58, 0x1, -R12 ;  /* 0x000000013a3a7824 */ /* 0x020fe200078e0a0c */
[----:B----4-:R-:W-:-:S04]  /*0380*/  ISETP.NE.U32.AND P0, PT, R2, RZ, PT ;  /* 0x000000ff0200720c */ /* 0x010fc80003f05070 */
[----:B------:R-:W-:-:S13]  /*0390*/  ISETP.NE.AND.EX P0, PT, R3, RZ, PT, P0 ;  /* 0x000000ff0300720c */ /* 0x000fda0003f05300 */
[----:B------:R-:W-:Y:S05]  /*03a0*/  @!P0 BRA `(.L_x_4479) ;  /* 0x0000004000008947 */ /* 0x000fea0003800000 */
[----:B------:R-:W-:-:S06]  /*03b0*/  IMAD.WIDE R166, R239, 0x4, R2 ;  /* 0x00000004efa67825 */ /* 0x000fcc00078e0202 */
[----:B------:R-:W4:Y:S02]  /*03c0*/  LD.E R166, [R166.64] ;  /* 0x00000006a6a67980 */ /* 0x000f24000c101900 */
[----:B----4-:R-:W-:Y:S01]  /*03d0*/  IADD3 R166, R166, -R12, RZ ;  /* 0x8000000ca6a67210 */ /* 0x010fe20007ffe0ff */
[----:B------:R-:W-:Y:S05]  /*03e0*/  BRA `(.L_x_4480) ;  /* 0x0000009000007947 */ /* 0x000fea0003800000 */
.L_x_4479:
[----:B------:R-:W4:Y:S01]  /*03f0*/  LD.E.64 R2, [R14.64+0x108] ;  /* 0x000108060e027980 */ /* 0x000f22000c101b00 */
[----:B------:R-:W-:Y:S01]  /*0400*/  BSSY B0, `(.L_x_4481) ;  /* 0x0000006000007945 */ /* 0x000fe20003800000 */
[----:B------:R-:W-:Y:S01]  /*0410*/  IMAD.MOV.U32 R166, RZ, RZ, RZ ;  /* 0x000000ffffa67224 */ /* 0x000fe200078e00ff */
[----:B----4-:R-:W-:-:S04]  /*0420*/  ISETP.NE.U32.AND P0, PT, R2, RZ, PT ;  /* 0x000000ff0200720c */ /* 0x010fc80003f05070 */
[----:B------:R-:W-:-:S13]  /*0430*/  ISETP.NE.AND.EX P0, PT, R3, RZ, PT, P0 ;  /* 0x000000ff0300720c */ /* 0x000fda0003f05300 */
[----:B------:R-:W-:Y:S05]  /*0440*/  @!P0 BRA `(.L_x_4482) ;  /* 0x0000001000008947 */ /* 0x000fea0003800000 */
[----:B------:R4:W5:Y:S02]  /*0450*/  LD.E R166, [R14.64+0xbc] ;  /* 0x0000bc060ea67980 */ /* 0x000964000c101900 */
.L_x_4482:
[----:B------:R-:W-:Y:S05]  /*0460*/  BSYNC B0 ;  /* 0x0000000000007941 */ /* 0x000fea0003800000 */
.L_x_4481:
[----:B-----5:R-:W-:Y:S02]  /*0470*/  IADD3 R166, R58, R166, RZ ;  /* 0x000000a63aa67210 */ /* 0x020fe40007ffe0ff */
.L_x_4480:
[----:B------:R-:W-:Y:S05]  /*0480*/  BSYNC B1 ;  /* 0x0000000000017941 */ /* 0x000fea0003800000 */
.L_x_4478:
[----:B------:R-:W-:Y:S01]  /*0490*/  IMAD.SHL.U32 R54, R240, 0x40, RZ ;  /* 0x00000040f0367824 */ /* 0x000fe200078e00ff */
[----:B------:R-:W-:Y:S01]  /*04a0*/  MOV R2, R237 ;  /* 0x000000ed00027202 */ /* 0x000fe20000000f00 */
[----:B------:R-:W-:-:S03]  /*04b0*/  IMAD.MOV.U32 R3, RZ, RZ, 0x0 ;  /* 0x00000000ff037424 */ /* 0x000fc600078e00ff */
[----:B------:R-:W-:-:S13]  /*04c0*/  ISETP.GT.AND P0, PT, R241, R54, PT ;  /* 0x00000036f100720c */ /* 0x000fda0003f04270 */
[----:B------:R-:W-:Y:S05]  /*04d0*/  @!P0 RET.REL.NODEC R2 `(_ZN5flash24flash_fwd_splitkv_kernelI23Flash_fwd_kernel_traitsILi256ELi64ELi64ELi4ELb0ELb0EN7cutlass10bfloat16_tE19Flash_kernel_traitsILi256ELi64ELi64ELi4ES3_EELb0ELb0ELb1ELb0ELb0ELb0ELb0ELb1EEEvNS_16Flash_fwd_paramsE) ;  /* 0xfffffb2002008950 */ /* 0x000fea0003c3ffff */
[----:B-1----:R-:W5:Y:S01]  /*04e0*/  LD.E R4, [R14.64+0xb8] ;  /* 0x0000b8060e047980 */ /* 0x002f62000c101900 */
[----:B------:R-:W-:-:S04]  /*04f0*/  IADD3 R2, R166, 0x3f, RZ ;  /* 0x0000003fa6027810 */ /* 0x000fc80007ffe0ff */
[----:B------:R-:W-:-:S04]  /*0500*/  SHF.R.S32.HI R0, RZ, 0x1f, R2 ;  /* 0x0000001fff007819 */ /* 0x000fc80000011402 */
[----:B------:R-:W-:-:S04]  /*0510*/  LEA.HI R0, R0, R2, RZ, 0x6 ;  /* 0x0000000200007211 */ /* 0x000fc800078f30ff */
[----:B------:R-:W-:Y:S02]  /*0520*/  SHF.R.S32.HI R0, RZ, 0x6, R0 ;  /* 0x00000006ff007819 */ /* 0x000fe40000011400 */
[----:B-----5:R-:W-:-:S04]  /*0530*/  IADD3 R4, R4, 0x3f, RZ ;  /* 0x0000003f04047810 */ /* 0x020fc80007ffe0ff */
[----:B------:R-:W-:-:S04]  /*0540*/  SHF.R.S32.HI R3, RZ, 0x1f, R4 ;  /* 0x0000001fff037819 */ /* 0x000fc80000011404 */
[----:B------:R-:W-:-:S04]  /*0550*/  LEA.HI R3, R3, R4, RZ, 0x6 ;  /* 0x0000000403037211 */ /* 0x000fc800078f30ff */
[----:B------:R-:W-:-:S04]  /*0560*/  SHF.R.S32.HI R3, RZ, 0x6, R3 ;  /* 0x00000006ff037819 */ /* 0x000fc80000011403 */
[----:B------:R-:W-:-:S04]  /*0570*/  IMNMX R167, R3, R0, PT ;  /* 0x0000000003a77217 */ /* 0x000fc80003800200 */
[----:B------:R-:W-:-:S13]  /*0580*/  ISETP.GT.AND P0, PT, R167, RZ, PT ;  /* 0x000000ffa700720c */ /* 0x000fda0003f04270 */
[----:B------:R-:W-:Y:S05]  /*0590*/  @P0 BRA `(.L_x_4483) ;  /* 0x0000099000000947 */ /* 0x000fea0003800000 */
[----:B------:R-:W-:Y:S01]  /*05a0*/  ISETP.NE.AND P0, PT, R242, -0x1, PT ;  /* 0xfffffffff200780c */ /* 0x000fe20003f05270 */
[----:B---3--:R1:W3:Y:S04]  /*05b0*/  LD.E.64 R4, [R14.64+0x88] ;  /* 0x000088060e047980 */ /* 0x0082e8000c101b00 */
[----:B----4-:R1:W4:Y:S04]  /*05c0*/  LD.E.64 R12, [R14.64+0x90] ;  /* 0x000090060e0c7980 */ /* 0x010328000c101b00 */
[----:B--2---:R1:W2:Y:S04]  /*05d0*/  LD.E R10, [R14.64+0x60] ;  /* 0x000060060e0a7980 */ /* 0x0042a8000c101900 */
[----:B------:R1:W2:Y:S04]  /*05e0*/  @!P0 LD.E.64 R20, [R14.64+0x80] ;  /* 0x000080060e148980 */ /* 0x0002a8000c101b00 */
        /* <DEDUP_REMOVED lines=56> */
.L_x_4485:
[----:B------:R-:W-:Y:S05]  /*0970*/  BSYNC B0 ;  /* 0x0000000000007941 */ /* 0x000fea0003800000 */
.L_x_4484:
        /* <DEDUP_REMOVED lines=22> */
.L_x_4487:
[----:B------:R-:W-:Y:S05]  /*0ae0*/  BSYNC B0 ;  /* 0x0000000000007941 */ /* 0x000fea0003800000 */
.L_x_4486:
        /* <DEDUP_REMOVED lines=22> */
.L_x_4489:
[----:B------:R-:W-:Y:S05]  /*0c50*/  BSYNC B0 ;  /* 0x0000000000007941 */ /* 0x000fea0003800000 */
.L_x_4488:
        /* <DEDUP_REMOVED lines=21> */
.L_x_4491:
[----:B------:R-:W-:Y:S05]  /*0db0*/  BSYNC B0 ;  /* 0x0000000000007941 */ /* 0x000fea0003800000 */
.L_x_4490:
        /* <DEDUP_REMOVED lines=17> */
[----:B----4-:R-:W-:Y:S05]  /*0ed0*/  @P4 RET.REL.NODEC R4 `(_ZN5flash24flash_fwd_splitkv_kernelI23Flash_fwd_kernel_traitsILi256ELi64ELi64ELi4ELb0ELb0EN7cutlass10bfloat16_tE19Flash_kernel_traitsILi256ELi64ELi64ELi4ES3_EELb0ELb0ELb1ELb0ELb0ELb0ELb0ELb1EEEvNS_16Flash_fwd_paramsE) ;  /* 0xfffff12004004950 */ /* 0x010fea0003c3ffff */
[----:B------:R-:W-:-:S05]  /*0ee0*/  MOV R0, 0x7f800000 ;  /* 0x7f80000000007802 */ /* 0x000fca0000000f00 */
[----:B------:R2:W-:Y:S02]  /*0ef0*/  ST.E [R2.64+0xc0], R0 ;  /* 0x0000c00002007985 */ /* 0x0005e4000c101906 */
[----:B--2---:R-:W-:Y:S02]  /*0f00*/  MOV R2, R237 ;  /* 0x000000ed00027202 */ /* 0x004fe40000000f00 */
[----:B------:R-:W-:-:S04]  /*0f10*/  MOV R3, 0x0 ;  /* 0x0000000000037802 */ /* 0x000fc80000000f00 */
[----:B------:R-:W-:Y:S05]  /*0f20*/  RET.REL.NODEC R2 `(_ZN5flash24flash_fwd_splitkv_kernelI23Flash_fwd_kernel_traitsILi256ELi64ELi64ELi4ELb0ELb0EN7cutlass10bfloat16_tE19Flash_kernel_traitsILi256ELi64ELi64ELi4ES3_EELb0ELb0ELb1ELb0ELb0ELb0ELb0ELb1EEEvNS_16Flash_fwd_paramsE) ;  /* 0xfffff0d002007950 */ /* 0x000fea0003c3ffff */
.L_x_4483:
[----:B---3--:R-:W3:Y:S04]  /*0f30*/  LD.E.64 R6, [R14.64+0x160] ;  /* 0x000160060e067980 */ /* 0x008ee8000c101b00 */
        /* <DEDUP_REMOVED lines=24> */
[----:B------:R-:W3:Y:S04]  /*10c0*/  LD.E R9, [R14.64+0x170] ;  /* 0x000170060e097980 */ /* 0x000ee8000c101900 */
        /* <DEDUP_REMOVED lines=12> */
[----:B-----5:R-:W3:Y:S01]  /*1190*/  F2I.FTZ.U32.TRUNC.NTZ R11, R10 ;  /* 0x0000000a000b7305 */ /* 0x020ee2000021f000 */
[----:B------:R-:W-:Y:S01]  /*11a0*/  IABS R0, R9 ;  /* 0x0000000900007213 */ /* 0x000fe20000000000 */
[----:B---3--:R-:W-:Y:S02]  /*11b0*/  IMAD.MOV R5, RZ, RZ, -R11 ;  /* 0x000000ffff057224 */ /* 0x008fe400078e0a0b */
[----:B------:R-:W-:Y:S02]  /*11c0*/  IMAD.MOV.U32 R10, RZ, RZ, RZ ;  /* 0x000000ffff0a7224 */ /* 0x000fe400078e00ff */
[----:B------:R-:W-:-:S04]  /*11d0*/  IMAD R5, R5, R4, RZ ;  /* 0x0000000405057224 */ /* 0x000fc800078e02ff */
        /* <DEDUP_REMOVED lines=25> */
[----:B------:R-:W-:Y:S01]  /*1370*/  IABS R4, R2 ;  /* 0x0000000200047213 */ /* 0x000fe20000000000 */
[----:B----4-:R-:W-:-:S04]  /*1380*/  IMAD.MOV R3, RZ, RZ, -R19 ;  /* 0x000000ffff037224 */ /* 0x010fc800078e0a13 */
        /* <DEDUP_REMOVED lines=8> */
[----:B------:R-:W-:Y:S01]  /*1410*/  LOP3.LUT R7, R238, R2, RZ, 0x3c, !PT ;  /* 0x00000002ee077212 */ /* 0x000fe200078e3cff */
[----:B------:R-:W-:Y:S01]  /*1420*/  IMAD.MOV R8, RZ, RZ, -R8 ;  /* 0x000000ffff087224 */ /* 0x000fe200078e0a08 */
[----:B------:R-:W-:Y:S02]  /*1430*/  @!P1 IADD3 R3, R3, 0x1, RZ ;  /* 0x0000000103039810 */ /* 0x000fe40007ffe0ff */
[----:B------:R-:W-:Y:S02]  /*1440*/  ISETP.GE.AND P0, PT, R7, RZ, PT ;  /* 0x000000ff0700720c */ /* 0x000fe40003f06270 */
[----:B------:R-:W-:Y:S01]  /*1450*/  ISETP.NE.AND P1, PT, R2, RZ, PT ;  /* 0x000000ff0200720c */ /* 0x000fe20003f25270 */
[----:B------:R-:W-:-:S04]  /*1460*/  IMAD R6, R9, R8, R6 ;  /* 0x0000000809067224 */ /* 0x000fc800078e0206 */
[----:B------:R-:W-:-:S05]  /*1470*/  @P2 IADD3 R3, R3, 0x1, RZ ;  /* 0x0000000103032810 */ /* 0x000fca0007ffe0ff */
[----:B------:R-:W-:Y:S01]  /*1480*/  IMAD.MOV.U32 R9, RZ, RZ, R3 ;  /* 0x000000ffff097224 */ /* 0x000fe200078e0003 */
[----:B------:R-:W-:-:S04]  /*1490*/  SHF.R.S32.HI R3, RZ, 0x1f, R6 ;  /* 0x0000001fff037819 */ /* 0x000fc80000011406 */
[----:B------:R-:W-:Y:S02]  /*14a0*/  @!P0 IADD3 R9, -R9, RZ, RZ ;  /* 0x000000ff09098210 */ /* 0x000fe40007ffe1ff */
[----:B------:R-:W-:-:S05]  /*14b0*/  @!P1 LOP3.LUT R9, RZ, R2, RZ, 0x33, !PT ;  /* 0x00000002ff099212 */ /* 0x000fca00078e33ff */
[----:B--2---:R-:W-:Y:S01]  /*14c0*/  IMAD R7, R13, R9, RZ ;  /* 0x000000090d077224 */ /* 0x004fe200078e02ff */
[----:B---3--:R-:W-:Y:S01]  /*14d0*/  SHF.R.S32.HI R5, RZ, 0x1f, R0 ;  /* 0x0000001fff057819 */ /* 0x008fe20000011400 */
[----:B------:R-:W-:-:S04]  /*14e0*/  IMAD R4, R17, R0, RZ ;  /* 0x0000000011047224 */ /* 0x000fc800078e02ff */
[C---:B------:R-:W-:Y:S02]  /*14f0*/  IMAD R4, R16.reuse, R5, R4 ;  /* 0x0000000510047224 */ /* 0x040fe400078e0204 */
[----:B------:R-:W-:-:S05]  /*1500*/  IMAD.WIDE.U32 R16, R16, R0, RZ ;  /* 0x0000000010107225 */ /* 0x000fca00078e00ff */
[----:B------:R-:W-:Y:S01]  /*1510*/  IADD3 R17, R17, R4, RZ ;  /* 0x0000000411117210 */ /* 0x000fe20007ffe0ff */
[----:B------:R-:W-:-:S04]  /*1520*/  IMAD R4, R51, R6, RZ ;  /* 0x0000000633047224 */ /* 0x000fc800078e02ff */
[----:B------:R-:W-:Y:S02]  /*1530*/  IMAD R4, R50, R3, R4 ;  /* 0x0000000332047224 */ /* 0x000fe400078e0204 */
[----:B------:R-:W-:-:S04]  /*1540*/  IMAD.WIDE.U32 R16, R6, R50, R16 ;  /* 0x0000003206107225 */ /* 0x000fc800078e0010 */
[----:B------:R-:W-:Y:S01]  /*1550*/  IMAD.IADD R17, R17, 0x1, R4 ;  /* 0x0000000111117824 */ /* 0x000fe200078e0204 */
[----:B------:R-:W-:Y:S01]  /*1560*/  SHF.R.S32.HI R4, RZ, 0x1f, R9 ;  /* 0x0000001fff047819 */ /* 0x000fe20000011409 */
[-C--:B------:R-:W-:Y:S02]  /*1570*/  IMAD R2, R11, R0.reuse, RZ ;  /* 0x000000000b027224 */ /* 0x080fe400078e02ff */
[----:B------:R-:W-:-:S04]  /*1580*/  IMAD.WIDE.U32 R18, R10, R0, RZ ;  /* 0x000000000a127225 */ /* 0x000fc800078e00ff */
[----:B------:R-:W-:Y:S02]  /*1590*/  IMAD R0, R12, R4, R7 ;  /* 0x000000040c007224 */ /* 0x000fe400078e0207 */
[----:B------:R-:W-:Y:S02]  /*15a0*/  IMAD R2, R10, R5, R2 ;  /* 0x000000050a027224 */ /* 0x000fe400078e0202 */
[----:B------:R-:W-:Y:S01]  /*15b0*/  IMAD.WIDE.U32 R12, R9, R12, R16 ;  /* 0x0000000c090c7225 */ /* 0x000fe200078e0010 */
[----:B------:R-:W-:Y:S02]  /*15c0*/  MOV R8, R18 ;  /* 0x0000001200087202 */ /* 0x000fe40000000f00 */
[----:B------:R-:W-:Y:S01]  /*15d0*/  MOV R5, R9 ;  /* 0x0000000900057202 */ /* 0x000fe20000000f00 */
[----:B------:R-:W-:Y:S01]  /*15e0*/  IMAD.IADD R7, R19, 0x1, R2 ;  /* 0x0000000113077824 */ /* 0x000fe200078e0202 */
[----:B------:R-:W-:Y:S01]  /*15f0*/  IADD3 R0, R13, R0, RZ ;  /* 0x000000000d007210 */ /* 0x000fe20007ffe0ff */
[----:B------:R-:W-:Y:S01]  /*1600*/  IMAD.MOV.U32 R2, RZ, RZ, R12 ;  /* 0x000000ffff027224 */ /* 0x000fe200078e000c */
[----:B------:R-:W-:Y:S05]  /*1610*/  BRA `(.L_x_4494) ;  /* 0x0000050000007947 */ /* 0x000fea0003800000 */
.L_x_4493:
[----:B------:R-:W3:Y:S01]  /*1620*/  LD.E R5, [R14.64+0x68] ;  /* 0x000068060e057980 */ /* 0x000ee2000c101900 */
        /* <DEDUP_REMOVED lines=8> */
[----:B------:R-:W-:-:S02]  /*16b0*/  IABS R7, R238 ;  /* 0x000000ee00077213 */ /* 0x000fc40000000000 */
[----:B------:R-:W-:Y:S02]  /*16c0*/  @!P3 SHF.R.S32.HI R6, RZ, 0x1f, R12 ;  /* 0x0000001fff06b819 */ /* 0x000fe4000001140c */
[----:B---3--:R-:W-:-:S04]  /*16d0*/  IABS R2, R5 ;  /* 0x0000000500027213 */ /* 0x008fc80000000000 */
[----:B------:R-:W3:Y:S08]  /*16e0*/  I2F.RP R0, R2 ;  /* 0x0000000200007306 */ /* 0x000ef00000209400 */
[----:B---3--:R-:W3:Y:S02]  /*16f0*/  MUFU.RCP R0, R0 ;  /* 0x0000000000007308 */ /* 0x008ee40000001000 */
[----:B---3--:R-:W-:-:S06]  /*1700*/  IADD3 R0, R0, 0xffffffe, RZ ;  /* 0x0ffffffe00007810 */ /* 0x008fcc0007ffe0ff */
[----:B------:R-:W3:Y:S02]  /*1710*/  F2I.FTZ.U32.TRUNC.NTZ R9, R0 ;  /* 0x0000000000097305 */ /* 0x000ee4000021f000 */
        /* <DEDUP_REMOVED lines=8> */
[-C--:B----4-:R-:W-:Y:S02]  /*17a0*/  @!P3 IMAD R3, R51, R12.reuse, RZ ;  /* 0x0000000c3303b224 */ /* 0x090fe400078e02ff */
[----:B------:R-:W-:-:S04]  /*17b0*/  @!P3 IMAD.WIDE.U32 R24, R50, R12, RZ ;  /* 0x0000000c3218b225 */ /* 0x000fc800078e00ff */
[----:B------:R-:W-:-:S06]  /*17c0*/  @!P3 IMAD R3, R6, R50, R3 ;  /* 0x000000320603b224 */ /* 0x000fcc00078e0203 */
[----:B------:R-:W-:Y:S01]  /*17d0*/  @!P0 IMAD.IADD R0, R0, 0x1, -R2 ;  /* 0x0000000100008824 */ /* 0x000fe200078e0a02 */
[----:B-----5:R-:W-:Y:S01]  /*17e0*/  @!P3 SHF.R.S32.HI R6, RZ, 0x1f, R11 ;  /* 0x0000001fff06b819 */ /* 0x020fe2000001140b */
[----:B------:R-:W-:Y:S01]  /*17f0*/  @P3 IMAD.IADD R7, R12, 0x1, R13 ;  /* 0x000000010c073824 */ /* 0x000fe200078e020d */
[----:B------:R-:W-:Y:S02]  /*1800*/  @!P3 IADD3 R25, R25, R3, RZ ;  /* 0x000000031919b210 */ /* 0x000fe40007ffe0ff */
[----:B------:R-:W-:Y:S01]  /*1810*/  ISETP.GE.U32.AND P2, PT, R0, R2, PT ;  /* 0x000000020000720c */ /* 0x000fe20003f46070 */
[----:B--2---:R-:W-:Y:S01]  /*1820*/  @!P3 IMAD R3, R23, R11, RZ ;  /* 0x0000000b1703b224 */ /* 0x004fe200078e02ff */
[----:B------:R-:W-:Y:S01]  /*1830*/  LOP3.LUT R2, R238, R5, RZ, 0x3c, !PT ;  /* 0x00000005ee027212 */ /* 0x000fe200078e3cff */
[----:B------:R-:W-:Y:S01]  /*1840*/  @P3 IMAD.WIDE.U32 R28, R50, R7, RZ ;  /* 0x00000007321c3225 */ /* 0x000fe200078e00ff */
[----:B------:R-:W-:-:S03]  /*1850*/  @!P0 IADD3 R4, R4, 0x1, RZ ;  /* 0x0000000104048810 */ /* 0x000fc60007ffe0ff */
[----:B------:R-:W-:Y:S01]  /*1860*/  @!P3 IMAD R3, R22, R6, R3 ;  /* 0x000000061603b224 */ /* 0x000fe200078e0203 */
[----:B------:R-:W-:Y:S01]  /*1870*/  ISETP.GE.AND P1, PT, R2, RZ, PT ;  /* 0x000000ff0200720c */ /* 0x000fe20003f26270 */
[----:B------:R-:W-:Y:S02]  /*1880*/  @P3 IMAD R9, R51, R7, RZ ;  /* 0x0000000733093224 */ /* 0x000fe400078e02ff */
[----:B------:R-:W-:Y:S01]  /*1890*/  @!P3 IMAD.WIDE.U32 R22, R22, R11, R24 ;  /* 0x0000000b1616b225 */ /* 0x000fe200078e0018 */
[----:B------:R-:W-:Y:S02]  /*18a0*/  ISETP.NE.AND P0, PT, R5, RZ, PT ;  /* 0x000000ff0500720c */ /* 0x000fe40003f05270 */
[----:B------:R-:W-:Y:S01]  /*18b0*/  @!P3 SHF.R.S32.HI R0, RZ, 0x1f, R12 ;  /* 0x0000001fff00b819 */ /* 0x000fe2000001140c */
[----:B------:R-:W-:Y:S01]  /*18c0*/  @P3 IMAD.IADD R9, R29, 0x1, R9 ;  /* 0x000000011d093824 */ /* 0x000fe200078e0209 */
[----:B------:R-:W-:Y:S01]  /*18d0*/  @P3 MOV R10, R28 ;  /* 0x0000001c000a3202 */ /* 0x000fe20000000f00 */
[----:B------:R-:W-:Y:S01]  /*18e0*/  @!P3 IMAD R7, R49, R12, RZ ;  /* 0x0000000c3107b224 */ /* 0x000fe200078e02ff */
[----:B------:R-:W-:Y:S01]  /*18f0*/  @!P3 IADD3 R9, R23, R3, RZ ;  /* 0x000000031709b210 */ /* 0x000fe20007ffe0ff */
[----:B------:R-:W-:Y:S01]  /*1900*/  @!P3 IMAD.MOV.U32 R10, RZ, RZ, R22 ;  /* 0x000000ffff0ab224 */ /* 0x000fe200078e0016 */
[----:B------:R-:W-:-:S02]  /*1910*/  LEA R6, R167, 0xffffffc0, 0x6 ;  /* 0xffffffc0a7067811 */ /* 0x000fc400078e30ff */
[----:B------:R-:W-:Y:S01]  /*1920*/  @P2 IADD3 R4, R4, 0x1, RZ ;  /* 0x0000000104042810 */ /* 0x000fe20007ffe0ff */
[----:B------:R-:W-:Y:S01]  /*1930*/  @!P3 IMAD R0, R0, R48, R7 ;  /* 0x000000300000b224 */ /* 0x000fe200078e0207 */
[----:B------:R-:W-:Y:S01]  /*1940*/  MOV R23, R9 ;  /* 0x0000000900177202 */ /* 0x000fe20000000f00 */
[----:B------:R-:W-:Y:S01]  /*1950*/  @!P3 IMAD.WIDE.U32 R24, R48, R12, RZ ;  /* 0x0000000c3018b225 */ /* 0x000fe200078e00ff */
[----:B------:R-:W-:Y:S02]  /*1960*/  SHF.R.S32.HI R3, RZ, 0x1f, R6 ;  /* 0x0000001fff037819 */ /* 0x000fe40000011406 */
[----:B------:R-:W-:Y:S01]  /*1970*/  MOV R22, R10 ;  /* 0x0000000a00167202 */ /* 0x000fe20000000f00 */
[----:B------:R-:W-:Y:S01]  /*1980*/  IMAD R8, R51, R6, RZ ;  /* 0x0000000633087224 */ /* 0x000fe200078e02ff */
[----:B------:R-:W-:Y:S02]  /*1990*/  MOV R9, R4 ;  /* 0x0000000400097202 */ /* 0x000fe40000000f00 */
[----:B------:R-:W-:Y:S01]  /*19a0*/  @!P3 IADD3 R25, R25, R0, RZ ;  /* 0x000000001919b210 */ /* 0x000fe20007ffe0ff */
[----:B------:R-:W-:Y:S01]  /*19b0*/  IMAD R8, R3, R50, R8 ;  /* 0x0000003203087224 */ /* 0x000fe200078e0208 */
[----:B------:R-:W-:Y:S01]  /*19c0*/  @!P1 IADD3 R9, -R9, RZ, RZ ;  /* 0x000000ff09099210 */ /* 0x000fe20007ffe1ff */
[----:B------:R-:W-:Y:S01]  /*19d0*/  IMAD.WIDE.U32 R22, R50, R6, R22 ;  /* 0x0000000632167225 */ /* 0x000fe200078e0016 */
[----:B------:R-:W-:-:S02]  /*19e0*/  @!P3 SHF.R.S32.HI R0, RZ, 0x1f, R11 ;  /* 0x0000001fff00b819 */ /* 0x000fc4000001140b */
[----:B------:R-:W-:Y:S01]  /*19f0*/  @!P0 LOP3.LUT R9, RZ, R5, RZ, 0x33, !PT ;  /* 0x00000005ff098212 */ /* 0x000fe200078e33ff */
[----:B------:R-:W-:Y:S02]  /*1a00*/  @!P3 IMAD R2, R19, R11, RZ ;  /* 0x0000000b1302b224 */ /* 0x000fe400078e02ff */
[----:B------:R-:W-:Y:S01]  /*1a10*/  @P3 IMAD.IADD R12, R12, 0x1, R13 ;  /* 0x000000010c0c3824 */ /* 0x000fe200078e020d */
[----:B------:R-:W-:Y:S01]  /*1a20*/  SHF.R.S32.HI R4, RZ, 0x1f, R9 ;  /* 0x0000001fff047819 */ /* 0x000fe20000011409 */
[----:B------:R-:W-:Y:S02]  /*1a30*/  IMAD.IADD R23, R23, 0x1, R8 ;  /* 0x0000000117177824 */ /* 0x000fe400078e0208 */
[----:B------:R-:W-:Y:S02]  /*1a40*/  @!P3 IMAD R0, R18, R0, R2 ;  /* 0x000000001200b224 */ /* 0x000fe400078e0202 */
[----:B------:R-:W-:Y:S02]  /*1a50*/  IMAD R2, R17, R9, RZ ;  /* 0x0000000911027224 */ /* 0x000fe400078e02ff */
[----:B------:R-:W-:-:S02]  /*1a60*/  @P3 IMAD R7, R49, R12, RZ ;  /* 0x0000000c31073224 */ /* 0x000fc400078e02ff */
[----:B------:R-:W-:-:S04]  /*1a70*/  @P3 IMAD.WIDE.U32 R12, R48, R12, RZ ;  /* 0x0000000c300c3225 */ /* 0x000fc800078e00ff */
[----:B------:R-:W-:-:S04]  /*1a80*/  @!P3 IMAD.WIDE.U32 R18, R18, R11, R24 ;  /* 0x0000000b1212b225 */ /* 0x000fc800078e0018 */
        /* <DEDUP_REMOVED lines=9> */
.L_x_4494:
[----:B-1----:R-:W-:Y:S05]  /*1b20*/  BSYNC B0 ;  /* 0x0000000000007941 */ /* 0x002fea0003800000 */
.L_x_4492:
        /* <DEDUP_REMOVED lines=17> */
[----:B------:R-:W-:-:S03]  /*1c40*/  LOP3.LUT R56, R56, 0xfffffffe, RZ, 0xc0, !PT ;  /* 0xfffffffe38387812 */ /* 0x000fc600078ec0ff */
[----:B------:R-:W-:Y:S02]  /*1c50*/  IMAD.IADD R16, R52, 0x1, -R16 ;  /* 0x0000000134107824 */ /* 0x000fe400078e0a10 */
[----:B------:R-:W-:Y:S02]  /*1c60*/  IMAD.SHL.U32 R18, R55, 0x8, RZ ;  /* 0x0000000837127824 */ /* 0x000fe400078e00ff */
[----:B------:R-:W-:Y:S01]  /*1c70*/  IMAD.IADD R56, R9, 0x1, -R56 ;  /* 0x0000000109387824 */ /* 0x000fe200078e0a38 */
[----:B------:R-:W-:Y:S02]  /*1c80*/  SHF.R.S32.HI R9, RZ, 0x1f, R16 ;  /* 0x0000001fff097819 */ /* 0x000fe40000011410 */
[----:B------:R-:W-:Y:S02]  /*1c90*/  IADD3 R28, P1, R18, R8, RZ ;  /* 0x00000008121c7210 */ /* 0x000fe40007f3e0ff */
[----:B------:R-:W-:Y:S02]  /*1ca0*/  SHF.R.S32.HI R170, RZ, 0x3, R170 ;  /* 0x00000003ffaa7819 */ /* 0x000fe400000114aa */
[----:B------:R-:W-:-:S02]  /*1cb0*/  LEA.HI R8, R9, R16, RZ, 0x3 ;  /* 0x0000001009087211 */ /* 0x000fc400078f18ff */
[----:B------:R-:W-:Y:S01]  /*1cc0*/  SHF.R.S32.HI R19, RZ, 0x1f, R18 ;  /* 0x0000001fff137819 */ /* 0x000fe20000011412 */
[----:B------:R-:W-:Y:S01]  /*1cd0*/  IMAD.SHL.U32 R17, R170, 0x40, RZ ;  /* 0x00000040aa117824 */ /* 0x000fe200078e00ff */
[----:B------:R-:W-:Y:S01]  /*1ce0*/  LOP3.LUT R9, R8, 0xfffffff8, RZ, 0xc0, !PT ;  /* 0xfffffff808097812 */ /* 0x000fe200078ec0ff */
[----:B------:R-:W-:Y:S02]  /*1cf0*/  IMAD R3, R3, R48, RZ ;  /* 0x0000003003037224 */ /* 0x000fe400078e02ff */
[----:B------:R-:W-:Y:S01]  /*1d00*/  IMAD.X R29, R19, 0x1, R7, P1 ;  /* 0x00000001131d7824 */ /* 0x000fe200008e0607 */
[----:B------:R-:W-:Y:S01]  /*1d10*/  LOP3.LUT R17, R17, 0x1c0, RZ, 0xc0, !PT ;  /* 0x000001c011117812 */ /* 0x000fe200078ec0ff */
[----:B------:R-:W-:Y:S01]  /*1d20*/  IMAD.IADD R9, R16, 0x1, -R9 ;  /* 0x0000000110097824 */ /* 0x000fe200078e0a09 */
[----:B-1----:R-:W-:Y:S01]  /*1d30*/  LEA.HI R21, R53, R52, RZ, 0x6 ;  /* 0x0000003435157211 */ /* 0x002fe200078f30ff */
[C---:B------:R-:W-:Y:S02]  /*1d40*/  IMAD R3, R6.reuse, R49, R3 ;  /* 0x0000003106037224 */ /* 0x040fe400078e0203 */
[----:B------:R-:W-:Y:S01]  /*1d50*/  IMAD.WIDE.U32 R28, R6, R48, R28 ;  /* 0x00000030061c7225 */ /* 0x000fe200078e001c */
[----:B------:R-:W-:-:S03]  /*1d60*/  LOP3.LUT R22, R17, 0x38, R18, 0xf8, !PT ;  /* 0x0000003811167812 */ /* 0x000fc600078ef812 */
[----:B------:R-:W-:Y:S01]  /*1d70*/  IMAD.SHL.U32 R6, R9, 0x40, RZ ;  /* 0x0000004009067824 */ /* 0x000fe200078e00ff */
[----:B------:R-:W-:Y:S01]  /*1d80*/  SHF.R.U32.HI R17, RZ, 0x3, R17 ;  /* 0x00000003ff117819 */ /* 0x000fe20000011611 */
[----:B------:R-:W-:Y:S02]  /*1d90*/  IMAD.SHL.U32 R7, R56, 0x8, RZ ;  /* 0x0000000838077824 */ /* 0x000fe400078e00ff */
[----:B------:R-:W-:Y:S01]  /*1da0*/  IMAD.SHL.U32 R21, R21, 0x8, RZ ;  /* 0x0000000815157824 */ /* 0x000fe200078e00ff */
[----:B------:R-:W-:Y:S02]  /*1db0*/  LOP3.LUT R6, R6, 0x1c0, RZ, 0xc0, !PT ;  /* 0x000001c006067812 */ /* 0x000fe400078ec0ff */
[----:B------:R-:W-:Y:S02]  /*1dc0*/  LOP3.LUT R17, R22, R17, RZ, 0x3c, !PT ;  /* 0x0000001116117212 */ /* 0x000fe400078e3cff */
[----:B------:R-:W-:Y:S02]  /*1dd0*/  LOP3.LUT R7, R6, 0x8, R7, 0xf8, !PT ;  /* 0x0000000806077812 */ /* 0x000fe400078ef807 */
[----:B------:R-:W-:-:S02]  /*1de0*/  SHF.R.U32.HI R41, RZ, 0x3, R6 ;  /* 0x00000003ff297819 */ /* 0x000fc40000011606 */
[----:B------:R-:W-:Y:S01]  /*1df0*/  LOP3.LUT R156, R17, 0xfffffe00, R21, 0xf8, !PT ;  /* 0xfffffe00119c7812 */ /* 0x000fe200078ef815 */
[----:B------:R-:W-:Y:S01]  /*1e00*/  IMAD.IADD R29, R29, 0x1, R3 ;  /* 0x000000011d1d7824 */ /* 0x000fe200078e0203 */
[----:B------:R-:W-:Y:S01]  /*1e10*/  SHF.R.S32.HI R57, RZ, 0x1f, R239 ;  /* 0x0000001fff397819 */ /* 0x000fe200000114ef */
[----:B------:R-:W-:Y:S01]  /*1e20*/  IMAD.SHL.U32 R8, R8, 0x40, RZ ;  /* 0x0000004008087824 */ /* 0x000fe200078e00ff */
[----:B------:R-:W-:-:S04]  /*1e30*/  LOP3.LUT R41, R7, R41, RZ, 0x3c, !PT ;  /* 0x0000002907297212 */ /* 0x000fc800078e3cff */
[----:B------:R-:W-:Y:S02]  /*1e40*/  LOP3.LUT R41, R41, 0xfffffe00, R8, 0xf8, !PT ;  /* 0xfffffe0029297812 */ /* 0x000fe400078ef808 */
[C---:B------:R-:W-:Y:S02]  /*1e50*/  LOP3.LUT P3, RZ, R9.reuse, 0x4, RZ, 0xc0, !PT ;  /* 0x0000000409ff7812 */ /* 0x040fe4000786c0ff */
[----:B------:R-:W-:Y:S02]  /*1e60*/  LOP3.LUT P2, RZ, R9, 0x2, RZ, 0xc0, !PT ;  /* 0x0000000209ff7812 */ /* 0x000fe4000784c0ff */
[----:B------:R-:W-:-:S04]  /*1e70*/  SHF.R.S32.HI R88, RZ, 0x1f, R58 ;  /* 0x0000001fff587819 */ /* 0x000fc8000001143a */
[----:B------:R-:W-:Y:S01]  /*1e80*/  LEA.HI R88, R88, R58, RZ, 0x6 ;  /* 0x0000003a58587211 */ /* 0x000fe200078f30ff */
[----:B------:R-:W-:-:S03]  /*1e90*/  IMAD R164, R27, R5, RZ ;  /* 0x000000051ba47224 */ /* 0x000fc600078e02ff */
[----:B------:R-:W-:Y:S01]  /*1ea0*/  SHF.R.S32.HI R88, RZ, 0x6, R88 ;  /* 0x00000006ff587819 */ /* 0x000fe20000011458 */
[-C--:B------:R-:W-:Y:S01]  /*1eb0*/  IMAD R164, R4, R26.reuse, R164 ;  /* 0x0000001a04a47224 */ /* 0x080fe200078e02a4 */
[----:B------:R-:W-:Y:S01]  /*1ec0*/  SHF.R.S32.HI R175, RZ, 0x1f, R238 ;  /* 0x0000001fffaf7819 */ /* 0x000fe200000114ee */
[----:B------:R-:W-:Y:S01]  /*1ed0*/  IMAD.WIDE.U32 R26, R5, R26, R28 ;  /* 0x0000001a051a7225 */ /* 0x000fe200078e001c */
[----:B------:R-:W-:Y:S02]  /*1ee0*/  IMNMX R88, RZ, R88, !PT ;  /* 0x00000058ff587217 */ /* 0x000fe40007800200 */
        /* <DEDUP_REMOVED lines=9> */
[----:B------:R-:W-:-:S03]  /*1f80*/  LEA.HI R53, R53, R52, RZ, 0x5 ;  /* 0x0000003435357211 */ /* 0x000fc600078f28ff */
[----:B------:R-:W-:Y:S02]  /*1f90*/  IMAD.MOV.U32 R40, RZ, RZ, 0x10 ;  /* 0x00000010ff287424 */ /* 0x000fe400078e00ff */
[----:B------:R-:W-:Y:S02]  /*1fa0*/  IMAD.MOV.U32 R39, RZ, RZ, 0x20 ;  /* 0x00000020ff277424 */ /* 0x000fe400078e00ff */
[----:B------:R-:W-:Y:S01]  /*1fb0*/  IMAD.IADD R169, R165, 0x1, R168 ;  /* 0x00000001a5a97824 */ /* 0x000fe200078e02a8 */
[C---:B------:R-:W-:Y:S01]  /*1fc0*/  SHF.L.U64.HI R234, R50.reuse, 0x4, R51 ;  /* 0x0000000432ea7819 */ /* 0x040fe20000010233 */
[----:B------:R-:W-:Y:S01]  /*1fd0*/  IMAD.SHL.U32 R233, R50, 0x10, RZ ;  /* 0x0000001032e97824 */ /* 0x000fe200078e00ff */
[C---:B------:R-:W-:Y:S01]  /*1fe0*/  SHF.L.U64.HI R232, R48.reuse, 0x4, R49 ;  /* 0x0000000430e87819 */ /* 0x040fe20000010231 */
[----:B------:R-:W-:Y:S01]  /*1ff0*/  IMAD.SHL.U32 R231, R48, 0x10, RZ ;  /* 0x0000001030e77824 */ /* 0x000fe200078e00ff */
[----:B------:R-:W-:Y:S01]  /*2000*/  SHF.R.S32.HI R53, RZ, 0x5, R53 ;  /* 0x00000005ff357819 */ /* 0x000fe20000011435 */
[----:B------:R-:W-:Y:S01]  /*2010*/  IMAD.SHL.U32 R59, R55, 0x4, RZ ;  /* 0x00000004373b7824 */ /* 0x000fe200078e00ff */
[----:B------:R-:W-:-:S02]  /*2020*/  SEL R40, R40, 0xfffffff0, !P2 ;  /* 0xfffffff028287807 */ /* 0x000fc40005000000 */
[----:B------:R-:W-:Y:S01]  /*2030*/  SEL R39, R39, 0xffffffe0, !P3 ;  /* 0xffffffe027277807 */ /* 0x000fe20005800000 */
[----:B--2---:R-:W-:-:S04]  /*2040*/  @P0 IMAD.WIDE.U32 R22, R12, R242, RZ ;  /* 0x000000f20c160225 */ /* 0x004fc800078e00ff */
[----:B------:R-:W-:Y:S02]  /*2050*/  @P0 IMAD.MOV.U32 R7, RZ, RZ, R22 ;  /* 0x000000ffff070224 */ /* 0x000fe400078e0016 */
[----:B------:R-:W-:Y:S02]  /*2060*/  @P0 IMAD R6, R13, R242, RZ ;  /* 0x000000f20d060224 */ /* 0x000fe400078e02ff */
[----:B---3--:R-:W-:-:S04]  /*2070*/  @!P0 IMAD.WIDE.U32 R16, R24, R239, RZ ;  /* 0x000000ef18108225 */ /* 0x008fc800078e00ff */
[----:B------:R-:W-:Y:S02]  /*2080*/  @!P0 IMAD R3, R25, R239, RZ ;  /* 0x000000ef19038224 */ /* 0x000fe400078e02ff */
[----:B------:R-:W-:Y:S02]  /*2090*/  @!P0 IMAD.MOV.U32 R7, RZ, RZ, R16 ;  /* 0x000000ffff078224 */ /* 0x000fe400078e0010 */
[----:B------:R-:W-:Y:S02]  /*20a0*/  @!P0 IMAD R3, R24, R57, R3 ;  /* 0x0000003918038224 */ /* 0x000fe400078e0203 */
[----:B------:R-:W-:Y:S01]  /*20b0*/  @P0 IMAD.IADD R6, R23, 0x1, R6 ;  /* 0x0000000117060824 */ /* 0x000fe200078e0206 */
[C---:B------:R-:W-:Y:S01]  /*20c0*/  IADD3 R8, P1, R18.reuse, R7, RZ ;  /* 0x0000000712087210 */ /* 0x040fe20007f3e0ff */
[----:B------:R-:W-:Y:S02]  /*20d0*/  @!P0 IMAD.IADD R6, R17, 0x1, R3 ;  /* 0x0000000111068824 */ /* 0x000fe400078e0203 */
[----:B------:R-:W-:Y:S01]  /*20e0*/  IMAD R3, R11, R238, RZ ;  /* 0x000000ee0b037224 */ /* 0x000fe200078e02ff */
[----:B------:R-:W-:Y:S01]  /*20f0*/  IADD3 R11, R18, 0x40, RZ ;  /* 0x00000040120b7810 */ /* 0x000fe20007ffe0ff */
[----:B------:R-:W-:-:S02]  /*2100*/  IMAD.X R9, R19, 0x1, R6, P1 ;  /* 0x0000000113097824 */ /* 0x000fc400008e0606 */
[--C-:B------:R-:W-:Y:S02]  /*2110*/  @P0 IMAD.MOV.U32 R180, RZ, RZ, R12.reuse ;  /* 0x000000ffffb40224 */ /* 0x100fe400078e000c */
[--C-:B------:R-:W-:Y:S02]  /*2120*/  @P0 IMAD.MOV.U32 R181, RZ, RZ, R13.reuse ;  /* 0x000000ffffb50224 */ /* 0x100fe400078e000d */
[----:B------:R-:W-:Y:S02]  /*2130*/  @!P0 IMAD.MOV.U32 R180, RZ, RZ, R12 ;  /* 0x000000ffffb48224 */ /* 0x000fe400078e000c */
[----:B------:R-:W-:Y:S01]  /*2140*/  @!P0 IMAD.MOV.U32 R181, RZ, RZ, R13 ;  /* 0x000000ffffb58224 */ /* 0x000fe200078e000d */
[----:B----4-:R-:W-:Y:S01]  /*2150*/  ISETP.GE.AND P0, PT, R11, R61, PT ;  /* 0x0000003d0b00720c */ /* 0x010fe20003f06270 */
[----:B------:R-:W-:Y:S01]  /*2160*/  IMAD.WIDE.U32 R12, R238, R10, R8 ;  /* 0x0000000aee0c7225 */ /* 0x000fe200078e0008 */
[----:B------:R-:W-:Y:S02]  /*2170*/  IADD3 R9, R18, 0xc0, RZ ;  /* 0x000000c012097810 */ /* 0x000fe40007ffe0ff */
[----:B------:R-:W-:-:S02]  /*2180*/  SEL R6, RZ, 0xffffffff, P0 ;  /* 0xffffffffff067807 */ /* 0x000fc40000000000 */
[----:B------:R-:W-:Y:S01]  /*2190*/  ISETP.GE.AND P0, PT, R9, R61, PT ;  /* 0x0000003d0900720c */ /* 0x000fe20003f06270 */
[----:B------:R-:W-:-:S03]  /*21a0*/  @!P4 IMAD.MOV.U32 R20, RZ, RZ, RZ ;  /* 0x000000ffff14c224 */ /* 0x000fc600078e00ff */
[----:B------:R-:W-:Y:S02]  /*21b0*/  SEL R60, RZ, 0x8, P0 ;  /* 0x00000008ff3c7807 */ /* 0x000fe40000000000 */
[----:B------:R-:W-:Y:S01]  /*21c0*/  IADD3 R158, P0, R18, R2, RZ ;  /* 0x00000002129e7210 */ /* 0x000fe20007f1e0ff */
[----:B------:R-:W-:Y:S01]  /*21d0*/  IMAD R3, R10, R175, R3 ;  /* 0x000000af0a037224 */ /* 0x000fe200078e0203 */
[----:B------:R-:W-:Y:S02]  /*21e0*/  ISETP.GT.AND P4, PT, R167, R88, PT ;  /* 0x00000058a700720c */ /* 0x000fe40003f84270 */
[CC--:B------:R-:W-:Y:S01]  /*21f0*/  ISETP.GE.AND P1, PT, R18.reuse, R61.reuse, PT ;  /* 0x0000003d1200720c */ /* 0x0c0fe20003f26270 */
[----:B------:R-:W-:Y:S01]  /*2200*/  IMAD.X R159, R19, 0x1, R0, P0 ;  /* 0x00000001139f7824 */ /* 0x000fe200000e0600 */
[----:B------:R-:W-:Y:S01]  /*2210*/  IADD3 R10, R18, 0x80, RZ ;  /* 0x00000080120a7810 */ /* 0x000fe20007ffe0ff */
[----:B------:R-:W-:Y:S01]  /*2220*/  IMAD.SHL.U32 R6, R6, 0x2, RZ ;  /* 0x0000000206067824 */ /* 0x000fe200078e00ff */
[----:B------:R-:W-:Y:S01]  /*2230*/  SEL R7, RZ, 0x1, P1 ;  /* 0x00000001ff077807 */ /* 0x000fe20000800000 */
[----:B------:R-:W-:Y:S01]  /*2240*/  IMAD R178, R177, R180, RZ ;  /* 0x000000b4b1b27224 */ /* 0x000fe200078e02ff */
[----:B------:R-:W-:Y:S01]  /*2250*/  ISETP.GE.AND P1, PT, R10, R61, PT ;  /* 0x0000003d0a00720c */ /* 0x000fe20003f26270 */
[----:B------:R-:W-:-:S04]  /*2260*/  IMAD.WIDE.U32 R158, R170, R50, R158 ;  /* 0x00000032aa9e7225 */ /* 0x000fc800078e009e */
[----:B------:R-:W-:Y:S01]  /*2270*/  IMAD.IADD R13, R13, 0x1, R3 ;  /* 0x000000010d0d7824 */ /* 0x000fe200078e0203 */
[----:B------:R-:W-:Y:S01]  /*2280*/  SEL R3, RZ, 0x4, P1 ;  /* 0x00000004ff037807 */ /* 0x000fe20000800000 */
[----:B------:R-:W-:Y:S01]  /*2290*/  IMAD R178, R176, R181, R178 ;  /* 0x000000b5b0b27224 */ /* 0x000fe200078e02b2 */
[----:B------:R-:W-:Y:S01]  /*22a0*/  LOP3.LUT R6, R6, 0x2, R7, 0xe2, !PT ;  /* 0x0000000206067812 */ /* 0x000fe200078ee207 */
[----:B------:R-:W-:Y:S01]  /*22b0*/  IMAD.IADD R161, R159, 0x1, R160 ;  /* 0x000000019fa17824 */ /* 0x000fe200078e02a0 */
[----:B------:R-:W-:Y:S01]  /*22c0*/  LEA R236, P1, R158, R162, 0x1 ;  /* 0x000000a29eec7211 */ /* 0x000fe200078208ff */
[----:B------:R-:W-:Y:S01]  /*22d0*/  IMAD.WIDE.U32 R176, R176, R180, R12 ;  /* 0x000000b4b0b07225 */ /* 0x000fe200078e000c */
[----:B------:R-:W-:Y:S02]  /*22e0*/  LEA R185, P0, R164, R172, 0x1 ;  /* 0x000000aca4b97211 */ /* 0x000fe400078008ff */
[----:B------:R-:W-:Y:S01]  /*22f0*/  LOP3.LUT R60, R60, R6, R3, 0xfe, !PT ;  /* 0x000000063c3c7212 */ /* 0x000fe200078efe03 */
[----:B------:R-:W-:Y:S01]  /*2300*/  IMAD.IADD R179, R177, 0x1, R178 ;  /* 0x00000001b1b37824 */ /* 0x000fe200078e02b2 */
[----:B------:R-:W-:-:S02]  /*2310*/  LEA.HI.X R235, R158, R163, R161, 0x1, P1 ;  /* 0x000000a39eeb7211 */ /* 0x000fc400008f0ca1 */
[----:B------:R-:W-:Y:S01]  /*2320*/  LEA.HI.X R184, R164, R173, R169, 0x1, P0 ;  /* 0x000000ada4b87211 */ /* 0x000fe200000f0ca9 */
[----:B------:R-:W-:Y:S05]  /*2330*/  @!P4 BRA `(.L_x_4495) ;  /* 0x0000ba900000c947 */ /* 0x000fea0003800000 */
[----:B------:R-:W2:Y:S04]  /*2340*/  LD.E.64 R32, [R14.64+0x120] ;  /* 0x000120060e207980 */ /* 0x000ea8000c101b00 */
        /* <DEDUP_REMOVED lines=10> */
[----:B------:R-:W-:-:S04]  /*23f0*/  LEA R17, R167, 0xffffffc0, 0x6 ;  /* 0xffffffc0a7117811 */ /* 0x000fc800078e30ff */
[----:B------:R-:W-:Y:S02]  /*2400*/  SHF.R.S32.HI R8, RZ, 0x1f, R17 ;  /* 0x0000001fff087819 */ /* 0x000fe40000011411 */
[----:B-----5:R-:W-:Y:S01]  /*2410*/  IADD3 R20, R17, R20, RZ ;  /* 0x0000001411147210 */ /* 0x020fe20007ffe0ff */
[----:B------:R-:W-:Y:S01]  /*2420*/  IMAD.SHL.U32 R66, R48, 0x20, RZ ;  /* 0x0000002030427824 */ /* 0x000fe200078e00ff */
[----:B------:R-:W-:Y:S01]  /*2430*/  LOP3.LUT R151, R60, 0xffff, RZ, 0xc0, !PT ;  /* 0x0000ffff3c977812 */ /* 0x000fe200078ec0ff */
[----:B------:R-:W-:Y:S01]  /*2440*/  IMAD R65, R49, 0x60, RZ ;  /* 0x0000006031417824 */ /* 0x000fe200078e02ff */
[C---:B------:R-:W-:Y:S01]  /*2450*/  SHF.L.U64.HI R67, R48.reuse, 0x5, R49 ;  /* 0x0000000530437819 */ /* 0x040fe20000010231 */
[----:B------:R-:W-:Y:S01]  /*2460*/  IMAD.WIDE.U32 R186, R48, 0x60, RZ ;  /* 0x0000006030ba7825 */ /* 0x000fe200078e00ff */
[C---:B------:R-:W-:Y:S02]  /*2470*/  LOP3.LUT R154, R151.reuse, 0x1, RZ, 0xc0, !PT ;  /* 0x00000001979a7812 */ /* 0x040fe400078ec0ff */
        /* <DEDUP_REMOVED lines=16> */
[----:B---3--:R-:W-:Y:S02]  /*2580*/  IMAD R2, R35, R239, RZ ;  /* 0x000000ef23027224 */ /* 0x008fe400078e02ff */
[----:B------:R-:W-:-:S02]  /*2590*/  IMAD R0, R32, R57, R0 ;  /* 0x0000003920007224 */ /* 0x000fc400078e0200 */
[----:B------:R-:W-:-:S04]  /*25a0*/  IMAD.WIDE.U32 R32, R239, R32, R18 ;  /* 0x00000020ef207225 */ /* 0x000fc800078e0012 */
[----:B------:R-:W-:-:S04]  /*25b0*/  IMAD.WIDE.U32 R30, R239, R34, R18 ;  /* 0x00000022ef1e7225 */ /* 0x000fc800078e0012 */
[----:B------:R-:W-:Y:S02]  /*25c0*/  IMAD R2, R34, R57, R2 ;  /* 0x0000003922027224 */ /* 0x000fe400078e0202 */
[----:B------:R-:W-:Y:S02]  /*25d0*/  IMAD.IADD R33, R33, 0x1, R0 ;  /* 0x0000000121217824 */ /* 0x000fe400078e0200 */
[-C--:B----4-:R-:W-:Y:S02]  /*25e0*/  IMAD R0, R191, R17.reuse, RZ ;  /* 0x00000011bf007224 */ /* 0x090fe400078e02ff */
[----:B------:R-:W-:Y:S02]  /*25f0*/  IMAD.IADD R31, R31, 0x1, R2 ;  /* 0x000000011f1f7824 */ /* 0x000fe400078e0202 */
[----:B------:R-:W-:Y:S02]  /*2600*/  IMAD R3, R189, R17, RZ ;  /* 0x00000011bd037224 */ /* 0x000fe400078e02ff */
[----:B------:R-:W-:-:S02]  /*2610*/  IMAD R0, R190, R8, R0 ;  /* 0x00000008be007224 */ /* 0x000fc400078e0200 */
[----:B------:R-:W-:-:S04]  /*2620*/  IMAD.WIDE.U32 R30, R190, R17, R30 ;  /* 0x00000011be1e7225 */ /* 0x000fc800078e001e */
[----:B------:R-:W-:Y:S02]  /*2630*/  IMAD R3, R188, R8, R3 ;  /* 0x00000008bc037224 */ /* 0x000fe400078e0203 */
[----:B------:R-:W-:Y:S01]  /*2640*/  IMAD.WIDE.U32 R32, R17, R188, R32 ;  /* 0x000000bc11207225 */ /* 0x000fe200078e0020 */
[----:B------:R-:W-:-:S03]  /*2650*/  SHF.R.S32.HI R8, RZ, 0x1f, R58 ;  /* 0x0000001fff087819 */ /* 0x000fc6000001143a */
[----:B------:R-:W-:Y:S01]  /*2660*/  IMAD.IADD R31, R31, 0x1, R0 ;  /* 0x000000011f1f7824 */ /* 0x000fe200078e0200 */
[----:B------:R-:W-:Y:S01]  /*2670*/  LEA.HI R148, R16, R16, RZ, 0x1 ;  /* 0x0000001010947211 */ /* 0x000fe200078f08ff */
[----:B------:R-:W-:Y:S01]  /*2680*/  IMAD.IADD R33, R33, 0x1, R3 ;  /* 0x0000000121217824 */ /* 0x000fe200078e0203 */
[----:B------:R-:W-:Y:S01]  /*2690*/  IADD3 R3, P0, -R58, R170, RZ ;  /* 0x000000aa3a037210 */ /* 0x000fe20007f1e1ff */
[-C--:B------:R-:W-:Y:S02]  /*26a0*/  IMAD R0, R27, R5.reuse, RZ ;  /* 0x000000051b007224 */ /* 0x080fe400078e02ff */
[-C--:B------:R-:W-:Y:S01]  /*26b0*/  IMAD R2, R29, R5.reuse, RZ ;  /* 0x000000051d027224 */ /* 0x080fe200078e02ff */
[----:B------:R-:W-:Y:S01]  /*26c0*/  SHF.R.S32.HI R148, RZ, 0x1, R148 ;  /* 0x00000001ff947819 */ /* 0x000fe20000011494 */
[C---:B------:R-:W-:Y:S02]  /*26d0*/  IMAD R0, R26.reuse, R4, R0 ;  /* 0x000000041a007224 */ /* 0x040fe400078e0200 */
[----:B------:R-:W-:-:S04]  /*26e0*/  IMAD.WIDE.U32 R26, R26, R5, R30 ;  /* 0x000000051a1a7225 */ /* 0x000fc800078e001e */
[----:B------:R-:W-:Y:S02]  /*26f0*/  IMAD.X R8, R171, 0x1, ~R8, P0 ;  /* 0x00000001ab087824 */ /* 0x000fe400000e0e08 */
[C---:B------:R-:W-:Y:S02]  /*2700*/  IMAD R2, R28.reuse, R4, R2 ;  /* 0x000000041c027224 */ /* 0x040fe400078e0202 */
[----:B------:R-:W-:-:S04]  /*2710*/  IMAD.WIDE.U32 R28, R28, R5, R32 ;  /* 0x000000051c1c7225 */ /* 0x000fc800078e0020 */
[----:B------:R-:W-:Y:S02]  /*2720*/  IMAD.IADD R27, R27, 0x1, R0 ;  /* 0x000000011b1b7824 */ /* 0x000fe400078e0200 */
[----:B------:R-:W-:Y:S02]  /*2730*/  IMAD R118, R8, R190, RZ ;  /* 0x000000be08767224 */ /* 0x000fe400078e02ff */
[----:B------:R-:W-:Y:S02]  /*2740*/  IMAD R0, R170, R148, R59 ;  /* 0x00000094aa007224 */ /* 0x000fe400078e023b */
[----:B------:R-:W-:Y:S02]  /*2750*/  IMAD.IADD R17, R29, 0x1, R2 ;  /* 0x000000011d117824 */ /* 0x000fe400078e0202 */
[----:B------:R-:W-:Y:S02]  /*2760*/  IMAD R116, R8, R188, RZ ;  /* 0x000000bc08747224 */ /* 0x000fe400078e02ff */
[----:B------:R-:W-:-:S02]  /*2770*/  IMAD.MOV.U32 R16, RZ, RZ, R28 ;  /* 0x000000ffff107224 */ /* 0x000fc400078e001c */
[----:B------:R-:W-:Y:S02]  /*2780*/  IMAD R2, R148, R20, RZ ;  /* 0x0000001494027224 */ /* 0x000fe400078e02ff */
[-C--:B------:R-:W-:Y:S02]  /*2790*/  IMAD R118, R191, R3.reuse, R118 ;  /* 0x00000003bf767224 */ /* 0x080fe400078e0276 */
[----:B------:R-:W-:-:S04]  /*27a0*/  IMAD.WIDE.U32 R20, R190, R3, R26 ;  /* 0x00000003be147225 */ /* 0x000fc800078e001a */
[----:B------:R-:W-:Y:S01]  /*27b0*/  IMAD.IADD R4, R59, 0x1, R0 ;  /* 0x000000013b047824 */ /* 0x000fe200078e0200 */
[----:B------:R-:W-:Y:S01]  /*27c0*/  SHF.R.S32.HI R122, RZ, 0x1f, R2 ;  /* 0x0000001fff7a7819 */ /* 0x000fe20000011402 */
[-C--:B------:R-:W-:Y:S02]  /*27d0*/  IMAD R116, R189, R3.reuse, R116 ;  /* 0x00000003bd747224 */ /* 0x080fe400078e0274 */
[----:B------:R-:W-:Y:S01]  /*27e0*/  IMAD.WIDE.U32 R16, R188, R3, R16 ;  /* 0x00000003bc107225 */ /* 0x000fe200078e0010 */
[----:B------:R-:W-:Y:S02]  /*27f0*/  IADD3 R3, P3, R2, R0, RZ ;  /* 0x0000000002037210 */ /* 0x000fe40007f7e0ff */
[----:B------:R-:W-:Y:S02]  /*2800*/  IADD3 R118, R21, R118, RZ ;  /* 0x0000007615767210 */ /* 0x000fe40007ffe0ff */
[----:B------:R-:W-:Y:S02]  /*2810*/  LEA R119, P0, R20, R24, 0x1 ;  /* 0x0000001814777211 */ /* 0x000fe400078008ff */
        /* <DEDUP_REMOVED lines=35> */
[----:B------:R-:W-:Y:S01]  /*2a50*/  IMAD.X R82, R84, 0x1, R234, P2 ;  /* 0x0000000154527824 */ /* 0x000fe200010e06ea */
[C---:B------:R-:W-:Y:S01]  /*2a60*/  SHF.L.U64.HI R89, R190.reuse, 0x4, R191 ;  /* 0x00000004be597819 */ /* 0x040fe200000102bf */
[----:B------:R-:W-:Y:S01]  /*2a70*/  IMAD.SHL.U32 R100, R190, 0x20, RZ ;  /* 0x00000020be647824 */ /* 0x000fe200078e00ff */
[----:B------:R-:W-:-:S02]  /*2a80*/  IADD3 R77, P4, R83, R233, RZ ;  /* 0x000000e9534d7210 */ /* 0x000fc40007f9e0ff */
[C---:B------:R-:W-:Y:S02]  /*2a90*/  IADD3 R92, P5, R90.reuse, 0x40, RZ ;  /* 0x000000405a5c7810 */ /* 0x040fe40007fbe0ff */
        /* <DEDUP_REMOVED lines=8> */
[----:B------:R-:W-:Y:S01]  /*2b20*/  IADD3.X R70, R78, R234, RZ, P3, !PT ;  /* 0x000000ea4e467210 */ /* 0x000fe20001ffe4ff */
[--C-:B------:R-:W-:Y:S01]  /*2b30*/  IMAD.X R76, R82, 0x1, R234.reuse, P4 ;  /* 0x00000001524c7824 */ /* 0x100fe200020e06ea */
[C---:B------:R-:W-:Y:S01]  /*2b40*/  SHF.L.U64.HI R111, R188.reuse, 0x4, R189 ;  /* 0x00000004bc6f7819 */ /* 0x040fe200000102bd */
[----:B------:R-:W-:Y:S01]  /*2b50*/  IMAD.X R91, RZ, RZ, R89, P5 ;  /* 0x000000ffff5b7224 */ /* 0x000fe200028e0659 */
[C---:B------:R-:W-:Y:S01]  /*2b60*/  SHF.L.U64.HI R113, R188.reuse, 0x5, R189 ;  /* 0x00000005bc717819 */ /* 0x040fe200000102bd */
[--C-:B------:R-:W-:Y:S01]  /*2b70*/  IMAD.X R95, RZ, RZ, R89.reuse, P1 ;  /* 0x000000ffff5f7224 */ /* 0x100fe200008e0659 */
[----:B------:R-:W-:Y:S01]  /*2b80*/  SHF.L.U32 R114, R188, 0x5, RZ ;  /* 0x00000005bc727819 */ /* 0x000fe200000006ff */
[----:B------:R-:W-:Y:S01]  /*2b90*/  IMAD.X R103, RZ, RZ, R89, P0 ;  /* 0x000000ffff677224 */ /* 0x000fe200000e0659 */
[----:B------:R-:W-:Y:S01]  /*2ba0*/  SHF.L.U64.HI R99, R190, 0x5, R191 ;  /* 0x00000005be637819 */ /* 0x000fe200000102bf */
[----:B------:R-:W-:Y:S01]  /*2bb0*/  IMAD.SHL.U32 R150, R148, 0x20, RZ ;  /* 0x0000002094967824 */ /* 0x000fe200078e00ff */
[-C--:B------:R-:W-:Y:S01]  /*2bc0*/  IADD3 R94, P5, R92, R90.reuse, RZ ;  /* 0x0000005a5c5e7210 */ /* 0x080fe20007fbe0ff */
[----:B------:R-:W-:Y:S01]  /*2bd0*/  IMAD R115, R189, 0x60, RZ ;  /* 0x00000060bd737824 */ /* 0x000fe200078e02ff */
[----:B------:R-:W-:Y:S01]  /*2be0*/  IADD3 R98, P4, R96, R90, RZ ;  /* 0x0000005a60627210 */ /* 0x000fe20007f9e0ff */
[----:B------:R-:W-:Y:S01]  /*2bf0*/  IMAD.X R68, R72, 0x1, R234, P2 ;  /* 0x0000000148447824 */ /* 0x000fe200010e06ea */
[----:B------:R-:W-:Y:S01]  /*2c00*/  IADD3 R102, P3, R100, R92, RZ ;  /* 0x0000005c64667210 */ /* 0x000fe20007f7e0ff */
[----:B------:R-:W-:Y:S01]  /*2c10*/  IMAD R148, R148, 0x30, RZ ;  /* 0x0000003094947824 */ /* 0x000fe200078e02ff */
[----:B------:R-:W-:Y:S01]  /*2c20*/  IADD3 R108, P1, R100, R96, RZ ;  /* 0x00000060646c7210 */ /* 0x000fe20007f3e0ff */
[C---:B------:R-:W-:Y:S01]  /*2c30*/  IMAD.IADD R143, R155.reuse, 0x1, R146 ;  /* 0x000000019b8f7824 */ /* 0x040fe200078e0292 */
[C---:B------:R-:W-:Y:S01]  /*2c40*/  IADD3 R110, P0, R104.reuse, R100, RZ ;  /* 0x00000064686e7210 */ /* 0x040fe20007f1e0ff */
[C---:B------:R-:W-:Y:S01]  /*2c50*/  IMAD.IADD R141, R155.reuse, 0x1, R144 ;  /* 0x000000019b8d7824 */ /* 0x040fe200078e0290 */
[----:B------:R-:W-:Y:S01]  /*2c60*/  IADD3 R106, P2, R104, R90, RZ ;  /* 0x0000005a686a7210 */ /* 0x000fe20007f5e0ff */
[----:B------:R-:W-:-:S02]  /*2c70*/  IMAD.IADD R140, R155, 0x1, R142 ;  /* 0x000000019b8c7824 */ /* 0x000fc400078e028e */
[----:B------:R-:W-:Y:S01]  /*2c80*/  IMAD.WIDE.U32 R188, R188, 0x60, RZ ;  /* 0x00000060bcbc7825 */ /* 0x000fe200078e00ff */
[----:B------:R-:W-:Y:S02]  /*2c90*/  SHF.L.U64.HI R111, R112, 0x1, R111 ;  /* 0x00000001706f7819 */ /* 0x000fe4000001026f */
        /* <DEDUP_REMOVED lines=23> */
.L_x_4613:
        /* <DEDUP_REMOVED lines=31> */
.L_x_4497:
[----:B------:R-:W-:Y:S05]  /*3000*/  BSYNC B0 ;  /* 0x0000000000007941 */ /* 0x000fea0003800000 */
.L_x_4496:
[C---:B------:R-:W-:Y:S01]  /*3010*/  ISETP.GE.AND P0, PT, R64.reuse, R193, PT ;  /* 0x000000c14000720c */ /* 0x040fe20003f06270 */
[----:B------:R-:W-:Y:S03]  /*3020*/  BSSY B0, `(.L_x_4498) ;  /* 0x0000014000007945 */ /* 0x000fe60003800000 */
[----:B------:R-:W-:Y:S11]  /*3030*/  ISETP.GE.AND P0, PT, R64, R192, !P0 ;  /* 0x000000c04000720c */ /* 0x000ff60004706270 */
[----:B------:R-:W-:Y:S02]  /*3040*/  @!UPT UIADD3 URZ, URZ, URZ, URZ ;  /* 0x0000003f3f3ff290 */ /* 0x000fe4000fffe03f */
[----:B------:R-:W-:-:S05]  /*3050*/  @!P0 BRA `(.L_x_4499) ;  /* 0x0000010000008947 */ /* 0x000fca0003800000 */
[----:B------:R-:W-:Y:S02]  /*3060*/  ISETP.NE.AND P1, PT, R154, RZ, PT ;  /* 0x000000ff9a00720c */ /* 0x000fe40003f25270 */
[----:B------:R-:W-:Y:S02]  /*3070*/  IADD3 R28, P0, R2, R112, RZ ;  /* 0x00000070021c7210 */ /* 0x000fe40007f1e0ff */
[----:B-1----:R-:W-:Y:S03]  /*3080*/  LEA R22, P3, R231, R127, 0x1 ;  /* 0x0000007fe7167211 */ /* 0x002fe600078608ff */
        /* <DEDUP_REMOVED lines=13> */
.L_x_4499:
[----:B------:R-:W-:Y:S05]  /*3160*/  BSYNC B0 ;  /* 0x0000000000007941 */ /* 0x000fea0003800000 */
.L_x_4498:
        /* <DEDUP_REMOVED lines=21> */
.L_x_4501:
[----:B------:R-:W-:Y:S05]  /*32c0*/  BSYNC B0 ;  /* 0x0000000000007941 */ /* 0x000fea0003800000 */
.L_x_4500:
        /* <DEDUP_REMOVED lines=21> */
.L_x_4503:
[----:B------:R-:W-:Y:S05]  /*3420*/  BSYNC B0 ;  /* 0x0000000000007941 */ /* 0x000fea0003800000 */
.L_x_4502:
        /* <DEDUP_REMOVED lines=66> */
.L_x_4510:
[----:B------:R-:W-:Y:S05]  /*3850*/  BSYNC B0 ;  /* 0x0000000000007941 */ /* 0x000fea0003800000 */
.L_x_4509:
        /* <DEDUP_REMOVED lines=51> */
.L_x_4512:
[----:B------:R-:W-:Y:S05]  /*3b90*/  BSYNC B0 ;  /* 0x0000000000007941 */ /* 0x000fea0003800000 */
.L_x_4511:
        /* <DEDUP_REMOVED lines=51> */
.L_x_4514:
[----:B------:R-:W-:Y:S05]  /*3ed0*/  BSYNC B0 ;  /* 0x0000000000007941 */ /* 0x000fea0003800000 */
.L_x_4513:
        /* <DEDUP_REMOVED lines=50> */
.L_x_4508:
[----:B------:R-:W-:Y:S05]  /*4200*/  BSYNC B1 ;  /* 0x0000000000017941 */ /* 0x000fea0003800000 */
.L_x_4507:
        /* <DEDUP_REMOVED lines=63> */
.L_x_4518:
[----:B------:R-:W-:Y:S05]  /*4600*/  BSYNC B0 ;  /* 0x0000000000007941 */ /* 0x000fea0003800000 */
.L_x_4517:
        /* <DEDUP_REMOVED lines=53> */
.L_x_4520:
[----:B------:R-:W-:Y:S05]  /*4960*/  BSYNC B0 ;  /* 0x0000000000007941 */ /* 0x000fea0003800000 */
.L_x_4519:
        /* <DEDUP_REMOVED lines=53> */
.L_x_4522:
[----:B------:R-:W-:Y:S05]  /*4cc0*/  BSYNC B0 ;  /* 0x0000000000007941 */ /* 0x000fea0003800000 */
.L_x_4521:
        /* <DEDUP_REMOVED lines=52> */
.L_x_4516:
[----:B------:R-:W-:Y:S05]  /*5010*/  BSYNC B1 ;  /* 0x0000000000017941 */ /* 0x000fea0003800000 */
.L_x_4515:
        /* <DEDUP_REMOVED lines=63> */
.L_x_4526:
[----:B------:R-:W-:Y:S05]  /*5410*/  BSYNC B0 ;  /* 0x0000000000007941 */ /* 0x000fea0003800000 */
.L_x_4525:
        /* <DEDUP_REMOVED lines=53> */
.L_x_4528:
[----:B------:R-:W-:Y:S05]  /*5770*/  BSYNC B0 ;  /* 0x0000000000007941 */ /* 0x000fea0003800000 */
.L_x_4527:
        /* <DEDUP_REMOVED lines=53> */
.L_x_4530:
[----:B------:R-:W-:Y:S05]  /*5ad0*/  BSYNC B0 ;  /* 0x0000000000007941 */ /* 0x000fea0003800000 */
.L_x_4529:
        /* <DEDUP_REMOVED lines=52> */
.L_x_4524:
[----:B------:R-:W-:Y:S05]  /*5e20*/  BSYNC B1 ;  /* 0x0000000000017941 */ /* 0x000fea0003800000 */
.L_x_4523:
        /* <DEDUP_REMOVED lines=67> */
.L_x_4534:
[----:B------:R-:W-:Y:S05]  /*6260*/  BSYNC B0 ;  /* 0x0000000000007941 */ /* 0x000fea0003800000 */
.L_x_4533:
        /* <DEDUP_REMOVED lines=53> */
.L_x_4536:
[----:B------:R-:W-:Y:S05]  /*65c0*/  BSYNC B0 ;  /* 0x0000000000007941 */ /* 0x000fea0003800000 */
.L_x_4535:
        /* <DEDUP_REMOVED lines=53> */
.L_x_4538:
[----:B------:R-:W-:Y:S05]  /*6920*/  BSYNC B0 ;  /* 0x0000000000007941 */ /* 0x000fea0003800000 */
.L_x_4537:
        /* <DEDUP_REMOVED lines=52> */
.L_x_4532:
[----:B------:R-:W-:Y:S05]  /*6c70*/  BSYNC B1 ;  /* 0x0000000000017941 */ /* 0x000fea0003800000 */
.L_x_4531:
[----:B------:R-:W2:Y:S02]  /*6c80*/  LD.E R0, [R14.64+0xd0] ;  /* 0x0000d0060e007980 */ /* 0x000ea4000c101900 */
[----:B--2---:R-:W-:Y:S05]  /*6c90*/  IMAD.U32 R0, R0, -0x20, RZ ;  /* 0xffffffe000007824 */ /* 0x004fea00078e00ff */
[C---:B------:R-:W-:Y:S02]  /*6ca0*/  LEA R20, P1, R0.reuse, R20, 0x1 ;  /* 0x0000001400147211 */ /* 0x040fe400078208ff */
[C---:B------:R-:W-:Y:S02]  /*6cb0*/  LEA R42, P0, R0.reuse, R42, 0x1 ;  /* 0x0000002a002a7211 */ /* 0x040fe400078008ff */
[C---:B------:R-:W-:Y:S02]  /*6cc0*/  LEA.HI.X.SX32 R21, R0.reuse, R21, 0x1, P1 ;  /* 0x0000001500157211 */ /* 0x040fe400008f0eff */
[----:B------:R-:W-:Y:S01]  /*6cd0*/  LEA.HI.X.SX32 R43, R0, R43, 0x1, P0 ;  /* 0x0000002b002b7211 */ /* 0x000fe200000f0eff */
[----:B------:R-:W-:-:S05]  /*6ce0*/  BRA `(.L_x_4539) ;  /* 0x00006a3000007947 */ /* 0x000fca0003800000 */
.L_x_4506:
        /* <DEDUP_REMOVED lines=94> */
.L_x_4545:
[----:B------:R-:W-:Y:S05]  /*72d0*/  BSYNC B0 ;  /* 0x0000000000007941 */ /* 0x000fea0003800000 */
.L_x_4544:
[----:B-----5:R2:W-:Y:S02]  /*72e0*/  ST.E.128 [R124.64], R24 ;  /* 0x000000187c007985 */ /* 0x0205e4000c101d06 */
.L_x_4543:
[----:B------:R-:W-:Y:S05]  /*72f0*/  BSYNC B1 ;  /* 0x0000000000017941 */ /* 0x000fea0003800000 */
.L_x_4542:
        /* <DEDUP_REMOVED lines=92> */
.L_x_4549:
[----:B------:R-:W-:Y:S05]  /*78c0*/  BSYNC B0 ;  /* 0x0000000000007941 */ /* 0x000fea0003800000 */
.L_x_4548:
[----:B-----5:R2:W-:Y:S02]  /*78d0*/  ST.E.128 [R124.64+0x80], R24 ;  /* 0x000080187c007985 */ /* 0x0205e4000c101d06 */
.L_x_4547:
[----:B------:R-:W-:Y:S05]  /*78e0*/  BSYNC B1 ;  /* 0x0000000000017941 */ /* 0x000fea0003800000 */
.L_x_4546:
        /* <DEDUP_REMOVED lines=92> */
.L_x_4553:
[----:B------:R-:W-:Y:S05]  /*7eb0*/  BSYNC B0 ;  /* 0x0000000000007941 */ /* 0x000fea0003800000 */
.L_x_4552:
[----:B-----5:R2:W-:Y:S02]  /*7ec0*/  ST.E.128 [R124.64+0x100], R24 ;  /* 0x000100187c007985 */ /* 0x0205e4000c101d06 */
.L_x_4551:
[----:B------:R-:W-:Y:S05]  /*7ed0*/  BSYNC B1 ;  /* 0x0000000000017941 */ /* 0x000fea0003800000 */
.L_x_4550:
        /* <DEDUP_REMOVED lines=91> */
.L_x_4555:
[----:B------:R-:W-:Y:S05]  /*8490*/  BSYNC B0 ;  /* 0x0000000000007941 */ /* 0x000fea0003800000 */
.L_x_4554:
[----:B-----5:R2:W-:Y:S02]  /*84a0*/  ST.E.128 [R124.64+0x180], R24 ;  /* 0x000180187c007985 */ /* 0x0205e4000c101d06 */
.L_x_4541:
[----:B------:R-:W-:Y:S05]  /*84b0*/  BSYNC B2 ;  /* 0x0000000000027941 */ /* 0x000fea0003800000 */
.L_x_4540:
        /* <DEDUP_REMOVED lines=97> */
.L_x_4561:
[----:B------:R-:W-:Y:S05]  /*8ad0*/  BSYNC B0 ;  /* 0x0000000000007941 */ /* 0x000fea0003800000 */
.L_x_4560:
[C---:B------:R-:W-:Y:S04]  /*8ae0*/  LEA R2, P0, R233.reuse, R124, 0x1 ;  /* 0x0000007ce9027211 */ /* 0x040fe800078008ff */
[----:B------:R-:W-:Y:S05]  /*8af0*/  LEA.HI.X R3, R233, R125, R234, 0x1, P0 ;  /* 0x0000007de9037211 */ /* 0x000fea00000f0cea */
[----:B-----5:R2:W-:Y:S04]  /*8b00*/  ST.E.128 [R2.64], R24 ;  /* 0x0000001802007985 */ /* 0x0205e8000c101d06 */
.L_x_4559:
[----:B------:R-:W-:Y:S05]  /*8b10*/  BSYNC B1 ;  /* 0x0000000000017941 */ /* 0x000fea0003800000 */
.L_x_4558:
        /* <DEDUP_REMOVED lines=92> */
.L_x_4565:
[----:B------:R-:W-:Y:S05]  /*90e0*/  BSYNC B0 ;  /* 0x0000000000007941 */ /* 0x000fea0003800000 */
.L_x_4564:
[C---:B------:R-:W-:Y:S04]  /*90f0*/  LEA R2, P0, R85.reuse, R124, 0x1 ;  /* 0x0000007c55027211 */ /* 0x040fe800078008ff */
[----:B------:R-:W-:Y:S05]  /*9100*/  LEA.HI.X R3, R85, R125, R84, 0x1, P0 ;  /* 0x0000007d55037211 */ /* 0x000fea00000f0c54 */
[----:B-----5:R2:W-:Y:S04]  /*9110*/  ST.E.128 [R2.64], R24 ;  /* 0x0000001802007985 */ /* 0x0205e8000c101d06 */
.L_x_4563:
[----:B------:R-:W-:Y:S05]  /*9120*/  BSYNC B1 ;  /* 0x0000000000017941 */ /* 0x000fea0003800000 */
.L_x_4562:
        /* <DEDUP_REMOVED lines=92> */
.L_x_4569:
[----:B------:R-:W-:Y:S05]  /*96f0*/  BSYNC B0 ;  /* 0x0000000000007941 */ /* 0x000fea0003800000 */
.L_x_4568:
[C---:B------:R-:W-:Y:S04]  /*9700*/  LEA R2, P0, R81.reuse, R124, 0x1 ;  /* 0x0000007c51027211 */ /* 0x040fe800078008ff */
[----:B------:R-:W-:Y:S05]  /*9710*/  LEA.HI.X R3, R81, R125, R80, 0x1, P0 ;  /* 0x0000007d51037211 */ /* 0x000fea00000f0c50 */
[----:B-----5:R2:W-:Y:S04]  /*9720*/  ST.E.128 [R2.64], R24 ;  /* 0x0000001802007985 */ /* 0x0205e8000c101d06 */
.L_x_4567:
[----:B------:R-:W-:Y:S05]  /*9730*/  BSYNC B1 ;  /* 0x0000000000017941 */ /* 0x000fea0003800000 */
.L_x_4566:
        /* <DEDUP_REMOVED lines=91> */
.L_x_4571:
[----:B------:R-:W-:Y:S05]  /*9cf0*/  BSYNC B0 ;  /* 0x0000000000007941 */ /* 0x000fea0003800000 */
.L_x_4570:
[C---:B------:R-:W-:Y:S04]  /*9d00*/  LEA R2, P0, R75.reuse, R124, 0x1 ;  /* 0x0000007c4b027211 */ /* 0x040fe800078008ff */
[----:B------:R-:W-:Y:S05]  /*9d10*/  LEA.HI.X R3, R75, R125, R74, 0x1, P0 ;  /* 0x0000007d4b037211 */ /* 0x000fea00000f0c4a */
[----:B-----5:R2:W-:Y:S04]  /*9d20*/  ST.E.128 [R2.64], R24 ;  /* 0x0000001802007985 */ /* 0x0205e8000c101d06 */
.L_x_4557:
[----:B------:R-:W-:Y:S05]  /*9d30*/  BSYNC B2 ;  /* 0x0000000000027941 */ /* 0x000fea0003800000 */
.L_x_4556:
        /* <DEDUP_REMOVED lines=97> */
.L_x_4577:
[----:B------:R-:W-:Y:S05]  /*a350*/  BSYNC B0 ;  /* 0x0000000000007941 */ /* 0x000fea0003800000 */
.L_x_4576:
[C---:B------:R-:W-:Y:S04]  /*a360*/  LEA R2, P0, R86.reuse, R124, 0x1 ;  /* 0x0000007c56027211 */ /* 0x040fe800078008ff */
[----:B------:R-:W-:Y:S05]  /*a370*/  LEA.HI.X R3, R86, R125, R87, 0x1, P0 ;  /* 0x0000007d56037211 */ /* 0x000fea00000f0c57 */
[----:B-----5:R2:W-:Y:S04]  /*a380*/  ST.E.128 [R2.64], R24 ;  /* 0x0000001802007985 */ /* 0x0205e8000c101d06 */
.L_x_4575:
[----:B------:R-:W-:Y:S05]  /*a390*/  BSYNC B1 ;  /* 0x0000000000017941 */ /* 0x000fea0003800000 */
.L_x_4574:
        /* <DEDUP_REMOVED lines=92> */
.L_x_4581:
[----:B------:R-:W-:Y:S05]  /*a960*/  BSYNC B0 ;  /* 0x0000000000007941 */ /* 0x000fea0003800000 */
.L_x_4580:
[C---:B------:R-:W-:Y:S04]  /*a970*/  LEA R2, P0, R83.reuse, R124, 0x1 ;  /* 0x0000007c53027211 */ /* 0x040fe800078008ff */
[----:B------:R-:W-:Y:S05]  /*a980*/  LEA.HI.X R3, R83, R125, R82, 0x1, P0 ;  /* 0x0000007d53037211 */ /* 0x000fea00000f0c52 */
[----:B-----5:R2:W-:Y:S04]  /*a990*/  ST.E.128 [R2.64], R24 ;  /* 0x0000001802007985 */ /* 0x0205e8000c101d06 */
.L_x_4579:
[----:B------:R-:W-:Y:S05]  /*a9a0*/  BSYNC B1 ;  /* 0x0000000000017941 */ /* 0x000fea0003800000 */
.L_x_4578:
        /* <DEDUP_REMOVED lines=92> */
.L_x_4585:
[----:B------:R-:W-:Y:S05]  /*af70*/  BSYNC B0 ;  /* 0x0000000000007941 */ /* 0x000fea0003800000 */
.L_x_4584:
[C---:B------:R-:W-:Y:S04]  /*af80*/  LEA R2, P0, R79.reuse, R124, 0x1 ;  /* 0x0000007c4f027211 */ /* 0x040fe800078008ff */
[----:B------:R-:W-:Y:S05]  /*af90*/  LEA.HI.X R3, R79, R125, R78, 0x1, P0 ;  /* 0x0000007d4f037211 */ /* 0x000fea00000f0c4e */
[----:B-----5:R2:W-:Y:S04]  /*afa0*/  ST.E.128 [R2.64], R24 ;  /* 0x0000001802007985 */ /* 0x0205e8000c101d06 */
.L_x_4583:
[----:B------:R-:W-:Y:S05]  /*afb0*/  BSYNC B1 ;  /* 0x0000000000017941 */ /* 0x000fea0003800000 */
.L_x_4582:
        /* <DEDUP_REMOVED lines=91> */
.L_x_4587:
[----:B------:R-:W-:Y:S05]  /*b570*/  BSYNC B0 ;  /* 0x0000000000007941 */ /* 0x000fea0003800000 */
.L_x_4586:
[C---:B------:R-:W-:Y:S04]  /*b580*/  LEA R2, P0, R73.reuse, R124, 0x1 ;  /* 0x0000007c49027211 */ /* 0x040fe800078008ff */
[----:B------:R-:W-:Y:S05]  /*b590*/  LEA.HI.X R3, R73, R125, R72, 0x1, P0 ;  /* 0x0000007d49037211 */ /* 0x000fea00000f0c48 */
[----:B-----5:R2:W-:Y:S04]  /*b5a0*/  ST.E.128 [R2.64], R24 ;  /* 0x0000001802007985 */ /* 0x0205e8000c101d06 */
.L_x_4573:
[----:B------:R-:W-:Y:S05]  /*b5b0*/  BSYNC B2 ;  /* 0x0000000000027941 */ /* 0x000fea0003800000 */
.L_x_4572:
        /* <DEDUP_REMOVED lines=100> */
.L_x_4593:
[----:B------:R-:W-:Y:S05]  /*bc00*/  BSYNC B0 ;  /* 0x0000000000007941 */ /* 0x000fea0003800000 */
.L_x_4592:
[----:B------:R-:W-:Y:S02]  /*bc10*/  IMAD R0, R51, 0x60, RZ ;  /* 0x0000006033007824 */ /* 0x000fe400078e02ff */
[----:B------:R-:W-:Y:S05]  /*bc20*/  IMAD.WIDE.U32 R2, R50, 0x60, R124 ;  /* 0x0000006032027825 */ /* 0x000fea00078e007c */
[----:B------:R-:W-:Y:S05]  /*bc30*/  IADD3 R3, R3, R0, RZ ;  /* 0x0000000003037210 */ /* 0x000fea0007ffe0ff */
[----:B-----5:R2:W-:Y:S02]  /*bc40*/  ST.E.128 [R2.64], R24 ;  /* 0x0000001802007985 */ /* 0x0205e4000c101d06 */
.L_x_4591:
[----:B------:R-:W-:Y:S05]  /*bc50*/  BSYNC B1 ;  /* 0x0000000000017941 */ /* 0x000fea0003800000 */
.L_x_4590:
        /* <DEDUP_REMOVED lines=92> */
.L_x_4597:
[----:B------:R-:W-:Y:S05]  /*c220*/  BSYNC B0 ;  /* 0x0000000000007941 */ /* 0x000fea0003800000 */
.L_x_4596:
[C---:B------:R-:W-:Y:S04]  /*c230*/  LEA R2, P0, R77.reuse, R124, 0x1 ;  /* 0x0000007c4d027211 */ /* 0x040fe800078008ff */
[----:B------:R-:W-:Y:S05]  /*c240*/  LEA.HI.X R3, R77, R125, R76, 0x1, P0 ;  /* 0x0000007d4d037211 */ /* 0x000fea00000f0c4c */
[----:B-----5:R2:W-:Y:S04]  /*c250*/  ST.E.128 [R2.64], R24 ;  /* 0x0000001802007985 */ /* 0x0205e8000c101d06 */
.L_x_4595:
[----:B------:R-:W-:Y:S05]  /*c260*/  BSYNC B1 ;  /* 0x0000000000017941 */ /* 0x000fea0003800000 */
.L_x_4594:
        /* <DEDUP_REMOVED lines=92> */
.L_x_4601:
[----:B------:R-:W-:Y:S05]  /*c830*/  BSYNC B0 ;  /* 0x0000000000007941 */ /* 0x000fea0003800000 */
.L_x_4600:
[C---:B------:R-:W-:Y:S04]  /*c840*/  LEA R2, P0, R71.reuse, R124, 0x1 ;  /* 0x0000007c47027211 */ /* 0x040fe800078008ff */
[----:B------:R-:W-:Y:S05]  /*c850*/  LEA.HI.X R3, R71, R125, R70, 0x1, P0 ;  /* 0x0000007d47037211 */ /* 0x000fea00000f0c46 */
[----:B-----5:R2:W-:Y:S04]  /*c860*/  ST.E.128 [R2.64], R24 ;  /* 0x0000001802007985 */ /* 0x0205e8000c101d06 */
.L_x_4599:
[----:B------:R-:W-:Y:S05]  /*c870*/  BSYNC B1 ;  /* 0x0000000000017941 */ /* 0x000fea0003800000 */
.L_x_4598:
        /* <DEDUP_REMOVED lines=91> */
.L_x_4603:
[----:B------:R-:W-:Y:S05]  /*ce30*/  BSYNC B0 ;  /* 0x0000000000007941 */ /* 0x000fea0003800000 */
.L_x_4602:
[C---:B------:R-:W-:Y:S04]  /*ce40*/  LEA R2, P0, R69.reuse, R124, 0x1 ;  /* 0x0000007c45027211 */ /* 0x040fe800078008ff */
[----:B------:R-:W-:Y:S05]  /*ce50*/  LEA.HI.X R3, R69, R125, R68, 0x1, P0 ;  /* 0x0000007d45037211 */ /* 0x000fea00000f0c44 */
[----:B-----5:R2:W-:Y:S04]  /*ce60*/  ST.E.128 [R2.64], R24 ;  /* 0x0000001802007985 */ /* 0x0205e8000c101d06 */
.L_x_4589:
[----:B------:R-:W-:Y:S05]  /*ce70*/  BSYNC B2 ;  /* 0x0000000000027941 */ /* 0x000fea0003800000 */
.L_x_4588:
        /* <DEDUP_REMOVED lines=11> */
.L_x_4505:
        /* <DEDUP_REMOVED lines=22> */
.L_x_4605:
[----:B------:R-:W-:Y:S05]  /*d090*/  BSYNC B0 ;  /* 0x0000000000007941 */ /* 0x000fea0003800000 */
.L_x_4604:
        /* <DEDUP_REMOVED lines=33> */
.L_x_4607:
[----:B------:R-:W-:Y:S05]  /*d2b0*/  BSYNC B0 ;  /* 0x0000000000007941 */ /* 0x000fea0003800000 */
.L_x_4606:
        /* <DEDUP_REMOVED lines=33> */
.L_x_4609:
[----:B------:R-:W-:Y:S05]  /*d4d0*/  BSYNC B0 ;  /* 0x0000000000007941 */ /* 0x000fea0003800000 */
.L_x_4608:
        /* <DEDUP_REMOVED lines=36> */
.L_x_4539:
[----:B------:R-:W-:Y:S05]  /*d720*/  BSYNC B3 ;  /* 0x0000000000037941 */ /* 0x000fea0003800000 */
.L_x_4504:
        /* <DEDUP_REMOVED lines=91> */
.L_x_4611:
        /* <DEDUP_REMOVED lines=10> */
.L_x_4612:
[----:B------:R-:W-:Y:S05]  /*dd80*/  BSYNC B0 ;  /* 0x0000000000007941 */ /* 0x000fea0003800000 */
.L_x_4610:
[----:B------:R-:W-:Y:S04]  /*dd90*/  IADD3 R12, R12, -0x1, RZ ;  /* 0xffffffff0c0c7810 */ /* 0x000fe80007ffe0ff */
[----:B------:R-:W-:Y:S11]  /*dda0*/  ISETP.GT.AND P0, PT, R12, R88, PT ;  /* 0x000000580c00720c */ /* 0x000ff60003f04270 */
[----:B------:R-:W-:Y:S02]  /*ddb0*/  @!UPT UIADD3 URZ, URZ, URZ, URZ ;  /* 0x0000003f3f3ff290 */ /* 0x000fe4000fffe03f */
[----:B------:R-:W-:-:S05]  /*ddc0*/  @P0 BRA `(.L_x_4613) ;  /* 0xffff504000000947 */ /* 0x000fca000383ffff */
.L_x_4495:
        /* <DEDUP_REMOVED lines=10> */
[----:B------:R1:W5:Y:S04]  /*de70*/  LD.E R6, [R14.64+0xc0] ;  /* 0x0000c0060e067980 */ /* 0x000368000c101900 */
[----:B------:R1:W5:Y:S04]  /*de80*/  LD.E.64 R44, [R14.64+0x148] ;  /* 0x000148060e2c7980 */ /* 0x000368000c101b00 */
[----:B------:R1:W5:Y:S01]  /*de90*/  LD.E.64 R42, [R14.64+0x150] ;  /* 0x000150060e2a7980 */ /* 0x000362000c101b00 */
[----:B--2---:R-:W-:-:S04]  /*dea0*/  ISETP.NE.U32.AND P1, PT, R2, RZ, PT ;  /* 0x000000ff0200720c */ /* 0x004fc80003f25070 */
[----:B------:R-:W-:-:S13]  /*deb0*/  ISETP.NE.AND.EX P1, PT, R3, RZ, PT, P1 ;  /* 0x000000ff0300720c */ /* 0x000fda0003f25310 */
[----:B------:R-:W-:Y:S01]  /*dec0*/  @P1 LEA R12, P0, R239, R2, 0x2 ;  /* 0x00000002ef0c1211 */ /* 0x000fe200078010ff */
[----:B------:R-:W-:-:S03]  /*ded0*/  IMAD.MOV.U32 R2, RZ, RZ, RZ ;  /* 0x000000ffff027224 */ /* 0x000fc600078e00ff */
[----:B------:R-:W-:Y:S02]  /*dee0*/  @P1 LEA.HI.X R13, R239, R3, R57, 0x2, P0 ;  /* 0x00000003ef0d1211 */ /* 0x000fe400000f1439 */
[----:B------:R-:W2:Y:S04]  /*def0*/  LD.E.U8 R3, [R14.64+0x1b3] ;  /* 0x0001b3060e037980 */ /* 0x000ea8000c101100 */
[----:B------:R3:W4:Y:S01]  /*df00*/  @P1 LD.E R2, [R12.64] ;  /* 0x000000060c021980 */ /* 0x000722000c101900 */
[-C--:B------:R-:W-:Y:S02]  /*df10*/  IADD3 R5, P1, R5, R176.reuse, RZ ;  /* 0x000000b005057210 */ /* 0x080fe40007f3e0ff */
[----:B------:R-:W-:Y:S01]  /*df20*/  LEA R4, P0, R180, R176, 0x5 ;  /* 0x000000b0b4047211 */ /* 0x000fe200078028ff */
[----:B------:R-:W-:Y:S01]  /*df30*/  IMAD.MOV.U32 R178, RZ, RZ, R176 ;  /* 0x000000ffffb27224 */ /* 0x000fe200078e00b0 */
[-C--:B-----5:R-:W-:Y:S01]  /*df40*/  LEA R46, P2, R176, R182.reuse, 0x1 ;  /* 0x000000b6b02e7211 */ /* 0x0a0fe200078408ff */
[----:B------:R-:W-:Y:S01]  /*df50*/  IMAD.X R7, R7, 0x1, R179, P1 ;  /* 0x0000000107077824 */ /* 0x000fe200008e06b3 */
[----:B------:R-:W-:Y:S01]  /*df60*/  LEA.HI.X R16, R180, R179, R181, 0x5, P0 ;  /* 0x000000b3b4107211 */ /* 0x000fe200000f2cb5 */
[----:B------:R-:W-:Y:S01]  /*df70*/  IMAD R8, R181, 0x30, RZ ;  /* 0x00000030b5087824 */ /* 0x000fe200078e02ff */
[--C-:B------:R-:W-:Y:S01]  /*df80*/  LEA.HI.X R47, R176, R183, R179.reuse, 0x1, P2 ;  /* 0x000000b7b02f7211 */ /* 0x100fe200010f0cb3 */
[----:B------:R-:W-:Y:S01]  /*df90*/  IMAD.WIDE.U32 R178, R180, 0x30, R178 ;  /* 0x00000030b4b27825 */ /* 0x000fe200078e00b2 */
[----:B------:R-:W-:-:S04]  /*dfa0*/  LEA R36, P0, R4, R182, 0x1 ;  /* 0x000000b604247211 */ /* 0x000fc800078008ff */
[----:B------:R-:W-:Y:S01]  /*dfb0*/  LEA.HI.X R37, R4, R183, R16, 0x1, P0 ;  /* 0x000000b704257211 */ /* 0x000fe200000f0c10 */
[----:B------:R-:W-:Y:S01]  /*dfc0*/  IMAD.IADD R4, R179, 0x1, R8 ;  /* 0x00000001b3047824 */ /* 0x000fe200078e0208 */
[----:B---3--:R-:W-:-:S04]  /*dfd0*/  LEA R12, P1, R5, R182, 0x1 ;  /* 0x000000b6050c7211 */ /* 0x008fc800078208ff */
[----:B------:R-:W-:Y:S01]  /*dfe0*/  LEA.HI.X R13, R5, R183, R7, 0x1, P1 ;  /* 0x000000b7050d7211 */ /* 0x000fe200008f0c07 */
[----:B------:R-:W-:Y:S01]  /*dff0*/  IMAD.IADD R7, R241, 0x1, -R54 ;  /* 0x00000001f1077824 */ /* 0x000fe200078e0a36 */
[----:B------:R-:W-:-:S04]  /*e000*/  LEA R16, P1, R178, R182, 0x1 ;  /* 0x000000b6b2107211 */ /* 0x000fc800078208ff */
[----:B------:R-:W-:Y:S02]  /*e010*/  ISETP.GE.AND P0, PT, R170, R7, PT ;  /* 0x00000007aa00720c */ /* 0x000fe40003f06270 */
[----:B------:R-:W-:Y:S02]  /*e020*/  LEA.HI.X R17, R178, R183, R4, 0x1, P1 ;  /* 0x000000b7b2117211 */ /* 0x000fe400008f0c04 */
[----:B------:R-:W-:Y:S01]  /*e030*/  ISETP.GT.AND P0, PT, R52, -0x8, !P0 ;  /* 0xfffffff83400780c */ /* 0x000fe20004704270 */
[----:B----4-:R-:W-:Y:S01]  /*e040*/  IMAD.IADD R58, R58, 0x1, R2 ;  /* 0x000000013a3a7824 */ /* 0x010fe200078e0202 */
[----:B------:R-:W-:Y:S02]  /*e050*/  LEA.HI R2, R0, R0, RZ, 0x1 ;  /* 0x0000000000027211 */ /* 0x000fe400078f08ff */
[----:B--2---:R-:W-:Y:S02]  /*e060*/  ISETP.NE.AND P4, PT, R3, RZ, PT ;  /* 0x000000ff0300720c */ /* 0x004fe40003f85270 */
[----:B------:R-:W-:-:S05]  /*e070*/  SHF.R.S32.HI R2, RZ, 0x1, R2 ;  /* 0x00000001ff027819 */ /* 0x000fca0000011402 */
[----:B------:R-:W-:-:S05]  /*e080*/  IMAD R58, R2, R58, RZ ;  /* 0x0000003a023a7224 */ /* 0x000fca00078e02ff */
[----:B------:R-:W-:Y:S02]  /*e090*/  SHF.R.S32.HI R5, RZ, 0x1f, R58 ;  /* 0x0000001fff057819 */ /* 0x000fe4000001143a */
[-C--:B------:R-:W-:Y:S02]  /*e0a0*/  IADD3 R3, P2, R18, R58.reuse, RZ ;  /* 0x0000003a12037210 */ /* 0x080fe40007f5e0ff */
[----:B------:R-:W-:-:S03]  /*e0b0*/  IADD3 R8, P3, R59, R58, RZ ;  /* 0x0000003a3b087210 */ /* 0x000fc60007f7e0ff */
[----:B------:R-:W-:Y:S01]  /*e0c0*/  IMAD.X R4, R19, 0x1, R5, P2 ;  /* 0x0000000113047824 */ /* 0x000fe200010e0605 */
[----:B------:R-:W-:Y:S01]  /*e0d0*/  LEA.HI.X.SX32 R59, R59, R5, 0x1, P3 ;  /* 0x000000053b3b7211 */ /* 0x000fe200018f0eff */
[----:B------:R-:W-:Y:S01]  /*e0e0*/  IMAD.MOV.U32 R5, RZ, RZ, R2 ;  /* 0x000000ffff057224 */ /* 0x000fe200078e0002 */
        /* <DEDUP_REMOVED lines=59> */
.L_x_4622:
[----:B------:R-:W-:Y:S05]  /*e4a0*/  BSYNC B0 ;  /* 0x0000000000007941 */ /* 0x000fea0003800000 */
.L_x_4621:
[----:B-----5:R3:W-:Y:S02]  /*e4b0*/  STS.128 [R243], R24 ;  /* 0x00000018f3007388 */ /* 0x0207e40000000c00 */
.L_x_4620:
[----:B------:R-:W-:Y:S05]  /*e4c0*/  BSYNC B1 ;  /* 0x0000000000017941 */ /* 0x000fea0003800000 */
.L_x_4619:
        /* <DEDUP_REMOVED lines=50> */
.L_x_4626:
[----:B------:R-:W-:Y:S05]  /*e7f0*/  BSYNC B0 ;  /* 0x0000000000007941 */ /* 0x000fea0003800000 */
.L_x_4625:
[----:B-----5:R1:W-:Y:S02]  /*e800*/  STS.128 [R243+0x2000], R24 ;  /* 0x00200018f3007388 */ /* 0x0203e40000000c00 */
.L_x_4624:
[----:B------:R-:W-:Y:S05]  /*e810*/  BSYNC B1 ;  /* 0x0000000000017941 */ /* 0x000fea0003800000 */
.L_x_4623:
        /* <DEDUP_REMOVED lines=50> */
.L_x_4630:
[----:B------:R-:W-:Y:S05]  /*eb40*/  BSYNC B0 ;  /* 0x0000000000007941 */ /* 0x000fea0003800000 */
.L_x_4629:
[----:B-----5:R3:W-:Y:S02]  /*eb50*/  STS.128 [R243+0x4000], R24 ;  /* 0x00400018f3007388 */ /* 0x0207e40000000c00 */
.L_x_4628:
[----:B------:R-:W-:Y:S05]  /*eb60*/  BSYNC B1 ;  /* 0x0000000000017941 */ /* 0x000fea0003800000 */
.L_x_4627:
        /* <DEDUP_REMOVED lines=49> */
.L_x_4632:
[----:B------:R-:W-:Y:S05]  /*ee80*/  BSYNC B0 ;  /* 0x0000000000007941 */ /* 0x000fea0003800000 */
.L_x_4631:
[----:B-----5:R3:W-:Y:S02]  /*ee90*/  STS.128 [R243+0x6000], R24 ;  /* 0x00600018f3007388 */ /* 0x0207e40000000c00 */
.L_x_4618:
[----:B------:R-:W-:Y:S05]  /*eea0*/  BSYNC B2 ;  /* 0x0000000000027941 */ /* 0x000fea0003800000 */
.L_x_4617:
        /* <DEDUP_REMOVED lines=55> */
.L_x_4638:
[----:B------:R-:W-:Y:S05]  /*f220*/  BSYNC B0 ;  /* 0x0000000000007941 */ /* 0x000fea0003800000 */
.L_x_4637:
[----:B-----5:R3:W-:Y:S02]  /*f230*/  STS.128 [R243+0x800], R24 ;  /* 0x00080018f3007388 */ /* 0x0207e40000000c00 */
.L_x_4636:
[----:B------:R-:W-:Y:S05]  /*f240*/  BSYNC B1 ;  /* 0x0000000000017941 */ /* 0x000fea0003800000 */
.L_x_4635:
        /* <DEDUP_REMOVED lines=50> */
.L_x_4642:
[----:B------:R-:W-:Y:S05]  /*f570*/  BSYNC B0 ;  /* 0x0000000000007941 */ /* 0x000fea0003800000 */
.L_x_4641:
[----:B-----5:R3:W-:Y:S02]  /*f580*/  STS.128 [R243+0x2800], R24 ;  /* 0x00280018f3007388 */ /* 0x0207e40000000c00 */
.L_x_4640:
[----:B------:R-:W-:Y:S05]  /*f590*/  BSYNC B1 ;  /* 0x0000000000017941 */ /* 0x000fea0003800000 */
.L_x_4639:
        /* <DEDUP_REMOVED lines=50> */
.L_x_4646:
[----:B------:R-:W-:Y:S05]  /*f8c0*/  BSYNC B0 ;  /* 0x0000000000007941 */ /* 0x000fea0003800000 */
.L_x_4645:
[----:B-----5:R3:W-:Y:S02]  /*f8d0*/  STS.128 [R243+0x4800], R24 ;  /* 0x00480018f3007388 */ /* 0x0207e40000000c00 */
.L_x_4644:
[----:B------:R-:W-:Y:S05]  /*f8e0*/  BSYNC B1 ;  /* 0x0000000000017941 */ /* 0x000fea0003800000 */
.L_x_4643:
        /* <DEDUP_REMOVED lines=10> */
[C---:B------:R-:W-:Y:S01]  /*f990*/  IMAD.U32 R33, R26.reuse, 0x10000, RZ ;  /* 0x000100001a217824 */ /* 0x040fe200078e00ff */
[----:B------:R-:W-:Y:S02]  /*f9a0*/  LOP3.LUT R31, R27, 0xffff0000, RZ, 0xc0, !PT ;  /* 0xffff00001b1f7812 */ /* 0x000fe400078ec0ff */
[----:B------:R-:W-:Y:S02]  /*f9b0*/  LOP3.LUT R35, R26, 0xffff0000, RZ, 0xc0, !PT ;  /* 0xffff00001a237812 */ /* 0x000fe400078ec0ff */
[----:B-1----:R-:W-:-:S02]  /*f9c0*/  LOP3.LUT R12, R25, 0xffff0000, RZ, 0xc0, !PT ;  /* 0xffff0000190c7812 */ /* 0x002fc400078ec0ff */
[----:B------:R-:W-:Y:S01]  /*f9d0*/  SHF.L.U32 R13, R25, 0x10, RZ ;  /* 0x00000010190d7819 */ /* 0x000fe200000006ff */
[C---:B------:R-:W-:Y:S01]  /*f9e0*/  IMAD.U32 R25, R24.reuse, 0x10000, RZ ;  /* 0x0001000018197824 */ /* 0x040fe200078e00ff */
[----:B------:R-:W-:Y:S02]  /*f9f0*/  LOP3.LUT R34, R24, 0xffff0000, RZ, 0xc0, !PT ;  /* 0xffff000018227812 */ /* 0x000fe400078ec0ff */
[C---:B---3--:R-:W-:Y:S02]  /*fa00*/  LOP3.LUT R27, R3.reuse, 0xffff0000, RZ, 0xc0, !PT ;  /* 0xffff0000031b7812 */ /* 0x048fe400078ec0ff */
[----:B------:R-:W-:Y:S02]  /*fa10*/  SHF.L.U32 R3, R3, 0x10, RZ ;  /* 0x0000001003037819 */ /* 0x000fe400000006ff */
[----:B--2---:R-:W-:Y:S01]  /*fa20*/  LOP3.LUT R29, R5, 0xffff0000, RZ, 0xc0, !PT ;  /* 0xffff0000051d7812 */ /* 0x004fe200078ec0ff */
[----:B------:R-:W-:Y:S01]  /*fa30*/  FMUL.FTZ R26, R31, R27 ;  /* 0x0000001b1f1a7220 */ /* 0x000fe20000410000 */
[----:B------:R-:W-:Y:S01]  /*fa40*/  LOP3.LUT R28, R2, 0xffff0000, RZ, 0xc0, !PT ;  /* 0xffff0000021c7812 */ /* 0x000fe200078ec0ff */
[----:B------:R-:W-:Y:S01]  /*fa50*/  IMAD.U32 R5, R5, 0x10000, RZ ;  /* 0x0001000005057824 */ /* 0x000fe200078e00ff */
[----:B------:R-:W-:Y:S01]  /*fa60*/  LOP3.LUT R30, R4, 0xffff0000, RZ, 0xc0, !PT ;  /* 0xffff0000041e7812 */ /* 0x000fe200078ec0ff */
[----:B------:R-:W-:Y:S01]  /*fa70*/  FMUL.FTZ R31, R31, R29 ;  /* 0x0000001d1f1f7220 */ /* 0x000fe20000410000 */
[----:B------:R-:W-:Y:S01]  /*fa80*/  SHF.L.U32 R2, R2, 0x10, RZ ;  /* 0x0000001002027819 */ /* 0x000fe200000006ff */
[----:B------:R-:W-:-:S02]  /*fa90*/  FMUL.FTZ R24, R12, R28 ;  /* 0x0000001c0c187220 */ /* 0x000fc40000410000 */
[----:B------:R-:W-:Y:S02]  /*faa0*/  FFMA.FTZ R31, R32, R27, R31 ;  /* 0x0000001b201f7223 */ /* 0x000fe4000001001f */
[C---:B------:R-:W-:Y:S02]  /*fab0*/  FMUL.FTZ R27, R35.reuse, R3 ;  /* 0x00000003231b7220 */ /* 0x040fe40000410000 */
[----:B------:R-:W-:Y:S02]  /*fac0*/  FMUL.FTZ R35, R35, R5 ;  /* 0x0000000523237220 */ /* 0x000fe40000410000 */
[----:B------:R-:W-:Y:S02]  /*fad0*/  FMUL.FTZ R12, R12, R30 ;  /* 0x0000001e0c0c7220 */ /* 0x000fe40000410000 */
[----:B------:R-:W-:Y:S02]  /*fae0*/  FFMA.FTZ R26, R32, R29, -R26 ;  /* 0x0000001d201a7223 */ /* 0x000fe4000001081a */
[----:B------:R-:W-:-:S02]  /*faf0*/  IMAD.U32 R4, R4, 0x10000, RZ ;  /* 0x0001000004047824 */ /* 0x000fc400078e00ff */
[----:B------:R-:W-:Y:S01]  /*fb00*/  FFMA.FTZ R27, R33, R5, -R27 ;  /* 0x00000005211b7223 */ /* 0x000fe2000001081b */
[----:B------:R-:W-:Y:S01]  /*fb10*/  F2FP.BF16.PACK_AB R26, R31, R26 ;  /* 0x0000001a1f1a723e */ /* 0x000fe200000010ff */
[----:B------:R-:W-:Y:S02]  /*fb20*/  FFMA.FTZ R35, R33, R3, R35 ;  /* 0x0000000321237223 */ /* 0x000fe40000010023 */
[C---:B------:R-:W-:Y:S02]  /*fb30*/  FFMA.FTZ R24, R13.reuse, R30, -R24 ;  /* 0x0000001e0d187223 */ /* 0x040fe40000010818 */
[----:B------:R-:W-:Y:S01]  /*fb40*/  FFMA.FTZ R12, R13, R28, R12 ;  /* 0x0000001c0d0c7223 */ /* 0x000fe2000001000c */
[----:B------:R-:W-:Y:S01]  /*fb50*/  F2FP.BF16.PACK_AB R27, R35, R27 ;  /* 0x0000001b231b723e */ /* 0x000fe200000010ff */
[C---:B------:R-:W-:Y:S02]  /*fb60*/  FMUL.FTZ R13, R34.reuse, R2 ;  /* 0x00000002220d7220 */ /* 0x040fe40000410000 */
[----:B------:R-:W-:Y:S01]  /*fb70*/  FMUL.FTZ R34, R34, R4 ;  /* 0x0000000422227220 */ /* 0x000fe20000410000 */
[----:B------:R-:W-:Y:S01]  /*fb80*/  LOP3.LUT R27, R27, R26, RZ, 0x3c, !PT ;  /* 0x0000001a1b1b7212 */ /* 0x000fe200078e3cff */
[C---:B------:R-:W-:Y:S01]  /*fb90*/  FFMA.FTZ R13, R25.reuse, R4, -R13 ;  /* 0x00000004190d7223 */ /* 0x040fe2000001080d */
[----:B------:R-:W-:Y:S01]  /*fba0*/  F2FP.BF16.PACK_AB R24, R12, R24 ;  /* 0x000000180c18723e */ /* 0x000fe200000010ff */
[----:B------:R-:W-:Y:S01]  /*fbb0*/  FFMA.FTZ R34, R25, R2, R34 ;  /* 0x0000000219227223 */ /* 0x000fe20000010022 */
[----:B------:R-:W-:-:S02]  /*fbc0*/  LOP3.LUT R26, R27, R26, RZ, 0x3c, !PT ;  /* 0x0000001a1b1a7212 */ /* 0x000fc400078e3cff */
[----:B------:R-:W-:Y:S02]  /*fbd0*/  MOV R25, R24 ;  /* 0x0000001800197202 */ /* 0x000fe40000000f00 */
[----:B------:R-:W-:Y:S02]  /*fbe0*/  F2FP.BF16.PACK_AB R13, R34, R13 ;  /* 0x0000000d220d723e */ /* 0x000fe400000010ff */
[----:B------:R-:W-:Y:S02]  /*fbf0*/  LOP3.LUT R27, R27, R26, RZ, 0x3c, !PT ;  /* 0x0000001a1b1b7212 */ /* 0x000fe400078e3cff */
[----:B------:R-:W-:Y:S02]  /*fc00*/  MOV R24, R13 ;  /* 0x0000000d00187202 */ /* 0x000fe40000000f00 */
.L_x_4648:
[----:B------:R-:W-:Y:S05]  /*fc10*/  BSYNC B0 ;  /* 0x0000000000007941 */ /* 0x000fea0003800000 */
.L_x_4647:
[----:B-----5:R3:W-:Y:S02]  /*fc20*/  STS.128 [R243+0x6800], R24 ;  /* 0x00680018f3007388 */ /* 0x0207e40000000c00 */
.L_x_4634:
[----:B------:R-:W-:Y:S05]  /*fc30*/  BSYNC B2 ;  /* 0x0000000000027941 */ /* 0x000fea0003800000 */
.L_x_4633:
        /* <DEDUP_REMOVED lines=9> */
[----:B---3--:R3:W5:Y:S01]  /*fcd0*/  LD.E.128 R24, [R36.64] ;  /* 0x0000000624187980 */ /* 0x008762000c101d00 */
[----:B------:R-:W-:Y:S01]  /*fce0*/  ISETP.GE.AND P0, PT, R18, R0, PT ;  /* 0x000000001200720c */ /* 0x000fe20003f06270 */
[----:B------:R-:W-:-:S12]  /*fcf0*/  BSSY B0, `(.L_x_4653) ;  /* 0x000002c000007945 */ /* 0x000fd80003800000 */
[----:B------:R-:W-:Y:S05]  /*fd00*/  @P0 BRA `(.L_x_4654) ;  /* 0x000002a000000947 */ /* 0x000fea0003800000 */
[----:B--2---:R-:W2:Y:S04]  /*fd10*/  LD.E.64 R2, [R22.64] ;  /* 0x0000000616027980 */ /* 0x004ea8000c101b00 */
[----:B---3--:R-:W3:Y:S01]  /*fd20*/  LD.E.64 R4, [R20.64] ;  /* 0x0000000614047980 */ /* 0x008ee2000c101b00 */
        /* <DEDUP_REMOVED lines=40> */
.L_x_4654:
[----:B------:R-:W-:Y:S05]  /*ffb0*/  BSYNC B0 ;  /* 0x0000000000007941 */ /* 0x000fea0003800000 */
.L_x_4653:
[----:B-----5:R1:W-:Y:S02]  /*ffc0*/  STS.128 [R243+0x1000], R24 ;  /* 0x00100018f3007388 */ /* 0x0203e40000000c00 */
.L_x_4652:
[----:B------:R-:W-:Y:S05]  /*ffd0*/  BSYNC B1 ;  /* 0x0000000000017941 */ /* 0x000fea0003800000 */
.L_x_4651:
        /* <DEDUP_REMOVED lines=50> */
.L_x_4658:
[----:B------:R-:W-:Y:S05]  /*10300*/  BSYNC B0 ;  /* 0x0000000000007941 */ /* 0x000fea0003800000 */
.L_x_4657:
[----:B-----5:R3:W-:Y:S02]  /*10310*/  STS.128 [R243+0x3000], R24 ;  /* 0x00300018f3007388 */ /* 0x0207e40000000c00 */
.L_x_4656:
[----:B------:R-:W-:Y:S05]  /*10320*/  BSYNC B1 ;  /* 0x0000000000017941 */ /* 0x000fea0003800000 */
.L_x_4655:
        /* <DEDUP_REMOVED lines=50> */
.L_x_4662:
[----:B------:R-:W-:Y:S05]  /*10650*/  BSYNC B0 ;  /* 0x0000000000007941 */ /* 0x000fea0003800000 */
.L_x_4661:
[----:B-----5:R3:W-:Y:S02]  /*10660*/  STS.128 [R243+0x5000], R24 ;  /* 0x00500018f3007388 */ /* 0x0207e40000000c00 */
.L_x_4660:
[----:B------:R-:W-:Y:S05]  /*10670*/  BSYNC B1 ;  /* 0x0000000000017941 */ /* 0x000fea0003800000 */
.L_x_4659:
        /* <DEDUP_REMOVED lines=13> */
[----:B-1----:R-:W-:Y:S02]  /*10750*/  LOP3.LUT R36, R26, 0xffff0000, RZ, 0xc0, !PT ;  /* 0xffff00001a247812 */ /* 0x002fe400078ec0ff */
        /* <DEDUP_REMOVED lines=35> */
.L_x_4664:
[----:B------:R-:W-:Y:S05]  /*10990*/  BSYNC B0 ;  /* 0x0000000000007941 */ /* 0x000fea0003800000 */
.L_x_4663:
[----:B-----5:R3:W-:Y:S02]  /*109a0*/  STS.128 [R243+0x7000], R24 ;  /* 0x00700018f3007388 */ /* 0x0207e40000000c00 */
.L_x_4650:
[----:B------:R-:W-:Y:S05]  /*109b0*/  BSYNC B2 ;  /* 0x0000000000027941 */ /* 0x000fea0003800000 */
.L_x_4649:
        /* <DEDUP_REMOVED lines=20> */
[C---:B------:R-:W-:Y:S02]  /*10b00*/  SHF.L.U32 R32, R26.reuse, 0x10, RZ ;  /* 0x000000101a207819 */ /* 0x040fe400000006ff */
[----:B------:R-:W-:Y:S02]  /*10b10*/  LOP3.LUT R34, R26, 0xffff0000, RZ, 0xc0, !PT ;  /* 0xffff00001a227812 */ /* 0x000fe400078ec0ff */
        /* <DEDUP_REMOVED lines=32> */
.L_x_4669:
[----:B------:R-:W-:Y:S05]  /*10d20*/  BSYNC B0 ;  /* 0x0000000000007941 */ /* 0x000fea0003800000 */
.L_x_4668:
[----:B-----5:R3:W-:Y:S02]  /*10d30*/  STS.128 [R243+0x1800], R24 ;  /* 0x00180018f3007388 */ /* 0x0207e40000000c00 */
.L_x_4667:
[----:B------:R-:W-:Y:S05]  /*10d40*/  BSYNC B1 ;  /* 0x0000000000017941 */ /* 0x000fea0003800000 */
.L_x_4666:
        /* <DEDUP_REMOVED lines=50> */
.L_x_4673:
[----:B------:R-:W-:Y:S05]  /*11070*/  BSYNC B0 ;  /* 0x0000000000007941 */ /* 0x000fea0003800000 */
.L_x_4672:
[----:B-----5:R3:W-:Y:S02]  /*11080*/  STS.128 [R243+0x3800], R24 ;  /* 0x00380018f3007388 */ /* 0x0207e40000000c00 */
.L_x_4671:
[----:B------:R-:W-:Y:S05]  /*11090*/  BSYNC B1 ;  /* 0x0000000000017941 */ /* 0x000fea0003800000 */
.L_x_4670:
        /* <DEDUP_REMOVED lines=50> */
.L_x_4677:
[----:B------:R-:W-:Y:S05]  /*113c0*/  BSYNC B0 ;  /* 0x0000000000007941 */ /* 0x000fea0003800000 */
.L_x_4676:
[----:B-----5:R3:W-:Y:S02]  /*113d0*/  STS.128 [R243+0x5800], R24 ;  /* 0x00580018f3007388 */ /* 0x0207e40000000c00 */
.L_x_4675:
[----:B------:R-:W-:Y:S05]  /*113e0*/  BSYNC B1 ;  /* 0x0000000000017941 */ /* 0x000fea0003800000 */
.L_x_4674:
        /* <DEDUP_REMOVED lines=9> */
[C---:B-----5:R-:W-:Y:S02]  /*11480*/  SHF.L.U32 R6, R17.reuse, 0x10, RZ ;  /* 0x0000001011067819 */ /* 0x060fe400000006ff */
[----:B------:R-:W-:Y:S02]  /*11490*/  LOP3.LUT R0, R17, 0xffff0000, RZ, 0xc0, !PT ;  /* 0xffff000011007812 */ /* 0x000fe400078ec0ff */
[C---:B------:R-:W-:Y:S02]  /*114a0*/  SHF.L.U32 R7, R16.reuse, 0x10, RZ ;  /* 0x0000001010077819 */ /* 0x040fe400000006ff */
[----:B-1----:R-:W-:-:S02]  /*114b0*/  LOP3.LUT R22, R16, 0xffff0000, RZ, 0xc0, !PT ;  /* 0xffff000010167812 */ /* 0x002fc400078ec0ff */
[C---:B------:R-:W-:Y:S01]  /*114c0*/  LOP3.LUT R23, R18.reuse, 0xffff0000, RZ, 0xc0, !PT ;  /* 0xffff000012177812 */ /* 0x040fe200078ec0ff */
[C---:B---3--:R-:W-:Y:S01]  /*114d0*/  IMAD.U32 R20, R19.reuse, 0x10000, RZ ;  /* 0x0001000013147824 */ /* 0x048fe200078e00ff */
[----:B------:R-:W-:Y:S02]  /*114e0*/  LOP3.LUT R19, R19, 0xffff0000, RZ, 0xc0, !PT ;  /* 0xffff000013137812 */ /* 0x000fe400078ec0ff */
        /* <DEDUP_REMOVED lines=33> */
.L_x_4679:
[----:B------:R-:W-:Y:S05]  /*11700*/  BSYNC B0 ;  /* 0x0000000000007941 */ /* 0x000fea0003800000 */
.L_x_4678:
[----:B-----5:R1:W-:Y:S01]  /*11710*/  STS.128 [R243+0x7800], R16 ;  /* 0x00780010f3007388 */ /* 0x0203e20000000c00 */
[----:B------:R-:W-:Y:S05]  /*11720*/  BRA `(.L_x_4665) ;  /* 0x0000680000007947 */ /* 0x000fea0003800000 */
.L_x_4616:
        /* <DEDUP_REMOVED lines=93> */
.L_x_4685:
[----:B------:R-:W-:Y:S05]  /*11d00*/  BSYNC B0 ;  /* 0x0000000000007941 */ /* 0x000fea0003800000 */
.L_x_4684:
[----:B-----5:R3:W-:Y:S02]  /*11d10*/  STS.128 [R243], R32 ;  /* 0x00000020f3007388 */ /* 0x0207e40000000c00 */
.L_x_4683:
[----:B------:R-:W-:Y:S05]  /*11d20*/  BSYNC B1 ;  /* 0x0000000000017941 */ /* 0x000fea0003800000 */
.L_x_4682:
        /* <DEDUP_REMOVED lines=91> */
.L_x_4689:
[----:B------:R-:W-:Y:S05]  /*122e0*/  BSYNC B0 ;  /* 0x0000000000007941 */ /* 0x000fea0003800000 */
.L_x_4688:
[----:B-----5:R1:W-:Y:S02]  /*122f0*/  STS.128 [R243+0x2000], R32 ;  /* 0x00200020f3007388 */ /* 0x0203e40000000c00 */
.L_x_4687:
[----:B------:R-:W-:Y:S05]  /*12300*/  BSYNC B1 ;  /* 0x0000000000017941 */ /* 0x000fea0003800000 */
.L_x_4686:
        /* <DEDUP_REMOVED lines=91> */
.L_x_4693:
[----:B------:R-:W-:Y:S05]  /*128c0*/  BSYNC B0 ;  /* 0x0000000000007941 */ /* 0x000fea0003800000 */
.L_x_4692:
[----:B-----5:R3:W-:Y:S02]  /*128d0*/  STS.128 [R243+0x4000], R32 ;  /* 0x00400020f3007388 */ /* 0x0207e40000000c00 */
.L_x_4691:
[----:B------:R-:W-:Y:S05]  /*128e0*/  BSYNC B1 ;  /* 0x0000000000017941 */ /* 0x000fea0003800000 */
.L_x_4690:
        /* <DEDUP_REMOVED lines=28> */
[----:B-1----:R-:W-:Y:S01]  /*12ab0*/  SHF.L.U32 R47, R33, 0x10, RZ ;  /* 0x00000010212f7819 */ /* 0x002fe200000006ff */
        /* <DEDUP_REMOVED lines=61> */
.L_x_4695:
[----:B------:R-:W-:Y:S05]  /*12e90*/  BSYNC B0 ;  /* 0x0000000000007941 */ /* 0x000fea0003800000 */
.L_x_4694:
[----:B-----5:R3:W-:Y:S02]  /*12ea0*/  STS.128 [R243+0x6000], R32 ;  /* 0x00600020f3007388 */ /* 0x0207e40000000c00 */
.L_x_4681:
[----:B------:R-:W-:Y:S05]  /*12eb0*/  BSYNC B2 ;  /* 0x0000000000027941 */ /* 0x000fea0003800000 */
.L_x_4680:
        /* <DEDUP_REMOVED lines=96> */
.L_x_4701:
[----:B------:R-:W-:Y:S05]  /*134c0*/  BSYNC B0 ;  /* 0x0000000000007941 */ /* 0x000fea0003800000 */
.L_x_4700:
[----:B-----5:R3:W-:Y:S02]  /*134d0*/  STS.128 [R243+0x800], R32 ;  /* 0x00080020f3007388 */ /* 0x0207e40000000c00 */
.L_x_4699:
[----:B------:R-:W-:Y:S05]  /*134e0*/  BSYNC B1 ;  /* 0x0000000000017941 */ /* 0x000fea0003800000 */
.L_x_4698:
        /* <DEDUP_REMOVED lines=91> */
.L_x_4705:
[----:B------:R-:W-:Y:S05]  /*13aa0*/  BSYNC B0 ;  /* 0x0000000000007941 */ /* 0x000fea0003800000 */
.L_x_4704:
[----:B-----5:R3:W-:Y:S02]  /*13ab0*/  STS.128 [R243+0x2800], R32 ;  /* 0x00280020f3007388 */ /* 0x0207e40000000c00 */
.L_x_4703:
[----:B------:R-:W-:Y:S05]  /*13ac0*/  BSYNC B1 ;  /* 0x0000000000017941 */ /* 0x000fea0003800000 */
.L_x_4702:
        /* <DEDUP_REMOVED lines=91> */
.L_x_4709:
[----:B------:R-:W-:Y:S05]  /*14080*/  BSYNC B0 ;  /* 0x0000000000007941 */ /* 0x000fea0003800000 */
.L_x_4708:
[----:B-----5:R3:W-:Y:S02]  /*14090*/  STS.128 [R243+0x4800], R32 ;  /* 0x00480020f3007388 */ /* 0x0207e40000000c00 */
.L_x_4707:
[----:B------:R-:W-:Y:S05]  /*140a0*/  BSYNC B1 ;  /* 0x0000000000017941 */ /* 0x000fea0003800000 */
.L_x_4706:
        /* <DEDUP_REMOVED lines=14> */
[----:B-1----:R-:W-:Y:S02]  /*14190*/  LEA.HI.X.SX32 R12, R20, R4, 0x1, P1 ;  /* 0x00000004140c7211 */ /* 0x002fe400008f0eff */
        /* <DEDUP_REMOVED lines=75> */
.L_x_4711:
[----:B------:R-:W-:Y:S05]  /*14650*/  BSYNC B0 ;  /* 0x0000000000007941 */ /* 0x000fea0003800000 */
.L_x_4710:
[----:B-----5:R3:W-:Y:S02]  /*14660*/  STS.128 [R243+0x6800], R32 ;  /* 0x00680020f3007388 */ /* 0x0207e40000000c00 */
.L_x_4697:
[----:B------:R-:W-:Y:S05]  /*14670*/  BSYNC B2 ;  /* 0x0000000000027941 */ /* 0x000fea0003800000 */
.L_x_4696:
        /* <DEDUP_REMOVED lines=96> */
.L_x_4717:
[----:B------:R-:W-:Y:S05]  /*14c80*/  BSYNC B0 ;  /* 0x0000000000007941 */ /* 0x000fea0003800000 */
.L_x_4716:
[----:B-----5:R1:W-:Y:S02]  /*14c90*/  STS.128 [R243+0x1000], R32 ;  /* 0x00100020f3007388 */ /* 0x0203e40000000c00 */
.L_x_4715:
[----:B------:R-:W-:Y:S05]  /*14ca0*/  BSYNC B1 ;  /* 0x0000000000017941 */ /* 0x000fea0003800000 */
.L_x_4714:
        /* <DEDUP_REMOVED lines=91> */
.L_x_4721:
[----:B------:R-:W-:Y:S05]  /*15260*/  BSYNC B0 ;  /* 0x0000000000007941 */ /* 0x000fea0003800000 */
.L_x_4720:
[----:B-----5:R3:W-:Y:S02]  /*15270*/  STS.128 [R243+0x3000], R32 ;  /* 0x00300020f3007388 */ /* 0x0207e40000000c00 */
.L_x_4719:
[----:B------:R-:W-:Y:S05]  /*15280*/  BSYNC B1 ;  /* 0x0000000000017941 */ /* 0x000fea0003800000 */
.L_x_4718:
        /* <DEDUP_REMOVED lines=91> */
.L_x_4725:
[----:B------:R-:W-:Y:S05]  /*15840*/  BSYNC B0 ;  /* 0x0000000000007941 */ /* 0x000fea0003800000 */
.L_x_4724:
[----:B-----5:R3:W-:Y:S02]  /*15850*/  STS.128 [R243+0x5000], R32 ;  /* 0x00500020f3007388 */ /* 0x0207e40000000c00 */
.L_x_4723:
[----:B------:R-:W-:Y:S05]  /*15860*/  BSYNC B1 ;  /* 0x0000000000017941 */ /* 0x000fea0003800000 */
.L_x_4722:
        /* <DEDUP_REMOVED lines=20> */
[C---:B-1-3--:R-:W-:Y:S01]  /*159b0*/  IADD3 R32, P1, R13.reuse, R3, RZ ;  /* 0x000000030d207210 */ /* 0x04afe20007f3e0ff */
[----:B------:R-:W3:Y:S03]  /*159c0*/  LD.E.128 R28, [R30.64+0x180] ;  /* 0x000180061e1c7980 */ /* 0x000ee6000c101d00 */
        /* <DEDUP_REMOVED lines=12> */
[C---:B--2---:R-:W-:Y:S01]  /*15a90*/  SHF.L.U32 R23, R25.reuse, 0x10, RZ ;  /* 0x0000001019177819 */ /* 0x044fe200000006ff */
[----:B------:R-:W-:Y:S01]  /*15aa0*/  IMAD.U32 R46, R24, 0x10000, RZ ;  /* 0x00010000182e7824 */ /* 0x000fe200078e00ff */
[----:B------:R-:W-:Y:S01]  /*15ab0*/  LOP3.LUT R59, R25, 0xffff0000, RZ, 0xc0, !PT ;  /* 0xffff0000193b7812 */ /* 0x000fe200078ec0ff */
[----:B------:R-:W-:Y:S01]  /*15ac0*/  IMAD.U32 R58, R26, 0x10000, RZ ;  /* 0x000100001a3a7824 */ /* 0x000fe200078e00ff */
[C---:B------:R-:W-:Y:S02]  /*15ad0*/  SHF.L.U32 R25, R27.reuse, 0x10, RZ ;  /* 0x000000101b197819 */ /* 0x040fe400000006ff */
[----:B------:R-:W-:Y:S02]  /*15ae0*/  LOP3.LUT R62, R27, 0xffff0000, RZ, 0xc0, !PT ;  /* 0xffff00001b3e7812 */ /* 0x000fe400078ec0ff */
        /* <DEDUP_REMOVED lines=18> */
[----:B----4-:R-:W-:Y:S01]  /*15c10*/  LOP3.LUT R28, R32, 0xffff0000, RZ, 0xc0, !PT ;  /* 0xffff0000201c7812 */ /* 0x010fe200078ec0ff */
[----:B------:R-:W-:Y:S01]  /*15c20*/  FMUL.FTZ R23, R23, R27 ;  /* 0x0000001b17177220 */ /* 0x000fe20000410000 */
[----:B------:R-:W-:Y:S01]  /*15c30*/  SHF.L.U32 R27, R33, 0x10, RZ ;  /* 0x00000010211b7819 */ /* 0x000fe200000006ff */
[----:B------:R-:W-:Y:S01]  /*15c40*/  FMUL.FTZ R25, R25, R29 ;  /* 0x0000001d19197220 */ /* 0x000fe20000410000 */
[----:B------:R-:W-:Y:S01]  /*15c50*/  LOP3.LUT R33, R33, 0xffff0000, RZ, 0xc0, !PT ;  /* 0xffff000021217812 */ /* 0x000fe200078ec0ff */
[----:B------:R-:W-:Y:S01]  /*15c60*/  FMUL.FTZ R62, R62, R31 ;  /* 0x0000001f3e3e7220 */ /* 0x000fe20000410000 */
[----:B------:R-:W-:Y:S01]  /*15c70*/  LOP3.LUT R31, R34, 0xffff0000, RZ, 0xc0, !PT ;  /* 0xffff0000221f7812 */ /* 0x000fe200078ec0ff */
[----:B------:R-:W-:-:S02]  /*15c80*/  IMAD.U32 R29, R32, 0x10000, RZ ;  /* 0x00010000201d7824 */ /* 0x000fc400078e00ff */
[----:B------:R-:W-:Y:S01]  /*15c90*/  FMUL.FTZ R26, R26, R30 ;  /* 0x0000001e1a1a7220 */ /* 0x000fe20000410000 */
[C---:B------:R-:W-:Y:S01]  /*15ca0*/  SHF.L.U32 R30, R35.reuse, 0x10, RZ ;  /* 0x00000010231e7819 */ /* 0x040fe200000006ff */
[----:B------:R-:W-:Y:S01]  /*15cb0*/  IMAD.U32 R32, R34, 0x10000, RZ ;  /* 0x0001000022207824 */ /* 0x000fe200078e00ff */
[----:B------:R-:W-:Y:S01]  /*15cc0*/  LOP3.LUT R34, R35, 0xffff0000, RZ, 0xc0, !PT ;  /* 0xffff000023227812 */ /* 0x000fe200078ec0ff */
[----:B------:R-:W-:Y:S02]  /*15cd0*/  FMUL.FTZ R59, R59, R64 ;  /* 0x000000403b3b7220 */ /* 0x000fe40000410000 */
[----:B------:R-:W-:Y:S02]  /*15ce0*/  @!P0 FADD.FTZ R63, -R63, -RZ ;  /* 0x800000ff3f3f8221 */ /* 0x000fe40000010100 */
[----:B------:R-:W-:Y:S02]  /*15cf0*/  FFMA.FTZ R23, R38, R27, R23 ;  /* 0x0000001b26177223 */ /* 0x000fe40000010017 */
[----:B------:R-:W-:-:S02]  /*15d00*/  FFMA.FTZ R13, R13, R33, R59 ;  /* 0x000000210d0d7223 */ /* 0x000fc4000001003b */
[----:B------:R-:W-:Y:S02]  /*15d10*/  FMUL.FTZ R46, R46, R61 ;  /* 0x0000003d2e2e7220 */ /* 0x000fe40000410000 */
[----:B------:R-:W-:Y:S01]  /*15d20*/  FMUL.FTZ R58, R58, R63 ;  /* 0x0000003f3a3a7220 */ /* 0x000fe20000410000 */
[----:B------:R-:W-:Y:S01]  /*15d30*/  F2FP.BF16.PACK_AB R13, R13, R23 ;  /* 0x000000170d0d723e */ /* 0x000fe200000010ff */
        /* <DEDUP_REMOVED lines=8> */
[----:B------:R-:W-:Y:S01]  /*15dc0*/  IMAD.MOV.U32 R21, RZ, RZ, R13 ;  /* 0x000000ffff157224 */ /* 0x000fe200078e000d */
[----:B------:R-:W-:Y:S02]  /*15dd0*/  MOV R23, R25 ;  /* 0x0000001900177202 */ /* 0x000fe40000000f00 */
[----:B------:R-:W-:Y:S02]  /*15de0*/  F2FP.BF16.PACK_AB R22, R22, R32 ;  /* 0x000000201616723e */ /* 0x000fe400000010ff */
.L_x_4727:
[----:B------:R-:W-:Y:S05]  /*15df0*/  BSYNC B0 ;  /* 0x0000000000007941 */ /* 0x000fea0003800000 */
.L_x_4726:
[----:B-----5:R1:W-:Y:S02]  /*15e00*/  STS.128 [R243+0x7000], R20 ;  /* 0x00700014f3007388 */ /* 0x0203e40000000c00 */
.L_x_4713:
[----:B------:R-:W-:Y:S05]  /*15e10*/  BSYNC B2 ;  /* 0x0000000000027941 */ /* 0x000fea0003800000 */
.L_x_4712:
        /* <DEDUP_REMOVED lines=90> */
[----:B------:R-:W-:-:S03]  /*163c0*/  IMAD.MOV.U32 R22, RZ, RZ, R31 ;  /* 0x000000ffff167224 */ /* 0x000fc600078e001f */
[----:B------:R-:W-:Y:S01]  /*163d0*/  F2FP.BF16.PACK_AB R24, R20, R24 ;  /* 0x000000181418723e */ /* 0x000fe200000010ff */
[----:B------:R-:W-:Y:S01]  /*163e0*/  IMAD.MOV.U32 R20, RZ, RZ, R18 ;  /* 0x000000ffff147224 */ /* 0x000fe200078e0012 */
[----:B------:R-:W-:Y:S02]  /*163f0*/  MOV R21, R7 ;  /* 0x0000000700157202 */ /* 0x000fe40000000f00 */
[----:B------:R-:W-:Y:S02]  /*16400*/  MOV R23, R24 ;  /* 0x0000001800177202 */ /* 0x000fe40000000f00 */
.L_x_4731:
[----:B------:R-:W-:Y:S05]  /*16410*/  BSYNC B0 ;  /* 0x0000000000007941 */ /* 0x000fea0003800000 */
.L_x_4730:
[----:B-----5:R1:W-:Y:S02]  /*16420*/  STS.128 [R243+0x1800], R20 ;  /* 0x00180014f3007388 */ /* 0x0203e40000000c00 */
.L_x_4729:
[----:B------:R-:W-:Y:S05]  /*16430*/  BSYNC B1 ;  /* 0x0000000000017941 */ /* 0x000fea0003800000 */
.L_x_4728:
        /* <DEDUP_REMOVED lines=34> */
[----:B------:R-:W-:Y:S01]  /*16660*/  LOP3.LUT R19, R23, 0xffff0000, RZ, 0xc0, !PT ;  /* 0xffff000017137812 */ /* 0x000fe200078ec0ff */
[C---:B--2---:R-:W-:Y:S01]  /*16670*/  IMAD.U32 R22, R25.reuse, 0x10000, RZ ;  /* 0x0001000019167824 */ /* 0x044fe200078e00ff */
[----:B------:R-:W-:-:S02]  /*16680*/  LOP3.LUT R47, R25, 0xffff0000, RZ, 0xc0, !PT ;  /* 0xffff0000192f7812 */ /* 0x000fc400078ec0ff */
[C---:B------:R-:W-:Y:S02]  /*16690*/  SHF.L.U32 R37, R24.reuse, 0x10, RZ ;  /* 0x0000001018257819 */ /* 0x040fe400000006ff */
[----:B------:R-:W-:Y:S01]  /*166a0*/  LOP3.LUT R23, R24, 0xffff0000, RZ, 0xc0, !PT ;  /* 0xffff000018177812 */ /* 0x000fe200078ec0ff */
[----:B------:R-:W-:Y:S01]  /*166b0*/  IMAD.U32 R24, R27, 0x10000, RZ ;  /* 0x000100001b187824 */ /* 0x000fe200078e00ff */
[C---:B------:R-:W-:Y:S02]  /*166c0*/  SHF.L.U32 R46, R26.reuse, 0x10, RZ ;  /* 0x000000101a2e7819 */ /* 0x040fe400000006ff */
[----:B------:R-:W-:Y:S01]  /*166d0*/  LOP3.LUT R25, R26, 0xffff0000, RZ, 0xc0, !PT ;  /* 0xffff00001a197812 */ /* 0x000fe200078ec0ff */
[----:B---3--:R-:W-:Y:S01]  /*166e0*/  IMAD.U32 R26, R29, 0x10000, RZ ;  /* 0x000100001d1a7824 */ /* 0x008fe200078e00ff */
[----:B------:R-:W-:Y:S02]  /*166f0*/  LOP3.LUT R59, R27, 0xffff0000, RZ, 0xc0, !PT ;  /* 0xffff00001b3b7812 */ /* 0x000fe400078ec0ff */
[----:B------:R-:W-:Y:S01]  /*16700*/  LOP3.LUT R62, R29, 0xffff0000, RZ, 0xc0, !PT ;  /* 0xffff00001d3e7812 */ /* 0x000fe200078ec0ff */
[----:B------:R-:W-:Y:S01]  /*16710*/  @!P0 FADD.FTZ R26, -R26, -RZ ;  /* 0x800000ff1a1a8221 */ /* 0x000fe20000010100 */
[----:B------:R-:W-:-:S02]  /*16720*/  SHF.L.U32 R58, R28, 0x10, RZ ;  /* 0x000000101c3a7819 */ /* 0x000fc400000006ff */
        /* <DEDUP_REMOVED lines=8> */
[----:B------:R-:W-:Y:S01]  /*167b0*/  @!P0 FADD.FTZ R29, -R29, -RZ ;  /* 0x800000ff1d1d8221 */ /* 0x000fe20000010100 */
[----:B----4-:R-:W-:Y:S01]  /*167c0*/  SHF.L.U32 R31, R34, 0x10, RZ ;  /* 0x00000010221f7819 */ /* 0x010fe200000006ff */
[----:B------:R-:W-:-:S02]  /*167d0*/  @!P0 FADD.FTZ R30, -R30, -RZ ;  /* 0x800000ff1e1e8221 */ /* 0x000fc40000010100 */
[----:B------:R-:W-:Y:S02]  /*167e0*/  @!P0 FADD.FTZ R58, -R58, -RZ ;  /* 0x800000ff3a3a8221 */ /* 0x000fe40000010100 */
[----:B------:R-:W-:Y:S01]  /*167f0*/  FMUL.FTZ R23, R23, R27 ;  /* 0x0000001b17177220 */ /* 0x000fe20000410000 */
[----:B------:R-:W-:Y:S01]  /*16800*/  LOP3.LUT R27, R32, 0xffff0000, RZ, 0xc0, !PT ;  /* 0xffff0000201b7812 */ /* 0x000fe200078ec0ff */
[----:B------:R-:W-:Y:S01]  /*16810*/  FMUL.FTZ R24, R24, R28 ;  /* 0x0000001c18187220 */ /* 0x000fe20000410000 */
[----:B------:R-:W-:Y:S01]  /*16820*/  SHF.L.U32 R28, R32, 0x10, RZ ;  /* 0x00000010201c7819 */ /* 0x000fe200000006ff */
[----:B------:R-:W-:Y:S01]  /*16830*/  FMUL.FTZ R59, R59, R30 ;  /* 0x0000001e3b3b7220 */ /* 0x000fe20000410000 */
[----:B------:R-:W-:Y:S01]  /*16840*/  LOP3.LUT R32, R33, 0xffff0000, RZ, 0xc0, !PT ;  /* 0xffff000021207812 */ /* 0x000fe200078ec0ff */
        /* <DEDUP_REMOVED lines=8> */
[----:B------:R-:W-:Y:S02]  /*168d0*/  IMAD.U32 R29, R35, 0x10000, RZ ;  /* 0x00010000231d7824 */ /* 0x000fe400078e00ff */
[----:B------:R-:W-:Y:S02]  /*168e0*/  FMUL.FTZ R46, R46, R61 ;  /* 0x0000003d2e2e7220 */ /* 0x000fe40000410000 */
[----:B------:R-:W-:-:S02]  /*168f0*/  FFMA.FTZ R22, R36, R26, R22 ;  /* 0x0000001a24167223 */ /* 0x000fc40000010016 */
        /* <DEDUP_REMOVED lines=9> */
[----:B------:R-:W-:-:S04]  /*16990*/  F2FP.BF16.PACK_AB R19, R19, R24 ;  /* 0x000000181313723e */ /* 0x000fc800000010ff */
[----:B------:R-:W-:Y:S01]  /*169a0*/  F2FP.BF16.PACK_AB R22, R20, R21 ;  /* 0x000000151416723e */ /* 0x000fe200000010ff */
[----:B------:R-:W-:Y:S01]  /*169b0*/  IMAD.MOV.U32 R21, RZ, RZ, R7 ;  /* 0x000000ffff157224 */ /* 0x000fe200078e0007 */
[----:B------:R-:W-:Y:S02]  /*169c0*/  MOV R20, R11 ;  /* 0x0000000b00147202 */ /* 0x000fe40000000f00 */
[----:B------:R-:W-:Y:S02]  /*169d0*/  MOV R23, R19 ;  /* 0x0000001300177202 */ /* 0x000fe40000000f00 */
.L_x_4735:
[----:B------:R-:W-:Y:S05]  /*169e0*/  BSYNC B0 ;  /* 0x0000000000007941 */ /* 0x000fea0003800000 */
.L_x_4734:
[----:B-----5:R1:W-:Y:S02]  /*169f0*/  STS.128 [R243+0x3800], R20 ;  /* 0x00380014f3007388 */ /* 0x0203e40000000c00 */
.L_x_4733:
[----:B------:R-:W-:Y:S05]  /*16a00*/  BSYNC B1 ;  /* 0x0000000000017941 */ /* 0x000fea0003800000 */
.L_x_4732:
        /* <DEDUP_REMOVED lines=39> */
[C---:B------:R-:W-:Y:S01]  /*16c80*/  SHF.L.U32 R36, R24.reuse, 0x10, RZ ;  /* 0x0000001018247819 */ /* 0x040fe200000006ff */
[C---:B---3--:R-:W-:Y:S01]  /*16c90*/  IMAD.U32 R26, R29.reuse, 0x10000, RZ ;  /* 0x000100001d1a7824 */ /* 0x048fe200078e00ff */
[----:B------:R-:W-:Y:S02]  /*16ca0*/  LOP3.LUT R61, R29, 0xffff0000, RZ, 0xc0, !PT ;  /* 0xffff00001d3d7812 */ /* 0x000fe400078ec0ff */
        /* <DEDUP_REMOVED lines=13> */
[----:B------:R-:W-:-:S02]  /*16d80*/  IMAD.U32 R28, R31, 0x10000, RZ ;  /* 0x000100001f1c7824 */ /* 0x000fc400078e00ff */
[----:B------:R-:W-:Y:S01]  /*16d90*/  @!P0 FADD.FTZ R30, -R30, -RZ ;  /* 0x800000ff1e1e8221 */ /* 0x000fe20000010100 */
[----:B----4-:R-:W-:Y:S01]  /*16da0*/  SHF.L.U32 R31, R34, 0x10, RZ ;  /* 0x00000010221f7819 */ /* 0x010fe200000006ff */
[----:B------:R-:W-:Y:S02]  /*16db0*/  @!P0 FADD.FTZ R27, -R27, -RZ ;  /* 0x800000ff1b1b8221 */ /* 0x000fe40000010100 */
[----:B------:R-:W-:Y:S02]  /*16dc0*/  @!P0 FADD.FTZ R28, -R28, -RZ ;  /* 0x800000ff1c1c8221 */ /* 0x000fe40000010100 */
[----:B------:R-:W-:Y:S02]  /*16dd0*/  @!P0 FADD.FTZ R47, -R47, -RZ ;  /* 0x800000ff2f2f8221 */ /* 0x000fe40000010100 */
[----:B------:R-:W-:Y:S01]  /*16de0*/  FMUL.FTZ R58, R58, R30 ;  /* 0x0000001e3a3a7220 */ /* 0x000fe20000410000 */
[----:B------:R-:W-:Y:S01]  /*16df0*/  LOP3.LUT R30, R34, 0xffff0000, RZ, 0xc0, !PT ;  /* 0xffff0000221e7812 */ /* 0x000fe200078ec0ff */
        /* <DEDUP_REMOVED lines=8> */
[----:B------:R-:W-:-:S02]  /*16e80*/  IMAD.U32 R29, R35, 0x10000, RZ ;  /* 0x00010000231d7824 */ /* 0x000fc400078e00ff */
[----:B------:R-:W-:Y:S02]  /*16e90*/  FMUL.FTZ R22, R22, R26 ;  /* 0x0000001a16167220 */ /* 0x000fe40000410000 */
[----:B------:R-:W-:Y:S02]  /*16ea0*/  FFMA.FTZ R20, R20, R31, R38 ;  /* 0x0000001f14147223 */ /* 0x000fe40000010026 */
[----:B------:R-:W-:Y:S02]  /*16eb0*/  FFMA.FTZ R19, R19, R30, R25 ;  /* 0x0000001e13137223 */ /* 0x000fe40000010019 */
[----:B------:R-:W-:Y:S02]  /*16ec0*/  FMUL.FTZ R46, R46, R61 ;  /* 0x0000003d2e2e7220 */ /* 0x000fe40000410000 */
[----:B------:R-:W-:Y:S01]  /*16ed0*/  IMAD.U32 R26, R33, 0x10000, RZ ;  /* 0x00010000211a7824 */ /* 0x000fe200078e00ff */
[----:B------:R-:W-:Y:S01]  /*16ee0*/  F2FP.BF16.PACK_AB R19, R19, R20 ;  /* 0x000000141313723e */ /* 0x000fe200000010ff */
        /* <DEDUP_REMOVED lines=8> */
[----:B------:R-:W-:Y:S01]  /*16f70*/  IMAD.MOV.U32 R22, RZ, RZ, R19 ;  /* 0x000000ffff167224 */ /* 0x000fe200078e0013 */
[----:B------:R-:W-:-:S02]  /*16f80*/  MOV R20, R10 ;  /* 0x0000000a00147202 */ /* 0x000fc40000000f00 */
[----:B------:R-:W-:Y:S02]  /*16f90*/  F2FP.BF16.PACK_AB R21, R7, R21 ;  /* 0x000000150715723e */ /* 0x000fe400000010ff */
[----:B------:R-:W-:Y:S02]  /*16fa0*/  MOV R23, R18 ;  /* 0x0000001200177202 */ /* 0x000fe40000000f00 */
.L_x_4739:
[----:B------:R-:W-:Y:S05]  /*16fb0*/  BSYNC B0 ;  /* 0x0000000000007941 */ /* 0x000fea0003800000 */
.L_x_4738:
[----:B-----5:R1:W-:Y:S02]  /*16fc0*/  STS.128 [R243+0x5800], R20 ;  /* 0x00580014f3007388 */ /* 0x0203e40000000c00 */
.L_x_4737:
[----:B------:R-:W-:Y:S05]  /*16fd0*/  BSYNC B1 ;  /* 0x0000000000017941 */ /* 0x000fea0003800000 */
.L_x_4736:
        /* <DEDUP_REMOVED lines=18> */
[C---:B-1----:R-:W-:Y:S01]  /*17100*/  LEA R16, P1, R9.reuse, R42, 0x1 ;  /* 0x0000002a09107211 */ /* 0x042fe200078208ff */
        /* <DEDUP_REMOVED lines=74> */
.L_x_4741:
[----:B------:R-:W-:Y:S05]  /*175b0*/  BSYNC B0 ;  /* 0x0000000000007941 */ /* 0x000fea0003800000 */
.L_x_4740:
[----:B-----5:R1:W-:Y:S01]  /*175c0*/  STS.128 [R243+0x7800], R20 ;  /* 0x00780014f3007388 */ /* 0x0203e20000000c00 */
[----:B------:R-:W-:Y:S05]  /*175d0*/  BRA `(.L_x_4665) ;  /* 0x0000095000007947 */ /* 0x000fea0003800000 */
.L_x_4615:
        /* <DEDUP_REMOVED lines=37> */
.L_x_4743:
[----:B------:R-:W-:Y:S05]  /*17830*/  BSYNC B0 ;  /* 0x0000000000007941 */ /* 0x000fea0003800000 */
.L_x_4742:
        /* <DEDUP_REMOVED lines=36> */
.L_x_4745:
[----:B------:R-:W-:Y:S05]  /*17a80*/  BSYNC B0 ;  /* 0x0000000000007941 */ /* 0x000fea0003800000 */
.L_x_4744:
        /* <DEDUP_REMOVED lines=36> */
.L_x_4747:
[----:B------:R-:W-:Y:S05]  /*17cd0*/  BSYNC B0 ;  /* 0x0000000000007941 */ /* 0x000fea0003800000 */
.L_x_4746:
        /* <DEDUP_REMOVED lines=37> */
.L_x_4665:
[----:B------:R-:W-:Y:S05]  /*17f30*/  BSYNC B3 ;  /* 0x0000000000037941 */ /* 0x000fea0003800000 */
.L_x_4614:
[----:B-1----:R-:W-:Y:S01]  /*17f40*/  LEA R3, R167, 0xffffffc0, 0x6 ;  /* 0xffffffc0a7037811 */ /* 0x002fe200078e30ff */
[----:B------:R-:W-:Y:S01]  /*17f50*/  BSSY B0, `(.L_x_4748) ;  /* 0x0000024000007945 */ /* 0x000fe20003800000 */
[----:B------:R-:W-:-:S03]  /*17f60*/  LOP3.LUT R246, R60, 0xff, RZ, 0xc0, !PT ;  /* 0x000000ff3cf67812 */ /* 0x000fc600078ec0ff */
        /* <DEDUP_REMOVED lines=34> */
.L_x_4749:
[----:B------:R-:W-:Y:S05]  /*18190*/  BSYNC B0 ;  /* 0x0000000000007941 */ /* 0x000fea0003800000 */
.L_x_4748:
        /* <DEDUP_REMOVED lines=8> */
[----:B--2---:R-:W-:-:S05]  /*18220*/  IADD3 R4, P2, R233, R158, RZ ;  /* 0x0000009ee9047210 */ /* 0x004fca0007f5e0ff */
[----:B------:R-:W-:Y:S01]  /*18230*/  IMAD.X R0, R234, 0x1, R161, P2 ;  /* 0x00000001ea007824 */ /* 0x000fe200010e06a1 */
        /* <DEDUP_REMOVED lines=28> */
.L_x_4751:
[----:B------:R-:W-:Y:S05]  /*18400*/  BSYNC B0 ;  /* 0x0000000000007941 */ /* 0x000fea0003800000 */
.L_x_4750:
        /* <DEDUP_REMOVED lines=9> */
[----:B--2---:R-:W-:-:S02]  /*184a0*/  SHF.L.U64.HI R4, R50, 0x5, R51 ;  /* 0x0000000532047819 */ /* 0x004fc40000010233 */
        /* <DEDUP_REMOVED lines=30> */
.L_x_4753:
[----:B------:R-:W-:Y:S05]  /*18690*/  BSYNC B0 ;  /* 0x0000000000007941 */ /* 0x000fea0003800000 */
.L_x_4752:
        /* <DEDUP_REMOVED lines=9> */
[----:B-12---:R-:W-:Y:S01]  /*18730*/  IMAD.WIDE.U32 R4, R50, 0x30, R160 ;  /* 0x0000003032047825 */ /* 0x006fe200078e00a0 */
[----:B------:R-:W-:-:S03]  /*18740*/  LOP3.LUT P1, RZ, R246, 0x8, RZ, 0xc0, !PT ;  /* 0x00000008f6ff7812 */ /* 0x000fc6000782c0ff */
[----:B------:R-:W-:-:S04]  /*18750*/  IMAD.IADD R0, R5, 0x1, R0 ;  /* 0x0000000105007824 */ /* 0x000fc800078e0200 */
[CC--:B------:R-:W-:Y:S02]  /*18760*/  @P4 LEA R18, P6, R4.reuse, R162.reuse, 0x1 ;  /* 0x000000a204124211 */ /* 0x0c0fe400078c08ff */
[----:B------:R-:W-:Y:S02]  /*18770*/  @!P5 IMAD.MOV.U32 R6, RZ, RZ, R236 ;  /* 0x000000ffff06d224 */ /* 0x000fe400078e00ec */
[----:B------:R-:W-:Y:S01]  /*18780*/  @!P5 IMAD.MOV.U32 R7, RZ, RZ, R235 ;  /* 0x000000ffff07d224 */ /* 0x000fe200078e00eb */
[CC--:B------:R-:W-:Y:S01]  /*18790*/  @P3 LEA R16, P2, R4.reuse, R162.reuse, 0x1 ;  /* 0x000000a204103211 */ /* 0x0c0fe200078408ff */
[----:B------:R-:W-:Y:S01]  /*187a0*/  @!P5 IMAD R51, R51, 0x60, RZ ;  /* 0x000000603333d824 */ /* 0x000fe200078e02ff */
[----:B------:R-:W-:Y:S01]  /*187b0*/  @P1 LEA R10, P0, R4, R162, 0x1 ;  /* 0x000000a2040a1211 */ /* 0x000fe200078008ff */
[----:B------:R-:W-:Y:S01]  /*187c0*/  @!P5 IMAD.WIDE.U32 R6, R50, 0x60, R6 ;  /* 0x000000603206d825 */ /* 0x000fe200078e0006 */
[CCC-:B------:R-:W-:Y:S02]  /*187d0*/  @P4 LEA.HI.X R19, R4.reuse, R163.reuse, R0.reuse, 0x1, P6 ;  /* 0x000000a304134211 */ /* 0x1c0fe400030f0c00 */
[CCC-:B------:R-:W-:Y:S01]  /*187e0*/  @P3 LEA.HI.X R17, R4.reuse, R163.reuse, R0.reuse, 0x1, P2 ;  /* 0x000000a304113211 */ /* 0x1c0fe200010f0c00 */
        /* <DEDUP_REMOVED lines=22> */
.L_x_4755:
[----:B------:R-:W-:Y:S05]  /*18950*/  BSYNC B0 ;  /* 0x0000000000007941 */ /* 0x000fea0003800000 */
.L_x_4754:
[----:B-12---:R-:W2:Y:S04]  /*18960*/  LD.E.64 R16, [R14.64+0x1c0] ;  /* 0x0001c0060e107980 */ /* 0x006ea8000c101b00 */
[----:B---3--:R-:W3:Y:S01]  /*18970*/  LD.E.64 R6, [R14.64+0x1b8] ;  /* 0x0001b8060e067980 */ /* 0x008ee2000c101b00 */
[----:B------:R-:W-:-:S03]  /*18980*/  MOV R174, R238 ;  /* 0x000000ee00ae7202 */ /* 0x000fc60000000f00 */
[----:B----4-:R-:W4:Y:S04]  /*18990*/  LD.E R4, [R14.64+0xd8] ;  /* 0x0000d8060e047980 */ /* 0x010f28000c101900 */
[----:B------:R-:W0:Y:S01]  /*189a0*/  LDGDEPBAR ;  /* 0x00000000000079af */ /* 0x000e220000000000 */
[----:B--2---:R-:W-:Y:S02]  /*189b0*/  IMAD R0, R17, R239, RZ ;  /* 0x000000ef11007224 */ /* 0x004fe400078e02ff */
[----:B------:R-:W-:-:S04]  /*189c0*/  IMAD.WIDE.U32 R10, R239, R16, R174 ;  /* 0x00000010ef0a7225 */ /* 0x000fc800078e00ae */
[----:B------:R-:W-:Y:S01]  /*189d0*/  IMAD R0, R16, R57, R0 ;  /* 0x0000003910007224 */ /* 0x000fe200078e0200 */
[----:B---3--:R-:W-:-:S04]  /*189e0*/  LEA R6, P0, R10, R6, 0x2 ;  /* 0x000000060a067211 */ /* 0x008fc800078010ff */
[----:B------:R-:W-:-:S04]  /*189f0*/  IADD3 R0, R11, R0, RZ ;  /* 0x000000000b007210 */ /* 0x000fc80007ffe0ff */
[----:B------:R-:W-:-:S05]  /*18a00*/  LEA.HI.X R7, R10, R7, R0, 0x2, P0 ;  /* 0x000000070a077211 */ /* 0x000fca00000f1400 */
[----:B------:R-:W2:Y:S01]  /*18a10*/  LD.E R0, [R6.64] ;  /* 0x0000000606007980 */ /* 0x000ea2000c101900 */
[----:B------:R-:W-:-:S04]  /*18a20*/  DEPBAR.LE SB0, 0x0 ;  /* 0x000080000000791a */ /* 0x000fc80000000000 */
[----:B------:R-:W-:Y:S01]  /*18a30*/  BAR.SYNC.DEFER_BLOCKING 0x0 ;  /* 0x0000000000007b1d */ /* 0x000fe20000010000 */
[----:B------:R-:W-:-:S05]  /*18a40*/  ISETP.GE.AND P0, PT, R170, R2, PT ;  /* 0x00000002aa00720c */ /* 0x000fca0003f06270 */
[----:B----4-:R-:W2:Y:S01]  /*18a50*/  MUFU.RCP R4, R4 ;  /* 0x0000000400047308 */ /* 0x010ea20000001000 */
[----:B------:R-:W-:Y:S07]  /*18a60*/  BSSY B0, `(.L_x_4756) ;  /* 0x0000026000007945 */ /* 0x000fee0003800000 */
[----:B------:R1:W-:Y:S04]  /*18a70*/  @P0 STS.128 [R243+0x10000], RZ ;  /* 0x010000fff3000388 */ /* 0x0003e80000000c00 */
[----:B------:R1:W-:Y:S04]  /*18a80*/  @P0 STS.128 [R243+0x12000], RZ ;  /* 0x012000fff3000388 */ /* 0x0003e80000000c00 */
[----:B------:R1:W-:Y:S04]  /*18a90*/  @P0 STS.128 [R243+0x14000], RZ ;  /* 0x014000fff3000388 */ /* 0x0003e80000000c00 */
[----:B------:R1:W-:Y:S01]  /*18aa0*/  @P0 STS.128 [R243+0x16000], RZ ;  /* 0x016000fff3000388 */ /* 0x0003e20000000c00 */
[----:B--2---:R-:W-:Y:S01]  /*18ab0*/  FMUL.FTZ R0, R0, R4 ;  /* 0x0000000400007220 */ /* 0x004fe20000410000 */
[----:B------:R-:W-:Y:S05]  /*18ac0*/  @P0 BRA `(.L_x_4757) ;  /* 0x000001f000000947 */ /* 0x000fea0003800000 */
[C---:B-1----:R-:W-:Y:S02]  /*18ad0*/  LOP3.LUT R4, R246.reuse, 0x1, RZ, 0xc0, !PT ;  /* 0x00000001f6047812 */ /* 0x042fe400078ec0ff */
        /* <DEDUP_REMOVED lines=30> */
.L_x_4757:
[----:B-1----:R-:W-:Y:S05]  /*18cc0*/  BSYNC B0 ;  /* 0x0000000000007941 */ /* 0x002fea0003800000 */
.L_x_4756:
[----:B------:R-:W-:Y:S01]  /*18cd0*/  ISETP.GE.AND P0, PT, R8, R2, PT ;  /* 0x000000020800720c */ /* 0x000fe20003f06270 */
[----:B------:R-:W-:-:S12]  /*18ce0*/  BSSY B0, `(.L_x_4758) ;  /* 0x0000029000007945 */ /* 0x000fd80003800000 */
[----:B------:R1:W-:Y:S04]  /*18cf0*/  @P0 STS.128 [R243+0x10800], RZ ;  /* 0x010800fff3000388 */ /* 0x0003e80000000c00 */
[----:B------:R1:W-:Y:S04]  /*18d00*/  @P0 STS.128 [R243+0x12800], RZ ;  /* 0x012800fff3000388 */ /* 0x0003e80000000c00 */
[----:B------:R1:W-:Y:S04]  /*18d10*/  @P0 STS.128 [R243+0x14800], RZ ;  /* 0x014800fff3000388 */ /* 0x0003e80000000c00 */
[----:B------:R1:W-:Y:S01]  /*18d20*/  @P0 STS.128 [R243+0x16800], RZ ;  /* 0x016800fff3000388 */ /* 0x0003e20000000c00 */
[----:B------:R-:W-:Y:S05]  /*18d30*/  @P0 BRA `(.L_x_4759) ;  /* 0x0000023000000947 */ /* 0x000fea0003800000 */
[C---:B--2---:R-:W-:Y:S02]  /*18d40*/  LOP3.LUT R4, R246.reuse, 0x1, RZ, 0xc0, !PT ;  /* 0x00000001f6047812 */ /* 0x044fe400078ec0ff */
[----:B------:R-:W-:-:S02]  /*18d50*/  LOP3.LUT P4, RZ, R246, 0x2, RZ, 0xc0, !PT ;  /* 0x00000002f6ff7812 */ /* 0x000fc4000788c0ff */
[----:B------:R-:W-:Y:S02]  /*18d60*/  ISETP.NE.U32.AND P5, PT, R4, 0x1, PT ;  /* 0x000000010400780c */ /* 0x000fe40003fa5070 */
[C---:B------:R-:W-:Y:S02]  /*18d70*/  LOP3.LUT P3, RZ, R246.reuse, 0x4, RZ, 0xc0, !PT ;  /* 0x00000004f6ff7812 */ /* 0x040fe4000786c0ff */
[----:B------:R-:W-:Y:S02]  /*18d80*/  LOP3.LUT P1, RZ, R246, 0x8, RZ, 0xc0, !PT ;  /* 0x00000008f6ff7812 */ /* 0x000fe4000782c0ff */
[----:B------:R-:W-:-:S05]  /*18d90*/  IADD3 R5, P2, R231, R164, RZ ;  /* 0x000000a4e7057210 */ /* 0x000fca0007f5e0ff */
[----:B------:R-:W-:Y:S01]  /*18da0*/  IMAD.X R4, R232, 0x1, R169, P2 ;  /* 0x00000001e8047824 */ /* 0x000fe200010e06a9 */
[-C--:B------:R-:W-:Y:S02]  /*18db0*/  @P4 LEA R10, P6, R5, R172.reuse, 0x1 ;  /* 0x000000ac050a4211 */ /* 0x080fe400078c08ff */
[----:B------:R-:W-:Y:S02]  /*18dc0*/  @!P5 LEA R16, P0, R231, R185, 0x1 ;  /* 0x000000b9e710d211 */ /* 0x000fe400078008ff */
[----:B------:R-:W-:Y:S02]  /*18dd0*/  @P3 LEA R8, P2, R5, R172, 0x1 ;  /* 0x000000ac05083211 */ /* 0x000fe400078408ff */
        /* <DEDUP_REMOVED lines=25> */
.L_x_4759:
[----:B------:R-:W-:Y:S05]  /*18f70*/  BSYNC B0 ;  /* 0x0000000000007941 */ /* 0x000fea0003800000 */
.L_x_4758:
        /* <DEDUP_REMOVED lines=9> */
[----:B------:R-:W-:Y:S01]  /*19010*/  ISETP.NE.U32.AND P5, PT, R4, 0x1, PT ;  /* 0x000000010400780c */ /* 0x000fe20003fa5070 */
[----:B------:R-:W-:Y:S01]  /*19020*/  IMAD.SHL.U32 R4, R48, 0x20, RZ ;  /* 0x0000002030047824 */ /* 0x000fe200078e00ff */
[C---:B------:R-:W-:Y:S02]  /*19030*/  LOP3.LUT P3, RZ, R246.reuse, 0x4, RZ, 0xc0, !PT ;  /* 0x00000004f6ff7812 */ /* 0x040fe4000786c0ff */
[----:B------:R-:W-:Y:S02]  /*19040*/  LOP3.LUT P1, RZ, R246, 0x8, RZ, 0xc0, !PT ;  /* 0x00000008f6ff7812 */ /* 0x000fe4000782c0ff */
[C---:B------:R-:W-:Y:S02]  /*19050*/  SHF.L.U64.HI R5, R48.reuse, 0x5, R49 ;  /* 0x0000000530057819 */ /* 0x040fe40000010231 */
        /* <DEDUP_REMOVED lines=30> */
.L_x_4761:
[----:B------:R-:W-:Y:S05]  /*19240*/  BSYNC B0 ;  /* 0x0000000000007941 */ /* 0x000fea0003800000 */
.L_x_4760:
[----:B------:R-:W-:Y:S01]  /*19250*/  ISETP.GE.AND P0, PT, R13, R2, PT ;  /* 0x000000020d00720c */ /* 0x000fe20003f06270 */
[----:B------:R-:W-:Y:S01]  /*19260*/  BSSY B0, `(.L_x_4762) ;  /* 0x0000034000007945 */ /* 0x000fe20003800000 */
[----:B------:R-:W-:-:S04]  /*19270*/  SHF.R.S32.HI R2, RZ, 0x1f, R52 ;  /* 0x0000001fff027819 */ /* 0x000fc80000011434 */
[----:B------:R-:W-:-:S04]  /*19280*/  LEA.HI R2, R2, R52, RZ, 0x5 ;  /* 0x0000003402027211 */ /* 0x000fc800078f28ff */
[----:B------:R-:W-:-:S03]  /*19290*/  LOP3.LUT R2, R2, 0xffffffe0, RZ, 0xc0, !PT ;  /* 0xffffffe002027812 */ /* 0x000fc600078ec0ff */
[----:B------:R4:W-:Y:S02]  /*192a0*/  @P0 STS.128 [R243+0x11800], RZ ;  /* 0x011800fff3000388 */ /* 0x0009e40000000c00 */
[----:B------:R-:W-:Y:S02]  /*192b0*/  IMAD.IADD R12, R52, 0x1, -R2 ;  /* 0x00000001340c7824 */ /* 0x000fe400078e0a02 */
        /* <DEDUP_REMOVED lines=12> */
[CC--:B--2---:R-:W-:Y:S02]  /*19380*/  @P2 LEA R8, P4, R168.reuse, R172.reuse, 0x1 ;  /* 0x000000aca8082211 */ /* 0x0c4fe400078808ff */
[----:B------:R-:W-:Y:S02]  /*19390*/  @!P3 IMAD.MOV.U32 R4, RZ, RZ, R185 ;  /* 0x000000ffff04b224 */ /* 0x000fe400078e00b9 */
[----:B------:R-:W-:Y:S01]  /*193a0*/  @!P3 IMAD.MOV.U32 R5, RZ, RZ, R184 ;  /* 0x000000ffff05b224 */ /* 0x000fe200078e00b8 */
[C---:B------:R-:W-:Y:S01]  /*193b0*/  @P1 LEA R6, P0, R168.reuse, R172, 0x1 ;  /* 0x000000aca8061211 */ /* 0x040fe200078008ff */
[----:B------:R-:W-:Y:S01]  /*193c0*/  @!P3 IMAD R49, R49, 0x60, RZ ;  /* 0x000000603131b824 */ /* 0x000fe200078e02ff */
[-C--:B------:R-:W-:Y:S01]  /*193d0*/  @P2 LEA.HI.X R9, R168, R173.reuse, R2, 0x1, P4 ;  /* 0x000000ada8092211 */ /* 0x080fe200020f0c02 */
[----:B------:R-:W-:Y:S01]  /*193e0*/  @!P3 IMAD.WIDE.U32 R4, R48, 0x60, R4 ;  /* 0x000000603004b825 */ /* 0x000fe200078e0004 */
[----:B------:R-:W-:Y:S02]  /*193f0*/  @P1 LEA.HI.X R7, R168, R173, R2, 0x1, P0 ;  /* 0x000000ada8071211 */ /* 0x000fe400000f0c02 */
[----:B------:R-:W-:Y:S01]  /*19400*/  LOP3.LUT P0, RZ, R246, 0x8, RZ, 0xc0, !PT ;  /* 0x00000008f6ff7812 */ /* 0x000fe2000780c0ff */
[----:B------:R-:W-:-:S05]  /*19410*/  @!P3 IMAD.IADD R5, R49, 0x1, R5 ;  /* 0x000000013105b824 */ /* 0x000fca00078e0205 */
        /* <DEDUP_REMOVED lines=16> */
[----:B--2---:R-:W-:-:S04]  /*19520*/  LEA R4, P0, R168, R172, 0x1 ;  /* 0x000000aca8047211 */ /* 0x004fc800078008ff */
[----:B------:R-:W-:-:S05]  /*19530*/  LEA.HI.X R5, R168, R173, R2, 0x1, P0 ;  /* 0x000000ada8057211 */ /* 0x000fca00000f0c02 */
[----:B------:R-:W-:Y:S01]  /*19540*/  @!PT LDS RZ, [RZ] ;  /* 0x00000000fffff984 */ /* 0x000fe20000000800 */
[----:B------:R-:W-:Y:S01]  /*19550*/  @!PT LDS RZ, [RZ] ;  /* 0x00000000fffff984 */ /* 0x000fe20000000800 */
[----:B------:R-:W-:Y:S01]  /*19560*/  @!PT LDS RZ, [RZ] ;  /* 0x00000000fffff984 */ /* 0x000fe20000000800 */
[----:B------:R2:W-:Y:S01]  /*19570*/  LDGSTS.E.BYPASS.LTC128B.128 [R243+0x17800], [R4.64+0x180] ;  /* 0x1780018004f37fae */ /* 0x0005e2000b901d46 */
[----:B------:R-:W-:Y:S05]  /*19580*/  BRA `(.L_x_4763) ;  /* 0x0000001000007947 */ /* 0x000fea0003800000 */
.L_x_4764:
[----:B------:R1:W-:Y:S02]  /*19590*/  STS.128 [R243+0x17800], RZ ;  /* 0x017800fff3007388 */ /* 0x0003e40000000c00 */
.L_x_4763:
[----:B------:R-:W-:Y:S05]  /*195a0*/  BSYNC B0 ;  /* 0x0000000000007941 */ /* 0x000fea0003800000 */
.L_x_4762:
[C---:B------:R-:W-:Y:S01]  /*195b0*/  IMAD.SHL.U32 R2, R55.reuse, 0x40, RZ ;  /* 0x0000004037027824 */ /* 0x040fe200078e00ff */
[----:B------:R-:W-:Y:S01]  /*195c0*/  R2P PR, R55, 0x6 ;  /* 0x0000000637007804 */ /* 0x000fe20000000000 */
[----:B------:R-:W-:Y:S01]  /*195d0*/  IMAD.SHL.U32 R170, R170, 0x8, RZ ;  /* 0x00000008aaaa7824 */ /* 0x000fe200078e00ff */
[----:B------:R-:W0:Y:S01]  /*195e0*/  LDGDEPBAR ;  /* 0x00000000000079af */ /* 0x000e220000000000 */
[----:B------:R-:W-:Y:S01]  /*195f0*/  IMAD R226, R53, 0x400, R41 ;  /* 0x0000040035e27824 */ /* 0x000fe200078e0229 */
[----:B------:R-:W-:Y:S01]  /*19600*/  LOP3.LUT R2, R2, 0x1c0, RZ, 0xc0, !PT ;  /* 0x000001c002027812 */ /* 0x000fe200078ec0ff */
[----:B------:R-:W-:Y:S02]  /*19610*/  BSSY B1, `(.L_x_4765) ;  /* 0x0000295000017945 */ /* 0x000fe40003800000 */
[----:B------:R-:W-:Y:S01]  /*19620*/  IMAD.SHL.U32 R226, R226, 0x2, RZ ;  /* 0x00000002e2e27824 */ /* 0x000fe200078e00ff */
[----:B------:R-:W-:-:S02]  /*19630*/  LOP3.LUT R170, R2, 0x8, R170, 0xf8, !PT ;  /* 0x0000000802aa7812 */ /* 0x000fc400078ef8aa */
[----:B------:R-:W-:Y:S01]  /*19640*/  SHF.R.U32.HI R225, RZ, 0x3, R2 ;  /* 0x00000003ffe17819 */ /* 0x000fe20000011602 */
[--C-:B------:R-:W-:Y:S01]  /*19650*/  IMAD R224, R40, 0x2, R226.reuse ;  /* 0x0000000228e07824 */ /* 0x100fe200078e02e2 */
[----:B--2---:R-:W-:Y:S01]  /*19660*/  LDSM.16.M88.4 R8, [R226] ;  /* 0x00000000e208783b */ /* 0x004fe20000000200 */
        /* <DEDUP_REMOVED lines=11> */
[----:B------:R-:W1:Y:S01]  /*19720*/  LDSM.16.M88.4 R16, [R225+0x8000] ;  /* 0x00800000e110783b */ /* 0x000e620000000200 */
        /* <DEDUP_REMOVED lines=8> */
[----:B------:R-:W1:Y:S01]  /*197b0*/  LDSM.16.M88.4 R32, [R225+0x9800] ;  /* 0x00980000e120783b */ /* 0x000e620000000200 */
[----:B------:R-:W-:Y:S01]  /*197c0*/  IMAD.IADD R220, R225, 0x1, R2 ;  /* 0x00000001e1dc7824 */ /* 0x000fe200078e0202 */
[C---:B------:R-:W-:Y:S01]  /*197d0*/  IADD3 R215, R223.reuse, 0x2000, RZ ;  /* 0x00002000dfd77810 */ /* 0x040fe20007ffe0ff */
[----:B------:R-:W-:Y:S01]  /*197e0*/  IMAD.IADD R216, R2, 0x1, R223 ;  /* 0x0000000102d87824 */ /* 0x000fe200078e02df */
[----:B------:R-:W3:Y:S01]  /*197f0*/  LDSM.16.M88.4 R28, [R223] ;  /* 0x00000000df1c783b */ /* 0x000ee20000000200 */
[----:B------:R-:W-:Y:S02]  /*19800*/  SHF.R.S32.HI R2, RZ, 0x1f, R12 ;  /* 0x0000001fff027819 */ /* 0x000fe4000001140c */
[----:B------:R-:W-:Y:S01]  /*19810*/  IADD3 R214, R223, 0x2800, RZ ;  /* 0x00002800dfd67810 */ /* 0x000fe20007ffe0ff */
[----:B------:R-:W3:Y:S01]  /*19820*/  LDSM.16.M88.4 R24, [R223+0x1000] ;  /* 0x00100000df18783b */ /* 0x000ee20000000200 */
[----:B------:R-:W-:-:S02]  /*19830*/  LEA.HI R12, R2, R12, RZ, 0x2 ;  /* 0x0000000c020c7211 */ /* 0x000fc400078f10ff */
[C---:B------:R-:W-:Y:S01]  /*19840*/  IADD3 R213, R223.reuse, 0x3000, RZ ;  /* 0x00003000dfd57810 */ /* 0x040fe20007ffe0ff */
[----:B------:R-:W3:Y:S01]  /*19850*/  LDSM.16.M88.4 R84, [R223+0x1800] ;  /* 0x00180000df54783b */ /* 0x000ee20000000200 */
[----:B------:R-:W-:Y:S02]  /*19860*/  SHF.R.S32.HI R2, RZ, 0x2, R12 ;  /* 0x00000002ff027819 */ /* 0x000fe4000001140c */
[C---:B------:R-:W-:Y:S01]  /*19870*/  IADD3 R212, R223.reuse, 0x3800, RZ ;  /* 0x00003800dfd47810 */ /* 0x040fe20007ffe0ff */
[----:B------:R-:W-:Y:S01]  /*19880*/  LDSM.16.M88.4 R44, [R220+0x8000] ;  /* 0x00800000dc2c783b */ /* 0x000fe20000000200 */
[----:B------:R-:W-:Y:S01]  /*19890*/  IADD3 R211, R223, 0x4000, RZ ;  /* 0x00004000dfd37810 */ /* 0x000fe20007ffe0ff */
[----:B------:R-:W-:Y:S01]  /*198a0*/  IMAD R2, R53, 0x10, R2 ;  /* 0x0000001035027824 */ /* 0x000fe200078e0202 */
[C---:B------:R-:W-:Y:S01]  /*198b0*/  IADD3 R210, R223.reuse, 0x4800, RZ ;  /* 0x00004800dfd27810 */ /* 0x040fe20007ffe0ff */
[----:B------:R-:W-:Y:S01]  /*198c0*/  LDSM.16.M88.4 R92, [R224+0x2000] ;  /* 0x00200000e05c783b */ /* 0x000fe20000000200 */
[C---:B------:R-:W-:Y:S01]  /*198d0*/  IADD3 R209, R223.reuse, 0x5000, RZ ;  /* 0x00005000dfd17810 */ /* 0x040fe20007ffe0ff */
[----:B------:R-:W-:Y:S01]  /*198e0*/  IMAD.IADD R2, R54, 0x1, R2 ;  /* 0x0000000136027824 */ /* 0x000fe200078e0202 */
[C---:B------:R-:W-:Y:S01]  /*198f0*/  IADD3 R208, R223.reuse, 0x5800, RZ ;  /* 0x00005800dfd07810 */ /* 0x040fe20007ffe0ff */
[----:B--2---:R-:W-:Y:S01]  /*19900*/  HMMA.16816.F32.BF16 R76, R8, R72, RZ ;  /* 0x00000048084c723c */ /* 0x004fe200000418ff */
[----:B------:R-:W-:Y:S01]  /*19910*/  LDSM.16.M88.4 R88, [R223+0x2800] ;  /* 0x00280000df58783b */ /* 0x000fe20000000200 */
[----:B------:R-:W-:-:S02]  /*19920*/  IADD3 R207, R223, 0x6000, RZ ;  /* 0x00006000dfcf7810 */ /* 0x000fc40007ffe0ff */
[C---:B------:R-:W-:Y:S02]  /*19930*/  IADD3 R206, R223.reuse, 0x6800, RZ ;  /* 0x00006800dfce7810 */ /* 0x040fe40007ffe0ff */
[C---:B------:R-:W-:Y:S02]  /*19940*/  IADD3 R205, R223.reuse, 0x7000, RZ ;  /* 0x00007000dfcd7810 */ /* 0x040fe40007ffe0ff */
[----:B------:R-:W-:Y:S01]  /*19950*/  HMMA.16816.F32.BF16 R72, R8, R74, RZ ;  /* 0x0000004a0848723c */ /* 0x000fe200000418ff */
[----:B------:R-:W-:-:S07]  /*19960*/  IADD3 R204, R223, 0x7800, RZ ;  /* 0x00007800dfcc7810 */ /* 0x000fce0007ffe0ff */
[C---:B-1---5:R-:W-:Y:S08]  /*19970*/  HMMA.16816.F32.BF16 R20, R8.reuse, R16, RZ ;  /* 0x000000100814723c */ /* 0x062ff000000418ff */
[C---:B------:R-:W-:Y:S08]  /*19980*/  HMMA.16816.F32.BF16 R16, R8.reuse, R18, RZ ;  /* 0x000000120810723c */ /* 0x040ff000000418ff */
[C---:B---3--:R-:W-:Y:S08]  /*19990*/  HMMA.16816.F32.BF16 R68, R8.reuse, R64, RZ ;  /* 0x000000400844723c */ /* 0x048ff000000418ff */
[----:B------:R-:W-:Y:S08]  /*199a0*/  HMMA.16816.F32.BF16 R64, R8, R66, RZ ;  /* 0x000000420840723c */ /* 0x000ff000000418ff */
[C---:B----4-:R-:W-:Y:S08]  /*199b0*/  HMMA.16816.F32.BF16 R76, R80.reuse, R4, R76 ;  /* 0x00000004504c723c */ /* 0x050ff0000004184c */
[----:B------:R-:W-:Y:S01]  /*199c0*/  HMMA.16816.F32.BF16 R72, R80, R6, R72 ;  /* 0x000000065048723c */ /* 0x000fe20000041848 */
[----:B------:R-:W1:Y:S07]  /*199d0*/  LDSM.16.M88.4 R4, [R220+0x9000] ;  /* 0x00900000dc04783b */ /* 0x000e6e0000000200 */
[C---:B------:R-:W-:Y:S08]  /*199e0*/  HMMA.16816.F32.BF16 R60, R8.reuse, R32, RZ ;  /* 0x00000020083c723c */ /* 0x040ff000000418ff */
[----:B------:R-:W-:Y:S01]  /*199f0*/  HMMA.16816.F32.BF16 R8, R8, R34, RZ ;  /* 0x000000220808723c */ /* 0x000fe200000418ff */
[----:B------:R-:W2:Y:S07]  /*19a00*/  LDSM.16.M88.4 R32, [R220+0x8800] ;  /* 0x00880000dc20783b */ /* 0x000eae0000000200 */
[C---:B------:R-:W-:Y:S08]  /*19a10*/  HMMA.16816.F32.BF16 R20, R80.reuse, R28, R20 ;  /* 0x0000001c5014723c */ /* 0x040ff00000041814 */
[C---:B------:R-:W-:Y:S01]  /*19a20*/  HMMA.16816.F32.BF16 R16, R80.reuse, R30, R16 ;  /* 0x0000001e5010723c */ /* 0x040fe20000041810 */
[----:B------:R-:W3:Y:S07]  /*19a30*/  LDSM.16.M88.4 R28, [R220+0x9800] ;  /* 0x00980000dc1c783b */ /* 0x000eee0000000200 */
[C---:B------:R-:W-:Y:S08]  /*19a40*/  HMMA.16816.F32.BF16 R68, R80.reuse, R24, R68 ;  /* 0x000000185044723c */ /* 0x040ff00000041844 */
[C---:B------:R-:W-:Y:S01]  /*19a50*/  HMMA.16816.F32.BF16 R64, R80.reuse, R26, R64 ;  /* 0x0000001a5040723c */ /* 0x040fe20000041840 */
[----:B------:R-:W4:Y:S07]  /*19a60*/  LDSM.16.M88.4 R24, [R216] ;  /* 0x00000000d818783b */ /* 0x000f2e0000000200 */
        /* <DEDUP_REMOVED lines=15> */
[----:B------:R-:W2:Y:S04]  /*19b60*/  LDSM.16.M88.4 R8, [R226+0x2000] ;  /* 0x00200000e208783b */ /* 0x000ea80000000200 */
        /* <DEDUP_REMOVED lines=10> */
[C---:B------:R-:W-:Y:S08]  /*19c10*/  HMMA.16816.F32.BF16 R60, R48.reuse, R80, R60 ;  /* 0x00000050303c723c */ /* 0x040ff0000004183c */
[----:B------:R-:W-:Y:S01]  /*19c20*/  HMMA.16816.F32.BF16 R56, R48, R82, R56 ;  /* 0x000000523038723c */ /* 0x000fe20000041838 */
[----:B------:R-:W4:Y:S04]  /*19c30*/  LDSM.16.M88.4 R80, [R223+0x3800] ;  /* 0x00380000df50783b */ /* 0x000f280000000200 */
[----:B------:R-:W-:Y:S03]  /*19c40*/  LDSM.16.M88.4 R48, [R222+0x2000] ;  /* 0x00200000de30783b */ /* 0x000fe60000000200 */
        /* <DEDUP_REMOVED lines=8> */
[----:B------:R-:W3:Y:S07]  /*19cd0*/  LDSM.16.M88.4 R24, [R220+0xb800] ;  /* 0x00b80000dc18783b */ /* 0x000eee0000000200 */
[C---:B------:R-:W-:Y:S08]  /*19ce0*/  HMMA.16816.F32.BF16 R68, R8.reuse, R28, R68 ;  /* 0x0000001c0844723c */ /* 0x040ff00000041844 */
[----:B------:R-:W-:Y:S01]  /*19cf0*/  HMMA.16816.F32.BF16 R64, R8, R30, R64 ;  /* 0x0000001e0840723c */ /* 0x000fe20000041840 */
[----:B------:R-:W2:Y:S04]  /*19d00*/  LDSM.16.M88.4 R28, [R220+0xb000] ;  /* 0x00b00000dc1c783b */ /* 0x000ea80000000200 */
[----:B------:R-:W-:Y:S03]  /*19d10*/  LDSM.16.M88.4 R8, [R221+0x2000] ;  /* 0x00200000dd08783b */ /* 0x000fe60000000200 */
[C---:B-1----:R-:W-:Y:S08]  /*19d20*/  HMMA.16816.F32.BF16 R20, R92.reuse, R4, R20 ;  /* 0x000000045c14723c */ /* 0x042ff00000041814 */
[C---:B------:R-:W-:Y:S01]  /*19d30*/  HMMA.16816.F32.BF16 R16, R92.reuse, R6, R16 ;  /* 0x000000065c10723c */ /* 0x040fe20000041810 */
[----:B------:R-:W1:Y:S07]  /*19d40*/  LDSM.16.M88.4 R4, [R216+0x2000] ;  /* 0x00200000d804783b */ /* 0x000e6e0000000200 */
[C---:B------:R-:W-:Y:S07]  /*19d50*/  HMMA.16816.F32.BF16 R76, R92.reuse, R88, R76 ;  /* 0x000000585c4c723c */ /* 0x040fee000004184c */
[----:B------:R-:W-:Y:S01]  /*19d60*/  IMAD.SHL.U32 R88, R52, 0x2, RZ ;  /* 0x0000000234587824 */ /* 0x000fe200078e00ff */
[----:B------:R-:W-:Y:S04]  /*19d70*/  HMMA.16816.F32.BF16 R72, R92, R90, R72 ;  /* 0x0000005a5c48723c */ /* 0x000fe80000041848 */
[----:B------:R-:W-:-:S04]  /*19d80*/  LOP3.LUT R88, R88, 0x6, RZ, 0xc0, !PT ;  /* 0x0000000658587812 */ /* 0x000fc800078ec0ff */
[----:B----4-:R-:W-:Y:S01]  /*19d90*/  HMMA.16816.F32.BF16 R60, R92, R80, R60 ;  /* 0x000000505c3c723c */ /* 0x010fe2000004183c */
[----:B------:R-:W-:-:S05]  /*19da0*/  IMAD R88, R167, 0x40, R88 ;  /* 0x00000040a7587824 */ /* 0x000fca00078e0258 */
[C---:B------:R-:W-:Y:S02]  /*19db0*/  IADD3 R13, R88.reuse, -0x40, RZ ;  /* 0xffffffc0580d7810 */ /* 0x040fe40007ffe0ff */
[C---:B------:R-:W-:Y:S01]  /*19dc0*/  HMMA.16816.F32.BF16 R56, R92.reuse, R82, R56 ;  /* 0x000000525c38723c */ /* 0x040fe20000041838 */
[----:B------:R-:W-:Y:S01]  /*19dd0*/  LDSM.16.M88.4 R80, [R216+0x3000] ;  /* 0x00300000d850783b */ /* 0x000fe20000000200 */
[C---:B------:R-:W-:Y:S02]  /*19de0*/  IADD3 R54, R88.reuse, -0x37, RZ ;  /* 0xffffffc958367810 */ /* 0x040fe40007ffe0ff */
[C---:B------:R-:W-:Y:S02]  /*19df0*/  IADD3 R55, R88.reuse, -0x30, RZ ;  /* 0xffffffd058377810 */ /* 0x040fe40007ffe0ff */
[C---:B------:R-:W-:Y:S02]  /*19e00*/  IADD3 R89, R88.reuse, -0x28, RZ ;  /* 0xffffffd858597810 */ /* 0x040fe40007ffe0ff */
[----:B------:R-:W-:Y:S01]  /*19e10*/  HMMA.16816.F32.BF16 R68, R92, R84, R68 ;  /* 0x000000545c44723c */ /* 0x000fe20000041844 */
[----:B------:R-:W-:-:S02]  /*19e20*/  IADD3 R91, R88, -0xf, RZ ;  /* 0xfffffff1585b7810 */ /* 0x000fc40007ffe0ff */
[-C--:B------:R-:W-:Y:S02]  /*19e30*/  ISETP.GE.AND P1, PT, R13, R166.reuse, PT ;  /* 0x000000a60d00720c */ /* 0x080fe40003f26270 */
[-C--:B------:R-:W-:Y:S02]  /*19e40*/  ISETP.GE.AND P2, PT, R89, R166.reuse, PT ;  /* 0x000000a65900720c */ /* 0x080fe40003f46270 */
[-C--:B------:R-:W-:Y:S01]  /*19e50*/  ISETP.GE.AND P6, PT, R54, R166.reuse, PT ;  /* 0x000000a63600720c */ /* 0x080fe20003fc6270 */
[----:B------:R-:W-:Y:S01]  /*19e60*/  HMMA.16816.F32.BF16 R64, R92, R86, R64 ;  /* 0x000000565c40723c */ /* 0x000fe20000041840 */
[----:B------:R-:W-:-:S06]  /*19e70*/  ISETP.GE.AND P4, PT, R55, R166, PT ;  /* 0x000000a63700720c */ /* 0x000fcc0003f86270 */
[C---:B------:R-:W-:Y:S01]  /*19e80*/  IADD3 R92, R88.reuse, -0x10, RZ ;  /* 0xfffffff0585c7810 */ /* 0x040fe20007ffe0ff */
[----:B--2---:R-:W-:Y:S01]  /*19e90*/  HMMA.16816.F32.BF16 R20, R48, R44, R20 ;  /* 0x0000002c3014723c */ /* 0x004fe20000041814 */
[----:B------:R-:W-:-:S07]  /*19ea0*/  IADD3 R95, R88, -0x8, RZ ;  /* 0xfffffff8585f7810 */ /* 0x000fce0007ffe0ff */
[C---:B------:R-:W-:Y:S01]  /*19eb0*/  HMMA.16816.F32.BF16 R16, R48.reuse, R46, R16 ;  /* 0x0000002e3010723c */ /* 0x040fe20000041810 */
[----:B------:R-:W2:Y:S07]  /*19ec0*/  LDSM.16.M88.4 R44, [R216+0x2800] ;  /* 0x00280000d82c783b */ /* 0x000eae0000000200 */
        /* <DEDUP_REMOVED lines=21> */
[----:B------:R-:W-:Y:S04]  /*1a020*/  LDSM.16.M88.4 R80, [R224+0x4000] ;  /* 0x00400000e050783b */ /* 0x000fe80000000200 */
[----:B------:R-:W3:Y:S03]  /*1a030*/  LDSM.16.M88.4 R64, [R223+0x4000] ;  /* 0x00400000df40783b */ /* 0x000ee60000000200 */
[C---:B-1----:R-:W-:Y:S01]  /*1a040*/  HMMA.16816.F32.BF16 R20, R28.reuse, R4, R20 ;  /* 0x000000041c14723c */ /* 0x042fe20000041814 */
[----:B------:R-:W1:Y:S07]  /*1a050*/  LDSM.16.M88.4 R8, [R223+0x4800] ;  /* 0x00480000df08783b */ /* 0x000e6e0000000200 */
[C---:B------:R-:W-:Y:S01]  /*1a060*/  HMMA.16816.F32.BF16 R16, R28.reuse, R6, R16 ;  /* 0x000000061c10723c */ /* 0x040fe20000041810 */
[----:B------:R-:W4:Y:S07]  /*1a070*/  LDSM.16.M88.4 R4, [R223+0x5800] ;  /* 0x00580000df04783b */ /* 0x000f2e0000000200 */
        /* <DEDUP_REMOVED lines=8> */
[----:B------:R-:W2:Y:S04]  /*1a100*/  LDSM.16.M88.4 R28, [R220+0xc000] ;  /* 0x00c00000dc1c783b */ /* 0x000ea80000000200 */
[----:B------:R-:W2:Y:S03]  /*1a110*/  LDSM.16.M88.4 R48, [R220+0xd800] ;  /* 0x00d80000dc30783b */ /* 0x000ea60000000200 */
[C---:B---3--:R-:W-:Y:S08]  /*1a120*/  HMMA.16816.F32.BF16 R20, R80.reuse, R64, R20 ;  /* 0x000000405014723c */ /* 0x048ff00000041814 */
[C---:B------:R-:W-:Y:S01]  /*1a130*/  HMMA.16816.F32.BF16 R16, R80.reuse, R66, R16 ;  /* 0x000000425010723c */ /* 0x040fe20000041810 */
[----:B------:R-:W3:Y:S07]  /*1a140*/  LDSM.16.M88.4 R64, [R220+0xd000] ;  /* 0x00d00000dc40783b */ /* 0x000eee0000000200 */
[C---:B-1----:R-:W-:Y:S08]  /*1a150*/  HMMA.16816.F32.BF16 R76, R80.reuse, R8, R76 ;  /* 0x00000008504c723c */ /* 0x042ff0000004184c */
[C---:B------:R-:W-:Y:S01]  /*1a160*/  HMMA.16816.F32.BF16 R72, R80.reuse, R10, R72 ;  /* 0x0000000a5048723c */ /* 0x040fe20000041848 */
[----:B------:R-:W-:Y:S07]  /*1a170*/  LDSM.16.M88.4 R8, [R216+0x4000] ;  /* 0x00400000d808783b */ /* 0x000fee0000000200 */
[C---:B----4-:R-:W-:Y:S08]  /*1a180*/  HMMA.16816.F32.BF16 R60, R80.reuse, R4, R60 ;  /* 0x00000004503c723c */ /* 0x050ff0000004183c */
[C---:B------:R-:W-:Y:S01]  /*1a190*/  HMMA.16816.F32.BF16 R56, R80.reuse, R6, R56 ;  /* 0x000000065038723c */ /* 0x040fe20000041838 */
[----:B------:R-:W-:Y:S07]  /*1a1a0*/  LDSM.16.M88.4 R4, [R216+0x4800] ;  /* 0x00480000d804783b */ /* 0x000fee0000000200 */
[C---:B------:R-:W-:Y:S08]  /*1a1b0*/  HMMA.16816.F32.BF16 R68, R80.reuse, R24, R68 ;  /* 0x000000185044723c */ /* 0x040ff00000041844 */
[----:B------:R-:W-:Y:S01]  /*1a1c0*/  HMMA.16816.F32.BF16 R84, R80, R26, R84 ;  /* 0x0000001a5054723c */ /* 0x000fe20000041854 */
[----:B------:R-:W1:Y:S06]  /*1a1d0*/  LDSM.16.M88.4 R24, [R221+0x4000] ;  /* 0x00400000dd18783b */ /* 0x000e6c0000000200 */
[----:B------:R-:W-:Y:S01]  /*1a1e0*/  IADD3 R81, R166, R2, -R241 ;  /* 0x00000002a6517210 */ /* 0x000fe20007ffe8f1 */
[----:B--2---:R-:W-:Y:S01]  /*1a1f0*/  HMMA.16816.F32.BF16 R20, R32, R28, R20 ;  /* 0x0000001c2014723c */ /* 0x004fe20000041814 */
[----:B------:R-:W-:-:S02]  /*1a200*/  IADD3 R83, R88, -0x18, RZ ;  /* 0xffffffe858537810 */ /* 0x000fc40007ffe0ff */
[C---:B------:R-:W-:Y:S01]  /*1a210*/  IADD3 R82, R88.reuse, -0x17, RZ ;  /* 0xffffffe958527810 */ /* 0x040fe20007ffe0ff */
[C---:B------:R-:W-:Y:S01]  /*1a220*/  IMAD.IADD R96, R81.reuse, 0x1, -R95 ;  /* 0x0000000151607824 */ /* 0x040fe200078e0a5f */
[----:B------:R-:W-:Y:S01]  /*1a230*/  IADD3 R80, R88, -0x1f, RZ ;  /* 0xffffffe158507810 */ /* 0x000fe20007ffe0ff */
[C---:B------:R-:W-:Y:S02]  /*1a240*/  IMAD.IADD R42, R81.reuse, 0x1, -R55 ;  /* 0x00000001512a7824 */ /* 0x040fe400078e0a37 */
[----:B------:R-:W-:Y:S01]  /*1a250*/  HMMA.16816.F32.BF16 R16, R32, R30, R16 ;  /* 0x0000001e2010723c */ /* 0x000fe20000041810 */
[----:B------:R-:W2:Y:S01]  /*1a260*/  LDSM.16.M88.4 R28, [R216+0x5000] ;  /* 0x00500000d81c783b */ /* 0x000ea20000000200 */
[----:B------:R-:W-:Y:S01]  /*1a270*/  IABS R96, R96 ;  /* 0x0000006000607213 */ /* 0x000fe20000000000 */
[C---:B------:R-:W-:Y:S01]  /*1a280*/  IMAD.IADD R36, R81.reuse, 0x1, -R89 ;  /* 0x0000000151247824 */ /* 0x040fe200078e0a59 */
[----:B------:R-:W-:Y:S01]  /*1a290*/  IABS R42, R42 ;  /* 0x0000002a002a7213 */ /* 0x000fe20000000000 */
[----:B------:R-:W-:-:S03]  /*1a2a0*/  IMAD.IADD R94, R81, 0x1, -R91 ;  /* 0x00000001515e7824 */ /* 0x000fc600078e0a5b */
[----:B------:R-:W-:Y:S01]  /*1a2b0*/  HMMA.16816.F32.BF16 R76, R32, R44, R76 ;  /* 0x0000002c204c723c */ /* 0x000fe2000004184c */
[----:B------:R-:W-:Y:S01]  /*1a2c0*/  IABS R36, R36 ;  /* 0x0000002400247213 */ /* 0x000fe20000000000 */
[----:B------:R-:W-:Y:S01]  /*1a2d0*/  I2F R42, R42 ;  /* 0x0000002a002a7306 */ /* 0x000fe20000201400 */
[----:B------:R-:W-:-:S05]  /*1a2e0*/  IABS R94, R94 ;  /* 0x0000005e005e7213 */ /* 0x000fca0000000000 */
[C---:B------:R-:W-:Y:S01]  /*1a2f0*/  HMMA.16816.F32.BF16 R72, R32.reuse, R46, R72 ;  /* 0x0000002e2048723c */ /* 0x040fe20000041848 */
[----:B------:R-:W-:Y:S01]  /*1a300*/  LDSM.16.M88.4 R44, [R225+0xe000] ;  /* 0x00e00000e12c783b */ /* 0x000fe20000000200 */
[----:B------:R-:W-:Y:S06]  /*1a310*/  I2F R36, R36 ;  /* 0x0000002400247306 */ /* 0x000fec0000201400 */
[C---:B------:R-:W-:Y:S02]  /*1a320*/  HMMA.16816.F32.BF16 R60, R32.reuse, R48, R60 ;  /* 0x00000030203c723c */ /* 0x040fe4000004183c */
[----:B------:R-:W-:Y:S06]  /*1a330*/  I2F R94, R94 ;  /* 0x0000005e005e7306 */ /* 0x000fec0000201400 */
        /* <DEDUP_REMOVED lines=13> */
[C---:B----4-:R-:W-:Y:S07]  /*1a410*/  HMMA.16816.F32.BF16 R60, R24.reuse, R48, R60 ;  /* 0x00000030183c723c */ /* 0x050fee000004183c */
[----:B------:R-:W-:Y:S01]  /*1a420*/  IADD3 R48, R88, -0x38, RZ ;  /* 0xffffffc858307810 */ /* 0x000fe20007ffe0ff */
[----:B------:R-:W-:Y:S03]  /*1a430*/  HMMA.16816.F32.BF16 R56, R24, R50, R56 ;  /* 0x000000321838723c */ /* 0x000fe60000041838 */
[----:B------:R-:W-:-:S04]  /*1a440*/  ISETP.GE.AND P5, PT, R48, R166, PT ;  /* 0x000000a63000720c */ /* 0x000fc80003fa6270 */
[----:B------:R-:W-:Y:S01]  /*1a450*/  IADD3 R51, R88, -0x3f, RZ ;  /* 0xffffffc158337810 */ /* 0x000fe20007ffe0ff */
[----:B------:R-:W-:Y:S01]  /*1a460*/  HMMA.16816.F32.BF16 R84, R24, R30, R84 ;  /* 0x0000001e1854723c */ /* 0x000fe20000041854 */
[----:B------:R-:W-:Y:S02]  /*1a470*/  LDSM.16.M88.4 R28, [R224+0x6000] ;  /* 0x00600000e01c783b */ /* 0x000fe40000000200 */
[----:B------:R-:W-:Y:S02]  /*1a480*/  ISETP.GE.AND P0, PT, R51, R166, PT ;  /* 0x000000a63300720c */ /* 0x000fe40003f06270 */
[----:B------:R-:W2:Y:S03]  /*1a490*/  LDSM.16.M88.4 R24, [R223+0x6000] ;  /* 0x00600000df18783b */ /* 0x000ea60000000200 */
[C---:B-1----:R-:W-:Y:S07]  /*1a4a0*/  HMMA.16816.F32.BF16 R68, R32.reuse, R8, R68 ;  /* 0x000000082044723c */ /* 0x042fee0000041844 */
[C---:B------:R-:W-:Y:S01]  /*1a4b0*/  IMAD.IADD R8, R81.reuse, 0x1, -R13 ;  /* 0x0000000151087824 */ /* 0x040fe200078e0a0d */
[----:B---3--:R-:W-:Y:S01]  /*1a4c0*/  HMMA.16816.F32.BF16 R60, R32, R4, R60 ;  /* 0x00000004203c723c */ /* 0x008fe2000004183c */
[----:B------:R-:W-:-:S03]  /*1a4d0*/  IMAD.IADD R9, R81, 0x1, -R54 ;  /* 0x0000000151097824 */ /* 0x000fc600078e0a36 */
[----:B------:R-:W-:-:S03]  /*1a4e0*/  IABS R8, R8 ;  /* 0x0000000800087213 */ /* 0x000fc60000000000 */
[----:B------:R-:W-:Y:S01]  /*1a4f0*/  IMAD.IADD R4, R81, 0x1, -R51 ;  /* 0x0000000151047824 */ /* 0x000fe200078e0a33 */
[----:B------:R1:W3:Y:S01]  /*1a500*/  I2F R12, R8 ;  /* 0x00000008000c7306 */ /* 0x0002e20000201400 */
[----:B------:R-:W-:Y:S03]  /*1a510*/  HMMA.16816.F32.BF16 R20, R32, R44, R20 ;  /* 0x0000002c2014723c */ /* 0x000fe60000041814 */
[----:B------:R-:W-:-:S05]  /*1a520*/  IABS R4, R4 ;  /* 0x0000000400047213 */ /* 0x000fca0000000000 */
[----:B------:R-:W-:Y:S01]  /*1a530*/  HMMA.16816.F32.BF16 R16, R32, R46, R16 ;  /* 0x0000002e2010723c */ /* 0x000fe20000041810 */
[----:B------:R-:W-:Y:S01]  /*1a540*/  IMAD.MOV.U32 R37, RZ, RZ, R4 ;  /* 0x000000ffff257224 */ /* 0x000fe200078e0004 */
[----:B------:R-:W-:Y:S01]  /*1a550*/  LDSM.16.M88.4 R44, [R223+0x6800] ;  /* 0x00680000df2c783b */ /* 0x000fe20000000200 */
[----:B-1----:R-:W-:-:S05]  /*1a560*/  IMAD.IADD R8, R81, 0x1, -R48 ;  /* 0x0000000151087824 */ /* 0x002fca00078e0a30 */
[----:B------:R-:W-:Y:S01]  /*1a570*/  HMMA.16816.F32.BF16 R56, R32, R6, R56 ;  /* 0x000000062038723c */ /* 0x000fe20000041838 */
[----:B------:R-:W1:Y:S01]  /*1a580*/  LDSM.16.M88.4 R4, [R223+0x7000] ;  /* 0x00700000df04783b */ /* 0x000e620000000200 */
[----:B------:R-:W-:Y:S01]  /*1a590*/  I2F R37, R37 ;  /* 0x0000002500257306 */ /* 0x000fe20000201400 */
[----:B------:R-:W-:-:S05]  /*1a5a0*/  IABS R8, R8 ;  /* 0x0000000800087213 */ /* 0x000fca0000000000 */
[----:B------:R-:W-:Y:S01]  /*1a5b0*/  HMMA.16816.F32.BF16 R84, R32, R10, R84 ;  /* 0x0000000a2054723c */ /* 0x000fe20000041854 */
[----:B------:R-:W-:Y:S01]  /*1a5c0*/  IMAD.MOV.U32 R43, RZ, RZ, R8 ;  /* 0x000000ffff2b7224 */ /* 0x000fe200078e0008 */
[----:B------:R-:W-:-:S05]  /*1a5d0*/  IABS R8, R9 ;  /* 0x0000000900087213 */ /* 0x000fca0000000000 */
[----:B------:R-:W-:Y:S01]  /*1a5e0*/  IMAD.MOV.U32 R50, RZ, RZ, R8 ;  /* 0x000000ffff327224 */ /* 0x000fe200078e0008 */
[C---:B------:R-:W-:Y:S01]  /*1a5f0*/  HMMA.16816.F32.BF16 R76, R32.reuse, R64, R76 ;  /* 0x00000040204c723c */ /* 0x040fe2000004184c */
[----:B------:R-:W4:Y:S01]  /*1a600*/  LDSM.16.M88.4 R8, [R223+0x7800] ;  /* 0x00780000df08783b */ /* 0x000f220000000200 */
[----:B------:R-:W-:Y:S05]  /*1a610*/  I2F R43, R43 ;  /* 0x0000002b002b7306 */ /* 0x000fea0000201400 */
[C---:B------:R-:W-:Y:S01]  /*1a620*/  IADD3 R65, R88.reuse, -0x20, RZ ;  /* 0xffffffe058417810 */ /* 0x040fe20007ffe0ff */
[----:B------:R-:W-:Y:S01]  /*1a630*/  HMMA.16816.F32.BF16 R72, R32, R66, R72 ;  /* 0x000000422048723c */ /* 0x000fe20000041848 */
[----:B------:R-:W-:Y:S01]  /*1a640*/  LDSM.16.M88.4 R32, [R222+0x6000] ;  /* 0x00600000de20783b */ /* 0x000fe20000000200 */
[C---:B------:R-:W-:Y:S01]  /*1a650*/  IADD3 R64, R88.reuse, -0x27, RZ ;  /* 0xffffffd958407810 */ /* 0x040fe20007ffe0ff */
[----:B------:R-:W-:Y:S04]  /*1a660*/  I2F R50, R50 ;  /* 0x0000003200327306 */ /* 0x000fe80000201400 */
[C---:B------:R-:W-:Y:S01]  /*1a670*/  IADD3 R66, R88.reuse, -0x2f, RZ ;  /* 0xffffffd158427810 */ /* 0x040fe20007ffe0ff */
[----:B--2---:R-:W-:Y:S01]  /*1a680*/  HMMA.16816.F32.BF16 R20, R28, R24, R20 ;  /* 0x000000181c14723c */ /* 0x004fe20000041814 */
[----:B------:R-:W-:-:S02]  /*1a690*/  IADD3 R88, R88, -0x7, RZ ;  /* 0xfffffff958587810 */ /* 0x000fc40007ffe0ff */
[----:B------:R-:W-:Y:S01]  /*1a6a0*/  ISETP.GE.AND P3, PT, R66, R166, PT ;  /* 0x000000a64200720c */ /* 0x000fe20003f66270 */
[----:B------:R-:W-:-:S04]  /*1a6b0*/  IMAD.IADD R38, R81, 0x1, -R66 ;  /* 0x0000000151267824 */ /* 0x000fc800078e0a42 */
[----:B------:R-:W-:Y:S01]  /*1a6c0*/  HMMA.16816.F32.BF16 R16, R28, R26, R16 ;  /* 0x0000001a1c10723c */ /* 0x000fe20000041810 */
[----:B------:R-:W2:Y:S01]  /*1a6d0*/  LDSM.16.M88.4 R24, [R220+0xe000] ;  /* 0x00e00000dc18783b */ /* 0x000ea20000000200 */
[----:B------:R-:W-:-:S06]  /*1a6e0*/  IABS R38, R38 ;  /* 0x0000002600267213 */ /* 0x000fcc0000000000 */
[C---:B-1----:R-:W-:Y:S01]  /*1a6f0*/  HMMA.16816.F32.BF16 R68, R28.reuse, R4, R68 ;  /* 0x000000041c44723c */ /* 0x042fe20000041844 */
[----:B------:R-:W-:Y:S06]  /*1a700*/  I2F R38, R38 ;  /* 0x0000002600267306 */ /* 0x000fec0000201400 */
[----:B------:R-:W-:Y:S01]  /*1a710*/  IMAD.IADD R4, R81, 0x1, -R65 ;  /* 0x0000000151047824 */ /* 0x000fe200078e0a41 */
[----:B------:R-:W-:Y:S04]  /*1a720*/  HMMA.16816.F32.BF16 R84, R28, R6, R84 ;  /* 0x000000061c54723c */ /* 0x000fe80000041854 */
[----:B------:R-:W-:-:S04]  /*1a730*/  IABS R4, R4 ;  /* 0x0000000400047213 */ /* 0x000fc80000000000 */
[C---:B----4-:R-:W-:Y:S01]  /*1a740*/  HMMA.16816.F32.BF16 R60, R28.reuse, R8, R60 ;  /* 0x000000081c3c723c */ /* 0x050fe2000004183c */
[----:B------:R-:W-:Y:S02]  /*1a750*/  IMAD.MOV.U32 R52, RZ, RZ, R4 ;  /* 0x000000ffff347224 */ /* 0x000fe400078e0004 */
[----:B------:R-:W1:Y:S04]  /*1a760*/  LDSM.16.M88.4 R4, [R220+0xe800] ;  /* 0x00e80000dc04783b */ /* 0x000e680000000200 */
[----:B------:R-:W-:Y:S01]  /*1a770*/  IMAD.IADD R8, R81, 0x1, -R83 ;  /* 0x0000000151087824 */ /* 0x000fe200078e0a53 */
[----:B------:R-:W-:Y:S01]  /*1a780*/  HMMA.16816.F32.BF16 R76, R28, R44, R76 ;  /* 0x0000002c1c4c723c */ /* 0x000fe2000004184c */
[----:B------:R-:W-:Y:S03]  /*1a790*/  I2F R52, R52 ;  /* 0x0000003400347306 */ /* 0x000fe60000201400 */
[----:B------:R-:W-:-:S03]  /*1a7a0*/  IABS R8, R8 ;  /* 0x0000000800087213 */ /* 0x000fc60000000000 */
[----:B------:R-:W-:Y:S01]  /*1a7b0*/  IMAD.IADD R44, R81, 0x1, -R64 ;  /* 0x00000001512c7824 */ /* 0x000fe200078e0a40 */
[----:B------:R-:W-:Y:S01]  /*1a7c0*/  HMMA.16816.F32.BF16 R56, R28, R10, R56 ;  /* 0x0000000a1c38723c */ /* 0x000fe20000041838 */
[----:B------:R-:W-:Y:S02]  /*1a7d0*/  IMAD.MOV.U32 R67, RZ, RZ, R8 ;  /* 0x000000ffff437224 */ /* 0x000fe400078e0008 */
[----:B------:R-:W4:Y:S01]  /*1a7e0*/  LDSM.16.M88.4 R8, [R220+0xf000] ;  /* 0x00f00000dc08783b */ /* 0x000f220000000200 */
[----:B------:R-:W-:-:S03]  /*1a7f0*/  IABS R44, R44 ;  /* 0x0000002c002c7213 */ /* 0x000fc60000000000 */
[----:B------:R-:W-:Y:S01]  /*1a800*/  I2F R67, R67 ;  /* 0x0000004300437306 */ /* 0x000fe20000201400 */
[----:B------:R-:W-:Y:S07]  /*1a810*/  HMMA.16816.F32.BF16 R72, R28, R46, R72 ;  /* 0x0000002e1c48723c */ /* 0x000fee0000041848 */
[----:B------:R-:W-:Y:S01]  /*1a820*/  IMAD.IADD R28, R81, 0x1, -R82 ;  /* 0x00000001511c7824 */ /* 0x000fe200078e0a52 */
[----:B--2---:R-:W-:Y:S01]  /*1a830*/  HMMA.16816.F32.BF16 R20, R32, R24, R20 ;  /* 0x000000182014723c */ /* 0x004fe20000041814 */
[----:B------:R2:W-:Y:S03]  /*1a840*/  I2F R49, R44 ;  /* 0x0000002c00317306 */ /* 0x0005e60000201400 */
[----:B------:R-:W-:-:S03]  /*1a850*/  IABS R28, R28 ;  /* 0x0000001c001c7213 */ /* 0x000fc60000000000 */
[----:B------:R-:W-:Y:S01]  /*1a860*/  IMAD.IADD R24, R81, 0x1, -R92 ;  /* 0x0000000151187824 */ /* 0x000fe200078e0a5c */
[----:B------:R-:W-:Y:S01]  /*1a870*/  HMMA.16816.F32.BF16 R16, R32, R26, R16 ;  /* 0x0000001a2010723c */ /* 0x000fe20000041810 */
[----:B------:R3:W-:Y:S03]  /*1a880*/  I2F R90, R28 ;  /* 0x0000001c005a7306 */ /* 0x0007e60000201400 */
[----:B------:R-:W-:-:S04]  /*1a890*/  IABS R24, R24 ;  /* 0x0000001800187213 */ /* 0x000fc80000000000 */
[C---:B-1----:R-:W-:Y:S01]  /*1a8a0*/  HMMA.16816.F32.BF16 R76, R32.reuse, R4, R76 ;  /* 0x00000004204c723c */ /* 0x042fe2000004184c */
[C---:B--2---:R-:W-:Y:S01]  /*1a8b0*/  IMAD.IADD R44, R81.reuse, 0x1, -R80 ;  /* 0x00000001512c7824 */ /* 0x044fe200078e0a50 */
[----:B------:R1:W-:Y:S04]  /*1a8c0*/  I2F R93, R24 ;  /* 0x00000018005d7306 */ /* 0x0003e80000201400 */
[----:B------:R-:W-:Y:S01]  /*1a8d0*/  IABS R44, R44 ;  /* 0x0000002c002c7213 */ /* 0x000fe20000000000 */
[C---:B------:R-:W-:Y:S01]  /*1a8e0*/  IMAD.IADD R4, R81.reuse, 0x1, -R88 ;  /* 0x0000000151047824 */ /* 0x040fe200078e0a58 */
[----:B------:R-:W-:Y:S01]  /*1a8f0*/  HMMA.16816.F32.BF16 R72, R32, R6, R72 ;  /* 0x000000062048723c */ /* 0x000fe20000041848 */
[----:B---3--:R-:W-:Y:S01]  /*1a900*/  LDSM.16.M88.4 R28, [R221+0x6000] ;  /* 0x00600000dd1c783b */ /* 0x008fe20000000200 */
[----:B------:R2:W-:Y:S01]  /*1a910*/  I2F R53, R44 ;  /* 0x0000002c00357306 */ /* 0x0005e20000201400 */
[----:B------:R-:W-:Y:S01]  /*1a920*/  IMAD.MOV.U32 R5, RZ, RZ, R96 ;  /* 0x000000ffff057224 */ /* 0x000fe200078e0060 */
[----:B------:R-:W-:-:S02]  /*1a930*/  IADD3 R96, R81, 0x8, RZ ;  /* 0x0000000851607810 */ /* 0x000fc40007ffe0ff */
[----:B------:R-:W-:Y:S02]  /*1a940*/  IABS R4, R4 ;  /* 0x0000000400047213 */ /* 0x000fe40000000000 */
[----:B----4-:R-:W-:Y:S01]  /*1a950*/  HMMA.16816.F32.BF16 R68, R32, R8, R68 ;  /* 0x000000082044723c */ /* 0x010fe20000041844 */
[----:B-1----:R-:W1:Y:S01]  /*1a960*/  LDSM.16.M88.4 R24, [R216+0x6000] ;  /* 0x00600000d818783b */ /* 0x002e620000000200 */
[----:B------:R3:W-:Y:S01]  /*1a970*/  I2F R81, R5 ;  /* 0x0000000500517306 */ /* 0x0007e20000201400 */
[----:B------:R-:W-:-:S04]  /*1a980*/  IMAD.MOV.U32 R97, RZ, RZ, R4 ;  /* 0x000000ffff617224 */ /* 0x000fc800078e0004 */
[C---:B------:R-:W-:Y:S01]  /*1a990*/  IMAD.IADD R8, R96.reuse, 0x1, -R51 ;  /* 0x0000000160087824 */ /* 0x040fe200078e0a33 */
[----:B------:R-:W-:Y:S01]  /*1a9a0*/  HMMA.16816.F32.BF16 R84, R32, R10, R84 ;  /* 0x0000000a2054723c */ /* 0x000fe20000041854 */
[----:B------:R-:W-:Y:S01]  /*1a9b0*/  IMAD.IADD R9, R96, 0x1, -R48 ;  /* 0x0000000160097824 */ /* 0x000fe200078e0a30 */
[----:B--2---:R-:W2:Y:S01]  /*1a9c0*/  LDSM.16.M88.4 R44, [R220+0xf800] ;  /* 0x00f80000dc2c783b */ /* 0x004ea20000000200 */
[----:B------:R-:W-:Y:S01]  /*1a9d0*/  I2F R97, R97 ;  /* 0x0000006100617306 */ /* 0x000fe20000201400 */
[----:B------:R-:W-:-:S05]  /*1a9e0*/  IABS R8, R8 ;  /* 0x0000000800087213 */ /* 0x000fca0000000000 */
[----:B------:R-:W-:Y:S01]  /*1a9f0*/  IMAD.MOV.U32 R98, RZ, RZ, R8 ;  /* 0x000000ffff627224 */ /* 0x000fe200078e0008 */
[----:B------:R-:W-:Y:S01]  /*1aa00*/  IABS R8, R9 ;  /* 0x0000000900087213 */ /* 0x000fe20000000000 */
[C---:B---3--:R-:W-:Y:S02]  /*1aa10*/  IMAD.IADD R5, R96.reuse, 0x1, -R13 ;  /* 0x0000000160057824 */ /* 0x048fe400078e0a0d */
[----:B------:R-:W-:Y:S02]  /*1aa20*/  IMAD.IADD R9, R96, 0x1, -R54 ;  /* 0x0000000160097824 */ /* 0x000fe400078e0a36 */
[----:B------:R-:W3:Y:S01]  /*1aa30*/  I2F R98, R98 ;  /* 0x0000006200627306 */ /* 0x000ee20000201400 */
[----:B------:R-:W-:-:S05]  /*1aa40*/  IABS R4, R5 ;  /* 0x0000000500047213 */ /* 0x000fca0000000000 */
[----:B------:R-:W-:Y:S02]  /*1aa50*/  IMAD.MOV.U32 R99, RZ, RZ, R4 ;  /* 0x000000ffff637224 */ /* 0x000fe400078e0004 */
[----:B------:R-:W4:Y:S04]  /*1aa60*/  LDSM.16.M88.4 R4, [R216+0x6800] ;  /* 0x00680000d804783b */ /* 0x000f280000000200 */
[----:B------:R-:W3:Y:S01]  /*1aa70*/  I2F R99, R99 ;  /* 0x0000006300637306 */ /* 0x000ee20000201400 */
[----:B-1----:R-:W-:Y:S07]  /*1aa80*/  HMMA.16816.F32.BF16 R20, R28, R24, R20 ;  /* 0x000000181c14723c */ /* 0x002fee0000041814 */
[C---:B------:R-:W-:Y:S01]  /*1aa90*/  IMAD.IADD R24, R96.reuse, 0x1, -R55 ;  /* 0x0000000160187824 */ /* 0x040fe200078e0a37 */
[----:B--2---:R-:W-:Y:S01]  /*1aaa0*/  HMMA.16816.F32.BF16 R60, R32, R44, R60 ;  /* 0x0000002c203c723c */ /* 0x004fe2000004183c */
[----:B------:R-:W-:-:S03]  /*1aab0*/  IMAD.IADD R25, R96, 0x1, -R66 ;  /* 0x0000000160197824 */ /* 0x000fc600078e0a42 */
[----:B------:R-:W-:-:S03]  /*1aac0*/  IABS R24, R24 ;  /* 0x0000001800187213 */ /* 0x000fc60000000000 */
[----:B------:R-:W-:Y:S01]  /*1aad0*/  IMAD.MOV.U32 R44, RZ, RZ, R8 ;  /* 0x000000ffff2c7224 */ /* 0x000fe200078e0008 */
[----:B------:R-:W-:Y:S01]  /*1aae0*/  IABS R8, R9 ;  /* 0x0000000900087213 */ /* 0x000fe20000000000 */
[----:B------:R-:W-:Y:S03]  /*1aaf0*/  HMMA.16816.F32.BF16 R56, R32, R46, R56 ;  /* 0x0000002e2038723c */ /* 0x000fe60000041838 */
[----:B------:R1:W2:Y:S04]  /*1ab00*/  I2F R13, R8 ;  /* 0x00000008000d7306 */ /* 0x0002a80000201400 */
[----:B------:R-:W-:Y:S01]  /*1ab10*/  IMAD.MOV.U32 R32, RZ, RZ, R24 ;  /* 0x000000ffff207224 */ /* 0x000fe200078e0018 */
[----:B------:R-:W-:Y:S01]  /*1ab20*/  IABS R24, R25 ;  /* 0x0000001900187213 */ /* 0x000fe20000000000 */
[----:B------:R-:W-:Y:S01]  /*1ab30*/  IMAD.IADD R25, R96, 0x1, -R89 ;  /* 0x0000000160197824 */ /* 0x000fe200078e0a59 */
[----:B------:R-:W-:Y:S01]  /*1ab40*/  HMMA.16816.F32.BF16 R16, R28, R26, R16 ;  /* 0x0000001a1c10723c */ /* 0x000fe20000041810 */
[C---:B------:R-:W-:Y:S01]  /*1ab50*/  FFMA.FTZ R20, -R0.reuse, R12, R20 ;  /* 0x0000000c00147223 */ /* 0x040fe20000010114 */
[----:B------:R-:W2:Y:S01]  /*1ab60*/  I2F R44, R44 ;  /* 0x0000002c002c7306 */ /* 0x000ea20000201400 */
[----:B------:R-:W-:Y:S01]  /*1ab70*/  IMAD.MOV.U32 R33, RZ, RZ, R24 ;  /* 0x000000ffff217224 */ /* 0x000fe200078e0018 */
[----:B------:R-:W-:Y:S01]  /*1ab80*/  IABS R24, R25 ;  /* 0x0000001900187213 */ /* 0x000fe20000000000 */
[----:B---3--:R-:W-:-:S02]  /*1ab90*/  FFMA.FTZ R98, -R0, R98, R23 ;  /* 0x0000006200627223 */ /* 0x008fc40000010117 */
[C---:B------:R-:W-:Y:S01]  /*1aba0*/  FFMA.FTZ R99, -R0.reuse, R99, R22 ;  /* 0x0000006300637223 */ /* 0x040fe20000010116 */
[C---:B----4-:R-:W-:Y:S01]  /*1abb0*/  HMMA.16816.F32.BF16 R76, R28.reuse, R4, R76 ;  /* 0x000000041c4c723c */ /* 0x050fe2000004184c */
[----:B-1----:R-:W1:Y:S01]  /*1abc0*/  LDSM.16.M88.4 R8, [R216+0x7000] ;  /* 0x00700000d808783b */ /* 0x002e620000000200 */
[----:B------:R-:W-:Y:S01]  /*1abd0*/  IMAD.MOV.U32 R12, RZ, RZ, R24 ;  /* 0x000000ffff0c7224 */ /* 0x000fe200078e0018 */
[----:B------:R-:W-:Y:S01]  /*1abe0*/  I2F R32, R32 ;  /* 0x0000002000207306 */ /* 0x000fe20000201400 */
[----:B------:R-:W-:Y:S01]  /*1abf0*/  FFMA.FTZ R21, -R0, R37, R21 ;  /* 0x0000002500157223 */ /* 0x000fe20000010115 */
[----:B------:R-:W3:Y:S01]  /*1ac00*/  LDSM.16.M88.4 R24, [R216+0x7800] ;  /* 0x00780000d818783b */ /* 0x000ee20000000200 */
[----:B------:R-:W-:Y:S01]  /*1ac10*/  FSEL R22, R20, -INF , !P1 ;  /* 0xff80000014167808 */ /* 0x000fe20004800000 */
[C---:B------:R-:W-:Y:S01]  /*1ac20*/  IMAD.IADD R4, R96.reuse, 0x1, -R64 ;  /* 0x0000000160047824 */ /* 0x040fe200078e0a40 */
[----:B------:R-:W-:Y:S01]  /*1ac30*/  HMMA.16816.F32.BF16 R72, R28, R6, R72 ;  /* 0x000000061c48723c */ /* 0x000fe20000041848 */
[----:B------:R-:W-:Y:S01]  /*1ac40*/  IMAD.IADD R5, R96, 0x1, -R65 ;  /* 0x0000000160057824 */ /* 0x000fe200078e0a41 */
[----:B------:R-:W-:Y:S01]  /*1ac50*/  FSEL R20, R99, -INF , !P1 ;  /* 0xff80000063147808 */ /* 0x000fe20004800000 */
[----:B------:R-:W4:Y:S01]  /*1ac60*/  I2F R12, R12 ;  /* 0x0000000c000c7306 */ /* 0x000f220000201400 */
[----:B------:R-:W-:Y:S01]  /*1ac70*/  IABS R4, R4 ;  /* 0x0000000400047213 */ /* 0x000fe20000000000 */
[----:B------:R-:W-:-:S04]  /*1ac80*/  DEPBAR.LE SB0, 0x0 ;  /* 0x000080000000791a */ /* 0x000fc80000000000 */
[----:B------:R-:W-:Y:S01]  /*1ac90*/  IABS R5, R5 ;  /* 0x0000000500057213 */ /* 0x000fe20000000000 */
[C---:B--2---:R-:W-:Y:S01]  /*1aca0*/  FFMA.FTZ R7, -R0.reuse, R13, R19 ;  /* 0x0000000d00077223 */ /* 0x044fe20000010113 */
[----:B------:R2:W-:Y:S01]  /*1acb0*/  I2F R23, R4 ;  /* 0x0000000400177306 */ /* 0x0005e20000201400 */
[C---:B------:R-:W-:Y:S01]  /*1acc0*/  FFMA.FTZ R16, -R0.reuse, R43, R16 ;  /* 0x0000002b00107223 */ /* 0x040fe20000010110 */
[----:B------:R-:W-:Y:S01]  /*1acd0*/  FSEL R21, R21, -INF , !P0 ;  /* 0xff80000015157808 */ /* 0x000fe20004000000 */
[----:B------:R-:W-:Y:S01]  /*1ace0*/  FFMA.FTZ R44, -R0, R44, R18 ;  /* 0x0000002c002c7223 */ /* 0x000fe20000010112 */
[----:B------:R-:W-:Y:S01]  /*1acf0*/  FSEL R6, R98, -INF , !P0 ;  /* 0xff80000062067808 */ /* 0x000fe20004000000 */
[----:B------:R-:W-:Y:S01]  /*1ad00*/  FFMA.FTZ R17, -R0, R50, R17 ;  /* 0x0000003200117223 */ /* 0x000fe20000010111 */
[----:B------:R-:W-:Y:S02]  /*1ad10*/  FSEL R18, R16, -INF , !P5 ;  /* 0xff80000010127808 */ /* 0x000fe40006800000 */
[----:B------:R3:W-:Y:S01]  /*1ad20*/  I2F R34, R5 ;  /* 0x0000000500227306 */ /* 0x0007e20000201400 */
[----:B------:R-:W-:-:S02]  /*1ad30*/  FSEL R16, R44, -INF , !P5 ;  /* 0xff8000002c107808 */ /* 0x000fc40006800000 */
[----:B------:R-:W-:Y:S02]  /*1ad40*/  ISETP.GE.AND P5, PT, R80, R166, PT ;  /* 0x000000a65000720c */ /* 0x000fe40003fa6270 */
[----:B----4-:R-:W-:Y:S01]  /*1ad50*/  FFMA.FTZ R12, -R0, R12, R74 ;  /* 0x0000000c000c7223 */ /* 0x010fe2000001014a */
[----:B------:R-:W-:Y:S01]  /*1ad60*/  ISETP.GE.AND P1, PT, R64, R166, PT ;  /* 0x000000a64000720c */ /* 0x000fe20003f26270 */
[----:B------:R-:W-:Y:S01]  /*1ad70*/  FFMA.FTZ R13, -R0, R36, R72 ;  /* 0x00000024000d7223 */ /* 0x000fe20000010148 */
[----:B------:R-:W4:Y:S01]  /*1ad80*/  I2F R33, R33 ;  /* 0x0000002100217306 */ /* 0x000f220000201400 */
[----:B--2---:R-:W-:Y:S01]  /*1ad90*/  IMAD.IADD R4, R96, 0x1, -R80 ;  /* 0x0000000160047824 */ /* 0x004fe200078e0a50 */
[----:B------:R-:W-:Y:S01]  /*1ada0*/  ISETP.GE.AND P0, PT, R65, R166, PT ;  /* 0x000000a64100720c */ /* 0x000fe20003f06270 */
[----:B------:R-:W-:Y:S01]  /*1adb0*/  FFMA.FTZ R49, -R0, R49, R73 ;  /* 0x0000003100317223 */ /* 0x000fe20000010149 */
[----:B------:R-:W-:Y:S01]  /*1adc0*/  FSEL R17, R17, -INF , !P6 ;  /* 0xff80000011117808 */ /* 0x000fe20007000000 */
[----:B-1----:R-:W-:Y:S01]  /*1add0*/  HMMA.16816.F32.BF16 R68, R28, R8, R68 ;  /* 0x000000081c44723c */ /* 0x002fe20000041844 */
[----:B------:R-:W-:-:S02]  /*1ade0*/  IABS R4, R4 ;  /* 0x0000000400047213 */ /* 0x000fc40000000000 */
[----:B------:R-:W-:Y:S02]  /*1adf0*/  FSEL R7, R7, -INF , !P6 ;  /* 0xff80000007077808 */ /* 0x000fe40007000000 */
[----:B------:R-:W-:Y:S01]  /*1ae00*/  FSEL R13, R13, -INF , !P2 ;  /* 0xff8000000d0d7808 */ /* 0x000fe20005000000 */
[----:B---3--:R-:W-:Y:S01]  /*1ae10*/  IMAD.MOV.U32 R5, RZ, RZ, R4 ;  /* 0x000000ffff057224 */ /* 0x008fe200078e0004 */
[----:B------:R-:W-:Y:S01]  /*1ae20*/  ISETP.GE.AND P6, PT, R83, R166, PT ;  /* 0x000000a65300720c */ /* 0x000fe20003fc6270 */
[C---:B------:R-:W-:Y:S01]  /*1ae30*/  IMAD.IADD R8, R96.reuse, 0x1, -R83 ;  /* 0x0000000160087824 */ /* 0x040fe200078e0a53 */
[----:B------:R-:W-:Y:S01]  /*1ae40*/  HMMA.16816.F32.BF16 R84, R28, R10, R84 ;  /* 0x0000000a1c54723c */ /* 0x000fe20000041854 */
[----:B------:R1:W2:Y:S03]  /*1ae50*/  I2F R19, R5 ;  /* 0x0000000500137306 */ /* 0x0002a60000201400 */
[----:B------:R-:W-:Y:S01]  /*1ae60*/  IABS R4, R8 ;  /* 0x0000000800047213 */ /* 0x000fe20000000000 */
[----:B------:R-:W-:-:S02]  /*1ae70*/  IMAD.IADD R8, R96, 0x1, -R92 ;  /* 0x0000000160087824 */ /* 0x000fc400078e0a5c */
[----:B------:R-:W-:Y:S01]  /*1ae80*/  IMAD.IADD R11, R96, 0x1, -R91 ;  /* 0x00000001600b7824 */ /* 0x000fe200078e0a5b */
[C---:B------:R-:W-:Y:S01]  /*1ae90*/  HMMA.16816.F32.BF16 R60, R28.reuse, R24, R60 ;  /* 0x000000181c3c723c */ /* 0x040fe2000004183c */
[----:B------:R-:W-:Y:S01]  /*1aea0*/  IMAD.MOV.U32 R35, RZ, RZ, R4 ;  /* 0x000000ffff237224 */ /* 0x000fe200078e0004 */
[----:B------:R-:W-:Y:S01]  /*1aeb0*/  IABS R9, R8 ;  /* 0x0000000800097213 */ /* 0x000fe20000000000 */
[C---:B------:R-:W-:Y:S02]  /*1aec0*/  FFMA.FTZ R10, -R0.reuse, R32, R78 ;  /* 0x00000020000a7223 */ /* 0x040fe4000001014e */
[----:B----4-:R-:W-:Y:S02]  /*1aed0*/  FFMA.FTZ R8, -R0, R33, R79 ;  /* 0x0000002100087223 */ /* 0x010fe4000001014f */
[----:B------:R-:W-:Y:S01]  /*1aee0*/  IMAD.MOV.U32 R25, RZ, RZ, R9 ;  /* 0x000000ffff197224 */ /* 0x000fe200078e0009 */
[----:B------:R-:W-:Y:S01]  /*1aef0*/  IABS R9, R11 ;  /* 0x0000000b00097213 */ /* 0x000fe20000000000 */
[C---:B-1----:R-:W-:Y:S01]  /*1af00*/  IMAD.IADD R5, R96.reuse, 0x1, -R82 ;  /* 0x0000000160057824 */ /* 0x042fe200078e0a52 */
[----:B------:R-:W-:Y:S01]  /*1af10*/  HMMA.16816.F32.BF16 R56, R28, R26, R56 ;  /* 0x0000001a1c38723c */ /* 0x000fe20000041838 */
[C---:B------:R-:W-:Y:S01]  /*1af20*/  IMAD.IADD R11, R96.reuse, 0x1, -R95 ;  /* 0x00000001600b7824 */ /* 0x040fe200078e0a5f */
[----:B------:R-:W1:Y:S01]  /*1af30*/  I2F R35, R35 ;  /* 0x0000002300237306 */ /* 0x000e620000201400 */
[----:B------:R-:W-:Y:S01]  /*1af40*/  IMAD.IADD R96, R96, 0x1, -R88 ;  /* 0x0000000160607824 */ /* 0x000fe200078e0a58 */
[----:B------:R-:W-:Y:S01]  /*1af50*/  IABS R4, R5 ;  /* 0x0000000500047213 */ /* 0x000fe20000000000 */
[C---:B------:R-:W-:Y:S01]  /*1af60*/  FFMA.FTZ R53, -R0.reuse, R53, R69 ;  /* 0x0000003500357223 */ /* 0x040fe20000010145 */
[----:B------:R-:W-:Y:S01]  /*1af70*/  IABS R11, R11 ;  /* 0x0000000b000b7213 */ /* 0x000fe20000000000 */
[C---:B--2---:R-:W-:Y:S01]  /*1af80*/  FFMA.FTZ R19, -R0.reuse, R19, R71 ;  /* 0x0000001300137223 */ /* 0x044fe20000010147 */
[----:B------:R-:W-:Y:S01]  /*1af90*/  IABS R96, R96 ;  /* 0x0000006000607213 */ /* 0x000fe20000000000 */
[----:B------:R-:W-:Y:S01]  /*1afa0*/  IMAD.MOV.U32 R24, RZ, RZ, R4 ;  /* 0x000000ffff187224 */ /* 0x000fe200078e0004 */
[----:B------:R-:W-:Y:S01]  /*1afb0*/  I2F R25, R25 ;  /* 0x0000001900197306 */ /* 0x000fe20000201400 */
[----:B------:R-:W-:Y:S01]  /*1afc0*/  FSEL R180, R53, -INF , !P5 ;  /* 0xff80000035b47808 */ /* 0x000fe20006800000 */
[C---:B------:R-:W-:Y:S01]  /*1afd0*/  FFMA.FTZ R5, -R0.reuse, R42, R76 ;  /* 0x0000002a00057223 */ /* 0x040fe2000001014c */
[----:B------:R-:W-:Y:S01]  /*1afe0*/  FSEL R186, R19, -INF , !P5 ;  /* 0xff80000013ba7808 */ /* 0x000fe20006800000 */
[----:B------:R-:W-:Y:S01]  /*1aff0*/  IMAD.MOV.U32 R28, RZ, RZ, R96 ;  /* 0x000000ffff1c7224 */ /* 0x000fe200078e0060 */
[----:B------:R-:W-:Y:S01]  /*1b000*/  ISETP.GE.AND P5, PT, R167, 0x2, PT ;  /* 0x00000002a700780c */ /* 0x000fe20003fa6270 */
[C---:B------:R-:W-:Y:S01]  /*1b010*/  FFMA.FTZ R4, -R0.reuse, R38, R77 ;  /* 0x0000002600047223 */ /* 0x040fe2000001014d */
[----:B------:R-:W-:Y:S01]  /*1b020*/  FSEL R5, R5, -INF , !P4 ;  /* 0xff80000005057808 */ /* 0x000fe20006000000 */
[----:B------:R-:W2:Y:S01]  /*1b030*/  I2F R24, R24 ;  /* 0x0000001800187306 */ /* 0x000ea20000201400 */
[----:B------:R-:W-:Y:S01]  /*1b040*/  FFMA.FTZ R52, -R0, R52, R68 ;  /* 0x0000003400347223 */ /* 0x000fe20000010144 */
[----:B------:R-:W-:Y:S01]  /*1b050*/  FSEL R10, R10, -INF , !P4 ;  /* 0xff8000000a0a7808 */ /* 0x000fe20006000000 */
[----:B------:R-:W-:Y:S01]  /*1b060*/  FFMA.FTZ R34, -R0, R34, R70 ;  /* 0x0000002200227223 */ /* 0x000fe20000010146 */
[----:B------:R-:W-:Y:S01]  /*1b070*/  FSEL R4, R4, -INF , !P3 ;  /* 0xff80000004047808 */ /* 0x000fe20005800000 */
[----:B------:R-:W-:Y:S01]  /*1b080*/  FFMA.FTZ R67, -R0, R67, R84 ;  /* 0x0000004300437223 */ /* 0x000fe20000010154 */
[----:B------:R-:W-:Y:S01]  /*1b090*/  FSEL R8, R8, -INF , !P3 ;  /* 0xff80000008087808 */ /* 0x000fe20005800000 */
[----:B------:R-:W-:Y:S01]  /*1b0a0*/  FFMA.FTZ R85, -R0, R90, R85 ;  /* 0x0000005a00557223 */ /* 0x000fe20000010155 */
[----:B------:R3:W4:Y:S01]  /*1b0b0*/  I2F R26, R9 ;  /* 0x00000009001a7306 */ /* 0x0007220000201400 */
[----:B------:R-:W-:Y:S01]  /*1b0c0*/  FSEL R179, R52, -INF , !P0 ;  /* 0xff80000034b37808 */ /* 0x000fe20004000000 */
[----:B------:R-:W-:Y:S01]  /*1b0d0*/  FFMA.FTZ R60, -R0, R93, R60 ;  /* 0x0000005d003c7223 */ /* 0x000fe2000001013c */
[----:B------:R-:W-:Y:S01]  /*1b0e0*/  FSEL R183, R34, -INF , !P0 ;  /* 0xff80000022b77808 */ /* 0x000fe20004000000 */
[----:B------:R-:W-:Y:S01]  /*1b0f0*/  FFMA.FTZ R61, -R0, R94, R61 ;  /* 0x0000005e003d7223 */ /* 0x000fe2000001013d */
[-C--:B------:R-:W-:Y:S01]  /*1b100*/  ISETP.GE.AND P4, PT, R82, R166.reuse, PT ;  /* 0x000000a65200720c */ /* 0x080fe20003f86270 */
[----:B------:R-:W-:Y:S01]  /*1b110*/  FFMA.FTZ R56, -R0, R81, R56 ;  /* 0x0000005100387223 */ /* 0x000fe20000010138 */
[-C--:B------:R-:W-:Y:S01]  /*1b120*/  ISETP.GE.AND P3, PT, R92, R166.reuse, PT ;  /* 0x000000a65c00720c */ /* 0x080fe20003f66270 */
[----:B------:R-:W4:Y:S01]  /*1b130*/  I2F R27, R11 ;  /* 0x0000000b001b7306 */ /* 0x000f220000201400 */
[----:B------:R-:W-:Y:S01]  /*1b140*/  FFMA.FTZ R57, -R0, R97, R57 ;  /* 0x0000006100397223 */ /* 0x000fe20000010139 */
[----:B------:R-:W-:Y:S01]  /*1b150*/  ISETP.GE.AND P0, PT, R88, R166, PT ;  /* 0x000000a65800720c */ /* 0x000fe20003f06270 */
[C---:B-1----:R-:W-:Y:S01]  /*1b160*/  FFMA.FTZ R35, -R0.reuse, R35, R86 ;  /* 0x0000002300237223 */ /* 0x042fe20000010156 */
[----:B------:R-:W-:Y:S01]  /*1b170*/  FSEL R181, R67, -INF , !P6 ;  /* 0xff80000043b57808 */ /* 0x000fe20007000000 */
[C---:B--2---:R-:W-:Y:S01]  /*1b180*/  FFMA.FTZ R24, -R0.reuse, R24, R87 ;  /* 0x0000001800187223 */ /* 0x044fe20000010157 */
[----:B------:R-:W-:Y:S01]  /*1b190*/  FSEL R182, R85, -INF , !P4 ;  /* 0xff80000055b67808 */ /* 0x000fe20006000000 */
[----:B------:R-:W-:Y:S01]  /*1b1a0*/  FFMA.FTZ R25, -R0, R25, R62 ;  /* 0x0000001900197223 */ /* 0x000fe2000001013e */
[----:B------:R-:W1:Y:S01]  /*1b1b0*/  I2F R28, R28 ;  /* 0x0000001c001c7306 */ /* 0x000e620000201400 */
[----:B---3--:R-:W-:Y:S01]  /*1b1c0*/  FSEL R9, R12, -INF , !P2 ;  /* 0xff8000000c097808 */ /* 0x008fe20005000000 */
[C---:B------:R-:W-:Y:S01]  /*1b1d0*/  FFMA.FTZ R12, -R0.reuse, R23, R75 ;  /* 0x00000017000c7223 */ /* 0x040fe2000001014b */
[----:B------:R-:W-:Y:S01]  /*1b1e0*/  ISETP.GE.AND P2, PT, R91, R166, PT ;  /* 0x000000a65b00720c */ /* 0x000fe20003f46270 */
[----:B----4-:R-:W-:Y:S01]  /*1b1f0*/  FFMA.FTZ R26, -R0, R26, R63 ;  /* 0x0000001a001a7223 */ /* 0x010fe2000001013f */
[----:B------:R-:W-:-:S02]  /*1b200*/  FSEL R189, R35, -INF , !P6 ;  /* 0xff80000023bd7808 */ /* 0x000fc40007000000 */
[----:B------:R-:W-:Y:S01]  /*1b210*/  FSEL R12, R12, -INF , !P1 ;  /* 0xff8000000c0c7808 */ /* 0x000fe20004800000 */
[----:B------:R-:W-:Y:S01]  /*1b220*/  FFMA.FTZ R27, -R0, R27, R58 ;  /* 0x0000001b001b7223 */ /* 0x000fe2000001013a */
[----:B------:R-:W-:Y:S02]  /*1b230*/  FSEL R11, R49, -INF , !P1 ;  /* 0xff800000310b7808 */ /* 0x000fe40004800000 */
[----:B------:R-:W-:Y:S02]  /*1b240*/  ISETP.GE.AND P1, PT, R95, R166, PT ;  /* 0x000000a65f00720c */ /* 0x000fe40003f26270 */
[----:B------:R-:W-:Y:S02]  /*1b250*/  FSEL R190, R24, -INF , !P4 ;  /* 0xff80000018be7808 */ /* 0x000fe40006000000 */
[----:B------:R-:W-:Y:S01]  /*1b260*/  FSEL R195, R60, -INF , !P3 ;  /* 0xff8000003cc37808 */ /* 0x000fe20005800000 */
[----:B-1----:R-:W-:Y:S01]  /*1b270*/  FFMA.FTZ R28, -R0, R28, R59 ;  /* 0x0000001c001c7223 */ /* 0x002fe2000001013b */
        /* <DEDUP_REMOVED lines=47> */
[----:B------:R-:W-:Y:S02]  /*1b570*/  @P6 IADD3 R30, R30, 0x1, RZ ;  /* 0x000000011e1e6810 */ /* 0x000fe40007ffe0ff */
[----:B------:R-:W-:Y:S02]  /*1b580*/  MOV R24, R26 ;  /* 0x0000001a00187202 */ /* 0x000fe40000000f00 */
[----:B------:R-:W2:Y:S01]  /*1b590*/  LD.E.64 R26, [R14.64+0x38] ;  /* 0x000038060e1a7980 */ /* 0x000ea2000c101b00 */
[----:B------:R-:W-:Y:S02]  /*1b5a0*/  IMAD.MOV.U32 R23, RZ, RZ, R30 ;  /* 0x000000ffff177224 */ /* 0x000fe400078e001e */
[----:B------:R-:W-:Y:S02]  /*1b5b0*/  @!P0 IMAD.MOV R24, RZ, RZ, -R24 ;  /* 0x000000ffff188224 */ /* 0x000fe400078e0a18 */
[----:B------:R-:W-:-:S03]  /*1b5c0*/  @!P2 IMAD.MOV R23, RZ, RZ, -R23 ;  /* 0x000000ffff17a224 */ /* 0x000fc600078e0a17 */
[C---:B------:R-:W-:Y:S02]  /*1b5d0*/  SEL R24, R3.reuse, R24, !P1 ;  /* 0x0000001803187207 */ /* 0x040fe40004800000 */
[----:B------:R-:W-:-:S03]  /*1b5e0*/  SEL R23, R3, R23, !P1 ;  /* 0x0000001703177207 */ /* 0x000fc60004800000 */
[----:B------:R-:W-:-:S04]  /*1b5f0*/  IMAD.WIDE R32, R24, 0x4, R244 ;  /* 0x0000000418207825 */ /* 0x000fc800078e02f4 */
[C---:B------:R-:W-:Y:S01]  /*1b600*/  IMAD.WIDE R34, R23.reuse, 0x4, R244 ;  /* 0x0000000417227825 */ /* 0x040fe200078e02f4 */
[----:B------:R1:W3:Y:S04]  /*1b610*/  LD.E R3, [R32.64] ;  /* 0x0000000620037980 */ /* 0x0002e8000c101900 */
[----:B------:R-:W3:Y:S04]  /*1b620*/  LD.E R19, [R34.64] ;  /* 0x0000000622137980 */ /* 0x000ee8000c101900 */
        /* <DEDUP_REMOVED lines=12> */
[----:B------:R-:W-:-:S05]  /*1b6f0*/  IMAD R19, R32, R24, R19 ;  /* 0x0000001820137224 */ /* 0x000fca00078e0213 */
[----:B------:R-:W-:Y:S01]  /*1b700*/  IADD3 R3, R31, R19, RZ ;  /* 0x000000131f037210 */ /* 0x000fe20007ffe0ff */
[----:B------:R-:W-:Y:S01]  /*1b710*/  IMAD.MOV.U32 R19, RZ, RZ, R30 ;  /* 0x000000ffff137224 */ /* 0x000fe200078e001e */
[----:B------:R-:W-:Y:S05]  /*1b720*/  BRA `(.L_x_4769) ;  /* 0x0000003000007947 */ /* 0x000fea0003800000 */
.L_x_4768:
[----:B------:R-:W2:Y:S02]  /*1b730*/  LD.E R19, [R14.64+0x38] ;  /* 0x000038060e137980 */ /* 0x000ea4000c101900 */
[----:B--2---:R-:W-:-:S04]  /*1b740*/  LEA R19, -R19, RZ, 0x6 ;  /* 0x000000ff13137211 */ /* 0x004fc800078e31ff */
[----:B------:R-:W-:Y:S02]  /*1b750*/  SHF.R.S32.HI R3, RZ, 0x1f, R19 ;  /* 0x0000001fff037819 */ /* 0x000fe40000011413 */
.L_x_4769:
[----:B------:R-:W-:Y:S05]  /*1b760*/  BSYNC B0 ;  /* 0x0000000000007941 */ /* 0x000fea0003800000 */
.L_x_4767:
[C---:B------:R-:W-:Y:S02]  /*1b770*/  LOP3.LUT P3, RZ, R246.reuse, 0x4, RZ, 0xc0, !PT ;  /* 0x00000004f6ff7812 */ /* 0x040fe4000786c0ff */
[C---:B------:R-:W-:Y:S02]  /*1b780*/  LOP3.LUT P4, RZ, R246.reuse, 0x2, RZ, 0xc0, !PT ;  /* 0x00000002f6ff7812 */ /* 0x040fe4000788c0ff */
        /* <DEDUP_REMOVED lines=42> */
[-C--:B------:R-:W-:Y:S01]  /*1ba30*/  @P4 LEA R50, P0, R3, R236.reuse, 0x1 ;  /* 0x000000ec03324211 */ /* 0x080fe200078008ff */
        /* <DEDUP_REMOVED lines=82> */
.L_x_4766:
[----:B------:R-:W-:Y:S05]  /*1bf60*/  BSYNC B1 ;  /* 0x0000000000017941 */ /* 0x000fea0003800000 */
.L_x_4765:
[----:B-1----:R1:W2:Y:S01]  /*1bf70*/  LD.E R31, [R14.64+0xdc] ;  /* 0x0000dc060e1f7980 */ /* 0x0022a2000c101900 */
        /* <DEDUP_REMOVED lines=9> */
[----:B------:R-:W-:Y:S01]  /*1c010*/  LEA R227, R39, R229, 0x1 ;  /* 0x000000e527e37211 */ /* 0x000fe200078e08ff */
[----:B------:R-:W-:Y:S01]  /*1c020*/  LDSM.16.MT88.4 R48, [R228+0x10000] ;  /* 0x01000000e430783b */ /* 0x000fe20000004200 */
[----:B------:R-:W-:-:S03]  /*1c030*/  FMNMX.FTZ R19, R4, R19, !PT ;  /* 0x0000001304137209 */ /* 0x000fc60007810000 */
[----:B------:R-:W-:Y:S01]  /*1c040*/  LDSM.16.MT88.4 R56, [R227+0x10000] ;  /* 0x01000000e338783b */ /* 0x000fe20000004200 */
[----:B------:R-:W-:-:S03]  /*1c050*/  FMNMX.FTZ R19, R13, R19, !PT ;  /* 0x000000130d137209 */ /* 0x000fc60007810000 */
[----:B------:R-:W-:Y:S01]  /*1c060*/  LDSM.16.MT88.4 R64, [R230+0x12000] ;  /* 0x01200000e640783b */ /* 0x000fe20000004200 */
[----:B-1----:R-:W-:Y:S02]  /*1c070*/  FMNMX.FTZ R15, R20, R6, !PT ;  /* 0x00000006140f7209 */ /* 0x002fe40007810000 */
        /* <DEDUP_REMOVED lines=26> */
[----:B------:R-:W-:-:S03]  /*1c220*/  FMNMX.FTZ R15, R189, R15, !PT ;  /* 0x0000000fbd0f7209 */ /* 0x000fc60007810000 */
[----:B------:R-:W1:Y:S01]  /*1c230*/  SHFL.BFLY PT, R14, R19, 0x2, 0x1f ;  /* 0x0c401f00130e7f89 */ /* 0x000e6200000e0000 */
[----:B------:R-:W-:-:S03]  /*1c240*/  FMNMX.FTZ R15, R190, R15, !PT ;  /* 0x0000000fbe0f7209 */ /* 0x000fc60007810000 */
[----:B------:R-:W-:Y:S01]  /*1c250*/  LDSM.16.MT88.4 R152, [R228+0x16000] ;  /* 0x01600000e498783b */ /* 0x000fe20000004200 */
[----:B------:R-:W-:-:S03]  /*1c260*/  FMNMX.FTZ R15, R188, R15, !PT ;  /* 0x0000000fbc0f7209 */ /* 0x000fc60007810000 */
[----:B------:R-:W-:Y:S01]  /*1c270*/  LDSM.16.MT88.4 R24, [R227+0x12800] ;  /* 0x01280000e318783b */ /* 0x000fe20000004200 */
        /* <DEDUP_REMOVED lines=25> */
[-CC-:B------:R-:W-:Y:S01]  /*1c410*/  FFMA.FTZ R171, R7, R31.reuse, -R30.reuse ;  /* 0x0000001f07ab7223 */ /* 0x180fe2000001081e */
[----:B------:R-:W1:Y:S01]  /*1c420*/  MUFU.EX2 R174, R174 ;  /* 0x000000ae00ae7308 */ /* 0x000e620000000800 */
[-CC-:B------:R-:W-:Y:S01]  /*1c430*/  FFMA.FTZ R172, R5, R31.reuse, -R193.reuse ;  /* 0x0000001f05ac7223 */ /* 0x180fe200000108c1 */
[----:B------:R-:W-:Y:S01]  /*1c440*/  LDSM.16.MT88.4 R16, [R230+0x10800] ;  /* 0x01080000e610783b */ /* 0x000fe20000004200 */
[-CC-:B------:R-:W-:Y:S02]  /*1c450*/  FFMA.FTZ R168, R4, R31.reuse, -R193.reuse ;  /* 0x0000001f04a87223 */ /* 0x180fe400000108c1 */
[-C--:B------:R-:W-:Y:S01]  /*1c460*/  FFMA.FTZ R32, R11, R31.reuse, -R193 ;  /* 0x0000001f0b207223 */ /* 0x080fe200000108c1 */
[----:B------:R-:W2:Y:S01]  /*1c470*/  LDSM.16.MT88.4 R4, [R227+0x16000] ;  /* 0x01600000e304783b */ /* 0x000ea20000004200 */
[-CC-:B------:R-:W-:Y:S01]  /*1c480*/  FFMA.FTZ R170, R10, R31.reuse, -R30.reuse ;  /* 0x0000001f0aaa7223 */ /* 0x180fe2000001081e */
[----:B------:R-:W-:Y:S01]  /*1c490*/  MUFU.EX2 R173, R173 ;  /* 0x000000ad00ad7308 */ /* 0x000fe20000000800 */
[----:B------:R-:W-:-:S02]  /*1c4a0*/  FFMA.FTZ R34, R8, R31, -R30 ;  /* 0x0000001f08227223 */ /* 0x000fc4000001081e */
[-CC-:B------:R-:W-:Y:S02]  /*1c4b0*/  FFMA.FTZ R33, R9, R31.reuse, -R30.reuse ;  /* 0x0000001f09217223 */ /* 0x180fe4000001081e */
[----:B------:R-:W3:Y:S01]  /*1c4c0*/  LDSM.16.MT88.4 R8, [R229+0x10800] ;  /* 0x01080000e508783b */ /* 0x000ee20000004200 */
[--C-:B------:R-:W-:Y:S02]  /*1c4d0*/  FFMA.FTZ R35, R13, R31, -R193.reuse ;  /* 0x0000001f0d237223 */ /* 0x100fe400000108c1 */
[----:B------:R-:W4:Y:S01]  /*1c4e0*/  MUFU.EX2 R169, R169 ;  /* 0x000000a900a97308 */ /* 0x000f220000000800 */
[----:B-1----:R-:W-:Y:S01]  /*1c4f0*/  F2FP.BF16.PACK_AB R144, R174, R175 ;  /* 0x000000afae90723e */ /* 0x002fe200000010ff */
[-C--:B------:R-:W-:Y:S02]  /*1c500*/  FFMA.FTZ R3, R12, R31.reuse, -R30 ;  /* 0x0000001f0c037223 */ /* 0x080fe4000001081e */
[----:B------:R-:W1:Y:S01]  /*1c510*/  LDSM.16.MT88.4 R12, [R228+0x10800] ;  /* 0x01080000e40c783b */ /* 0x000e620000004200 */
[----:B------:R-:W-:-:S02]  /*1c520*/  FFMA.FTZ R179, R179, R31, -R193 ;  /* 0x0000001fb3b37223 */ /* 0x000fc400000108c1 */
[-CC-:B------:R-:W-:Y:S01]  /*1c530*/  FFMA.FTZ R180, R180, R31.reuse, -R193.reuse ;  /* 0x0000001fb4b47223 */ /* 0x180fe200000108c1 */
[----:B------:R-:W-:Y:S01]  /*1c540*/  MUFU.EX2 R177, R177 ;  /* 0x000000b100b17308 */ /* 0x000fe20000000800 */
[-CC-:B------:R-:W-:Y:S02]  /*1c550*/  FFMA.FTZ R181, R181, R31.reuse, -R193.reuse ;  /* 0x0000001fb5b57223 */ /* 0x180fe400000108c1 */
[-C--:B------:R-:W-:Y:S02]  /*1c560*/  FFMA.FTZ R182, R182, R31.reuse, -R193 ;  /* 0x0000001fb6b67223 */ /* 0x080fe400000108c1 */
[-CC-:B------:R-:W-:Y:S02]  /*1c570*/  FFMA.FTZ R183, R183, R31.reuse, -R30.reuse ;  /* 0x0000001fb7b77223 */ /* 0x180fe4000001081e */
[--C-:B------:R-:W-:Y:S01]  /*1c580*/  FFMA.FTZ R186, R186, R31, -R30.reuse ;  /* 0x0000001fbaba7223 */ /* 0x100fe2000001081e */
[----:B------:R-:W5:Y:S01]  /*1c590*/  MUFU.EX2 R176, R176 ;  /* 0x000000b000b07308 */ /* 0x000f620000000800 */
[----:B----4-:R-:W-:Y:S01]  /*1c5a0*/  F2FP.BF16.PACK_AB R146, R169, R173 ;  /* 0x000000ada992723e */ /* 0x010fe200000010ff */
[----:B------:R-:W-:-:S02]  /*1c5b0*/  FFMA.FTZ R189, R189, R31, -R30 ;  /* 0x0000001fbdbd7223 */ /* 0x000fc4000001081e */
[-CC-:B------:R-:W-:Y:S02]  /*1c5c0*/  FFMA.FTZ R190, R190, R31.reuse, -R30.reuse ;  /* 0x0000001fbebe7223 */ /* 0x180fe4000001081e */
[-CC-:B------:R-:W-:Y:S02]  /*1c5d0*/  FFMA.FTZ R250, R191, R31.reuse, -R193.reuse ;  /* 0x0000001fbffa7223 */ /* 0x180fe400000108c1 */
        /* <DEDUP_REMOVED lines=110> */
[C---:B----4-:R-:W-:Y:S08]  /*1ccc0*/  HMMA.16816.F32.BF16 R116, R4.reuse, R20, R116 ;  /* 0x000000140474723c */ /* 0x050ff00000041874 */
        /* <DEDUP_REMOVED lines=16> */
[----:B------:R-:W-:Y:S07]  /*1cdd0*/  LDSM.16.MT88.4 R16, [R230+0x11000] ;  /* 0x01100000e610783b */ /* 0x000fee0000004200 */
[C---:B---3--:R-:W-:Y:S08]  /*1cde0*/  HMMA.16816.F32.BF16 R140, R4.reuse, R12, R140 ;  /* 0x0000000c048c723c */ /* 0x048ff0000004188c */
[C---:B------:R-:W-:Y:S01]  /*1cdf0*/  HMMA.16816.F32.BF16 R152, R4.reuse, R14, R152 ;  /* 0x0000000e0498723c */ /* 0x040fe20000041898 */
[----:B------:R-:W2:Y:S07]  /*1ce00*/  LDSM.16.MT88.4 R12, [R228+0x11000] ;  /* 0x01100000e40c783b */ /* 0x000eae0000004200 */
[C---:B----4-:R-:W-:Y:S08]  /*1ce10*/  HMMA.16816.F32.BF16 R148, R4.reuse, R20, R148 ;  /* 0x000000140494723c */ /* 0x050ff00000041894 */
        /* <DEDUP_REMOVED lines=115> */
[----:B------:R-:W-:Y:S01]  /*1d550*/  HMMA.16816.F32.BF16 R144, R4, R10, R144 ;  /* 0x0000000a0490723c */ /* 0x000fe20000041890 */
[----:B------:R-:W-:Y:S07]  /*1d560*/  @!P5 BRA `(.L_x_4770) ;  /* 0x00004b800000d947 */ /* 0x000fee0003800000 */
[----:B------:R-:W1:Y:S01]  /*1d570*/  S2R R3, SR_TID.X ;  /* 0x0000000000037919 */ /* 0x000e620000002100 */
[----:B------:R-:W-:-:S02]  /*1d580*/  IADD3 R248, R167, -0x2, RZ ;  /* 0xfffffffea7f87810 */ /* 0x000fc40007ffe0ff */
[----:B-1----:R-:W-:-:S05]  /*1d590*/  LOP3.LUT R3, R3, 0x3, RZ, 0xc0, !PT ;  /* 0x0000000303037812 */ /* 0x002fca00078ec0ff */
[----:B------:R-:W-:Y:S02]  /*1d5a0*/  IMAD R247, R3, -0x2, R2 ;  /* 0xfffffffe03f77824 */ /* 0x000fe400078e0202 */
[----:B------:R-:W-:Y:S02]  /*1d5b0*/  IMAD.MOV.U32 R2, RZ, RZ, R164 ;  /* 0x000000ffff027224 */ /* 0x000fe400078e00a4 */
[----:B------:R-:W-:Y:S01]  /*1d5c0*/  IMAD.MOV.U32 R3, RZ, RZ, R165 ;  /* 0x000000ffff037224 */ /* 0x000fe200078e00a5 */
[----:B------:R-:W-:-:S03]  /*1d5d0*/  IADD3 R247, R166, R247, -R241 ;  /* 0x000000f7a6f77210 */ /* 0x000fc60007ffe8f1 */
.L_x_4779:
        /* <DEDUP_REMOVED lines=15> */
[----:B------:R-:W-:Y:S02]  /*1d6d0*/  IADD3 R12, R4, 0x40, RZ ;  /* 0x00000040040c7810 */ /* 0x000fe40007ffe0ff */
[----:B------:R-:W-:Y:S02]  /*1d6e0*/  IABS R5, R4 ;  /* 0x0000000400057213 */ /* 0x000fe40000000000 */
        /* <DEDUP_REMOVED lines=35> */
[----:B------:R-:W-:Y:S01]  /*1d920*/  SEL R10, R4, R10, !P1 ;  /* 0x0000000a040a7207 */ /* 0x000fe20004800000 */
[----:B------:R-:W2:Y:S01]  /*1d930*/  LD.E.64 R8, [R166.64+0x40] ;  /* 0x00004004a6087980 */ /* 0x000ea2000c101b00 */
[-C--:B------:R-:W-:Y:S02]  /*1d940*/  LEA R4, P1, R6, R244.reuse, 0x2 ;  /* 0x000000f406047211 */ /* 0x080fe400078210ff */
[----:B------:R-:W-:Y:S02]  /*1d950*/  LEA R12, P0, R10, R244, 0x2 ;  /* 0x000000f40a0c7211 */ /* 0x000fe400078010ff */
[-C--:B------:R-:W-:Y:S01]  /*1d960*/  LEA.HI.X.SX32 R5, R6, R245.reuse, 0x2, P1 ;  /* 0x000000f506057211 */ /* 0x080fe200008f16ff */
[C---:B------:R-:W-:Y:S01]  /*1d970*/  IMAD.IADD R6, R10.reuse, 0x1, -R6 ;  /* 0x000000010a067824 */ /* 0x040fe200078e0a06 */
[----:B------:R-:W-:Y:S03]  /*1d980*/  LEA.HI.X.SX32 R13, R10, R245, 0x2, P0 ;  /* 0x000000f50a0d7211 */ /* 0x000fe600000f16ff */
[----:B------:R-:W-:Y:S01]  /*1d990*/  IMAD R11, R11, R6, -0x40 ;  /* 0xffffffc00b0b7424 */ /* 0x000fe200078e0206 */
[----:B------:R1:W3:Y:S04]  /*1d9a0*/  LD.E R4, [R4.64] ;  /* 0x0000000404047980 */ /* 0x0002e8000c101900 */
[----:B------:R-:W-:Y:S01]  /*1d9b0*/  SHF.R.S32.HI R7, RZ, 0x1f, R11 ;  /* 0x0000001fff077819 */ /* 0x000fe2000001140b */
[----:B-1----:R1:W3:Y:S04]  /*1d9c0*/  LD.E R5, [R12.64] ;  /* 0x000000040c057980 */ /* 0x0022e8000c101900 */
        /* <DEDUP_REMOVED lines=13> */
.L_x_4772:
[----:B------:R-:W-:Y:S02]  /*1daa0*/  ULDC.64 UR4, c[0x0][0x118] ;  /* 0x0000460000047ab9 */ /* 0x000fe40000000a00 */
[----:B------:R-:W2:Y:S02]  /*1dab0*/  LD.E R8, [R166.64+0x40] ;  /* 0x00004004a6087980 */ /* 0x000ea4000c101900 */
[----:B--2---:R-:W-:Y:S04]  /*1dac0*/  LEA R8, -R8, RZ, 0x6 ;  /* 0x000000ff08087211 */ /* 0x004fe800078e31ff */
[----:B------:R-:W-:Y:S02]  /*1dad0*/  SHF.R.S32.HI R4, RZ, 0x1f, R8 ;  /* 0x0000001fff047819 */ /* 0x000fe40000011408 */
.L_x_4773:
[----:B------:R-:W-:Y:S05]  /*1dae0*/  BSYNC B0 ;  /* 0x0000000000007941 */ /* 0x000fea0003800000 */
.L_x_4771:
[----:B------:R-:W-:Y:S01]  /*1daf0*/  LOP3.LUT P6, RZ, R246, 0x1, RZ, 0xc0, !PT ;  /* 0x00000001f6ff7812 */ /* 0x000fe200078cc0ff */
[----:B------:R-:W-:Y:S01]  /*1db00*/  ULDC.64 UR4, c[0x0][0x118] ;  /* 0x0000460000047ab9 */ /* 0x000fe20000000a00 */
[----:B------:R-:W-:Y:S01]  /*1db10*/  LEA R164, P0, R8, R185, 0x1 ;  /* 0x000000b908a47211 */ /* 0x000fe200078008ff */
[----:B------:R-:W-:Y:S01]  /*1db20*/  BSSY B1, `(.L_x_4774) ;  /* 0x0000209000017945 */ /* 0x000fe20003800000 */
[----:B------:R-:W-:Y:S02]  /*1db30*/  LOP3.LUT P5, RZ, R246, 0x2, RZ, 0xc0, !PT ;  /* 0x00000002f6ff7812 */ /* 0x000fe400078ac0ff */
[-C--:B------:R-:W-:Y:S02]  /*1db40*/  LEA.HI.X R165, R8, R184.reuse, R4, 0x1, P0 ;  /* 0x000000b808a57211 */ /* 0x080fe400000f0c04 */
        /* <DEDUP_REMOVED lines=43> */
[C---:B------:R-:W-:Y:S02]  /*1de00*/  @P3 LEA R18, P0, R5.reuse, R185, 0x1 ;  /* 0x000000b905123211 */ /* 0x040fe400078008ff */
[CCC-:B------:R-:W-:Y:S01]  /*1de10*/  @P4 LEA.HI.X R21, R5.reuse, R184.reuse, R4.reuse, 0x1, P1 ;  /* 0x000000b805154211 */ /* 0x1c0fe200008f0c04 */
        /* <DEDUP_REMOVED lines=26> */
[----:B------:R-:W-:Y:S01]  /*1dfc0*/  ISETP.GE.AND P0, PT, R248, 0x1, PT ;  /* 0x00000001f800780c */ /* 0x000fe20003f06270 */
        /* <DEDUP_REMOVED lines=42> */
[----:B----4-:R-:W4:Y:S04]  /*1e270*/  LDSM.16.M88.4 R8, [R225+0x8000] ;  /* 0x00800000e108783b */ /* 0x010f280000000200 */
[----:B--2---:R-:W3:Y:S04]  /*1e280*/  LDSM.16.M88.4 R16, [R225+0x8800] ;  /* 0x00880000e110783b */ /* 0x004ee80000000200 */
[----:B-1----:R-:W5:Y:S04]  /*1e290*/  LDSM.16.M88.4 R24, [R225+0x9000] ;  /* 0x00900000e118783b */ /* 0x002f680000000200 */
[----:B------:R-:W0:Y:S04]  /*1e2a0*/  LDGDEPBAR ;  /* 0x00000000000079af */ /* 0x000e280000000000 */
[----:B------:R-:W1:Y:S04]  /*1e2b0*/  LDSM.16.M88.4 R168, [R225+0x9800] ;  /* 0x00980000e1a8783b */ /* 0x000e680000000200 */
[----:B------:R-:W-:Y:S04]  /*1e2c0*/  LDSM.16.M88.4 R172, [R224] ;  /* 0x00000000e0ac783b */ /* 0x000fe80000000200 */
[----:B------:R-:W2:Y:S04]  /*1e2d0*/  LDSM.16.M88.4 R176, [R223] ;  /* 0x00000000dfb0783b */ /* 0x000ea80000000200 */
[----:B------:R-:W1:Y:S04]  /*1e2e0*/  LDSM.16.M88.4 R180, [R219] ;  /* 0x00000000dbb4783b */ /* 0x000e680000000200 */
[----:B------:R-:W1:Y:S04]  /*1e2f0*/  LDSM.16.M88.4 R184, [R218] ;  /* 0x00000000dab8783b */ /* 0x000e680000000200 */
[----:B------:R-:W1:Y:S01]  /*1e300*/  LDSM.16.M88.4 R188, [R217] ;  /* 0x00000000d9bc783b */ /* 0x000e620000000200 */
[C---:B----4-:R-:W-:Y:S03]  /*1e310*/  HMMA.16816.F32.BF16 R4, R32.reuse, R8, RZ ;  /* 0x000000082004723c */ /* 0x050fe600000418ff */
[----:B------:R-:W-:Y:S04]  /*1e320*/  LDSM.16.M88.4 R192, [R222] ;  /* 0x00000000dec0783b */ /* 0x000fe80000000200 */
[----:B------:R-:W4:Y:S01]  /*1e330*/  LDSM.16.M88.4 R196, [R220+0x8000] ;  /* 0x00800000dcc4783b */ /* 0x000f220000000200 */
[C---:B------:R-:W-:Y:S03]  /*1e340*/  HMMA.16816.F32.BF16 R8, R32.reuse, R10, RZ ;  /* 0x0000000a2008723c */ /* 0x040fe600000418ff */
[----:B------:R-:W2:Y:S05]  /*1e350*/  LDSM.16.M88.4 R200, [R220+0x8800] ;  /* 0x00880000dcc8783b */ /* 0x000eaa0000000200 */
[C---:B---3--:R-:W-:Y:S08]  /*1e360*/  HMMA.16816.F32.BF16 R12, R32.reuse, R16, RZ ;  /* 0x00000010200c723c */ /* 0x048ff000000418ff */
[C---:B------:R-:W-:Y:S08]  /*1e370*/  HMMA.16816.F32.BF16 R16, R32.reuse, R18, RZ ;  /* 0x000000122010723c */ /* 0x040ff000000418ff */
[C---:B-----5:R-:W-:Y:S08]  /*1e380*/  HMMA.16816.F32.BF16 R20, R32.reuse, R24, RZ ;  /* 0x000000182014723c */ /* 0x060ff000000418ff */
[C---:B------:R-:W-:Y:S08]  /*1e390*/  HMMA.16816.F32.BF16 R24, R32.reuse, R26, RZ ;  /* 0x0000001a2018723c */ /* 0x040ff000000418ff */
[C---:B-1----:R-:W-:Y:S08]  /*1e3a0*/  HMMA.16816.F32.BF16 R28, R32.reuse, R168, RZ ;  /* 0x000000a8201c723c */ /* 0x042ff000000418ff */
        /* <DEDUP_REMOVED lines=13> */
[----:B------:R-:W5:Y:S04]  /*1e480*/  LDSM.16.M88.4 R172, [R216+0x800] ;  /* 0x00080000d8ac783b */ /* 0x000f680000000200 */
[----:B------:R-:W2:Y:S03]  /*1e490*/  LDSM.16.M88.4 R188, [R216+0x1000] ;  /* 0x00100000d8bc783b */ /* 0x000ea60000000200 */
[C---:B----4-:R-:W-:Y:S08]  /*1e4a0*/  HMMA.16816.F32.BF16 R4, R192.reuse, R196, R4 ;  /* 0x000000c4c004723c */ /* 0x050ff00000041804 */
        /* <DEDUP_REMOVED lines=12> */
[C---:B---3--:R-:W-:Y:S08]  /*1e570*/  HMMA.16816.F32.BF16 R4, R180.reuse, R184, R4 ;  /* 0x000000b8b404723c */ /* 0x048ff00000041804 */
[C---:B------:R-:W-:Y:S01]  /*1e580*/  HMMA.16816.F32.BF16 R8, R180.reuse, R186, R8 ;  /* 0x000000bab408723c */ /* 0x040fe20000041808 */
[----:B------:R-:W3:Y:S07]  /*1e590*/  LDSM.16.M88.4 R184, [R225+0xb800] ;  /* 0x00b80000e1b8783b */ /* 0x000eee0000000200 */
[C---:B-----5:R-:W-:Y:S08]  /*1e5a0*/  HMMA.16816.F32.BF16 R12, R180.reuse, R172, R12 ;  /* 0x000000acb40c723c */ /* 0x060ff0000004180c */
[C---:B------:R-:W-:Y:S01]  /*1e5b0*/  HMMA.16816.F32.BF16 R16, R180.reuse, R174, R16 ;  /* 0x000000aeb410723c */ /* 0x040fe20000041810 */
[----:B------:R-:W-:Y:S07]  /*1e5c0*/  LDSM.16.M88.4 R172, [R215] ;  /* 0x00000000d7ac783b */ /* 0x000fee0000000200 */
[C---:B------:R-:W-:Y:S08]  /*1e5d0*/  HMMA.16816.F32.BF16 R20, R180.reuse, R188, R20 ;  /* 0x000000bcb414723c */ /* 0x040ff00000041814 */
[C---:B------:R-:W-:Y:S01]  /*1e5e0*/  HMMA.16816.F32.BF16 R24, R180.reuse, R190, R24 ;  /* 0x000000beb418723c */ /* 0x040fe20000041818 */
[----:B------:R-:W-:Y:S07]  /*1e5f0*/  LDSM.16.M88.4 R188, [R213] ;  /* 0x00000000d5bc783b */ /* 0x000fee0000000200 */
[C---:B-1----:R-:W-:Y:S08]  /*1e600*/  HMMA.16816.F32.BF16 R28, R180.reuse, R168, R28 ;  /* 0x000000a8b41c723c */ /* 0x042ff0000004181c */
[----:B------:R-:W-:Y:S01]  /*1e610*/  HMMA.16816.F32.BF16 R32, R180, R170, R32 ;  /* 0x000000aab420723c */ /* 0x000fe20000041820 */
[----:B------:R-:W1:Y:S04]  /*1e620*/  LDSM.16.M88.4 R168, [R224+0x2000] ;  /* 0x00200000e0a8783b */ /* 0x000e680000000200 */
[----:B------:R-:W5:Y:S03]  /*1e630*/  LDSM.16.M88.4 R180, [R214] ;  /* 0x00000000d6b4783b */ /* 0x000f660000000200 */
[C---:B------:R-:W-:Y:S08]  /*1e640*/  HMMA.16816.F32.BF16 R4, R196.reuse, R200, R4 ;  /* 0x000000c8c404723c */ /* 0x040ff00000041804 */
[C---:B------:R-:W-:Y:S01]  /*1e650*/  HMMA.16816.F32.BF16 R8, R196.reuse, R202, R8 ;  /* 0x000000cac408723c */ /* 0x040fe20000041808 */
[----:B------:R-:W1:Y:S07]  /*1e660*/  LDSM.16.M88.4 R200, [R212] ;  /* 0x00000000d4c8783b */ /* 0x000e6e0000000200 */
[C---:B--2---:R-:W-:Y:S08]  /*1e670*/  HMMA.16816.F32.BF16 R12, R196.reuse, R176, R12 ;  /* 0x000000b0c40c723c */ /* 0x044ff0000004180c */
[C---:B------:R-:W-:Y:S01]  /*1e680*/  HMMA.16816.F32.BF16 R16, R196.reuse, R178, R16 ;  /* 0x000000b2c410723c */ /* 0x040fe20000041810 */
[----:B------:R-:W-:Y:S07]  /*1e690*/  LDSM.16.M88.4 R176, [R222+0x2000] ;  /* 0x00200000deb0783b */ /* 0x000fee0000000200 */
[C---:B----4-:R-:W-:Y:S08]  /*1e6a0*/  HMMA.16816.F32.BF16 R20, R196.reuse, R192, R20 ;  /* 0x000000c0c414723c */ /* 0x050ff00000041814 */
[C---:B------:R-:W-:Y:S01]  /*1e6b0*/  HMMA.16816.F32.BF16 R24, R196.reuse, R194, R24 ;  /* 0x000000c2c418723c */ /* 0x040fe20000041818 */
[----:B------:R-:W2:Y:S07]  /*1e6c0*/  LDSM.16.M88.4 R192, [R220+0xa000] ;  /* 0x00a00000dcc0783b */ /* 0x000eae0000000200 */
[C---:B---3--:R-:W-:Y:S08]  /*1e6d0*/  HMMA.16816.F32.BF16 R28, R196.reuse, R184, R28 ;  /* 0x000000b8c41c723c */ /* 0x048ff0000004181c */
[----:B------:R-:W-:Y:S01]  /*1e6e0*/  HMMA.16816.F32.BF16 R32, R196, R186, R32 ;  /* 0x000000bac420723c */ /* 0x000fe20000041820 */
[----:B------:R-:W3:Y:S04]  /*1e6f0*/  LDSM.16.M88.4 R184, [R220+0xa800] ;  /* 0x00a80000dcb8783b */ /* 0x000ee80000000200 */
[----:B------:R-:W4:Y:S03]  /*1e700*/  LDSM.16.M88.4 R196, [R220+0xb000] ;  /* 0x00b00000dcc4783b */ /* 0x000f260000000200 */
[C---:B-1----:R-:W-:Y:S08]  /*1e710*/  HMMA.16816.F32.BF16 R4, R168.reuse, R172, R4 ;  /* 0x000000aca804723c */ /* 0x042ff00000041804 */
[C---:B------:R-:W-:Y:S01]  /*1e720*/  HMMA.16816.F32.BF16 R8, R168.reuse, R174, R8 ;  /* 0x000000aea808723c */ /* 0x040fe20000041808 */
[----:B------:R-:W1:Y:S07]  /*1e730*/  LDSM.16.M88.4 R172, [R220+0xb800] ;  /* 0x00b80000dcac783b */ /* 0x000e6e0000000200 */
[C---:B-----5:R-:W-:Y:S08]  /*1e740*/  HMMA.16816.F32.BF16 R12, R168.reuse, R180, R12 ;  /* 0x000000b4a80c723c */ /* 0x060ff0000004180c */
[C---:B------:R-:W-:Y:S01]  /*1e750*/  HMMA.16816.F32.BF16 R16, R168.reuse, R182, R16 ;  /* 0x000000b6a810723c */ /* 0x040fe20000041810 */
[----:B------:R-:W-:Y:S07]  /*1e760*/  LDSM.16.M88.4 R180, [R221+0x2000] ;  /* 0x00200000ddb4783b */ /* 0x000fee0000000200 */
[C---:B------:R-:W-:Y:S08]  /*1e770*/  HMMA.16816.F32.BF16 R20, R168.reuse, R188, R20 ;  /* 0x000000bca814723c */ /* 0x040ff00000041814 */
[C---:B------:R-:W-:Y:S01]  /*1e780*/  HMMA.16816.F32.BF16 R24, R168.reuse, R190, R24 ;  /* 0x000000bea818723c */ /* 0x040fe20000041818 */
[----:B------:R-:W5:Y:S07]  /*1e790*/  LDSM.16.M88.4 R188, [R216+0x2000] ;  /* 0x00200000d8bc783b */ /* 0x000f6e0000000200 */
        /* <DEDUP_REMOVED lines=13> */
[C---:B-1----:R-:W-:Y:S08]  /*1e870*/  HMMA.16816.F32.BF16 R28, R176.reuse, R172, R28 ;  /* 0x000000acb01c723c */ /* 0x042ff0000004181c */
[----:B------:R-:W-:Y:S01]  /*1e880*/  HMMA.16816.F32.BF16 R32, R176, R174, R32 ;  /* 0x000000aeb020723c */ /* 0x000fe20000041820 */
[----:B------:R-:W-:Y:S04]  /*1e890*/  LDSM.16.M88.4 R172, [R225+0xd000] ;  /* 0x00d00000e1ac783b */ /* 0x000fe80000000200 */
[----:B------:R-:W-:Y:S03]  /*1e8a0*/  LDSM.16.M88.4 R176, [R225+0xd800] ;  /* 0x00d80000e1b0783b */ /* 0x000fe60000000200 */
[C---:B-----5:R-:W-:Y:S08]  /*1e8b0*/  HMMA.16816.F32.BF16 R4, R180.reuse, R188, R4 ;  /* 0x000000bcb404723c */ /* 0x060ff00000041804 */
[C---:B------:R-:W-:Y:S01]  /*1e8c0*/  HMMA.16816.F32.BF16 R8, R180.reuse, R190, R8 ;  /* 0x000000beb408723c */ /* 0x040fe20000041808 */
[----:B------:R-:W-:Y:S07]  /*1e8d0*/  LDSM.16.M88.4 R188, [R224+0x4000] ;  /* 0x00400000e0bc783b */ /* 0x000fee0000000200 */
[C---:B------:R-:W-:Y:S08]  /*1e8e0*/  HMMA.16816.F32.BF16 R12, R180.reuse, R168, R12 ;  /* 0x000000a8b40c723c */ /* 0x040ff0000004180c */
[C---:B------:R-:W-:Y:S01]  /*1e8f0*/  HMMA.16816.F32.BF16 R16, R180.reuse, R170, R16 ;  /* 0x000000aab410723c */ /* 0x040fe20000041810 */
[----:B------:R-:W1:Y:S07]  /*1e900*/  LDSM.16.M88.4 R168, [R225+0xc800] ;  /* 0x00c80000e1a8783b */ /* 0x000e6e0000000200 */
[C---:B------:R-:W-:Y:S08]  /*1e910*/  HMMA.16816.F32.BF16 R20, R180.reuse, R200, R20 ;  /* 0x000000c8b414723c */ /* 0x040ff00000041814 */
[C---:B------:R-:W-:Y:S01]  /*1e920*/  HMMA.16816.F32.BF16 R24, R180.reuse, R202, R24 ;  /* 0x000000cab418723c */ /* 0x040fe20000041818 */
[----:B------:R-:W4:Y:S07]  /*1e930*/  LDSM.16.M88.4 R200, [R211] ;  /* 0x00000000d3c8783b */ /* 0x000f2e0000000200 */
[C---:B--2---:R-:W-:Y:S08]  /*1e940*/  HMMA.16816.F32.BF16 R28, R180.reuse, R184, R28 ;  /* 0x000000b8b41c723c */ /* 0x044ff0000004181c */
[----:B------:R-:W-:Y:S01]  /*1e950*/  HMMA.16816.F32.BF16 R32, R180, R186, R32 ;  /* 0x000000bab420723c */ /* 0x000fe20000041820 */
[----:B------:R-:W2:Y:S04]  /*1e960*/  LDSM.16.M88.4 R180, [R210] ;  /* 0x00000000d2b4783b */ /* 0x000ea80000000200 */
[----:B------:R-:W5:Y:S03]  /*1e970*/  LDSM.16.M88.4 R184, [R209] ;  /* 0x00000000d1b8783b */ /* 0x000f660000000200 */
[C---:B---3--:R-:W-:Y:S08]  /*1e980*/  HMMA.16816.F32.BF16 R4, R192.reuse, R196, R4 ;  /* 0x000000c4c004723c */ /* 0x048ff00000041804 */
[C---:B------:R-:W-:Y:S01]  /*1e990*/  HMMA.16816.F32.BF16 R8, R192.reuse, R198, R8 ;  /* 0x000000c6c008723c */ /* 0x040fe20000041808 */
[----:B------:R-:W3:Y:S07]  /*1e9a0*/  LDSM.16.M88.4 R196, [R208] ;  /* 0x00000000d0c4783b */ /* 0x000eee0000000200 */
        /* <DEDUP_REMOVED lines=8> */
[----:B------:R-:W1:Y:S04]  /*1ea30*/  LDSM.16.M88.4 R176, [R220+0xc800] ;  /* 0x00c80000dcb0783b */ /* 0x000e680000000200 */
[----:B------:R-:W1:Y:S03]  /*1ea40*/  LDSM.16.M88.4 R192, [R220+0xd000] ;  /* 0x00d00000dcc0783b */ /* 0x000e660000000200 */
[C---:B----4-:R-:W-:Y:S08]  /*1ea50*/  HMMA.16816.F32.BF16 R4, R188.reuse, R200, R4 ;  /* 0x000000c8bc04723c */ /* 0x050ff00000041804 */
[C---:B------:R-:W-:Y:S01]  /*1ea60*/  HMMA.16816.F32.BF16 R8, R188.reuse, R202, R8 ;  /* 0x000000cabc08723c */ /* 0x040fe20000041808 */
[----:B------:R-:W4:Y:S07]  /*1ea70*/  LDSM.16.M88.4 R200, [R220+0xd800] ;  /* 0x00d80000dcc8783b */ /* 0x000f2e0000000200 */
[C---:B--2---:R-:W-:Y:S08]  /*1ea80*/  HMMA.16816.F32.BF16 R12, R188.reuse, R180, R12 ;  /* 0x000000b4bc0c723c */ /* 0x044ff0000004180c */
[C---:B------:R-:W-:Y:S01]  /*1ea90*/  HMMA.16816.F32.BF16 R16, R188.reuse, R182, R16 ;  /* 0x000000b6bc10723c */ /* 0x040fe20000041810 */
[----:B------:R-:W-:Y:S07]  /*1eaa0*/  LDSM.16.M88.4 R180, [R221+0x4000] ;  /* 0x00400000ddb4783b */ /* 0x000fee0000000200 */
[C---:B-----5:R-:W-:Y:S08]  /*1eab0*/  HMMA.16816.F32.BF16 R20, R188.reuse, R184, R20 ;  /* 0x000000b8bc14723c */ /* 0x060ff00000041814 */
[C---:B------:R-:W-:Y:S01]  /*1eac0*/  HMMA.16816.F32.BF16 R24, R188.reuse, R186, R24 ;  /* 0x000000babc18723c */ /* 0x040fe20000041818 */
[----:B------:R-:W2:Y:S07]  /*1ead0*/  LDSM.16.M88.4 R184, [R216+0x4000] ;  /* 0x00400000d8b8783b */ /* 0x000eae0000000200 */
[C---:B---3--:R-:W-:Y:S08]  /*1eae0*/  HMMA.16816.F32.BF16 R28, R188.reuse, R196, R28 ;  /* 0x000000c4bc1c723c */ /* 0x048ff0000004181c */
[----:B------:R-:W-:Y:S01]  /*1eaf0*/  HMMA.16816.F32.BF16 R32, R188, R198, R32 ;  /* 0x000000c6bc20723c */ /* 0x000fe20000041820 */
[----:B------:R-:W3:Y:S04]  /*1eb00*/  LDSM.16.M88.4 R188, [R216+0x4800] ;  /* 0x00480000d8bc783b */ /* 0x000ee80000000200 */
[----:B------:R-:W5:Y:S03]  /*1eb10*/  LDSM.16.M88.4 R196, [R216+0x5000] ;  /* 0x00500000d8c4783b */ /* 0x000f660000000200 */
        /* <DEDUP_REMOVED lines=8> */
[----:B------:R-:W1:Y:S07]  /*1eba0*/  LDSM.16.M88.4 R192, [R225+0xe000] ;  /* 0x00e00000e1c0783b */ /* 0x000e6e0000000200 */
[C---:B----4-:R-:W-:Y:S08]  /*1ebb0*/  HMMA.16816.F32.BF16 R28, R168.reuse, R200, R28 ;  /* 0x000000c8a81c723c */ /* 0x050ff0000004181c */
[----:B------:R-:W-:Y:S01]  /*1ebc0*/  HMMA.16816.F32.BF16 R32, R168, R202, R32 ;  /* 0x000000caa820723c */ /* 0x000fe20000041820 */
[----:B------:R-:W4:Y:S04]  /*1ebd0*/  LDSM.16.M88.4 R168, [R225+0xe800] ;  /* 0x00e80000e1a8783b */ /* 0x000f280000000200 */
[----:B------:R-:W1:Y:S03]  /*1ebe0*/  LDSM.16.M88.4 R200, [R225+0xf000] ;  /* 0x00f00000e1c8783b */ /* 0x000e660000000200 */
        /* <DEDUP_REMOVED lines=8> */
[----:B------:R-:W3:Y:S07]  /*1ec70*/  LDSM.16.M88.4 R196, [R207] ;  /* 0x00000000cfc4783b */ /* 0x000eee0000000200 */
[C---:B-1----:R-:W-:Y:S08]  /*1ec80*/  HMMA.16816.F32.BF16 R28, R180.reuse, R172, R28 ;  /* 0x000000acb41c723c */ /* 0x042ff0000004181c */
[----:B------:R-:W-:Y:S01]  /*1ec90*/  HMMA.16816.F32.BF16 R32, R180, R174, R32 ;  /* 0x000000aeb420723c */ /* 0x000fe20000041820 */
[----:B------:R-:W-:Y:S04]  /*1eca0*/  LDSM.16.M88.4 R172, [R205] ;  /* 0x00000000cdac783b */ /* 0x000fe80000000200 */
[----:B------:R-:W-:Y:S03]  /*1ecb0*/  LDSM.16.M88.4 R180, [R204] ;  /* 0x00000000ccb4783b */ /* 0x000fe60000000200 */
[C---:B------:R-:W-:Y:S08]  /*1ecc0*/  HMMA.16816.F32.BF16 R4, R176.reuse, R192, R4 ;  /* 0x000000c0b004723c */ /* 0x040ff00000041804 */
[C---:B------:R-:W-:Y:S01]  /*1ecd0*/  HMMA.16816.F32.BF16 R8, R176.reuse, R194, R8 ;  /* 0x000000c2b008723c */ /* 0x040fe20000041808 */
[----:B------:R-:W-:Y:S07]  /*1ece0*/  LDSM.16.M88.4 R192, [R222+0x6000] ;  /* 0x00600000dec0783b */ /* 0x000fee0000000200 */
[C---:B----4-:R-:W-:Y:S08]  /*1ecf0*/  HMMA.16816.F32.BF16 R12, R176.reuse, R168, R12 ;  /* 0x000000a8b00c723c */ /* 0x050ff0000004180c */
[C---:B------:R-:W-:Y:S01]  /*1ed00*/  HMMA.16816.F32.BF16 R16, R176.reuse, R170, R16 ;  /* 0x000000aab010723c */ /* 0x040fe20000041810 */
[----:B------:R-:W1:Y:S07]  /*1ed10*/  LDSM.16.M88.4 R168, [R206] ;  /* 0x00000000cea8783b */ /* 0x000e6e0000000200 */
[C---:B------:R-:W-:Y:S08]  /*1ed20*/  HMMA.16816.F32.BF16 R20, R176.reuse, R200, R20 ;  /* 0x000000c8b014723c */ /* 0x040ff00000041814 */
[C---:B------:R-:W-:Y:S01]  /*1ed30*/  HMMA.16816.F32.BF16 R24, R176.reuse, R202, R24 ;  /* 0x000000cab018723c */ /* 0x040fe20000041818 */
[----:B------:R-:W4:Y:S07]  /*1ed40*/  LDSM.16.M88.4 R200, [R220+0xe000] ;  /* 0x00e00000dcc8783b */ /* 0x000f2e0000000200 */
[C---:B--2---:R-:W-:Y:S08]  /*1ed50*/  HMMA.16816.F32.BF16 R28, R176.reuse, R184, R28 ;  /* 0x000000b8b01c723c */ /* 0x044ff0000004181c */
[----:B------:R-:W-:Y:S01]  /*1ed60*/  HMMA.16816.F32.BF16 R32, R176, R186, R32 ;  /* 0x000000bab020723c */ /* 0x000fe20000041820 */
[----:B------:R-:W2:Y:S04]  /*1ed70*/  LDSM.16.M88.4 R176, [R220+0xe800] ;  /* 0x00e80000dcb0783b */ /* 0x000ea80000000200 */
[----:B------:R-:W5:Y:S03]  /*1ed80*/  LDSM.16.M88.4 R184, [R220+0xf000] ;  /* 0x00f00000dcb8783b */ /* 0x000f660000000200 */
[C---:B---3--:R-:W-:Y:S08]  /*1ed90*/  HMMA.16816.F32.BF16 R4, R188.reuse, R196, R4 ;  /* 0x000000c4bc04723c */ /* 0x048ff00000041804 */
[C---:B------:R-:W-:Y:S01]  /*1eda0*/  HMMA.16816.F32.BF16 R8, R188.reuse, R198, R8 ;  /* 0x000000c6bc08723c */ /* 0x040fe20000041808 */
[----:B------:R-:W3:Y:S07]  /*1edb0*/  LDSM.16.M88.4 R196, [R220+0xf800] ;  /* 0x00f80000dcc4783b */ /* 0x000eee0000000200 */
        /* <DEDUP_REMOVED lines=12> */
[----:B------:R-:W4:Y:S01]  /*1ee80*/  LDSM.16.M88.4 R200, [R216+0x7800] ;  /* 0x00780000d8c8783b */ /* 0x000f220000000200 */
[----:B------:R-:W-:Y:S04]  /*1ee90*/  DEPBAR.LE SB0, 0x0 ;  /* 0x000080000000791a */ /* 0x000fe80000000000 */
[----:B------:R-:W-:Y:S02]  /*1eea0*/  BAR.SYNC.DEFER_BLOCKING 0x0 ;  /* 0x0000000000007b1d */ /* 0x000fe40000010000 */
[C---:B--2---:R-:W-:Y:S08]  /*1eeb0*/  HMMA.16816.F32.BF16 R12, R192.reuse, R176, R12 ;  /* 0x000000b0c00c723c */ /* 0x044ff0000004180c */
[C---:B------:R-:W-:Y:S08]  /*1eec0*/  HMMA.16816.F32.BF16 R16, R192.reuse, R178, R16 ;  /* 0x000000b2c010723c */ /* 0x040ff00000041810 */
[C---:B-----5:R-:W-:Y:S07]  /*1eed0*/  HMMA.16816.F32.BF16 R20, R192.reuse, R184, R20 ;  /* 0x000000b8c014723c */ /* 0x060fee0000041814 */
[----:B------:R-:W-:Y:S01]  /*1eee0*/  IMAD.MOV.U32 R185, RZ, RZ, R164 ;  /* 0x000000ffffb97224 */ /* 0x000fe200078e00a4 */
[C---:B------:R-:W-:Y:S04]  /*1eef0*/  HMMA.16816.F32.BF16 R24, R192.reuse, R186, R24 ;  /* 0x000000bac018723c */ /* 0x040fe80000041818 */
[----:B------:R-:W-:Y:S04]  /*1ef00*/  IMAD.MOV.U32 R184, RZ, RZ, R165 ;  /* 0x000000ffffb87224 */ /* 0x000fe800078e00a5 */
[C---:B---3--:R-:W-:Y:S08]  /*1ef10*/  HMMA.16816.F32.BF16 R28, R192.reuse, R196, R28 ;  /* 0x000000c4c01c723c */ /* 0x048ff0000004181c */
[----:B------:R-:W-:Y:S08]  /*1ef20*/  HMMA.16816.F32.BF16 R32, R192, R198, R32 ;  /* 0x000000c6c020723c */ /* 0x000ff00000041820 */
[C---:B-1----:R-:W-:Y:S08]  /*1ef30*/  HMMA.16816.F32.BF16 R4, R168.reuse, R172, R4 ;  /* 0x000000aca804723c */ /* 0x042ff00000041804 */
[C---:B------:R-:W-:Y:S08]  /*1ef40*/  HMMA.16816.F32.BF16 R8, R168.reuse, R174, R8 ;  /* 0x000000aea808723c */ /* 0x040ff00000041808 */
[C---:B------:R-:W-:Y:S08]  /*1ef50*/  HMMA.16816.F32.BF16 R12, R168.reuse, R180, R12 ;  /* 0x000000b4a80c723c */ /* 0x040ff0000004180c */
[C---:B------:R-:W-:Y:S08]  /*1ef60*/  HMMA.16816.F32.BF16 R16, R168.reuse, R182, R16 ;  /* 0x000000b6a810723c */ /* 0x040ff00000041810 */
[C---:B------:R-:W-:Y:S08]  /*1ef70*/  HMMA.16816.F32.BF16 R20, R168.reuse, R188, R20 ;  /* 0x000000bca814723c */ /* 0x040ff00000041814 */
[C---:B------:R-:W-:Y:S08]  /*1ef80*/  HMMA.16816.F32.BF16 R24, R168.reuse, R190, R24 ;  /* 0x000000bea818723c */ /* 0x040ff00000041818 */
[C---:B----4-:R-:W-:Y:S08]  /*1ef90*/  HMMA.16816.F32.BF16 R28, R168.reuse, R200, R28 ;  /* 0x000000c8a81c723c */ /* 0x050ff0000004181c */
        /* <DEDUP_REMOVED lines=48> */
[----:B------:R-:W-:Y:S05]  /*1f2a0*/  @!P1 IMAD.MOV R173, RZ, RZ, -R173 ;  /* 0x000000ffffad9224 */ /* 0x000fea00078e0aad */
[----:B------:R-:W-:Y:S02]  /*1f2b0*/  SEL R173, R164, R173, !P2 ;  /* 0x000000ada4ad7207 */ /* 0x000fe40005000000 */
[CC--:B------:R-:W-:Y:S02]  /*1f2c0*/  LEA R164, P1, R168.reuse, R244.reuse, 0x2 ;  /* 0x000000f4a8a47211 */ /* 0x0c0fe400078210ff */
[C---:B------:R-:W-:Y:S02]  /*1f2d0*/  LEA R176, P0, R173.reuse, R244, 0x2 ;  /* 0x000000f4adb07211 */ /* 0x040fe400078010ff */
        /* <DEDUP_REMOVED lines=20> */
.L_x_4777:
[----:B------:R-:W-:Y:S02]  /*1f420*/  ULDC.64 UR4, c[0x0][0x118] ;  /* 0x0000460000047ab9 */ /* 0x000fe40000000a00 */
[----:B------:R-:W2:Y:S02]  /*1f430*/  LD.E R170, [R166.64+0x38] ;  /* 0x00003804a6aa7980 */ /* 0x000ea4000c101900 */
[----:B--2---:R-:W-:Y:S04]  /*1f440*/  LEA R170, -R170, RZ, 0x6 ;  /* 0x000000ffaaaa7211 */ /* 0x004fe800078e31ff */
[----:B------:R-:W-:Y:S02]  /*1f450*/  SHF.R.S32.HI R164, RZ, 0x1f, R170 ;  /* 0x0000001fffa47819 */ /* 0x000fe400000114aa */
.L_x_4778:
[----:B------:R-:W-:Y:S05]  /*1f460*/  BSYNC B0 ;  /* 0x0000000000007941 */ /* 0x000fea0003800000 */
.L_x_4776:
[CC--:B------:R-:W-:Y:S01]  /*1f470*/  LEA R180, P0, R170.reuse, R236.reuse, 0x1 ;  /* 0x000000ecaab47211 */ /* 0x0c0fe200078008ff */
        /* <DEDUP_REMOVED lines=13> */
[CC--:B------:R-:W-:Y:S01]  /*1f550*/  @P5 LEA.HI.X R175, R169.reuse, R235.reuse, R168, 0x1, P0 ;  /* 0x000000eba9af5211 */ /* 0x0c0fe200000f0ca8 */
        /* <DEDUP_REMOVED lines=101> */
.L_x_4775:
[----:B------:R-:W-:Y:S05]  /*1fbb0*/  BSYNC B1 ;  /* 0x0000000000017941 */ /* 0x000fea0003800000 */
.L_x_4774:
[----:B------:R-:W-:Y:S01]  /*1fbc0*/  ULDC.64 UR4, c[0x0][0x118] ;  /* 0x0000460000047ab9 */ /* 0x000fe20000000a00 */
[----:B-1----:R-:W-:Y:S01]  /*1fbd0*/  IMAD R183, R248, -0x40, R247 ;  /* 0xffffffc0f8b77824 */ /* 0x002fe200078e02f7 */
[----:B------:R1:W2:Y:S04]  /*1fbe0*/  LD.E R166, [R166.64+0xdc] ;  /* 0x0000dc04a6a67980 */ /* 0x0002a8000c101900 */
        /* <DEDUP_REMOVED lines=10> */
[----:B------:R-:W-:Y:S02]  /*1fc90*/  ISETP.GE.AND P1, PT, R180, RZ, PT ;  /* 0x000000ffb400720c */ /* 0x000fe40003f26270 */
[C---:B------:R-:W-:Y:S02]  /*1fca0*/  @!P0 IADD3 R179, -R183.reuse, 0x1, RZ ;  /* 0x00000001b7b38810 */ /* 0x040fe40007ffe1ff */
[----:B------:R-:W-:Y:S01]  /*1fcb0*/  ISETP.GE.AND P0, PT, R178, RZ, PT ;  /* 0x000000ffb200720c */ /* 0x000fe20003f06270 */
[----:B------:R-:W-:Y:S01]  /*1fcc0*/  I2F R181, R181 ;  /* 0x000000b500b57306 */ /* 0x000fe20000201400 */
[C---:B------:R-:W-:Y:S02]  /*1fcd0*/  IADD3 R172, R183.reuse, -0x18, RZ ;  /* 0xffffffe8b7ac7810 */ /* 0x040fe40007ffe0ff */
[----:B------:R-:W-:Y:S02]  /*1fce0*/  IABS R182, R183 ;  /* 0x000000b700b67213 */ /* 0x000fe40000000000 */
[C---:B------:R-:W-:Y:S02]  /*1fcf0*/  IADD3 R171, R183.reuse, -0x19, RZ ;  /* 0xffffffe7b7ab7810 */ /* 0x040fe40007ffe0ff */
[C---:B------:R-:W-:Y:S02]  /*1fd00*/  IADD3 R170, R183.reuse, -0x20, RZ ;  /* 0xffffffe0b7aa7810 */ /* 0x040fe40007ffe0ff */
[----:B------:R-:W-:Y:S01]  /*1fd10*/  @!P1 IADD3 R180, -R183, -0x7, RZ ;  /* 0xfffffff9b7b49810 */ /* 0x000fe20007ffe1ff */
[----:B------:R-:W3:Y:S01]  /*1fd20*/  I2F R182, R182 ;  /* 0x000000b600b67306 */ /* 0x000ee20000201400 */
[----:B------:R-:W-:Y:S02]  /*1fd30*/  ISETP.GE.AND P1, PT, R177, RZ, PT ;  /* 0x000000ffb100720c */ /* 0x000fe40003f26270 */
[C---:B------:R-:W-:Y:S02]  /*1fd40*/  @!P0 IADD3 R178, -R183.reuse, 0x8, RZ ;  /* 0x00000008b7b28810 */ /* 0x040fe40007ffe1ff */
[----:B------:R-:W-:Y:S02]  /*1fd50*/  ISETP.GE.AND P0, PT, R176, RZ, PT ;  /* 0x000000ffb000720c */ /* 0x000fe40003f06270 */
[C---:B------:R-:W-:Y:S02]  /*1fd60*/  IADD3 R169, R183.reuse, -0x21, RZ ;  /* 0xffffffdfb7a97810 */ /* 0x040fe40007ffe0ff */
[C---:B------:R-:W-:Y:S01]  /*1fd70*/  IADD3 R168, R183.reuse, -0x28, RZ ;  /* 0xffffffd8b7a87810 */ /* 0x040fe20007ffe0ff */
[----:B------:R-:W4:Y:S01]  /*1fd80*/  I2F R179, R179 ;  /* 0x000000b300b37306 */ /* 0x000f220000201400 */
[C---:B-1----:R-:W-:Y:S02]  /*1fd90*/  IADD3 R167, R183.reuse, -0x29, RZ ;  /* 0xffffffd7b7a77810 */ /* 0x042fe40007ffe0ff */
[C---:B------:R-:W-:Y:S02]  /*1fda0*/  IADD3 R164, R183.reuse, -0x30, RZ ;  /* 0xffffffd0b7a47810 */ /* 0x040fe40007ffe0ff */
[----:B------:R-:W-:Y:S02]  /*1fdb0*/  @!P1 IADD3 R177, -R183, 0x9, RZ ;  /* 0x00000009b7b19810 */ /* 0x000fe40007ffe1ff */
[----:B------:R-:W-:Y:S02]  /*1fdc0*/  ISETP.GE.AND P1, PT, R175, RZ, PT ;  /* 0x000000ffaf00720c */ /* 0x000fe40003f26270 */
[----:B------:R-:W-:Y:S01]  /*1fdd0*/  @!P0 IADD3 R176, -R183, 0x10, RZ ;  /* 0x00000010b7b08810 */ /* 0x000fe20007ffe1ff */
[----:B------:R-:W1:Y:S01]  /*1fde0*/  I2F R178, R178 ;  /* 0x000000b200b27306 */ /* 0x000e620000201400 */
[----:B------:R-:W-:Y:S02]  /*1fdf0*/  ISETP.GE.AND P0, PT, R172, RZ, PT ;  /* 0x000000ffac00720c */ /* 0x000fe40003f06270 */
[----:B------:R-:W-:Y:S02]  /*1fe00*/  ISETP.GE.AND P4, PT, R167, RZ, PT ;  /* 0x000000ffa700720c */ /* 0x000fe40003f86270 */
[C---:B------:R-:W-:Y:S02]  /*1fe10*/  IADD3 R165, R183.reuse, -0x31, RZ ;  /* 0xffffffcfb7a57810 */ /* 0x040fe40007ffe0ff */
[----:B------:R-:W-:Y:S02]  /*1fe20*/  ISETP.GE.AND P3, PT, R164, RZ, PT ;  /* 0x000000ffa400720c */ /* 0x000fe40003f66270 */
[C---:B------:R-:W-:Y:S01]  /*1fe30*/  IADD3 R174, R183.reuse, -0x38, RZ ;  /* 0xffffffc8b7ae7810 */ /* 0x040fe20007ffe0ff */
[----:B------:R-:W5:Y:S01]  /*1fe40*/  I2F R180, R180 ;  /* 0x000000b400b47306 */ /* 0x000f620000201400 */
[----:B------:R-:W-:Y:S02]  /*1fe50*/  @!P1 IADD3 R175, -R183, 0x11, RZ ;  /* 0x00000011b7af9810 */ /* 0x000fe40007ffe1ff */
[----:B------:R-:W-:Y:S02]  /*1fe60*/  ISETP.GE.AND P1, PT, R171, RZ, PT ;  /* 0x000000ffab00720c */ /* 0x000fe40003f26270 */
[----:B------:R-:W-:Y:S02]  /*1fe70*/  @!P0 IADD3 R172, -R183, 0x18, RZ ;  /* 0x00000018b7ac8810 */ /* 0x000fe40007ffe1ff */
[----:B------:R-:W-:Y:S02]  /*1fe80*/  ISETP.GE.AND P0, PT, R170, RZ, PT ;  /* 0x000000ffaa00720c */ /* 0x000fe40003f06270 */
[----:B------:R-:W-:Y:S01]  /*1fe90*/  ISETP.GE.AND P2, PT, R165, RZ, PT ;  /* 0x000000ffa500720c */ /* 0x000fe20003f46270 */
[----:B------:R-:W1:Y:S01]  /*1fea0*/  I2F R177, R177 ;  /* 0x000000b100b17306 */ /* 0x000e620000201400 */
[C---:B------:R-:W-:Y:S02]  /*1feb0*/  IADD3 R173, R183.reuse, -0x39, RZ ;  /* 0xffffffc7b7ad7810 */ /* 0x040fe40007ffe0ff */
[C---:B------:R-:W-:Y:S02]  /*1fec0*/  @!P4 IADD3 R167, -R183.reuse, 0x29, RZ ;  /* 0x00000029b7a7c810 */ /* 0x040fe40007ffe1ff */
[C---:B------:R-:W-:Y:S02]  /*1fed0*/  @!P3 IADD3 R164, -R183.reuse, 0x30, RZ ;  /* 0x00000030b7a4b810 */ /* 0x040fe40007ffe1ff */
[----:B------:R-:W-:Y:S02]  /*1fee0*/  @!P1 IADD3 R171, -R183, 0x19, RZ ;  /* 0x00000019b7ab9810 */ /* 0x000fe40007ffe1ff */
[----:B------:R-:W-:Y:S01]  /*1fef0*/  ISETP.GE.AND P1, PT, R169, RZ, PT ;  /* 0x000000ffa900720c */ /* 0x000fe20003f26270 */
[----:B------:R-:W1:Y:S01]  /*1ff00*/  I2F R176, R176 ;  /* 0x000000b000b07306 */ /* 0x000e620000201400 */
[C---:B------:R-:W-:Y:S02]  /*1ff10*/  @!P0 IADD3 R170, -R183.reuse, 0x20, RZ ;  /* 0x00000020b7aa8810 */ /* 0x040fe40007ffe1ff */
[----:B------:R-:W-:Y:S02]  /*1ff20*/  ISETP.GE.AND P0, PT, R168, RZ, PT ;  /* 0x000000ffa800720c */ /* 0x000fe40003f06270 */
[C---:B------:R-:W-:Y:S05]  /*1ff30*/  @!P2 IADD3 R165, -R183.reuse, 0x31, RZ ;  /* 0x00000031b7a5a810 */ /* 0x040fea0007ffe1ff */
[----:B------:R-:W1:Y:S02]  /*1ff40*/  I2F R175, R175 ;  /* 0x000000af00af7306 */ /* 0x000e640000201400 */
[C---:B------:R-:W-:Y:S02]  /*1ff50*/  @!P1 IADD3 R169, -R183.reuse, 0x21, RZ ;  /* 0x00000021b7a99810 */ /* 0x040fe40007ffe1ff */
[----:B------:R-:W-:Y:S02]  /*1ff60*/  ISETP.GE.AND P1, PT, R174, RZ, PT ;  /* 0x000000ffae00720c */ /* 0x000fe40003f26270 */
[----:B------:R-:W-:Y:S02]  /*1ff70*/  @!P0 IADD3 R168, -R183, 0x28, RZ ;  /* 0x00000028b7a88810 */ /* 0x000fe40007ffe1ff */
[----:B------:R-:W-:Y:S02]  /*1ff80*/  ISETP.GE.AND P0, PT, R173, RZ, PT ;  /* 0x000000ffad00720c */ /* 0x000fe40003f06270 */
[----:B------:R-:W1:Y:S07]  /*1ff90*/  I2F R172, R172 ;  /* 0x000000ac00ac7306 */ /* 0x000e6e0000201400 */
[C---:B------:R-:W-:Y:S03]  /*1ffa0*/  @!P1 IADD3 R174, -R183.reuse, 0x38, RZ ;  /* 0x00000038b7ae9810 */ /* 0x040fe60007ffe1ff */
[----:B------:R-:W1:Y:S01]  /*1ffb0*/  I2F R171, R171 ;  /* 0x000000ab00ab7306 */ /* 0x000e620000201400 */
[----:B------:R-:W-:Y:S09]  /*1ffc0*/  @!P0 IADD3 R173, -R183, 0x39, RZ ;  /* 0x00000039b7ad8810 */ /* 0x000ff20007ffe1ff */
[----:B------:R-:W1:Y:S10]  /*1ffd0*/  I2F R170, R170 ;  /* 0x000000aa00aa7306 */ /* 0x000e740000201400 */
[----:B------:R-:W1:Y:S10]  /*1ffe0*/  I2F R169, R169 ;  /* 0x000000a900a97306 */ /* 0x000e740000201400 */
[----:B------:R-:W1:Y:S10]  /*1fff0*/  I2F R168, R168 ;  /* 0x000000a800a87306 */ /* 0x000e740000201400 */
[----:B------:R-:W1:Y:S10]  /*20000*/  I2F R167, R167 ;  /* 0x000000a700a77306 */ /* 0x000e740000201400 */
[----:B------:R-:W1:Y:S10]  /*20010*/  I2F R164, R164 ;  /* 0x000000a400a47306 */ /* 0x000e740000201400 */
[----:B------:R-:W1:Y:S10]  /*20020*/  I2F R165, R165 ;  /* 0x000000a500a57306 */ /* 0x000e740000201400 */
[----:B------:R-:W5:Y:S10]  /*20030*/  I2F R174, R174 ;  /* 0x000000ae00ae7306 */ /* 0x000f740000201400 */
[----:B------:R-:W5:Y:S01]  /*20040*/  I2F R173, R173 ;  /* 0x000000ad00ad7306 */ /* 0x000f620000201400 */
[C---:B---3--:R-:W-:Y:S02]  /*20050*/  FFMA.FTZ R4, -R0.reuse, R182, R4 ;  /* 0x000000b600047223 */ /* 0x048fe40000010104 */
[C---:B------:R-:W-:Y:S02]  /*20060*/  FFMA.FTZ R6, -R0.reuse, R181, R6 ;  /* 0x000000b500067223 */ /* 0x040fe40000010106 */
[----:B----4-:R-:W-:Y:S01]  /*20070*/  FFMA.FTZ R5, -R0, R179, R5 ;  /* 0x000000b300057223 */ /* 0x010fe20000010105 */
[----:B------:R-:W-:Y:S01]  /*20080*/  FMNMX.FTZ R181, R4, R3, !PT ;  /* 0x0000000304b57209 */ /* 0x000fe20007810000 */
[C---:B-1----:R-:W-:Y:S02]  /*20090*/  FFMA.FTZ R8, -R0.reuse, R178, R8 ;  /* 0x000000b200087223 */ /* 0x042fe40000010108 */
[C---:B-----5:R-:W-:Y:S01]  /*200a0*/  FFMA.FTZ R7, -R0.reuse, R180, R7 ;  /* 0x000000b400077223 */ /* 0x060fe20000010107 */
[----:B------:R-:W-:Y:S01]  /*200b0*/  FMNMX.FTZ R180, R5, R181, !PT ;  /* 0x000000b505b47209 */ /* 0x000fe20007810000 */
[----:B------:R-:W-:Y:S01]  /*200c0*/  FFMA.FTZ R11, -R0, R179, R11 ;  /* 0x000000b3000b7223 */ /* 0x000fe2000001010b */
[----:B------:R-:W-:Y:S01]  /*200d0*/  FMNMX.FTZ R179, R6, R2, !PT ;  /* 0x0000000206b37209 */ /* 0x000fe20007810000 */
[----:B------:R-:W-:Y:S01]  /*200e0*/  FFMA.FTZ R10, -R0, R182, R10 ;  /* 0x000000b6000a7223 */ /* 0x000fe2000001010a */
[----:B------:R-:W-:Y:S01]  /*200f0*/  FMNMX.FTZ R180, R8, R180, !PT ;  /* 0x000000b408b47209 */ /* 0x000fe20007810000 */
[C---:B------:R-:W-:Y:S01]  /*20100*/  FFMA.FTZ R9, -R0.reuse, R177, R9 ;  /* 0x000000b100097223 */ /* 0x040fe20000010109 */
[----:B------:R-:W-:Y:S01]  /*20110*/  FMNMX.FTZ R179, R7, R179, !PT ;  /* 0x000000b307b37209 */ /* 0x000fe20007810000 */
[C---:B------:R-:W-:Y:S02]  /*20120*/  FFMA.FTZ R12, -R0.reuse, R176, R12 ;  /* 0x000000b0000c7223 */ /* 0x040fe4000001010c */
[C---:B------:R-:W-:Y:S01]  /*20130*/  FFMA.FTZ R14, -R0.reuse, R178, R14 ;  /* 0x000000b2000e7223 */ /* 0x040fe2000001010e */
[----:B------:R-:W-:Y:S01]  /*20140*/  FMNMX.FTZ R180, R9, R180, !PT ;  /* 0x000000b409b47209 */ /* 0x000fe20007810000 */
[----:B------:R-:W-:Y:S01]  /*20150*/  FFMA.FTZ R13, -R0, R175, R13 ;  /* 0x000000af000d7223 */ /* 0x000fe2000001010d */
[----:B------:R-:W-:Y:S01]  /*20160*/  FMNMX.FTZ R179, R10, R179, !PT ;  /* 0x000000b30ab37209 */ /* 0x000fe20007810000 */
[----:B------:R-:W-:Y:S01]  /*20170*/  FFMA.FTZ R15, -R0, R177, R15 ;  /* 0x000000b1000f7223 */ /* 0x000fe2000001010f */
[----:B------:R-:W-:Y:S01]  /*20180*/  FMNMX.FTZ R180, R12, R180, !PT ;  /* 0x000000b40cb47209 */ /* 0x000fe20007810000 */
[C---:B------:R-:W-:Y:S01]  /*20190*/  FFMA.FTZ R16, -R0.reuse, R172, R16 ;  /* 0x000000ac00107223 */ /* 0x040fe20000010110 */
[----:B------:R-:W-:Y:S01]  /*201a0*/  FMNMX.FTZ R179, R11, R179, !PT ;  /* 0x000000b30bb37209 */ /* 0x000fe20007810000 */
        /* <DEDUP_REMOVED lines=38> */
[----:B------:R-:W-:Y:S01]  /*20410*/  LDSM.16.MT88.4 R172, [R229+0x10000] ;  /* 0x01000000e5ac783b */ /* 0x000fe20000004200 */
[----:B------:R-:W-:Y:S02]  /*20420*/  FMNMX.FTZ R164, R31, R179, !PT ;  /* 0x000000b31fa47209 */ /* 0x000fe40007810000 */
[----:B------:R-:W-:Y:S02]  /*20430*/  FMNMX.FTZ R168, R33, R168, !PT ;  /* 0x000000a821a87209 */ /* 0x000fe40007810000 */
[----:B------:R-:W-:Y:S03]  /*20440*/  FMNMX.FTZ R164, R34, R164, !PT ;  /* 0x000000a422a47209 */ /* 0x000fe60007810000 */
[----:B------:R-:W1:Y:S01]  /*20450*/  SHFL.BFLY PT, R165, R168, 0x2, 0x1f ;  /* 0x0c401f00a8a57f89 */ /* 0x000e6200000e0000 */
[----:B------:R-:W-:Y:S07]  /*20460*/  FMNMX.FTZ R164, R35, R164, !PT ;  /* 0x000000a423a47209 */ /* 0x000fee0007810000 */
[----:B------:R-:W3:Y:S08]  /*20470*/  SHFL.BFLY PT, R167, R164, 0x2, 0x1f ;  /* 0x0c401f00a4a77f89 */ /* 0x000ef000000e0000 */
[----:B------:R-:W-:Y:S01]  /*20480*/  LDSM.16.MT88.4 R176, [R228+0x10000] ;  /* 0x01000000e4b0783b */ /* 0x000fe20000004200 */
[----:B-1----:R-:W-:Y:S07]  /*20490*/  FMNMX.FTZ R168, R168, R165, !PT ;  /* 0x000000a5a8a87209 */ /* 0x002fee0007810000 */
[----:B------:R-:W-:Y:S01]  /*204a0*/  LDSM.16.MT88.4 R180, [R230+0x14800] ;  /* 0x01480000e6b4783b */ /* 0x000fe20000004200 */
[----:B---3--:R-:W-:Y:S07]  /*204b0*/  FMNMX.FTZ R167, R164, R167, !PT ;  /* 0x000000a7a4a77209 */ /* 0x008fee0007810000 */
[----:B------:R-:W1:Y:S08]  /*204c0*/  SHFL.BFLY PT, R165, R168, 0x1, 0x1f ;  /* 0x0c201f00a8a57f89 */ /* 0x000e7000000e0000 */
[----:B------:R-:W3:Y:S01]  /*204d0*/  SHFL.BFLY PT, R164, R167, 0x1, 0x1f ;  /* 0x0c201f00a7a47f89 */ /* 0x000ee200000e0000 */
[----:B-1----:R-:W-:Y:S07]  /*204e0*/  FMNMX.FTZ R165, R168, R165, !PT ;  /* 0x000000a5a8a57209 */ /* 0x002fee0007810000 */
[----:B------:R-:W1:Y:S01]  /*204f0*/  LDSM.16.MT88.4 R168, [R230+0x10000] ;  /* 0x01000000e6a8783b */ /* 0x000e620000004200 */
[C---:B------:R-:W-:Y:S01]  /*20500*/  FSETP.NEU.FTZ.AND P0, PT, R165.reuse, -INF , PT ;  /* 0xff800000a500780b */ /* 0x040fe20003f1d000 */
[----:B--2---:R-:W-:Y:S02]  /*20510*/  FMUL.FTZ R194, R166, R165 ;  /* 0x000000a5a6c27220 */ /* 0x004fe40000410000 */
[----:B------:R-:W-:Y:S01]  /*20520*/  FADD.FTZ R3, -R165, R3 ;  /* 0x00000003a5037221 */ /* 0x000fe20000010100 */
[----:B---3--:R-:W-:Y:S02]  /*20530*/  FMNMX.FTZ R164, R167, R164, !PT ;  /* 0x000000a4a7a47209 */ /* 0x008fe40007810000 */
[----:B------:R-:W-:Y:S01]  /*20540*/  FSEL R194, R194, RZ, P0 ;  /* 0x000000ffc2c27208 */ /* 0x000fe20000000000 */
[----:B------:R-:W-:Y:S01]  /*20550*/  FMUL.FTZ R3, R166, R3 ;  /* 0x00000003a6037220 */ /* 0x000fe20000410000 */
[----:B------:R-:W-:Y:S01]  /*20560*/  FSETP.NEU.FTZ.AND P0, PT, R164, -INF , PT ;  /* 0xff800000a400780b */ /* 0x000fe20003f1d000 */
[----:B------:R-:W-:Y:S02]  /*20570*/  FMUL.FTZ R193, R166, R164 ;  /* 0x000000a4a6c17220 */ /* 0x000fe40000410000 */
[----:B------:R-:W-:Y:S02]  /*20580*/  FADD.FTZ R2, -R164, R2 ;  /* 0x00000002a4027221 */ /* 0x000fe40000010100 */
[-CC-:B------:R-:W-:Y:S01]  /*20590*/  FFMA.FTZ R192, R4, R166.reuse, -R194.reuse ;  /* 0x000000a604c07223 */ /* 0x180fe200000108c2 */
[----:B------:R-:W-:Y:S01]  /*205a0*/  FSEL R193, R193, RZ, P0 ;  /* 0x000000ffc1c17208 */ /* 0x000fe20000000000 */
[-CC-:B------:R-:W-:Y:S01]  /*205b0*/  FFMA.FTZ R191, R5, R166.reuse, -R194.reuse ;  /* 0x000000a605bf7223 */ /* 0x180fe200000108c2 */
[----:B------:R-:W2:Y:S01]  /*205c0*/  MUFU.EX2 R3, R3 ;  /* 0x0000000300037308 */ /* 0x000ea20000000800 */
[-CC-:B------:R-:W-:Y:S01]  /*205d0*/  FFMA.FTZ R190, R8, R166.reuse, -R194.reuse ;  /* 0x000000a608be7223 */ /* 0x180fe200000108c2 */
[----:B------:R-:W-:Y:S01]  /*205e0*/  ISETP.GT.AND P0, PT, R248, RZ, PT ;  /* 0x000000fff800720c */ /* 0x000fe20003f04270 */
[-CC-:B------:R-:W-:Y:S02]  /*205f0*/  FFMA.FTZ R189, R9, R166.reuse, -R194.reuse ;  /* 0x000000a609bd7223 */ /* 0x180fe400000108c2 */
[-CC-:B------:R-:W-:Y:S02]  /*20600*/  FFMA.FTZ R188, R6, R166.reuse, -R193.reuse ;  /* 0x000000a606bc7223 */ /* 0x180fe400000108c1 */
[-CC-:B------:R-:W-:Y:S02]  /*20610*/  FFMA.FTZ R187, R7, R166.reuse, -R193.reuse ;  /* 0x000000a607bb7223 */ /* 0x180fe400000108c1 */
[-CC-:B------:R-:W-:Y:S01]  /*20620*/  FFMA.FTZ R186, R10, R166.reuse, -R193.reuse ;  /* 0x000000a60aba7223 */ /* 0x180fe200000108c1 */
[----:B------:R-:W-:Y:S01]  /*20630*/  MUFU.EX2 R192, R192 ;  /* 0x000000c000c07308 */ /* 0x000fe20000000800 */
[--C-:B------:R-:W-:Y:S02]  /*20640*/  FFMA.FTZ R167, R11, R166, -R193.reuse ;  /* 0x000000a60ba77223 */ /* 0x100fe400000108c1 */
[----:B------:R-:W-:Y:S02]  /*20650*/  FMUL.FTZ R2, R166, R2 ;  /* 0x00000002a6027220 */ /* 0x000fe40000410000 */
[-CC-:B------:R-:W-:Y:S02]  /*20660*/  FFMA.FTZ R203, R31, R166.reuse, -R193.reuse ;  /* 0x000000a61fcb7223 */ /* 0x180fe400000108c1 */
[-CC-:B------:R-:W-:Y:S02]  /*20670*/  FFMA.FTZ R251, R34, R166.reuse, -R193.reuse ;  /* 0x000000a622fb7223 */ /* 0x180fe400000108c1 */
[-CC-:B------:R-:W-:Y:S01]  /*20680*/  FFMA.FTZ R195, R12, R166.reuse, -R194.reuse ;  /* 0x000000a60cc37223 */ /* 0x180fe200000108c2 */
[----:B------:R-:W3:Y:S01]  /*20690*/  MUFU.EX2 R2, R2 ;  /* 0x0000000200027308 */ /* 0x000ee20000000800 */
[-CC-:B------:R-:W-:Y:S02]  /*206a0*/  FFMA.FTZ R196, R13, R166.reuse, -R194.reuse ;  /* 0x000000a60dc47223 */ /* 0x180fe400000108c2 */
        /* <DEDUP_REMOVED lines=18> */
[----:B------:R-:W4:Y:S01]  /*207d0*/  LDSM.16.MT88.4 R156, [R227+0x10000] ;  /* 0x01000000e39c783b */ /* 0x000f220000004200 */
[----:B--2---:R-:W-:Y:S01]  /*207e0*/  F2FP.BF16.PACK_AB R160, R191, R192 ;  /* 0x000000c0bfa0723e */ /* 0x004fe200000010ff */
[C---:B------:R-:W-:Y:S02]  /*207f0*/  FMUL.FTZ R38, R2.reuse, R38 ;  /* 0x0000002602267220 */ /* 0x040fe40000410000 */
[C---:B------:R-:W-:Y:S02]  /*20800*/  FMUL.FTZ R39, R2.reuse, R39 ;  /* 0x0000002702277220 */ /* 0x040fe40000410000 */
[C---:B------:R-:W-:Y:S01]  /*20810*/  FMUL.FTZ R42, R2.reuse, R42 ;  /* 0x0000002a022a7220 */ /* 0x040fe20000410000 */
[----:B------:R-:W-:Y:S01]  /*20820*/  MUFU.EX2 R188, R188 ;  /* 0x000000bc00bc7308 */ /* 0x000fe20000000800 */
[C---:B------:R-:W-:Y:S02]  /*20830*/  FMUL.FTZ R43, R2.reuse, R43 ;  /* 0x0000002b022b7220 */ /* 0x040fe40000410000 */
[C---:B------:R-:W-:Y:S02]  /*20840*/  FMUL.FTZ R14, R2.reuse, R154 ;  /* 0x0000009a020e7220 */ /* 0x040fe40000410000 */
[C---:B------:R-:W-:Y:S02]  /*20850*/  FMUL.FTZ R44, R3.reuse, R44 ;  /* 0x0000002c032c7220 */ /* 0x040fe40000410000 */
[C---:B------:R-:W-:Y:S02]  /*20860*/  FMUL.FTZ R45, R3.reuse, R45 ;  /* 0x0000002d032d7220 */ /* 0x040fe40000410000 */
[C---:B------:R-:W-:Y:S01]  /*20870*/  FMUL.FTZ R46, R2.reuse, R46 ;  /* 0x0000002e022e7220 */ /* 0x040fe20000410000 */
[----:B------:R-:W2:Y:S01]  /*20880*/  MUFU.EX2 R187, R187 ;  /* 0x000000bb00bb7308 */ /* 0x000ea20000000800 */
[C---:B------:R-:W-:Y:S02]  /*20890*/  FMUL.FTZ R47, R2.reuse, R47 ;  /* 0x0000002f022f7220 */ /* 0x040fe40000410000 */
[----:B------:R-:W-:Y:S01]  /*208a0*/  FMUL.FTZ R48, R3, R48 ;  /* 0x0000003003307220 */ /* 0x000fe20000410000 */
[----:B---3--:R-:W-:Y:S01]  /*208b0*/  F2FP.BF16.PACK_AB R162, R189, R190 ;  /* 0x000000bebda2723e */ /* 0x008fe200000010ff */
        /* <DEDUP_REMOVED lines=9> */
[----:B------:R-:W3:Y:S01]  /*20950*/  MUFU.EX2 R167, R167 ;  /* 0x000000a700a77308 */ /* 0x000ee20000000800 */
[----:B------:R-:W-:Y:S02]  /*20960*/  FMUL.FTZ R57, R3, R57 ;  /* 0x0000003903397220 */ /* 0x000fe40000410000 */
[C---:B------:R-:W-:Y:S01]  /*20970*/  FMUL.FTZ R58, R2.reuse, R58 ;  /* 0x0000003a023a7220 */ /* 0x040fe20000410000 */
        /* <DEDUP_REMOVED lines=18> */
[C---:B-1----:R-:W-:Y:S05]  /*20aa0*/  HMMA.16816.F32.BF16 R4, R160.reuse, R168, R4 ;  /* 0x000000a8a004723c */ /* 0x042fea0000041804 */
[C---:B------:R-:W-:Y:S02]  /*20ab0*/  FMUL.FTZ R72, R3.reuse, R72 ;  /* 0x0000004803487220 */ /* 0x040fe40000410000 */
[C---:B------:R-:W-:Y:S01]  /*20ac0*/  FMUL.FTZ R73, R3.reuse, R73 ;  /* 0x0000004903497220 */ /* 0x040fe20000410000 */
[C---:B------:R-:W-:Y:S01]  /*20ad0*/  HMMA.16816.F32.BF16 R8, R160.reuse, R170, R8 ;  /* 0x000000aaa008723c */ /* 0x040fe20000041808 */
[----:B------:R-:W1:Y:S01]  /*20ae0*/  LDSM.16.MT88.4 R168, [R230+0x12000] ;  /* 0x01200000e6a8783b */ /* 0x000e620000004200 */
[----:B------:R-:W-:Y:S02]  /*20af0*/  MUFU.EX2 R203, R203 ;  /* 0x000000cb00cb7308 */ /* 0x000fe40000000800 */
[C---:B------:R-:W-:Y:S02]  /*20b00*/  FMUL.FTZ R74, R2.reuse, R74 ;  /* 0x0000004a024a7220 */ /* 0x040fe40000410000 */
[C---:B------:R-:W-:Y:S02]  /*20b10*/  FMUL.FTZ R75, R2.reuse, R75 ;  /* 0x0000004b024b7220 */ /* 0x040fe40000410000 */
[C---:B------:R-:W-:Y:S04]  /*20b20*/  HMMA.16816.F32.BF16 R36, R160.reuse, R172, R36 ;  /* 0x000000aca024723c */ /* 0x040fe80000041824 */
[C---:B------:R-:W-:Y:S01]  /*20b30*/  FMUL.FTZ R76, R3.reuse, R76 ;  /* 0x0000004c034c7220 */ /* 0x040fe20000410000 */
[----:B------:R-:W-:Y:S01]  /*20b40*/  MUFU.EX2 R251, R251 ;  /* 0x000000fb00fb7308 */ /* 0x000fe20000000800 */
[C---:B------:R-:W-:Y:S02]  /*20b50*/  FMUL.FTZ R77, R3.reuse, R77 ;  /* 0x0000004d034d7220 */ /* 0x040fe40000410000 */
[C---:B------:R-:W-:Y:S01]  /*20b60*/  HMMA.16816.F32.BF16 R40, R160.reuse, R174, R40 ;  /* 0x000000aea028723c */ /* 0x040fe20000041828 */
[----:B------:R-:W3:Y:S03]  /*20b70*/  LDSM.16.MT88.4 R172, [R229+0x12000] ;  /* 0x01200000e5ac783b */ /* 0x000ee60000004200 */
[C---:B------:R-:W-:Y:S02]  /*20b80*/  FMUL.FTZ R78, R2.reuse, R78 ;  /* 0x0000004e024e7220 */ /* 0x040fe40000410000 */
[C---:B------:R-:W-:Y:S02]  /*20b90*/  FMUL.FTZ R79, R2.reuse, R79 ;  /* 0x0000004f024f7220 */ /* 0x040fe40000410000 */
[C---:B------:R-:W-:Y:S04]  /*20ba0*/  HMMA.16816.F32.BF16 R44, R160.reuse, R176, R44 ;  /* 0x000000b0a02c723c */ /* 0x040fe8000004182c */
[C---:B------:R-:W-:Y:S02]  /*20bb0*/  FMUL.FTZ R80, R3.reuse, R80 ;  /* 0x0000005003507220 */ /* 0x040fe40000410000 */
[C---:B------:R-:W-:Y:S02]  /*20bc0*/  FMUL.FTZ R81, R3.reuse, R81 ;  /* 0x0000005103517220 */ /* 0x040fe40000410000 */
[C---:B------:R-:W-:Y:S01]  /*20bd0*/  HMMA.16816.F32.BF16 R48, R160.reuse, R178, R48 ;  /* 0x000000b2a030723c */ /* 0x040fe20000041830 */
[----:B------:R-:W-:Y:S03]  /*20be0*/  LDSM.16.MT88.4 R176, [R227+0x12800] ;  /* 0x01280000e3b0783b */ /* 0x000fe60000004200 */
[C---:B------:R-:W-:Y:S02]  /*20bf0*/  FMUL.FTZ R82, R2.reuse, R82 ;  /* 0x0000005202527220 */ /* 0x040fe40000410000 */
[C---:B------:R-:W-:Y:S02]  /*20c00*/  FMUL.FTZ R83, R2.reuse, R83 ;  /* 0x0000005302537220 */ /* 0x040fe40000410000 */
[C---:B----4-:R-:W-:Y:S04]  /*20c10*/  HMMA.16816.F32.BF16 R52, R160.reuse, R156, R52 ;  /* 0x0000009ca034723c */ /* 0x050fe80000041834 */
[C---:B------:R-:W-:Y:S02]  /*20c20*/  FMUL.FTZ R84, R3.reuse, R84 ;  /* 0x0000005403547220 */ /* 0x040fe40000410000 */
[C---:B------:R-:W-:Y:S02]  /*20c30*/  FMUL.FTZ R85, R3.reuse, R85 ;  /* 0x0000005503557220 */ /* 0x040fe40000410000 */
[C---:B------:R-:W-:Y:S01]  /*20c40*/  HMMA.16816.F32.BF16 R56, R160.reuse, R158, R56 ;  /* 0x0000009ea038723c */ /* 0x040fe20000041838 */
[----:B------:R-:W4:Y:S03]  /*20c50*/  LDSM.16.MT88.4 R156, [R228+0x12000] ;  /* 0x01200000e49c783b */ /* 0x000f260000004200 */
[C---:B------:R-:W-:Y:S02]  /*20c60*/  FMUL.FTZ R86, R2.reuse, R86 ;  /* 0x0000005602567220 */ /* 0x040fe40000410000 */
[C---:B------:R-:W-:Y:S02]  /*20c70*/  FMUL.FTZ R87, R2.reuse, R87 ;  /* 0x0000005702577220 */ /* 0x040fe40000410000 */
[C---:B-1----:R-:W-:Y:S04]  /*20c80*/  HMMA.16816.F32.BF16 R60, R160.reuse, R168, R60 ;  /* 0x000000a8a03c723c */ /* 0x042fe8000004183c */
[C---:B------:R-:W-:Y:S02]  /*20c90*/  FMUL.FTZ R88, R3.reuse, R88 ;  /* 0x0000005803587220 */ /* 0x040fe40000410000 */
[C---:B------:R-:W-:Y:S02]  /*20ca0*/  FMUL.FTZ R89, R3.reuse, R89 ;  /* 0x0000005903597220 */ /* 0x040fe40000410000 */
[C---:B------:R-:W-:Y:S01]  /*20cb0*/  HMMA.16816.F32.BF16 R64, R160.reuse, R170, R64 ;  /* 0x000000aaa040723c */ /* 0x040fe20000041840 */
[----:B------:R-:W1:Y:S03]  /*20cc0*/  LDSM.16.MT88.4 R168, [R227+0x12000] ;  /* 0x01200000e3a8783b */ /* 0x000e660000004200 */
[C---:B------:R-:W-:Y:S02]  /*20cd0*/  FMUL.FTZ R90, R2.reuse, R90 ;  /* 0x0000005a025a7220 */ /* 0x040fe40000410000 */
[C---:B------:R-:W-:Y:S02]  /*20ce0*/  FMUL.FTZ R91, R2.reuse, R91 ;  /* 0x0000005b025b7220 */ /* 0x040fe40000410000 */
[C---:B---3--:R-:W-:Y:S04]  /*20cf0*/  HMMA.16816.F32.BF16 R68, R160.reuse, R172, R68 ;  /* 0x000000aca044723c */ /* 0x048fe80000041844 */
[C---:B------:R-:W-:Y:S02]  /*20d00*/  FMUL.FTZ R92, R3.reuse, R92 ;  /* 0x0000005c035c7220 */ /* 0x040fe40000410000 */
[C---:B------:R-:W-:Y:S02]  /*20d10*/  FMUL.FTZ R93, R3.reuse, R93 ;  /* 0x0000005d035d7220 */ /* 0x040fe40000410000 */
[C---:B------:R-:W-:Y:S01]  /*20d20*/  HMMA.16816.F32.BF16 R72, R160.reuse, R174, R72 ;  /* 0x000000aea048723c */ /* 0x040fe20000041848 */
[----:B------:R-:W3:Y:S03]  /*20d30*/  LDSM.16.MT88.4 R172, [R230+0x14000] ;  /* 0x01400000e6ac783b */ /* 0x000ee60000004200 */
[C---:B------:R-:W-:Y:S02]  /*20d40*/  FMUL.FTZ R94, R2.reuse, R94 ;  /* 0x0000005e025e7220 */ /* 0x040fe40000410000 */
[C---:B------:R-:W-:Y:S02]  /*20d50*/  FMUL.FTZ R95, R2.reuse, R95 ;  /* 0x0000005f025f7220 */ /* 0x040fe40000410000 */
[C---:B------:R-:W-:Y:S01]  /*20d60*/  FMUL.FTZ R96, R3.reuse, R96 ;  /* 0x0000006003607220 */ /* 0x040fe20000410000 */
[C---:B----4-:R-:W-:Y:S03]  /*20d70*/  HMMA.16816.F32.BF16 R76, R160.reuse, R156, R76 ;  /* 0x0000009ca04c723c */ /* 0x050fe6000004184c */
[C---:B------:R-:W-:Y:S02]  /*20d80*/  FMUL.FTZ R97, R3.reuse, R97 ;  /* 0x0000006103617220 */ /* 0x040fe40000410000 */
[C---:B------:R-:W-:Y:S02]  /*20d90*/  FMUL.FTZ R98, R2.reuse, R98 ;  /* 0x0000006202627220 */ /* 0x040fe40000410000 */
[C---:B------:R-:W-:Y:S01]  /*20da0*/  FMUL.FTZ R99, R2.reuse, R99 ;  /* 0x0000006302637220 */ /* 0x040fe20000410000 */
        /* <DEDUP_REMOVED lines=34> */
[C---:B------:R-:W-:Y:S04]  /*20fd0*/  FMUL.FTZ R120, R3.reuse, R120 ;  /* 0x0000007803787220 */ /* 0x040fe80000410000 */
[C---:B------:R-:W-:Y:S01]  /*20fe0*/  FMUL.FTZ R121, R3.reuse, R121 ;  /* 0x0000007903797220 */ /* 0x040fe20000410000 */
[C---:B---3--:R-:W-:Y:S03]  /*20ff0*/  HMMA.16816.F32.BF16 R116, R160.reuse, R172, R116 ;  /* 0x000000aca074723c */ /* 0x048fe60000041874 */
[C---:B------:R-:W-:Y:S02]  /*21000*/  FMUL.FTZ R122, R2.reuse, R122 ;  /* 0x0000007a027a7220 */ /* 0x040fe40000410000 */
[C---:B------:R-:W-:Y:S02]  /*21010*/  FMUL.FTZ R123, R2.reuse, R123 ;  /* 0x0000007b027b7220 */ /* 0x040fe40000410000 */
[C---:B------:R-:W-:Y:S02]  /*21020*/  FMUL.FTZ R124, R3.reuse, R124 ;  /* 0x0000007c037c7220 */ /* 0x040fe40000410000 */
[C---:B------:R-:W-:Y:S03]  /*21030*/  FMUL.FTZ R125, R3.reuse, R125 ;  /* 0x0000007d037d7220 */ /* 0x040fe60000410000 */
[C---:B------:R-:W-:Y:S01]  /*21040*/  HMMA.16816.F32.BF16 R120, R160.reuse, R174, R120 ;  /* 0x000000aea078723c */ /* 0x040fe20000041878 */
[----:B------:R-:W3:Y:S02]  /*21050*/  LDSM.16.MT88.4 R172, [R228+0x16000] ;  /* 0x01600000e4ac783b */ /* 0x000ee40000004200 */
[C---:B------:R-:W-:Y:S02]  /*21060*/  FMUL.FTZ R126, R2.reuse, R126 ;  /* 0x0000007e027e7220 */ /* 0x040fe40000410000 */
[C---:B------:R-:W-:Y:S02]  /*21070*/  FMUL.FTZ R127, R2.reuse, R127 ;  /* 0x0000007f027f7220 */ /* 0x040fe40000410000 */
[C---:B------:R-:W-:Y:S02]  /*21080*/  FMUL.FTZ R128, R3.reuse, R128 ;  /* 0x0000008003807220 */ /* 0x040fe40000410000 */
[C---:B------:R-:W-:Y:S03]  /*21090*/  FMUL.FTZ R129, R3.reuse, R129 ;  /* 0x0000008103817220 */ /* 0x040fe60000410000 */
[C---:B----4-:R-:W-:Y:S03]  /*210a0*/  HMMA.16816.F32.BF16 R124, R160.reuse, R156, R124 ;  /* 0x0000009ca07c723c */ /* 0x050fe6000004187c */
[C---:B------:R-:W-:Y:S02]  /*210b0*/  FMUL.FTZ R130, R2.reuse, R130 ;  /* 0x0000008202827220 */ /* 0x040fe40000410000 */
[C---:B------:R-:W-:Y:S02]  /*210c0*/  FMUL.FTZ R131, R2.reuse, R131 ;  /* 0x0000008302837220 */ /* 0x040fe40000410000 */
[C---:B------:R-:W-:Y:S02]  /*210d0*/  FMUL.FTZ R132, R3.reuse, R132 ;  /* 0x0000008403847220 */ /* 0x040fe40000410000 */
[C---:B------:R-:W-:Y:S03]  /*210e0*/  FMUL.FTZ R133, R3.reuse, R133 ;  /* 0x0000008503857220 */ /* 0x040fe60000410000 */
[C---:B------:R-:W-:Y:S01]  /*210f0*/  HMMA.16816.F32.BF16 R128, R160.reuse, R158, R128 ;  /* 0x0000009ea080723c */ /* 0x040fe20000041880 */
[----:B------:R-:W4:Y:S02]  /*21100*/  LDSM.16.MT88.4 R156, [R227+0x16000] ;  /* 0x01600000e39c783b */ /* 0x000f240000004200 */
[C---:B------:R-:W-:Y:S02]  /*21110*/  FMUL.FTZ R134, R2.reuse, R134 ;  /* 0x0000008602867220 */ /* 0x040fe40000410000 */
[C---:B------:R-:W-:Y:S02]  /*21120*/  FMUL.FTZ R135, R2.reuse, R135 ;  /* 0x0000008702877220 */ /* 0x040fe40000410000 */
[C---:B------:R-:W-:Y:S02]  /*21130*/  FMUL.FTZ R136, R3.reuse, R136 ;  /* 0x0000008803887220 */ /* 0x040fe40000410000 */
[----:B------:R-:W-:Y:S03]  /*21140*/  FMUL.FTZ R137, R3, R137 ;  /* 0x0000008903897220 */ /* 0x000fe60000410000 */
[C---:B-1----:R-:W-:Y:S03]  /*21150*/  HMMA.16816.F32.BF16 R132, R160.reuse, R168, R132 ;  /* 0x000000a8a084723c */ /* 0x042fe60000041884 */
[C---:B------:R-:W-:Y:S02]  /*21160*/  FMUL.FTZ R138, R2.reuse, R138 ;  /* 0x0000008a028a7220 */ /* 0x040fe40000410000 */
[C---:B------:R-:W-:Y:S02]  /*21170*/  FMUL.FTZ R139, R2.reuse, R139 ;  /* 0x0000008b028b7220 */ /* 0x040fe40000410000 */
[--C-:B------:R-:W-:Y:S02]  /*21180*/  FFMA.FTZ R200, R15, R166, -R193.reuse ;  /* 0x000000a60fc87223 */ /* 0x100fe400000108c1 */
[C---:B------:R-:W-:Y:S02]  /*21190*/  FMUL.FTZ R15, R2.reuse, R155 ;  /* 0x0000009b020f7220 */ /* 0x040fe40000410000 */
        /* <DEDUP_REMOVED lines=8> */
[-CC-:B------:R-:W-:Y:S02]  /*21220*/  FFMA.FTZ R197, R16, R166.reuse, -R194.reuse ;  /* 0x000000a610c57223 */ /* 0x180fe400000108c2 */
[-C--:B------:R-:W-:Y:S02]  /*21230*/  FFMA.FTZ R198, R17, R166.reuse, -R194 ;  /* 0x000000a611c67223 */ /* 0x080fe400000108c2 */
[C---:B---3--:R-:W-:Y:S02]  /*21240*/  HMMA.16816.F32.BF16 R140, R160.reuse, R172, R140 ;  /* 0x000000aca08c723c */ /* 0x048fe4000004188c */
[----:B------:R-:W-:Y:S01]  /*21250*/  MUFU.EX2 R197, R197 ;  /* 0x000000c500c57308 */ /* 0x000fe20000000800 */
[-CC-:B------:R-:W-:Y:S02]  /*21260*/  FFMA.FTZ R201, R18, R166.reuse, -R193.reuse ;  /* 0x000000a612c97223 */ /* 0x180fe400000108c1 */
[----:B------:R-:W-:Y:S02]  /*21270*/  FFMA.FTZ R202, R19, R166, -R193 ;  /* 0x000000a613ca7223 */ /* 0x000fe400000108c1 */
[C---:B------:R-:W-:Y:S01]  /*21280*/  FMUL.FTZ R16, R3.reuse, R148 ;  /* 0x0000009403107220 */ /* 0x040fe20000410000 */
[C---:B------:R-:W-:Y:S01]  /*21290*/  HMMA.16816.F32.BF16 R12, R160.reuse, R174, R12 ;  /* 0x000000aea00c723c */ /* 0x040fe2000004180c */
[----:B------:R-:W3:Y:S03]  /*212a0*/  LDSM.16.MT88.4 R172, [R228+0x10800] ;  /* 0x01080000e4ac783b */ /* 0x000ee60000004200 */
[----:B------:R-:W1:Y:S01]  /*212b0*/  MUFU.EX2 R198, R198 ;  /* 0x000000c600c67308 */ /* 0x000e620000000800 */
[C---:B------:R-:W-:Y:S01]  /*212c0*/  FMUL.FTZ R17, R3.reuse, R149 ;  /* 0x0000009503117220 */ /* 0x040fe20000410000 */
[----:B--2---:R-:W-:Y:S01]  /*212d0*/  F2FP.BF16.PACK_AB R148, R196, R195 ;  /* 0x000000c3c494723e */ /* 0x004fe200000010ff */
[----:B------:R-:W-:Y:S01]  /*212e0*/  FMUL.FTZ R18, R2, R150 ;  /* 0x0000009602127220 */ /* 0x000fe20000410000 */
[----:B-----5:R-:W-:Y:S01]  /*212f0*/  F2FP.BF16.PACK_AB R149, R200, R199 ;  /* 0x000000c7c895723e */ /* 0x020fe200000010ff */
[C---:B------:R-:W-:Y:S03]  /*21300*/  FMUL.FTZ R19, R2.reuse, R151 ;  /* 0x0000009702137220 */ /* 0x040fe60000410000 */
[C---:B------:R-:W-:Y:S02]  /*21310*/  FMUL.FTZ R144, R3.reuse, R144 ;  /* 0x0000009003907220 */ /* 0x040fe40000410000 */
[----:B------:R-:W-:Y:S01]  /*21320*/  MUFU.EX2 R201, R201 ;  /* 0x000000c900c97308 */ /* 0x000fe20000000800 */
[C---:B------:R-:W-:Y:S01]  /*21330*/  FMUL.FTZ R145, R3.reuse, R145 ;  /* 0x0000009103917220 */ /* 0x040fe20000410000 */
[C---:B----4-:R-:W-:Y:S03]  /*21340*/  HMMA.16816.F32.BF16 R16, R160.reuse, R156, R16 ;  /* 0x0000009ca010723c */ /* 0x050fe60000041810 */
[C---:B------:R-:W-:Y:S02]  /*21350*/  FMUL.FTZ R146, R2.reuse, R146 ;  /* 0x0000009202927220 */ /* 0x040fe40000410000 */
[----:B------:R-:W-:Y:S02]  /*21360*/  FMUL.FTZ R147, R2, R147 ;  /* 0x0000009302937220 */ /* 0x000fe40000410000 */
[----:B------:R-:W-:Y:S01]  /*21370*/  FFMA.FTZ R192, R3, R250, R192 ;  /* 0x000000fa03c07223 */ /* 0x000fe200000100c0 */
[----:B------:R-:W2:Y:S01]  /*21380*/  MUFU.EX2 R202, R202 ;  /* 0x000000ca00ca7308 */ /* 0x000ea20000000800 */
[----:B------:R-:W-:Y:S03]  /*21390*/  MOV R3, R165 ;  /* 0x000000a500037202 */ /* 0x000fe60000000f00 */
[----:B------:R-:W-:Y:S01]  /*213a0*/  HMMA.16816.F32.BF16 R144, R160, R158, R144 ;  /* 0x0000009ea090723c */ /* 0x000fe20000041890 */
[----:B------:R-:W4:Y:S02]  /*213b0*/  LDSM.16.MT88.4 R156, [R227+0x10800] ;  /* 0x01080000e39c783b */ /* 0x000f240000004200 */
[----:B-1----:R-:W-:Y:S01]  /*213c0*/  F2FP.BF16.PACK_AB R150, R198, R197 ;  /* 0x000000c5c696723e */ /* 0x002fe200000010ff */
[----:B------:R-:W-:Y:S01]  /*213d0*/  FFMA.FTZ R188, R2, R249, R188 ;  /* 0x000000f902bc7223 */ /* 0x000fe200000100bc */
[----:B------:R-:W-:Y:S01]  /*213e0*/  IADD3 R2, R248, -0x1, RZ ;  /* 0xfffffffff8027810 */ /* 0x000fe20007ffe0ff */
[----:B------:R-:W-:Y:S02]  /*213f0*/  FADD.FTZ R192, R191, R192 ;  /* 0x000000c0bfc07221 */ /* 0x000fe40000010000 */
[----:B------:R-:W-:Y:S01]  /*21400*/  FADD.FTZ R188, R187, R188 ;  /* 0x000000bcbbbc7221 */ /* 0x000fe20000010000 */
[----:B------:R-:W-:Y:S03]  /*21410*/  LDSM.16.MT88.4 R160, [R229+0x12800] ;  /* 0x01280000e5a0783b */ /* 0x000fe60000004200 */
[----:B------:R-:W-:Y:S01]  /*21420*/  FADD.FTZ R190, R190, R192 ;  /* 0x000000c0bebe7221 */ /* 0x000fe20000010000 */
[----:B------:R-:W-:Y:S01]  /*21430*/  MOV R248, R2 ;  /* 0x0000000200f87202 */ /* 0x000fe20000000f00 */
[----:B------:R-:W-:Y:S01]  /*21440*/  FADD.FTZ R188, R186, R188 ;  /* 0x000000bcbabc7221 */ /* 0x000fe20000010000 */
[----:B------:R-:W-:Y:S01]  /*21450*/  MOV R2, R164 ;  /* 0x000000a400027202 */ /* 0x000fe20000000f00 */
[----:B------:R-:W-:Y:S02]  /*21460*/  FADD.FTZ R190, R189, R190 ;  /* 0x000000bebdbe7221 */ /* 0x000fe40000010000 */
[----:B------:R-:W-:Y:S01]  /*21470*/  FADD.FTZ R167, R167, R188 ;  /* 0x000000bca7a77221 */ /* 0x000fe20000010000 */
[----:B--2---:R-:W-:Y:S01]  /*21480*/  F2FP.BF16.PACK_AB R151, R202, R201 ;  /* 0x000000c9ca97723e */ /* 0x004fe200000010ff */
[----:B------:R-:W-:Y:S02]  /*21490*/  FADD.FTZ R195, R195, R190 ;  /* 0x000000bec3c37221 */ /* 0x000fe40000010000 */
        /* <DEDUP_REMOVED lines=9> */
[C---:B------:R-:W-:Y:S04]  /*21530*/  HMMA.16816.F32.BF16 R36, R148.reuse, R168, R36 ;  /* 0x000000a89424723c */ /* 0x040fe80000041824 */
[----:B------:R-:W-:Y:S04]  /*21540*/  FADD.FTZ R202, R202, R200 ;  /* 0x000000c8caca7221 */ /* 0x000fe80000010000 */
        /* <DEDUP_REMOVED lines=17> */
[C---:B------:R-:W-:Y:S07]  /*21660*/  HMMA.16816.F32.BF16 R84, R148.reuse, R176, R84 ;  /* 0x000000b09454723c */ /* 0x040fee0000041854 */
[-CC-:B------:R-:W-:Y:S01]  /*21670*/  FFMA.FTZ R176, R20, R166.reuse, -R194.reuse ;  /* 0x000000a614b07223 */ /* 0x180fe200000108c2 */
[C---:B------:R-:W-:Y:S04]  /*21680*/  HMMA.16816.F32.BF16 R88, R148.reuse, R178, R88 ;  /* 0x000000b29458723c */ /* 0x040fe80000041858 */
[-CC-:B------:R-:W-:Y:S01]  /*21690*/  FFMA.FTZ R177, R21, R166.reuse, -R194.reuse ;  /* 0x000000a615b17223 */ /* 0x180fe200000108c2 */
[----:B------:R-:W-:Y:S02]  /*216a0*/  MUFU.EX2 R176, R176 ;  /* 0x000000b000b07308 */ /* 0x000fe40000000800 */
[-CC-:B------:R-:W-:Y:S01]  /*216b0*/  FFMA.FTZ R178, R24, R166.reuse, -R194.reuse ;  /* 0x000000a618b27223 */ /* 0x180fe200000108c2 */
[C---:B------:R-:W-:Y:S04]  /*216c0*/  HMMA.16816.F32.BF16 R92, R148.reuse, R180, R92 ;  /* 0x000000b4945c723c */ /* 0x040fe8000004185c */
[-C--:B------:R-:W-:Y:S03]  /*216d0*/  FFMA.FTZ R179, R25, R166.reuse, -R194 ;  /* 0x000000a619b37223 */ /* 0x080fe600000108c2 */
[-CC-:B------:R-:W-:Y:S01]  /*216e0*/  FFMA.FTZ R180, R22, R166.reuse, -R193.reuse ;  /* 0x000000a616b47223 */ /* 0x180fe200000108c1 */
[C---:B------:R-:W-:Y:S01]  /*216f0*/  HMMA.16816.F32.BF16 R96, R148.reuse, R182, R96 ;  /* 0x000000b69460723c */ /* 0x040fe20000041860 */
[----:B------:R-:W1:Y:S03]  /*21700*/  MUFU.EX2 R177, R177 ;  /* 0x000000b100b17308 */ /* 0x000e660000000800 */
[-CC-:B------:R-:W-:Y:S03]  /*21710*/  FFMA.FTZ R181, R23, R166.reuse, -R193.reuse ;  /* 0x000000a617b57223 */ /* 0x180fe600000108c1 */
[-CC-:B------:R-:W-:Y:S01]  /*21720*/  FFMA.FTZ R182, R26, R166.reuse, -R193.reuse ;  /* 0x000000a61ab67223 */ /* 0x180fe200000108c1 */
[C---:B---3--:R-:W-:Y:S03]  /*21730*/  HMMA.16816.F32.BF16 R100, R148.reuse, R172, R100 ;  /* 0x000000ac9464723c */ /* 0x048fe60000041864 */
[----:B------:R-:W-:Y:S01]  /*21740*/  MUFU.EX2 R178, R178 ;  /* 0x000000b200b27308 */ /* 0x000fe20000000800 */
[----:B------:R-:W-:Y:S02]  /*21750*/  FFMA.FTZ R183, R27, R166, -R193 ;  /* 0x000000a61bb77223 */ /* 0x000fe400000108c1 */
[----:B------:R-:W-:Y:S02]  /*21760*/  LDSM.16.MT88.4 R24, [R229+0x11000] ;  /* 0x01100000e518783b */ /* 0x000fe40000004200 */
[C---:B------:R-:W-:Y:S05]  /*21770*/  HMMA.16816.F32.BF16 R104, R148.reuse, R174, R104 ;  /* 0x000000ae9468723c */ /* 0x040fea0000041868 */
[----:B------:R-:W3:Y:S01]  /*21780*/  MUFU.EX2 R179, R179 ;  /* 0x000000b300b37308 */ /* 0x000ee20000000800 */
[----:B------:R-:W-:Y:S02]  /*21790*/  LDSM.16.MT88.4 R172, [R227+0x13000] ;  /* 0x01300000e3ac783b */ /* 0x000fe40000004200 */
[C---:B----4-:R-:W-:Y:S04]  /*217a0*/  HMMA.16816.F32.BF16 R108, R148.reuse, R156, R108 ;  /* 0x0000009c946c723c */ /* 0x050fe8000004186c */
[C---:B-1----:R-:W-:Y:S01]  /*217b0*/  F2FP.BF16.PACK_AB R20, R177.reuse, R176 ;  /* 0x000000b0b114723e */ /* 0x042fe200000010ff */
[----:B------:R-:W-:Y:S02]  /*217c0*/  FADD.FTZ R176, R176, R197 ;  /* 0x000000c5b0b07221 */ /* 0x000fe40000010000 */
[----:B------:R-:W1:Y:S01]  /*217d0*/  MUFU.EX2 R180, R180 ;  /* 0x000000b400b47308 */ /* 0x000e620000000800 */
[C---:B------:R-:W-:Y:S01]  /*217e0*/  HMMA.16816.F32.BF16 R112, R148.reuse, R158, R112 ;  /* 0x0000009e9470723c */ /* 0x040fe20000041870 */
[----:B------:R-:W4:Y:S03]  /*217f0*/  LDSM.16.MT88.4 R156, [R228+0x16800] ;  /* 0x01680000e49c783b */ /* 0x000f260000004200 */
[----:B------:R-:W-:Y:S04]  /*21800*/  FADD.FTZ R176, R177, R176 ;  /* 0x000000b0b1b07221 */ /* 0x000fe80000010000 */
[C---:B------:R-:W-:Y:S01]  /*21810*/  HMMA.16816.F32.BF16 R116, R148.reuse, R152, R116 ;  /* 0x000000989474723c */ /* 0x040fe20000041874 */
[----:B------:R-:W2:Y:S03]  /*21820*/  MUFU.EX2 R181, R181 ;  /* 0x000000b500b57308 */ /* 0x000ea60000000800 */
[C---:B---3--:R-:W-:Y:S01]  /*21830*/  F2FP.BF16.PACK_AB R22, R179.reuse, R178 ;  /* 0x000000b2b316723e */ /* 0x048fe200000010ff */
[----:B------:R-:W-:Y:S03]  /*21840*/  FADD.FTZ R178, R178, R176 ;  /* 0x000000b0b2b27221 */ /* 0x000fe60000010000 */
[C---:B------:R-:W-:Y:S01]  /*21850*/  HMMA.16816.F32.BF16 R120, R148.reuse, R154, R120 ;  /* 0x0000009a9478723c */ /* 0x040fe20000041878 */
[----:B------:R-:W3:Y:S02]  /*21860*/  LDSM.16.MT88.4 R152, [R227+0x16800] ;  /* 0x01680000e398783b */ /* 0x000ee40000004200 */
[----:B------:R-:W4:Y:S01]  /*21870*/  MUFU.EX2 R182, R182 ;  /* 0x000000b600b67308 */ /* 0x000f220000000800 */
[----:B------:R-:W-:Y:S02]  /*21880*/  FADD.FTZ R178, R179, R178 ;  /* 0x000000b2b3b27221 */ /* 0x000fe40000010000 */
[----:B-1----:R-:W-:Y:S02]  /*21890*/  FADD.FTZ R202, R180, R202 ;  /* 0x000000cab4ca7221 */ /* 0x002fe40000010000 */
[C---:B-----5:R-:W-:Y:S05]  /*218a0*/  HMMA.16816.F32.BF16 R124, R148.reuse, R160, R124 ;  /* 0x000000a0947c723c */ /* 0x060fea000004187c */
[----:B------:R-:W1:Y:S03]  /*218b0*/  MUFU.EX2 R183, R183 ;  /* 0x000000b700b77308 */ /* 0x000e660000000800 */
[C---:B------:R-:W-:Y:S01]  /*218c0*/  HMMA.16816.F32.BF16 R128, R148.reuse, R162, R128 ;  /* 0x000000a29480723c */ /* 0x040fe20000041880 */
[----:B------:R-:W5:Y:S03]  /*218d0*/  LDSM.16.MT88.4 R160, [R230+0x11000] ;  /* 0x01100000e6a0783b */ /* 0x000f660000004200 */
[C---:B--2---:R-:W-:Y:S01]  /*218e0*/  F2FP.BF16.PACK_AB R21, R181.reuse, R180 ;  /* 0x000000b4b515723e */ /* 0x044fe200000010ff */
[----:B------:R-:W-:Y:S03]  /*218f0*/  FADD.FTZ R181, R181, R202 ;  /* 0x000000cab5b57221 */ /* 0x000fe60000010000 */
[C---:B------:R-:W-:Y:S04]  /*21900*/  HMMA.16816.F32.BF16 R132, R148.reuse, R168, R132 ;  /* 0x000000a89484723c */ /* 0x040fe80000041884 */
[----:B----4-:R-:W-:Y:S04]  /*21910*/  FADD.FTZ R181, R182, R181 ;  /* 0x000000b5b6b57221 */ /* 0x010fe80000010000 */
[C---:B------:R-:W-:Y:S01]  /*21920*/  HMMA.16816.F32.BF16 R136, R148.reuse, R170, R136 ;  /* 0x000000aa9488723c */ /* 0x040fe20000041888 */
[----:B------:R-:W2:Y:S03]  /*21930*/  LDSM.16.MT88.4 R168, [R228+0x11000] ;  /* 0x01100000e4a8783b */ /* 0x000ea60000004200 */
[C---:B-1----:R-:W-:Y:S01]  /*21940*/  F2FP.BF16.PACK_AB R23, R183.reuse, R182 ;  /* 0x000000b6b717723e */ /* 0x042fe200000010ff */
[----:B------:R-:W-:Y:S03]  /*21950*/  FADD.FTZ R183, R183, R181 ;  /* 0x000000b5b7b77221 */ /* 0x000fe60000010000 */
[C---:B------:R-:W-:Y:S08]  /*21960*/  HMMA.16816.F32.BF16 R140, R148.reuse, R156, R140 ;  /* 0x0000009c948c723c */ /* 0x040ff0000004188c */
[C---:B------:R-:W-:Y:S01]  /*21970*/  HMMA.16816.F32.BF16 R12, R148.reuse, R158, R12 ;  /* 0x0000009e940c723c */ /* 0x040fe2000004180c */
[----:B------:R-:W-:Y:S07]  /*21980*/  LDSM.16.MT88.4 R156, [R229+0x13000] ;  /* 0x01300000e59c783b */ /* 0x000fee0000004200 */
[C---:B---3--:R-:W-:Y:S08]  /*21990*/  HMMA.16816.F32.BF16 R16, R148.reuse, R152, R16 ;  /* 0x000000989410723c */ /* 0x048ff00000041810 */
[----:B------:R-:W-:Y:S01]  /*219a0*/  HMMA.16816.F32.BF16 R144, R148, R154, R144 ;  /* 0x0000009a9490723c */ /* 0x000fe20000041890 */
[----:B------:R-:W1:Y:S07]  /*219b0*/  LDSM.16.MT88.4 R148, [R227+0x11000] ;  /* 0x01100000e394783b */ /* 0x000e6e0000004200 */
[C---:B-----5:R-:W-:Y:S01]  /*219c0*/  HMMA.16816.F32.BF16 R4, R20.reuse, R160, R4 ;  /* 0x000000a01404723c */ /* 0x060fe20000041804 */
[----:B------:R-:W3:Y:S07]  /*219d0*/  LDSM.16.MT88.4 R152, [R230+0x13000] ;  /* 0x01300000e698783b */ /* 0x000eee0000004200 */
        /* <DEDUP_REMOVED lines=18> */
[C---:B------:R-:W-:Y:S08]  /*21b00*/  HMMA.16816.F32.BF16 R80, R20.reuse, R162, R80 ;  /* 0x000000a21450723c */ /* 0x040ff00000041850 */
[C---:B------:R-:W-:Y:S07]  /*21b10*/  HMMA.16816.F32.BF16 R84, R20.reuse, R172, R84 ;  /* 0x000000ac1454723c */ /* 0x040fee0000041854 */
[-CC-:B------:R-:W-:Y:S01]  /*21b20*/  FFMA.FTZ R172, R28, R166.reuse, -R194.reuse ;  /* 0x000000a61cac7223 */ /* 0x180fe200000108c2 */
[C---:B------:R-:W-:Y:S04]  /*21b30*/  HMMA.16816.F32.BF16 R88, R20.reuse, R174, R88 ;  /* 0x000000ae1458723c */ /* 0x040fe80000041858 */
[-CC-:B------:R-:W-:Y:S01]  /*21b40*/  FFMA.FTZ R173, R29, R166.reuse, -R194.reuse ;  /* 0x000000a61dad7223 */ /* 0x180fe200000108c2 */
[----:B------:R-:W-:Y:S02]  /*21b50*/  MUFU.EX2 R172, R172 ;  /* 0x000000ac00ac7308 */ /* 0x000fe40000000800 */
[-CC-:B------:R-:W-:Y:S01]  /*21b60*/  FFMA.FTZ R174, R32, R166.reuse, -R194.reuse ;  /* 0x000000a620ae7223 */ /* 0x180fe200000108c2 */
[C---:B-----5:R-:W-:Y:S04]  /*21b70*/  HMMA.16816.F32.BF16 R92, R20.reuse, R24, R92 ;  /* 0x00000018145c723c */ /* 0x060fe8000004185c */
[-C--:B------:R-:W-:Y:S02]  /*21b80*/  FFMA.FTZ R194, R33, R166.reuse, -R194 ;  /* 0x000000a621c27223 */ /* 0x080fe400000108c2 */
[-CC-:B------:R-:W-:Y:S01]  /*21b90*/  FFMA.FTZ R175, R30, R166.reuse, -R193.reuse ;  /* 0x000000a61eaf7223 */ /* 0x180fe200000108c1 */
[----:B------:R-:W-:Y:S01]  /*21ba0*/  MUFU.EX2 R173, R173 ;  /* 0x000000ad00ad7308 */ /* 0x000fe20000000800 */
[C---:B------:R-:W-:Y:S01]  /*21bb0*/  HMMA.16816.F32.BF16 R96, R20.reuse, R26, R96 ;  /* 0x0000001a1460723c */ /* 0x040fe20000041860 */
[----:B------:R-:W4:Y:S03]  /*21bc0*/  LDSM.16.MT88.4 R24, [R230+0x17000] ;  /* 0x01700000e618783b */ /* 0x000f260000004200 */
[----:B------:R-:W-:Y:S04]  /*21bd0*/  FFMA.FTZ R193, R35, R166, -R193 ;  /* 0x000000a623c17223 */ /* 0x000fe800000108c1 */
[C---:B--2---:R-:W-:Y:S01]  /*21be0*/  HMMA.16816.F32.BF16 R100, R20.reuse, R168, R100 ;  /* 0x000000a81464723c */ /* 0x044fe20000041864 */
[----:B------:R-:W-:Y:S01]  /*21bf0*/  LDSM.16.MT88.4 R28, [R229+0x11800] ;  /* 0x01180000e51c783b */ /* 0x000fe20000004200 */
[----:B------:R-:W-:Y:S06]  /*21c00*/  MUFU.EX2 R174, R174 ;  /* 0x000000ae00ae7308 */ /* 0x000fec0000000800 */
[C---:B------:R-:W-:Y:S01]  /*21c10*/  HMMA.16816.F32.BF16 R104, R20.reuse, R170, R104 ;  /* 0x000000aa1468723c */ /* 0x040fe20000041868 */
[----:B------:R-:W-:Y:S03]  /*21c20*/  LDSM.16.MT88.4 R32, [R228+0x11800] ;  /* 0x01180000e420783b */ /* 0x000fe60000004200 */
[----:B------:R-:W-:Y:S04]  /*21c30*/  MUFU.EX2 R194, R194 ;  /* 0x000000c200c27308 */ /* 0x000fe80000000800 */
[C---:B-1----:R-:W-:Y:S01]  /*21c40*/  HMMA.16816.F32.BF16 R108, R20.reuse, R148, R108 ;  /* 0x00000094146c723c */ /* 0x042fe2000004186c */
[----:B------:R-:W-:Y:S05]  /*21c50*/  LDSM.16.MT88.4 R168, [R227+0x15800] ;  /* 0x01580000e3a8783b */ /* 0x000fea0000004200 */
[----:B------:R-:W1:Y:S02]  /*21c60*/  MUFU.EX2 R175, R175 ;  /* 0x000000af00af7308 */ /* 0x000e640000000800 */
[C---:B------:R-:W-:Y:S01]  /*21c70*/  HMMA.16816.F32.BF16 R112, R20.reuse, R150, R112 ;  /* 0x000000961470723c */ /* 0x040fe20000041870 */
[----:B------:R-:W2:Y:S07]  /*21c80*/  LDSM.16.MT88.4 R148, [R228+0x17000] ;  /* 0x01700000e494783b */ /* 0x000eae0000004200 */
[C---:B---3--:R-:W-:Y:S01]  /*21c90*/  HMMA.16816.F32.BF16 R116, R20.reuse, R152, R116 ;  /* 0x000000981474723c */ /* 0x048fe20000041874 */
[----:B------:R-:W3:Y:S07]  /*21ca0*/  MUFU.EX2 R193, R193 ;  /* 0x000000c100c17308 */ /* 0x000eee0000000800 */
[C---:B------:R-:W-:Y:S01]  /*21cb0*/  HMMA.16816.F32.BF16 R120, R20.reuse, R154, R120 ;  /* 0x0000009a1478723c */ /* 0x040fe20000041878 */
[----:B------:R-:W5:Y:S03]  /*21cc0*/  LDSM.16.MT88.4 R152, [R227+0x17000] ;  /* 0x01700000e398783b */ /* 0x000f660000004200 */
[----:B-1----:R-:W-:Y:S04]  /*21cd0*/  FADD.FTZ R183, R175, R183 ;  /* 0x000000b7afb77221 */ /* 0x002fe80000010000 */
[C---:B----4-:R-:W-:Y:S04]  /*21ce0*/  HMMA.16816.F32.BF16 R124, R20.reuse, R24, R124 ;  /* 0x00000018147c723c */ /* 0x050fe8000004187c */
[----:B------:R-:W-:Y:S04]  /*21cf0*/  FADD.FTZ R183, R203, R183 ;  /* 0x000000b7cbb77221 */ /* 0x000fe80000010000 */
[C---:B------:R-:W-:Y:S01]  /*21d00*/  HMMA.16816.F32.BF16 R128, R20.reuse, R26, R128 ;  /* 0x0000001a1480723c */ /* 0x040fe20000041880 */
[----:B------:R-:W1:Y:S03]  /*21d10*/  LDSM.16.MT88.4 R24, [R230+0x11800] ;  /* 0x01180000e618783b */ /* 0x000e660000004200 */
[----:B------:R-:W-:Y:S04]  /*21d20*/  FADD.FTZ R183, R251, R183 ;  /* 0x000000b7fbb77221 */ /* 0x000fe80000010000 */
[C---:B------:R-:W-:Y:S04]  /*21d30*/  HMMA.16816.F32.BF16 R132, R20.reuse, R156, R132 ;  /* 0x0000009c1484723c */ /* 0x040fe80000041884 */
[----:B---3--:R-:W-:Y:S04]  /*21d40*/  FADD.FTZ R249, R193, R183 ;  /* 0x000000b7c1f97221 */ /* 0x008fe80000010000 */
[C---:B------:R-:W-:Y:S08]  /*21d50*/  HMMA.16816.F32.BF16 R136, R20.reuse, R158, R136 ;  /* 0x0000009e1488723c */ /* 0x040ff00000041888 */
[C---:B--2---:R-:W-:Y:S08]  /*21d60*/  HMMA.16816.F32.BF16 R140, R20.reuse, R148, R140 ;  /* 0x00000094148c723c */ /* 0x044ff0000004188c */
[C---:B------:R-:W-:Y:S01]  /*21d70*/  HMMA.16816.F32.BF16 R12, R20.reuse, R150, R12 ;  /* 0x00000096140c723c */ /* 0x040fe2000004180c */
[----:B------:R-:W2:Y:S07]  /*21d80*/  LDSM.16.MT88.4 R148, [R227+0x11800] ;  /* 0x01180000e394783b */ /* 0x000eae0000004200 */
[C---:B-----5:R-:W-:Y:S08]  /*21d90*/  HMMA.16816.F32.BF16 R16, R20.reuse, R152, R16 ;  /* 0x000000981410723c */ /* 0x060ff00000041810 */
[----:B------:R-:W-:Y:S01]  /*21da0*/  HMMA.16816.F32.BF16 R144, R20, R154, R144 ;  /* 0x0000009a1490723c */ /* 0x000fe20000041890 */
[----:B------:R-:W3:Y:S06]  /*21db0*/  LDSM.16.MT88.4 R152, [R230+0x13800] ;  /* 0x01380000e698783b */ /* 0x000eec0000004200 */
[----:B------:R-:W-:Y:S01]  /*21dc0*/  F2FP.BF16.PACK_AB R20, R173, R172 ;  /* 0x000000acad14723e */ /* 0x000fe200000010ff */
[----:B------:R-:W-:Y:S01]  /*21dd0*/  FADD.FTZ R172, R172, R178 ;  /* 0x000000b2acac7221 */ /* 0x000fe20000010000 */
[----:B------:R-:W-:Y:S03]  /*21de0*/  F2FP.BF16.PACK_AB R22, R194, R174 ;  /* 0x000000aec216723e */ /* 0x000fe600000010ff */
[----:B------:R-:W-:Y:S01]  /*21df0*/  F2FP.BF16.PACK_AB R21, R203, R175 ;  /* 0x000000afcb15723e */ /* 0x000fe200000010ff */
[----:B------:R-:W-:Y:S01]  /*21e00*/  FADD.FTZ R172, R173, R172 ;  /* 0x000000acadac7221 */ /* 0x000fe20000010000 */
[----:B------:R-:W-:Y:S03]  /*21e10*/  F2FP.BF16.PACK_AB R23, R193, R251 ;  /* 0x000000fbc117723e */ /* 0x000fe600000010ff */
[----:B------:R-:W-:Y:S04]  /*21e20*/  FADD.FTZ R172, R174, R172 ;  /* 0x000000acaeac7221 */ /* 0x000fe80000010000 */
[C---:B-1----:R-:W-:Y:S01]  /*21e30*/  HMMA.16816.F32.BF16 R160, R20.reuse, R24, R4 ;  /* 0x0000001814a0723c */ /* 0x042fe20000041804 */
[----:B------:R-:W1:Y:S02]  /*21e40*/  LDSM.16.MT88.4 R4, [R229+0x13800] ;  /* 0x01380000e504783b */ /* 0x000e640000004200 */
[----:B------:R-:W-:Y:S05]  /*21e50*/  FADD.FTZ R250, R194, R172 ;  /* 0x000000acc2fa7221 */ /* 0x000fea0000010000 */
[C---:B------:R-:W-:Y:S01]  /*21e60*/  HMMA.16816.F32.BF16 R156, R20.reuse, R26, R8 ;  /* 0x0000001a149c723c */ /* 0x040fe20000041808 */
[----:B------:R-:W4:Y:S07]  /*21e70*/  LDSM.16.MT88.4 R8, [R228+0x13800] ;  /* 0x01380000e408783b */ /* 0x000f2e0000004200 */
[C---:B------:R-:W-:Y:S01]  /*21e80*/  HMMA.16816.F32.BF16 R36, R20.reuse, R28, R36 ;  /* 0x0000001c1424723c */ /* 0x040fe20000041824 */
[----:B------:R-:W5:Y:S07]  /*21e90*/  LDSM.16.MT88.4 R24, [R227+0x13800] ;  /* 0x01380000e318783b */ /* 0x000f6e0000004200 */
        /* <DEDUP_REMOVED lines=28> */
[C---:B---3--:R-:W-:Y:S08]  /*22060*/  HMMA.16816.F32.BF16 R124, R20.reuse, R152, R124 ;  /* 0x00000098147c723c */ /* 0x048ff0000004187c */
[C---:B------:R-:W-:Y:S08]  /*22070*/  HMMA.16816.F32.BF16 R128, R20.reuse, R154, R128 ;  /* 0x0000009a1480723c */ /* 0x040ff00000041880 */
[C---:B-1----:R-:W-:Y:S08]  /*22080*/  HMMA.16816.F32.BF16 R132, R20.reuse, R4, R132 ;  /* 0x000000041484723c */ /* 0x042ff00000041884 */
[C---:B------:R-:W-:Y:S08]  /*22090*/  HMMA.16816.F32.BF16 R136, R20.reuse, R6, R136 ;  /* 0x000000061488723c */ /* 0x040ff00000041888 */
[C---:B----4-:R-:W-:Y:S08]  /*220a0*/  HMMA.16816.F32.BF16 R140, R20.reuse, R8, R140 ;  /* 0x00000008148c723c */ /* 0x050ff0000004188c */
[C---:B------:R-:W-:Y:S08]  /*220b0*/  HMMA.16816.F32.BF16 R152, R20.reuse, R10, R12 ;  /* 0x0000000a1498723c */ /* 0x040ff0000004180c */
[C---:B-----5:R-:W-:Y:S08]  /*220c0*/  HMMA.16816.F32.BF16 R148, R20.reuse, R24, R16 ;  /* 0x000000181494723c */ /* 0x060ff00000041810 */
[----:B------:R-:W-:Y:S01]  /*220d0*/  HMMA.16816.F32.BF16 R144, R20, R26, R144 ;  /* 0x0000001a1490723c */ /* 0x000fe20000041890 */
[----:B------:R-:W-:-:S07]  /*220e0*/  @P0 BRA `(.L_x_4779) ;  /* 0xffffb4f000000947 */ /* 0x000fce000383ffff */
.L_x_4770:
        /* <DEDUP_REMOVED lines=11> */
.L_x_4793:
[----:B--23--:R-:W-:Y:S01]  /*221a0*/  FADD.FTZ R250, R5, R250 ;  /* 0x000000fa05fa7221 */ /* 0x00cfe20000010000 */
[----:B------:R-:W-:Y:S05]  /*221b0*/  BRA.DIV ~URZ, `(.L_x_4781) ;  /* 0x000021027f007947 */ /* 0x000fea000b800000 */
[----:B------:R-:W2:Y:S04]  /*221c0*/  SHFL.BFLY PT, R3, R249, 0x2, 0x1f ;  /* 0x0c401f00f9037f89 */ /* 0x000ea800000e0000 */
[----:B------:R-:W3:Y:S01]  /*221d0*/  SHFL.BFLY PT, R0, R250, 0x1, 0x1f ;  /* 0x0c201f00fa007f89 */ /* 0x000ee200000e0000 */
[----:B--2---:R-:W-:Y:S02]  /*221e0*/  FADD.FTZ R249, R3, R249 ;  /* 0x000000f903f97221 */ /* 0x004fe40000010000 */
[----:B---3--:R-:W-:-:S03]  /*221f0*/  FADD.FTZ R250, R250, R0 ;  /* 0x00000000fafa7221 */ /* 0x008fc60000010000 */
[----:B------:R2:W3:Y:S04]  /*22200*/  SHFL.BFLY PT, R5, R249, 0x1, 0x1f ;  /* 0x0c201f00f9057f89 */ /* 0x0004e800000e0000 */
.L_x_4794:
        /* <DEDUP_REMOVED lines=15> */
[C---:B------:R-:W-:Y:S01]  /*22300*/  FMUL.FTZ R156, R0.reuse, R156 ;  /* 0x0000009c009c7220 */ /* 0x040fe20000410000 */
[----:B------:R-:W-:Y:S01]  /*22310*/  LOP3.LUT R9, R9, 0x3ffffffc, RZ, 0xc0, !PT ;  /* 0x3ffffffc09097812 */ /* 0x000fe200078ec0ff */
[----:B------:R-:W-:Y:S01]  /*22320*/  FMUL.FTZ R157, R0, R157 ;  /* 0x0000009d009d7220 */ /* 0x000fe20000410000 */
[----:B------:R-:W-:Y:S01]  /*22330*/  LEA.HI R10, R10, R11, RZ, 0x3 ;  /* 0x0000000b0a0a7211 */ /* 0x000fe200078f18ff */
[----:B-1----:R-:W-:Y:S01]  /*22340*/  FMUL.FTZ R163, R3, R163 ;  /* 0x000000a303a37220 */ /* 0x002fe20000410000 */
[----:B------:R-:W-:Y:S01]  /*22350*/  IADD3 R9, -R9, R4, RZ ;  /* 0x0000000409097210 */ /* 0x000fe20007ffe1ff */
[C---:B------:R-:W-:Y:S01]  /*22360*/  FMUL.FTZ R162, R3.reuse, R162 ;  /* 0x000000a203a27220 */ /* 0x040fe20000410000 */
[----:B------:R-:W-:Y:S01]  /*22370*/  LOP3.LUT R10, R10, 0xfffffff8, RZ, 0xc0, !PT ;  /* 0xfffffff80a0a7812 */ /* 0x000fe200078ec0ff */
[----:B------:R-:W-:Y:S01]  /*22380*/  FMUL.FTZ R159, R3, R159 ;  /* 0x0000009f039f7220 */ /* 0x000fe20000410000 */
[----:B------:R-:W-:Y:S01]  /*22390*/  F2FP.BF16.PACK_AB R160, R161, R160 ;  /* 0x000000a0a1a0723e */ /* 0x000fe200000010ff */
[----:B------:R-:W-:Y:S01]  /*223a0*/  FMUL.FTZ R158, R3, R158 ;  /* 0x0000009e039e7220 */ /* 0x000fe20000410000 */
[----:B------:R-:W-:Y:S01]  /*223b0*/  IADD3 R11, R11, -R10, RZ ;  /* 0x8000000a0b0b7210 */ /* 0x000fe20007ffe0ff */
[----:B------:R-:W-:Y:S01]  /*223c0*/  FMUL.FTZ R36, R0, R36 ;  /* 0x0000002400247220 */ /* 0x000fe20000410000 */
[----:B------:R-:W-:Y:S01]  /*223d0*/  LEA.HI R10, R8, R4, RZ, 0x5 ;  /* 0x00000004080a7211 */ /* 0x000fe200078f28ff */
[C---:B------:R-:W-:Y:S01]  /*223e0*/  FMUL.FTZ R37, R0.reuse, R37 ;  /* 0x0000002500257220 */ /* 0x040fe20000410000 */
[----:B------:R-:W-:Y:S01]  /*223f0*/  SHF.L.U32 R13, R11, 0x6, RZ ;  /* 0x000000060b0d7819 */ /* 0x000fe200000006ff */
        /* <DEDUP_REMOVED lines=10> */
[----:B------:R-:W-:Y:S01]  /*224a0*/  FMUL.FTZ R42, R3, R42 ;  /* 0x0000002a032a7220 */ /* 0x000fe20000410000 */
[----:B------:R-:W-:Y:S01]  /*224b0*/  ISETP.NE.U32.AND P0, PT, R14, 0x1, PT ;  /* 0x000000010e00780c */ /* 0x000fe20003f05070 */
[C---:B------:R-:W-:Y:S01]  /*224c0*/  FMUL.FTZ R44, R0.reuse, R44 ;  /* 0x0000002c002c7220 */ /* 0x040fe20000410000 */
[----:B------:R-:W-:Y:S01]  /*224d0*/  LEA R9, R9, R13, 0x1 ;  /* 0x0000000d09097211 */ /* 0x000fe200078e08ff */
[C---:B------:R-:W-:Y:S01]  /*224e0*/  FMUL.FTZ R45, R0.reuse, R45 ;  /* 0x0000002d002d7220 */ /* 0x040fe20000410000 */
[----:B------:R-:W-:Y:S01]  /*224f0*/  R2P PR, R11, 0x6 ;  /* 0x000000060b007804 */ /* 0x000fe20000000000 */
[----:B------:R-:W-:Y:S01]  /*22500*/  FMUL.FTZ R47, R3, R47 ;  /* 0x0000002f032f7220 */ /* 0x000fe20000410000 */
[----:B------:R-:W-:Y:S01]  /*22510*/  SHF.L.U32 R9, R9, 0x1, RZ ;  /* 0x0000000109097819 */ /* 0x000fe200000006ff */
[----:B------:R-:W-:Y:S01]  /*22520*/  FMUL.FTZ R46, R3, R46 ;  /* 0x0000002e032e7220 */ /* 0x000fe20000410000 */
[----:B------:R-:W-:Y:S01]  /*22530*/  MOV R11, 0x20 ;  /* 0x00000020000b7802 */ /* 0x000fe20000000f00 */
[C---:B------:R-:W-:Y:S01]  /*22540*/  FMUL.FTZ R48, R0.reuse, R48 ;  /* 0x0000003000307220 */ /* 0x040fe20000410000 */
[----:B------:R-:W-:Y:S01]  /*22550*/  MOV R14, 0x40 ;  /* 0x00000040000e7802 */ /* 0x000fe20000000f00 */
[C---:B------:R-:W-:Y:S01]  /*22560*/  FMUL.FTZ R49, R0.reuse, R49 ;  /* 0x0000003100317220 */ /* 0x040fe20000410000 */
        /* <DEDUP_REMOVED lines=9> */
[----:B------:R-:W-:Y:S01]  /*22600*/  FMUL.FTZ R55, R3, R55 ;  /* 0x0000003703377220 */ /* 0x000fe20000410000 */
[----:B------:R-:W-:Y:S01]  /*22610*/  F2FP.BF16.PACK_AB R156, R157, R156 ;  /* 0x0000009c9d9c723e */ /* 0x000fe200000010ff */
[----:B------:R-:W-:Y:S01]  /*22620*/  FMUL.FTZ R54, R3, R54 ;  /* 0x0000003603367220 */ /* 0x000fe20000410000 */
[----:B------:R-:W-:Y:S01]  /*22630*/  F2FP.BF16.PACK_AB R158, R159, R158 ;  /* 0x0000009e9f9e723e */ /* 0x000fe200000010ff */
[C---:B------:R-:W-:Y:S01]  /*22640*/  FMUL.FTZ R56, R0.reuse, R56 ;  /* 0x0000003800387220 */ /* 0x040fe20000410000 */
[----:B------:R-:W-:Y:S01]  /*22650*/  F2FP.BF16.PACK_AB R36, R37, R36 ;  /* 0x000000242524723e */ /* 0x000fe200000010ff */
[C---:B------:R-:W-:Y:S01]  /*22660*/  FMUL.FTZ R57, R0.reuse, R57 ;  /* 0x0000003900397220 */ /* 0x040fe20000410000 */
[----:B------:R-:W-:Y:S01]  /*22670*/  F2FP.BF16.PACK_AB R38, R39, R38 ;  /* 0x000000262726723e */ /* 0x000fe200000010ff */
[----:B------:R-:W-:Y:S01]  /*22680*/  FMUL.FTZ R59, R3, R59 ;  /* 0x0000003b033b7220 */ /* 0x000fe20000410000 */
[----:B------:R-:W-:Y:S01]  /*22690*/  IADD3 R15, R9, R11, RZ ;  /* 0x0000000b090f7210 */ /* 0x000fe20007ffe0ff */
[----:B------:R-:W-:Y:S01]  /*226a0*/  FMUL.FTZ R58, R3, R58 ;  /* 0x0000003a033a7220 */ /* 0x000fe20000410000 */
[----:B------:R-:W-:Y:S01]  /*226b0*/  F2FP.BF16.PACK_AB R40, R41, R40 ;  /* 0x000000282928723e */ /* 0x000fe200000010ff */
[C---:B------:R-:W-:Y:S01]  /*226c0*/  FMUL.FTZ R60, R0.reuse, R60 ;  /* 0x0000003c003c7220 */ /* 0x040fe20000410000 */
[----:B------:R-:W-:Y:S01]  /*226d0*/  F2FP.BF16.PACK_AB R42, R43, R42 ;  /* 0x0000002a2b2a723e */ /* 0x000fe200000010ff */
[C---:B------:R-:W-:Y:S01]  /*226e0*/  FMUL.FTZ R61, R0.reuse, R61 ;  /* 0x0000003d003d7220 */ /* 0x040fe20000410000 */
[----:B------:R-:W-:Y:S01]  /*226f0*/  IADD3 R11, R11, R13, RZ ;  /* 0x0000000d0b0b7210 */ /* 0x000fe20007ffe0ff */
[----:B------:R-:W-:Y:S01]  /*22700*/  FMUL.FTZ R63, R3, R63 ;  /* 0x0000003f033f7220 */ /* 0x000fe20000410000 */
[----:B------:R-:W-:Y:S01]  /*22710*/  F2FP.BF16.PACK_AB R44, R45, R44 ;  /* 0x0000002c2d2c723e */ /* 0x000fe200000010ff */
[----:B------:R-:W-:Y:S01]  /*22720*/  FMUL.FTZ R62, R3, R62 ;  /* 0x0000003e033e7220 */ /* 0x000fe20000410000 */
[----:B------:R-:W-:Y:S01]  /*22730*/  F2FP.BF16.PACK_AB R46, R47, R46 ;  /* 0x0000002e2f2e723e */ /* 0x000fe200000010ff */
[C---:B------:R-:W-:Y:S01]  /*22740*/  FMUL.FTZ R64, R0.reuse, R64 ;  /* 0x0000004000407220 */ /* 0x040fe20000410000 */
[----:B------:R-:W-:Y:S01]  /*22750*/  IADD3 R16, R9, R14, RZ ;  /* 0x0000000e09107210 */ /* 0x000fe20007ffe0ff */
        /* <DEDUP_REMOVED lines=12> */
[----:B------:R-:W-:Y:S01]  /*22820*/  FMUL.FTZ R70, R3, R70 ;  /* 0x0000004603467220 */ /* 0x000fe20000410000 */
[----:B------:R-:W-:Y:S01]  /*22830*/  F2FP.BF16.PACK_AB R54, R55, R54 ;  /* 0x000000363736723e */ /* 0x000fe200000010ff */
[C---:B------:R-:W-:Y:S01]  /*22840*/  FMUL.FTZ R72, R0.reuse, R72 ;  /* 0x0000004800487220 */ /* 0x040fe20000410000 */
[----:B------:R-:W-:Y:S01]  /*22850*/  STS [R13], R156 ;  /* 0x0000009c0d007388 */ /* 0x000fe20000000800 */
[C---:B------:R-:W-:Y:S01]  /*22860*/  FMUL.FTZ R73, R0.reuse, R73 ;  /* 0x0000004900497220 */ /* 0x040fe20000410000 */
[----:B------:R-:W-:Y:S01]  /*22870*/  IADD3 R18, R15, R14, RZ ;  /* 0x0000000e0f127210 */ /* 0x000fe20007ffe0ff */
[C---:B------:R-:W-:Y:S01]  /*22880*/  FMUL.FTZ R75, R3.reuse, R75 ;  /* 0x0000004b034b7220 */ /* 0x040fe20000410000 */
[----:B------:R-:W-:Y:S01]  /*22890*/  STS [R13+0x400], R158 ;  /* 0x0004009e0d007388 */ /* 0x000fe20000000800 */
[----:B------:R-:W-:Y:S01]  /*228a0*/  FMUL.FTZ R74, R3, R74 ;  /* 0x0000004a034a7220 */ /* 0x000fe20000410000 */
[----:B------:R-:W-:Y:S01]  /*228b0*/  F2FP.BF16.PACK_AB R56, R57, R56 ;  /* 0x000000383938723e */ /* 0x000fe200000010ff */
[C---:B------:R-:W-:Y:S01]  /*228c0*/  FMUL.FTZ R76, R0.reuse, R76 ;  /* 0x0000004c004c7220 */ /* 0x040fe20000410000 */
[----:B------:R-:W-:Y:S01]  /*228d0*/  F2FP.BF16.PACK_AB R58, R59, R58 ;  /* 0x0000003a3b3a723e */ /* 0x000fe200000010ff */
[C---:B------:R-:W-:Y:S01]  /*228e0*/  FMUL.FTZ R77, R0.reuse, R77 ;  /* 0x0000004d004d7220 */ /* 0x040fe20000410000 */
[----:B------:R-:W-:Y:S01]  /*228f0*/  STS [R15], R36 ;  /* 0x000000240f007388 */ /* 0x000fe20000000800 */
[----:B------:R-:W-:Y:S01]  /*22900*/  FMUL.FTZ R79, R3, R79 ;  /* 0x0000004f034f7220 */ /* 0x000fe20000410000 */
[----:B------:R-:W-:Y:S01]  /*22910*/  IADD3 R14, R11, R14, RZ ;  /* 0x0000000e0b0e7210 */ /* 0x000fe20007ffe0ff */
[----:B------:R-:W-:Y:S01]  /*22920*/  FMUL.FTZ R78, R3, R78 ;  /* 0x0000004e034e7220 */ /* 0x000fe20000410000 */
[----:B------:R-:W-:Y:S01]  /*22930*/  STS [R15+0x400], R38 ;  /* 0x000400260f007388 */ /* 0x000fe20000000800 */
[C---:B------:R-:W-:Y:S01]  /*22940*/  FMUL.FTZ R80, R0.reuse, R80 ;  /* 0x0000005000507220 */ /* 0x040fe20000410000 */
[----:B------:R-:W-:Y:S01]  /*22950*/  F2FP.BF16.PACK_AB R60, R61, R60 ;  /* 0x0000003c3d3c723e */ /* 0x000fe200000010ff */
        /* <DEDUP_REMOVED lines=87> */
[----:B------:R1:W-:Y:S01]  /*22ed0*/  STS [R17+0x2400], R82 ;  /* 0x0024005211007388 */ /* 0x0003e20000000800 */
        /* <DEDUP_REMOVED lines=91> */
[----:B------:R4:W-:Y:S04]  /*23490*/  STS [R14+0x6000], R0 ;  /* 0x006000000e007388 */ /* 0x0009e80000000800 */
[----:B------:R4:W-:Y:S04]  /*234a0*/  STS [R14+0x6400], R3 ;  /* 0x006400030e007388 */ /* 0x0009e80000000800 */
[----:B-1----:R-:W2:Y:S01]  /*234b0*/  LD.E.64 R82, [R6.64+0x88] ;  /* 0x0000880406527980 */ /* 0x002ea2000c101b00 */
[----:B---3--:R-:W1:Y:S01]  /*234c0*/  @P3 MUFU.LG2 R13, R5 ;  /* 0x00000005000d3308 */ /* 0x008e620000000c00 */
[----:B------:R-:W-:Y:S02]  /*234d0*/  BSSY B0, `(.L_x_4782) ;  /* 0x0000023000007945 */ /* 0x000fe40003800000 */
[----:B------:R3:W5:Y:S04]  /*234e0*/  LD.E.64 R80, [R6.64+0x90] ;  /* 0x0000900406507980 */ /* 0x000768000c101b00 */
[----:B----4-:R-:W4:Y:S04]  /*234f0*/  @!P0 LD.E.64 R16, [R6.64+0x80] ;  /* 0x0000800406108980 */ /* 0x010f28000c101b00 */
[----:B------:R-:W3:Y:S01]  /*23500*/  LD.E.U8 R0, [R6.64+0x1c8] ;  /* 0x0001c80406007980 */ /* 0x000ee2000c101100 */
[----:B------:R-:W1:Y:S01]  /*23510*/  @P4 MUFU.LG2 R14, R250 ;  /* 0x000000fa000e4308 */ /* 0x000e620000000c00 */
[----:B------:R-:W-:Y:S01]  /*23520*/  @!P0 SHF.R.S32.HI R3, RZ, 0x1f, R239 ;  /* 0x0000001fff038819 */ /* 0x000fe200000114ef */
[----:B-1----:R-:W-:Y:S01]  /*23530*/  @P3 FMUL.FTZ R13, R13, 0.69314718246459960938 ;  /* 0x3f3172180d0d3820 */ /* 0x002fe20000410000 */
[----:B------:R-:W-:-:S02]  /*23540*/  MOV R5, 0x7f800000 ;  /* 0x7f80000000057802 */ /* 0x000fc40000000f00 */
[----:B------:R-:W-:Y:S01]  /*23550*/  MOV R9, 0x7f800000 ;  /* 0x7f80000000097802 */ /* 0x000fe20000000f00 */
[----:B-----5:R-:W-:Y:S02]  /*23560*/  @P3 FFMA.FTZ R9, R164, R2, R13 ;  /* 0x00000002a4093223 */ /* 0x020fe4000001000d */
[----:B------:R-:W-:-:S04]  /*23570*/  @P4 FMUL.FTZ R14, R14, 0.69314718246459960938 ;  /* 0x3f3172180e0e4820 */ /* 0x000fc80000410000 */
[----:B------:R-:W-:Y:S02]  /*23580*/  @P4 FFMA.FTZ R5, R165, R2, R14 ;  /* 0x00000002a5054223 */ /* 0x000fe4000001000e */
[----:B--2---:R-:W-:-:S04]  /*23590*/  @P0 IMAD.WIDE.U32 R18, R82, R242, RZ ;  /* 0x000000f252120225 */ /* 0x004fc800078e00ff */
[----:B----4-:R-:W-:Y:S01]  /*235a0*/  @!P0 IMAD R11, R17, R239, RZ ;  /* 0x000000ef110b8224 */ /* 0x010fe200078e02ff */
[----:B---3--:R-:W-:-:S03]  /*235b0*/  ISETP.NE.AND P1, PT, R0, RZ, PT ;  /* 0x000000ff0000720c */ /* 0x008fc60003f25270 */
[C---:B------:R-:W-:Y:S02]  /*235c0*/  @!P0 IMAD R11, R16.reuse, R3, R11 ;  /* 0x00000003100b8224 */ /* 0x040fe400078e020b */
        /* <DEDUP_REMOVED lines=14> */
.L_x_4783:
[----:B------:R-:W-:Y:S02]  /*236b0*/  ULDC.64 UR4, c[0x0][0x118] ;  /* 0x0000460000047ab9 */ /* 0x000fe40000000a00 */
[----:B------:R-:W2:Y:S04]  /*236c0*/  LD.E R2, [R6.64+0x60] ;  /* 0x0000600406027980 */ /* 0x000ea8000c101900 */
[----:B------:R-:W3:Y:S01]  /*236d0*/  LD.E R242, [R6.64+0xb4] ;  /* 0x0000b40406f27980 */ /* 0x000ee2000c101900 */
[----:B--2---:R-:W-:-:S04]  /*236e0*/  IMAD R2, R2, R239, R238 ;  /* 0x000000ef02027224 */ /* 0x004fc800078e02ee */
[----:B---3--:R-:W-:Y:S02]  /*236f0*/  IMAD R242, R242, R2, RZ ;  /* 0x00000002f2f27224 */ /* 0x008fe400078e02ff */
.L_x_4784:
[----:B------:R-:W-:Y:S05]  /*23700*/  BSYNC B0 ;  /* 0x0000000000007941 */ /* 0x000fea0003800000 */
.L_x_4782:
        /* <DEDUP_REMOVED lines=12> */
[----:B------:R-:W-:-:S05]  /*237d0*/  LOP3.LUT R14, R14, 0xffffffc, RZ, 0xc0, !PT ;  /* 0x0ffffffc0e0e7812 */ /* 0x000fca00078ec0ff */
[----:B------:R-:W-:Y:S01]  /*237e0*/  IMAD.IADD R14, R12, 0x1, -R14 ;  /* 0x000000010c0e7824 */ /* 0x000fe200078e0a0e */
        /* <DEDUP_REMOVED lines=38> */
.L_x_4786:
[----:B--234-:R-:W-:Y:S05]  /*23a50*/  BSYNC B0 ;  /* 0x0000000000007941 */ /* 0x01cfea0003800000 */
.L_x_4785:
[----:B------:R-:W-:Y:S01]  /*23a60*/  LEA.HI R5, R8, R4, RZ, 0x3 ;  /* 0x0000000408057211 */ /* 0x000fe200078f18ff */
[----:B------:R-:W-:Y:S01]  /*23a70*/  ULDC.64 UR4, c[0x0][0x118] ;  /* 0x0000460000047ab9 */ /* 0x000fe20000000a00 */
[----:B------:R-:W-:Y:S01]  /*23a80*/  IMAD.SHL.U32 R240, R240, 0x40, RZ ;  /* 0x00000040f0f07824 */ /* 0x000fe200078e00ff */
[----:B-1----:R1:W5:Y:S01]  /*23a90*/  LD.E R6, [R6.64+0xc0] ;  /* 0x0000c00406067980 */ /* 0x002362000c101900 */
[----:B------:R-:W-:Y:S01]  /*23aa0*/  LOP3.LUT R5, R5, 0xfffffff8, RZ, 0xc0, !PT ;  /* 0xfffffff805057812 */ /* 0x000fe200078ec0ff */
[----:B------:R-:W-:Y:S02]  /*23ab0*/  BSSY B0, `(.L_x_4787) ;  /* 0x000002c000007945 */ /* 0x000fe40003800000 */
[----:B------:R-:W-:-:S02]  /*23ac0*/  SHF.R.S32.HI R8, RZ, 0x1f, R240 ;  /* 0x0000001fff087819 */ /* 0x000fc400000114f0 */
[----:B------:R-:W-:Y:S01]  /*23ad0*/  IMAD.IADD R4, R4, 0x1, -R5 ;  /* 0x0000000104047824 */ /* 0x000fe200078e0a05 */
[----:B------:R-:W-:-:S03]  /*23ae0*/  SHF.R.S32.HI R5, RZ, 0x1f, R2 ;  /* 0x0000001fff057819 */ /* 0x000fc60000011402 */
[----:B------:R-:W-:Y:S01]  /*23af0*/  IMAD.SHL.U32 R10, R4, 0x8, RZ ;  /* 0x00000008040a7824 */ /* 0x000fe200078e00ff */
[----:B------:R-:W-:-:S04]  /*23b00*/  LEA.HI R5, R5, R2, RZ, 0x3 ;  /* 0x0000000205057211 */ /* 0x000fc800078f18ff */
[--C-:B------:R-:W-:Y:S02]  /*23b10*/  SHF.R.S32.HI R11, RZ, 0x1f, R10.reuse ;  /* 0x0000001fff0b7819 */ /* 0x100fe4000001140a */
[----:B------:R-:W-:Y:S02]  /*23b20*/  LOP3.LUT R4, R5, 0xfffffff8, RZ, 0xc0, !PT ;  /* 0xfffffff805047812 */ /* 0x000fe400078ec0ff */
[----:B------:R-:W-:Y:S01]  /*23b30*/  SHF.R.S32.HI R5, RZ, 0x3, R5 ;  /* 0x00000003ff057819 */ /* 0x000fe20000011405 */
[----:B------:R-:W-:-:S04]  /*23b40*/  IMAD.WIDE.U32 R12, R82, R240, R10 ;  /* 0x000000f0520c7225 */ /* 0x000fc800078e000a */
[----:B------:R-:W-:Y:S02]  /*23b50*/  IMAD.IADD R4, R2, 0x1, -R4 ;  /* 0x0000000102047824 */ /* 0x000fe400078e0a04 */
[----:B-1----:R-:W-:Y:S02]  /*23b60*/  IMAD R7, R83, R240, RZ ;  /* 0x000000f053077224 */ /* 0x002fe400078e02ff */
[----:B------:R-:W-:Y:S02]  /*23b70*/  IMAD.IADD R240, R241, 0x1, -R240 ;  /* 0x00000001f1f07824 */ /* 0x000fe400078e0af0 */
[----:B------:R-:W-:Y:S01]  /*23b80*/  IMAD R7, R82, R8, R7 ;  /* 0x0000000852077224 */ /* 0x000fe200078e0207 */
[----:B------:R-:W-:Y:S01]  /*23b90*/  IADD3 R8, P0, R3, R12, RZ ;  /* 0x0000000c03087210 */ /* 0x000fe20007f1e0ff */
[----:B------:R-:W-:Y:S01]  /*23ba0*/  IMAD R2, R81, R238, RZ ;  /* 0x000000ee51027224 */ /* 0x000fe200078e02ff */
[----:B------:R-:W-:Y:S01]  /*23bb0*/  SHF.R.S32.HI R3, RZ, 0x1f, R238 ;  /* 0x0000001fff037819 */ /* 0x000fe200000114ee */
[----:B------:R-:W-:Y:S01]  /*23bc0*/  IMAD.SHL.U32 R4, R4, 0x8, RZ ;  /* 0x0000000804047824 */ /* 0x000fe200078e00ff */
[----:B------:R-:W-:-:S02]  /*23bd0*/  IADD3.X R9, R0, R13, R7, P0, !PT ;  /* 0x0000000d00097210 */ /* 0x000fc400007fe407 */
[----:B------:R-:W-:Y:S01]  /*23be0*/  ISETP.GE.AND P0, PT, R5, R240, PT ;  /* 0x000000f00500720c */ /* 0x000fe20003f06270 */
[----:B------:R-:W-:Y:S01]  /*23bf0*/  IMAD R2, R80, R3, R2 ;  /* 0x0000000350027224 */ /* 0x000fe200078e0202 */
[----:B------:R-:W-:Y:S01]  /*23c00*/  IADD3 R7, R4, 0x40, RZ ;  /* 0x0000004004077810 */ /* 0x000fe20007ffe0ff */
[----:B------:R-:W-:Y:S01]  /*23c10*/  IMAD.WIDE.U32 R80, R80, R238, R8 ;  /* 0x000000ee50507225 */ /* 0x000fe200078e0008 */
[C---:B------:R-:W-:Y:S02]  /*23c20*/  IADD3 R3, R4.reuse, 0xc0, RZ ;  /* 0x000000c004037810 */ /* 0x040fe40007ffe0ff */
[----:B------:R-:W-:Y:S01]  /*23c30*/  SHF.R.S32.HI R0, RZ, 0x1f, R5 ;  /* 0x0000001fff007819 */ /* 0x000fe20000011405 */
[----:B------:R-:W-:Y:S01]  /*23c40*/  IMAD.IADD R13, R81, 0x1, R2 ;  /* 0x00000001510d7824 */ /* 0x000fe200078e0202 */
[----:B------:R-:W-:-:S05]  /*23c50*/  IADD3 R4, R4, 0x80, RZ ;  /* 0x0000008004047810 */ /* 0x000fca0007ffe0ff */
[----:B------:R-:W-:Y:S05]  /*23c60*/  @P0 BRA `(.L_x_4788) ;  /* 0x0000010000000947 */ /* 0x000fea0003800000 */
[----:B------:R-:W-:Y:S01]  /*23c70*/  IMAD R2, R83, R5, RZ ;  /* 0x0000000553027224 */ /* 0x000fe200078e02ff */
        /* <DEDUP_REMOVED lines=15> */
.L_x_4788:
[----:B------:R-:W-:Y:S05]  /*23d70*/  BSYNC B0 ;  /* 0x0000000000007941 */ /* 0x000fea0003800000 */
.L_x_4787:
        /* <DEDUP_REMOVED lines=23> */
.L_x_4790:
[----:B------:R-:W-:Y:S05]  /*23ef0*/  BSYNC B0 ;  /* 0x0000000000007941 */ /* 0x000fea0003800000 */
.L_x_4789:
        /* <DEDUP_REMOVED lines=23> */
.L_x_4792:
[----:B------:R-:W-:Y:S05]  /*24070*/  BSYNC B0 ;  /* 0x0000000000007941 */ /* 0x000fea0003800000 */
.L_x_4791:
[----:B------:R-:W-:Y:S01]  /*24080*/  IADD3 R2, R5, 0x30, RZ ;  /* 0x0000003005027810 */ /* 0x000fe20007ffe0ff */
[----:B-1----:R-:W-:-:S02]  /*24090*/  IMAD.MOV.U32 R8, RZ, RZ, R237 ;  /* 0x000000ffff087224 */ /* 0x002fc400078e00ed */
[----:B------:R-:W-:Y:S01]  /*240a0*/  IMAD.MOV.U32 R9, RZ, RZ, 0x0 ;  /* 0x00000000ff097424 */ /* 0x000fe200078e00ff */
[----:B------:R-:W-:-:S13]  /*240b0*/  ISETP.GE.AND P0, PT, R2, R240, PT ;  /* 0x000000f00200720c */ /* 0x000fda0003f06270 */
[----:B------:R-:W-:Y:S05]  /*240c0*/  @P0 RET.REL.NODEC R8 `(_ZN5flash24flash_fwd_splitkv_kernelI23Flash_fwd_kernel_traitsILi256ELi64ELi64ELi4ELb0ELb0EN7cutlass10bfloat16_tE19Flash_kernel_traitsILi256ELi64ELi64ELi4ES3_EELb0ELb0ELb1ELb0ELb0ELb0ELb0ELb1EEEvNS_16Flash_fwd_paramsE) ;  /* 0xfffdbf3008000950 */ /* 0x000fea0003c3ffff */
[----:B------:R-:W-:Y:S01]  /*240d0*/  IADD3 R5, P0, R5, 0x30, RZ ;  /* 0x0000003005057810 */ /* 0x000fe20007f1e0ff */
[----:B------:R-:W-:Y:S01]  /*240e0*/  IMAD.MOV.U32 R8, RZ, RZ, R80 ;  /* 0x000000ffff087224 */ /* 0x000fe200078e0050 */
[----:B------:R-:W-:Y:S01]  /*240f0*/  ULDC.64 UR4, c[0x0][0x118] ;  /* 0x0000460000047ab9 */ /* 0x000fe20000000a00 */
[----:B------:R-:W-:Y:S01]  /*24100*/  IMAD.MOV.U32 R9, RZ, RZ, R13 ;  /* 0x000000ffff097224 */ /* 0x000fe200078e000d */
[-C--:B-----5:R-:W-:Y:S01]  /*24110*/  ISETP.GE.AND P2, PT, R10, R6.reuse, PT ;  /* 0x000000060a00720c */ /* 0x0a0fe20003f46270 */
        /* <DEDUP_REMOVED lines=15> */
[----:B------:R-:W-:Y:S05]  /*24210*/  @P0 RET.REL.NODEC R2 `(_ZN5flash24flash_fwd_splitkv_kernelI23Flash_fwd_kernel_traitsILi256ELi64ELi64ELi4ELb0ELb0EN7cutlass10bfloat16_tE19Flash_kernel_traitsILi256ELi64ELi64ELi4ES3_EELb0ELb0ELb1ELb0ELb0ELb0ELb0ELb1EEEvNS_16Flash_fwd_paramsE) ;  /* 0xfffdbde002000950 */ /* 0x000fea0003c3ffff */
[----:B------:R-:W-:Y:S01]  /*24220*/  MOV R2, R237 ;  /* 0x000000ed00027202 */ /* 0x000fe20000000f00 */
[----:B------:R-:W-:Y:S01]  /*24230*/  ULDC.64 UR4, c[0x0][0x118] ;  /* 0x0000460000047ab9 */ /* 0x000fe20000000a00 */
[----:B------:R-:W-:Y:S01]  /*24240*/  MOV R3, 0x0 ;  /* 0x0000000000037802 */ /* 0x000fe20000000f00 */
[----:B------:R2:W-:Y:S03]  /*24250*/  ST.E.128 [R4.64+0x180], R76 ;  /* 0x0001804c04007985 */ /* 0x0005e6000c101d04 */
[----:B------:R-:W-:Y:S05]  /*24260*/  RET.REL.NODEC R2 `(_ZN5flash24flash_fwd_splitkv_kernelI23Flash_fwd_kernel_traitsILi256ELi64ELi64ELi4ELb0ELb0EN7cutlass10bfloat16_tE19Flash_kernel_traitsILi256ELi64ELi64ELi4ES3_EELb0ELb0ELb1ELb0ELb0ELb0ELb0ELb1EEEvNS_16Flash_fwd_paramsE) ;  /* 0xfffdbd9002007950 */ /* 0x000fea0003c3ffff */
.L_x_4780:
[----:B------:R-:W-:Y:S01]  /*24270*/  IMAD.MOV.U32 R8, RZ, RZ, R250 ;  /* 0x000000ffff087224 */ /* 0x000fe200078e00fa */
[----:B------:R-:W-:-:S02]  /*24280*/  MOV R5, 0x2 ;  /* 0x0000000200057802 */ /* 0x000fc40000000f00 */
[----:B------:R-:W-:Y:S02]  /*24290*/  MOV R3, 0x242b0 ;  /* 0x000242b000037802 */ /* 0x000fe40000000f00 */
[----:B-1---5:R-:W-:Y:S05]  /*242a0*/  CALL.REL.NOINC `($__internal_24_$__cuda_sm70_shflsync_bfly_p) ;  /* 0x0000010000007944 */ /* 0x022fea0003c00000 */
[----:B------:R-:W-:Y:S05]  /*242b0*/  BRA `(.L_x_4793) ;  /* 0xffffdee000007947 */ /* 0x000fea000383ffff */
.L_x_4781:
[----:B------:R-:W-:Y:S01]  /*242c0*/  IMAD.MOV.U32 R8, RZ, RZ, R250 ;  /* 0x000000ffff087224 */ /* 0x000fe200078e00fa */
[----:B------:R-:W-:Y:S02]  /*242d0*/  MOV R5, 0x1 ;  /* 0x0000000100057802 */ /* 0x000fe40000000f00 */
[----:B------:R-:W-:Y:S02]  /*242e0*/  MOV R3, 0x24300 ;  /* 0x0002430000037802 */ /* 0x000fe40000000f00 */
[----:B-1---5:R-:W-:Y:S05]  /*242f0*/  CALL.REL.NOINC `($__internal_24_$__cuda_sm70_shflsync_bfly_p) ;  /* 0x000000b000007944 */ /* 0x022fea0003c00000 */
[----:B------:R-:W-:Y:S01]  /*24300*/  FADD.FTZ R250, R250, R5 ;  /* 0x00000005fafa7221 */ /* 0x000fe20000010000 */
[----:B------:R-:W-:Y:S02]  /*24310*/  MOV R8, R249 ;  /* 0x000000f900087202 */ /* 0x000fe40000000f00 */
[----:B------:R-:W-:Y:S02]  /*24320*/  MOV R5, 0x2 ;  /* 0x0000000200057802 */ /* 0x000fe40000000f00 */
[----:B------:R-:W-:Y:S02]  /*24330*/  MOV R3, 0x24350 ;  /* 0x0002435000037802 */ /* 0x000fe40000000f00 */
[----:B------:R-:W-:Y:S05]  /*24340*/  CALL.REL.NOINC `($__internal_24_$__cuda_sm70_shflsync_bfly_p) ;  /* 0x0000006000007944 */ /* 0x000fea0003c00000 */
[----:B------:R-:W-:Y:S01]  /*24350*/  FADD.FTZ R249, R249, R5 ;  /* 0x00000005f9f97221 */ /* 0x000fe20000010000 */
[----:B------:R-:W-:Y:S02]  /*24360*/  MOV R5, 0x1 ;  /* 0x0000000100057802 */ /* 0x000fe40000000f00 */
[----:B------:R-:W-:-:S02]  /*24370*/  MOV R3, 0x243a0 ;  /* 0x000243a000037802 */ /* 0x000fc40000000f00 */
[----:B------:R-:W-:Y:S02]  /*24380*/  MOV R8, R249 ;  /* 0x000000f900087202 */ /* 0x000fe40000000f00 */
[----:B------:R-:W-:Y:S05]  /*24390*/  CALL.REL.NOINC `($__internal_24_$__cuda_sm70_shflsync_bfly_p) ;  /* 0x0000001000007944 */ /* 0x000fea0003c00000 */
[----:B------:R-:W-:Y:S05]  /*243a0*/  BRA `(.L_x_4794) ;  /* 0xffffde6000007947 */ /* 0x000fea000383ffff */
        .weak           $__internal_24_$__cuda_sm70_shflsync_bfly_p
        .type           $__internal_24_$__cuda_sm70_shflsync_bfly_p,@function
        .size           $__internal_24_$__cuda_sm70_shflsync_bfly_p,(.L_x_8893 - $__internal_24_$__cuda_sm70_shflsync_bfly_p)
$__internal_24_$__cuda_sm70_shflsync_bfly_p:
[----:B------:R-:W-:Y:S04]  /*243b0*/  WARPSYNC R0 ;  /* 0x0000000000007348 */ /* 0x000fe80003800000 */
[----:B------:R1:W2:Y:S01]  /*243c0*/  SHFL.BFLY PT, R5, R8, R5, R4 ;  /* 0x0c00000508057389 */ /* 0x0002a200000e0004 */
[----:B------:R-:W-:Y:S02]  /*243d0*/  MOV R9, 0x0 ;  /* 0x0000000000097802 */ /* 0x000fe40000000f00 */
[----:B-1----:R-:W-:-:S04]  /*243e0*/  MOV R8, R3 ;  /* 0x0000000300087202 */ /* 0x002fc80000000f00 */
[----:B--2---:R-:W-:Y:S05]  /*243f0*/  RET.REL.NODEC R8 `(_ZN5flash24flash_fwd_splitkv_kernelI23Flash_fwd_kernel_traitsILi256ELi64ELi64ELi4ELb0ELb0EN7cutlass10bfloat16_tE19Flash_kernel_traitsILi256ELi64ELi64ELi4ES3_EELb0ELb0ELb1ELb0ELb0ELb0ELb0ELb1EEEvNS_16Flash_fwd_paramsE) ;  /* 0xfffdbc0008007950 */ /* 0x004fea0003c3ffff */
.L_x_4795:
        /* <DEDUP_REMOVED lines=16> */
.L_x_8893:


//--------------------- .text._ZN5flash24flash_fwd_splitkv_kernelI23Flash_fwd_kernel_traitsILi256ELi64ELi64ELi4ELb0ELb0EN7cutlass10bfloat16_tE19Flash_kernel_traitsILi256ELi64ELi64ELi4ES3_EELb0ELb0ELb1ELb0ELb0ELb1ELb0ELb1EEEvNS_16Flash_fwd_paramsE --------------------------
	.section	.text._ZN5flash24flash_fwd_splitkv_kernelI23Flash_fwd_kernel_traitsILi256ELi64ELi64ELi4ELb0ELb0EN7cutlass10bfloat16_tE19Flash_kernel_traitsILi256ELi64ELi64ELi4ES3_EELb0ELb0ELb1ELb0ELb0ELb1ELb0ELb1EEEvNS_16Flash_fwd_paramsE,"ax",@progbits
	.sectioninfo	@"SHI_REGISTERS=255"
	.align	128
        .global         _ZN5flash24flash_fwd_splitkv_kernelI23Flash_fwd_kernel_traitsILi256ELi64ELi64ELi4ELb0ELb0EN7cutlass10bfloat16_tE19Flash_kernel_traitsILi256ELi64ELi64ELi4ES3_EELb0ELb0ELb1ELb0ELb0ELb1ELb0ELb1EEEvNS_16Flash_fwd_paramsE
        .type           _ZN5flash24flash_fwd_splitkv_kernelI23Flash_fwd_kernel_traitsILi256ELi64ELi64ELi4ELb0ELb0EN7cutlass10bfloat16_tE19Flash_kernel_traitsILi256ELi64ELi64ELi4ES3_EELb0ELb0ELb1ELb0ELb0ELb1ELb0ELb1EEEvNS_16Flash_fwd_paramsE,@function
        .size           _ZN5flash24flash_fwd_splitkv_kernelI23Flash_fwd_kernel_traitsILi256ELi64ELi64ELi4ELb0ELb0EN7cutlass10bfloat16_tE19Flash_kernel_traitsILi256ELi64ELi64ELi4ES3_EELb0ELb0ELb1ELb0ELb0ELb1ELb0ELb1EEEvNS_16Flash_fwd_paramsE,(.L_x_8895 - _ZN5flash24flash_fwd_splitkv_kernelI23Flash_fwd_kernel_traitsILi256ELi64ELi64ELi4ELb0ELb0EN7cutlass10bfloat16_tE19Flash_kernel_traitsILi256ELi64ELi64ELi4ES3_EELb0ELb0ELb1ELb0ELb0ELb1ELb0ELb1EEEvNS_16Flash_fwd_paramsE)
        .other          _ZN5flash24flash_fwd_splitkv_kernelI23Flash_fwd_kernel_traitsILi256ELi64ELi64ELi4ELb0ELb0EN7cutlass10bfloat16_tE19Flash_kernel_traitsILi256ELi64ELi64ELi4ES3_EELb0ELb0ELb1ELb0ELb0ELb1ELb0ELb1EEEvNS_16Flash_fwd_paramsE,@"STO_CUDA_ENTRY STV_DEFAULT"
_ZN5flash24flash_fwd_splitkv_kernelI23Flash_fwd_kernel_traitsILi256ELi64ELi64ELi4ELb0ELb0EN7cutlass10bfloat16_tE19Flash_kernel_traitsILi256ELi64ELi64ELi4ES3_EELb0ELb0ELb1ELb0ELb0ELb1ELb0ELb1EEEvNS_16Flash_fwd_paramsE:
.text._ZN5flash24flash_fwd_splitkv_kernelI23Flash_fwd_kernel_traitsILi256ELi64ELi64ELi4ELb0ELb0EN7cutlass10bfloat16_tE19Flash_kernel_traitsILi256ELi64ELi64ELi4ES3_EELb0ELb0ELb1ELb0ELb0ELb1ELb0ELb1EEEvNS_16Flash_fwd_paramsE:
[----:B------:R-:W-:Y:S02]  /*0000*/  MOV R1, c[0x0][0x28] ;  /* 0x00000a0000017a02 */ /* 0x000fe40000000f00 */
[----:B------:R-:W-:Y:S01]  /*0010*/  ULDC.64 UR4, c[0x0][0x40] ;  /* 0x0000100000047ab9 */ /* 0x000fe20000000a00 */
[----:B------:R-:W-:Y:S01]  /*0020*/  BSSY B4, `(.L_x_4796) ;  /* 0x0000005000047945 */ /* 0x000fe20003800000 */
[----:B------:R-:W-:Y:S01]  /*0030*/  UIADD3 UR4, UP0, UR4, 0x160, URZ ;  /* 0x0000016004047890 */ /* 0x000fe2000ff1e03f */
[----:B------:R-:W-:-:S03]  /*0040*/  IADD3 R1, R1, -0x50, RZ ;  /* 0xffffffb001017810 */ /* 0x000fc60007ffe0ff */
[----:B------:R-:W-:-:S07]  /*0050*/  UIADD3.X UR5, URZ, UR5, URZ, UP0, !UPT ;  /* 0x000000053f057290 */ /* 0x000fce00087fe43f */
[----:B------:R-:W-:Y:S05]  /*0060*/  CALL.REL.NOINC `($_ZN5flash24flash_fwd_splitkv_kernelI23Flash_fwd_kernel_traitsILi256ELi64ELi64ELi4ELb0ELb0EN7cutlass10bfloat16_tE19Flash_kernel_traitsILi256ELi64ELi64ELi4ES3_EELb0ELb0ELb1ELb0ELb0ELb1ELb0ELb1EEEvNS_16Flash_fwd_paramsE$_ZN5flash30compute_attn_1rowblock_splitkvI23Flash_fwd_kernel_traitsILi256ELi64ELi64ELi4ELb0ELb0EN7cutlass10bfloat16_tE19Flash_kernel_traitsILi256ELi64ELi64ELi4ES3_EELb0ELb0ELb1ELb0ELb0ELb1ELb0ELb1ENS_16Flash_fwd_paramsEEEvRKT8_iiiii) ;  /* 0x0000002000007944 */ /* 0x000fea0003c00000 */
[----:B------:R-:W-:Y:S05]  /*0070*/  BSYNC B4 ;  /* 0x0000000000047941 */ /* 0x000fea0003800000 */
.L_x_4796:
[----:B------:R-:W-:Y:S05]  /*0080*/  EXIT ;  /* 0x000000000000794d */ /* 0x000fea0003800000 */
        .type           $_ZN5flash24flash_fwd_splitkv_kernelI23Flash_fwd_kernel_traitsILi256ELi64ELi64ELi4ELb0ELb0EN7cutlass10bfloat16_tE19Flash_kernel_traitsILi256ELi64ELi64ELi4ES3_EELb0ELb0ELb1ELb0ELb0ELb1ELb0ELb1EEEvNS_16Flash_fwd_paramsE$_ZN5flash30compute_attn_1rowblock_splitkvI23Flash_fwd_kernel_traitsILi256ELi64ELi64ELi4ELb0ELb0EN7cutlass10bfloat16_tE19Flash_kernel_traitsILi256ELi64ELi64ELi4ES3_EELb0ELb0ELb1ELb0ELb0ELb1ELb0ELb1ENS_16Flash_fwd_paramsEEEvRKT8_iiiii,@function
        .size           $_ZN5flash24flash_fwd_splitkv_kernelI23Flash_fwd_kernel_traitsILi256ELi64ELi64ELi4ELb0ELb0EN7cutlass10bfloat16_tE19Flash_kernel_traitsILi256ELi64ELi64ELi4ES3_EELb0ELb0ELb1ELb0ELb0ELb1ELb0ELb1EEEvNS_16Flash_fwd_paramsE$_ZN5flash30compute_attn_1rowblock_splitkvI23Flash_fwd_kernel_traitsILi256ELi64ELi64ELi4ELb0ELb0EN7cutlass10bfloat16_tE19Flash_kernel_traitsILi256ELi64ELi64ELi4ES3_EELb0ELb0ELb1ELb0ELb0ELb1ELb0ELb1ENS_16Flash_fwd_paramsEEEvRKT8_iiiii,($__internal_25_$__cuda_sm70_shflsync_bfly_p - $_ZN5flash24flash_fwd_splitkv_kernelI23Flash_fwd_kernel_traitsILi256ELi64ELi64ELi4ELb0ELb0EN7cutlass10bfloat16_tE19Flash_kernel_traitsILi256ELi64ELi64ELi4ES3_EELb0ELb0ELb1ELb0ELb0ELb1ELb0ELb1EEEvNS_16Flash_fwd_paramsE$_ZN5flash30compute_attn_1rowblock_splitkvI23Flash_fwd_kernel_traitsILi256ELi64ELi64ELi4ELb0ELb0EN7cutlass10bfloat16_tE19Flash_kernel_traitsILi256ELi64ELi64ELi4ES3_EELb0ELb0ELb1ELb0ELb0ELb1ELb0ELb1ENS_16Flash_fwd_paramsEEEvRKT8_iiiii)
$_ZN5flash24flash_fwd_splitkv_kernelI23Flash_fwd_kernel_traitsILi256ELi64ELi64ELi4ELb0ELb0EN7cutlass10bfloat16_tE19Flash_kernel_traitsILi256ELi64ELi64ELi4ES3_EELb0ELb0ELb1ELb0ELb0ELb1ELb0ELb1EEEvNS_16Flash_fwd_paramsE$_ZN5flash30compute_attn_1rowblock_splitkvI23Flash_fwd_kernel_traitsILi256ELi64ELi64ELi4ELb0ELb0EN7cutlass10bfloat16_tE19Flash_kernel_traitsILi256ELi64ELi64ELi4ES3_EELb0ELb0ELb1ELb0ELb0ELb1ELb0ELb1ENS_16Flash_fwd_paramsEEEvRKT8_iiiii:
[----:B------:R-:W-:Y:S01]  /*0090*/  IMAD.U32 R24, RZ, RZ, UR4 ;  /* 0x00000004ff187e24 */ /* 0x000fe2000f8e00ff */
[----:B------:R-:W-:Y:S01]  /*00a0*/  ULDC.64 UR6, c[0x0][0x118] ;  /* 0x0000460000067ab9 */ /* 0x000fe20000000a00 */
[----:B------:R-:W-:-:S05]  /*00b0*/  IMAD.U32 R25, RZ, RZ, UR5 ;  /* 0x00000005ff197e24 */ /* 0x000fca000f8e00ff */
[----:B------:R-:W2:Y:S04]  /*00c0*/  LD.E.64 R4, [R24.64+0xe0] ;  /* 0x0000e00618047980 */ /* 0x000ea8000c101b00 */
[----:B------:R-:W1:Y:S01]  /*00d0*/  S2R R33, SR_CTAID.Y ;  /* 0x0000000000217919 */ /* 0x000e620000002600 */
[----:B------:R-:W-:-:S03]  /*00e0*/  MOV R34, 0xffffffff ;  /* 0xffffffff00227802 */ /* 0x000fc60000000f00 */
[----:B------:R-:W3:Y:S01]  /*00f0*/  LD.E.64 R2, [R24.64+0xe8] ;  /* 0x0000e80618027980 */ /* 0x000ee2000c101b00 */
[----:B--2---:R-:W-:Y:S01]  /*0100*/  ISETP.NE.U32.AND P1, PT, R4, RZ, PT ;  /* 0x000000ff0400720c */ /* 0x004fe20003f25070 */
[----:B-1----:R-:W-:-:S03]  /*0110*/  IMAD.WIDE R6, R33, 0x4, R4 ;  /* 0x0000000421067825 */ /* 0x002fc600078e0204 */
[----:B------:R-:W-:-:S13]  /*0120*/  ISETP.NE.AND.EX P1, PT, R5, RZ, PT, P1 ;  /* 0x000000ff0500720c */ /* 0x000fda0003f25310 */
[----:B------:R-:W2:Y:S01]  /*0130*/  @P1 LD.E R34, [R6.64] ;  /* 0x0000000606221980 */ /* 0x000ea2000c101900 */
[----:B---3--:R-:W-:Y:S01]  /*0140*/  ISETP.NE.U32.AND P0, PT, R2, RZ, PT ;  /* 0x000000ff0200720c */ /* 0x008fe20003f05070 */
[----:B------:R-:W-:Y:S01]  /*0150*/  BSSY B0, `(.L_x_4797) ;  /* 0x000000b000007945 */ /* 0x000fe20003800000 */
[----:B------:R-:W-:Y:S01]  /*0160*/  IMAD.MOV.U32 R20, RZ, RZ, -0x1 ;  /* 0xffffffffff147424 */ /* 0x000fe200078e00ff */
[----:B------:R-:W1:Y:S01]  /*0170*/  S2R R188, SR_TID.X ;  /* 0x0000000000bc7919 */ /* 0x000e620000002100 */
[----:B------:R-:W-:Y:S01]  /*0180*/  ISETP.NE.AND.EX P0, PT, R3, RZ, PT, P0 ;  /* 0x000000ff0300720c */ /* 0x000fe20003f05300 */
[----:B------:R-:W-:Y:S02]  /*0190*/  IMAD.WIDE R4, R33, 0x4, R2 ;  /* 0x0000000421047825 */ /* 0x000fe400078e0202 */
[----:B--2---:R2:W-:Y:S10]  /*01a0*/  STL [R1+0x1c], R34 ;  /* 0x00001c2201007387 */ /* 0x0045f40000100800 */
[----:B------:R-:W-:Y:S05]  /*01b0*/  @!P0 BRA `(.L_x_4798) ;  /* 0x0000004000008947 */ /* 0x000fea0003800000 */
[----:B-1----:R-:W3:Y:S02]  /*01c0*/  LD.E.U8 R0, [R24.64+0x1b2] ;  /* 0x0001b20618007980 */ /* 0x002ee4000c101100 */
[----:B---3--:R-:W-:-:S13]  /*01d0*/  ISETP.NE.AND P2, PT, R0, RZ, PT ;  /* 0x000000ff0000720c */ /* 0x008fda0003f45270 */
[----:B------:R-:W-:Y:S05]  /*01e0*/  @!P2 BRA `(.L_x_4798) ;  /* 0x000000100000a947 */ /* 0x000fea0003800000 */
[----:B------:R1:W5:Y:S02]  /*01f0*/  LD.E R20, [R4.64] ;  /* 0x0000000604147980 */ /* 0x000364000c101900 */
.L_x_4798:
[----:B-1----:R-:W-:Y:S05]  /*0200*/  BSYNC B0 ;  /* 0x0000000000007941 */ /* 0x002fea0003800000 */
.L_x_4797:
[----:B------:R-:W3:Y:S04]  /*0210*/  @P1 LD.E R6, [R6.64+0x4] ;  /* 0x0000040606061980 */ /* 0x000ee8000c101900 */
[----:B------:R-:W4:Y:S01]  /*0220*/  LD.E.64 R2, [R24.64+0xf0] ;  /* 0x0000f00618027980 */ /* 0x000f22000c101b00 */
[----:B------:R-:W-:Y:S01]  /*0230*/  IMAD.MOV.U32 R10, RZ, RZ, RZ ;  /* 0x000000ffff0a7224 */ /* 0x000fe200078e00ff */
[----:B---3--:R-:W-:-:S06]  /*0240*/  @P1 IADD3 R26, -R34, R6, RZ ;  /* 0x00000006221a1210 */ /* 0x008fcc0007ffe1ff */
[----:B------:R-:W3:Y:S01]  /*0250*/  @!P1 LD.E R26, [R24.64+0xb4] ;  /* 0x0000b406181a9980 */ /* 0x000ee2000c101900 */
[----:B----4-:R-:W-:-:S04]  /*0260*/  ISETP.NE.U32.AND P4, PT, R2, RZ, PT ;  /* 0x000000ff0200720c */ /* 0x010fc80003f85070 */
[----:B------:R-:W-:Y:S01]  /*0270*/  ISETP.NE.AND.EX P4, PT, R3, RZ, PT, P4 ;  /* 0x000000ff0300720c */ /* 0x000fe20003f85340 */
[----:B------:R-:W-:-:S12]  /*0280*/  IMAD.WIDE R28, R33, 0x4, R2 ;  /* 0x00000004211c7825 */ /* 0x000fd800078e0202 */
[----:B------:R1:W5:Y:S01]  /*0290*/  @P4 LD.E R10, [R28.64] ;  /* 0x000000061c0a4980 */ /* 0x000362000c101900 */
[----:B------:R-:W-:Y:S03]  /*02a0*/  BSSY B0, `(.L_x_4799) ;  /* 0x000000a000007945 */ /* 0x000fe60003800000 */
[----:B---3--:R1:W-:Y:S01]  /*02b0*/  STL [R1+0x24], R26 ;  /* 0x0000241a01007387 */ /* 0x0083e20000100800 */
[----:B------:R-:W-:Y:S05]  /*02c0*/  @!P0 BRA `(.L_x_4800) ;  /* 0x0000006000008947 */ /* 0x000fea0003800000 */
[----:B------:R-:W3:Y:S02]  /*02d0*/  LD.E.U8 R0, [R24.64+0x1b2] ;  /* 0x0001b20618007980 */ /* 0x000ee4000c101100 */
[----:B---3--:R-:W-:-:S13]  /*02e0*/  ISETP.NE.AND P0, PT, R0, RZ, PT ;  /* 0x000000ff0000720c */ /* 0x008fda0003f05270 */
[----:B------:R-:W3:Y:S02]  /*02f0*/  @P0 LD.E R0, [R4.64+0x4] ;  /* 0x0000040604000980 */ /* 0x000ee4000c101900 */
[----:B---3-5:R-:W-:-:S06]  /*0300*/  @P0 IADD3 R0, R0, -R20, RZ ;  /* 0x8000001400000210 */ /* 0x028fcc0007ffe0ff */
[----:B------:R3:W5:Y:S01]  /*0310*/  @!P0 LD.E R0, [R4.64] ;  /* 0x0000000604008980 */ /* 0x000762000c101900 */
[----:B------:R-:W-:Y:S05]  /*0320*/  BRA `(.L_x_4801) ;  /* 0x0000001000007947 */ /* 0x000fea0003800000 */
.L_x_4800:
[----:B------:R3:W5:Y:S02]  /*0330*/  LD.E R0, [R24.64+0xb8] ;  /* 0x0000b80618007980 */ /* 0x000764000c101900 */
.L_x_4801:
[----:B------:R-:W-:Y:S05]  /*0340*/  BSYNC B0 ;  /* 0x0000000000007941 */ /* 0x000fea0003800000 */
.L_x_4799:
        /* <DEDUP_REMOVED lines=8> */
[----:B----4-:R-:W-:-:S05]  /*03d0*/  IADD3 R0, R0, -R10, RZ ;  /* 0x8000000a00007210 */ /* 0x010fca0007ffe0ff */
[----:B------:R4:W-:Y:S01]  /*03e0*/  STL [R1+0x4], R0 ;  /* 0x0000040001007387 */ /* 0x0009e20000100800 */
[----:B------:R-:W-:Y:S05]  /*03f0*/  BRA `(.L_x_4804) ;  /* 0x000000a000007947 */ /* 0x000fea0003800000 */
.L_x_4803:
[----:B------:R-:W4:Y:S01]  /*0400*/  LD.E.64 R2, [R24.64+0x108] ;  /* 0x0001080618027980 */ /* 0x000f22000c101b00 */
[----:B------:R-:W-:Y:S01]  /*0410*/  BSSY B0, `(.L_x_4805) ;  /* 0x0000006000007945 */ /* 0x000fe20003800000 */
[----:B------:R-:W-:Y:S01]  /*0420*/  IMAD.MOV.U32 R0, RZ, RZ, RZ ;  /* 0x000000ffff007224 */ /* 0x000fe200078e00ff */
[----:B----4-:R-:W-:-:S04]  /*0430*/  ISETP.NE.U32.AND P0, PT, R2, RZ, PT ;  /* 0x000000ff0200720c */ /* 0x010fc80003f05070 */
[----:B------:R-:W-:-:S13]  /*0440*/  ISETP.NE.AND.EX P0, PT, R3, RZ, PT, P0 ;  /* 0x000000ff0300720c */ /* 0x000fda0003f05300 */
[----:B------:R-:W-:Y:S05]  /*0450*/  @!P0 BRA `(.L_x_4806) ;  /* 0x0000001000008947 */ /* 0x000fea0003800000 */
[----:B------:R4:W5:Y:S02]  /*0460*/  LD.E R0, [R24.64+0xbc] ;  /* 0x0000bc0618007980 */ /* 0x000964000c101900 */
.L_x_4806:
[----:B------:R-:W-:Y:S05]  /*0470*/  BSYNC B0 ;  /* 0x0000000000007941 */ /* 0x000fea0003800000 */
.L_x_4805:
[----:B-----5:R-:W-:-:S05]  /*0480*/  IADD3 R0, R140, R0, RZ ;  /* 0x000000008c007210 */ /* 0x020fca0007ffe0ff */
[----:B------:R1:W-:Y:S02]  /*0490*/  STL [R1+0x4], R0 ;  /* 0x0000040001007387 */ /* 0x0003e40000100800 */
.L_x_4804:
[----:B------:R-:W-:Y:S05]  /*04a0*/  BSYNC B1 ;  /* 0x0000000000017941 */ /* 0x000fea0003800000 */
.L_x_4802:
[----:B------:R-:W5:Y:S01]  /*04b0*/  S2R R30, SR_CTAID.X ;  /* 0x00000000001e7919 */ /* 0x000f620000002500 */
[----:B------:R-:W-:Y:S01]  /*04c0*/  MOV R31, 0x70 ;  /* 0x00000070001f7802 */ /* 0x000fe20000000f00 */
[----:B------:R-:W-:-:S03]  /*04d0*/  IMAD.MOV.U32 R3, RZ, RZ, 0x0 ;  /* 0x00000000ff037424 */ /* 0x000fc600078e00ff */
[----:B------:R-:W-:Y:S01]  /*04e0*/  MOV R2, R31 ;  /* 0x0000001f00027202 */ /* 0x000fe20000000f00 */
[----:B-----5:R-:W-:-:S05]  /*04f0*/  IMAD.SHL.U32 R189, R30, 0x40, RZ ;  /* 0x000000401ebd7824 */ /* 0x020fca00078e00ff */
[----:B------:R-:W-:-:S13]  /*0500*/  ISETP.GT.AND P0, PT, R26, R189, PT ;  /* 0x000000bd1a00720c */ /* 0x000fda0003f04270 */
[----:B------:R-:W-:Y:S05]  /*0510*/  @!P0 RET.REL.NODEC R2 `(_ZN5flash24flash_fwd_splitkv_kernelI23Flash_fwd_kernel_traitsILi256ELi64ELi64ELi4ELb0ELb0EN7cutlass10bfloat16_tE19Flash_kernel_traitsILi256ELi64ELi64ELi4ES3_EELb0ELb0ELb1ELb0ELb0ELb1ELb0ELb1EEEvNS_16Flash_fwd_paramsE) ;  /* 0xfffffae002008950 */ /* 0x000fea0003c3ffff */
[----:B---3--:R-:W3:Y:S04]  /*0520*/  LDL R4, [R1+0x4] ;  /* 0x0000040001047983 */ /* 0x008ee80000100800 */
[----:B-1--4-:R-:W4:Y:S01]  /*0530*/  LD.E R0, [R24.64+0xb8] ;  /* 0x0000b80618007980 */ /* 0x012f22000c101900 */
[----:B---3--:R-:W-:Y:S02]  /*0540*/  IADD3 R2, R4, 0x3f, RZ ;  /* 0x0000003f04027810 */ /* 0x008fe40007ffe0ff */
[----:B----4-:R-:W-:Y:S02]  /*0550*/  IADD3 R0, R0, 0x3f, RZ ;  /* 0x0000003f00007810 */ /* 0x010fe40007ffe0ff */
[----:B------:R-:W-:Y:S02]  /*0560*/  SHF.R.S32.HI R3, RZ, 0x1f, R2 ;  /* 0x0000001fff037819 */ /* 0x000fe40000011402 */
[----:B------:R-:W-:-:S02]  /*0570*/  SHF.R.S32.HI R4, RZ, 0x1f, R0 ;  /* 0x0000001fff047819 */ /* 0x000fc40000011400 */
[----:B------:R-:W-:Y:S02]  /*0580*/  LEA.HI R2, R3, R2, RZ, 0x6 ;  /* 0x0000000203027211 */ /* 0x000fe400078f30ff */
[----:B------:R-:W-:Y:S02]  /*0590*/  LEA.HI R3, R4, R0, RZ, 0x6 ;  /* 0x0000000004037211 */ /* 0x000fe400078f30ff */
[----:B------:R-:W-:Y:S02]  /*05a0*/  SHF.R.S32.HI R0, RZ, 0x6, R2 ;  /* 0x00000006ff007819 */ /* 0x000fe40000011402 */
[----:B------:R-:W-:-:S04]  /*05b0*/  SHF.R.S32.HI R2, RZ, 0x6, R3 ;  /* 0x00000006ff027819 */ /* 0x000fc80000011403 */
[----:B------:R-:W-:-:S04]  /*05c0*/  IMNMX R36, R2, R0, PT ;  /* 0x0000000002247217 */ /* 0x000fc80003800200 */
[----:B------:R-:W-:Y:S01]  /*05d0*/  ISETP.GT.AND P0, PT, R36, RZ, PT ;  /* 0x000000ff2400720c */ /* 0x000fe20003f04270 */
[----:B------:R1:W-:-:S12]  /*05e0*/  STL [R1+0x20], R36 ;  /* 0x0000202401007387 */ /* 0x0003d80000100800 */
[----:B------:R-:W-:Y:S05]  /*05f0*/  @P0 BRA `(.L_x_4807) ;  /* 0x000009b000000947 */ /* 0x000fea0003800000 */
[----:B------:R-:W-:Y:S01]  /*0600*/  ISETP.NE.AND P0, PT, R34, -0x1, PT ;  /* 0xffffffff2200780c */ /* 0x000fe20003f05270 */
[----:B------:R3:W4:Y:S04]  /*0610*/  LD.E.64 R4, [R24.64+0x88] ;  /* 0x0000880618047980 */ /* 0x000728000c101b00 */
[----:B--2---:R3:W2:Y:S04]  /*0620*/  LD.E.64 R12, [R24.64+0x90] ;  /* 0x00009006180c7980 */ /* 0x0046a8000c101b00 */
[----:B------:R3:W2:Y:S04]  /*0630*/  LD.E R18, [R24.64+0x60] ;  /* 0x0000600618127980 */ /* 0x0006a8000c101900 */
[----:B------:R3:W2:Y:S04]  /*0640*/  @!P0 LD.E.64 R6, [R24.64+0x80] ;  /* 0x0000800618068980 */ /* 0x0006a8000c101b00 */
[----:B------:R3:W2:Y:S04]  /*0650*/  LD.E R21, [R24.64+0xb4] ;  /* 0x0000b40618157980 */ /* 0x0006a8000c101900 */
[----:B------:R3:W5:Y:S04]  /*0660*/  LD.E R0, [R24.64+0xc0] ;  /* 0x0000c00618007980 */ /* 0x000768000c101900 */
[----:B------:R3:W5:Y:S04]  /*0670*/  LD.E.64 R8, [R24.64+0x70] ;  /* 0x0000700618087980 */ /* 0x000768000c101b00 */
[----:B---3--:R-:W5:Y:S01]  /*0680*/  LD.E.64 R24, [R24.64+0xa0] ;  /* 0x0000a00618187980 */ /* 0x008f62000c101b00 */
[----:B------:R-:W-:-:S04]  /*0690*/  SHF.R.S32.HI R19, RZ, 0x1f, R188 ;  /* 0x0000001fff137819 */ /* 0x000fc800000114bc */
[----:B------:R-:W-:-:S04]  /*06a0*/  LEA.HI R19, R19, R188, RZ, 0x3 ;  /* 0x000000bc13137211 */ /* 0x000fc800078f18ff */
[----:B------:R-:W-:-:S05]  /*06b0*/  LOP3.LUT R2, R19, 0xfffffff8, RZ, 0xc0, !PT ;  /* 0xfffffff813027812 */ /* 0x000fca00078ec0ff */
[----:B------:R-:W-:Y:S01]  /*06c0*/  IMAD.IADD R22, R188, 0x1, -R2 ;  /* 0x00000001bc167824 */ /* 0x000fe200078e0a02 */
[----:B------:R-:W3:Y:S03]  /*06d0*/  S2R R23, SR_CTAID.Z ;  /* 0x0000000000177919 */ /* 0x000ee60000002700 */
[----:B------:R-:W-:Y:S01]  /*06e0*/  IMAD.SHL.U32 R2, R22, 0x8, RZ ;  /* 0x0000000816027824 */ /* 0x000fe200078e00ff */
[----:B------:R-:W-:Y:S02]  /*06f0*/  @!P0 SHF.R.S32.HI R17, RZ, 0x1f, R33 ;  /* 0x0000001fff118819 */ /* 0x000fe40000011421 */
[----:B------:R-:W-:Y:S01]  /*0700*/  SHF.R.S32.HI R20, RZ, 0x1f, R189 ;  /* 0x0000001fff147819 */ /* 0x000fe200000114bd */
[----:B------:R-:W-:Y:S01]  /*0710*/  BSSY B0, `(.L_x_4808) ;  /* 0x000002e000007945 */ /* 0x000fe20003800000 */
[-C--:B----4-:R-:W-:Y:S02]  /*0720*/  @P0 IMAD R3, R5, R34.reuse, RZ ;  /* 0x0000002205030224 */ /* 0x090fe400078e02ff */
[----:B------:R-:W-:-:S04]  /*0730*/  @P0 IMAD.WIDE.U32 R10, R4, R34, RZ ;  /* 0x00000022040a0225 */ /* 0x000fc800078e00ff */
[----:B------:R-:W-:Y:S01]  /*0740*/  @P0 IMAD.MOV.U32 R14, RZ, RZ, R10 ;  /* 0x000000ffff0e0224 */ /* 0x000fe200078e000a */
[----:B------:R-:W-:Y:S02]  /*0750*/  @P0 IADD3 R15, R11, R3, RZ ;  /* 0x000000030b0f0210 */ /* 0x000fe40007ffe0ff */
[----:B------:R-:W-:Y:S01]  /*0760*/  SHF.R.S32.HI R3, RZ, 0x1f, R2 ;  /* 0x0000001fff037819 */ /* 0x000fe20000011402 */
[-C--:B--2---:R-:W-:Y:S02]  /*0770*/  @!P0 IMAD R7, R7, R33.reuse, RZ ;  /* 0x0000002107078224 */ /* 0x084fe400078e02ff */
[----:B------:R-:W-:-:S04]  /*0780*/  @!P0 IMAD.WIDE.U32 R10, R6, R33, RZ ;  /* 0x00000021060a8225 */ /* 0x000fc800078e00ff */
[----:B------:R-:W-:Y:S01]  /*0790*/  @!P0 IMAD R17, R6, R17, R7 ;  /* 0x0000001106118224 */ /* 0x000fe200078e0207 */
[----:B------:R-:W-:Y:S01]  /*07a0*/  @!P0 MOV R14, R10 ;  /* 0x0000000a000e8202 */ /* 0x000fe20000000f00 */
[----:B------:R-:W-:Y:S02]  /*07b0*/  IMAD R16, R5, R189, RZ ;  /* 0x000000bd05107224 */ /* 0x000fe400078e02ff */
[----:B------:R-:W-:Y:S01]  /*07c0*/  IMAD.WIDE.U32 R6, R189, R4, R2 ;  /* 0x00000004bd067225 */ /* 0x000fe200078e0002 */
[----:B------:R-:W-:-:S03]  /*07d0*/  SHF.R.S32.HI R10, RZ, 0x3, R19 ;  /* 0x00000003ff0a7819 */ /* 0x000fc60000011413 */
[----:B------:R-:W-:Y:S02]  /*07e0*/  IMAD R16, R4, R20, R16 ;  /* 0x0000001404107224 */ /* 0x000fe400078e0210 */
[----:B------:R-:W-:Y:S01]  /*07f0*/  @!P0 IMAD.IADD R15, R11, 0x1, R17 ;  /* 0x000000010b0f8824 */ /* 0x000fe200078e0211 */
[----:B------:R-:W-:Y:S02]  /*0800*/  IADD3 R14, P0, R14, R6, RZ ;  /* 0x000000060e0e7210 */ /* 0x000fe40007f1e0ff */
[----:B------:R-:W-:Y:S02]  /*0810*/  IADD3 R11, -R189, R26, RZ ;  /* 0x0000001abd0b7210 */ /* 0x000fe40007ffe1ff */
[----:B------:R-:W-:Y:S02]  /*0820*/  IADD3.X R15, R15, R7, R16, P0, !PT ;  /* 0x000000070f0f7210 */ /* 0x000fe400007fe410 */
[----:B------:R-:W-:Y:S01]  /*0830*/  ISETP.GE.AND P0, PT, R10, R11, PT ;  /* 0x0000000b0a00720c */ /* 0x000fe20003f06270 */
[----:B---3--:R-:W-:Y:S01]  /*0840*/  IMAD R13, R13, R23, RZ ;  /* 0x000000170d0d7224 */ /* 0x008fe200078e02ff */
[--C-:B------:R-:W-:Y:S01]  /*0850*/  SHF.R.S32.HI R7, RZ, 0x1f, R23.reuse ;  /* 0x0000001fff077819 */ /* 0x100fe20000011417 */
[----:B------:R-:W-:-:S02]  /*0860*/  IMAD R6, R33, R18, R23 ;  /* 0x0000001221067224 */ /* 0x000fc400078e0217 */
[----:B------:R-:W-:-:S04]  /*0870*/  IMAD.WIDE.U32 R14, R23, R12, R14 ;  /* 0x0000000c170e7225 */ /* 0x000fc800078e000e */
[----:B------:R-:W-:Y:S01]  /*0880*/  IMAD R13, R12, R7, R13 ;  /* 0x000000070c0d7224 */ /* 0x000fe200078e020d */
[----:B------:R-:W-:Y:S01]  /*0890*/  SHF.R.S32.HI R27, RZ, 0x1f, R10 ;  /* 0x0000001fff1b7819 */ /* 0x000fe2000001140a */
[----:B------:R-:W-:Y:S01]  /*08a0*/  IMAD R21, R21, R6, R189 ;  /* 0x0000000615157224 */ /* 0x000fe200078e02bd */
[C---:B------:R-:W-:Y:S01]  /*08b0*/  IADD3 R20, R2.reuse, 0x40, RZ ;  /* 0x0000004002147810 */ /* 0x040fe20007ffe0ff */
[----:B------:R-:W-:Y:S01]  /*08c0*/  IMAD.IADD R13, R15, 0x1, R13 ;  /* 0x000000010f0d7824 */ /* 0x000fe200078e020d */
[C---:B------:R-:W-:Y:S02]  /*08d0*/  IADD3 R19, R2.reuse, 0x80, RZ ;  /* 0x0000008002137810 */ /* 0x040fe40007ffe0ff */
[----:B------:R-:W-:Y:S01]  /*08e0*/  IADD3 R18, R2, 0xc0, RZ ;  /* 0x000000c002127810 */ /* 0x000fe20007ffe0ff */
        /* <DEDUP_REMOVED lines=16> */
.L_x_4809:
[----:B------:R-:W-:Y:S05]  /*09f0*/  BSYNC B0 ;  /* 0x0000000000007941 */ /* 0x000fea0003800000 */
.L_x_4808:
[----:B------:R-:W-:Y:S01]  /*0a00*/  IADD3 R26, R10, 0x10, RZ ;  /* 0x000000100a1a7810 */ /* 0x000fe20007ffe0ff */
[----:B------:R-:W-:Y:S03]  /*0a10*/  BSSY B0, `(.L_x_4810) ;  /* 0x0000015000007945 */ /* 0x000fe60003800000 */
[----:B------:R-:W-:-:S13]  /*0a20*/  ISETP.GE.AND P0, PT, R26, R11, PT ;  /* 0x0000000b1a00720c */ /* 0x000fda0003f06270 */
[----:B------:R-:W-:Y:S05]  /*0a30*/  @P0 BRA `(.L_x_4811) ;  /* 0x0000012000000947 */ /* 0x000fea0003800000 */
[----:B--2---:R-:W-:Y:S01]  /*0a40*/  IADD3 R6, P0, R10, 0x10, RZ ;  /* 0x000000100a067810 */ /* 0x004fe20007f1e0ff */
[----:B------:R-:W-:Y:S01]  /*0a50*/  IMAD.MOV.U32 R16, RZ, RZ, R14 ;  /* 0x000000ffff107224 */ /* 0x000fe200078e000e */
[-C--:B-----5:R-:W-:Y:S01]  /*0a60*/  ISETP.GE.AND P3, PT, R2, R0.reuse, PT ;  /* 0x000000000200720c */ /* 0x0a0fe20003f66270 */
[----:B------:R-:W-:Y:S01]  /*0a70*/  IMAD.MOV.U32 R17, RZ, RZ, R13 ;  /* 0x000000ffff117224 */ /* 0x000fe200078e000d */
[-C--:B------:R-:W-:Y:S01]  /*0a80*/  ISETP.GE.AND P2, PT, R20, R0.reuse, PT ;  /* 0x000000001400720c */ /* 0x080fe20003f46270 */
[----:B------:R-:W-:Y:S01]  /*0a90*/  IMAD.X R7, RZ, RZ, R27, P0 ;  /* 0x000000ffff077224 */ /* 0x000fe200000e061b */
[----:B------:R-:W-:Y:S01]  /*0aa0*/  ISETP.GE.AND P1, PT, R19, R0, PT ;  /* 0x000000001300720c */ /* 0x000fe20003f26270 */
[----:B------:R-:W-:Y:S01]  /*0ab0*/  IMAD.WIDE.U32 R16, R4, R6, R16 ;  /* 0x0000000604107225 */ /* 0x000fe200078e0010 */
[----:B------:R-:W-:-:S03]  /*0ac0*/  ISETP.GE.AND P0, PT, R18, R0, PT ;  /* 0x000000001200720c */ /* 0x000fc60003f06270 */
[----:B------:R-:W-:-:S04]  /*0ad0*/  IMAD R7, R7, R4, RZ ;  /* 0x0000000407077224 */ /* 0x000fc800078e02ff */
[----:B------:R-:W-:Y:S01]  /*0ae0*/  IMAD R7, R5, R6, R7 ;  /* 0x0000000605077224 */ /* 0x000fe200078e0207 */
[----:B------:R-:W-:-:S03]  /*0af0*/  LEA R6, P4, R16, R8, 0x1 ;  /* 0x0000000810067211 */ /* 0x000fc600078808ff */
[----:B------:R-:W-:-:S05]  /*0b00*/  IMAD.IADD R7, R17, 0x1, R7 ;  /* 0x0000000111077824 */ /* 0x000fca00078e0207 */
[----:B------:R-:W-:-:S05]  /*0b10*/  LEA.HI.X R7, R16, R9, R7, 0x1, P4 ;  /* 0x0000000910077211 */ /* 0x000fca00020f0c07 */
[----:B------:R2:W-:Y:S04]  /*0b20*/  @!P3 ST.E.128 [R6.64], RZ ;  /* 0x000000ff0600b985 */ /* 0x0005e8000c101d06 */
[----:B------:R2:W-:Y:S04]  /*0b30*/  @!P2 ST.E.128 [R6.64+0x80], RZ ;  /* 0x000080ff0600a985 */ /* 0x0005e8000c101d06 */
[----:B------:R2:W-:Y:S04]  /*0b40*/  @!P1 ST.E.128 [R6.64+0x100], RZ ;  /* 0x000100ff06009985 */ /* 0x0005e8000c101d06 */
[----:B------:R2:W-:Y:S02]  /*0b50*/  @!P0 ST.E.128 [R6.64+0x180], RZ ;  /* 0x000180ff06008985 */ /* 0x0005e4000c101d06 */
.L_x_4811:
[----:B------:R-:W-:Y:S05]  /*0b60*/  BSYNC B0 ;  /* 0x0000000000007941 */ /* 0x000fea0003800000 */
.L_x_4810:
        /* <DEDUP_REMOVED lines=22> */
.L_x_4813:
[----:B------:R-:W-:Y:S05]  /*0cd0*/  BSYNC B0 ;  /* 0x0000000000007941 */ /* 0x000fea0003800000 */
.L_x_4812:
[----:B--2---:R-:W-:Y:S01]  /*0ce0*/  IADD3 R7, R10, 0x30, RZ ;  /* 0x000000300a077810 */ /* 0x004fe20007ffe0ff */
        /* <DEDUP_REMOVED lines=20> */
.L_x_4815:
[----:B------:R-:W-:Y:S05]  /*0e30*/  BSYNC B0 ;  /* 0x0000000000007941 */ /* 0x000fea0003800000 */
.L_x_4814:
[----:B------:R-:W-:Y:S02]  /*0e40*/  ISETP.NE.AND P4, PT, R22, RZ, PT ;  /* 0x000000ff1600720c */ /* 0x000fe40003f85270 */
[----:B-----5:R-:W-:-:S02]  /*0e50*/  IADD3 R0, P0, R21, R10, RZ ;  /* 0x0000000a15007210 */ /* 0x020fc40007f1e0ff */
[-C--:B------:R-:W-:Y:S02]  /*0e60*/  ISETP.GE.OR P3, PT, R10, R11.reuse, P4 ;  /* 0x0000000b0a00720c */ /* 0x080fe40002766670 */
[-C--:B------:R-:W-:Y:S02]  /*0e70*/  ISETP.GE.OR P2, PT, R26, R11.reuse, P4 ;  /* 0x0000000b1a00720c */ /* 0x080fe40002746670 */
[----:B------:R-:W-:Y:S02]  /*0e80*/  ISETP.GE.OR P1, PT, R23, R11, P4 ;  /* 0x0000000b1700720c */ /* 0x000fe40002726670 */
[----:B--2---:R-:W-:Y:S02]  /*0e90*/  LEA.HI.X.SX32 R3, R21, R27, 0x1, P0 ;  /* 0x0000001b15037211 */ /* 0x004fe400000f0eff */
[----:B------:R-:W-:Y:S02]  /*0ea0*/  LEA R2, P0, R0, R24, 0x2 ;  /* 0x0000001800027211 */ /* 0x000fe400078010ff */
[----:B------:R-:W-:-:S02]  /*0eb0*/  ISETP.GE.OR P4, PT, R7, R11, P4 ;  /* 0x0000000b0700720c */ /* 0x000fc40002786670 */
[----:B------:R-:W-:Y:S01]  /*0ec0*/  LEA.HI.X R3, R0, R25, R3, 0x2, P0 ;  /* 0x0000001900037211 */ /* 0x000fe200000f1403 */
[----:B------:R-:W-:Y:S02]  /*0ed0*/  @!P3 IMAD.MOV.U32 R5, RZ, RZ, 0x7f800000 ;  /* 0x7f800000ff05b424 */ /* 0x000fe400078e00ff */
[----:B------:R-:W-:Y:S02]  /*0ee0*/  @!P2 IMAD.MOV.U32 R4, RZ, RZ, 0x7f800000 ;  /* 0x7f800000ff04a424 */ /* 0x000fe400078e00ff */
[----:B------:R-:W-:Y:S01]  /*0ef0*/  @!P1 IMAD.MOV.U32 R0, RZ, RZ, 0x7f800000 ;  /* 0x7f800000ff009424 */ /* 0x000fe200078e00ff */
[----:B------:R2:W-:Y:S04]  /*0f00*/  @!P3 ST.E [R2.64], R5 ;  /* 0x000000050200b985 */ /* 0x0005e8000c101906 */
[----:B------:R3:W-:Y:S04]  /*0f10*/  @!P2 ST.E [R2.64+0x40], R4 ;  /* 0x000040040200a985 */ /* 0x0007e8000c101906 */
[----:B------:R4:W-:Y:S01]  /*0f20*/  @!P1 ST.E [R2.64+0x80], R0 ;  /* 0x0000800002009985 */ /* 0x0009e2000c101906 */
[----:B--2---:R-:W-:-:S02]  /*0f30*/  IMAD.MOV.U32 R5, RZ, RZ, 0x0 ;  /* 0x00000000ff057424 */ /* 0x004fc400078e00ff */
[----:B---3--:R-:W-:-:S04]  /*0f40*/  IMAD.MOV.U32 R4, RZ, RZ, R31 ;  /* 0x000000ffff047224 */ /* 0x008fc800078e001f */
[----:B----4-:R-:W-:Y:S05]  /*0f50*/  @P4 RET.REL.NODEC R4 `(_ZN5flash24flash_fwd_splitkv_kernelI23Flash_fwd_kernel_traitsILi256ELi64ELi64ELi4ELb0ELb0EN7cutlass10bfloat16_tE19Flash_kernel_traitsILi256ELi64ELi64ELi4ES3_EELb0ELb0ELb1ELb0ELb0ELb1ELb0ELb1EEEvNS_16Flash_fwd_paramsE) ;  /* 0xfffff0a004004950 */ /* 0x010fea0003c3ffff */
[----:B------:R-:W-:-:S05]  /*0f60*/  MOV R0, 0x7f800000 ;  /* 0x7f80000000007802 */ /* 0x000fca0000000f00 */
[----:B------:R2:W-:Y:S02]  /*0f70*/  ST.E [R2.64+0xc0], R0 ;  /* 0x0000c00002007985 */ /* 0x0005e4000c101906 */
[----:B--2---:R-:W-:Y:S02]  /*0f80*/  MOV R2, R31 ;  /* 0x0000001f00027202 */ /* 0x004fe40000000f00 */
[----:B------:R-:W-:-:S04]  /*0f90*/  MOV R3, 0x0 ;  /* 0x0000000000037802 */ /* 0x000fc80000000f00 */
[----:B------:R-:W-:Y:S05]  /*0fa0*/  RET.REL.NODEC R2 `(_ZN5flash24flash_fwd_splitkv_kernelI23Flash_fwd_kernel_traitsILi256ELi64ELi64ELi4ELb0ELb0EN7cutlass10bfloat16_tE19Flash_kernel_traitsILi256ELi64ELi64ELi4ES3_EELb0ELb0ELb1ELb0ELb0ELb1ELb0ELb1EEEvNS_16Flash_fwd_paramsE) ;  /* 0xfffff05002007950 */ /* 0x000fea0003c3ffff */
.L_x_4807:
[----:B------:R-:W3:Y:S04]  /*0fb0*/  LD.E.64 R4, [R24.64+0x160] ;  /* 0x0001600618047980 */ /* 0x000ee8000c101b00 */
[----:B------:R-:W4:Y:S01]  /*0fc0*/  LD.E.64 R2, [R24.64+0x158] ;  /* 0x0001580618027980 */ /* 0x000f22000c101b00 */
[----:B---3--:R-:W-:-:S04]  /*0fd0*/  ISETP.NE.U32.AND P1, PT, R4, RZ, PT ;  /* 0x000000ff0400720c */ /* 0x008fc80003f25070 */
[----:B------:R-:W-:-:S13]  /*0fe0*/  ISETP.NE.AND.EX P1, PT, R5, RZ, PT, P1 ;  /* 0x000000ff0500720c */ /* 0x000fda0003f25310 */
[----:B------:R-:W3:Y:S01]  /*0ff0*/  @P1 LD.E.64 R6, [R24.64+0x168] ;  /* 0x0001680618061980 */ /* 0x000ee2000c101b00 */
[----:B----4-:R-:W-:Y:S01]  /*1000*/  ISETP.NE.U32.AND P0, PT, R2, RZ, PT ;  /* 0x000000ff0200720c */ /* 0x010fe20003f05070 */
[----:B------:R-:W-:-:S03]  /*1010*/  IMAD.MOV.U32 R11, RZ, RZ, R33 ;  /* 0x000000ffff0b7224 */ /* 0x000fc600078e0021 */
[----:B------:R-:W-:Y:S02]  /*1020*/  ISETP.NE.AND.EX P0, PT, R3, RZ, PT, P0 ;  /* 0x000000ff0300720c */ /* 0x000fe40003f05300 */
[----:B------:R-:W-:-:S11]  /*1030*/  @P1 SHF.R.S32.HI R0, RZ, 0x1f, R33 ;  /* 0x0000001fff001819 */ /* 0x000fd60000011421 */
[----:B------:R-:W-:-:S05]  /*1040*/  @P0 IMAD.WIDE R2, R33, 0x4, R2 ;  /* 0x0000000421020825 */ /* 0x000fca00078e0202 */
[----:B------:R4:W5:Y:S01]  /*1050*/  @P0 LD.E R11, [R2.64] ;  /* 0x00000006020b0980 */ /* 0x000962000c101900 */
[----:B------:R-:W-:Y:S03]  /*1060*/  BSSY B0, `(.L_x_4816) ;  /* 0x00000bb000007945 */ /* 0x000fe60003800000 */
[----:B------:R-:W1:Y:S01]  /*1070*/  S2R R31, SR_CTAID.Z ;  /* 0x00000000001f7919 */ /* 0x000e620000002700 */
[-C--:B---3--:R-:W-:Y:S02]  /*1080*/  @P1 IMAD R7, R7, R33.reuse, RZ ;  /* 0x0000002107071224 */ /* 0x088fe400078e02ff */
[----:B----4-:R-:W-:-:S04]  /*1090*/  @P1 IMAD.WIDE.U32 R2, R6, R33, RZ ;  /* 0x0000002106021225 */ /* 0x010fc800078e00ff */
[----:B------:R-:W-:Y:S02]  /*10a0*/  @P1 IMAD R7, R6, R0, R7 ;  /* 0x0000000006071224 */ /* 0x000fe400078e0207 */
[----:B------:R-:W-:Y:S01]  /*10b0*/  IMAD.MOV.U32 R6, RZ, RZ, RZ ;  /* 0x000000ffff067224 */ /* 0x000fe200078e00ff */
[----:B------:R-:W-:Y:S01]  /*10c0*/  @P1 LEA R6, P0, R2, R4, 0x2 ;  /* 0x0000000402061211 */ /* 0x000fe200078010ff */
[----:B------:R-:W-:Y:S01]  /*10d0*/  IMAD.MOV.U32 R0, RZ, RZ, RZ ;  /* 0x000000ffff007224 */ /* 0x000fe200078e00ff */
[----:B------:R-:W-:-:S03]  /*10e0*/  @P1 IADD3 R7, R3, R7, RZ ;  /* 0x0000000703071210 */ /* 0x000fc60007ffe0ff */
[----:B------:R-:W-:Y:S01]  /*10f0*/  IMAD.MOV.U32 R240, RZ, RZ, R6 ;  /* 0x000000fffff07224 */ /* 0x000fe200078e0006 */
[----:B------:R-:W-:-:S04]  /*1100*/  @P1 LEA.HI.X R0, R2, R5, R7, 0x2, P0 ;  /* 0x0000000502001211 */ /* 0x000fc800000f1407 */
[----:B------:R-:W-:Y:S02]  /*1110*/  MOV R241, R0 ;  /* 0x0000000000f17202 */ /* 0x000fe40000000f00 */
[----:B------:R-:W-:-:S04]  /*1120*/  ISETP.NE.U32.AND P0, PT, R240, RZ, PT ;  /* 0x000000fff000720c */ /* 0x000fc80003f05070 */
[----:B------:R-:W-:-:S13]  /*1130*/  ISETP.NE.AND.EX P0, PT, R241, RZ, PT, P0 ;  /* 0x000000fff100720c */ /* 0x000fda0003f05300 */
[----:B------:R-:W-:Y:S05]  /*1140*/  @!P0 BRA `(.L_x_4817) ;  /* 0x000005a000008947 */ /* 0x000fea0003800000 */
[----:B-1----:R-:W3:Y:S04]  /*1150*/  LD.E R13, [R24.64+0x170] ;  /* 0x00017006180d7980 */ /* 0x002ee8000c101900 */
[----:B------:R-:W4:Y:S01]  /*1160*/  LD.E R14, [R24.64+0x68] ;  /* 0x00006806180e7980 */ /* 0x000f22000c101900 */
[----:B------:R-:W-:-:S03]  /*1170*/  LEA R16, R36, 0xffffffc0, 0x6 ;  /* 0xffffffc024107811 */ /* 0x000fc600078e30ff */
[----:B--2---:R-:W2:Y:S01]  /*1180*/  LD.E.64 R120, [R24.64+0x38] ;  /* 0x0000380618787980 */ /* 0x004ea2000c101b00 */
[----:B------:R-:W-:-:S03]  /*1190*/  IABS R6, R16 ;  /* 0x0000001000067213 */ /* 0x000fc60000000000 */
[----:B-----5:R-:W2:Y:S04]  /*11a0*/  LD.E.64 R10, [R24.64+0x50] ;  /* 0x00005006180a7980 */ /* 0x020ea8000c101b00 */
        /* <DEDUP_REMOVED lines=11> */
[----:B------:R-:W-:-:S04]  /*1260*/  IMAD R0, R0, R4, RZ ;  /* 0x0000000400007224 */ /* 0x000fc800078e02ff */
[----:B------:R-:W-:Y:S01]  /*1270*/  IMAD.HI.U32 R5, R3, R0, R2 ;  /* 0x0000000003057227 */ /* 0x000fe200078e0002 */
[----:B------:R-:W-:-:S03]  /*1280*/  MOV R3, R6 ;  /* 0x0000000600037202 */ /* 0x000fc60000000f00 */
[----:B------:R-:W-:Y:S02]  /*1290*/  IMAD.MOV R0, RZ, RZ, -R7 ;  /* 0x000000ffff007224 */ /* 0x000fe400078e0a07 */
[----:B------:R-:W3:Y:S02]  /*12a0*/  LD.E.64 R6, [R24.64+0x20] ;  /* 0x0000200618067980 */ /* 0x000ee4000c101b00 */
[----:B------:R-:W-:Y:S02]  /*12b0*/  IMAD.MOV.U32 R2, RZ, RZ, R0 ;  /* 0x000000ffff027224 */ /* 0x000fe400078e0000 */
[----:B------:R-:W-:-:S04]  /*12c0*/  IMAD.HI.U32 R0, R5, R3, RZ ;  /* 0x0000000305007227 */ /* 0x000fc800078e00ff */
[----:B------:R-:W-:-:S05]  /*12d0*/  IMAD R2, R0, R2, R3 ;  /* 0x0000000200027224 */ /* 0x000fca00078e0203 */
[----:B------:R-:W-:-:S13]  /*12e0*/  ISETP.GT.U32.AND P1, PT, R4, R2, PT ;  /* 0x000000020400720c */ /* 0x000fda0003f24070 */
[----:B------:R-:W-:-:S04]  /*12f0*/  @!P1 IADD3 R2, R2, -R4, RZ ;  /* 0x8000000402029210 */ /* 0x000fc80007ffe0ff */
[----:B------:R-:W-:Y:S02]  /*1300*/  ISETP.GE.U32.AND P2, PT, R2, R4, PT ;  /* 0x000000040200720c */ /* 0x000fe40003f46070 */
[----:B------:R-:W-:Y:S02]  /*1310*/  LOP3.LUT R2, R16, R13, RZ, 0x3c, !PT ;  /* 0x0000000d10027212 */ /* 0x000fe400078e3cff */
[----:B------:R-:W-:Y:S02]  /*1320*/  @!P1 IADD3 R0, R0, 0x1, RZ ;  /* 0x0000000100009810 */ /* 0x000fe40007ffe0ff */
[----:B------:R-:W-:Y:S02]  /*1330*/  ISETP.GE.AND P0, PT, R2, RZ, PT ;  /* 0x000000ff0200720c */ /* 0x000fe40003f06270 */
[----:B------:R-:W-:-:S05]  /*1340*/  ISETP.NE.AND P1, PT, R13, RZ, PT ;  /* 0x000000ff0d00720c */ /* 0x000fca0003f25270 */
[----:B------:R-:W-:-:S05]  /*1350*/  @P2 IADD3 R0, R0, 0x1, RZ ;  /* 0x0000000100002810 */ /* 0x000fca0007ffe0ff */
[----:B------:R-:W-:-:S04]  /*1360*/  IMAD.MOV.U32 R5, RZ, RZ, R0 ;  /* 0x000000ffff057224 */ /* 0x000fc800078e0000 */
[----:B------:R-:W-:Y:S01]  /*1370*/  @!P0 IMAD.MOV R5, RZ, RZ, -R5 ;  /* 0x000000ffff058224 */ /* 0x000fe200078e0a05 */
[----:B------:R-:W-:-:S05]  /*1380*/  @!P1 LOP3.LUT R5, RZ, R13, RZ, 0x33, !PT ;  /* 0x0000000dff059212 */ /* 0x000fca00078e33ff */
[----:B------:R-:W-:-:S05]  /*1390*/  IMAD.WIDE R2, R5, 0x4, R240 ;  /* 0x0000000405027825 */ /* 0x000fca00078e02f0 */
[----:B------:R1:W3:Y:S01]  /*13a0*/  LD.E R12, [R2.64] ;  /* 0x00000006020c7980 */ /* 0x0002e2000c101900 */
[----:B----4-:R-:W-:-:S04]  /*13b0*/  IABS R4, R14 ;  /* 0x0000000e00047213 */ /* 0x010fc80000000000 */
[----:B-1----:R-:W1:Y:S08]  /*13c0*/  I2F.RP R2, R4 ;  /* 0x0000000400027306 */ /* 0x002e700000209400 */
[----:B-1----:R-:W1:Y:S02]  /*13d0*/  MUFU.RCP R2, R2 ;  /* 0x0000000200027308 */ /* 0x002e640000001000 */
[----:B-1----:R-:W-:-:S06]  /*13e0*/  IADD3 R2, R2, 0xffffffe, RZ ;  /* 0x0ffffffe02027810 */ /* 0x002fcc0007ffe0ff */
[----:B------:R-:W1:Y:S01]  /*13f0*/  F2I.FTZ.U32.TRUNC.NTZ R3, R2 ;  /* 0x0000000200037305 */ /* 0x000e62000021f000 */
[----:B------:R-:W-:Y:S02]  /*1400*/  IABS R17, R31 ;  /* 0x0000001f00117213 */ /* 0x000fe40000000000 */
[----:B------:R-:W-:Y:S02]  /*1410*/  IABS R15, R14 ;  /* 0x0000000e000f7213 */ /* 0x000fe40000000000 */
[----:B-1----:R-:W-:Y:S01]  /*1420*/  IADD3 R0, RZ, -R3, RZ ;  /* 0x80000003ff007210 */ /* 0x002fe20007ffe0ff */
[----:B------:R-:W-:-:S04]  /*1430*/  IMAD.MOV.U32 R2, RZ, RZ, RZ ;  /* 0x000000ffff027224 */ /* 0x000fc800078e00ff */
[----:B------:R-:W-:-:S04]  /*1440*/  IMAD R0, R0, R4, RZ ;  /* 0x0000000400007224 */ /* 0x000fc800078e02ff */
[----:B------:R-:W-:Y:S01]  /*1450*/  IMAD.HI.U32 R2, R3, R0, R2 ;  /* 0x0000000003027227 */ /* 0x000fe200078e0002 */
[----:B------:R-:W-:-:S03]  /*1460*/  IADD3 R0, RZ, -R15, RZ ;  /* 0x8000000fff007210 */ /* 0x000fc60007ffe0ff */
[----:B------:R-:W-:-:S04]  /*1470*/  IMAD.MOV.U32 R3, RZ, RZ, R17 ;  /* 0x000000ffff037224 */ /* 0x000fc800078e0011 */
[----:B------:R-:W-:-:S04]  /*1480*/  IMAD.HI.U32 R2, R2, R3, RZ ;  /* 0x0000000302027227 */ /* 0x000fc800078e00ff */
[----:B------:R-:W-:-:S05]  /*1490*/  IMAD R0, R2, R0, R3 ;  /* 0x0000000002007224 */ /* 0x000fca00078e0203 */
[----:B------:R-:W-:-:S13]  /*14a0*/  ISETP.GT.U32.AND P1, PT, R4, R0, PT ;  /* 0x000000000400720c */ /* 0x000fda0003f24070 */
[----:B------:R-:W-:-:S05]  /*14b0*/  @!P1 IMAD.IADD R0, R0, 0x1, -R4 ;  /* 0x0000000100009824 */ /* 0x000fca00078e0a04 */
[----:B------:R-:W-:Y:S02]  /*14c0*/  ISETP.GE.U32.AND P2, PT, R0, R4, PT ;  /* 0x000000040000720c */ /* 0x000fe40003f46070 */
[----:B------:R-:W-:Y:S02]  /*14d0*/  LOP3.LUT R0, R31, R14, RZ, 0x3c, !PT ;  /* 0x0000000e1f007212 */ /* 0x000fe400078e3cff */
[----:B------:R-:W-:Y:S02]  /*14e0*/  IADD3 R5, -R5, RZ, RZ ;  /* 0x000000ff05057210 */ /* 0x000fe40007ffe1ff */
[----:B------:R-:W-:Y:S02]  /*14f0*/  ISETP.GE.AND P0, PT, R0, RZ, PT ;  /* 0x000000ff0000720c */ /* 0x000fe40003f06270 */
[----:B------:R-:W-:Y:S02]  /*1500*/  @!P1 IADD3 R2, R2, 0x1, RZ ;  /* 0x0000000102029810 */ /* 0x000fe40007ffe0ff */
[----:B------:R-:W-:Y:S01]  /*1510*/  ISETP.NE.AND P1, PT, R14, RZ, PT ;  /* 0x000000ff0e00720c */ /* 0x000fe20003f25270 */
[----:B------:R-:W-:-:S02]  /*1520*/  IMAD R13, R13, R5, R16 ;  /* 0x000000050d0d7224 */ /* 0x000fc400078e0210 */
[----:B------:R-:W-:Y:S02]  /*1530*/  @P2 IADD3 R2, R2, 0x1, RZ ;  /* 0x0000000102022810 */ /* 0x000fe40007ffe0ff */
[----:B--2---:R-:W-:Y:S01]  /*1540*/  IMAD R4, R121, R13, RZ ;  /* 0x0000000d79047224 */ /* 0x004fe200078e02ff */
[----:B------:R-:W-:Y:S02]  /*1550*/  SHF.R.S32.HI R15, RZ, 0x1f, R13 ;  /* 0x0000001fff0f7819 */ /* 0x000fe4000001140d */
[----:B------:R-:W-:-:S03]  /*1560*/  MOV R0, R2 ;  /* 0x0000000200007202 */ /* 0x000fc60000000f00 */
[----:B------:R-:W-:Y:S01]  /*1570*/  IMAD R4, R120, R15, R4 ;  /* 0x0000000f78047224 */ /* 0x000fe200078e0204 */
[----:B------:R-:W-:Y:S02]  /*1580*/  @!P0 IADD3 R0, -R0, RZ, RZ ;  /* 0x000000ff00008210 */ /* 0x000fe40007ffe1ff */
[----:B------:R-:W-:-:S04]  /*1590*/  @!P1 LOP3.LUT R0, RZ, R14, RZ, 0x33, !PT ;  /* 0x0000000eff009212 */ /* 0x000fc800078e33ff */
[----:B------:R-:W-:Y:S02]  /*15a0*/  SHF.R.S32.HI R32, RZ, 0x1f, R0 ;  /* 0x0000001fff207819 */ /* 0x000fe40000011400 */
[----:B------:R-:W-:Y:S02]  /*15b0*/  MOV R18, R0 ;  /* 0x0000000000127202 */ /* 0x000fe40000000f00 */
[----:B---3--:R-:W-:Y:S01]  /*15c0*/  SHF.R.S32.HI R17, RZ, 0x1f, R12 ;  /* 0x0000001fff117819 */ /* 0x008fe2000001140c */
[----:B------:R-:W-:-:S04]  /*15d0*/  IMAD R3, R7, R12, RZ ;  /* 0x0000000c07037224 */ /* 0x000fc800078e02ff */
[C---:B------:R-:W-:Y:S02]  /*15e0*/  IMAD R3, R6.reuse, R17, R3 ;  /* 0x0000001106037224 */ /* 0x040fe400078e0203 */
[----:B------:R-:W-:-:S04]  /*15f0*/  IMAD.WIDE.U32 R6, R6, R12, RZ ;  /* 0x0000000c06067225 */ /* 0x000fc800078e00ff */
[----:B------:R-:W-:Y:S02]  /*1600*/  IMAD.IADD R3, R7, 0x1, R3 ;  /* 0x0000000107037824 */ /* 0x000fe400078e0203 */
[----:B------:R-:W-:-:S04]  /*1610*/  IMAD.MOV.U32 R2, RZ, RZ, R6 ;  /* 0x000000ffff027224 */ /* 0x000fc800078e0006 */
[----:B------:R-:W-:-:S04]  /*1620*/  IMAD.WIDE.U32 R2, R13, R120, R2 ;  /* 0x000000780d027225 */ /* 0x000fc800078e0002 */
[----:B------:R-:W-:Y:S02]  /*1630*/  IMAD.IADD R3, R3, 0x1, R4 ;  /* 0x0000000103037824 */ /* 0x000fe400078e0204 */
[----:B------:R-:W-:Y:S02]  /*1640*/  IMAD R4, R11, R0, RZ ;  /* 0x000000000b047224 */ /* 0x000fe400078e02ff */
[-C--:B------:R-:W-:Y:S02]  /*1650*/  IMAD R5, R9, R12.reuse, RZ ;  /* 0x0000000c09057224 */ /* 0x080fe400078e02ff */
[----:B------:R-:W-:-:S04]  /*1660*/  IMAD.WIDE.U32 R6, R8, R12, RZ ;  /* 0x0000000c08067225 */ /* 0x000fc800078e00ff */
[----:B------:R-:W-:Y:S02]  /*1670*/  IMAD R4, R10, R32, R4 ;  /* 0x000000200a047224 */ /* 0x000fe400078e0204 */
[----:B------:R-:W-:-:S04]  /*1680*/  IMAD.WIDE.U32 R2, R0, R10, R2 ;  /* 0x0000000a00027225 */ /* 0x000fc800078e0002 */
[----:B------:R-:W-:Y:S01]  /*1690*/  IMAD R8, R8, R17, R5 ;  /* 0x0000001108087224 */ /* 0x000fe200078e0205 */
[----:B------:R-:W-:Y:S01]  /*16a0*/  MOV R9, R6 ;  /* 0x0000000600097202 */ /* 0x000fe20000000f00 */
[----:B------:R-:W-:Y:S01]  /*16b0*/  IMAD.MOV.U32 R26, RZ, RZ, R2 ;  /* 0x000000ffff1a7224 */ /* 0x000fe200078e0002 */
[----:B------:R-:W-:Y:S01]  /*16c0*/  IADD3 R27, R3, R4, RZ ;  /* 0x00000004031b7210 */ /* 0x000fe20007ffe0ff */
[----:B------:R-:W-:Y:S01]  /*16d0*/  IMAD.IADD R12, R7, 0x1, R8 ;  /* 0x00000001070c7824 */ /* 0x000fe200078e0208 */
[----:B------:R-:W-:Y:S05]  /*16e0*/  BRA `(.L_x_4818) ;  /* 0x0000052000007947 */ /* 0x000fea0003800000 */
.L_x_4817:
[----:B-1----:R-:W3:Y:S01]  /*16f0*/  LD.E R12, [R24.64+0x68] ;  /* 0x00006806180c7980 */ /* 0x002ee2000c101900 */
[----:B------:R-:W-:-:S03]  /*1700*/  ISETP.NE.AND P3, PT, R20, -0x1, PT ;  /* 0xffffffff1400780c */ /* 0x000fc60003f65270 */
[----:B------:R-:W4:Y:S04]  /*1710*/  LD.E.64 R120, [R24.64+0x38] ;  /* 0x0000380618787980 */ /* 0x000f28000c101b00 */
[----:B--2---:R-:W2:Y:S04]  /*1720*/  LD.E.64 R164, [R24.64+0x40] ;  /* 0x0000400618a47980 */ /* 0x004ea8000c101b00 */
[----:B------:R-:W2:Y:S04]  /*1730*/  LD.E.64 R18, [R24.64+0x50] ;  /* 0x0000500618127980 */ /* 0x000ea8000c101b00 */
[----:B------:R-:W2:Y:S04]  /*1740*/  @!P3 LD.E.64 R6, [R24.64+0x20] ;  /* 0x000020061806b980 */ /* 0x000ea8000c101b00 */
[----:B------:R-:W2:Y:S04]  /*1750*/  @!P3 LD.E.64 R16, [R24.64+0x28] ;  /* 0x000028061810b980 */ /* 0x000ea8000c101b00 */
[----:B------:R1:W5:Y:S01]  /*1760*/  LD.E.64 R22, [R24.64+0x58] ;  /* 0x0000580618167980 */ /* 0x000362000c101b00 */
[----:B------:R-:W-:-:S02]  /*1770*/  IABS R5, R31 ;  /* 0x0000001f00057213 */ /* 0x000fc40000000000 */
[----:B-----5:R-:W-:Y:S02]  /*1780*/  @!P3 SHF.R.S32.HI R13, RZ, 0x1f, R11 ;  /* 0x0000001fff0db819 */ /* 0x020fe4000001140b */
[----:B---3--:R-:W-:-:S04]  /*1790*/  IABS R8, R12 ;  /* 0x0000000c00087213 */ /* 0x008fc80000000000 */
[----:B------:R-:W3:Y:S08]  /*17a0*/  I2F.RP R2, R8 ;  /* 0x0000000800027306 */ /* 0x000ef00000209400 */
[----:B---3--:R-:W3:Y:S02]  /*17b0*/  MUFU.RCP R2, R2 ;  /* 0x0000000200027308 */ /* 0x008ee40000001000 */
[----:B---3--:R-:W-:-:S06]  /*17c0*/  IADD3 R2, R2, 0xffffffe, RZ ;  /* 0x0ffffffe02027810 */ /* 0x008fcc0007ffe0ff */
[----:B------:R-:W3:Y:S01]  /*17d0*/  F2I.FTZ.U32.TRUNC.NTZ R3, R2 ;  /* 0x0000000200037305 */ /* 0x000ee2000021f000 */
[----:B------:R-:W-:Y:S02]  /*17e0*/  IABS R4, R12 ;  /* 0x0000000c00047213 */ /* 0x000fe40000000000 */
[----:B---3--:R-:W-:Y:S01]  /*17f0*/  IADD3 R0, RZ, -R3, RZ ;  /* 0x80000003ff007210 */ /* 0x008fe20007ffe0ff */
[----:B------:R-:W-:-:S04]  /*1800*/  IMAD.MOV.U32 R2, RZ, RZ, RZ ;  /* 0x000000ffff027224 */ /* 0x000fc800078e00ff */
[----:B------:R-:W-:-:S04]  /*1810*/  IMAD R0, R0, R8, RZ ;  /* 0x0000000800007224 */ /* 0x000fc800078e02ff */
[----:B------:R-:W-:Y:S01]  /*1820*/  IMAD.HI.U32 R2, R3, R0, R2 ;  /* 0x0000000003027227 */ /* 0x000fe200078e0002 */
[----:B------:R-:W-:-:S03]  /*1830*/  MOV R3, R5 ;  /* 0x0000000500037202 */ /* 0x000fc60000000f00 */
[----:B------:R-:W-:Y:S02]  /*1840*/  IMAD.MOV R0, RZ, RZ, -R4 ;  /* 0x000000ffff007224 */ /* 0x000fe400078e0a04 */
[----:B------:R-:W-:-:S04]  /*1850*/  IMAD.HI.U32 R9, R2, R3, RZ ;  /* 0x0000000302097227 */ /* 0x000fc800078e00ff */
[----:B------:R-:W-:Y:S01]  /*1860*/  IMAD R0, R9, R0, R3 ;  /* 0x0000000009007224 */ /* 0x000fe200078e0203 */
[----:B------:R-:W-:Y:S01]  /*1870*/  @!P3 SHF.R.S32.HI R5, RZ, 0x1f, R10 ;  /* 0x0000001fff05b819 */ /* 0x000fe2000001140a */
[----:B----4-:R-:W-:-:S03]  /*1880*/  @!P3 IMAD R2, R121, R10, RZ ;  /* 0x0000000a7902b224 */ /* 0x010fc600078e02ff */
[----:B------:R-:W-:Y:S01]  /*1890*/  ISETP.GT.U32.AND P0, PT, R8, R0, PT ;  /* 0x000000000800720c */ /* 0x000fe20003f04070 */
[----:B------:R-:W-:Y:S01]  /*18a0*/  @!P3 IMAD R5, R5, R120, R2 ;  /* 0x000000780505b224 */ /* 0x000fe200078e0202 */
[----:B------:R-:W-:Y:S01]  /*18b0*/  @P3 IADD3 R4, R10, R20, RZ ;  /* 0x000000140a043210 */ /* 0x000fe20007ffe0ff */
[----:B------:R-:W-:-:S04]  /*18c0*/  @!P3 IMAD.WIDE.U32 R2, R120, R10, RZ ;  /* 0x0000000a7802b225 */ /* 0x000fc800078e00ff */
[----:B------:R-:W-:Y:S02]  /*18d0*/  @!P3 IMAD.IADD R3, R3, 0x1, R5 ;  /* 0x000000010303b824 */ /* 0x000fe400078e0205 */
[----:B--2---:R-:W-:Y:S02]  /*18e0*/  @!P3 IMAD R7, R7, R11, RZ ;  /* 0x0000000b0707b224 */ /* 0x004fe400078e02ff */
[-C--:B------:R-:W-:Y:S02]  /*18f0*/  @P3 IMAD R14, R121, R4.reuse, RZ ;  /* 0x00000004790e3224 */ /* 0x080fe400078e02ff */
[----:B------:R-:W-:Y:S02]  /*1900*/  @!P0 IMAD.IADD R0, R0, 0x1, -R8 ;  /* 0x0000000100008824 */ /* 0x000fe400078e0a08 */
[----:B------:R-:W-:-:S04]  /*1910*/  @P3 IMAD.WIDE.U32 R4, R120, R4, RZ ;  /* 0x0000000478043225 */ /* 0x000fc800078e00ff */
[----:B------:R-:W-:Y:S01]  /*1920*/  @!P3 IMAD R7, R6, R13, R7 ;  /* 0x0000000d0607b224 */ /* 0x000fe200078e0207 */
[----:B------:R-:W-:Y:S01]  /*1930*/  LEA R13, R36, 0xffffffc0, 0x6 ;  /* 0xffffffc0240d7811 */ /* 0x000fe200078e30ff */
[----:B------:R-:W-:Y:S01]  /*1940*/  @!P3 IMAD.WIDE.U32 R2, R6, R11, R2 ;  /* 0x0000000b0602b225 */ /* 0x000fe200078e0002 */
[----:B------:R-:W-:Y:S02]  /*1950*/  ISETP.GE.U32.AND P2, PT, R0, R8, PT ;  /* 0x000000080000720c */ /* 0x000fe40003f46070 */
[----:B------:R-:W-:Y:S01]  /*1960*/  @P3 IADD3 R5, R5, R14, RZ ;  /* 0x0000000e05053210 */ /* 0x000fe20007ffe0ff */
[----:B------:R-:W-:Y:S01]  /*1970*/  @!P3 IMAD.MOV.U32 R4, RZ, RZ, R2 ;  /* 0x000000ffff04b224 */ /* 0x000fe200078e0002 */
[----:B------:R-:W-:Y:S01]  /*1980*/  @!P3 SHF.R.S32.HI R0, RZ, 0x1f, R10 ;  /* 0x0000001fff00b819 */ /* 0x000fe2000001140a */
[----:B------:R-:W-:Y:S01]  /*1990*/  @!P3 IMAD R2, R165, R10, RZ ;  /* 0x0000000aa502b224 */ /* 0x000fe200078e02ff */
[----:B------:R-:W-:Y:S01]  /*19a0*/  @!P3 IADD3 R5, R3, R7, RZ ;  /* 0x000000070305b210 */ /* 0x000fe20007ffe0ff */
[----:B------:R-:W-:Y:S01]  /*19b0*/  IMAD R3, R121, R13, RZ ;  /* 0x0000000d79037224 */ /* 0x000fe200078e02ff */
[----:B------:R-:W-:Y:S01]  /*19c0*/  SHF.R.S32.HI R15, RZ, 0x1f, R13 ;  /* 0x0000001fff0f7819 */ /* 0x000fe2000001140d */
[----:B------:R-:W-:Y:S01]  /*19d0*/  @!P3 IMAD R8, R0, R164, R2 ;  /* 0x000000a40008b224 */ /* 0x000fe200078e0202 */
[----:B------:R-:W-:-:S02]  /*19e0*/  LOP3.LUT R6, R31, R12, RZ, 0x3c, !PT ;  /* 0x0000000c1f067212 */ /* 0x000fc400078e3cff */
[----:B------:R-:W-:Y:S01]  /*19f0*/  MOV R2, R4 ;  /* 0x0000000400027202 */ /* 0x000fe20000000f00 */
[----:B------:R-:W-:Y:S01]  /*1a00*/  IMAD R0, R15, R120, R3 ;  /* 0x000000780f007224 */ /* 0x000fe200078e0203 */
[----:B------:R-:W-:Y:S01]  /*1a10*/  ISETP.GE.AND P1, PT, R6, RZ, PT ;  /* 0x000000ff0600720c */ /* 0x000fe20003f26270 */
[----:B------:R-:W-:Y:S01]  /*1a20*/  IMAD.MOV.U32 R3, RZ, RZ, R5 ;  /* 0x000000ffff037224 */ /* 0x000fe200078e0005 */
[----:B------:R-:W-:Y:S02]  /*1a30*/  @!P0 IADD3 R9, R9, 0x1, RZ ;  /* 0x0000000109098810 */ /* 0x000fe40007ffe0ff */
[----:B------:R-:W-:Y:S01]  /*1a40*/  ISETP.NE.AND P0, PT, R12, RZ, PT ;  /* 0x000000ff0c00720c */ /* 0x000fe20003f05270 */
[----:B------:R-:W-:Y:S01]  /*1a50*/  IMAD.WIDE.U32 R2, R120, R13, R2 ;  /* 0x0000000d78027225 */ /* 0x000fe200078e0002 */
[----:B------:R-:W-:-:S03]  /*1a60*/  @P2 IADD3 R9, R9, 0x1, RZ ;  /* 0x0000000109092810 */ /* 0x000fc60007ffe0ff */
[----:B------:R-:W-:Y:S01]  /*1a70*/  @!P3 IMAD.WIDE.U32 R6, R164, R10, RZ ;  /* 0x0000000aa406b225 */ /* 0x000fe200078e00ff */
[----:B------:R-:W-:-:S03]  /*1a80*/  IADD3 R5, R3, R0, RZ ;  /* 0x0000000003057210 */ /* 0x000fc60007ffe0ff */
[----:B------:R-:W-:Y:S01]  /*1a90*/  IMAD.MOV.U32 R0, RZ, RZ, R9 ;  /* 0x000000ffff007224 */ /* 0x000fe200078e0009 */
[----:B------:R-:W-:Y:S02]  /*1aa0*/  MOV R4, R2 ;  /* 0x0000000200047202 */ /* 0x000fe40000000f00 */
[----:B------:R-:W-:Y:S01]  /*1ab0*/  @!P3 IADD3 R3, R7, R8, RZ ;  /* 0x000000080703b210 */ /* 0x000fe20007ffe0ff */
[----:B------:R-:W-:Y:S01]  /*1ac0*/  @!P1 IMAD.MOV R0, RZ, RZ, -R0 ;  /* 0x000000ffff009224 */ /* 0x000fe200078e0a00 */
[----:B------:R-:W-:Y:S02]  /*1ad0*/  @!P3 MOV R2, R6 ;  /* 0x000000060002b202 */ /* 0x000fe40000000f00 */
[----:B------:R-:W-:Y:S01]  /*1ae0*/  @!P0 LOP3.LUT R0, RZ, R12, RZ, 0x33, !PT ;  /* 0x0000000cff008212 */ /* 0x000fe200078e33ff */
[----:B------:R-:W-:Y:S01]  /*1af0*/  @!P3 IMAD R7, R17, R11, RZ ;  /* 0x0000000b1107b224 */ /* 0x000fe200078e02ff */
[----:B------:R-:W-:Y:S02]  /*1b00*/  @P3 IADD3 R8, R10, R20, RZ ;  /* 0x000000140a083210 */ /* 0x000fe40007ffe0ff */
[----:B------:R-:W-:Y:S01]  /*1b10*/  @!P3 SHF.R.S32.HI R6, RZ, 0x1f, R11 ;  /* 0x0000001fff06b819 */ /* 0x000fe2000001140b */
[----:B------:R-:W-:Y:S01]  /*1b20*/  IMAD R10, R19, R0, RZ ;  /* 0x00000000130a7224 */ /* 0x000fe200078e02ff */
[----:B------:R-:W-:Y:S01]  /*1b30*/  SHF.R.S32.HI R32, RZ, 0x1f, R0 ;  /* 0x0000001fff207819 */ /* 0x000fe20000011400 */
[----:B------:R-:W-:-:S02]  /*1b40*/  @P3 IMAD R12, R165, R8, RZ ;  /* 0x00000008a50c3224 */ /* 0x000fc400078e02ff */
[----:B------:R-:W-:Y:S02]  /*1b50*/  @!P3 IMAD R14, R16, R6, R7 ;  /* 0x00000006100eb224 */ /* 0x000fe400078e0207 */
        /* <DEDUP_REMOVED lines=11> */
.L_x_4818:
[----:B-1----:R-:W-:Y:S05]  /*1c10*/  BSYNC B0 ;  /* 0x0000000000007941 */ /* 0x002fea0003800000 */
.L_x_4816:
        /* <DEDUP_REMOVED lines=9> */
[----:B-1----:R-:W-:-:S04]  /*1cb0*/  SHF.R.S32.HI R28, RZ, 0x1f, R188 ;  /* 0x0000001fff1c7819 */ /* 0x002fc800000114bc */
[CC--:B------:R-:W-:Y:S02]  /*1cc0*/  LEA.HI R3, R28.reuse, R188.reuse, RZ, 0x4 ;  /* 0x000000bc1c037211 */ /* 0x0c0fe400078f20ff */
[----:B------:R-:W-:Y:S02]  /*1cd0*/  LEA.HI R14, R28, R188, RZ, 0x3 ;  /* 0x000000bc1c0e7211 */ /* 0x000fe400078f18ff */
[----:B------:R-:W-:Y:S02]  /*1ce0*/  SHF.R.S32.HI R8, RZ, 0x4, R3 ;  /* 0x00000004ff087819 */ /* 0x000fe40000011403 */
[----:B------:R-:W-:Y:S02]  /*1cf0*/  LOP3.LUT R0, R14, 0xfffffff8, RZ, 0xc0, !PT ;  /* 0xfffffff80e007812 */ /* 0x000fe400078ec0ff */
[C---:B------:R-:W-:Y:S02]  /*1d00*/  LEA.HI R2, R3.reuse, R8, RZ, 0x1 ;  /* 0x0000000803027211 */ /* 0x040fe400078f08ff */
[----:B------:R-:W-:Y:S01]  /*1d10*/  LOP3.LUT R3, R3, 0xfffffff0, RZ, 0xc0, !PT ;  /* 0xfffffff003037812 */ /* 0x000fe200078ec0ff */
[----:B------:R-:W-:Y:S01]  /*1d20*/  IMAD.IADD R169, R188, 0x1, -R0 ;  /* 0x00000001bca97824 */ /* 0x000fe200078e0a00 */
[----:B------:R-:W-:-:S02]  /*1d30*/  LOP3.LUT R2, R2, 0xfffffffe, RZ, 0xc0, !PT ;  /* 0xfffffffe02027812 */ /* 0x000fc400078ec0ff */
[----:B------:R-:W-:Y:S01]  /*1d40*/  SHF.R.S32.HI R118, RZ, 0x3, R14 ;  /* 0x00000003ff767819 */ /* 0x000fe2000001140e */
[----:B------:R-:W-:Y:S02]  /*1d50*/  IMAD.IADD R0, R188, 0x1, -R3 ;  /* 0x00000001bc007824 */ /* 0x000fe400078e0a03 */
[----:B------:R-:W-:Y:S02]  /*1d60*/  IMAD.IADD R186, R8, 0x1, -R2 ;  /* 0x0000000108ba7824 */ /* 0x000fe400078e0a02 */
[----:B------:R-:W-:Y:S01]  /*1d70*/  IMAD.SHL.U32 R2, R118, 0x40, RZ ;  /* 0x0000004076027824 */ /* 0x000fe200078e00ff */
[----:B------:R-:W-:Y:S01]  /*1d80*/  SHF.R.S32.HI R8, RZ, 0x1f, R0 ;  /* 0x0000001fff087819 */ /* 0x000fe20000011400 */
[----:B-----5:R-:W-:Y:S02]  /*1d90*/  IMAD R14, R15, R164, RZ ;  /* 0x000000a40f0e7224 */ /* 0x020fe400078e02ff */
[----:B------:R-:W-:Y:S01]  /*1da0*/  IMAD.SHL.U32 R20, R169, 0x8, RZ ;  /* 0x00000008a9147824 */ /* 0x000fe200078e00ff */
[----:B------:R-:W-:-:S02]  /*1db0*/  LEA.HI R15, R8, R0, RZ, 0x3 ;  /* 0x00000000080f7211 */ /* 0x000fc400078f18ff */
[----:B------:R-:W-:Y:S02]  /*1dc0*/  LOP3.LUT R3, R2, 0x1c0, RZ, 0xc0, !PT ;  /* 0x000001c002037812 */ /* 0x000fe400078ec0ff */
[----:B------:R-:W-:Y:S02]  /*1dd0*/  LOP3.LUT R8, R15, 0xfffffff8, RZ, 0xc0, !PT ;  /* 0xfffffff80f087812 */ /* 0x000fe400078ec0ff */
[----:B------:R-:W-:Y:S02]  /*1de0*/  IADD3 R2, P1, R20, R9, RZ ;  /* 0x0000000914027210 */ /* 0x000fe40007f3e0ff */
[----:B------:R-:W-:Y:S02]  /*1df0*/  LOP3.LUT R9, R3, 0x38, R20, 0xf8, !PT ;  /* 0x0000003803097812 */ /* 0x000fe400078ef814 */
[----:B------:R-:W-:Y:S02]  /*1e00*/  SHF.R.U32.HI R16, RZ, 0x3, R3 ;  /* 0x00000003ff107819 */ /* 0x000fe40000011603 */
[----:B------:R-:W-:Y:S01]  /*1e10*/  LEA.HI R17, R28, R188, RZ, 0x6 ;  /* 0x000000bc1c117211 */ /* 0x000fe200078f30ff */
[----:B------:R-:W-:Y:S01]  /*1e20*/  IMAD.IADD R0, R0, 0x1, -R8 ;  /* 0x0000000100007824 */ /* 0x000fe200078e0a08 */
[----:B------:R-:W-:-:S02]  /*1e30*/  SHF.R.S32.HI R21, RZ, 0x1f, R20 ;  /* 0x0000001fff157819 */ /* 0x000fc40000011414 */
[----:B------:R-:W-:Y:S01]  /*1e40*/  LOP3.LUT R16, R9, R16, RZ, 0x3c, !PT ;  /* 0x0000001009107212 */ /* 0x000fe200078e3cff */
[----:B------:R-:W-:Y:S02]  /*1e50*/  IMAD.SHL.U32 R9, R17, 0x8, RZ ;  /* 0x0000000811097824 */ /* 0x000fe400078e00ff */
[----:B------:R-:W-:Y:S02]  /*1e60*/  IMAD.X R3, R21, 0x1, R12, P1 ;  /* 0x0000000115037824 */ /* 0x000fe400008e060c */
[----:B------:R-:W-:Y:S01]  /*1e70*/  IMAD.SHL.U32 R8, R0, 0x40, RZ ;  /* 0x0000004000087824 */ /* 0x000fe200078e00ff */
[----:B------:R-:W-:Y:S01]  /*1e80*/  LOP3.LUT R235, R16, 0xfffffe00, R9, 0xf8, !PT ;  /* 0xfffffe0010eb7812 */ /* 0x000fe200078ef809 */
[C---:B------:R-:W-:Y:S02]  /*1e90*/  IMAD R12, R13.reuse, R165, R14 ;  /* 0x000000a50d0c7224 */ /* 0x040fe400078e020e */
[----:B------:R-:W-:Y:S01]  /*1ea0*/  IMAD.WIDE.U32 R2, R13, R164, R2 ;  /* 0x000000a40d027225 */ /* 0x000fe200078e0002 */
[----:B------:R-:W-:-:S03]  /*1eb0*/  LOP3.LUT R8, R8, 0x1c0, RZ, 0xc0, !PT ;  /* 0x000001c008087812 */ /* 0x000fc600078ec0ff */
[----:B------:R-:W-:Y:S02]  /*1ec0*/  IMAD.SHL.U32 R9, R186, 0x8, RZ ;  /* 0x00000008ba097824 */ /* 0x000fe400078e00ff */
[----:B------:R-:W-:Y:S01]  /*1ed0*/  IMAD.IADD R3, R3, 0x1, R12 ;  /* 0x0000000103037824 */ /* 0x000fe200078e020c */
[----:B------:R-:W-:Y:S02]  /*1ee0*/  SHF.R.U32.HI R12, RZ, 0x3, R8 ;  /* 0x00000003ff0c7819 */ /* 0x000fe40000011608 */
[----:B------:R-:W-:Y:S02]  /*1ef0*/  LOP3.LUT R13, R8, 0x8, R9, 0xf8, !PT ;  /* 0x00000008080d7812 */ /* 0x000fe400078ef809 */
[C---:B------:R-:W-:Y:S02]  /*1f00*/  LOP3.LUT P3, RZ, R0.reuse, 0x4, RZ, 0xc0, !PT ;  /* 0x0000000400ff7812 */ /* 0x040fe4000786c0ff */
[----:B------:R-:W-:Y:S01]  /*1f10*/  LOP3.LUT P2, RZ, R0, 0x2, RZ, 0xc0, !PT ;  /* 0x0000000200ff7812 */ /* 0x000fe2000784c0ff */
[----:B------:R-:W-:Y:S01]  /*1f20*/  IMAD R0, R23, R18, RZ ;  /* 0x0000001217007224 */ /* 0x000fe200078e02ff */
[----:B------:R-:W-:Y:S01]  /*1f30*/  LOP3.LUT R47, R13, R12, RZ, 0x3c, !PT ;  /* 0x0000000c0d2f7212 */ /* 0x000fe200078e3cff */
[----:B------:R-:W-:Y:S01]  /*1f40*/  IMAD.WIDE.U32 R8, R18, R22, R2 ;  /* 0x0000001612087225 */ /* 0x000fe200078e0002 */
[----:B------:R-:W-:-:S03]  /*1f50*/  SHF.R.S32.HI R190, RZ, 0x1f, R33 ;  /* 0x0000001fffbe7819 */ /* 0x000fc60000011421 */
[----:B------:R-:W-:Y:S01]  /*1f60*/  IMAD R14, R32, R22, R0 ;  /* 0x00000016200e7224 */ /* 0x000fe200078e0200 */
[C---:B------:R-:W-:Y:S02]  /*1f70*/  IADD3 R22, R20.reuse, 0x40, RZ ;  /* 0x0000004014167810 */ /* 0x040fe40007ffe0ff */
[----:B------:R-:W-:Y:S02]  /*1f80*/  SHF.R.S32.HI R179, RZ, 0x1f, R31 ;  /* 0x0000001fffb37819 */ /* 0x000fe4000001141f */
[----:B------:R-:W-:Y:S02]  /*1f90*/  SHF.R.S32.HI R119, RZ, 0x1f, R118 ;  /* 0x0000001fff777819 */ /* 0x000fe40000011476 */
[C---:B------:R-:W-:Y:S02]  /*1fa0*/  IADD3 R23, R20.reuse, 0xc0, RZ ;  /* 0x000000c014177810 */ /* 0x040fe40007ffe0ff */
[----:B------:R-:W-:Y:S01]  /*1fb0*/  IADD3 R19, R20, 0x80, RZ ;  /* 0x0000008014137810 */ /* 0x000fe20007ffe0ff */
[----:B------:R-:W-:-:S04]  /*1fc0*/  IMAD.IADD R9, R9, 0x1, R14 ;  /* 0x0000000109097824 */ /* 0x000fc800078e020e */
[----:B------:R-:W-:-:S04]  /*1fd0*/  IMAD.WIDE.U32 R172, R118, R164, R8 ;  /* 0x000000a476ac7225 */ /* 0x000fc800078e0008 */
[----:B------:R-:W-:Y:S02]  /*1fe0*/  IMAD.MOV.U32 R48, RZ, RZ, 0x10 ;  /* 0x00000010ff307424 */ /* 0x000fe400078e00ff */
[----:B------:R-:W-:Y:S01]  /*1ff0*/  IMAD.MOV.U32 R46, RZ, RZ, 0x20 ;  /* 0x00000020ff2e7424 */ /* 0x000fe200078e00ff */
        /* <DEDUP_REMOVED lines=9> */
[----:B---3--:R-:W-:-:S04]  /*2090*/  @!P0 IMAD.WIDE.U32 R12, R6, R33, RZ ;  /* 0x00000021060c8225 */ /* 0x008fc800078e00ff */
[----:B------:R-:W-:Y:S02]  /*20a0*/  @!P0 IMAD R16, R7, R33, RZ ;  /* 0x0000002107108224 */ /* 0x000fe400078e02ff */
[----:B------:R-:W-:Y:S02]  /*20b0*/  @!P0 IMAD.MOV.U32 R2, RZ, RZ, R12 ;  /* 0x000000ffff028224 */ /* 0x000fe400078e000c */
[----:B------:R-:W-:Y:S02]  /*20c0*/  @!P0 IMAD R6, R6, R190, R16 ;  /* 0x000000be06068224 */ /* 0x000fe400078e0210 */
[----:B------:R-:W-:Y:S01]  /*20d0*/  @P0 IMAD.IADD R0, R3, 0x1, R0 ;  /* 0x0000000103000824 */ /* 0x000fe200078e0200 */
[----:B------:R-:W-:Y:S01]  /*20e0*/  IADD3 R2, P1, R20, R2, RZ ;  /* 0x0000000214027210 */ /* 0x000fe20007f3e0ff */
[----:B------:R-:W-:Y:S02]  /*20f0*/  @P0 IMAD.MOV.U32 R152, RZ, RZ, R4 ;  /* 0x000000ffff980224 */ /* 0x000fe400078e0004 */
[----:B------:R-:W-:-:S02]  /*2100*/  @P0 IMAD.MOV.U32 R153, RZ, RZ, R5 ;  /* 0x000000ffff990224 */ /* 0x000fc400078e0005 */
[----:B------:R-:W-:Y:S02]  /*2110*/  IMAD.SHL.U32 R7, R15, 0x40, RZ ;  /* 0x000000400f077824 */ /* 0x000fe400078e00ff */
[----:B------:R-:W-:Y:S02]  /*2120*/  @!P0 IMAD.IADD R0, R13, 0x1, R6 ;  /* 0x000000010d008824 */ /* 0x000fe400078e0206 */
[----:B------:R-:W-:Y:S02]  /*2130*/  @!P0 IMAD.MOV.U32 R152, RZ, RZ, R4 ;  /* 0x000000ffff988224 */ /* 0x000fe400078e0004 */
[----:B------:R-:W-:Y:S01]  /*2140*/  @!P0 IMAD.MOV.U32 R153, RZ, RZ, R5 ;  /* 0x000000ffff998224 */ /* 0x000fe200078e0005 */
[----:B------:R-:W-:Y:S01]  /*2150*/  ISETP.GE.AND P0, PT, R22, R154, PT ;  /* 0x0000009a1600720c */ /* 0x000fe20003f06270 */
[----:B------:R-:W-:Y:S01]  /*2160*/  IMAD.X R3, R21, 0x1, R0, P1 ;  /* 0x0000000115037824 */ /* 0x000fe200008e0600 */
[----:B------:R-:W-:Y:S01]  /*2170*/  LOP3.LUT R47, R47, 0xfffffe00, R7, 0xf8, !PT ;  /* 0xfffffe002f2f7812 */ /* 0x000fe200078ef807 */
[----:B----4-:R-:W-:Y:S01]  /*2180*/  IMAD R7, R11, R31, RZ ;  /* 0x0000001f0b077224 */ /* 0x010fe200078e02ff */
[----:B------:R-:W-:-:S02]  /*2190*/  SEL R0, RZ, 0xffffffff, P0 ;  /* 0xffffffffff007807 */ /* 0x000fc40000000000 */
[----:B------:R-:W-:Y:S01]  /*21a0*/  ISETP.GE.AND P1, PT, R20, R154, PT ;  /* 0x0000009a1400720c */ /* 0x000fe20003f26270 */
[----:B------:R-:W-:Y:S02]  /*21b0*/  IMAD R7, R10, R179, R7 ;  /* 0x000000b30a077224 */ /* 0x000fe400078e0207 */
[----:B------:R-:W-:Y:S01]  /*21c0*/  IMAD.WIDE.U32 R2, R31, R10, R2 ;  /* 0x0000000a1f027225 */ /* 0x000fe200078e0002 */
[----:B------:R-:W-:-:S03]  /*21d0*/  SEL R6, RZ, 0x1, P1 ;  /* 0x00000001ff067807 */ /* 0x000fc60000800000 */
[----:B------:R-:W-:Y:S02]  /*21e0*/  IMAD.SHL.U32 R0, R0, 0x2, RZ ;  /* 0x0000000200007824 */ /* 0x000fe400078e00ff */
[----:B------:R-:W-:-:S04]  /*21f0*/  IMAD.WIDE R4, R30, 0x40, R118 ;  /* 0x000000401e047825 */ /* 0x000fc800078e0276 */
[----:B------:R-:W-:Y:S01]  /*2200*/  IMAD.IADD R3, R3, 0x1, R7 ;  /* 0x0000000103037824 */ /* 0x000fe200078e0207 */
[----:B------:R-:W-:Y:S01]  /*2210*/  LOP3.LUT R7, R0, 0x2, R6, 0xe2, !PT ;  /* 0x0000000200077812 */ /* 0x000fe200078ee206 */
[----:B------:R-:W-:-:S04]  /*2220*/  IMAD R0, R5, R152, RZ ;  /* 0x0000009805007224 */ /* 0x000fc800078e02ff */
[----:B------:R-:W-:Y:S01]  /*2230*/  IMAD R10, R4, R153, R0 ;  /* 0x00000099040a7224 */ /* 0x000fe200078e0200 */
[----:B------:R-:W-:-:S04]  /*2240*/  SHF.R.S32.HI R0, RZ, 0x1f, R140 ;  /* 0x0000001fff007819 */ /* 0x000fc8000001148c */
[----:B------:R-:W-:Y:S02]  /*2250*/  LEA.HI R0, R0, R140, RZ, 0x6 ;  /* 0x0000008c00007211 */ /* 0x000fe400078f30ff */
[----:B------:R-:W-:Y:S02]  /*2260*/  ISETP.GE.AND P0, PT, R23, R154, PT ;  /* 0x0000009a1700720c */ /* 0x000fe40003f06270 */
[----:B------:R-:W-:Y:S01]  /*2270*/  SHF.R.S32.HI R0, RZ, 0x6, R0 ;  /* 0x00000006ff007819 */ /* 0x000fe20000011400 */
[----:B------:R-:W-:Y:S01]  /*2280*/  IMAD.WIDE.U32 R138, R4, R152, R2 ;  /* 0x00000098048a7225 */ /* 0x000fe200078e0002 */
[----:B------:R-:W-:Y:S02]  /*2290*/  SEL R5, RZ, 0x8, P0 ;  /* 0x00000008ff057807 */ /* 0x000fe40000000000 */
[----:B------:R-:W-:Y:S02]  /*22a0*/  IMNMX R126, RZ, R0, !PT ;  /* 0x00000000ff7e7217 */ /* 0x000fe40007800200 */
[----:B------:R-:W-:Y:S01]  /*22b0*/  IADD3 R2, P0, R20, R26, RZ ;  /* 0x0000001a14027210 */ /* 0x000fe20007f1e0ff */
[----:B------:R-:W-:Y:S01]  /*22c0*/  @!P4 IMAD.MOV.U32 R35, RZ, RZ, RZ ;  /* 0x000000ffff23c224 */ /* 0x000fe200078e00ff */
[----:B------:R-:W-:Y:S01]  /*22d0*/  ISETP.GT.AND P4, PT, R36, R126, PT ;  /* 0x0000007e2400720c */ /* 0x000fe20003f84270 */
[----:B------:R-:W-:Y:S01]  /*22e0*/  IMAD R4, R121, R118, RZ ;  /* 0x0000007679047224 */ /* 0x000fe200078e02ff */
[----:B------:R-:W-:Y:S01]  /*22f0*/  ISETP.GE.AND P1, PT, R19, R154, PT ;  /* 0x0000009a1300720c */ /* 0x000fe20003f26270 */
[----:B------:R-:W-:-:S02]  /*2300*/  IMAD.X R3, R21, 0x1, R27, P0 ;  /* 0x0000000115037824 */ /* 0x000fc400000e061b */
[----:B------:R-:W-:Y:S01]  /*2310*/  IMAD R0, R165, R118, RZ ;  /* 0x00000076a5007224 */ /* 0x000fe200078e02ff */
[----:B------:R-:W-:Y:S01]  /*2320*/  SEL R6, RZ, 0x4, P1 ;  /* 0x00000004ff067807 */ /* 0x000fe20000800000 */
[-C--:B------:R-:W-:Y:S02]  /*2330*/  IMAD R4, R119, R120.reuse, R4 ;  /* 0x0000007877047224 */ /* 0x080fe400078e0204 */
[----:B------:R-:W-:-:S04]  /*2340*/  IMAD.WIDE.U32 R176, R118, R120, R2 ;  /* 0x0000007876b07225 */ /* 0x000fc800078e0002 */
[----:B------:R-:W-:Y:S01]  /*2350*/  IMAD R0, R119, R164, R0 ;  /* 0x000000a477007224 */ /* 0x000fe200078e0200 */
[----:B------:R-:W-:Y:S01]  /*2360*/  LOP3.LUT R244, R5, R7, R6, 0xfe, !PT ;  /* 0x0000000705f47212 */ /* 0x000fe200078efe06 */
[----:B------:R-:W-:Y:S01]  /*2370*/  IMAD.IADD R175, R177, 0x1, R4 ;  /* 0x00000001b1af7824 */ /* 0x000fe200078e0204 */
[----:B------:R-:W-:Y:S01]  /*2380*/  LEA.HI R5, R28, R188, RZ, 0x5 ;  /* 0x000000bc1c057211 */ /* 0x000fe200078f28ff */
[----:B------:R-:W-:Y:S01]  /*2390*/  IMAD.IADD R171, R173, 0x1, R0 ;  /* 0x00000001adab7824 */ /* 0x000fe200078e0200 */
[----:B------:R-:W-:Y:S02]  /*23a0*/  LEA R245, P1, R176, R160, 0x1 ;  /* 0x000000a0b0f57211 */ /* 0x000fe400078208ff */
[----:B------:R-:W-:Y:S01]  /*23b0*/  LEA R243, P0, R172, R162, 0x1 ;  /* 0x000000a2acf37211 */ /* 0x000fe200078008ff */
[----:B------:R-:W-:Y:S01]  /*23c0*/  IMAD.IADD R155, R139, 0x1, R10 ;  /* 0x000000018b9b7824 */ /* 0x000fe200078e020a */
[----:B------:R-:W-:Y:S02]  /*23d0*/  SHF.R.S32.HI R187, RZ, 0x5, R5 ;  /* 0x00000005ffbb7819 */ /* 0x000fe40000011405 */
[----:B------:R-:W-:-:S02]  /*23e0*/  LEA.HI.X R246, R176, R161, R175, 0x1, P1 ;  /* 0x000000a1b0f67211 */ /* 0x000fc400008f0caf */
[----:B------:R-:W-:Y:S01]  /*23f0*/  LEA.HI.X R242, R172, R163, R171, 0x1, P0 ;  /* 0x000000a3acf27211 */ /* 0x000fe200000f0cab */
[----:B------:R-:W-:Y:S05]  /*2400*/  @!P4 BRA `(.L_x_4819) ;  /* 0x0000bd900000c947 */ /* 0x000fea0003800000 */
[----:B------:R-:W2:Y:S04]  /*2410*/  LD.E.64 R4, [R24.64+0x120] ;  /* 0x0001200618047980 */ /* 0x000ea8000c101b00 */
[----:B------:R-:W3:Y:S04]  /*2420*/  LD.E.64 R6, [R24.64+0x118] ;  /* 0x0001180618067980 */ /* 0x000ee8000c101b00 */
[----:B------:R-:W4:Y:S04]  /*2430*/  LD.E.64 R2, [R24.64+0x130] ;  /* 0x0001300618027980 */ /* 0x000f28000c101b00 */
[----:B------:R-:W5:Y:S04]  /*2440*/  LD.E.64 R66, [R24.64+0x128] ;  /* 0x0001280618427980 */ /* 0x000f68000c101b00 */
[----:B------:R-:W4:Y:S04]  /*2450*/  LD.E.64 R8, [R24.64+0x140] ;  /* 0x0001400618087980 */ /* 0x000f28000c101b00 */
[----:B------:R-:W4:Y:S04]  /*2460*/  LD.E.64 R12, [R24.64+0x138] ;  /* 0x00013806180c7980 */ /* 0x000f28000c101b00 */
[----:B------:R-:W5:Y:S04]  /*2470*/  LD.E R34, [R24.64+0xd0] ;  /* 0x0000d00618227980 */ /* 0x000f68000c101900 */
[----:B------:R-:W5:Y:S04]  /*2480*/  LD.E.64 R30, [R24.64+0x110] ;  /* 0x00011006181e7980 */ /* 0x000f68000c101b00 */
[----:B------:R-:W5:Y:S04]  /*2490*/  LD.E.64 R28, [R24.64+0x108] ;  /* 0x00010806181c7980 */ /* 0x000f68000c101b00 */
[----:B------:R-:W5:Y:S04]  /*24a0*/  LD.E.64 R14, [R24.64+0x150] ;  /* 0x00015006180e7980 */ /* 0x000f68000c101b00 */
[----:B------:R-:W5:Y:S01]  /*24b0*/  LD.E.64 R16, [R24.64+0x148] ;  /* 0x0001480618107980 */ /* 0x000f62000c101b00 */
[----:B------:R-:W-:Y:S01]  /*24c0*/  LEA R27, R36, 0xffffffc0, 0x6 ;  /* 0xffffffc0241b7811 */ /* 0x000fe200078e30ff */
[----:B------:R-:W-:Y:S01]  /*24d0*/  IMAD.WIDE.U32 R136, R164, 0x60, RZ ;  /* 0x00000060a4887825 */ /* 0x000fe200078e00ff */
[----:B------:R-:W-:-:S02]  /*24e0*/  IADD3 R74, R118, 0x10, RZ ;  /* 0x00000010764a7810 */ /* 0x000fc40007ffe0ff */
[C---:B------:R-:W-:Y:S01]  /*24f0*/  IADD3 R73, R118.reuse, 0x20, RZ ;  /* 0x0000002076497810 */ /* 0x040fe20007ffe0ff */
[----:B------:R-:W-:Y:S01]  /*2500*/  IMAD.MOV.U32 R50, RZ, RZ, R245 ;  /* 0x000000ffff327224 */ /* 0x000fe200078e00f5 */
[----:B------:R-:W-:Y:S01]  /*2510*/  IADD3 R75, R118, 0x30, RZ ;  /* 0x00000030764b7810 */ /* 0x000fe20007ffe0ff */
[----:B------:R-:W-:Y:S01]  /*2520*/  IMAD.MOV.U32 R49, RZ, RZ, R246 ;  /* 0x000000ffff317224 */ /* 0x000fe200078e00f6 */
[C---:B------:R-:W-:Y:S01]  /*2530*/  SHF.L.U64.HI R115, R120.reuse, 0x5, R121 ;  /* 0x0000000578737819 */ /* 0x040fe20000010279 */
[----:B------:R-:W-:Y:S01]  /*2540*/  IMAD.MOV.U32 R65, RZ, RZ, R243 ;  /* 0x000000ffff417224 */ /* 0x000fe200078e00f3 */
[----:B------:R-:W-:Y:S02]  /*2550*/  SHF.L.U32 R94, R120, 0x5, RZ ;  /* 0x00000005785e7819 */ /* 0x000fe400000006ff */
[----:B------:R-:W-:Y:S01]  /*2560*/  MOV R64, R242 ;  /* 0x000000f200407202 */ /* 0x000fe20000000f00 */
[----:B--2---:R-:W-:-:S04]  /*2570*/  IMAD R0, R5, R33, RZ ;  /* 0x0000002105007224 */ /* 0x004fc800078e02ff */
[----:B------:R-:W-:Y:S02]  /*2580*/  IMAD R0, R4, R190, R0 ;  /* 0x000000be04007224 */ /* 0x000fe400078e0200 */
[----:B------:R-:W-:-:S04]  /*2590*/  IMAD.WIDE.U32 R4, R33, R4, R20 ;  /* 0x0000000421047225 */ /* 0x000fc800078e0014 */
[----:B---3--:R-:W-:Y:S02]  /*25a0*/  IMAD R26, R7, R33, RZ ;  /* 0x00000021071a7224 */ /* 0x008fe400078e02ff */
[----:B------:R-:W-:Y:S02]  /*25b0*/  IMAD.IADD R7, R5, 0x1, R0 ;  /* 0x0000000105077824 */ /* 0x000fe400078e0200 */
[----:B------:R-:W-:Y:S01]  /*25c0*/  IMAD R5, R6, R190, R26 ;  /* 0x000000be06057224 */ /* 0x000fe200078e021a */
[----:B------:R-:W-:Y:S01]  /*25d0*/  SHF.R.S32.HI R26, RZ, 0x1f, R27 ;  /* 0x0000001fff1a7819 */ /* 0x000fe2000001141b */
[----:B------:R-:W-:-:S04]  /*25e0*/  IMAD.WIDE.U32 R10, R33, R6, R20 ;  /* 0x00000006210a7225 */ /* 0x000fc800078e0014 */
[-C--:B----4-:R-:W-:Y:S02]  /*25f0*/  IMAD R0, R3, R27.reuse, RZ ;  /* 0x0000001b03007224 */ /* 0x090fe400078e02ff */
[----:B------:R-:W-:Y:S02]  /*2600*/  IMAD.MOV.U32 R6, RZ, RZ, R4 ;  /* 0x000000ffff067224 */ /* 0x000fe400078e0004 */
[----:B-----5:R-:W-:Y:S02]  /*2610*/  IMAD R33, R67, R27, RZ ;  /* 0x0000001b43217224 */ /* 0x020fe400078e02ff */
[----:B------:R-:W-:Y:S02]  /*2620*/  IMAD.IADD R5, R11, 0x1, R5 ;  /* 0x000000010b057824 */ /* 0x000fe400078e0205 */
[----:B------:R-:W-:Y:S02]  /*2630*/  IMAD R0, R2, R26, R0 ;  /* 0x0000001a02007224 */ /* 0x000fe400078e0200 */
[----:B------:R-:W-:-:S04]  /*2640*/  IMAD.WIDE.U32 R6, R27, R2, R6 ;  /* 0x000000021b067225 */ /* 0x000fc800078e0006 */
[----:B------:R-:W-:Y:S02]  /*2650*/  IMAD.MOV.U32 R4, RZ, RZ, R10 ;  /* 0x000000ffff047224 */ /* 0x000fe400078e000a */
[C---:B------:R-:W-:Y:S02]  /*2660*/  IMAD R10, R66.reuse, R26, R33 ;  /* 0x0000001a420a7224 */ /* 0x040fe400078e0221 */
[----:B------:R-:W-:Y:S02]  /*2670*/  IMAD.IADD R7, R7, 0x1, R0 ;  /* 0x0000000107077824 */ /* 0x000fe400078e0200 */
[----:B------:R-:W-:-:S04]  /*2680*/  IMAD.WIDE.U32 R4, R66, R27, R4 ;  /* 0x0000001b42047225 */ /* 0x000fc800078e0004 */
[----:B------:R-:W-:Y:S01]  /*2690*/  IMAD R0, R9, R18, RZ ;  /* 0x0000001209007224 */ /* 0x000fe200078e02ff */
[----:B------:R-:W-:Y:S01]  /*26a0*/  IADD3 R5, R5, R10, RZ ;  /* 0x0000000a05057210 */ /* 0x000fe20007ffe0ff */
[----:B------:R-:W-:Y:S01]  /*26b0*/  IMAD.WIDE.U32 R6, R8, R18, R6 ;  /* 0x0000001208067225 */ /* 0x000fe200078e0006 */
[----:B------:R-:W-:-:S03]  /*26c0*/  SHF.R.S32.HI R9, RZ, 0x1f, R140 ;  /* 0x0000001fff097819 */ /* 0x000fc6000001148c */
[----:B------:R-:W-:Y:S01]  /*26d0*/  IMAD R26, R8, R32, R0 ;  /* 0x00000020081a7224 */ /* 0x000fe200078e0200 */
[----:B------:R-:W-:Y:S01]  /*26e0*/  IADD3 R8, P0, -R140, R118, RZ ;  /* 0x000000768c087210 */ /* 0x000fe20007f1e1ff */
[-C--:B------:R-:W-:Y:S02]  /*26f0*/  IMAD R0, R13, R18.reuse, RZ ;  /* 0x000000120d007224 */ /* 0x080fe400078e02ff */
[----:B------:R-:W-:Y:S01]  /*2700*/  IMAD.WIDE.U32 R4, R12, R18, R4 ;  /* 0x000000120c047225 */ /* 0x000fe200078e0004 */
[----:B------:R-:W-:-:S03]  /*2710*/  LEA.HI R10, R34, R34, RZ, 0x1 ;  /* 0x00000022220a7211 */ /* 0x000fc600078f08ff */
[----:B------:R-:W-:Y:S02]  /*2720*/  IMAD R11, R12, R32, R0 ;  /* 0x000000200c0b7224 */ /* 0x000fe400078e0200 */
[----:B------:R-:W-:Y:S02]  /*2730*/  IMAD.X R0, R119, 0x1, ~R9, P0 ;  /* 0x0000000177007824 */ /* 0x000fe400000e0e09 */
[----:B------:R-:W-:Y:S02]  /*2740*/  IMAD.IADD R5, R5, 0x1, R11 ;  /* 0x0000000105057824 */ /* 0x000fe400078e020b */
[C---:B------:R-:W-:Y:S02]  /*2750*/  IMAD R11, R0.reuse, R2, RZ ;  /* 0x00000002000b7224 */ /* 0x040fe400078e02ff */
[----:B------:R-:W-:Y:S01]  /*2760*/  IMAD R9, R0, R66, RZ ;  /* 0x0000004200097224 */ /* 0x000fe200078e02ff */
[----:B------:R-:W-:Y:S01]  /*2770*/  SHF.R.S32.HI R0, RZ, 0x1, R10 ;  /* 0x00000001ff007819 */ /* 0x000fe2000001140a */
[----:B------:R-:W-:-:S02]  /*2780*/  IMAD.IADD R13, R27, 0x1, R35 ;  /* 0x000000011b0d7824 */ /* 0x000fc400078e0223 */
[----:B------:R-:W-:Y:S02]  /*2790*/  IMAD R51, R67, R8, R9 ;  /* 0x0000000843337224 */ /* 0x000fe400078e0209 */
[----:B------:R-:W-:Y:S02]  /*27a0*/  IMAD.IADD R7, R7, 0x1, R26 ;  /* 0x0000000107077824 */ /* 0x000fe400078e021a */
[----:B------:R-:W-:Y:S02]  /*27b0*/  IMAD R9, R118, R0, R170 ;  /* 0x0000000076097224 */ /* 0x000fe400078e02aa */
[-C--:B------:R-:W-:Y:S02]  /*27c0*/  IMAD R12, R3, R8.reuse, R11 ;  /* 0x00000008030c7224 */ /* 0x080fe400078e020b */
[----:B------:R-:W-:Y:S02]  /*27d0*/  IMAD R10, R0, R13, RZ ;  /* 0x0000000d000a7224 */ /* 0x000fe400078e02ff */
[----:B------:R-:W-:-:S04]  /*27e0*/  IMAD.WIDE.U32 R6, R2, R8, R6 ;  /* 0x0000000802067225 */ /* 0x000fc800078e0006 */
[----:B------:R-:W-:Y:S01]  /*27f0*/  IMAD.WIDE.U32 R4, R66, R8, R4 ;  /* 0x0000000842047225 */ /* 0x000fe200078e0004 */
[----:B------:R-:W-:-:S03]  /*2800*/  IADD3 R8, R170, R9, RZ ;  /* 0x00000009aa087210 */ /* 0x000fc60007ffe0ff */
[----:B------:R-:W-:Y:S01]  /*2810*/  IMAD.IADD R12, R7, 0x1, R12 ;  /* 0x00000001070c7824 */ /* 0x000fe200078e020c */
[C---:B------:R-:W-:Y:S01]  /*2820*/  IADD3 R7, P2, R10.reuse, R8, RZ ;  /* 0x000000080a077210 */ /* 0x040fe20007f5e0ff */
[----:B------:R-:W-:Y:S01]  /*2830*/  IMAD.IADD R51, R5, 0x1, R51 ;  /* 0x0000000105337824 */ /* 0x000fe200078e0233 */
[----:B------:R-:W-:Y:S02]  /*2840*/  IADD3 R5, P3, R10, R9, RZ ;  /* 0x000000090a057210 */ /* 0x000fe40007f7e0ff */
[----:B------:R-:W-:Y:S01]  /*2850*/  SHF.R.S32.HI R11, RZ, 0x1f, R10 ;  /* 0x0000001fff0b7819 */ /* 0x000fe2000001140a */
[----:B------:R-:W-:Y:S01]  /*2860*/  IMAD.SHL.U32 R63, R7, 0x2, RZ ;  /* 0x00000002073f7824 */ /* 0x000fe200078e00ff */
[----:B------:R-:W-:Y:S01]  /*2870*/  LEA R127, P1, R6, R30, 0x1 ;  /* 0x0000001e067f7211 */ /* 0x000fe200078208ff */
[----:B------:R-:W-:Y:S01]  /*2880*/  IMAD.SHL.U32 R26, R5, 0x2, RZ ;  /* 0x00000002051a7824 */ /* 0x000fe200078e00ff */
[----:B------:R-:W-:Y:S02]  /*2890*/  LEA R56, P0, R4, R28, 0x1 ;  /* 0x0000001c04387211 */ /* 0x000fe400078008ff */
[----:B------:R-:W-:-:S02]  /*28a0*/  LEA.HI.X.SX32 R8, R8, R11, 0x1, P2 ;  /* 0x0000000b08087211 */ /* 0x000fc400010f0eff */
[----:B------:R-:W-:Y:S02]  /*28b0*/  LEA.HI.X.SX32 R9, R9, R11, 0x1, P3 ;  /* 0x0000000b09097211 */ /* 0x000fe400018f0eff */
[----:B------:R-:W-:Y:S02]  /*28c0*/  LEA.HI.X R125, R6, R31, R12, 0x1, P1 ;  /* 0x0000001f067d7211 */ /* 0x000fe400008f0c0c */
[----:B------:R-:W-:Y:S02]  /*28d0*/  IADD3 R62, P3, R14, R63, RZ ;  /* 0x0000003f0e3e7210 */ /* 0x000fe40007f7e0ff */
[----:B------:R-:W-:Y:S02]  /*28e0*/  LEA.HI.X R51, R4, R29, R51, 0x1, P0 ;  /* 0x0000001d04337211 */ /* 0x000fe400000f0c33 */
[----:B------:R-:W-:Y:S02]  /*28f0*/  SHF.L.U64.HI R7, R7, 0x1, R8 ;  /* 0x0000000107077819 */ /* 0x000fe40000010208 */
[----:B------:R-:W-:-:S02]  /*2900*/  IADD3 R44, P1, R14, R26, RZ ;  /* 0x0000001a0e2c7210 */ /* 0x000fc40007f3e0ff */
[C---:B------:R-:W-:Y:S02]  /*2910*/  IADD3 R63, P2, R16.reuse, R63, RZ ;  /* 0x0000003f103f7210 */ /* 0x040fe40007f5e0ff */
[----:B------:R-:W-:Y:S02]  /*2920*/  SHF.L.U64.HI R5, R5, 0x1, R9 ;  /* 0x0000000105057819 */ /* 0x000fe40000010209 */
[----:B------:R-:W-:Y:S01]  /*2930*/  IADD3 R26, P0, R16, R26, RZ ;  /* 0x0000001a101a7210 */ /* 0x000fe20007f1e0ff */
[----:B------:R-:W-:Y:S01]  /*2940*/  IMAD.X R60, R17, 0x1, R7, P2 ;  /* 0x00000001113c7824 */ /* 0x000fe200010e0607 */
[----:B------:R-:W-:Y:S02]  /*2950*/  IADD3.X R45, R15, R5, RZ, P1, !PT ;  /* 0x000000050f2d7210 */ /* 0x000fe40000ffe4ff */
[----:B------:R-:W-:Y:S01]  /*2960*/  IADD3 R84, P2, R247, 0x40, RZ ;  /* 0x00000040f7547810 */ /* 0x000fe20007f5e0ff */
[----:B------:R-:W-:Y:S01]  /*2970*/  IMAD.X R27, R17, 0x1, R5, P0 ;  /* 0x00000001111b7824 */ /* 0x000fe200000e0605 */
[----:B------:R-:W-:-:S02]  /*2980*/  IADD3 R83, P1, R247, 0x80, RZ ;  /* 0x00000080f7537810 */ /* 0x000fc40007f3e0ff */
[----:B------:R-:W-:Y:S01]  /*2990*/  IADD3 R82, P0, R247, 0xc0, RZ ;  /* 0x000000c0f7527810 */ /* 0x000fe20007f1e0ff */
[----:B------:R-:W-:Y:S02]  /*29a0*/  IMAD.SHL.U32 R68, R0, 0x10, RZ ;  /* 0x0000001000447824 */ /* 0x000fe400078e00ff */
[--C-:B------:R-:W-:Y:S01]  /*29b0*/  IMAD.X R105, RZ, RZ, R250.reuse, P2 ;  /* 0x000000ffff697224 */ /* 0x100fe200010e06fa */
[----:B------:R-:W-:Y:S01]  /*29c0*/  IADD3.X R103, RZ, R250, RZ, P0, !PT ;  /* 0x000000faff677210 */ /* 0x000fe200007fe4ff */
[----:B------:R-:W-:Y:S01]  /*29d0*/  IMAD.X R104, RZ, RZ, R250, P1 ;  /* 0x000000ffff687224 */ /* 0x000fe200008e06fa */
[-C--:B------:R-:W-:Y:S01]  /*29e0*/  IADD3 R81, P2, R84, R247.reuse, RZ ;  /* 0x000000f754517210 */ /* 0x080fe20007f5e0ff */
[----:B------:R-:W-:Y:S01]  /*29f0*/  IMAD.SHL.U32 R159, R66, 0x10, RZ ;  /* 0x00000010429f7824 */ /* 0x000fe200078e00ff */
[-C--:B------:R-:W-:Y:S02]  /*2a00*/  IADD3 R80, P1, R83, R247.reuse, RZ ;  /* 0x000000f753507210 */ /* 0x080fe40007f3e0ff */
[----:B------:R-:W-:-:S02]  /*2a10*/  IADD3 R79, P0, R82, R247, RZ ;  /* 0x000000f7524f7210 */ /* 0x000fc40007f1e0ff */
[C---:B------:R-:W-:Y:S02]  /*2a20*/  IADD3 R133, R68.reuse, 0x40, RZ ;  /* 0x0000004044857810 */ /* 0x040fe40007ffe0ff */
[C---:B------:R-:W-:Y:S02]  /*2a30*/  IADD3 R132, R68.reuse, 0x80, RZ ;  /* 0x0000008044847810 */ /* 0x040fe40007ffe0ff */
[----:B------:R-:W-:Y:S01]  /*2a40*/  IADD3 R131, R68, 0xc0, RZ ;  /* 0x000000c044837810 */ /* 0x000fe20007ffe0ff */
[----:B------:R-:W-:Y:S01]  /*2a50*/  IMAD.X R61, R15, 0x1, R7, P3 ;  /* 0x000000010f3d7824 */ /* 0x000fe200018e0607 */
[----:B------:R-:W-:Y:S01]  /*2a60*/  IADD3.X R102, R105, R250, RZ, P2, !PT ;  /* 0x000000fa69667210 */ /* 0x000fe200017fe4ff */
[C---:B------:R-:W-:Y:S01]  /*2a70*/  IMAD.SHL.U32 R4, R164.reuse, 0x20, RZ ;  /* 0x00000020a4047824 */ /* 0x040fe200078e00ff */
[----:B------:R-:W-:Y:S01]  /*2a80*/  SHF.L.U64.HI R7, R164, 0x5, R165 ;  /* 0x00000005a4077819 */ /* 0x000fe200000102a5 */
[----:B------:R-:W-:Y:S01]  /*2a90*/  IMAD R6, R165, 0x60, RZ ;  /* 0x00000060a5067824 */ /* 0x000fe200078e02ff */
[----:B------:R-:W-:Y:S01]  /*2aa0*/  SHF.L.U64.HI R166, R66, 0x4, R67 ;  /* 0x0000000442a67819 */ /* 0x000fe20000010243 */
[--C-:B------:R-:W-:Y:S01]  /*2ab0*/  IMAD.X R101, R104, 0x1, R250.reuse, P1 ;  /* 0x0000000168657824 */ /* 0x100fe200008e06fa */
[-C--:B------:R-:W-:Y:S01]  /*2ac0*/  IADD3 R92, P3, R80, R247.reuse, RZ ;  /* 0x000000f7505c7210 */ /* 0x080fe20007f7e0ff */
[----:B------:R-:W-:Y:S01]  /*2ad0*/  IMAD.X R100, R103, 0x1, R250, P0 ;  /* 0x0000000167647824 */ /* 0x000fe200000e06fa */
[-C--:B------:R-:W-:Y:S01]  /*2ae0*/  IADD3 R91, P2, R79, R247.reuse, RZ ;  /* 0x000000f74f5b7210 */ /* 0x080fe20007f5e0ff */
[----:B------:R-:W-:Y:S01]  /*2af0*/  IMAD.SHL.U32 R167, R66, 0x20, RZ ;  /* 0x0000002042a77824 */ /* 0x000fe200078e00ff */
[----:B------:R-:W-:Y:S01]  /*2b00*/  IADD3 R76, P5, R159, 0x40, RZ ;  /* 0x000000409f4c7810 */ /* 0x000fe20007fbe0ff */
[----:B------:R-:W-:Y:S01]  /*2b10*/  IMAD.IADD R143, R68, 0x1, R133 ;  /* 0x00000001448f7824 */ /* 0x000fe200078e0285 */
[----:B------:R-:W-:Y:S01]  /*2b20*/  LOP3.LUT R5, R244, 0xffff, RZ, 0xc0, !PT ;  /* 0x0000fffff4057812 */ /* 0x000fe200078ec0ff */
[C---:B------:R-:W-:Y:S01]  /*2b30*/  IMAD.IADD R142, R68.reuse, 0x1, R132 ;  /* 0x00000001448e7824 */ /* 0x040fe200078e0284 */
[----:B------:R-:W-:Y:S01]  /*2b40*/  IADD3 R93, P4, R81, R247, RZ ;  /* 0x000000f7515d7210 */ /* 0x000fe20007f9e0ff */
[----:B------:R-:W-:Y:S01]  /*2b50*/  IMAD.IADD R141, R68, 0x1, R131 ;  /* 0x00000001448d7824 */ /* 0x000fe200078e0283 */
[----:B------:R-:W-:-:S02]  /*2b60*/  IADD3 R77, P1, R159, 0x80, RZ ;  /* 0x000000809f4d7810 */ /* 0x000fc40007f3e0ff */
[----:B------:R-:W-:Y:S01]  /*2b70*/  IADD3 R78, P0, R159, 0xc0, RZ ;  /* 0x000000c09f4e7810 */ /* 0x000fe20007f1e0ff */
[----:B------:R-:W-:Y:S01]  /*2b80*/  IMAD.IADD R149, R137, 0x1, R6 ;  /* 0x0000000189957824 */ /* 0x000fe200078e0206 */
[C---:B------:R-:W-:Y:S01]  /*2b90*/  SHF.L.U64.HI R151, R4.reuse, 0x1, R7 ;  /* 0x0000000104977819 */ /* 0x040fe20000010207 */
[----:B------:R-:W-:Y:S01]  /*2ba0*/  IMAD.SHL.U32 R150, R4, 0x2, RZ ;  /* 0x0000000204967824 */ /* 0x000fe200078e00ff */
[----:B------:R-:W-:Y:S01]  /*2bb0*/  LOP3.LUT R69, R5, 0x1, RZ, 0xc0, !PT ;  /* 0x0000000105457812 */ /* 0x000fe200078ec0ff */
[--C-:B------:R-:W-:Y:S01]  /*2bc0*/  IMAD.X R113, R101, 0x1, R250.reuse, P3 ;  /* 0x0000000165717824 */ /* 0x100fe200018e06fa */
[C---:B------:R-:W-:Y:S01]  /*2bd0*/  LOP3.LUT R72, R5.reuse, 0x2, RZ, 0xc0, !PT ;  /* 0x0000000205487812 */ /* 0x040fe200078ec0ff */
[----:B------:R-:W-:Y:S01]  /*2be0*/  IMAD.X R112, R100, 0x1, R250, P2 ;  /* 0x0000000164707824 */ /* 0x000fe200010e06fa */
[C---:B------:R-:W-:Y:S01]  /*2bf0*/  LOP3.LUT R71, R5.reuse, 0x4, RZ, 0xc0, !PT ;  /* 0x0000000405477812 */ /* 0x040fe200078ec0ff */
[----:B------:R-:W-:Y:S01]  /*2c00*/  IMAD.X R97, RZ, RZ, R166, P5 ;  /* 0x000000ffff617224 */ /* 0x000fe200028e06a6 */
[----:B------:R-:W-:Y:S01]  /*2c10*/  LOP3.LUT R70, R5, 0x8, RZ, 0xc0, !PT ;  /* 0x0000000805467812 */ /* 0x000fe200078ec0ff */
[C---:B------:R-:W-:Y:S01]  /*2c20*/  IMAD.SHL.U32 R5, R2.reuse, 0x10, RZ ;  /* 0x0000001002057824 */ /* 0x040fe200078e00ff */
[C-C-:B------:R-:W-:Y:S01]  /*2c30*/  SHF.L.U64.HI R7, R2.reuse, 0x4, R3.reuse ;  /* 0x0000000402077819 */ /* 0x140fe20000010203 */
[C---:B------:R-:W-:Y:S01]  /*2c40*/  IMAD.SHL.U32 R4, R2.reuse, 0x20, RZ ;  /* 0x0000002002047824 */ /* 0x040fe200078e00ff */
[C---:B------:R-:W-:Y:S01]  /*2c50*/  SHF.L.U64.HI R6, R2.reuse, 0x5, R3 ;  /* 0x0000000502067819 */ /* 0x040fe20000010203 */
[----:B------:R-:W-:Y:S01]  /*2c60*/  IMAD R3, R3, 0x60, RZ ;  /* 0x0000006003037824 */ /* 0x000fe200078e02ff */
[----:B------:R-:W-:Y:S01]  /*2c70*/  IADD3.X R98, RZ, R166, RZ, P1, !PT ;  /* 0x000000a6ff627210 */ /* 0x000fe20000ffe4ff */
[----:B------:R-:W-:Y:S01]  /*2c80*/  IMAD.WIDE.U32 R134, R2, 0x60, RZ ;  /* 0x0000006002867825 */ /* 0x000fe200078e00ff */
[----:B------:R-:W-:-:S02]  /*2c90*/  SHF.L.U64.HI R168, R66, 0x5, R67 ;  /* 0x0000000542a87819 */ /* 0x000fc40000010243 */
[-C--:B------:R-:W-:Y:S01]  /*2ca0*/  IADD3 R85, P5, R76, R159.reuse, RZ ;  /* 0x0000009f4c557210 */ /* 0x080fe20007fbe0ff */
[----:B------:R-:W-:Y:S01]  /*2cb0*/  IMAD.X R114, R102, 0x1, R250, P4 ;  /* 0x0000000166727824 */ /* 0x000fe200020e06fa */
[C---:B------:R-:W-:Y:S01]  /*2cc0*/  IADD3 R87, P3, R167.reuse, R76, RZ ;  /* 0x0000004ca7577210 */ /* 0x040fe20007f7e0ff */
[----:B------:R-:W-:Y:S01]  /*2cd0*/  IMAD.X R99, RZ, RZ, R166, P0 ;  /* 0x000000ffff637224 */ /* 0x000fe200000e06a6 */
[----:B------:R-:W-:Y:S01]  /*2ce0*/  IADD3 R88, P2, R78, R159, RZ ;  /* 0x0000009f4e587210 */ /* 0x000fe20007f5e0ff */
[C---:B------:R-:W-:Y:S01]  /*2cf0*/  IMAD.SHL.U32 R96, R0.reuse, 0x20, RZ ;  /* 0x0000002000607824 */ /* 0x040fe200078e00ff */
[----:B------:R-:W-:Y:S01]  /*2d00*/  IADD3 R89, P1, R167, R77, RZ ;  /* 0x0000004da7597210 */ /* 0x000fe20007f3e0ff */
[----:B------:R-:W-:Y:S01]  /*2d10*/  IMAD R95, R0, 0x30, RZ ;  /* 0x00000030005f7824 */ /* 0x000fe200078e02ff */
[----:B------:R-:W-:Y:S01]  /*2d20*/  IADD3 R86, P4, R77, R159, RZ ;  /* 0x0000009f4d567210 */ /* 0x000fe20007f9e0ff */
[----:B------:R-:W-:Y:S01]  /*2d30*/  IMAD.IADD R123, R68, 0x1, R142 ;  /* 0x00000001447b7824 */ /* 0x000fe200078e028e */
[----:B------:R-:W-:Y:S01]  /*2d40*/  IADD3 R90, P0, R78, R167, RZ ;  /* 0x000000a74e5a7210 */ /* 0x000fe20007f1e0ff */
[C---:B------:R-:W-:Y:S01]  /*2d50*/  IMAD.IADD R122, R68.reuse, 0x1, R141 ;  /* 0x00000001447a7824 */ /* 0x040fe200078e028d */
[----:B------:R-:W-:Y:S01]  /*2d60*/  IADD3 R124, R68, R143, RZ ;  /* 0x0000008f447c7210 */ /* 0x000fe20007ffe0ff */
[----:B------:R-:W-:Y:S01]  /*2d70*/  IMAD.MOV.U32 R29, RZ, RZ, R36 ;  /* 0x000000ffff1d7224 */ /* 0x000fe200078e0024 */
[C---:B------:R-:W-:Y:S01]  /*2d80*/  SHF.L.U64.HI R148, R5.reuse, 0x1, R7 ;  /* 0x0000000105947819 */ /* 0x040fe20000010207 */
[----:B------:R-:W-:Y:S01]  /*2d90*/  IMAD.SHL.U32 R147, R5, 0x2, RZ ;  /* 0x0000000205937824 */ /* 0x000fe200078e00ff */
[C---:B------:R-:W-:Y:S01]  /*2da0*/  SHF.L.U64.HI R146, R4.reuse, 0x1, R6 ;  /* 0x0000000104927819 */ /* 0x040fe20000010206 */
[----:B------:R-:W-:Y:S01]  /*2db0*/  IMAD.SHL.U32 R145, R4, 0x2, RZ ;  /* 0x0000000204917824 */ /* 0x000fe200078e00ff */
[----:B------:R-:W-:Y:S01]  /*2dc0*/  IADD3 R144, R135, R3, RZ ;  /* 0x0000000387907210 */ /* 0x000fe20007ffe0ff */
[--C-:B------:R-:W-:Y:S01]  /*2dd0*/  IMAD.X R106, R97, 0x1, R166.reuse, P5 ;  /* 0x00000001616a7824 */ /* 0x100fe200028e06a6 */
[----:B------:R-:W-:Y:S01]  /*2de0*/  IADD3.X R107, R98, R166, RZ, P4, !PT ;  /* 0x000000a6626b7210 */ /* 0x000fe200027fe4ff */
[C---:B------:R-:W-:Y:S01]  /*2df0*/  IMAD.X R108, R168.reuse, 0x1, R97, P3 ;  /* 0x00000001a86c7824 */ /* 0x040fe200018e0661 */
        /* <DEDUP_REMOVED lines=15> */
.L_x_4937:
[----:B------:R-:W-:Y:S01]  /*2ef0*/  MOV R3, R125 ;  /* 0x0000007d00037202 */ /* 0x000fe20000000f00 */
[----:B------:R-:W2:Y:S01]  /*2f00*/  LDL R0, [R1+0x4] ;  /* 0x0000040001007983 */ /* 0x000ea20000100800 */
[----:B------:R-:W-:Y:S01]  /*2f10*/  IMAD.SHL.U32 R30, R29, 0x40, RZ ;  /* 0x000000401d1e7824 */ /* 0x000fe200078e00ff */
[----:B------:R-:W-:Y:S01]  /*2f20*/  BSSY B0, `(.L_x_4820) ;  /* 0x000001d000007945 */ /* 0x000fe20003800000 */
[----:B------:R-:W-:Y:S03]  /*2f30*/  IMAD.MOV.U32 R2, RZ, RZ, R127 ;  /* 0x000000ffff027224 */ /* 0x000fe600078e007f */
[----:B------:R-:W-:Y:S04]  /*2f40*/  IADD3 R28, R30, -0x40, RZ ;  /* 0xffffffc01e1c7810 */ /* 0x000fe80007ffe0ff */
[----:B------:R-:W-:Y:S01]  /*2f50*/  IADD3 R59, R140, -R28, RZ ;  /* 0x8000001c8c3b7210 */ /* 0x000fe20007ffe0ff */
[----:B--2---:R-:W-:Y:S05]  /*2f60*/  IMAD.IADD R58, R0, 0x1, -R28 ;  /* 0x00000001003a7824 */ /* 0x004fea00078e0a1c */
        /* <DEDUP_REMOVED lines=11> */
[----:B------:R-:W2:Y:S01]  /*3020*/  @P0 LD.E.128 R12, [R2.64+0x80] ;  /* 0x00008006020c0980 */ /* 0x000ea2000c101d00 */
[----:B-1----:R-:W-:Y:S01]  /*3030*/  @P0 MOV R4, R65 ;  /* 0x0000004100040202 */ /* 0x002fe20000000f00 */
[----:B------:R-:W-:Y:S05]  /*3040*/  @P0 IMAD.MOV.U32 R5, RZ, RZ, R64 ;  /* 0x000000ffff050224 */ /* 0x000fea00078e0040 */
[----:B--2---:R1:W-:Y:S01]  /*3050*/  @P0 ST.E.128 [R4.64+0x80], R12 ;  /* 0x0000800c04000985 */ /* 0x0043e2000c101d06 */
[----:B------:R-:W-:Y:S03]  /*3060*/  ISETP.NE.AND P0, PT, R70, RZ, PT ;  /* 0x000000ff4600720c */ /* 0x000fe60003f05270 */
[----:B------:R-:W2:Y:S01]  /*3070*/  @P1 LD.E.128 R8, [R2.64+0x100] ;  /* 0x0001000602081980 */ /* 0x000ea2000c101d00 */
[--C-:B-1----:R-:W-:Y:S01]  /*3080*/  @P1 IMAD.MOV.U32 R4, RZ, RZ, R65.reuse ;  /* 0x000000ffff041224 */ /* 0x102fe200078e0041 */
[-C--:B------:R-:W-:Y:S05]  /*3090*/  @P1 MOV R5, R64.reuse ;  /* 0x0000004000051202 */ /* 0x080fea0000000f00 */
[----:B--2---:R1:W-:Y:S04]  /*30a0*/  @P1 ST.E.128 [R4.64+0x100], R8 ;  /* 0x0001000804001985 */ /* 0x0043e8000c101d06 */
[----:B-1----:R-:W2:Y:S01]  /*30b0*/  @P0 LD.E.128 R8, [R2.64+0x180] ;  /* 0x0001800602080980 */ /* 0x002ea2000c101d00 */
[----:B------:R-:W-:Y:S01]  /*30c0*/  @P0 IMAD.MOV.U32 R4, RZ, RZ, R65 ;  /* 0x000000ffff040224 */ /* 0x000fe200078e0041 */
[----:B------:R-:W-:Y:S05]  /*30d0*/  @P0 MOV R5, R64 ;  /* 0x0000004000050202 */ /* 0x000fea0000000f00 */
[----:B--2---:R1:W-:Y:S02]  /*30e0*/  @P0 ST.E.128 [R4.64+0x180], R8 ;  /* 0x0001800804000985 */ /* 0x0043e4000c101d06 */
.L_x_4821:
[----:B------:R-:W-:Y:S05]  /*30f0*/  BSYNC B0 ;  /* 0x0000000000007941 */ /* 0x000fea0003800000 */
.L_x_4820:
        /* <DEDUP_REMOVED lines=12> */
[----:B--2---:R1:W-:Y:S01]  /*31c0*/  @P1 ST.E.128 [R4.64], R8 ;  /* 0x0000000804001985 */ /* 0x0043e2000c101d06 */
[----:B------:R-:W-:Y:S03]  /*31d0*/  ISETP.NE.AND P1, PT, R71, RZ, PT ;  /* 0x000000ff4700720c */ /* 0x000fe60003f25270 */
[----:B------:R-:W2:Y:S04]  /*31e0*/  @P0 LD.E.128 R12, [R6.64+0x80] ;  /* 0x00008006060c0980 */ /* 0x000ea8000c101d00 */
[----:B--2---:R-:W-:Y:S01]  /*31f0*/  @P0 ST.E.128 [R4.64+0x80], R12 ;  /* 0x0000800c04000985 */ /* 0x004fe2000c101d06 */
[----:B------:R-:W-:Y:S05]  /*3200*/  ISETP.NE.AND P0, PT, R70, RZ, PT ;  /* 0x000000ff4600720c */ /* 0x000fea0003f05270 */
[----:B-1----:R-:W2:Y:S04]  /*3210*/  @P1 LD.E.128 R8, [R6.64+0x100] ;  /* 0x0001000606081980 */ /* 0x002ea8000c101d00 */
[----:B--2---:R1:W-:Y:S04]  /*3220*/  @P1 ST.E.128 [R4.64+0x100], R8 ;  /* 0x0001000804001985 */ /* 0x0043e8000c101d06 */
[----:B-1----:R-:W2:Y:S04]  /*3230*/  @P0 LD.E.128 R8, [R6.64+0x180] ;  /* 0x0001800606080980 */ /* 0x002ea8000c101d00 */
[----:B--2---:R1:W-:Y:S02]  /*3240*/  @P0 ST.E.128 [R4.64+0x180], R8 ;  /* 0x0001800804000985 */ /* 0x0043e4000c101d06 */
.L_x_4823:
[----:B------:R-:W-:Y:S05]  /*3250*/  BSYNC B0 ;  /* 0x0000000000007941 */ /* 0x000fea0003800000 */
.L_x_4822:
        /* <DEDUP_REMOVED lines=21> */
.L_x_4825:
[----:B------:R-:W-:Y:S05]  /*33b0*/  BSYNC B0 ;  /* 0x0000000000007941 */ /* 0x000fea0003800000 */
.L_x_4824:
        /* <DEDUP_REMOVED lines=21> */
.L_x_4827:
[----:B------:R-:W-:Y:S05]  /*3510*/  BSYNC B0 ;  /* 0x0000000000007941 */ /* 0x000fea0003800000 */
.L_x_4826:
        /* <DEDUP_REMOVED lines=41> */
[----:B------:R-:W-:Y:S01]  /*37b0*/  @!P0 LOP3.LUT R3, R10, 0xffff0000, RZ, 0xc0, !PT ;  /* 0xffff00000a038812 */ /* 0x000fe200078ec0ff */
[----:B------:R-:W-:Y:S02]  /*37c0*/  @!P0 IMAD.U32 R12, R9, 0x10000, RZ ;  /* 0x00010000090c8824 */ /* 0x000fe400078e00ff */
[----:B------:R-:W-:Y:S01]  /*37d0*/  @!P0 FMUL.FTZ R17, R2, R14 ;  /* 0x0000000e02118220 */ /* 0x000fe20000410000 */
[----:B------:R-:W-:Y:S01]  /*37e0*/  @!P0 F2FP.BF16.PACK_AB R0, R0, R33 ;  /* 0x000000210000823e */ /* 0x000fe200000010ff */
[-C--:B------:R-:W-:Y:S02]  /*37f0*/  @!P0 FMUL.FTZ R2, R2, R5.reuse ;  /* 0x0000000502028220 */ /* 0x080fe40000410000 */
[----:B------:R-:W-:Y:S01]  /*3800*/  @!P0 FFMA.FTZ R32, R12, R5, -R17 ;  /* 0x000000050c208223 */ /* 0x000fe20000010811 */
[----:B------:R-:W-:Y:S01]  /*3810*/  @!P0 SHF.L.U32 R5, R10, 0x10, RZ ;  /* 0x000000100a058819 */ /* 0x000fe200000006ff */
[----:B------:R-:W-:Y:S01]  /*3820*/  @!P0 FMUL.FTZ R18, R3, R15 ;  /* 0x0000000f03128220 */ /* 0x000fe20000410000 */
[----:B------:R-:W-:Y:S01]  /*3830*/  @!P0 SHF.L.U32 R17, R11, 0x10, RZ ;  /* 0x000000100b118819 */ /* 0x000fe200000006ff */
[----:B------:R-:W-:Y:S02]  /*3840*/  @!P0 FMUL.FTZ R3, R3, R7 ;  /* 0x0000000703038220 */ /* 0x000fe40000410000 */
[C---:B------:R-:W-:Y:S02]  /*3850*/  @!P0 FMUL.FTZ R31, R4.reuse, R16 ;  /* 0x00000010041f8220 */ /* 0x040fe40000410000 */
[----:B------:R-:W-:Y:S02]  /*3860*/  @!P0 FMUL.FTZ R4, R4, R6 ;  /* 0x0000000604048220 */ /* 0x000fe40000410000 */
[----:B------:R-:W-:Y:S02]  /*3870*/  @!P0 FFMA.FTZ R2, R14, R12, R2 ;  /* 0x0000000c0e028223 */ /* 0x000fe40000010002 */
[----:B------:R-:W-:Y:S02]  /*3880*/  @!P0 FFMA.FTZ R3, R15, R5, R3 ;  /* 0x000000050f038223 */ /* 0x000fe40000010003 */
[----:B------:R-:W-:Y:S01]  /*3890*/  @!P0 FFMA.FTZ R18, R5, R7, -R18 ;  /* 0x0000000705128223 */ /* 0x000fe20000010812 */
[----:B------:R-:W-:Y:S01]  /*38a0*/  @!P0 F2FP.BF16.PACK_AB R2, R2, R32 ;  /* 0x000000200202823e */ /* 0x000fe200000010ff */
[----:B------:R-:W-:Y:S01]  /*38b0*/  @!P0 FFMA.FTZ R31, R17, R6, -R31 ;  /* 0x00000006111f8223 */ /* 0x000fe2000001081f */
[----:B------:R-:W-:Y:S01]  /*38c0*/  MOV R6, R50 ;  /* 0x0000003200067202 */ /* 0x000fe20000000f00 */
[----:B------:R-:W-:Y:S01]  /*38d0*/  @!P0 FFMA.FTZ R4, R16, R17, R4 ;  /* 0x0000001110048223 */ /* 0x000fe20000010004 */
[----:B------:R-:W-:Y:S01]  /*38e0*/  @!P0 F2FP.BF16.PACK_AB R3, R3, R18 ;  /* 0x000000120303823e */ /* 0x000fe200000010ff */
[----:B------:R-:W-:Y:S01]  /*38f0*/  @!P0 IMAD.MOV.U32 R8, RZ, RZ, R0 ;  /* 0x000000ffff088224 */ /* 0x000fe200078e0000 */
[----:B------:R-:W-:Y:S01]  /*3900*/  @!P0 MOV R9, R2 ;  /* 0x0000000200098202 */ /* 0x000fe20000000f00 */
[----:B------:R-:W-:Y:S01]  /*3910*/  IMAD.MOV.U32 R7, RZ, RZ, R49 ;  /* 0x000000ffff077224 */ /* 0x000fe200078e0031 */
[----:B------:R-:W-:Y:S02]  /*3920*/  @!P0 F2FP.BF16.PACK_AB R4, R4, R31 ;  /* 0x0000001f0404823e */ /* 0x000fe400000010ff */
[----:B------:R-:W-:Y:S02]  /*3930*/  @!P0 MOV R10, R3 ;  /* 0x00000003000a8202 */ /* 0x000fe40000000f00 */
[----:B------:R-:W-:Y:S05]  /*3940*/  @!P0 MOV R11, R4 ;  /* 0x00000004000b8202 */ /* 0x000fea0000000f00 */
[----:B------:R1:W-:Y:S02]  /*3950*/  ST.E.128 [R6.64], R8 ;  /* 0x0000000806007985 */ /* 0x0003e4000c101d06 */
.L_x_4834:
[----:B------:R-:W-:Y:S05]  /*3960*/  BSYNC B0 ;  /* 0x0000000000007941 */ /* 0x000fea0003800000 */
.L_x_4833:
        /* <DEDUP_REMOVED lines=52> */
[----:B------:R1:W-:Y:S02]  /*3cb0*/  ST.E.128 [R6.64+0x80], R8 ;  /* 0x0000800806007985 */ /* 0x0003e4000c101d06 */
.L_x_4836:
[----:B------:R-:W-:Y:S05]  /*3cc0*/  BSYNC B0 ;  /* 0x0000000000007941 */ /* 0x000fea0003800000 */
.L_x_4835:
        /* <DEDUP_REMOVED lines=53> */
.L_x_4838:
[----:B------:R-:W-:Y:S05]  /*4020*/  BSYNC B0 ;  /* 0x0000000000007941 */ /* 0x000fea0003800000 */
.L_x_4837:
        /* <DEDUP_REMOVED lines=52> */
.L_x_4832:
[----:B------:R-:W-:Y:S05]  /*4370*/  BSYNC B1 ;  /* 0x0000000000017941 */ /* 0x000fea0003800000 */
.L_x_4831:
        /* <DEDUP_REMOVED lines=31> */
[----:B------:R-:W-:Y:S02]  /*4570*/  @!P0 SHF.L.U32 R3, R8, 0x10, RZ ;  /* 0x0000001008038819 */ /* 0x000fe400000006ff */
[----:B------:R-:W-:Y:S03]  /*4580*/  @!P0 LOP3.LUT R18, R33, 0xffff0000, RZ, 0xc0, !PT ;  /* 0xffff000021128812 */ /* 0x000fe600078ec0ff */
        /* <DEDUP_REMOVED lines=10> */
[C---:B------:R-:W-:Y:S01]  /*4630*/  @!P0 FMUL.FTZ R32, R3.reuse, R17 ;  /* 0x0000001103208220 */ /* 0x040fe20000410000 */
[----:B------:R-:W-:Y:S01]  /*4640*/  @!P0 MOV R8, R0 ;  /* 0x0000000000088202 */ /* 0x000fe20000000f00 */
[----:B------:R-:W-:Y:S02]  /*4650*/  @!P0 FMUL.FTZ R3, R3, R14 ;  /* 0x0000000e03038220 */ /* 0x000fe40000410000 */
[----:B------:R-:W-:Y:S02]  /*4660*/  @!P0 IMAD.U32 R31, R11, 0x10000, RZ ;  /* 0x000100000b1f8824 */ /* 0x000fe400078e00ff */
[----:B------:R-:W-:Y:S02]  /*4670*/  @!P0 FMUL.FTZ R33, R4, R18 ;  /* 0x0000001204218220 */ /* 0x000fe40000410000 */
[----:B------:R-:W-:Y:S02]  /*4680*/  @!P0 FFMA.FTZ R2, R16, R15, R2 ;  /* 0x0000000f10028223 */ /* 0x000fe40000010002 */
[----:B------:R-:W-:Y:S02]  /*4690*/  @!P0 FMUL.FTZ R4, R4, R12 ;  /* 0x0000000c04048220 */ /* 0x000fe40000410000 */
[----:B------:R-:W-:Y:S01]  /*46a0*/  @!P0 FFMA.FTZ R3, R17, R5, R3 ;  /* 0x0000000511038223 */ /* 0x000fe20000010003 */
[----:B------:R-:W-:Y:S01]  /*46b0*/  @!P0 F2FP.BF16.PACK_AB R2, R2, R36 ;  /* 0x000000240202823e */ /* 0x000fe200000010ff */
[----:B------:R-:W-:Y:S01]  /*46c0*/  @!P0 FFMA.FTZ R32, R5, R14, -R32 ;  /* 0x0000000e05208223 */ /* 0x000fe20000010820 */
        /* <DEDUP_REMOVED lines=10> */
.L_x_4842:
[----:B------:R-:W-:Y:S05]  /*4770*/  BSYNC B0 ;  /* 0x0000000000007941 */ /* 0x000fea0003800000 */
.L_x_4841:
        /* <DEDUP_REMOVED lines=53> */
.L_x_4844:
[----:B------:R-:W-:Y:S05]  /*4ad0*/  BSYNC B0 ;  /* 0x0000000000007941 */ /* 0x000fea0003800000 */
.L_x_4843:
        /* <DEDUP_REMOVED lines=53> */
.L_x_4846:
[----:B------:R-:W-:Y:S05]  /*4e30*/  BSYNC B0 ;  /* 0x0000000000007941 */ /* 0x000fea0003800000 */
.L_x_4845:
        /* <DEDUP_REMOVED lines=13> */
[----:B----4-:R-:W-:Y:S01]  /*4f10*/  @!P0 IMAD.U32 R4, R2, 0x10000, RZ ;  /* 0x0001000002048824 */ /* 0x010fe200078e00ff */
[C---:B------:R-:W-:Y:S01]  /*4f20*/  @!P0 LOP3.LUT R6, R3.reuse, 0xffff0000, RZ, 0xc0, !PT ;  /* 0xffff000003068812 */ /* 0x040fe200078ec0ff */
[----:B------:R-:W-:Y:S01]  /*4f30*/  @!P0 IMAD.U32 R7, R3, 0x10000, RZ ;  /* 0x0001000003078824 */ /* 0x000fe200078e00ff */
[----:B------:R-:W-:Y:S01]  /*4f40*/  @!P0 SHF.L.U32 R3, R8, 0x10, RZ ;  /* 0x0000001008038819 */ /* 0x000fe200000006ff */
        /* <DEDUP_REMOVED lines=19> */
[C---:B------:R-:W-:Y:S02]  /*5080*/  @!P0 FMUL.FTZ R31, R4.reuse, R16 ;  /* 0x00000010041f8220 */ /* 0x040fe40000410000 */
[----:B------:R-:W-:Y:S02]  /*5090*/  @!P0 FMUL.FTZ R4, R4, R6 ;  /* 0x0000000604048220 */ /* 0x000fe40000410000 */
[----:B------:R-:W-:Y:S02]  /*50a0*/  @!P0 FFMA.FTZ R2, R14, R12, R2 ;  /* 0x0000000c0e028223 */ /* 0x000fe40000010002 */
[----:B------:R-:W-:Y:S02]  /*50b0*/  @!P0 FFMA.FTZ R3, R15, R5, R3 ;  /* 0x000000050f038223 */ /* 0x000fe40000010003 */
[----:B------:R-:W-:Y:S01]  /*50c0*/  @!P0 FFMA.FTZ R18, R5, R7, -R18 ;  /* 0x0000000705128223 */ /* 0x000fe20000010812 */
[----:B------:R-:W-:Y:S01]  /*50d0*/  @!P0 F2FP.BF16.PACK_AB R2, R2, R32 ;  /* 0x000000200202823e */ /* 0x000fe200000010ff */
[----:B------:R-:W-:Y:S01]  /*50e0*/  @!P0 FFMA.FTZ R31, R17, R6, -R31 ;  /* 0x00000006111f8223 */ /* 0x000fe2000001081f */
[----:B------:R-:W-:Y:S01]  /*50f0*/  LEA R6, P1, R82, R50, 0x1 ;  /* 0x0000003252067211 */ /* 0x000fe200078208ff */
        /* <DEDUP_REMOVED lines=8> */
.L_x_4840:
[----:B------:R-:W-:Y:S05]  /*5180*/  BSYNC B1 ;  /* 0x0000000000017941 */ /* 0x000fea0003800000 */
.L_x_4839:
        /* <DEDUP_REMOVED lines=63> */
.L_x_4850:
[----:B------:R-:W-:Y:S05]  /*5580*/  BSYNC B0 ;  /* 0x0000000000007941 */ /* 0x000fea0003800000 */
.L_x_4849:
        /* <DEDUP_REMOVED lines=53> */
.L_x_4852:
[----:B------:R-:W-:Y:S05]  /*58e0*/  BSYNC B0 ;  /* 0x0000000000007941 */ /* 0x000fea0003800000 */
.L_x_4851:
        /* <DEDUP_REMOVED lines=53> */
.L_x_4854:
[----:B------:R-:W-:Y:S05]  /*5c40*/  BSYNC B0 ;  /* 0x0000000000007941 */ /* 0x000fea0003800000 */
.L_x_4853:
        /* <DEDUP_REMOVED lines=52> */
.L_x_4848:
[----:B------:R-:W-:Y:S05]  /*5f90*/  BSYNC B1 ;  /* 0x0000000000017941 */ /* 0x000fea0003800000 */
.L_x_4847:
        /* <DEDUP_REMOVED lines=18> */
[----:B------:R-:W-:Y:S04]  /*60c0*/  IMAD.WIDE.U32 R8, R66, 0x60, R8 ;  /* 0x0000006042087825 */ /* 0x000fe800078e0008 */
[----:B------:R-:W-:Y:S06]  /*60d0*/  IMAD.IADD R9, R9, 0x1, R0 ;  /* 0x0000000109097824 */ /* 0x000fec00078e0200 */
[----:B------:R-:W2:Y:S06]  /*60e0*/  @!P0 LD.E.64 R2, [R6.64] ;  /* 0x0000000606028980 */ /* 0x000eac000c101b00 */
[----:B------:R-:W3:Y:S06]  /*60f0*/  @!P0 LD.E.64 R32, [R34.64] ;  /* 0x0000000622208980 */ /* 0x000eec000c101b00 */
[----:B------:R-:W4:Y:S01]  /*6100*/  LD.E.128 R8, [R8.64] ;  /* 0x0000000608087980 */ /* 0x000f22000c101d00 */
[C---:B--2---:R-:W-:Y:S01]  /*6110*/  @!P0 IMAD.U32 R14, R3.reuse, 0x10000, RZ ;  /* 0x00010000030e8824 */ /* 0x044fe200078e00ff */
[C---:B------:R-:W-:Y:S02]  /*6120*/  @!P0 SHF.L.U32 R4, R2.reuse, 0x10, RZ ;  /* 0x0000001002048819 */ /* 0x040fe400000006ff */
[----:B------:R-:W-:Y:S02]  /*6130*/  @!P0 LOP3.LUT R5, R2, 0xffff0000, RZ, 0xc0, !PT ;  /* 0xffff000002058812 */ /* 0x000fe400078ec0ff */
[----:B------:R-:W-:Y:S02]  /*6140*/  @!P0 LOP3.LUT R12, R3, 0xffff0000, RZ, 0xc0, !PT ;  /* 0xffff0000030c8812 */ /* 0x000fe400078ec0ff */
[C---:B---3--:R-:W-:Y:S02]  /*6150*/  @!P0 SHF.L.U32 R15, R32.reuse, 0x10, RZ ;  /* 0x00000010200f8819 */ /* 0x048fe400000006ff */
[----:B------:R-:W-:Y:S02]  /*6160*/  @!P0 LOP3.LUT R16, R32, 0xffff0000, RZ, 0xc0, !PT ;  /* 0xffff000020108812 */ /* 0x000fe400078ec0ff */
[----:B------:R-:W-:Y:S01]  /*6170*/  @!P0 SHF.L.U32 R17, R33, 0x10, RZ ;  /* 0x0000001021118819 */ /* 0x000fe200000006ff */
[C---:B----4-:R-:W-:Y:S01]  /*6180*/  @!P0 IMAD.U32 R3, R8.reuse, 0x10000, RZ ;  /* 0x0001000008038824 */ /* 0x050fe200078e00ff */
[----:B------:R-:W-:Y:S02]  /*6190*/  @!P0 LOP3.LUT R0, R8, 0xffff0000, RZ, 0xc0, !PT ;  /* 0xffff000008008812 */ /* 0x000fe400078ec0ff */
[----:B------:R-:W-:Y:S02]  /*61a0*/  @!P0 LOP3.LUT R2, R9, 0xffff0000, RZ, 0xc0, !PT ;  /* 0xffff000009028812 */ /* 0x000fe400078ec0ff */
[----:B------:R-:W-:Y:S01]  /*61b0*/  @!P0 LOP3.LUT R18, R33, 0xffff0000, RZ, 0xc0, !PT ;  /* 0xffff000021128812 */ /* 0x000fe200078ec0ff */
[C---:B------:R-:W-:Y:S02]  /*61c0*/  @!P0 FMUL.FTZ R31, R0.reuse, R15 ;  /* 0x0000000f001f8220 */ /* 0x040fe40000410000 */
[-C--:B------:R-:W-:Y:S02]  /*61d0*/  @!P0 FMUL.FTZ R0, R0, R4.reuse ;  /* 0x0000000400008220 */ /* 0x080fe40000410000 */
[----:B------:R-:W-:Y:S01]  /*61e0*/  @!P0 FFMA.FTZ R37, R3, R4, -R31 ;  /* 0x0000000403258223 */ /* 0x000fe2000001081f */
[----:B------:R-:W-:Y:S01]  /*61f0*/  @!P0 LOP3.LUT R4, R11, 0xffff0000, RZ, 0xc0, !PT ;  /* 0xffff00000b048812 */ /* 0x000fe200078ec0ff */
[----:B------:R-:W-:Y:S01]  /*6200*/  @!P0 FFMA.FTZ R0, R15, R3, R0 ;  /* 0x000000030f008223 */ /* 0x000fe20000010000 */
[----:B------:R-:W-:Y:S01]  /*6210*/  @!P0 SHF.L.U32 R15, R9, 0x10, RZ ;  /* 0x00000010090f8819 */ /* 0x000fe200000006ff */
[----:B------:R-:W-:Y:S01]  /*6220*/  @!P0 FMUL.FTZ R31, R2, R16 ;  /* 0x00000010021f8220 */ /* 0x000fe20000410000 */
[----:B------:R-:W-:Y:S01]  /*6230*/  @!P0 LOP3.LUT R3, R10, 0xffff0000, RZ, 0xc0, !PT ;  /* 0xffff00000a038812 */ /* 0x000fe200078ec0ff */
[-C--:B------:R-:W-:Y:S02]  /*6240*/  @!P0 FMUL.FTZ R2, R2, R5.reuse ;  /* 0x0000000502028220 */ /* 0x080fe40000410000 */
[----:B------:R-:W-:Y:S01]  /*6250*/  @!P0 FFMA.FTZ R36, R15, R5, -R31 ;  /* 0x000000050f248223 */ /* 0x000fe2000001081f */
[----:B------:R-:W-:Y:S01]  /*6260*/  @!P0 SHF.L.U32 R5, R10, 0x10, RZ ;  /* 0x000000100a058819 */ /* 0x000fe200000006ff */
[C---:B------:R-:W-:Y:S02]  /*6270*/  @!P0 FMUL.FTZ R32, R3.reuse, R17 ;  /* 0x0000001103208220 */ /* 0x040fe40000410000 */
[----:B------:R-:W-:Y:S02]  /*6280*/  @!P0 FMUL.FTZ R3, R3, R14 ;  /* 0x0000000e03038220 */ /* 0x000fe40000410000 */
[----:B------:R-:W-:Y:S02]  /*6290*/  @!P0 IMAD.U32 R31, R11, 0x10000, RZ ;  /* 0x000100000b1f8824 */ /* 0x000fe400078e00ff */
[C---:B------:R-:W-:Y:S02]  /*62a0*/  @!P0 FMUL.FTZ R33, R4.reuse, R18 ;  /* 0x0000001204218220 */ /* 0x040fe40000410000 */
[----:B------:R-:W-:Y:S02]  /*62b0*/  @!P0 FMUL.FTZ R4, R4, R12 ;  /* 0x0000000c04048220 */ /* 0x000fe40000410000 */
[----:B------:R-:W-:Y:S01]  /*62c0*/  @!P0 FFMA.FTZ R2, R16, R15, R2 ;  /* 0x0000000f10028223 */ /* 0x000fe20000010002 */
[----:B------:R-:W-:Y:S01]  /*62d0*/  MOV R15, R49 ;  /* 0x00000031000f7202 */ /* 0x000fe20000000f00 */
[----:B------:R-:W-:Y:S02]  /*62e0*/  @!P0 FFMA.FTZ R3, R17, R5, R3 ;  /* 0x0000000511038223 */ /* 0x000fe40000010003 */
[----:B------:R-:W-:Y:S01]  /*62f0*/  @!P0 FFMA.FTZ R32, R5, R14, -R32 ;  /* 0x0000000e05208223 */ /* 0x000fe20000010820 */
[----:B------:R-:W-:Y:S01]  /*6300*/  MOV R14, R50 ;  /* 0x00000032000e7202 */ /* 0x000fe20000000f00 */
[----:B------:R-:W-:Y:S01]  /*6310*/  @!P0 FFMA.FTZ R4, R18, R31, R4 ;  /* 0x0000001f12048223 */ /* 0x000fe20000010004 */
[----:B------:R-:W-:Y:S01]  /*6320*/  @!P0 F2FP.BF16.PACK_AB R2, R2, R36 ;  /* 0x000000240202823e */ /* 0x000fe200000010ff */
[----:B------:R-:W-:Y:S01]  /*6330*/  @!P0 FFMA.FTZ R33, R31, R12, -R33 ;  /* 0x0000000c1f218223 */ /* 0x000fe20000010821 */
[----:B------:R-:W-:Y:S01]  /*6340*/  @!P0 F2FP.BF16.PACK_AB R12, R0, R37 ;  /* 0x00000025000c823e */ /* 0x000fe200000010ff */
[----:B------:R-:W-:Y:S01]  /*6350*/  IMAD.WIDE.U32 R14, R120, 0x60, R14 ;  /* 0x00000060780e7825 */ /* 0x000fe200078e000e */
[----:B------:R-:W-:Y:S02]  /*6360*/  @!P0 F2FP.BF16.PACK_AB R3, R3, R32 ;  /* 0x000000200303823e */ /* 0x000fe400000010ff */
[----:B------:R-:W-:Y:S01]  /*6370*/  @!P0 F2FP.BF16.PACK_AB R0, R4, R33 ;  /* 0x000000210400823e */ /* 0x000fe200000010ff */
[----:B------:R-:W-:Y:S01]  /*6380*/  IMAD R16, R121, 0x60, RZ ;  /* 0x0000006079107824 */ /* 0x000fe200078e02ff */
[----:B------:R-:W-:Y:S01]  /*6390*/  MOV R4, R14 ;  /* 0x0000000e00047202 */ /* 0x000fe20000000f00 */
[----:B------:R-:W-:Y:S01]  /*63a0*/  @!P0 IMAD.MOV.U32 R9, RZ, RZ, R2 ;  /* 0x000000ffff098224 */ /* 0x000fe200078e0002 */
[----:B------:R-:W-:Y:S01]  /*63b0*/  @!P0 MOV R8, R12 ;  /* 0x0000000c00088202 */ /* 0x000fe20000000f00 */
[----:B------:R-:W-:Y:S01]  /*63c0*/  IMAD.IADD R5, R15, 0x1, R16 ;  /* 0x000000010f057824 */ /* 0x000fe200078e0210 */
[----:B------:R-:W-:Y:S02]  /*63d0*/  @!P0 MOV R10, R3 ;  /* 0x00000003000a8202 */ /* 0x000fe40000000f00 */
[----:B------:R-:W-:Y:S05]  /*63e0*/  @!P0 MOV R11, R0 ;  /* 0x00000000000b8202 */ /* 0x000fea0000000f00 */
[----:B------:R1:W-:Y:S02]  /*63f0*/  ST.E.128 [R4.64], R8 ;  /* 0x0000000804007985 */ /* 0x0003e4000c101d06 */
.L_x_4858:
[----:B------:R-:W-:Y:S05]  /*6400*/  BSYNC B0 ;  /* 0x0000000000007941 */ /* 0x000fea0003800000 */
.L_x_4857:
        /* <DEDUP_REMOVED lines=53> */
.L_x_4860:
[----:B------:R-:W-:Y:S05]  /*6760*/  BSYNC B0 ;  /* 0x0000000000007941 */ /* 0x000fea0003800000 */
.L_x_4859:
        /* <DEDUP_REMOVED lines=53> */
.L_x_4862:
[----:B------:R-:W-:Y:S05]  /*6ac0*/  BSYNC B0 ;  /* 0x0000000000007941 */ /* 0x000fea0003800000 */
.L_x_4861:
        /* <DEDUP_REMOVED lines=8> */
[----:B------:R-:W4:Y:S02]  /*6b50*/  @!P0 LD.E.64 R2, [R6.64+0xc0] ;  /* 0x0000c00606028980 */ /* 0x000f24000c101b00 */
[----:B----4-:R-:W-:Y:S01]  /*6b60*/  @!P0 IMAD.U32 R4, R2, 0x10000, RZ ;  /* 0x0001000002048824 */ /* 0x010fe200078e00ff */
[----:B--2---:R-:W-:Y:S01]  /*6b70*/  @!P0 LOP3.LUT R0, R8, 0xffff0000, RZ, 0xc0, !PT ;  /* 0xffff000008008812 */ /* 0x004fe200078ec0ff */
[C---:B------:R-:W-:Y:S01]  /*6b80*/  @!P0 IMAD.U32 R7, R3.reuse, 0x10000, RZ ;  /* 0x0001000003078824 */ /* 0x040fe200078e00ff */
[----:B---3--:R-:W-:Y:S02]  /*6b90*/  @!P0 SHF.L.U32 R12, R14, 0x10, RZ ;  /* 0x000000100e0c8819 */ /* 0x008fe400000006ff */
[----:B------:R-:W-:Y:S02]  /*6ba0*/  @!P0 LOP3.LUT R6, R3, 0xffff0000, RZ, 0xc0, !PT ;  /* 0xffff000003068812 */ /* 0x000fe400078ec0ff */
        /* <DEDUP_REMOVED lines=13> */
[C---:B------:R-:W-:Y:S01]  /*6c80*/  @!P0 IMAD.U32 R14, R15.reuse, 0x10000, RZ ;  /* 0x000100000f0e8824 */ /* 0x040fe200078e00ff */
[----:B------:R-:W-:Y:S01]  /*6c90*/  @!P0 LOP3.LUT R15, R15, 0xffff0000, RZ, 0xc0, !PT ;  /* 0xffff00000f0f8812 */ /* 0x000fe200078ec0ff */
[-C--:B------:R-:W-:Y:S01]  /*6ca0*/  @!P0 FMUL.FTZ R2, R2, R5.reuse ;  /* 0x0000000502028220 */ /* 0x080fe20000410000 */
[----:B------:R-:W-:Y:S01]  /*6cb0*/  @!P0 MOV R8, R0 ;  /* 0x0000000000088202 */ /* 0x000fe20000000f00 */
[----:B------:R-:W-:Y:S01]  /*6cc0*/  @!P0 FFMA.FTZ R31, R12, R5, -R16 ;  /* 0x000000050c1f8223 */ /* 0x000fe20000010810 */
[----:B------:R-:W-:Y:S01]  /*6cd0*/  @!P0 SHF.L.U32 R5, R10, 0x10, RZ ;  /* 0x000000100a058819 */ /* 0x000fe200000006ff */
[C---:B------:R-:W-:Y:S02]  /*6ce0*/  @!P0 FMUL.FTZ R17, R3.reuse, R14 ;  /* 0x0000000e03118220 */ /* 0x040fe40000410000 */
        /* <DEDUP_REMOVED lines=18> */
.L_x_4856:
[----:B------:R-:W-:Y:S05]  /*6e10*/  BSYNC B1 ;  /* 0x0000000000017941 */ /* 0x000fea0003800000 */
.L_x_4855:
[----:B------:R-:W2:Y:S02]  /*6e20*/  LD.E R0, [R24.64+0xd0] ;  /* 0x0000d00618007980 */ /* 0x000ea4000c101900 */
[----:B--2---:R-:W-:Y:S05]  /*6e30*/  IMAD.U32 R0, R0, -0x20, RZ ;  /* 0xffffffe000007824 */ /* 0x004fea00078e00ff */
[C---:B------:R-:W-:Y:S02]  /*6e40*/  LEA R26, P1, R0.reuse, R26, 0x1 ;  /* 0x0000001a001a7211 */ /* 0x040fe400078208ff */
[C---:B------:R-:W-:Y:S02]  /*6e50*/  LEA R44, P0, R0.reuse, R44, 0x1 ;  /* 0x0000002c002c7211 */ /* 0x040fe400078008ff */
[C---:B------:R-:W-:Y:S02]  /*6e60*/  LEA.HI.X.SX32 R27, R0.reuse, R27, 0x1, P1 ;  /* 0x0000001b001b7211 */ /* 0x040fe400008f0eff */
[----:B------:R-:W-:Y:S01]  /*6e70*/  LEA.HI.X.SX32 R45, R0, R45, 0x1, P0 ;  /* 0x0000002d002d7211 */ /* 0x000fe200000f0eff */
[----:B------:R-:W-:-:S05]  /*6e80*/  BRA `(.L_x_4863) ;  /* 0x00006c3000007947 */ /* 0x000fca0003800000 */
.L_x_4830:
[----:B---3--:R-:W-:Y:S01]  /*6e90*/  BSSY B2, `(.L_x_4864) ;  /* 0x0000184000027945 */ /* 0x008fe20003800000 */
[----:B------:R-:W-:-:S05]  /*6ea0*/  @!P2 BRA `(.L_x_4865) ;  /* 0x000018200000a947 */ /* 0x000fca0003800000 */
[----:B-----5:R-:W-:Y:S01]  /*6eb0*/  ISETP.GE.AND P0, PT, R20, R57, PT ;  /* 0x000000391400720c */ /* 0x020fe20003f06270 */
[----:B------:R-:W-:Y:S01]  /*6ec0*/  @!UPT UIADD3 URZ, URZ, URZ, URZ ;  /* 0x0000003f3f3ff290 */ /* 0x000fe2000fffe03f */
[----:B------:R-:W-:Y:S11]  /*6ed0*/  BSSY B1, `(.L_x_4866) ;  /* 0x000005e000017945 */ /* 0x000ff60003800000 */
[----:B------:R-:W-:-:S05]  /*6ee0*/  @P0 BRA `(.L_x_4867) ;  /* 0x000005c000000947 */ /* 0x000fca0003800000 */
[----:B------:R-:W-:Y:S01]  /*6ef0*/  IMAD.MOV.U32 R2, RZ, RZ, R56 ;  /* 0x000000ffff027224 */ /* 0x000fe200078e0038 */
[----:B------:R-:W-:Y:S01]  /*6f00*/  MOV R3, R51 ;  /* 0x0000003300037202 */ /* 0x000fe20000000f00 */
[----:B------:R-:W-:Y:S01]  /*6f10*/  BSSY B0, `(.L_x_4868) ;  /* 0x0000056000007945 */ /* 0x000fe20003800000 */
[----:B------:R-:W-:Y:S03]  /*6f20*/  ISETP.GE.AND P0, PT, R20, R13, PT ;  /* 0x0000000d1400720c */ /* 0x000fe60003f06270 */
[----:B------:R2:W5:Y:S10]  /*6f30*/  LD.E.128 R36, [R2.64] ;  /* 0x0000000602247980 */ /* 0x000574000c101d00 */
[----:B------:R-:W-:-:S05]  /*6f40*/  @P0 BRA `(.L_x_4869) ;  /* 0x0000052000000947 */ /* 0x000fca0003800000 */
[----:B------:R-:W-:Y:S01]  /*6f50*/  LEA.HI R0, R13, R13, RZ, 0x1 ;  /* 0x0000000d0d007211 */ /* 0x000fe200078f08ff */
[----:B------:R-:W-:Y:S01]  /*6f60*/  IMAD.MOV.U32 R6, RZ, RZ, RZ ;  /* 0x000000ffff067224 */ /* 0x000fe200078e00ff */
[----:B-1----:R-:W-:Y:S01]  /*6f70*/  MOV R4, R62 ;  /* 0x0000003e00047202 */ /* 0x002fe20000000f00 */
[----:B------:R-:W-:Y:S01]  /*6f80*/  IMAD.MOV.U32 R5, RZ, RZ, R61 ;  /* 0x000000ffff057224 */ /* 0x000fe200078e003d */
[----:B------:R-:W-:Y:S01]  /*6f90*/  SHF.R.S32.HI R0, RZ, 0x1, R0 ;  /* 0x00000001ff007819 */ /* 0x000fe20000011400 */
[----:B------:R-:W-:Y:S01]  /*6fa0*/  IMAD.MOV.U32 R8, RZ, RZ, RZ ;  /* 0x000000ffff087224 */ /* 0x000fe200078e00ff */
[C---:B-----5:R-:W-:Y:S01]  /*6fb0*/  LOP3.LUT R32, R36.reuse, 0xffff0000, RZ, 0xc0, !PT ;  /* 0xffff000024207812 */ /* 0x060fe200078ec0ff */
[----:B------:R-:W-:Y:S01]  /*6fc0*/  IMAD.U32 R31, R36, 0x10000, RZ ;  /* 0x00010000241f7824 */ /* 0x000fe200078e00ff */
[----:B------:R-:W-:Y:S01]  /*6fd0*/  ISETP.GE.AND P1, PT, R20, R0, PT ;  /* 0x000000001400720c */ /* 0x000fe20003f26270 */
[--C-:B------:R-:W-:Y:S01]  /*6fe0*/  IMAD.MOV.U32 R7, RZ, RZ, R0.reuse ;  /* 0x000000ffff077224 */ /* 0x100fe200078e0000 */
[C---:B------:R-:W-:Y:S01]  /*6ff0*/  SHF.L.U32 R33, R37.reuse, 0x10, RZ ;  /* 0x0000001025217819 */ /* 0x040fe200000006ff */
[C---:B------:R-:W-:Y:S01]  /*7000*/  IMAD.U32 R35, R38.reuse, 0x10000, RZ ;  /* 0x0001000026237824 */ /* 0x040fe200078e00ff */
[----:B------:R-:W-:Y:S02]  /*7010*/  LOP3.LUT R34, R37, 0xffff0000, RZ, 0xc0, !PT ;  /* 0xffff000025227812 */ /* 0x000fe400078ec0ff */
[----:B------:R-:W-:Y:S02]  /*7020*/  LOP3.LUT R36, R38, 0xffff0000, RZ, 0xc0, !PT ;  /* 0xffff000026247812 */ /* 0x000fe400078ec0ff */
[C---:B------:R-:W-:Y:S02]  /*7030*/  SHF.L.U32 R37, R39.reuse, 0x10, RZ ;  /* 0x0000001027257819 */ /* 0x040fe400000006ff */
[----:B------:R-:W-:Y:S03]  /*7040*/  LOP3.LUT R38, R39, 0xffff0000, RZ, 0xc0, !PT ;  /* 0xffff000027267812 */ /* 0x000fe600078ec0ff */
[----:B------:R-:W-:Y:S01]  /*7050*/  @P1 IMAD.MOV R6, RZ, RZ, -R0 ;  /* 0x000000ffff061224 */ /* 0x000fe200078e0a00 */
[C---:B------:R-:W-:Y:S02]  /*7060*/  @P1 IADD3 R7, -R0.reuse, RZ, RZ ;  /* 0x000000ff00071210 */ /* 0x040fe40007ffe1ff */
[----:B------:R-:W-:Y:S02]  /*7070*/  @P1 IADD3 R8, -R0, RZ, RZ ;  /* 0x000000ff00081210 */ /* 0x000fe40007ffe1ff */
[C---:B------:R-:W-:Y:S04]  /*7080*/  LEA R4, P0, R6.reuse, R4, 0x1 ;  /* 0x0000000406047211 */ /* 0x040fe800078008ff */
[----:B------:R-:W-:Y:S02]  /*7090*/  LEA.HI.X.SX32 R5, R6, R5, 0x1, P0 ;  /* 0x0000000506057211 */ /* 0x000fe400000f0eff */
[C---:B--2---:R-:W-:Y:S03]  /*70a0*/  LEA R2, P0, R7.reuse, R2, 0x1 ;  /* 0x0000000207027211 */ /* 0x044fe600078008ff */
[----:B------:R1:W2:Y:S01]  /*70b0*/  LD.E.128 R52, [R4.64] ;  /* 0x0000000604347980 */ /* 0x0002a2000c101d00 */
[----:B------:R-:W-:Y:S07]  /*70c0*/  LEA.HI.X.SX32 R3, R7, R3, 0x1, P0 ;  /* 0x0000000307037211 */ /* 0x000fee00000f0eff */
[----:B-1----:R1:W3:Y:S02]  /*70d0*/  LD.E.128 R4, [R2.64] ;  /* 0x0000000602047980 */ /* 0x0022e4000c101d00 */
[----:B-1----:R-:W-:Y:S01]  /*70e0*/  IMAD.MOV.U32 R2, RZ, RZ, R63 ;  /* 0x000000ffff027224 */ /* 0x002fe200078e003f */
[----:B------:R-:W-:Y:S04]  /*70f0*/  MOV R3, R60 ;  /* 0x0000003c00037202 */ /* 0x000fe80000000f00 */
[C---:B------:R-:W-:Y:S04]  /*7100*/  LEA R2, P0, R8.reuse, R2, 0x1 ;  /* 0x0000000208027211 */ /* 0x040fe800078008ff */
[----:B------:R-:W-:Y:S05]  /*7110*/  LEA.HI.X.SX32 R3, R8, R3, 0x1, P0 ;  /* 0x0000000308037211 */ /* 0x000fea00000f0eff */
[----:B------:R1:W4:Y:S01]  /*7120*/  LD.E.128 R40, [R2.64] ;  /* 0x0000000602287980 */ /* 0x000322000c101d00 */
[----:B--2---:R-:W-:Y:S01]  /*7130*/  IMAD.U32 R0, R52, 0x10000, RZ ;  /* 0x0001000034007824 */ /* 0x004fe200078e00ff */
[C---:B------:R-:W-:Y:S01]  /*7140*/  LOP3.LUT R10, R54.reuse, 0xffff0000, RZ, 0xc0, !PT ;  /* 0xffff0000360a7812 */ /* 0x040fe200078ec0ff */
[----:B------:R-:W-:Y:S01]  /*7150*/  IMAD.U32 R9, R54, 0x10000, RZ ;  /* 0x0001000036097824 */ /* 0x000fe200078e00ff */
[----:B-1----:R-:W-:Y:S01]  /*7160*/  LOP3.LUT R2, R52, 0xffff0000, RZ, 0xc0, !PT ;  /* 0xffff000034027812 */ /* 0x002fe200078ec0ff */
[----:B------:R-:W-:Y:S01]  /*7170*/  @!P1 FADD.FTZ R0, -R0, -RZ ;  /* 0x800000ff00009221 */ /* 0x000fe20000010100 */
[----:B------:R-:W-:Y:S01]  /*7180*/  SHF.L.U32 R11, R55, 0x10, RZ ;  /* 0x00000010370b7819 */ /* 0x000fe200000006ff */
[----:B------:R-:W-:Y:S01]  /*7190*/  @!P1 FADD.FTZ R9, -R9, -RZ ;  /* 0x800000ff09099221 */ /* 0x000fe20000010100 */
[C---:B------:R-:W-:Y:S01]  /*71a0*/  SHF.L.U32 R3, R53.reuse, 0x10, RZ ;  /* 0x0000001035037819 */ /* 0x040fe200000006ff */
[----:B------:R-:W-:Y:S01]  /*71b0*/  @!P1 FADD.FTZ R10, -R10, -RZ ;  /* 0x800000ff0a0a9221 */ /* 0x000fe20000010100 */
[----:B------:R-:W-:Y:S01]  /*71c0*/  LOP3.LUT R8, R53, 0xffff0000, RZ, 0xc0, !PT ;  /* 0xffff000035087812 */ /* 0x000fe200078ec0ff */
[----:B------:R-:W-:Y:S01]  /*71d0*/  @!P1 FADD.FTZ R2, -R2, -RZ ;  /* 0x800000ff02029221 */ /* 0x000fe20000010100 */
[----:B------:R-:W-:Y:S01]  /*71e0*/  LOP3.LUT R12, R55, 0xffff0000, RZ, 0xc0, !PT ;  /* 0xffff0000370c7812 */ /* 0x000fe200078ec0ff */
[----:B------:R-:W-:Y:S02]  /*71f0*/  @!P1 FADD.FTZ R11, -R11, -RZ ;  /* 0x800000ff0b0b9221 */ /* 0x000fe40000010100 */
[----:B------:R-:W-:Y:S02]  /*7200*/  @!P1 FADD.FTZ R3, -R3, -RZ ;  /* 0x800000ff03039221 */ /* 0x000fe40000010100 */
[----:B------:R-:W-:Y:S02]  /*7210*/  @!P1 FADD.FTZ R8, -R8, -RZ ;  /* 0x800000ff08089221 */ /* 0x000fe40000010100 */
[----:B------:R-:W-:Y:S02]  /*7220*/  @!P1 FADD.FTZ R12, -R12, -RZ ;  /* 0x800000ff0c0c9221 */ /* 0x000fe40000010100 */
[C---:B---3--:R-:W-:Y:S01]  /*7230*/  IMAD.U32 R14, R4.reuse, 0x10000, RZ ;  /* 0x00010000040e7824 */ /* 0x048fe200078e00ff */
[----:B------:R-:W-:Y:S02]  /*7240*/  LOP3.LUT R15, R4, 0xffff0000, RZ, 0xc0, !PT ;  /* 0xffff0000040f7812 */ /* 0x000fe400078ec0ff */
[C---:B------:R-:W-:Y:S01]  /*7250*/  SHF.L.U32 R16, R5.reuse, 0x10, RZ ;  /* 0x0000001005107819 */ /* 0x040fe200000006ff */
[----:B------:R-:W-:Y:S01]  /*7260*/  FMUL.FTZ R0, R14, R0 ;  /* 0x000000000e007220 */ /* 0x000fe20000410000 */
[----:B------:R-:W-:Y:S01]  /*7270*/  LOP3.LUT R4, R5, 0xffff0000, RZ, 0xc0, !PT ;  /* 0xffff000005047812 */ /* 0x000fe200078ec0ff */
[C---:B------:R-:W-:Y:S01]  /*7280*/  IMAD.U32 R5, R6.reuse, 0x10000, RZ ;  /* 0x0001000006057824 */ /* 0x040fe200078e00ff */
[----:B------:R-:W-:Y:S01]  /*7290*/  LOP3.LUT R6, R6, 0xffff0000, RZ, 0xc0, !PT ;  /* 0xffff000006067812 */ /* 0x000fe200078ec0ff */
[----:B------:R-:W-:Y:S01]  /*72a0*/  FMUL.FTZ R2, R15, R2 ;  /* 0x000000020f027220 */ /* 0x000fe20000410000 */
[----:B------:R-:W-:Y:S01]  /*72b0*/  SHF.L.U32 R18, R7, 0x10, RZ ;  /* 0x0000001007127819 */ /* 0x000fe200000006ff */
[----:B------:R-:W-:Y:S01]  /*72c0*/  FMUL.FTZ R5, R5, R9 ;  /* 0x0000000905057220 */ /* 0x000fe20000410000 */
[----:B------:R-:W-:Y:S01]  /*72d0*/  LOP3.LUT R17, R7, 0xffff0000, RZ, 0xc0, !PT ;  /* 0xffff000007117812 */ /* 0x000fe200078ec0ff */
        /* <DEDUP_REMOVED lines=16> */
[----:B------:R-:W-:Y:S02]  /*73e0*/  FFMA.FTZ R4, R34, R12, R4 ;  /* 0x0000000c22047223 */ /* 0x000fe40000010004 */
[----:B------:R-:W-:Y:S02]  /*73f0*/  FFMA.FTZ R5, R35, R14, R5 ;  /* 0x0000000e23057223 */ /* 0x000fe40000010005 */
[----:B------:R-:W-:Y:S01]  /*7400*/  FFMA.FTZ R6, R36, R15, R6 ;  /* 0x0000000f24067223 */ /* 0x000fe20000010006 */
[----:B------:R-:W-:Y:S01]  /*7410*/  F2FP.BF16.PACK_AB R36, R2, R0 ;  /* 0x000000000224723e */ /* 0x000fe200000010ff */
[----:B------:R-:W-:Y:S01]  /*7420*/  FFMA.FTZ R7, R37, R16, R7 ;  /* 0x0000001025077223 */ /* 0x000fe20000010007 */
[----:B------:R-:W-:Y:S01]  /*7430*/  F2FP.BF16.PACK_AB R37, R4, R3 ;  /* 0x000000030425723e */ /* 0x000fe200000010ff */
[----:B------:R-:W-:Y:S01]  /*7440*/  FFMA.FTZ R8, R38, R17, R8 ;  /* 0x0000001126087223 */ /* 0x000fe20000010008 */
[----:B------:R-:W-:Y:S04]  /*7450*/  F2FP.BF16.PACK_AB R38, R6, R5 ;  /* 0x000000050626723e */ /* 0x000fe800000010ff */
[----:B------:R-:W-:Y:S02]  /*7460*/  F2FP.BF16.PACK_AB R39, R8, R7 ;  /* 0x000000070827723e */ /* 0x000fe400000010ff */
.L_x_4869:
[----:B------:R-:W-:Y:S05]  /*7470*/  BSYNC B0 ;  /* 0x0000000000007941 */ /* 0x000fea0003800000 */
.L_x_4868:
[----:B--2---:R-:W-:Y:S02]  /*7480*/  MOV R2, R50 ;  /* 0x0000003200027202 */ /* 0x004fe40000000f00 */
[----:B------:R-:W-:Y:S05]  /*7490*/  MOV R3, R49 ;  /* 0x0000003100037202 */ /* 0x000fea0000000f00 */
[----:B-----5:R2:W-:Y:S02]  /*74a0*/  ST.E.128 [R2.64], R36 ;  /* 0x0000002402007985 */ /* 0x0205e4000c101d06 */
.L_x_4867:
[----:B------:R-:W-:Y:S05]  /*74b0*/  BSYNC B1 ;  /* 0x0000000000017941 */ /* 0x000fea0003800000 */
.L_x_4866:
[----:B------:R-:W-:Y:S01]  /*74c0*/  ISETP.GE.AND P0, PT, R22, R57, PT ;  /* 0x000000391600720c */ /* 0x000fe20003f06270 */
[----:B------:R-:W-:Y:S01]  /*74d0*/  @!UPT UIADD3 URZ, URZ, URZ, URZ ;  /* 0x0000003f3f3ff290 */ /* 0x000fe2000fffe03f */
[----:B------:R-:W-:Y:S11]  /*74e0*/  BSSY B1, `(.L_x_4870) ;  /* 0x000005e000017945 */ /* 0x000ff60003800000 */
[----:B------:R-:W-:-:S05]  /*74f0*/  @P0 BRA `(.L_x_4871) ;  /* 0x000005c000000947 */ /* 0x000fca0003800000 */
[----:B--2---:R-:W-:Y:S01]  /*7500*/  IMAD.MOV.U32 R2, RZ, RZ, R56 ;  /* 0x000000ffff027224 */ /* 0x004fe200078e0038 */
[----:B------:R-:W-:Y:S01]  /*7510*/  MOV R3, R51 ;  /* 0x0000003300037202 */ /* 0x000fe20000000f00 */
[----:B------:R-:W-:Y:S01]  /*7520*/  BSSY B0, `(.L_x_4872) ;  /* 0x0000056000007945 */ /* 0x000fe20003800000 */
[----:B------:R-:W-:Y:S03]  /*7530*/  ISETP.GE.AND P0, PT, R22, R13, PT ;  /* 0x0000000d1600720c */ /* 0x000fe60003f06270 */
[----:B------:R2:W5:Y:S10]  /*7540*/  LD.E.128 R36, [R2.64+0x80] ;  /* 0x0000800602247980 */ /* 0x000574000c101d00 */
        /* <DEDUP_REMOVED lines=23> */
[----:B------:R1:W2:Y:S01]  /*76c0*/  LD.E.128 R52, [R4.64+0x80] ;  /* 0x0000800604347980 */ /* 0x0002a2000c101d00 */
[----:B------:R-:W-:Y:S07]  /*76d0*/  LEA.HI.X.SX32 R3, R7, R3, 0x1, P0 ;  /* 0x0000000307037211 */ /* 0x000fee00000f0eff */
[----:B-1----:R1:W3:Y:S02]  /*76e0*/  LD.E.128 R4, [R2.64+0x80] ;  /* 0x0000800602047980 */ /* 0x0022e4000c101d00 */
[----:B-1----:R-:W-:Y:S01]  /*76f0*/  IMAD.MOV.U32 R2, RZ, RZ, R63 ;  /* 0x000000ffff027224 */ /* 0x002fe200078e003f */
[----:B------:R-:W-:Y:S04]  /*7700*/  MOV R3, R60 ;  /* 0x0000003c00037202 */ /* 0x000fe80000000f00 */
[C---:B------:R-:W-:Y:S04]  /*7710*/  LEA R2, P0, R8.reuse, R2, 0x1 ;  /* 0x0000000208027211 */ /* 0x040fe800078008ff */
[----:B------:R-:W-:Y:S05]  /*7720*/  LEA.HI.X.SX32 R3, R8, R3, 0x1, P0 ;  /* 0x0000000308037211 */ /* 0x000fea00000f0eff */
[----:B------:R1:W4:Y:S01]  /*7730*/  LD.E.128 R40, [R2.64+0x80] ;  /* 0x0000800602287980 */ /* 0x000322000c101d00 */
        /* <DEDUP_REMOVED lines=52> */
.L_x_4873:
[----:B------:R-:W-:Y:S05]  /*7a80*/  BSYNC B0 ;  /* 0x0000000000007941 */ /* 0x000fea0003800000 */
.L_x_4872:
[----:B--2---:R-:W-:Y:S02]  /*7a90*/  MOV R2, R50 ;  /* 0x0000003200027202 */ /* 0x004fe40000000f00 */
[----:B------:R-:W-:Y:S05]  /*7aa0*/  MOV R3, R49 ;  /* 0x0000003100037202 */ /* 0x000fea0000000f00 */
[----:B-----5:R2:W-:Y:S02]  /*7ab0*/  ST.E.128 [R2.64+0x80], R36 ;  /* 0x0000802402007985 */ /* 0x0205e4000c101d06 */
.L_x_4871:
[----:B------:R-:W-:Y:S05]  /*7ac0*/  BSYNC B1 ;  /* 0x0000000000017941 */ /* 0x000fea0003800000 */
.L_x_4870:
        /* <DEDUP_REMOVED lines=92> */
.L_x_4877:
[----:B------:R-:W-:Y:S05]  /*8090*/  BSYNC B0 ;  /* 0x0000000000007941 */ /* 0x000fea0003800000 */
.L_x_4876:
[----:B--2---:R-:W-:Y:S02]  /*80a0*/  MOV R2, R50 ;  /* 0x0000003200027202 */ /* 0x004fe40000000f00 */
[----:B------:R-:W-:Y:S05]  /*80b0*/  MOV R3, R49 ;  /* 0x0000003100037202 */ /* 0x000fea0000000f00 */
[----:B-----5:R2:W-:Y:S02]  /*80c0*/  ST.E.128 [R2.64+0x100], R36 ;  /* 0x0001002402007985 */ /* 0x0205e4000c101d06 */
.L_x_4875:
[----:B------:R-:W-:Y:S05]  /*80d0*/  BSYNC B1 ;  /* 0x0000000000017941 */ /* 0x000fea0003800000 */
.L_x_4874:
[----:B------:R-:W-:Y:S11]  /*80e0*/  ISETP.GE.AND P0, PT, R23, R57, PT ;  /* 0x000000391700720c */ /* 0x000ff60003f06270 */
[----:B------:R-:W-:Y:S02]  /*80f0*/  @!UPT UIADD3 URZ, URZ, URZ, URZ ;  /* 0x0000003f3f3ff290 */ /* 0x000fe4000fffe03f */
        /* <DEDUP_REMOVED lines=89> */
.L_x_4879:
[----:B------:R-:W-:Y:S05]  /*8690*/  BSYNC B0 ;  /* 0x0000000000007941 */ /* 0x000fea0003800000 */
.L_x_4878:
[----:B--2---:R-:W-:Y:S02]  /*86a0*/  MOV R2, R50 ;  /* 0x0000003200027202 */ /* 0x004fe40000000f00 */
[----:B------:R-:W-:Y:S05]  /*86b0*/  MOV R3, R49 ;  /* 0x0000003100037202 */ /* 0x000fea0000000f00 */
[----:B-----5:R2:W-:Y:S02]  /*86c0*/  ST.E.128 [R2.64+0x180], R36 ;  /* 0x0001802402007985 */ /* 0x0205e4000c101d06 */
.L_x_4865:
[----:B------:R-:W-:Y:S05]  /*86d0*/  BSYNC B2 ;  /* 0x0000000000027941 */ /* 0x000fea0003800000 */
.L_x_4864:
        /* <DEDUP_REMOVED lines=9> */
[C---:B--2---:R-:W-:Y:S01]  /*8770*/  LEA R2, P0, R159.reuse, R56, 0x1 ;  /* 0x000000389f027211 */ /* 0x044fe200078008ff */
        /* <DEDUP_REMOVED lines=15> */
[C---:B------:R-:W-:Y:S02]  /*8870*/  SHF.L.U32 R34, R10.reuse, 0x10, RZ ;  /* 0x000000100a227819 */ /* 0x040fe400000006ff */
[----:B------:R-:W-:Y:S02]  /*8880*/  LOP3.LUT R35, R10, 0xffff0000, RZ, 0xc0, !PT ;  /* 0xffff00000a237812 */ /* 0x000fe400078ec0ff */
[----:B------:R-:W-:Y:S07]  /*8890*/  LOP3.LUT R31, R8, 0xffff0000, RZ, 0xc0, !PT ;  /* 0xffff0000081f7812 */ /* 0x000fee00078ec0ff */
[----:B------:R-:W-:Y:S01]  /*88a0*/  @P1 IMAD.MOV R4, RZ, RZ, -R0 ;  /* 0x000000ffff041224 */ /* 0x000fe200078e0a00 */
[----:B------:R-:W-:Y:S04]  /*88b0*/  @P1 IADD3 R5, -R0, RZ, RZ ;  /* 0x000000ff00051210 */ /* 0x000fe80007ffe1ff */
[C---:B-1----:R-:W-:Y:S02]  /*88c0*/  LEA R2, P0, R5.reuse, R2, 0x1 ;  /* 0x0000000205027211 */ /* 0x042fe400078008ff */
[----:B------:R-:W-:Y:S02]  /*88d0*/  IADD3 R12, P2, R68, R4, RZ ;  /* 0x00000004440c7210 */ /* 0x000fe40007f5e0ff */
[----:B------:R-:W-:Y:S02]  /*88e0*/  LEA.HI.X.SX32 R3, R5, R3, 0x1, P0 ;  /* 0x0000000305037211 */ /* 0x000fe400000f0eff */
[----:B------:R-:W-:Y:S02]  /*88f0*/  LEA.HI.X.SX32 R15, R4, R158, 0x1, P2 ;  /* 0x0000009e040f7211 */ /* 0x000fe400010f0eff */
[C---:B------:R-:W-:Y:S01]  /*8900*/  LEA R14, P0, R12.reuse, R62, 0x1 ;  /* 0x0000003e0c0e7211 */ /* 0x040fe200078008ff */
[----:B------:R1:W2:Y:S03]  /*8910*/  LD.E.128 R4, [R2.64] ;  /* 0x0000000602047980 */ /* 0x0002a6000c101d00 */
[----:B------:R-:W-:Y:S05]  /*8920*/  LEA.HI.X R15, R12, R61, R15, 0x1, P0 ;  /* 0x0000003d0c0f7211 */ /* 0x000fea00000f0c0f */
[----:B------:R3:W4:Y:S01]  /*8930*/  LD.E.128 R52, [R14.64] ;  /* 0x000000060e347980 */ /* 0x000722000c101d00 */
        /* <DEDUP_REMOVED lines=10> */
[----:B------:R-:W-:Y:S01]  /*89e0*/  LOP3.LUT R10, R5, 0xffff0000, RZ, 0xc0, !PT ;  /* 0xffff0000050a7812 */ /* 0x000fe200078ec0ff */
[----:B------:R-:W-:Y:S01]  /*89f0*/  IMAD.U32 R17, R7, 0x10000, RZ ;  /* 0x0001000007117824 */ /* 0x000fe200078e00ff */
[----:B---3--:R-:W-:Y:S02]  /*8a00*/  SHF.L.U32 R14, R5, 0x10, RZ ;  /* 0x00000010050e7819 */ /* 0x008fe400000006ff */
        /* <DEDUP_REMOVED lines=15> */
[----:B------:R-:W-:Y:S02]  /*8b00*/  FMUL.FTZ R4, R10, R4 ;  /* 0x000000040a047220 */ /* 0x000fe40000410000 */
[----:B------:R-:W-:Y:S02]  /*8b10*/  @!P1 FADD.FTZ R5, -R5, -RZ ;  /* 0x800000ff05059221 */ /* 0x000fe40000010100 */
[----:B------:R-:W-:Y:S02]  /*8b20*/  FMUL.FTZ R2, R11, R2 ;  /* 0x000000020b027220 */ /* 0x000fe40000410000 */
[----:B------:R-:W-:Y:S02]  /*8b30*/  FMUL.FTZ R3, R14, R3 ;  /* 0x000000030e037220 */ /* 0x000fe40000410000 */
[----:B------:R-:W-:Y:S02]  /*8b40*/  @!P1 FADD.FTZ R8, -R8, -RZ ;  /* 0x800000ff08089221 */ /* 0x000fe40000010100 */
[----:B------:R-:W-:Y:S02]  /*8b50*/  FMUL.FTZ R5, R12, R5 ;  /* 0x000000050c057220 */ /* 0x000fe40000410000 */
[----:B------:R-:W-:Y:S02]  /*8b60*/  @!P1 FADD.FTZ R6, -R6, -RZ ;  /* 0x800000ff06069221 */ /* 0x000fe40000010100 */
[----:B------:R-:W-:Y:S02]  /*8b70*/  @!P1 FADD.FTZ R7, -R7, -RZ ;  /* 0x800000ff07079221 */ /* 0x000fe40000010100 */
[----:B------:R-:W-:Y:S02]  /*8b80*/  FMUL.FTZ R8, R15, R8 ;  /* 0x000000080f087220 */ /* 0x000fe40000410000 */
[----:B------:R-:W-:Y:S02]  /*8b90*/  FMUL.FTZ R6, R16, R6 ;  /* 0x0000000610067220 */ /* 0x000fe40000410000 */
[----:B------:R-:W-:Y:S02]  /*8ba0*/  FMUL.FTZ R7, R17, R7 ;  /* 0x0000000711077220 */ /* 0x000fe40000410000 */
[C---:B------:R-:W-:Y:S01]  /*8bb0*/  IMAD.U32 R9, R40.reuse, 0x10000, RZ ;  /* 0x0001000028097824 */ /* 0x040fe200078e00ff */
[----:B------:R-:W-:Y:S01]  /*8bc0*/  LOP3.LUT R10, R40, 0xffff0000, RZ, 0xc0, !PT ;  /* 0xffff0000280a7812 */ /* 0x000fe200078ec0ff */
[C---:B------:R-:W-:Y:S01]  /*8bd0*/  IMAD.U32 R11, R41.reuse, 0x10000, RZ ;  /* 0x00010000290b7824 */ /* 0x040fe200078e00ff */
[----:B------:R-:W-:Y:S01]  /*8be0*/  LOP3.LUT R12, R41, 0xffff0000, RZ, 0xc0, !PT ;  /* 0xffff0000290c7812 */ /* 0x000fe200078ec0ff */
[----:B------:R-:W-:Y:S01]  /*8bf0*/  FFMA.FTZ R0, R18, R9, R0 ;  /* 0x0000000912007223 */ /* 0x000fe20000010000 */
[C---:B------:R-:W-:Y:S01]  /*8c00*/  SHF.L.U32 R14, R42.reuse, 0x10, RZ ;  /* 0x000000102a0e7819 */ /* 0x040fe200000006ff */
[----:B------:R-:W-:Y:S01]  /*8c10*/  FFMA.FTZ R2, R31, R10, R2 ;  /* 0x0000000a1f027223 */ /* 0x000fe20000010002 */
[----:B------:R-:W-:Y:S01]  /*8c20*/  LOP3.LUT R15, R42, 0xffff0000, RZ, 0xc0, !PT ;  /* 0xffff00002a0f7812 */ /* 0x000fe200078ec0ff */
[----:B------:R-:W-:Y:S01]  /*8c30*/  FFMA.FTZ R3, R32, R11, R3 ;  /* 0x0000000b20037223 */ /* 0x000fe20000010003 */
[----:B------:R-:W-:Y:S01]  /*8c40*/  LOP3.LUT R17, R43, 0xffff0000, RZ, 0xc0, !PT ;  /* 0xffff00002b117812 */ /* 0x000fe200078ec0ff */
        /* <DEDUP_REMOVED lines=11> */
.L_x_4885:
[----:B------:R-:W-:Y:S05]  /*8d00*/  BSYNC B0 ;  /* 0x0000000000007941 */ /* 0x000fea0003800000 */
.L_x_4884:
[C---:B-1----:R-:W-:Y:S04]  /*8d10*/  LEA R2, P0, R247.reuse, R50, 0x1 ;  /* 0x00000032f7027211 */ /* 0x042fe800078008ff */
[----:B------:R-:W-:Y:S05]  /*8d20*/  LEA.HI.X R3, R247, R49, R250, 0x1, P0 ;  /* 0x00000031f7037211 */ /* 0x000fea00000f0cfa */
[----:B-----5:R1:W-:Y:S04]  /*8d30*/  ST.E.128 [R2.64], R8 ;  /* 0x0000000802007985 */ /* 0x0203e8000c101d06 */
.L_x_4883:
[----:B------:R-:W-:Y:S05]  /*8d40*/  BSYNC B1 ;  /* 0x0000000000017941 */ /* 0x000fea0003800000 */
.L_x_4882:
[----:B------:R-:W-:Y:S01]  /*8d50*/  ISETP.GE.AND P0, PT, R22, R57, PT ;  /* 0x000000391600720c */ /* 0x000fe20003f06270 */
[----:B------:R-:W-:Y:S01]  /*8d60*/  @!UPT UIADD3 URZ, URZ, URZ, URZ ;  /* 0x0000003f3f3ff290 */ /* 0x000fe2000fffe03f */
[----:B------:R-:W-:Y:S11]  /*8d70*/  BSSY B1, `(.L_x_4886) ;  /* 0x000005f000017945 */ /* 0x000ff60003800000 */
[----:B------:R-:W-:-:S05]  /*8d80*/  @P0 BRA `(.L_x_4887) ;  /* 0x000005d000000947 */ /* 0x000fca0003800000 */
[C---:B-12---:R-:W-:Y:S01]  /*8d90*/  LEA R2, P0, R76.reuse, R56, 0x1 ;  /* 0x000000384c027211 */ /* 0x046fe200078008ff */
        /* <DEDUP_REMOVED lines=20> */
[----:B-1----:R-:W-:Y:S02]  /*8ee0*/  LEA R2, P0, R5, R2, 0x1 ;  /* 0x0000000205027211 */ /* 0x002fe400078008ff */
        /* <DEDUP_REMOVED lines=67> */
.L_x_4889:
[----:B------:R-:W-:Y:S05]  /*9320*/  BSYNC B0 ;  /* 0x0000000000007941 */ /* 0x000fea0003800000 */
.L_x_4888:
[C---:B-1----:R-:W-:Y:S04]  /*9330*/  LEA R2, P0, R84.reuse, R50, 0x1 ;  /* 0x0000003254027211 */ /* 0x042fe800078008ff */
[----:B------:R-:W-:Y:S05]  /*9340*/  LEA.HI.X R3, R84, R49, R105, 0x1, P0 ;  /* 0x0000003154037211 */ /* 0x000fea00000f0c69 */
[----:B-----5:R1:W-:Y:S04]  /*9350*/  ST.E.128 [R2.64], R8 ;  /* 0x0000000802007985 */ /* 0x0203e8000c101d06 */
.L_x_4887:
[----:B------:R-:W-:Y:S05]  /*9360*/  BSYNC B1 ;  /* 0x0000000000017941 */ /* 0x000fea0003800000 */
.L_x_4886:
        /* <DEDUP_REMOVED lines=93> */
.L_x_4893:
[----:B------:R-:W-:Y:S05]  /*9940*/  BSYNC B0 ;  /* 0x0000000000007941 */ /* 0x000fea0003800000 */
.L_x_4892:
[C---:B-1----:R-:W-:Y:S04]  /*9950*/  LEA R2, P0, R83.reuse, R50, 0x1 ;  /* 0x0000003253027211 */ /* 0x042fe800078008ff */
[----:B------:R-:W-:Y:S05]  /*9960*/  LEA.HI.X R3, R83, R49, R104, 0x1, P0 ;  /* 0x0000003153037211 */ /* 0x000fea00000f0c68 */
[----:B-----5:R1:W-:Y:S04]  /*9970*/  ST.E.128 [R2.64], R8 ;  /* 0x0000000802007985 */ /* 0x0203e8000c101d06 */
.L_x_4891:
[----:B------:R-:W-:Y:S05]  /*9980*/  BSYNC B1 ;  /* 0x0000000000017941 */ /* 0x000fea0003800000 */
.L_x_4890:
[----:B------:R-:W-:Y:S11]  /*9990*/  ISETP.GE.AND P0, PT, R23, R57, PT ;  /* 0x000000391700720c */ /* 0x000ff60003f06270 */
[----:B------:R-:W-:Y:S02]  /*99a0*/  @!UPT UIADD3 URZ, URZ, URZ, URZ ;  /* 0x0000003f3f3ff290 */ /* 0x000fe4000fffe03f */
        /* <DEDUP_REMOVED lines=90> */
.L_x_4895:
[----:B------:R-:W-:Y:S05]  /*9f50*/  BSYNC B0 ;  /* 0x0000000000007941 */ /* 0x000fea0003800000 */
.L_x_4894:
[C---:B-1----:R-:W-:Y:S04]  /*9f60*/  LEA R2, P0, R82.reuse, R50, 0x1 ;  /* 0x0000003252027211 */ /* 0x042fe800078008ff */
[----:B------:R-:W-:Y:S05]  /*9f70*/  LEA.HI.X R3, R82, R49, R103, 0x1, P0 ;  /* 0x0000003152037211 */ /* 0x000fea00000f0c67 */
[----:B-----5:R1:W-:Y:S04]  /*9f80*/  ST.E.128 [R2.64], R8 ;  /* 0x0000000802007985 */ /* 0x0203e8000c101d06 */
.L_x_4881:
[----:B------:R-:W-:Y:S05]  /*9f90*/  BSYNC B2 ;  /* 0x0000000000027941 */ /* 0x000fea0003800000 */
.L_x_4880:
        /* <DEDUP_REMOVED lines=98> */
.L_x_4901:
[----:B------:R-:W-:Y:S05]  /*a5c0*/  BSYNC B0 ;  /* 0x0000000000007941 */ /* 0x000fea0003800000 */
.L_x_4900:
[C---:B-1----:R-:W-:Y:S04]  /*a5d0*/  LEA R2, P0, R94.reuse, R50, 0x1 ;  /* 0x000000325e027211 */ /* 0x042fe800078008ff */
[----:B------:R-:W-:Y:S05]  /*a5e0*/  LEA.HI.X R3, R94, R49, R115, 0x1, P0 ;  /* 0x000000315e037211 */ /* 0x000fea00000f0c73 */
[----:B-----5:R1:W-:Y:S04]  /*a5f0*/  ST.E.128 [R2.64], R8 ;  /* 0x0000000802007985 */ /* 0x0203e8000c101d06 */
.L_x_4899:
[----:B------:R-:W-:Y:S05]  /*a600*/  BSYNC B1 ;  /* 0x0000000000017941 */ /* 0x000fea0003800000 */
.L_x_4898:
        /* <DEDUP_REMOVED lines=93> */
.L_x_4905:
[----:B------:R-:W-:Y:S05]  /*abe0*/  BSYNC B0 ;  /* 0x0000000000007941 */ /* 0x000fea0003800000 */
.L_x_4904:
[C---:B-1----:R-:W-:Y:S04]  /*abf0*/  LEA R2, P0, R81.reuse, R50, 0x1 ;  /* 0x0000003251027211 */ /* 0x042fe800078008ff */
[----:B------:R-:W-:Y:S05]  /*ac00*/  LEA.HI.X R3, R81, R49, R102, 0x1, P0 ;  /* 0x0000003151037211 */ /* 0x000fea00000f0c66 */
[----:B-----5:R1:W-:Y:S04]  /*ac10*/  ST.E.128 [R2.64], R8 ;  /* 0x0000000802007985 */ /* 0x0203e8000c101d06 */
.L_x_4903:
[----:B------:R-:W-:Y:S05]  /*ac20*/  BSYNC B1 ;  /* 0x0000000000017941 */ /* 0x000fea0003800000 */
.L_x_4902:
        /* <DEDUP_REMOVED lines=93> */
.L_x_4909:
[----:B------:R-:W-:Y:S05]  /*b200*/  BSYNC B0 ;  /* 0x0000000000007941 */ /* 0x000fea0003800000 */
.L_x_4908:
[C---:B-1----:R-:W-:Y:S04]  /*b210*/  LEA R2, P0, R80.reuse, R50, 0x1 ;  /* 0x0000003250027211 */ /* 0x042fe800078008ff */
[----:B------:R-:W-:Y:S05]  /*b220*/  LEA.HI.X R3, R80, R49, R101, 0x1, P0 ;  /* 0x0000003150037211 */ /* 0x000fea00000f0c65 */
[----:B-----5:R1:W-:Y:S04]  /*b230*/  ST.E.128 [R2.64], R8 ;  /* 0x0000000802007985 */ /* 0x0203e8000c101d06 */
.L_x_4907:
[----:B------:R-:W-:Y:S05]  /*b240*/  BSYNC B1 ;  /* 0x0000000000017941 */ /* 0x000fea0003800000 */
.L_x_4906:
        /* <DEDUP_REMOVED lines=92> */
.L_x_4911:
[----:B------:R-:W-:Y:S05]  /*b810*/  BSYNC B0 ;  /* 0x0000000000007941 */ /* 0x000fea0003800000 */
.L_x_4910:
[C---:B-1----:R-:W-:Y:S04]  /*b820*/  LEA R2, P0, R79.reuse, R50, 0x1 ;  /* 0x000000324f027211 */ /* 0x042fe800078008ff */
[----:B------:R-:W-:Y:S05]  /*b830*/  LEA.HI.X R3, R79, R49, R100, 0x1, P0 ;  /* 0x000000314f037211 */ /* 0x000fea00000f0c64 */
[----:B-----5:R1:W-:Y:S04]  /*b840*/  ST.E.128 [R2.64], R8 ;  /* 0x0000000802007985 */ /* 0x0203e8000c101d06 */
.L_x_4897:
[----:B------:R-:W-:Y:S05]  /*b850*/  BSYNC B2 ;  /* 0x0000000000027941 */ /* 0x000fea0003800000 */
.L_x_4896:
        /* <DEDUP_REMOVED lines=9> */
[----:B-12---:R-:W-:Y:S01]  /*b8f0*/  MOV R2, R56 ;  /* 0x0000003800027202 */ /* 0x006fe20000000f00 */
[----:B------:R-:W-:Y:S01]  /*b900*/  IMAD R0, R67, 0x60, RZ ;  /* 0x0000006043007824 */ /* 0x000fe200078e02ff */
[----:B------:R-:W-:Y:S01]  /*b910*/  MOV R3, R51 ;  /* 0x0000003300037202 */ /* 0x000fe20000000f00 */
[----:B------:R-:W-:Y:S01]  /*b920*/  BSSY B0, `(.L_x_4916) ;  /* 0x0000059000007945 */ /* 0x000fe20003800000 */
[----:B------:R-:W-:Y:S03]  /*b930*/  ISETP.GE.AND P0, PT, R20, R13, PT ;  /* 0x0000000d1400720c */ /* 0x000fe60003f06270 */
[----:B------:R-:W-:Y:S05]  /*b940*/  IMAD.WIDE.U32 R2, R66, 0x60, R2 ;  /* 0x0000006042027825 */ /* 0x000fea00078e0002 */
        /* <DEDUP_REMOVED lines=86> */
.L_x_4917:
[----:B------:R-:W-:Y:S05]  /*beb0*/  BSYNC B0 ;  /* 0x0000000000007941 */ /* 0x000fea0003800000 */
.L_x_4916:
[----:B-1----:R-:W-:Y:S01]  /*bec0*/  MOV R2, R50 ;  /* 0x0000003200027202 */ /* 0x002fe20000000f00 */
[----:B------:R-:W-:Y:S01]  /*bed0*/  IMAD R0, R121, 0x60, RZ ;  /* 0x0000006079007824 */ /* 0x000fe200078e02ff */
[----:B------:R-:W-:Y:S05]  /*bee0*/  MOV R3, R49 ;  /* 0x0000003100037202 */ /* 0x000fea0000000f00 */
[----:B------:R-:W-:Y:S05]  /*bef0*/  IMAD.WIDE.U32 R2, R120, 0x60, R2 ;  /* 0x0000006078027825 */ /* 0x000fea00078e0002 */
[----:B------:R-:W-:Y:S05]  /*bf00*/  IADD3 R3, R3, R0, RZ ;  /* 0x0000000003037210 */ /* 0x000fea0007ffe0ff */
[----:B-----5:R1:W-:Y:S02]  /*bf10*/  ST.E.128 [R2.64], R8 ;  /* 0x0000000802007985 */ /* 0x0203e4000c101d06 */
.L_x_4915:
[----:B------:R-:W-:Y:S05]  /*bf20*/  BSYNC B1 ;  /* 0x0000000000017941 */ /* 0x000fea0003800000 */
.L_x_4914:
        /* <DEDUP_REMOVED lines=93> */
.L_x_4921:
[----:B------:R-:W-:Y:S05]  /*c500*/  BSYNC B0 ;  /* 0x0000000000007941 */ /* 0x000fea0003800000 */
.L_x_4920:
[C---:B-1----:R-:W-:Y:S04]  /*c510*/  LEA R2, P0, R93.reuse, R50, 0x1 ;  /* 0x000000325d027211 */ /* 0x042fe800078008ff */
[----:B------:R-:W-:Y:S05]  /*c520*/  LEA.HI.X R3, R93, R49, R114, 0x1, P0 ;  /* 0x000000315d037211 */ /* 0x000fea00000f0c72 */
[----:B-----5:R1:W-:Y:S04]  /*c530*/  ST.E.128 [R2.64], R8 ;  /* 0x0000000802007985 */ /* 0x0203e8000c101d06 */
.L_x_4919:
[----:B------:R-:W-:Y:S05]  /*c540*/  BSYNC B1 ;  /* 0x0000000000017941 */ /* 0x000fea0003800000 */
.L_x_4918:
        /* <DEDUP_REMOVED lines=93> */
.L_x_4925:
[----:B------:R-:W-:Y:S05]  /*cb20*/  BSYNC B0 ;  /* 0x0000000000007941 */ /* 0x000fea0003800000 */
.L_x_4924:
[C---:B-1----:R-:W-:Y:S04]  /*cb30*/  LEA R2, P0, R92.reuse, R50, 0x1 ;  /* 0x000000325c027211 */ /* 0x042fe800078008ff */
[----:B------:R-:W-:Y:S05]  /*cb40*/  LEA.HI.X R3, R92, R49, R113, 0x1, P0 ;  /* 0x000000315c037211 */ /* 0x000fea00000f0c71 */
[----:B-----5:R1:W-:Y:S04]  /*cb50*/  ST.E.128 [R2.64], R8 ;  /* 0x0000000802007985 */ /* 0x0203e8000c101d06 */
.L_x_4923:
[----:B------:R-:W-:Y:S05]  /*cb60*/  BSYNC B1 ;  /* 0x0000000000017941 */ /* 0x000fea0003800000 */
.L_x_4922:
        /* <DEDUP_REMOVED lines=41> */
[C---:B---3--:R-:W-:Y:S01]  /*ce00*/  IMAD.U32 R12, R6.reuse, 0x10000, RZ ;  /* 0x00010000060c7824 */ /* 0x048fe200078e00ff */
[----:B------:R-:W-:Y:S01]  /*ce10*/  LOP3.LUT R10, R5, 0xffff0000, RZ, 0xc0, !PT ;  /* 0xffff0000050a7812 */ /* 0x000fe200078ec0ff */
[----:B------:R-:W-:Y:S01]  /*ce20*/  IMAD.U32 R16, R7, 0x10000, RZ ;  /* 0x0001000007107824 */ /* 0x000fe200078e00ff */
[----:B------:R-:W-:Y:S02]  /*ce30*/  SHF.L.U32 R13, R5, 0x10, RZ ;  /* 0x00000010050d7819 */ /* 0x000fe400000006ff */
        /* <DEDUP_REMOVED lines=31> */
[----:B------:R-:W-:Y:S01]  /*d030*/  SHF.L.U32 R13, R42, 0x10, RZ ;  /* 0x000000102a0d7819 */ /* 0x000fe200000006ff */
[----:B------:R-:W-:Y:S01]  /*d040*/  FFMA.FTZ R2, R18, R10, R2 ;  /* 0x0000000a12027223 */ /* 0x000fe20000010002 */
[----:B------:R-:W-:Y:S01]  /*d050*/  LOP3.LUT R14, R42, 0xffff0000, RZ, 0xc0, !PT ;  /* 0xffff00002a0e7812 */ /* 0x000fe200078ec0ff */
[----:B------:R-:W-:Y:S01]  /*d060*/  FFMA.FTZ R3, R31, R11, R3 ;  /* 0x0000000b1f037223 */ /* 0x000fe20000010003 */
[C---:B------:R-:W-:Y:S01]  /*d070*/  LOP3.LUT R16, R43.reuse, 0xffff0000, RZ, 0xc0, !PT ;  /* 0xffff00002b107812 */ /* 0x040fe200078ec0ff */
        /* <DEDUP_REMOVED lines=11> */
.L_x_4927:
[----:B------:R-:W-:Y:S05]  /*d130*/  BSYNC B0 ;  /* 0x0000000000007941 */ /* 0x000fea0003800000 */
.L_x_4926:
[C---:B-1----:R-:W-:Y:S04]  /*d140*/  LEA R2, P0, R91.reuse, R50, 0x1 ;  /* 0x000000325b027211 */ /* 0x042fe800078008ff */
[----:B------:R-:W-:Y:S05]  /*d150*/  LEA.HI.X R3, R91, R49, R112, 0x1, P0 ;  /* 0x000000315b037211 */ /* 0x000fea00000f0c70 */
[----:B-----5:R1:W-:Y:S04]  /*d160*/  ST.E.128 [R2.64], R8 ;  /* 0x0000000802007985 */ /* 0x0203e8000c101d06 */
.L_x_4913:
[----:B------:R-:W-:Y:S05]  /*d170*/  BSYNC B2 ;  /* 0x0000000000027941 */ /* 0x000fea0003800000 */
.L_x_4912:
        /* <DEDUP_REMOVED lines=11> */
.L_x_4829:
[----:B------:R-:W-:Y:S01]  /*d230*/  BSSY B0, `(.L_x_4928) ;  /* 0x000001e000007945 */ /* 0x000fe20003800000 */
[----:B------:R-:W-:-:S05]  /*d240*/  @!P2 BRA `(.L_x_4929) ;  /* 0x000001c00000a947 */ /* 0x000fca0003800000 */
[----:B------:R-:W-:Y:S02]  /*d250*/  ISETP.NE.AND P1, PT, R69, RZ, PT ;  /* 0x000000ff4500720c */ /* 0x000fe40003f25270 */
[----:B------:R-:W-:Y:S11]  /*d260*/  ISETP.NE.AND P0, PT, R72, RZ, PT ;  /* 0x000000ff4800720c */ /* 0x000ff60003f05270 */
[--C-:B------:R-:W-:Y:S01]  /*d270*/  @P1 IMAD.MOV.U32 R2, RZ, RZ, R56.reuse ;  /* 0x000000ffff021224 */ /* 0x100fe200078e0038 */
[----:B-1----:R-:W-:Y:S01]  /*d280*/  @P1 MOV R4, R50 ;  /* 0x0000003200041202 */ /* 0x002fe20000000f00 */
[----:B------:R-:W-:Y:S02]  /*d290*/  @P1 IMAD.MOV.U32 R3, RZ, RZ, R51 ;  /* 0x000000ffff031224 */ /* 0x000fe400078e0033 */
[----:B------:R-:W-:Y:S03]  /*d2a0*/  @P1 IMAD.MOV.U32 R5, RZ, RZ, R49 ;  /* 0x000000ffff051224 */ /* 0x000fe600078e0031 */
[----:B------:R1:W2:Y:S02]  /*d2b0*/  @P1 LD.E.128 R8, [R2.64] ;  /* 0x0000000602081980 */ /* 0x0002a4000c101d00 */
[----:B-1----:R-:W-:Y:S01]  /*d2c0*/  @P0 IMAD.MOV.U32 R2, RZ, RZ, R56 ;  /* 0x000000ffff020224 */ /* 0x002fe200078e0038 */
[----:B------:R-:W-:Y:S01]  /*d2d0*/  @P0 MOV R3, R51 ;  /* 0x0000003300030202 */ /* 0x000fe20000000f00 */
[----:B--2---:R1:W-:Y:S01]  /*d2e0*/  @P1 ST.E.128 [R4.64], R8 ;  /* 0x0000000804001985 */ /* 0x0043e2000c101d06 */
[----:B------:R-:W-:Y:S03]  /*d2f0*/  ISETP.NE.AND P1, PT, R71, RZ, PT ;  /* 0x000000ff4700720c */ /* 0x000fe60003f25270 */
[----:B-1----:R1:W2:Y:S01]  /*d300*/  @P0 LD.E.128 R8, [R2.64+0x80] ;  /* 0x0000800602080980 */ /* 0x0022a2000c101d00 */
[----:B------:R-:W-:Y:S01]  /*d310*/  @P0 IMAD.MOV.U32 R4, RZ, RZ, R50 ;  /* 0x000000ffff040224 */ /* 0x000fe200078e0032 */
[----:B------:R-:W-:Y:S08]  /*d320*/  @P0 MOV R5, R49 ;  /* 0x0000003100050202 */ /* 0x000ff00000000f00 */
[----:B-1----:R-:W-:Y:S01]  /*d330*/  @P1 IMAD.MOV.U32 R2, RZ, RZ, R56 ;  /* 0x000000ffff021224 */ /* 0x002fe200078e0038 */
[----:B------:R-:W-:Y:S01]  /*d340*/  @P1 MOV R3, R51 ;  /* 0x0000003300031202 */ /* 0x000fe20000000f00 */
[----:B--2---:R1:W-:Y:S01]  /*d350*/  @P0 ST.E.128 [R4.64+0x80], R8 ;  /* 0x0000800804000985 */ /* 0x0043e2000c101d06 */
[----:B------:R-:W-:Y:S03]  /*d360*/  ISETP.NE.AND P0, PT, R70, RZ, PT ;  /* 0x000000ff4600720c */ /* 0x000fe60003f05270 */
[----:B-1----:R1:W2:Y:S01]  /*d370*/  @P1 LD.E.128 R8, [R2.64+0x100] ;  /* 0x0001000602081980 */ /* 0x0022a2000c101d00 */
[----:B------:R-:W-:Y:S01]  /*d380*/  @P1 IMAD.MOV.U32 R4, RZ, RZ, R50 ;  /* 0x000000ffff041224 */ /* 0x000fe200078e0032 */
[----:B------:R-:W-:Y:S08]  /*d390*/  @P1 MOV R5, R49 ;  /* 0x0000003100051202 */ /* 0x000ff00000000f00 */
[----:B-1----:R-:W-:Y:S01]  /*d3a0*/  @P0 IMAD.MOV.U32 R2, RZ, RZ, R56 ;  /* 0x000000ffff020224 */ /* 0x002fe200078e0038 */
[----:B------:R-:W-:Y:S01]  /*d3b0*/  @P0 MOV R3, R51 ;  /* 0x0000003300030202 */ /* 0x000fe20000000f00 */
[----:B--2---:R1:W-:Y:S04]  /*d3c0*/  @P1 ST.E.128 [R4.64+0x100], R8 ;  /* 0x0001000804001985 */ /* 0x0043e8000c101d06 */
[----:B-1----:R1:W2:Y:S02]  /*d3d0*/  @P0 LD.E.128 R4, [R2.64+0x180] ;  /* 0x0001800602040980 */ /* 0x0022a4000c101d00 */
[----:B-1----:R-:W-:Y:S01]  /*d3e0*/  @P0 IMAD.MOV.U32 R2, RZ, RZ, R50 ;  /* 0x000000ffff020224 */ /* 0x002fe200078e0032 */
[----:B------:R-:W-:Y:S05]  /*d3f0*/  @P0 MOV R3, R49 ;  /* 0x0000003100030202 */ /* 0x000fea0000000f00 */
[----:B--2---:R1:W-:Y:S02]  /*d400*/  @P0 ST.E.128 [R2.64+0x180], R4 ;  /* 0x0001800402000985 */ /* 0x0043e4000c101d06 */
.L_x_4929:
[----:B------:R-:W-:Y:S05]  /*d410*/  BSYNC B0 ;  /* 0x0000000000007941 */ /* 0x000fea0003800000 */
.L_x_4928:
        /* <DEDUP_REMOVED lines=10> */
[----:B------:R-:W-:Y:S03]  /*d4c0*/  @P3 LEA.HI.X R5, R247, R49, R250, 0x1, P1 ;  /* 0x00000031f7053211 */ /* 0x000fe600008f0cfa */
[----:B------:R1:W2:Y:S02]  /*d4d0*/  @P3 LD.E.128 R8, [R2.64] ;  /* 0x0000000602083980 */ /* 0x0002a4000c101d00 */
[C---:B-1----:R-:W-:Y:S04]  /*d4e0*/  @P2 LEA R2, P0, R76.reuse, R56, 0x1 ;  /* 0x000000384c022211 */ /* 0x042fe800078008ff */
[----:B------:R-:W-:Y:S01]  /*d4f0*/  @P2 LEA.HI.X R3, R76, R51, R97, 0x1, P0 ;  /* 0x000000334c032211 */ /* 0x000fe200000f0c61 */
        /* <DEDUP_REMOVED lines=19> */
.L_x_4931:
[----:B------:R-:W-:Y:S05]  /*d630*/  BSYNC B0 ;  /* 0x0000000000007941 */ /* 0x000fea0003800000 */
.L_x_4930:
        /* <DEDUP_REMOVED lines=33> */
.L_x_4933:
[----:B------:R-:W-:Y:S05]  /*d850*/  BSYNC B0 ;  /* 0x0000000000007941 */ /* 0x000fea0003800000 */
.L_x_4932:
        /* <DEDUP_REMOVED lines=8> */
[----:B------:R-:W-:Y:S01]  /*d8e0*/  @P1 IMAD.MOV.U32 R3, RZ, RZ, R51 ;  /* 0x000000ffff031224 */ /* 0x000fe200078e0033 */
[-C--:B------:R-:W-:Y:S01]  /*d8f0*/  @P2 LEA R4, P0, R87, R56.reuse, 0x1 ;  /* 0x0000003857042211 */ /* 0x080fe200078008ff */
[----:B------:R-:W-:Y:S02]  /*d900*/  @P1 IMAD R0, R67, 0x60, RZ ;  /* 0x0000006043001824 */ /* 0x000fe400078e02ff */
[----:B------:R-:W-:Y:S01]  /*d910*/  @P1 IMAD.WIDE.U32 R2, R66, 0x60, R2 ;  /* 0x0000006042021825 */ /* 0x000fe200078e0002 */
[-C--:B------:R-:W-:Y:S03]  /*d920*/  @P2 LEA.HI.X R5, R87, R51.reuse, R108, 0x1, P0 ;  /* 0x0000003357052211 */ /* 0x080fe600000f0c6c */
[----:B------:R-:W-:Y:S02]  /*d930*/  @P1 IMAD.IADD R3, R3, 0x1, R0 ;  /* 0x0000000103031824 */ /* 0x000fe400078e0200 */
[----:B------:R-:W-:Y:S03]  /*d940*/  @P1 IMAD R0, R121, 0x60, RZ ;  /* 0x0000006079001824 */ /* 0x000fe600078e02ff */
[----:B------:R1:W2:Y:S02]  /*d950*/  @P1 LD.E.128 R8, [R2.64] ;  /* 0x0000000602081980 */ /* 0x0002a4000c101d00 */
[----:B-1----:R-:W-:Y:S02]  /*d960*/  @P1 IMAD.MOV.U32 R2, RZ, RZ, R50 ;  /* 0x000000ffff021224 */ /* 0x002fe400078e0032 */
[----:B------:R-:W-:Y:S04]  /*d970*/  @P1 IMAD.MOV.U32 R3, RZ, RZ, R49 ;  /* 0x000000ffff031224 */ /* 0x000fe800078e0031 */
[----:B------:R-:W-:Y:S04]  /*d980*/  @P1 IMAD.WIDE.U32 R2, R120, 0x60, R2 ;  /* 0x0000006078021825 */ /* 0x000fe800078e0002 */
[----:B------:R-:W-:Y:S05]  /*d990*/  @P1 IMAD.IADD R3, R3, 0x1, R0 ;  /* 0x0000000103031824 */ /* 0x000fea00078e0200 */
[----:B--2---:R1:W-:Y:S04]  /*d9a0*/  @P1 ST.E.128 [R2.64], R8 ;  /* 0x0000000802001985 */ /* 0x0043e8000c101d06 */
[----:B-1----:R1:W2:Y:S01]  /*d9b0*/  @P2 LD.E.128 R8, [R4.64] ;  /* 0x0000000604082980 */ /* 0x0022a2000c101d00 */
[C---:B------:R-:W-:Y:S04]  /*d9c0*/  @P3 LEA R2, P0, R89.reuse, R56, 0x1 ;  /* 0x0000003859023211 */ /* 0x040fe800078008ff */
[----:B------:R-:W-:Y:S02]  /*d9d0*/  @P3 LEA.HI.X R3, R89, R51, R110, 0x1, P0 ;  /* 0x0000003359033211 */ /* 0x000fe400000f0c6e */
[CC--:B-1----:R-:W-:Y:S04]  /*d9e0*/  @P2 LEA R4, P1, R93.reuse, R50.reuse, 0x1 ;  /* 0x000000325d042211 */ /* 0x0c2fe800078208ff */
[-C--:B------:R-:W-:Y:S02]  /*d9f0*/  @P2 LEA.HI.X R5, R93, R49.reuse, R114, 0x1, P1 ;  /* 0x000000315d052211 */ /* 0x080fe400008f0c72 */
[----:B------:R-:W-:Y:S03]  /*da00*/  ISETP.NE.AND P1, PT, R70, RZ, PT ;  /* 0x000000ff4600720c */ /* 0x000fe60003f25270 */
        /* <DEDUP_REMOVED lines=11> */
.L_x_4863:
[----:B------:R-:W-:Y:S05]  /*dac0*/  BSYNC B3 ;  /* 0x0000000000037941 */ /* 0x000fea0003800000 */
.L_x_4828:
        /* <DEDUP_REMOVED lines=15> */
[----:B------:R-:W-:Y:S03]  /*dbc0*/  IABS R9, R28 ;  /* 0x0000001c00097213 */ /* 0x000fe60000000000 */
        /* <DEDUP_REMOVED lines=8> */
[--C-:B-1----:R-:W-:Y:S02]  /*dc50*/  IMAD.MOV R0, RZ, RZ, -R7.reuse ;  /* 0x000000ffff007224 */ /* 0x102fe400078e0a07 */
[----:B------:R-:W-:Y:S02]  /*dc60*/  IMAD.MOV.U32 R6, RZ, RZ, RZ ;  /* 0x000000ffff067224 */ /* 0x000fe400078e00ff */
[----:B------:R-:W-:Y:S01]  /*dc70*/  IMAD.MOV.U32 R2, RZ, RZ, R0 ;  /* 0x000000ffff027224 */ /* 0x000fe200078e0000 */
[----:B------:R-:W-:Y:S03]  /*dc80*/  IADD3 R0, R30, -0x80, RZ ;  /* 0xffffff801e007810 */ /* 0x000fe60007ffe0ff */
[----:B------:R-:W-:Y:S01]  /*dc90*/  IMAD R2, R2, R5, RZ ;  /* 0x0000000502027224 */ /* 0x000fe200078e02ff */
[----:B------:R-:W-:Y:S03]  /*dca0*/  IABS R4, R0 ;  /* 0x0000000000047213 */ /* 0x000fe60000000000 */
[----:B------:R-:W-:Y:S04]  /*dcb0*/  IMAD.HI.U32 R7, R7, R2, R6 ;  /* 0x0000000207077227 */ /* 0x000fe800078e0006 */
[----:B------:R-:W-:Y:S02]  /*dcc0*/  IMAD.MOV.U32 R6, RZ, RZ, R4 ;  /* 0x000000ffff067224 */ /* 0x000fe400078e0004 */
[C---:B------:R-:W-:Y:S04]  /*dcd0*/  IMAD.HI.U32 R4, R7.reuse, R9, RZ ;  /* 0x0000000907047227 */ /* 0x040fe800078e00ff */
[----:B------:R-:W-:Y:S04]  /*dce0*/  IMAD.HI.U32 R2, R7, R6, RZ ;  /* 0x0000000607027227 */ /* 0x000fe800078e00ff */
[-C--:B------:R-:W-:Y:S02]  /*dcf0*/  IMAD R7, R4, R8.reuse, R9 ;  /* 0x0000000804077224 */ /* 0x080fe400078e0209 */
[----:B------:R-:W-:Y:S03]  /*dd00*/  IMAD R6, R2, R8, R6 ;  /* 0x0000000802067224 */ /* 0x000fe600078e0206 */
[C---:B------:R-:W-:Y:S02]  /*dd10*/  ISETP.GT.U32.AND P3, PT, R5.reuse, R7, PT ;  /* 0x000000070500720c */ /* 0x040fe40003f64070 */
[----:B------:R-:W-:Y:S11]  /*dd20*/  ISETP.GT.U32.AND P0, PT, R5, R6, PT ;  /* 0x000000060500720c */ /* 0x000ff60003f04070 */
[----:B------:R-:W-:Y:S01]  /*dd30*/  @!P3 IADD3 R4, R4, 0x1, RZ ;  /* 0x000000010404b810 */ /* 0x000fe20007ffe0ff */
[----:B------:R-:W-:Y:S01]  /*dd40*/  @!P3 IMAD.IADD R7, R7, 0x1, -R5 ;  /* 0x000000010707b824 */ /* 0x000fe200078e0a05 */
[-C--:B------:R-:W-:Y:S02]  /*dd50*/  @!P0 IADD3 R6, R6, -R5.reuse, RZ ;  /* 0x8000000506068210 */ /* 0x080fe40007ffe0ff */
[----:B------:R-:W-:Y:S02]  /*dd60*/  @!P0 IADD3 R2, R2, 0x1, RZ ;  /* 0x0000000102028810 */ /* 0x000fe40007ffe0ff */
[-C--:B------:R-:W-:Y:S02]  /*dd70*/  ISETP.GE.U32.AND P4, PT, R6, R5.reuse, PT ;  /* 0x000000050600720c */ /* 0x080fe40003f86070 */
[----:B------:R-:W-:Y:S02]  /*dd80*/  ISETP.GE.U32.AND P5, PT, R7, R5, PT ;  /* 0x000000050700720c */ /* 0x000fe40003fa6070 */
[-C--:B------:R-:W-:Y:S02]  /*dd90*/  LOP3.LUT R6, R0, R3.reuse, RZ, 0x3c, !PT ;  /* 0x0000000300067212 */ /* 0x080fe400078e3cff */
[-C--:B------:R-:W-:Y:S02]  /*dda0*/  LOP3.LUT R5, R28, R3.reuse, RZ, 0x3c, !PT ;  /* 0x000000031c057212 */ /* 0x080fe400078e3cff */
[----:B------:R-:W-:Y:S02]  /*ddb0*/  ISETP.GE.AND P1, PT, R6, RZ, PT ;  /* 0x000000ff0600720c */ /* 0x000fe40003f26270 */
[----:B------:R-:W-:Y:S02]  /*ddc0*/  ISETP.GE.AND P2, PT, R5, RZ, PT ;  /* 0x000000ff0500720c */ /* 0x000fe40003f46270 */
[----:B------:R-:W-:Y:S02]  /*ddd0*/  LOP3.LUT R6, RZ, R3, RZ, 0x33, !PT ;  /* 0x00000003ff067212 */ /* 0x000fe400078e33ff */
[----:B------:R-:W-:Y:S02]  /*dde0*/  @P4 IADD3 R2, R2, 0x1, RZ ;  /* 0x0000000102024810 */ /* 0x000fe40007ffe0ff */
[----:B------:R-:W-:Y:S02]  /*ddf0*/  @P5 IADD3 R4, R4, 0x1, RZ ;  /* 0x0000000104045810 */ /* 0x000fe40007ffe0ff */
[----:B------:R-:W-:Y:S02]  /*de00*/  ISETP.NE.AND P0, PT, R3, RZ, PT ;  /* 0x000000ff0300720c */ /* 0x000fe40003f05270 */
[----:B------:R-:W-:Y:S01]  /*de10*/  IADD3 R0, -R28, R0, RZ ;  /* 0x000000001c007210 */ /* 0x000fe20007ffe1ff */
[----:B------:R-:W-:Y:S02]  /*de20*/  @!P1 IMAD.MOV R2, RZ, RZ, -R2 ;  /* 0x000000ffff029224 */ /* 0x000fe400078e0a02 */
[----:B------:R-:W-:Y:S03]  /*de30*/  @!P2 IMAD.MOV R4, RZ, RZ, -R4 ;  /* 0x000000ffff04a224 */ /* 0x000fe600078e0a04 */
[C---:B------:R-:W-:Y:S02]  /*de40*/  SEL R5, R6.reuse, R2, !P0 ;  /* 0x0000000206057207 */ /* 0x040fe40004000000 */
[----:B------:R-:W-:Y:S02]  /*de50*/  SEL R2, R6, R4, !P0 ;  /* 0x0000000406027207 */ /* 0x000fe40004000000 */
[CC--:B------:R-:W-:Y:S01]  /*de60*/  LEA R10, P1, R5.reuse, R240.reuse, 0x2 ;  /* 0x000000f0050a7211 */ /* 0x0c0fe200078210ff */
[----:B------:R-:W2:Y:S01]  /*de70*/  LD.E.64 R6, [R24.64+0x40] ;  /* 0x0000400618067980 */ /* 0x000ea2000c101b00 */
[C---:B------:R-:W-:Y:S02]  /*de80*/  LEA R8, P0, R2.reuse, R240, 0x2 ;  /* 0x000000f002087211 */ /* 0x040fe400078010ff */
[-C--:B------:R-:W-:Y:S02]  /*de90*/  LEA.HI.X.SX32 R11, R5, R241.reuse, 0x2, P1 ;  /* 0x000000f1050b7211 */ /* 0x080fe400008f16ff */
[C---:B------:R-:W-:Y:S01]  /*dea0*/  LEA.HI.X.SX32 R9, R2.reuse, R241, 0x2, P0 ;  /* 0x000000f102097211 */ /* 0x040fe200000f16ff */
[----:B------:R-:W-:Y:S02]  /*deb0*/  IMAD.IADD R2, R2, 0x1, -R5 ;  /* 0x0000000102027824 */ /* 0x000fe400078e0a05 */
[----:B------:R1:W4:Y:S02]  /*dec0*/  LD.E R15, [R10.64] ;  /* 0x000000060a0f7980 */ /* 0x000324000c101900 */
[----:B------:R-:W-:Y:S02]  /*ded0*/  IMAD R0, R2, R3, R0 ;  /* 0x0000000302007224 */ /* 0x000fe400078e0200 */
[----:B------:R3:W4:Y:S03]  /*dee0*/  LD.E R4, [R8.64] ;  /* 0x0000000608047980 */ /* 0x000726000c101900 */
[----:B------:R-:W-:Y:S01]  /*def0*/  SHF.R.S32.HI R14, RZ, 0x1f, R0 ;  /* 0x0000001fff0e7819 */ /* 0x000fe20000011400 */
[----:B-1----:R-:W4:Y:S06]  /*df00*/  LD.E.64 R10, [R24.64+0x38] ;  /* 0x00003806180a7980 */ /* 0x002f2c000c101b00 */
[----:B---3--:R-:W3:Y:S01]  /*df10*/  LD.E.64 R8, [R24.64+0x20] ;  /* 0x0000200618087980 */ /* 0x008ee2000c101b00 */
[----:B--2---:R-:W-:Y:S04]  /*df20*/  IMAD R2, R7, R0, RZ ;  /* 0x0000000007027224 */ /* 0x004fe800078e02ff */
[C---:B------:R-:W-:Y:S02]  /*df30*/  IMAD R7, R6.reuse, R14, R2 ;  /* 0x0000000e06077224 */ /* 0x040fe400078e0202 */
[----:B----4-:R-:W-:Y:S02]  /*df40*/  IMAD.IADD R15, R15, 0x1, -R4 ;  /* 0x000000010f0f7824 */ /* 0x010fe400078e0a04 */
[----:B------:R-:W-:Y:S03]  /*df50*/  IMAD.WIDE.U32 R4, R6, R0, RZ ;  /* 0x0000000006047225 */ /* 0x000fe600078e00ff */
[----:B------:R-:W-:Y:S01]  /*df60*/  SHF.R.S32.HI R16, RZ, 0x1f, R15 ;  /* 0x0000001fff107819 */ /* 0x000fe2000001140f */
[----:B------:R-:W-:Y:S04]  /*df70*/  IMAD.IADD R5, R5, 0x1, R7 ;  /* 0x0000000105057824 */ /* 0x000fe800078e0207 */
[----:B------:R-:W-:Y:S05]  /*df80*/  IMAD.WIDE.U32 R4, R15, R12, R4 ;  /* 0x0000000c0f047225 */ /* 0x000fea00078e0004 */
[----:B------:R-:W-:Y:S01]  /*df90*/  LEA R65, P1, R4, R65, 0x1 ;  /* 0x0000004104417211 */ /* 0x000fe200078208ff */
[-C--:B---3--:R-:W-:Y:S04]  /*dfa0*/  IMAD R2, R9, R15.reuse, RZ ;  /* 0x0000000f09027224 */ /* 0x088fe800078e02ff */
[C---:B------:R-:W-:Y:S02]  /*dfb0*/  IMAD R6, R8.reuse, R16, R2 ;  /* 0x0000001008067224 */ /* 0x040fe400078e0202 */
[-C--:B------:R-:W-:Y:S04]  /*dfc0*/  IMAD.WIDE.U32 R2, R8, R15.reuse, RZ ;  /* 0x0000000f08027225 */ /* 0x080fe800078e00ff */
[----:B------:R-:W-:Y:S01]  /*dfd0*/  IMAD R15, R13, R15, RZ ;  /* 0x0000000f0d0f7224 */ /* 0x000fe200078e02ff */
[----:B------:R-:W-:Y:S01]  /*dfe0*/  IADD3 R3, R3, R6, RZ ;  /* 0x0000000603037210 */ /* 0x000fe20007ffe0ff */
[----:B------:R-:W-:Y:S04]  /*dff0*/  IMAD R6, R11, R0, RZ ;  /* 0x000000000b067224 */ /* 0x000fe800078e02ff */
        /* <DEDUP_REMOVED lines=9> */
.L_x_4935:
[----:B------:R-:W-:Y:S01]  /*e090*/  MOV R5, R64 ;  /* 0x0000004000057202 */ /* 0x000fe20000000f00 */
[----:B------:R-:W2:Y:S01]  /*e0a0*/  LD.E R6, [R24.64+0x40] ;  /* 0x0000400618067980 */ /* 0x000ea2000c101900 */
[----:B------:R-:W-:Y:S01]  /*e0b0*/  MOV R3, R49 ;  /* 0x0000003100037202 */ /* 0x000fe20000000f00 */
[----:B------:R-:W-:Y:S02]  /*e0c0*/  IMAD.MOV.U32 R4, RZ, RZ, R65 ;  /* 0x000000ffff047224 */ /* 0x000fe400078e0041 */
[----:B------:R-:W3:Y:S01]  /*e0d0*/  LD.E R0, [R24.64+0x38] ;  /* 0x0000380618007980 */ /* 0x000ee2000c101900 */
[----:B------:R-:W-:Y:S02]  /*e0e0*/  IMAD.MOV.U32 R2, RZ, RZ, R50 ;  /* 0x000000ffff027224 */ /* 0x000fe400078e0032 */
[----:B---3--:R-:W-:Y:S02]  /*e0f0*/  IMAD.U32 R0, R0, -0x40, RZ ;  /* 0xffffffc000007824 */ /* 0x008fe400078e00ff */
[----:B--2---:R-:W-:Y:S03]  /*e100*/  IMAD.U32 R6, R6, -0x40, RZ ;  /* 0xffffffc006067824 */ /* 0x004fe600078e00ff */
[----:B------:R-:W-:Y:S02]  /*e110*/  LEA R50, P0, R0, R2, 0x1 ;  /* 0x0000000200327211 */ /* 0x000fe400078008ff */
[----:B------:R-:W-:Y:S02]  /*e120*/  LEA R65, P1, R6, R4, 0x1 ;  /* 0x0000000406417211 */ /* 0x000fe400078208ff */
[----:B------:R-:W-:Y:S02]  /*e130*/  LEA.HI.X.SX32 R49, R0, R3, 0x1, P0 ;  /* 0x0000000300317211 */ /* 0x000fe400000f0eff */
[----:B------:R-:W-:Y:S04]  /*e140*/  LEA.HI.X.SX32 R64, R6, R5, 0x1, P1 ;  /* 0x0000000506407211 */ /* 0x000fe800008f0eff */
.L_x_4936:
[----:B------:R-:W-:Y:S05]  /*e150*/  BSYNC B0 ;  /* 0x0000000000007941 */ /* 0x000fea0003800000 */
.L_x_4934:
[----:B------:R-:W-:Y:S04]  /*e160*/  IADD3 R29, R29, -0x1, RZ ;  /* 0xffffffff1d1d7810 */ /* 0x000fe80007ffe0ff */
[----:B------:R-:W-:Y:S11]  /*e170*/  ISETP.GT.AND P0, PT, R29, R126, PT ;  /* 0x0000007e1d00720c */ /* 0x000ff60003f04270 */
[----:B------:R-:W-:Y:S02]  /*e180*/  @!UPT UIADD3 URZ, URZ, URZ, URZ ;  /* 0x0000003f3f3ff290 */ /* 0x000fe4000fffe03f */
[----:B------:R-:W-:-:S05]  /*e190*/  @P0 BRA `(.L_x_4937) ;  /* 0xffff4d5000000947 */ /* 0x000fca000383ffff */
.L_x_4819:
[----:B------:R-:W-:Y:S01]  /*e1a0*/  WARPSYNC 0xffffffff ;  /* 0xffffffff00007948 */ /* 0x000fe20003800000 */
[----:B------:R-:W-:Y:S06]  /*e1b0*/  BAR.SYNC.DEFER_BLOCKING 0x0 ;  /* 0x0000000000007b1d */ /* 0x000fec0000010000 */
[----:B------:R1:W5:Y:S04]  /*e1c0*/  LDL R191, [R1+0x24] ;  /* 0x0000240001bf7983 */ /* 0x0003680000100800 */
[----:B------:R-:W2:Y:S01]  /*e1d0*/  LD.E R44, [R24.64+0xd0] ;  /* 0x0000d006182c7980 */ /* 0x000ea2000c101900 */
[----:B------:R-:W-:Y:S01]  /*e1e0*/  BSSY B3, `(.L_x_4938) ;  /* 0x0000998000037945 */ /* 0x000fe20003800000 */
[----:B------:R-:W-:Y:S01]  /*e1f0*/  IMAD.SHL.U32 R235, R235, 0x2, RZ ;  /* 0x00000002ebeb7824 */ /* 0x000fe200078e00ff */
[C---:B------:R-:W-:Y:S01]  /*e200*/  SHF.L.U64.HI R11, R152.reuse, 0x4, R153 ;  /* 0x00000004980b7819 */ /* 0x040fe20000010299 */
[----:B------:R-:W3:Y:S01]  /*e210*/  S2R R192, SR_CTAID.Y ;  /* 0x0000000000c07919 */ /* 0x000ee20000002600 */
[----:B------:R-:W-:Y:S01]  /*e220*/  IMAD.SHL.U32 R8, R152, 0x10, RZ ;  /* 0x0000001098087824 */ /* 0x000fe200078e00ff */
[----:B--2---:R-:W-:-:S13]  /*e230*/  ISETP.NE.AND P0, PT, R44, RZ, PT ;  /* 0x000000ff2c00720c */ /* 0x004fda0003f05270 */
[----:B------:R-:W-:Y:S05]  /*e240*/  @!P0 BRA `(.L_x_4939) ;  /* 0x00008fb000008947 */ /* 0x000fea0003800000 */
[----:B-1-3--:R-:W2:Y:S01]  /*e250*/  LD.E.64 R2, [R24.64+0xf0] ;  /* 0x0000f00618027980 */ /* 0x00aea2000c101b00 */
[----:B------:R-:W-:-:S03]  /*e260*/  IMAD.MOV.U32 R0, RZ, RZ, RZ ;  /* 0x000000ffff007224 */ /* 0x000fc600078e00ff */
[----:B------:R-:W3:Y:S04]  /*e270*/  LD.E.U8 R10, [R24.64+0x1b3] ;  /* 0x0001b306180a7980 */ /* 0x000ee8000c101100 */
[----:B------:R1:W5:Y:S04]  /*e280*/  LD.E R45, [R24.64+0xc0] ;  /* 0x0000c006182d7980 */ /* 0x000368000c101900 */
[----:B------:R1:W5:Y:S04]  /*e290*/  LD.E.64 R34, [R24.64+0x148] ;  /* 0x0001480618227980 */ /* 0x000368000c101b00 */
[----:B------:R1:W5:Y:S01]  /*e2a0*/  LD.E.64 R32, [R24.64+0x150] ;  /* 0x0001500618207980 */ /* 0x000362000c101b00 */
[----:B--2---:R-:W-:-:S04]  /*e2b0*/  ISETP.NE.U32.AND P1, PT, R2, RZ, PT ;  /* 0x000000ff0200720c */ /* 0x004fc80003f25070 */
[----:B------:R-:W-:-:S13]  /*e2c0*/  ISETP.NE.AND.EX P1, PT, R3, RZ, PT, P1 ;  /* 0x000000ff0300720c */ /* 0x000fda0003f25310 */
[----:B------:R-:W-:-:S04]  /*e2d0*/  @P1 LEA R2, P0, R192, R2, 0x2 ;  /* 0x00000002c0021211 */ /* 0x000fc800078010ff */
[----:B------:R-:W-:-:S05]  /*e2e0*/  @P1 LEA.HI.X R3, R192, R3, R190, 0x2, P0 ;  /* 0x00000003c0031211 */ /* 0x000fca00000f14be */
[----:B------:R2:W4:Y:S01]  /*e2f0*/  @P1 LD.E R0, [R2.64] ;  /* 0x0000000602001980 */ /* 0x000522000c101900 */
[----:B------:R-:W-:Y:S02]  /*e300*/  LEA R4, P0, R152, R138, 0x5 ;  /* 0x0000008a98047211 */ /* 0x000fe400078028ff */
[----:B------:R-:W-:Y:S02]  /*e310*/  LEA.HI R26, R44, R44, RZ, 0x1 ;  /* 0x0000002c2c1a7211 */ /* 0x000fe400078f08ff */
[----:B------:R-:W-:Y:S01]  /*e320*/  LEA.HI.X R6, R152, R155, R153, 0x5, P0 ;  /* 0x0000009b98067211 */ /* 0x000fe200000f2c99 */
[----:B------:R-:W-:Y:S01]  /*e330*/  IMAD.MOV.U32 R154, RZ, RZ, R138 ;  /* 0x000000ffff9a7224 */ /* 0x000fe200078e008a */
[----:B------:R-:W-:Y:S02]  /*e340*/  SHF.R.S32.HI R26, RZ, 0x1, R26 ;  /* 0x00000001ff1a7819 */ /* 0x000fe4000001141a */
[-C--:B------:R-:W-:Y:S02]  /*e350*/  LEA R56, P0, R4, R116.reuse, 0x1 ;  /* 0x0000007404387211 */ /* 0x080fe400078008ff */
[----:B---3--:R-:W-:Y:S01]  /*e360*/  ISETP.NE.AND P4, PT, R10, RZ, PT ;  /* 0x000000ff0a00720c */ /* 0x008fe20003f85270 */
[----:B------:R-:W-:Y:S01]  /*e370*/  IMAD R7, R153, 0x30, RZ ;  /* 0x0000003099077824 */ /* 0x000fe200078e02ff */
[----:B-----5:R-:W-:Y:S01]  /*e380*/  LEA.HI.X R57, R4, R117, R6, 0x1, P0 ;  /* 0x0000007504397211 */ /* 0x020fe200000f0c06 */
[----:B------:R-:W-:Y:S01]  /*e390*/  IMAD.IADD R60, R191, 0x1, -R189 ;  /* 0x00000001bf3c7824 */ /* 0x000fe200078e0abd */
[----:B------:R-:W-:-:S04]  /*e3a0*/  LEA R16, P2, R138, R116, 0x1 ;  /* 0x000000748a107211 */ /* 0x000fc800078408ff */
[--C-:B------:R-:W-:Y:S01]  /*e3b0*/  LEA.HI.X R17, R138, R117, R155.reuse, 0x1, P2 ;  /* 0x000000758a117211 */ /* 0x100fe200010f0c9b */
[----:B--2---:R-:W-:Y:S01]  /*e3c0*/  IMAD.WIDE.U32 R2, R152, 0x30, R154 ;  /* 0x0000003098027825 */ /* 0x004fe200078e009a */
[----:B------:R-:W-:-:S03]  /*e3d0*/  ISETP.GE.AND P0, PT, R118, R60, PT ;  /* 0x0000003c7600720c */ /* 0x000fc60003f06270 */
[----:B------:R-:W-:Y:S01]  /*e3e0*/  IMAD.IADD R3, R3, 0x1, R7 ;  /* 0x0000000103037824 */ /* 0x000fe200078e0207 */
[----:B------:R-:W-:Y:S01]  /*e3f0*/  ISETP.GT.AND P0, PT, R188, -0x8, !P0 ;  /* 0xfffffff8bc00780c */ /* 0x000fe20004704270 */
[----:B------:R-:W-:Y:S02]  /*e400*/  IMAD.MOV.U32 R27, RZ, RZ, R26 ;  /* 0x000000ffff1b7224 */ /* 0x000fe400078e001a */
[----:B----4-:R-:W-:Y:S01]  /*e410*/  IMAD.IADD R9, R140, 0x1, R0 ;  /* 0x000000018c097824 */ /* 0x010fe200078e0200 */
[----:B------:R-:W-:-:S03]  /*e420*/  IADD3 R0, P1, R8, R138, RZ ;  /* 0x0000008a08007210 */ /* 0x000fc60007f3e0ff */
[----:B------:R-:W-:Y:S02]  /*e430*/  IMAD R4, R26, R9, RZ ;  /* 0x000000091a047224 */ /* 0x000fe400078e02ff */
[----:B------:R-:W-:Y:S01]  /*e440*/  IMAD.X R5, R11, 0x1, R155, P1 ;  /* 0x000000010b057824 */ /* 0x000fe200008e069b */
[----:B------:R-:W-:Y:S02]  /*e450*/  LEA R52, P1, R0, R116, 0x1 ;  /* 0x0000007400347211 */ /* 0x000fe400078208ff */
[----:B------:R-:W-:Y:S02]  /*e460*/  IADD3 R37, P2, R20, R4, RZ ;  /* 0x0000000414257210 */ /* 0x000fe40007f5e0ff */
[----:B------:R-:W-:Y:S02]  /*e470*/  LEA.HI.X R53, R0, R117, R5, 0x1, P1 ;  /* 0x0000007500357211 */ /* 0x000fe400008f0c05 */
[----:B------:R-:W-:Y:S02]  /*e480*/  LEA R58, P1, R2, R116, 0x1 ;  /* 0x00000074023a7211 */ /* 0x000fe400078208ff */
[----:B------:R-:W-:-:S02]  /*e490*/  SHF.R.S32.HI R5, RZ, 0x1f, R4 ;  /* 0x0000001fff057819 */ /* 0x000fc40000011404 */
[----:B------:R-:W-:Y:S02]  /*e4a0*/  IADD3 R0, P3, R170, R4, RZ ;  /* 0x00000004aa007210 */ /* 0x000fe40007f7e0ff */
[----:B------:R-:W-:Y:S01]  /*e4b0*/  LEA.HI.X R59, R2, R117, R3, 0x1, P1 ;  /* 0x00000075023b7211 */ /* 0x000fe200008f0c03 */
[----:B------:R-:W-:Y:S01]  /*e4c0*/  IMAD.X R36, R21, 0x1, R5, P2 ;  /* 0x0000000115247824 */ /* 0x000fe200010e0605 */
[----:B------:R-:W-:Y:S01]  /*e4d0*/  LEA.HI.X.SX32 R2, R170, R5, 0x1, P3 ;  /* 0x00000005aa027211 */ /* 0x000fe200018f0eff */
        /* <DEDUP_REMOVED lines=19> */
[----:B-----5:R-:W-:Y:S02]  /*e610*/  LOP3.LUT R3, R5, 0xffff0000, RZ, 0xc0, !PT ;  /* 0xffff000005037812 */ /* 0x020fe400078ec0ff */
[----:B------:R-:W-:Y:S02]  /*e620*/  LOP3.LUT R0, R7, 0xffff0000, RZ, 0xc0, !PT ;  /* 0xffff000007007812 */ /* 0x000fe400078ec0ff */
[----:B------:R-:W-:Y:S01]  /*e630*/  SHF.L.U32 R10, R5, 0x10, RZ ;  /* 0x00000010050a7819 */ /* 0x000fe200000006ff */
[----:B------:R-:W-:Y:S01]  /*e640*/  IMAD.U32 R5, R6, 0x10000, RZ ;  /* 0x0001000006057824 */ /* 0x000fe200078e00ff */
[----:B------:R-:W-:-:S02]  /*e650*/  SHF.L.U32 R2, R7, 0x10, RZ ;  /* 0x0000001007027819 */ /* 0x000fc400000006ff */
[C---:B------:R-:W-:Y:S02]  /*e660*/  SHF.L.U32 R11, R4.reuse, 0x10, RZ ;  /* 0x00000010040b7819 */ /* 0x040fe400000006ff */
[----:B------:R-:W-:Y:S02]  /*e670*/  LOP3.LUT R4, R4, 0xffff0000, RZ, 0xc0, !PT ;  /* 0xffff000004047812 */ /* 0x000fe400078ec0ff */
[----:B------:R-:W-:Y:S02]  /*e680*/  LOP3.LUT R6, R6, 0xffff0000, RZ, 0xc0, !PT ;  /* 0xffff000006067812 */ /* 0x000fe400078ec0ff */
[----:B---3--:R-:W-:Y:S02]  /*e690*/  LOP3.LUT R18, R8, 0xffff0000, RZ, 0xc0, !PT ;  /* 0xffff000008127812 */ /* 0x008fe400078ec0ff */
[----:B------:R-:W-:Y:S02]  /*e6a0*/  LOP3.LUT R31, R9, 0xffff0000, RZ, 0xc0, !PT ;  /* 0xffff0000091f7812 */ /* 0x000fe400078ec0ff */
[C---:B----4-:R-:W-:Y:S01]  /*e6b0*/  LOP3.LUT R15, R12.reuse, 0xffff0000, RZ, 0xc0, !PT ;  /* 0xffff00000c0f7812 */ /* 0x050fe200078ec0ff */
[----:B------:R-:W-:Y:S01]  /*e6c0*/  FMUL.FTZ R14, R3, R18 ;  /* 0x00000012030e7220 */ /* 0x000fe20000410000 */
[----:B------:R-:W-:Y:S01]  /*e6d0*/  LOP3.LUT R30, R13, 0xffff0000, RZ, 0xc0, !PT ;  /* 0xffff00000d1e7812 */ /* 0x000fe200078ec0ff */
[----:B------:R-:W-:Y:S01]  /*e6e0*/  IMAD.U32 R12, R12, 0x10000, RZ ;  /* 0x000100000c0c7824 */ /* 0x000fe200078e00ff */
[----:B------:R-:W-:Y:S01]  /*e6f0*/  SHF.L.U32 R8, R8, 0x10, RZ ;  /* 0x0000001008087819 */ /* 0x000fe200000006ff */
[----:B------:R-:W-:Y:S01]  /*e700*/  FMUL.FTZ R7, R3, R15 ;  /* 0x0000000f03077220 */ /* 0x000fe20000410000 */
[----:B------:R-:W-:Y:S01]  /*e710*/  SHF.L.U32 R9, R9, 0x10, RZ ;  /* 0x0000001009097819 */ /* 0x000fe200000006ff */
[C---:B------:R-:W-:Y:S01]  /*e720*/  FMUL.FTZ R3, R0.reuse, R31 ;  /* 0x0000001f00037220 */ /* 0x040fe20000410000 */
[----:B------:R-:W-:Y:S01]  /*e730*/  SHF.L.U32 R13, R13, 0x10, RZ ;  /* 0x000000100d0d7819 */ /* 0x000fe200000006ff */
[----:B------:R-:W-:-:S02]  /*e740*/  FMUL.FTZ R0, R0, R30 ;  /* 0x0000001e00007220 */ /* 0x000fc40000410000 */
[C---:B------:R-:W-:Y:S02]  /*e750*/  FFMA.FTZ R14, R10.reuse, R15, -R14 ;  /* 0x0000000f0a0e7223 */ /* 0x040fe4000001080e */
[----:B------:R-:W-:Y:S02]  /*e760*/  FFMA.FTZ R10, R10, R18, R7 ;  /* 0x000000120a0a7223 */ /* 0x000fe40000010007 */
[C---:B------:R-:W-:Y:S02]  /*e770*/  FFMA.FTZ R3, R2.reuse, R30, -R3 ;  /* 0x0000001e02037223 */ /* 0x040fe40000010803 */
[----:B------:R-:W-:Y:S02]  /*e780*/  FFMA.FTZ R7, R2, R31, R0 ;  /* 0x0000001f02077223 */ /* 0x000fe40000010000 */
[----:B------:R-:W-:Y:S02]  /*e790*/  FMUL.FTZ R2, R4, R8 ;  /* 0x0000000804027220 */ /* 0x000fe40000410000 */
[----:B------:R-:W-:Y:S01]  /*e7a0*/  FMUL.FTZ R0, R6, R9 ;  /* 0x0000000906007220 */ /* 0x000fe20000410000 */
[----:B------:R-:W-:Y:S01]  /*e7b0*/  F2FP.BF16.PACK_AB R7, R7, R3 ;  /* 0x000000030707723e */ /* 0x000fe200000010ff */
[----:B------:R-:W-:-:S02]  /*e7c0*/  FMUL.FTZ R4, R4, R12 ;  /* 0x0000000c04047220 */ /* 0x000fc40000410000 */
[-C--:B------:R-:W-:Y:S02]  /*e7d0*/  FMUL.FTZ R6, R6, R13.reuse ;  /* 0x0000000d06067220 */ /* 0x080fe40000410000 */
[C---:B------:R-:W-:Y:S02]  /*e7e0*/  FFMA.FTZ R2, R11.reuse, R12, -R2 ;  /* 0x0000000c0b027223 */ /* 0x040fe40000010802 */
[----:B------:R-:W-:Y:S02]  /*e7f0*/  FFMA.FTZ R4, R11, R8, R4 ;  /* 0x000000080b047223 */ /* 0x000fe40000010004 */
[C---:B------:R-:W-:Y:S02]  /*e800*/  FFMA.FTZ R0, R5.reuse, R13, -R0 ;  /* 0x0000000d05007223 */ /* 0x040fe40000010800 */
[----:B------:R-:W-:Y:S01]  /*e810*/  FFMA.FTZ R6, R5, R9, R6 ;  /* 0x0000000905067223 */ /* 0x000fe20000010006 */
[----:B------:R-:W-:Y:S02]  /*e820*/  F2FP.BF16.PACK_AB R5, R10, R14 ;  /* 0x0000000e0a05723e */ /* 0x000fe400000010ff */
[----:B------:R-:W-:-:S02]  /*e830*/  F2FP.BF16.PACK_AB R4, R4, R2 ;  /* 0x000000020404723e */ /* 0x000fc400000010ff */
[----:B------:R-:W-:Y:S02]  /*e840*/  F2FP.BF16.PACK_AB R6, R6, R0 ;  /* 0x000000000606723e */ /* 0x000fe400000010ff */
.L_x_4946:
[----:B------:R-:W-:Y:S05]  /*e850*/  BSYNC B0 ;  /* 0x0000000000007941 */ /* 0x000fea0003800000 */
.L_x_4945:
[----:B-----5:R3:W-:Y:S02]  /*e860*/  STS.128 [R235], R4 ;  /* 0x00000004eb007388 */ /* 0x0207e40000000c00 */
.L_x_4944:
[----:B------:R-:W-:Y:S05]  /*e870*/  BSYNC B1 ;  /* 0x0000000000017941 */ /* 0x000fea0003800000 */
.L_x_4943:
        /* <DEDUP_REMOVED lines=46> */
.L_x_4950:
[----:B------:R-:W-:Y:S05]  /*eb60*/  BSYNC B0 ;  /* 0x0000000000007941 */ /* 0x000fea0003800000 */
.L_x_4949:
[----:B-----5:R1:W-:Y:S02]  /*eb70*/  STS.128 [R235+0x2000], R4 ;  /* 0x00200004eb007388 */ /* 0x0203e40000000c00 */
.L_x_4948:
[----:B------:R-:W-:Y:S05]  /*eb80*/  BSYNC B1 ;  /* 0x0000000000017941 */ /* 0x000fea0003800000 */
.L_x_4947:
        /* <DEDUP_REMOVED lines=20> */
[C---:B--2---:R-:W-:Y:S01]  /*ecd0*/  LOP3.LUT R15, R10.reuse, 0xffff0000, RZ, 0xc0, !PT ;  /* 0xffff00000a0f7812 */ /* 0x044fe200078ec0ff */
        /* <DEDUP_REMOVED lines=25> */
.L_x_4954:
[----:B------:R-:W-:Y:S05]  /*ee70*/  BSYNC B0 ;  /* 0x0000000000007941 */ /* 0x000fea0003800000 */
.L_x_4953:
[----:B-----5:R3:W-:Y:S02]  /*ee80*/  STS.128 [R235+0x4000], R4 ;  /* 0x00400004eb007388 */ /* 0x0207e40000000c00 */
.L_x_4952:
[----:B------:R-:W-:Y:S05]  /*ee90*/  BSYNC B1 ;  /* 0x0000000000017941 */ /* 0x000fea0003800000 */
.L_x_4951:
        /* <DEDUP_REMOVED lines=17> */
[----:B-1-3--:R-:W-:Y:S02]  /*efb0*/  LOP3.LUT R16, R8, 0xffff0000, RZ, 0xc0, !PT ;  /* 0xffff000008107812 */ /* 0x00afe400078ec0ff */
        /* <DEDUP_REMOVED lines=27> */
.L_x_4956:
[----:B------:R-:W-:Y:S05]  /*f170*/  BSYNC B0 ;  /* 0x0000000000007941 */ /* 0x000fea0003800000 */
.L_x_4955:
[----:B-----5:R3:W-:Y:S02]  /*f180*/  STS.128 [R235+0x6000], R4 ;  /* 0x00600004eb007388 */ /* 0x0207e40000000c00 */
.L_x_4942:
[----:B------:R-:W-:Y:S05]  /*f190*/  BSYNC B2 ;  /* 0x0000000000027941 */ /* 0x000fea0003800000 */
.L_x_4941:
        /* <DEDUP_REMOVED lines=51> */
.L_x_4962:
[----:B------:R-:W-:Y:S05]  /*f4d0*/  BSYNC B0 ;  /* 0x0000000000007941 */ /* 0x000fea0003800000 */
.L_x_4961:
[----:B-----5:R3:W-:Y:S02]  /*f4e0*/  STS.128 [R235+0x800], R4 ;  /* 0x00080004eb007388 */ /* 0x0207e40000000c00 */
.L_x_4960:
[----:B------:R-:W-:Y:S05]  /*f4f0*/  BSYNC B1 ;  /* 0x0000000000017941 */ /* 0x000fea0003800000 */
.L_x_4959:
        /* <DEDUP_REMOVED lines=46> */
.L_x_4966:
[----:B------:R-:W-:Y:S05]  /*f7e0*/  BSYNC B0 ;  /* 0x0000000000007941 */ /* 0x000fea0003800000 */
.L_x_4965:
[----:B-----5:R3:W-:Y:S02]  /*f7f0*/  STS.128 [R235+0x2800], R4 ;  /* 0x00280004eb007388 */ /* 0x0207e40000000c00 */
.L_x_4964:
[----:B------:R-:W-:Y:S05]  /*f800*/  BSYNC B1 ;  /* 0x0000000000017941 */ /* 0x000fea0003800000 */
.L_x_4963:
        /* <DEDUP_REMOVED lines=46> */
.L_x_4970:
[----:B------:R-:W-:Y:S05]  /*faf0*/  BSYNC B0 ;  /* 0x0000000000007941 */ /* 0x000fea0003800000 */
.L_x_4969:
[----:B-----5:R3:W-:Y:S02]  /*fb00*/  STS.128 [R235+0x4800], R4 ;  /* 0x00480004eb007388 */ /* 0x0207e40000000c00 */
.L_x_4968:
[----:B------:R-:W-:Y:S05]  /*fb10*/  BSYNC B1 ;  /* 0x0000000000017941 */ /* 0x000fea0003800000 */
.L_x_4967:
        /* <DEDUP_REMOVED lines=45> */
.L_x_4972:
[----:B------:R-:W-:Y:S05]  /*fdf0*/  BSYNC B0 ;  /* 0x0000000000007941 */ /* 0x000fea0003800000 */
.L_x_4971:
[----:B-----5:R3:W-:Y:S02]  /*fe00*/  STS.128 [R235+0x6800], R4 ;  /* 0x00680004eb007388 */ /* 0x0207e40000000c00 */
.L_x_4958:
[----:B------:R-:W-:Y:S05]  /*fe10*/  BSYNC B2 ;  /* 0x0000000000027941 */ /* 0x000fea0003800000 */
.L_x_4957:
        /* <DEDUP_REMOVED lines=51> */
.L_x_4978:
[----:B------:R-:W-:Y:S05]  /*10150*/  BSYNC B0 ;  /* 0x0000000000007941 */ /* 0x000fea0003800000 */
.L_x_4977:
[----:B-----5:R1:W-:Y:S02]  /*10160*/  STS.128 [R235+0x1000], R4 ;  /* 0x00100004eb007388 */ /* 0x0203e40000000c00 */
.L_x_4976:
[----:B------:R-:W-:Y:S05]  /*10170*/  BSYNC B1 ;  /* 0x0000000000017941 */ /* 0x000fea0003800000 */
.L_x_4975:
        /* <DEDUP_REMOVED lines=46> */
.L_x_4982:
[----:B------:R-:W-:Y:S05]  /*10460*/  BSYNC B0 ;  /* 0x0000000000007941 */ /* 0x000fea0003800000 */
.L_x_4981:
[----:B-----5:R3:W-:Y:S02]  /*10470*/  STS.128 [R235+0x3000], R4 ;  /* 0x00300004eb007388 */ /* 0x0207e40000000c00 */
.L_x_4980:
[----:B------:R-:W-:Y:S05]  /*10480*/  BSYNC B1 ;  /* 0x0000000000017941 */ /* 0x000fea0003800000 */
.L_x_4979:
        /* <DEDUP_REMOVED lines=46> */
.L_x_4986:
[----:B------:R-:W-:Y:S05]  /*10770*/  BSYNC B0 ;  /* 0x0000000000007941 */ /* 0x000fea0003800000 */
.L_x_4985:
[----:B-----5:R3:W-:Y:S02]  /*10780*/  STS.128 [R235+0x5000], R4 ;  /* 0x00500004eb007388 */ /* 0x0207e40000000c00 */
.L_x_4984:
[----:B------:R-:W-:Y:S05]  /*10790*/  BSYNC B1 ;  /* 0x0000000000017941 */ /* 0x000fea0003800000 */
.L_x_4983:
        /* <DEDUP_REMOVED lines=45> */
.L_x_4988:
[----:B------:R-:W-:Y:S05]  /*10a70*/  BSYNC B0 ;  /* 0x0000000000007941 */ /* 0x000fea0003800000 */
.L_x_4987:
[----:B-----5:R3:W-:Y:S02]  /*10a80*/  STS.128 [R235+0x7000], R4 ;  /* 0x00700004eb007388 */ /* 0x0207e40000000c00 */
.L_x_4974:
[----:B------:R-:W-:Y:S05]  /*10a90*/  BSYNC B2 ;  /* 0x0000000000027941 */ /* 0x000fea0003800000 */
.L_x_4973:
        /* <DEDUP_REMOVED lines=50> */
.L_x_4993:
[----:B------:R-:W-:Y:S05]  /*10dc0*/  BSYNC B0 ;  /* 0x0000000000007941 */ /* 0x000fea0003800000 */
.L_x_4992:
[----:B-----5:R3:W-:Y:S02]  /*10dd0*/  STS.128 [R235+0x1800], R4 ;  /* 0x00180004eb007388 */ /* 0x0207e40000000c00 */
.L_x_4991:
[----:B------:R-:W-:Y:S05]  /*10de0*/  BSYNC B1 ;  /* 0x0000000000017941 */ /* 0x000fea0003800000 */
.L_x_4990:
        /* <DEDUP_REMOVED lines=46> */
.L_x_4997:
[----:B------:R-:W-:Y:S05]  /*110d0*/  BSYNC B0 ;  /* 0x0000000000007941 */ /* 0x000fea0003800000 */
.L_x_4996:
[----:B-----5:R3:W-:Y:S02]  /*110e0*/  STS.128 [R235+0x3800], R4 ;  /* 0x00380004eb007388 */ /* 0x0207e40000000c00 */
.L_x_4995:
[----:B------:R-:W-:Y:S05]  /*110f0*/  BSYNC B1 ;  /* 0x0000000000017941 */ /* 0x000fea0003800000 */
.L_x_4994:
        /* <DEDUP_REMOVED lines=46> */
.L_x_5001:
[----:B------:R-:W-:Y:S05]  /*113e0*/  BSYNC B0 ;  /* 0x0000000000007941 */ /* 0x000fea0003800000 */
.L_x_5000:
[----:B-----5:R3:W-:Y:S02]  /*113f0*/  STS.128 [R235+0x5800], R4 ;  /* 0x00580004eb007388 */ /* 0x0207e40000000c00 */
.L_x_4999:
[----:B------:R-:W-:Y:S05]  /*11400*/  BSYNC B1 ;  /* 0x0000000000017941 */ /* 0x000fea0003800000 */
.L_x_4998:
        /* <DEDUP_REMOVED lines=45> */
.L_x_5003:
[----:B------:R-:W-:Y:S05]  /*116e0*/  BSYNC B0 ;  /* 0x0000000000007941 */ /* 0x000fea0003800000 */
.L_x_5002:
[----:B-----5:R3:W-:Y:S01]  /*116f0*/  STS.128 [R235+0x7800], R4 ;  /* 0x00780004eb007388 */ /* 0x0207e20000000c00 */
[----:B------:R-:W-:Y:S05]  /*11700*/  BRA `(.L_x_4989) ;  /* 0x0000645000007947 */ /* 0x000fea0003800000 */
.L_x_4940:
        /* <DEDUP_REMOVED lines=33> */
[----:B------:R-:W-:Y:S02]  /*11920*/  LOP3.LUT R43, R6, 0xffff0000, RZ, 0xc0, !PT ;  /* 0xffff0000062b7812 */ /* 0x000fe400078ec0ff */
[----:B------:R-:W-:Y:S02]  /*11930*/  LOP3.LUT R39, R4, 0xffff0000, RZ, 0xc0, !PT ;  /* 0xffff000004277812 */ /* 0x000fe400078ec0ff */
[C---:B------:R-:W-:Y:S02]  /*11940*/  LOP3.LUT R42, R7.reuse, 0xffff0000, RZ, 0xc0, !PT ;  /* 0xffff0000072a7812 */ /* 0x040fe400078ec0ff */
[----:B------:R-:W-:Y:S01]  /*11950*/  SHF.L.U32 R7, R7, 0x10, RZ ;  /* 0x0000001007077819 */ /* 0x000fe200000006ff */
[C---:B---3--:R-:W-:Y:S01]  /*11960*/  IMAD.U32 R49, R8.reuse, 0x10000, RZ ;  /* 0x0001000008317824 */ /* 0x048fe200078e00ff */
[----:B------:R-:W-:-:S02]  /*11970*/  LOP3.LUT R50, R8, 0xffff0000, RZ, 0xc0, !PT ;  /* 0xffff000008327812 */ /* 0x000fc400078ec0ff */
[C---:B------:R-:W-:Y:S02]  /*11980*/  SHF.L.U32 R51, R9.reuse, 0x10, RZ ;  /* 0x0000001009337819 */ /* 0x040fe400000006ff */
[----:B------:R-:W-:Y:S01]  /*11990*/  LOP3.LUT R8, R9, 0xffff0000, RZ, 0xc0, !PT ;  /* 0xffff000009087812 */ /* 0x000fe200078ec0ff */
[C---:B------:R-:W-:Y:S01]  /*119a0*/  IMAD.U32 R9, R10.reuse, 0x10000, RZ ;  /* 0x000100000a097824 */ /* 0x040fe200078e00ff */
[----:B------:R-:W-:Y:S02]  /*119b0*/  LOP3.LUT R54, R10, 0xffff0000, RZ, 0xc0, !PT ;  /* 0xffff00000a367812 */ /* 0x000fe400078ec0ff */
[----:B------:R-:W-:Y:S01]  /*119c0*/  LOP3.LUT R10, R11, 0xffff0000, RZ, 0xc0, !PT ;  /* 0xffff00000b0a7812 */ /* 0x000fe200078ec0ff */
[C---:B----4-:R-:W-:Y:S01]  /*119d0*/  IMAD.U32 R6, R12.reuse, 0x10000, RZ ;  /* 0x000100000c067824 */ /* 0x050fe200078e00ff */
[----:B------:R-:W-:Y:S01]  /*119e0*/  LOP3.LUT R5, R12, 0xffff0000, RZ, 0xc0, !PT ;  /* 0xffff00000c057812 */ /* 0x000fe200078ec0ff */
        /* <DEDUP_REMOVED lines=9> */
[----:B------:R-:W-:Y:S01]  /*11a80*/  SHF.L.U32 R0, R15, 0x10, RZ ;  /* 0x000000100f007819 */ /* 0x000fe200000006ff */
[----:B------:R-:W-:Y:S01]  /*11a90*/  @!P0 FADD.FTZ R14, -R14, -RZ ;  /* 0x800000ff0e0e8221 */ /* 0x000fe20000010100 */
[----:B------:R-:W-:Y:S01]  /*11aa0*/  SHF.L.U32 R55, R11, 0x10, RZ ;  /* 0x000000100b377819 */ /* 0x000fe200000006ff */
[----:B------:R-:W-:Y:S01]  /*11ab0*/  @!P0 FADD.FTZ R4, -R4, -RZ ;  /* 0x800000ff04048221 */ /* 0x000fe20000010100 */
[----:B--2---:R-:W-:Y:S01]  /*11ac0*/  SHF.L.U32 R11, R29, 0x10, RZ ;  /* 0x000000101d0b7819 */ /* 0x004fe200000006ff */
[----:B------:R-:W-:Y:S01]  /*11ad0*/  FMUL.FTZ R12, R8, R12 ;  /* 0x0000000c080c7220 */ /* 0x000fe20000410000 */
[----:B------:R-:W-:Y:S01]  /*11ae0*/  LOP3.LUT R15, R30, 0xffff0000, RZ, 0xc0, !PT ;  /* 0xffff00001e0f7812 */ /* 0x000fe200078ec0ff */
[----:B------:R-:W-:Y:S01]  /*11af0*/  @!P0 FADD.FTZ R0, -R0, -RZ ;  /* 0x800000ff00008221 */ /* 0x000fe20000010100 */
[----:B------:R-:W-:Y:S01]  /*11b00*/  SHF.L.U32 R13, R31, 0x10, RZ ;  /* 0x000000101f0d7819 */ /* 0x000fe200000006ff */
[----:B------:R-:W-:Y:S01]  /*11b10*/  FMUL.FTZ R3, R9, R3 ;  /* 0x0000000309037220 */ /* 0x000fe20000410000 */
[----:B------:R-:W-:Y:S01]  /*11b20*/  LOP3.LUT R9, R28, 0xffff0000, RZ, 0xc0, !PT ;  /* 0xffff00001c097812 */ /* 0x000fe200078ec0ff */
[----:B------:R-:W-:-:S02]  /*11b30*/  FMUL.FTZ R6, R49, R6 ;  /* 0x0000000631067220 */ /* 0x000fc40000410000 */
[----:B------:R-:W-:Y:S02]  /*11b40*/  @!P0 FADD.FTZ R2, -R2, -RZ ;  /* 0x800000ff02028221 */ /* 0x000fe40000010100 */
[----:B------:R-:W-:Y:S01]  /*11b50*/  IMAD.U32 R8, R28, 0x10000, RZ ;  /* 0x000100001c087824 */ /* 0x000fe200078e00ff */
[----:B------:R-:W-:Y:S01]  /*11b60*/  LOP3.LUT R28, R29, 0xffff0000, RZ, 0xc0, !PT ;  /* 0xffff00001d1c7812 */ /* 0x000fe200078ec0ff */
[----:B------:R-:W-:Y:S02]  /*11b70*/  FMUL.FTZ R5, R50, R5 ;  /* 0x0000000532057220 */ /* 0x000fe40000410000 */
[----:B------:R-:W-:Y:S02]  /*11b80*/  FMUL.FTZ R14, R10, R14 ;  /* 0x0000000e0a0e7220 */ /* 0x000fe40000410000 */
[----:B------:R-:W-:Y:S02]  /*11b90*/  FMUL.FTZ R4, R51, R4 ;  /* 0x0000000433047220 */ /* 0x000fe40000410000 */
[----:B------:R-:W-:Y:S01]  /*11ba0*/  IMAD.U32 R10, R30, 0x10000, RZ ;  /* 0x000100001e0a7824 */ /* 0x000fe200078e00ff */
[----:B------:R-:W-:Y:S01]  /*11bb0*/  LOP3.LUT R30, R31, 0xffff0000, RZ, 0xc0, !PT ;  /* 0xffff00001f1e7812 */ /* 0x000fe200078ec0ff */
[----:B------:R-:W-:-:S02]  /*11bc0*/  FMUL.FTZ R0, R55, R0 ;  /* 0x0000000037007220 */ /* 0x000fc40000410000 */
[----:B------:R-:W-:Y:S02]  /*11bd0*/  FMUL.FTZ R2, R54, R2 ;  /* 0x0000000236027220 */ /* 0x000fe40000410000 */
[----:B------:R-:W-:Y:S02]  /*11be0*/  FFMA.FTZ R8, R38, R8, R6 ;  /* 0x0000000826087223 */ /* 0x000fe40000010006 */
[----:B------:R-:W-:Y:S02]  /*11bf0*/  FFMA.FTZ R6, R39, R9, R5 ;  /* 0x0000000927067223 */ /* 0x000fe40000010005 */
[----:B------:R-:W-:Y:S02]  /*11c00*/  FFMA.FTZ R4, R18, R11, R4 ;  /* 0x0000000b12047223 */ /* 0x000fe40000010004 */
[----:B------:R-:W-:Y:S02]  /*11c10*/  FFMA.FTZ R5, R41, R28, R12 ;  /* 0x0000001c29057223 */ /* 0x000fe4000001000c */
[----:B------:R-:W-:-:S02]  /*11c20*/  FFMA.FTZ R0, R7, R13, R0 ;  /* 0x0000000d07007223 */ /* 0x000fc40000010000 */
[----:B------:R-:W-:Y:S01]  /*11c30*/  FFMA.FTZ R3, R40, R10, R3 ;  /* 0x0000000a28037223 */ /* 0x000fe20000010003 */
[----:B------:R-:W-:Y:S01]  /*11c40*/  F2FP.BF16.PACK_AB R5, R5, R4 ;  /* 0x000000040505723e */ /* 0x000fe200000010ff */
[----:B------:R-:W-:Y:S01]  /*11c50*/  FFMA.FTZ R7, R42, R30, R14 ;  /* 0x0000001e2a077223 */ /* 0x000fe2000001000e */
[----:B------:R-:W-:Y:S01]  /*11c60*/  F2FP.BF16.PACK_AB R4, R6, R8 ;  /* 0x000000080604723e */ /* 0x000fe200000010ff */
[----:B------:R-:W-:-:S03]  /*11c70*/  FFMA.FTZ R2, R43, R15, R2 ;  /* 0x0000000f2b027223 */ /* 0x000fc60000010002 */
[----:B------:R-:W-:Y:S02]  /*11c80*/  F2FP.BF16.PACK_AB R7, R7, R0 ;  /* 0x000000000707723e */ /* 0x000fe400000010ff */
[----:B------:R-:W-:Y:S02]  /*11c90*/  F2FP.BF16.PACK_AB R6, R2, R3 ;  /* 0x000000030206723e */ /* 0x000fe400000010ff */
.L_x_5009:
[----:B------:R-:W-:Y:S05]  /*11ca0*/  BSYNC B0 ;  /* 0x0000000000007941 */ /* 0x000fea0003800000 */
.L_x_5008:
[----:B-----5:R3:W-:Y:S02]  /*11cb0*/  STS.128 [R235], R4 ;  /* 0x00000004eb007388 */ /* 0x0207e40000000c00 */
.L_x_5007:
[----:B------:R-:W-:Y:S05]  /*11cc0*/  BSYNC B1 ;  /* 0x0000000000017941 */ /* 0x000fea0003800000 */
.L_x_5006:
        /* <DEDUP_REMOVED lines=35> */
[C---:B--2---:R-:W-:Y:S01]  /*11f00*/  IMAD.U32 R49, R8.reuse, 0x10000, RZ ;  /* 0x0001000008317824 */ /* 0x044fe200078e00ff */
[----:B------:R-:W-:-:S02]  /*11f10*/  LOP3.LUT R50, R8, 0xffff0000, RZ, 0xc0, !PT ;  /* 0xffff000008327812 */ /* 0x000fc400078ec0ff */
[C---:B------:R-:W-:Y:S02]  /*11f20*/  SHF.L.U32 R51, R9.reuse, 0x10, RZ ;  /* 0x0000001009337819 */ /* 0x040fe400000006ff */
[----:B------:R-:W-:Y:S01]  /*11f30*/  LOP3.LUT R8, R9, 0xffff0000, RZ, 0xc0, !PT ;  /* 0xffff000009087812 */ /* 0x000fe200078ec0ff */
[C---:B------:R-:W-:Y:S01]  /*11f40*/  IMAD.U32 R9, R10.reuse, 0x10000, RZ ;  /* 0x000100000a097824 */ /* 0x040fe200078e00ff */
[----:B------:R-:W-:Y:S02]  /*11f50*/  LOP3.LUT R54, R10, 0xffff0000, RZ, 0xc0, !PT ;  /* 0xffff00000a367812 */ /* 0x000fe400078ec0ff */
[----:B------:R-:W-:Y:S01]  /*11f60*/  LOP3.LUT R10, R11, 0xffff0000, RZ, 0xc0, !PT ;  /* 0xffff00000b0a7812 */ /* 0x000fe200078ec0ff */
[C---:B---3--:R-:W-:Y:S01]  /*11f70*/  IMAD.U32 R6, R12.reuse, 0x10000, RZ ;  /* 0x000100000c067824 */ /* 0x048fe200078e00ff */
        /* <DEDUP_REMOVED lines=14> */
[----:B----4-:R-:W-:Y:S01]  /*12060*/  SHF.L.U32 R11, R29, 0x10, RZ ;  /* 0x000000101d0b7819 */ /* 0x010fe200000006ff */
        /* <DEDUP_REMOVED lines=29> */
.L_x_5013:
[----:B------:R-:W-:Y:S05]  /*12240*/  BSYNC B0 ;  /* 0x0000000000007941 */ /* 0x000fea0003800000 */
.L_x_5012:
[----:B-----5:R1:W-:Y:S02]  /*12250*/  STS.128 [R235+0x2000], R4 ;  /* 0x00200004eb007388 */ /* 0x0203e40000000c00 */
.L_x_5011:
[----:B------:R-:W-:Y:S05]  /*12260*/  BSYNC B1 ;  /* 0x0000000000017941 */ /* 0x000fea0003800000 */
.L_x_5010:
        /* <DEDUP_REMOVED lines=42> */
[C---:B--2---:R-:W-:Y:S01]  /*12510*/  IMAD.U32 R6, R12.reuse, 0x10000, RZ ;  /* 0x000100000c067824 */ /* 0x044fe200078e00ff */
        /* <DEDUP_REMOVED lines=44> */
.L_x_5017:
[----:B------:R-:W-:Y:S05]  /*127e0*/  BSYNC B0 ;  /* 0x0000000000007941 */ /* 0x000fea0003800000 */
.L_x_5016:
[----:B-----5:R3:W-:Y:S02]  /*127f0*/  STS.128 [R235+0x4000], R4 ;  /* 0x00400004eb007388 */ /* 0x0207e40000000c00 */
.L_x_5015:
[----:B------:R-:W-:Y:S05]  /*12800*/  BSYNC B1 ;  /* 0x0000000000017941 */ /* 0x000fea0003800000 */
.L_x_5014:
        /* <DEDUP_REMOVED lines=86> */
.L_x_5019:
[----:B------:R-:W-:Y:S05]  /*12d70*/  BSYNC B0 ;  /* 0x0000000000007941 */ /* 0x000fea0003800000 */
.L_x_5018:
[----:B-----5:R3:W-:Y:S02]  /*12d80*/  STS.128 [R235+0x6000], R4 ;  /* 0x00600004eb007388 */ /* 0x0207e40000000c00 */
.L_x_5005:
[----:B------:R-:W-:Y:S05]  /*12d90*/  BSYNC B2 ;  /* 0x0000000000027941 */ /* 0x000fea0003800000 */
.L_x_5004:
        /* <DEDUP_REMOVED lines=92> */
.L_x_5025:
[----:B------:R-:W-:Y:S05]  /*13360*/  BSYNC B0 ;  /* 0x0000000000007941 */ /* 0x000fea0003800000 */
.L_x_5024:
[----:B-----5:R3:W-:Y:S02]  /*13370*/  STS.128 [R235+0x800], R4 ;  /* 0x00080004eb007388 */ /* 0x0207e40000000c00 */
.L_x_5023:
[----:B------:R-:W-:Y:S05]  /*13380*/  BSYNC B1 ;  /* 0x0000000000017941 */ /* 0x000fea0003800000 */
.L_x_5022:
        /* <DEDUP_REMOVED lines=87> */
.L_x_5029:
[----:B------:R-:W-:Y:S05]  /*13900*/  BSYNC B0 ;  /* 0x0000000000007941 */ /* 0x000fea0003800000 */
.L_x_5028:
[----:B-----5:R3:W-:Y:S02]  /*13910*/  STS.128 [R235+0x2800], R4 ;  /* 0x00280004eb007388 */ /* 0x0207e40000000c00 */
.L_x_5027:
[----:B------:R-:W-:Y:S05]  /*13920*/  BSYNC B1 ;  /* 0x0000000000017941 */ /* 0x000fea0003800000 */
.L_x_5026:
        /* <DEDUP_REMOVED lines=87> */
.L_x_5033:
[----:B------:R-:W-:Y:S05]  /*13ea0*/  BSYNC B0 ;  /* 0x0000000000007941 */ /* 0x000fea0003800000 */
.L_x_5032:
[----:B-----5:R3:W-:Y:S02]  /*13eb0*/  STS.128 [R235+0x4800], R4 ;  /* 0x00480004eb007388 */ /* 0x0207e40000000c00 */
.L_x_5031:
[----:B------:R-:W-:Y:S05]  /*13ec0*/  BSYNC B1 ;  /* 0x0000000000017941 */ /* 0x000fea0003800000 */
.L_x_5030:
        /* <DEDUP_REMOVED lines=86> */
.L_x_5035:
[----:B------:R-:W-:Y:S05]  /*14430*/  BSYNC B0 ;  /* 0x0000000000007941 */ /* 0x000fea0003800000 */
.L_x_5034:
[----:B-----5:R3:W-:Y:S02]  /*14440*/  STS.128 [R235+0x6800], R4 ;  /* 0x00680004eb007388 */ /* 0x0207e40000000c00 */
.L_x_5021:
[----:B------:R-:W-:Y:S05]  /*14450*/  BSYNC B2 ;  /* 0x0000000000027941 */ /* 0x000fea0003800000 */
.L_x_5020:
        /* <DEDUP_REMOVED lines=92> */
.L_x_5041:
[----:B------:R-:W-:Y:S05]  /*14a20*/  BSYNC B0 ;  /* 0x0000000000007941 */ /* 0x000fea0003800000 */
.L_x_5040:
[----:B-----5:R1:W-:Y:S02]  /*14a30*/  STS.128 [R235+0x1000], R4 ;  /* 0x00100004eb007388 */ /* 0x0203e40000000c00 */
.L_x_5039:
[----:B------:R-:W-:Y:S05]  /*14a40*/  BSYNC B1 ;  /* 0x0000000000017941 */ /* 0x000fea0003800000 */
.L_x_5038:
        /* <DEDUP_REMOVED lines=87> */
.L_x_5045:
[----:B------:R-:W-:Y:S05]  /*14fc0*/  BSYNC B0 ;  /* 0x0000000000007941 */ /* 0x000fea0003800000 */
.L_x_5044:
[----:B-----5:R3:W-:Y:S02]  /*14fd0*/  STS.128 [R235+0x3000], R4 ;  /* 0x00300004eb007388 */ /* 0x0207e40000000c00 */
.L_x_5043:
[----:B------:R-:W-:Y:S05]  /*14fe0*/  BSYNC B1 ;  /* 0x0000000000017941 */ /* 0x000fea0003800000 */
.L_x_5042:
        /* <DEDUP_REMOVED lines=87> */
.L_x_5049:
[----:B------:R-:W-:Y:S05]  /*15560*/  BSYNC B0 ;  /* 0x0000000000007941 */ /* 0x000fea0003800000 */
.L_x_5048:
[----:B-----5:R3:W-:Y:S02]  /*15570*/  STS.128 [R235+0x5000], R4 ;  /* 0x00500004eb007388 */ /* 0x0207e40000000c00 */
.L_x_5047:
[----:B------:R-:W-:Y:S05]  /*15580*/  BSYNC B1 ;  /* 0x0000000000017941 */ /* 0x000fea0003800000 */
.L_x_5046:
        /* <DEDUP_REMOVED lines=86> */
.L_x_5051:
[----:B------:R-:W-:Y:S05]  /*15af0*/  BSYNC B0 ;  /* 0x0000000000007941 */ /* 0x000fea0003800000 */
.L_x_5050:
[----:B-----5:R3:W-:Y:S02]  /*15b00*/  STS.128 [R235+0x7000], R4 ;  /* 0x00700004eb007388 */ /* 0x0207e40000000c00 */
.L_x_5037:
[----:B------:R-:W-:Y:S05]  /*15b10*/  BSYNC B2 ;  /* 0x0000000000027941 */ /* 0x000fea0003800000 */
.L_x_5036:
        /* <DEDUP_REMOVED lines=91> */
.L_x_5055:
[----:B------:R-:W-:Y:S05]  /*160d0*/  BSYNC B0 ;  /* 0x0000000000007941 */ /* 0x000fea0003800000 */
.L_x_5054:
[----:B-----5:R3:W-:Y:S02]  /*160e0*/  STS.128 [R235+0x1800], R4 ;  /* 0x00180004eb007388 */ /* 0x0207e40000000c00 */
.L_x_5053:
[----:B------:R-:W-:Y:S05]  /*160f0*/  BSYNC B1 ;  /* 0x0000000000017941 */ /* 0x000fea0003800000 */
.L_x_5052:
        /* <DEDUP_REMOVED lines=32> */
[C---:B------:R-:W-:Y:S02]  /*16300*/  LOP3.LUT R38, R7.reuse, 0xffff0000, RZ, 0xc0, !PT ;  /* 0xffff000007267812 */ /* 0x040fe400078ec0ff */
[----:B------:R-:W-:Y:S02]  /*16310*/  SHF.L.U32 R18, R7, 0x10, RZ ;  /* 0x0000001007127819 */ /* 0x000fe400000006ff */
[----:B------:R-:W-:Y:S01]  /*16320*/  LOP3.LUT R20, R4, 0xffff0000, RZ, 0xc0, !PT ;  /* 0xffff000004147812 */ /* 0x000fe200078ec0ff */
        /* <DEDUP_REMOVED lines=22> */
[----:B----4-:R-:W-:Y:S01]  /*16490*/  LOP3.LUT R13, R30, 0xffff0000, RZ, 0xc0, !PT ;  /* 0xffff00001e0d7812 */ /* 0x010fe200078ec0ff */
[----:B------:R-:W-:Y:S01]  /*164a0*/  @!P0 FADD.FTZ R4, -R4, -RZ ;  /* 0x800000ff04048221 */ /* 0x000fe20000010100 */
[----:B------:R-:W-:Y:S01]  /*164b0*/  SHF.L.U32 R11, R31, 0x10, RZ ;  /* 0x000000101f0b7819 */ /* 0x000fe200000006ff */
[----:B------:R-:W-:-:S02]  /*164c0*/  FMUL.FTZ R7, R7, R6 ;  /* 0x0000000607077220 */ /* 0x000fc40000410000 */
[----:B------:R-:W-:Y:S02]  /*164d0*/  FMUL.FTZ R12, R8, R12 ;  /* 0x0000000c080c7220 */ /* 0x000fe40000410000 */
[----:B------:R-:W-:Y:S02]  /*164e0*/  @!P0 FADD.FTZ R0, -R0, -RZ ;  /* 0x800000ff00008221 */ /* 0x000fe40000010100 */
[----:B------:R-:W-:Y:S01]  /*164f0*/  FMUL.FTZ R6, R42, R2 ;  /* 0x000000022a067220 */ /* 0x000fe20000410000 */
[----:B------:R-:W-:Y:S01]  /*16500*/  LOP3.LUT R2, R28, 0xffff0000, RZ, 0xc0, !PT ;  /* 0xffff00001c027812 */ /* 0x000fe200078ec0ff */
[----:B------:R-:W-:Y:S02]  /*16510*/  FMUL.FTZ R3, R9, R3 ;  /* 0x0000000309037220 */ /* 0x000fe40000410000 */
[----:B------:R-:W-:Y:S01]  /*16520*/  FMUL.FTZ R14, R10, R14 ;  /* 0x0000000e0a0e7220 */ /* 0x000fe20000410000 */
[C---:B------:R-:W-:Y:S01]  /*16530*/  SHF.L.U32 R10, R29.reuse, 0x10, RZ ;  /* 0x000000101d0a7819 */ /* 0x040fe200000006ff */
[----:B------:R-:W-:Y:S01]  /*16540*/  IMAD.U32 R8, R28, 0x10000, RZ ;  /* 0x000100001c087824 */ /* 0x000fe200078e00ff */
[----:B------:R-:W-:Y:S01]  /*16550*/  LOP3.LUT R28, R29, 0xffff0000, RZ, 0xc0, !PT ;  /* 0xffff00001d1c7812 */ /* 0x000fe200078ec0ff */
[----:B------:R-:W-:-:S02]  /*16560*/  FMUL.FTZ R5, R40, R5 ;  /* 0x0000000528057220 */ /* 0x000fc40000410000 */
[----:B------:R-:W-:Y:S01]  /*16570*/  IMAD.U32 R9, R30, 0x10000, RZ ;  /* 0x000100001e097824 */ /* 0x000fe200078e00ff */
[----:B------:R-:W-:Y:S01]  /*16580*/  LOP3.LUT R30, R31, 0xffff0000, RZ, 0xc0, !PT ;  /* 0xffff00001f1e7812 */ /* 0x000fe200078ec0ff */
        /* <DEDUP_REMOVED lines=14> */
.L_x_5059:
[----:B------:R-:W-:Y:S05]  /*16670*/  BSYNC B0 ;  /* 0x0000000000007941 */ /* 0x000fea0003800000 */
.L_x_5058:
[----:B-----5:R3:W-:Y:S02]  /*16680*/  STS.128 [R235+0x3800], R4 ;  /* 0x00380004eb007388 */ /* 0x0207e40000000c00 */
.L_x_5057:
[----:B------:R-:W-:Y:S05]  /*16690*/  BSYNC B1 ;  /* 0x0000000000017941 */ /* 0x000fea0003800000 */
.L_x_5056:
        /* <DEDUP_REMOVED lines=37> */
[C---:B------:R-:W-:Y:S01]  /*168f0*/  IMAD.U32 R41, R10.reuse, 0x10000, RZ ;  /* 0x000100000a297824 */ /* 0x040fe200078e00ff */
[C---:B------:R-:W-:Y:S02]  /*16900*/  SHF.L.U32 R42, R9.reuse, 0x10, RZ ;  /* 0x00000010092a7819 */ /* 0x040fe400000006ff */
[----:B------:R-:W-:Y:S02]  /*16910*/  LOP3.LUT R43, R10, 0xffff0000, RZ, 0xc0, !PT ;  /* 0xffff00000a2b7812 */ /* 0x000fe400078ec0ff */
[----:B------:R-:W-:Y:S02]  /*16920*/  LOP3.LUT R9, R9, 0xffff0000, RZ, 0xc0, !PT ;  /* 0xffff000009097812 */ /* 0x000fe400078ec0ff */
[----:B------:R-:W-:Y:S01]  /*16930*/  LOP3.LUT R10, R11, 0xffff0000, RZ, 0xc0, !PT ;  /* 0xffff00000b0a7812 */ /* 0x000fe200078ec0ff */
[C---:B--2---:R-:W-:Y:S01]  /*16940*/  IMAD.U32 R7, R12.reuse, 0x10000, RZ ;  /* 0x000100000c077824 */ /* 0x044fe200078e00ff */
[----:B------:R-:W-:Y:S01]  /*16950*/  LOP3.LUT R6, R12, 0xffff0000, RZ, 0xc0, !PT ;  /* 0xffff00000c067812 */ /* 0x000fe200078ec0ff */
[C---:B------:R-:W-:Y:S01]  /*16960*/  IMAD.U32 R4, R14.reuse, 0x10000, RZ ;  /* 0x000100000e047824 */ /* 0x040fe200078e00ff */
        /* <DEDUP_REMOVED lines=11> */
[----:B------:R-:W-:Y:S01]  /*16a20*/  FMUL.FTZ R8, R39, R7 ;  /* 0x0000000727087220 */ /* 0x000fe20000410000 */
[----:B----4-:R-:W-:Y:S01]  /*16a30*/  SHF.L.U32 R11, R17, 0x10, RZ ;  /* 0x00000010110b7819 */ /* 0x010fe200000006ff */
[----:B------:R-:W-:Y:S01]  /*16a40*/  @!P0 FADD.FTZ R5, -R5, -RZ ;  /* 0x800000ff05058221 */ /* 0x000fe20000010100 */
[----:B------:R-:W-:Y:S01]  /*16a50*/  LOP3.LUT R14, R18, 0xffff0000, RZ, 0xc0, !PT ;  /* 0xffff0000120e7812 */ /* 0x000fe200078ec0ff */
[----:B------:R-:W-:Y:S01]  /*16a60*/  FMUL.FTZ R7, R40, R6 ;  /* 0x0000000628077220 */ /* 0x000fe20000410000 */
[----:B------:R-:W-:Y:S01]  /*16a70*/  SHF.L.U32 R13, R19, 0x10, RZ ;  /* 0x00000010130d7819 */ /* 0x000fe200000006ff */
[----:B------:R-:W-:-:S02]  /*16a80*/  @!P0 FADD.FTZ R4, -R4, -RZ ;  /* 0x800000ff04048221 */ /* 0x000fc40000010100 */
[----:B------:R-:W-:Y:S02]  /*16a90*/  @!P0 FADD.FTZ R2, -R2, -RZ ;  /* 0x800000ff02028221 */ /* 0x000fe40000010100 */
[----:B------:R-:W-:Y:S01]  /*16aa0*/  FMUL.FTZ R6, R43, R3 ;  /* 0x000000032b067220 */ /* 0x000fe20000410000 */
[----:B------:R-:W-:Y:S01]  /*16ab0*/  LOP3.LUT R3, R16, 0xffff0000, RZ, 0xc0, !PT ;  /* 0xffff000010037812 */ /* 0x000fe200078ec0ff */
[----:B------:R-:W-:Y:S02]  /*16ac0*/  FMUL.FTZ R12, R9, R12 ;  /* 0x0000000c090c7220 */ /* 0x000fe40000410000 */
[----:B------:R-:W-:Y:S02]  /*16ad0*/  FMUL.FTZ R0, R10, R0 ;  /* 0x000000000a007220 */ /* 0x000fe40000410000 */
        /* <DEDUP_REMOVED lines=19> */
.L_x_5063:
[----:B------:R-:W-:Y:S05]  /*16c10*/  BSYNC B0 ;  /* 0x0000000000007941 */ /* 0x000fea0003800000 */
.L_x_5062:
[----:B-----5:R3:W-:Y:S02]  /*16c20*/  STS.128 [R235+0x5800], R4 ;  /* 0x00580004eb007388 */ /* 0x0207e40000000c00 */
.L_x_5061:
[----:B------:R-:W-:Y:S05]  /*16c30*/  BSYNC B1 ;  /* 0x0000000000017941 */ /* 0x000fea0003800000 */
.L_x_5060:
[----:B------:R-:W-:-:S13]  /*16c40*/  ISETP.GE.AND P0, PT, R23, R45, PT ;  /* 0x0000002d1700720c */ /* 0x000fda0003f06270 */
[----:B------:R1:W-:Y:S01]  /*16c50*/  @P0 STS.128 [R235+0x7800], RZ ;  /* 0x007800ffeb000388 */ /* 0x0003e20000000c00 */
[----:B------:R-:W-:Y:S05]  /*16c60*/  @P0 BRA `(.L_x_4989) ;  /* 0x00000ef000000947 */ /* 0x000fea0003800000 */
[----:B-1-3--:R1:W5:Y:S01]  /*16c70*/  LD.E.128 R4, [R58.64+0x180] ;  /* 0x000180063a047980 */ /* 0x00a362000c101d00 */
[----:B------:R-:W-:Y:S01]  /*16c80*/  ISETP.GE.AND P0, PT, R23, R44, PT ;  /* 0x0000002c1700720c */ /* 0x000fe20003f06270 */
[----:B------:R-:W-:Y:S01]  /*16c90*/  BSSY B0, `(.L_x_5064) ;  /* 0x0000054000007945 */ /* 0x000fe20003800000 */
[----:B------:R-:W-:-:S05]  /*16ca0*/  IADD3 R2, P1, R58, 0x180, RZ ;  /* 0x000001803a027810 */ /* 0x000fca0007f3e0ff */
[----:B------:R-:W-:-:S06]  /*16cb0*/  IMAD.X R3, RZ, RZ, R59, P1 ;  /* 0x000000ffff037224 */ /* 0x000fcc00008e063b */
[----:B------:R-:W-:Y:S05]  /*16cc0*/  @P0 BRA `(.L_x_5065) ;  /* 0x0000050000000947 */ /* 0x000fea0003800000 */
[----:B------:R-:W-:Y:S01]  /*16cd0*/  ISETP.GE.AND P0, PT, R23, R27, PT ;  /* 0x0000001b1700720c */ /* 0x000fe20003f06270 */
[----:B------:R-:W-:Y:S01]  /*16ce0*/  IMAD.MOV.U32 R0, RZ, RZ, RZ ;  /* 0x000000ffff007224 */ /* 0x000fe200078e00ff */
[----:B--2---:R-:W-:-:S05]  /*16cf0*/  IADD3 R16, P1, R37, 0xc0, RZ ;  /* 0x000000c025107810 */ /* 0x004fca0007f3e0ff */
[----:B------:R-:W-:-:S06]  /*16d00*/  IMAD.X R17, RZ, RZ, R36, P1 ;  /* 0x000000ffff117224 */ /* 0x000fcc00008e0624 */
[----:B------:R-:W-:Y:S01]  /*16d10*/  @P0 IMAD.MOV R0, RZ, RZ, -R26 ;  /* 0x000000ffff000224 */ /* 0x000fe200078e0a1a */
[----:B------:R-:W-:-:S04]  /*16d20*/  @P0 IADD3 R27, -R26, RZ, RZ ;  /* 0x000000ff1a1b0210 */ /* 0x000fc80007ffe1ff */
[----:B------:R-:W-:Y:S01]  /*16d30*/  IADD3 R13, P1, R0, R16, RZ ;  /* 0x00000010000d7210 */ /* 0x000fe20007f3e0ff */
[----:B------:R-:W-:-:S03]  /*16d40*/  IMAD.WIDE R2, R27, 0x2, R2 ;  /* 0x000000021b027825 */ /* 0x000fc600078e0202 */
[----:B------:R-:W-:Y:S02]  /*16d50*/  LEA.HI.X.SX32 R0, R0, R17, 0x1, P1 ;  /* 0x0000001100007211 */ /* 0x000fe400008f0eff */
[C---:B------:R-:W-:Y:S01]  /*16d60*/  LEA R12, P1, R13.reuse, R32, 0x1 ;  /* 0x000000200d0c7211 */ /* 0x040fe200078208ff */
[----:B------:R2:W3:Y:S03]  /*16d70*/  LD.E.128 R8, [R2.64] ;  /* 0x0000000602087980 */ /* 0x0004e6000c101d00 */
[----:B------:R-:W-:Y:S01]  /*16d80*/  LEA.HI.X R13, R13, R33, R0, 0x1, P1 ;  /* 0x000000210d0d7211 */ /* 0x000fe200008f0c00 */
[----:B------:R-:W-:Y:S01]  /*16d90*/  IMAD.MOV.U32 R0, RZ, RZ, RZ ;  /* 0x000000ffff007224 */ /* 0x000fe200078e00ff */
[----:B------:R-:W-:-:S04]  /*16da0*/  @P0 IADD3 R0, -R26, RZ, RZ ;  /* 0x000000ff1a000210 */ /* 0x000fc80007ffe1ff */
[----:B----4-:R-:W4:Y:S01]  /*16db0*/  LD.E.128 R12, [R12.64] ;  /* 0x000000060c0c7980 */ /* 0x010f22000c101d00 */
[----:B--2---:R-:W-:-:S04]  /*16dc0*/  IADD3 R2, P1, R0, R16, RZ ;  /* 0x0000001000027210 */ /* 0x004fc80007f3e0ff */
[----:B------:R-:W-:Y:S02]  /*16dd0*/  LEA.HI.X.SX32 R0, R0, R17, 0x1, P1 ;  /* 0x0000001100007211 */ /* 0x000fe400008f0eff */
[----:B------:R-:W-:-:S04]  /*16de0*/  LEA R16, P1, R2, R34, 0x1 ;  /* 0x0000002202107211 */ /* 0x000fc800078208ff */
[----:B------:R-:W-:-:S06]  /*16df0*/  LEA.HI.X R17, R2, R35, R0, 0x1, P1 ;  /* 0x0000002302117211 */ /* 0x000fcc00008f0c00 */
[----:B------:R-:W2:Y:S01]  /*16e00*/  LD.E.128 R16, [R16.64] ;  /* 0x0000000610107980 */ /* 0x000ea2000c101d00 */
        /* <DEDUP_REMOVED lines=11> */
[----:B------:R-:W-:Y:S02]  /*16ec0*/  LOP3.LUT R34, R10, 0xffff0000, RZ, 0xc0, !PT ;  /* 0xffff00000a227812 */ /* 0x000fe400078ec0ff */
[----:B------:R-:W-:Y:S02]  /*16ed0*/  SHF.L.U32 R33, R9, 0x10, RZ ;  /* 0x0000001009217819 */ /* 0x000fe400000006ff */
[----:B------:R-:W-:Y:S02]  /*16ee0*/  LOP3.LUT R10, R11, 0xffff0000, RZ, 0xc0, !PT ;  /* 0xffff00000b0a7812 */ /* 0x000fe400078ec0ff */
[C---:B----4-:R-:W-:Y:S01]  /*16ef0*/  LOP3.LUT R6, R12.reuse, 0xffff0000, RZ, 0xc0, !PT ;  /* 0xffff00000c067812 */ /* 0x050fe200078ec0ff */
[----:B------:R-:W-:Y:S01]  /*16f00*/  IMAD.U32 R7, R12, 0x10000, RZ ;  /* 0x000100000c077824 */ /* 0x000fe200078e00ff */
[----:B------:R-:W-:Y:S01]  /*16f10*/  SHF.L.U32 R5, R13, 0x10, RZ ;  /* 0x000000100d057819 */ /* 0x000fe200000006ff */
        /* <DEDUP_REMOVED lines=11> */
[----:B------:R-:W-:Y:S01]  /*16fd0*/  SHF.L.U32 R35, R11, 0x10, RZ ;  /* 0x000000100b237819 */ /* 0x000fe200000006ff */
[----:B------:R-:W-:-:S02]  /*16fe0*/  @!P0 FADD.FTZ R12, -R12, -RZ ;  /* 0x800000ff0c0c8221 */ /* 0x000fc40000010100 */
[----:B------:R-:W-:Y:S02]  /*16ff0*/  FMUL.FTZ R9, R30, R7 ;  /* 0x000000071e097220 */ /* 0x000fe40000410000 */
[----:B------:R-:W-:Y:S02]  /*17000*/  FMUL.FTZ R8, R8, R6 ;  /* 0x0000000608087220 */ /* 0x000fe40000410000 */
[----:B------:R-:W-:Y:S02]  /*17010*/  FMUL.FTZ R6, R33, R5 ;  /* 0x0000000521067220 */ /* 0x000fe40000410000 */
[----:B------:R-:W-:Y:S02]  /*17020*/  @!P0 FADD.FTZ R4, -R4, -RZ ;  /* 0x800000ff04048221 */ /* 0x000fe40000010100 */
[----:B------:R-:W-:Y:S02]  /*17030*/  @!P0 FADD.FTZ R2, -R2, -RZ ;  /* 0x800000ff02028221 */ /* 0x000fe40000010100 */
[----:B------:R-:W-:-:S02]  /*17040*/  FMUL.FTZ R7, R34, R3 ;  /* 0x0000000322077220 */ /* 0x000fc40000410000 */
[----:B------:R-:W-:Y:S02]  /*17050*/  FMUL.FTZ R0, R10, R0 ;  /* 0x000000000a007220 */ /* 0x000fe40000410000 */
[----:B------:R-:W-:Y:S01]  /*17060*/  FMUL.FTZ R5, R31, R12 ;  /* 0x0000000c1f057220 */ /* 0x000fe20000410000 */
[C---:B--2---:R-:W-:Y:S01]  /*17070*/  LOP3.LUT R3, R16.reuse, 0xffff0000, RZ, 0xc0, !PT ;  /* 0xffff000010037812 */ /* 0x044fe200078ec0ff */
[----:B------:R-:W-:Y:S01]  /*17080*/  IMAD.U32 R10, R16, 0x10000, RZ ;  /* 0x00010000100a7824 */ /* 0x000fe200078e00ff */
[C---:B------:R-:W-:Y:S01]  /*17090*/  SHF.L.U32 R12, R17.reuse, 0x10, RZ ;  /* 0x00000010110c7819 */ /* 0x040fe200000006ff */
[C---:B------:R-:W-:Y:S01]  /*170a0*/  IMAD.U32 R11, R18.reuse, 0x10000, RZ ;  /* 0x00010000120b7824 */ /* 0x040fe200078e00ff */
[----:B------:R-:W-:Y:S01]  /*170b0*/  LOP3.LUT R14, R18, 0xffff0000, RZ, 0xc0, !PT ;  /* 0xffff0000120e7812 */ /* 0x000fe200078ec0ff */
[----:B------:R-:W-:Y:S01]  /*170c0*/  FMUL.FTZ R4, R32, R4 ;  /* 0x0000000420047220 */ /* 0x000fe20000410000 */
[----:B------:R-:W-:Y:S01]  /*170d0*/  LOP3.LUT R16, R17, 0xffff0000, RZ, 0xc0, !PT ;  /* 0xffff000011107812 */ /* 0x000fe200078ec0ff */
[----:B------:R-:W-:Y:S01]  /*170e0*/  FMUL.FTZ R2, R35, R2 ;  /* 0x0000000223027220 */ /* 0x000fe20000410000 */
[----:B------:R-:W-:Y:S01]  /*170f0*/  SHF.L.U32 R13, R19, 0x10, RZ ;  /* 0x00000010130d7819 */ /* 0x000fe200000006ff */
[----:B------:R-:W-:Y:S01]  /*17100*/  FFMA.FTZ R10, R21, R10, R9 ;  /* 0x0000000a150a7223 */ /* 0x000fe20000010009 */
[----:B------:R-:W-:Y:S01]  /*17110*/  LOP3.LUT R18, R19, 0xffff0000, RZ, 0xc0, !PT ;  /* 0xffff000013127812 */ /* 0x000fe200078ec0ff */
[----:B------:R-:W-:-:S02]  /*17120*/  FFMA.FTZ R9, R23, R3, R8 ;  /* 0x0000000317097223 */ /* 0x000fc40000010008 */
[----:B------:R-:W-:Y:S02]  /*17130*/  FFMA.FTZ R3, R20, R12, R6 ;  /* 0x0000000c14037223 */ /* 0x000fe40000010006 */
        /* <DEDUP_REMOVED lines=9> */
.L_x_5065:
[----:B------:R-:W-:Y:S05]  /*171d0*/  BSYNC B0 ;  /* 0x0000000000007941 */ /* 0x000fea0003800000 */
.L_x_5064:
[----:B-----5:R3:W-:Y:S01]  /*171e0*/  STS.128 [R235+0x7800], R4 ;  /* 0x00780004eb007388 */ /* 0x0207e20000000c00 */
[----:B------:R-:W-:Y:S05]  /*171f0*/  BRA `(.L_x_4989) ;  /* 0x0000096000007947 */ /* 0x000fea0003800000 */
.L_x_4939:
[----:B-1-3-5:R-:W-:Y:S01]  /*17200*/  IMAD.IADD R10, R191, 0x1, -R189 ;  /* 0x00000001bf0a7824 */ /* 0x02afe200078e0abd */
[----:B------:R-:W-:Y:S01]  /*17210*/  BSSY B0, `(.L_x_5066) ;  /* 0x0000024000007945 */ /* 0x000fe20003800000 */
[-C--:B------:R-:W-:Y:S02]  /*17220*/  ISETP.GE.AND P2, PT, R19, R154.reuse, PT ;  /* 0x0000009a1300720c */ /* 0x080fe40003f46270 */
[----:B------:R-:W-:Y:S02]  /*17230*/  ISETP.GE.AND P1, PT, R23, R154, PT ;  /* 0x0000009a1700720c */ /* 0x000fe40003f26270 */
        /* <DEDUP_REMOVED lines=33> */
.L_x_5067:
[----:B------:R-:W-:Y:S05]  /*17450*/  BSYNC B0 ;  /* 0x0000000000007941 */ /* 0x000fea0003800000 */
.L_x_5066:
        /* <DEDUP_REMOVED lines=36> */
.L_x_5069:
[----:B------:R-:W-:Y:S05]  /*176a0*/  BSYNC B0 ;  /* 0x0000000000007941 */ /* 0x000fea0003800000 */
.L_x_5068:
[----:B------:R-:W-:Y:S01]  /*176b0*/  IADD3 R52, R118, 0x20, RZ ;  /* 0x0000002076347810 */ /* 0x000fe20007ffe0ff */
[----:B------:R-:W-:Y:S03]  /*176c0*/  BSSY B0, `(.L_x_5070) ;  /* 0x0000023000007945 */ /* 0x000fe60003800000 */
[----:B------:R-:W-:-:S13]  /*176d0*/  ISETP.GE.AND P3, PT, R52, R10, PT ;  /* 0x0000000a3400720c */ /* 0x000fda0003f66270 */
[----:B------:R-:W-:Y:S05]  /*176e0*/  @P3 BRA `(.L_x_5071) ;  /* 0x0000020000003947 */ /* 0x000fea0003800000 */
[----:B------:R-:W-:Y:S02]  /*176f0*/  ISETP.GE.AND P5, PT, R20, R154, PT ;  /* 0x0000009a1400720c */ /* 0x000fe40003fa6270 */
[----:B------:R-:W-:-:S04]  /*17700*/  LEA R0, P3, R152, R138, 0x5 ;  /* 0x0000008a98007211 */ /* 0x000fc800078628ff */
[----:B-1----:R-:W-:Y:S02]  /*17710*/  LEA.HI.X R2, R152, R155, R153, 0x5, P3 ;  /* 0x0000009b98027211 */ /* 0x002fe400018f2c99 */
[CC--:B------:R-:W-:Y:S02]  /*17720*/  @!P0 LEA R6, P4, R0.reuse, R116.reuse, 0x1 ;  /* 0x0000007400068211 */ /* 0x0c0fe400078808ff */
        /* <DEDUP_REMOVED lines=28> */
.L_x_5071:
[----:B------:R-:W-:Y:S05]  /*178f0*/  BSYNC B0 ;  /* 0x0000000000007941 */ /* 0x000fea0003800000 */
.L_x_5070:
[----:B------:R-:W-:-:S04]  /*17900*/  IADD3 R50, R118, 0x30, RZ ;  /* 0x0000003076327810 */ /* 0x000fc80007ffe0ff */
[----:B------:R-:W-:-:S13]  /*17910*/  ISETP.GE.AND P3, PT, R50, R10, PT ;  /* 0x0000000a3200720c */ /* 0x000fda0003f66270 */
[----:B------:R-:W-:Y:S05]  /*17920*/  @P3 BRA `(.L_x_4989) ;  /* 0x0000023000003947 */ /* 0x000fea0003800000 */
[----:B------:R-:W-:Y:S01]  /*17930*/  ISETP.GE.AND P5, PT, R20, R154, PT ;  /* 0x0000009a1400720c */ /* 0x000fe20003fa6270 */
[----:B-1----:R-:W-:Y:S02]  /*17940*/  IMAD.MOV.U32 R2, RZ, RZ, R138 ;  /* 0x000000ffff027224 */ /* 0x002fe400078e008a */
[----:B------:R-:W-:Y:S02]  /*17950*/  IMAD.MOV.U32 R3, RZ, RZ, R155 ;  /* 0x000000ffff037224 */ /* 0x000fe400078e009b */
[----:B------:R-:W-:Y:S02]  /*17960*/  IMAD R0, R153, 0x30, RZ ;  /* 0x0000003099007824 */ /* 0x000fe400078e02ff */
[----:B------:R-:W-:-:S04]  /*17970*/  IMAD.WIDE.U32 R8, R152, 0x30, R2 ;  /* 0x0000003098087825 */ /* 0x000fc800078e0002 */
[----:B------:R-:W-:Y:S01]  /*17980*/  IMAD.IADD R0, R0, 0x1, R9 ;  /* 0x0000000100007824 */ /* 0x000fe200078e0209 */
        /* <DEDUP_REMOVED lines=29> */
.L_x_4989:
[----:B------:R-:W-:Y:S05]  /*17b60*/  BSYNC B3 ;  /* 0x0000000000037941 */ /* 0x000fea0003800000 */
.L_x_4938:
[----:B------:R-:W5:Y:S04]  /*17b70*/  LDL R157, [R1+0x20] ;  /* 0x00002000019d7983 */ /* 0x000f680000100800 */
[----:B--2---:R-:W2:Y:S01]  /*17b80*/  LDL R158, [R1+0x4] ;  /* 0x00000400019e7983 */ /* 0x004ea20000100800 */
[----:B------:R-:W-:Y:S01]  /*17b90*/  BSSY B0, `(.L_x_5072) ;  /* 0x0000025000007945 */ /* 0x000fe20003800000 */
[----:B------:R-:W-:Y:S02]  /*17ba0*/  LOP3.LUT R244, R244, 0xff, RZ, 0xc0, !PT ;  /* 0x000000fff4f47812 */ /* 0x000fe400078ec0ff */
[----:B-----5:R-:W-:-:S05]  /*17bb0*/  LEA R141, R157, 0xffffffc0, 0x6 ;  /* 0xffffffc09d8d7811 */ /* 0x020fca00078e30ff */
[----:B--2---:R-:W-:-:S05]  /*17bc0*/  IMAD.IADD R12, R158, 0x1, -R141 ;  /* 0x000000019e0c7824 */ /* 0x004fca00078e0a8d */
[----:B------:R-:W-:-:S13]  /*17bd0*/  ISETP.GE.AND P0, PT, R118, R12, PT ;  /* 0x0000000c7600720c */ /* 0x000fda0003f06270 */
[----:B------:R-:W-:Y:S05]  /*17be0*/  @P0 BRA `(.L_x_5073) ;  /* 0x000001f000000947 */ /* 0x000fea0003800000 */
[C---:B------:R-:W-:Y:S02]  /*17bf0*/  LOP3.LUT R0, R244.reuse, 0x1, RZ, 0xc0, !PT ;  /* 0x00000001f4007812 */ /* 0x040fe400078ec0ff */
[----:B------:R-:W-:Y:S02]  /*17c00*/  R2P PR, R244, 0xe ;  /* 0x0000000ef4007804 */ /* 0x000fe40000000000 */
[----:B------:R-:W-:-:S11]  /*17c10*/  ISETP.NE.U32.AND P0, PT, R0, 0x1, PT ;  /* 0x000000010000780c */ /* 0x000fd60003f05070 */
[----:B-1-3--:R-:W-:Y:S01]  /*17c20*/  @P1 IMAD.MOV.U32 R6, RZ, RZ, R245 ;  /* 0x000000ffff061224 */ /* 0x00afe200078e00f5 */
        /* <DEDUP_REMOVED lines=27> */
.L_x_5073:
[----:B------:R-:W-:Y:S05]  /*17de0*/  BSYNC B0 ;  /* 0x0000000000007941 */ /* 0x000fea0003800000 */
.L_x_5072:
        /* <DEDUP_REMOVED lines=9> */
[----:B-12---:R-:W-:Y:S01]  /*17e80*/  IMAD.X R3, R250, 0x1, R175, P2 ;  /* 0x00000001fa037824 */ /* 0x006fe200010e06af */
[CC--:B---3--:R-:W-:Y:S02]  /*17e90*/  @P4 LEA R6, P6, R0.reuse, R160.reuse, 0x1 ;  /* 0x000000a000064211 */ /* 0x0c8fe400078c08ff */
[C---:B------:R-:W-:Y:S02]  /*17ea0*/  @!P5 LEA R8, P0, R247.reuse, R245, 0x1 ;  /* 0x000000f5f708d211 */ /* 0x040fe400078008ff */
[C---:B------:R-:W-:Y:S02]  /*17eb0*/  @P3 LEA R4, P2, R0.reuse, R160, 0x1 ;  /* 0x000000a000043211 */ /* 0x040fe400078408ff */
        /* <DEDUP_REMOVED lines=25> */
.L_x_5075:
[----:B------:R-:W-:Y:S05]  /*18050*/  BSYNC B0 ;  /* 0x0000000000007941 */ /* 0x000fea0003800000 */
.L_x_5074:
[----:B------:R-:W-:Y:S01]  /*18060*/  ISETP.GE.AND P0, PT, R52, R12, PT ;  /* 0x0000000c3400720c */ /* 0x000fe20003f06270 */
[----:B------:R-:W-:-:S12]  /*18070*/  BSSY B0, `(.L_x_5076) ;  /* 0x0000027000007945 */ /* 0x000fd80003800000 */
[----:B------:R-:W-:Y:S05]  /*18080*/  @P0 BRA `(.L_x_5077) ;  /* 0x0000025000000947 */ /* 0x000fea0003800000 */
[----:B------:R-:W-:Y:S01]  /*18090*/  LOP3.LUT R0, R244, 0x1, RZ, 0xc0, !PT ;  /* 0x00000001f4007812 */ /* 0x000fe200078ec0ff */
[----:B-12---:R-:W-:Y:S01]  /*180a0*/  IMAD.SHL.U32 R2, R120, 0x20, RZ ;  /* 0x0000002078027824 */ /* 0x006fe200078e00ff */
[----:B------:R-:W-:Y:S02]  /*180b0*/  LOP3.LUT P4, RZ, R244, 0x2, RZ, 0xc0, !PT ;  /* 0x00000002f4ff7812 */ /* 0x000fe4000788c0ff */
[----:B------:R-:W-:Y:S02]  /*180c0*/  ISETP.NE.U32.AND P5, PT, R0, 0x1, PT ;  /* 0x000000010000780c */ /* 0x000fe40003fa5070 */
[C---:B------:R-:W-:Y:S02]  /*180d0*/  LOP3.LUT P3, RZ, R244.reuse, 0x4, RZ, 0xc0, !PT ;  /* 0x00000004f4ff7812 */ /* 0x040fe4000786c0ff */
[----:B------:R-:W-:Y:S02]  /*180e0*/  LOP3.LUT P1, RZ, R244, 0x8, RZ, 0xc0, !PT ;  /* 0x00000008f4ff7812 */ /* 0x000fe4000782c0ff */
[----:B------:R-:W-:-:S02]  /*180f0*/  SHF.L.U64.HI R3, R120, 0x5, R121 ;  /* 0x0000000578037819 */ /* 0x000fc40000010279 */
[----:B------:R-:W-:-:S04]  /*18100*/  LEA R0, P0, R120, R176, 0x5 ;  /* 0x000000b078007211 */ /* 0x000fc800078028ff */
[----:B---3--:R-:W-:Y:S02]  /*18110*/  @P4 LEA R6, P6, R0, R160, 0x1 ;  /* 0x000000a000064211 */ /* 0x008fe400078c08ff */
        /* <DEDUP_REMOVED lines=28> */
.L_x_5077:
[----:B------:R-:W-:Y:S05]  /*182e0*/  BSYNC B0 ;  /* 0x0000000000007941 */ /* 0x000fea0003800000 */
.L_x_5076:
        /* <DEDUP_REMOVED lines=13> */
[----:B---3--:R-:W-:Y:S02]  /*183c0*/  @!P5 IMAD.MOV.U32 R4, RZ, RZ, R245 ;  /* 0x000000ffff04d224 */ /* 0x008fe400078e00f5 */
        /* <DEDUP_REMOVED lines=8> */
[----:B------:R-:W-:Y:S01]  /*18450*/  @P1 LEA.HI.X R7, R2, R161, R0, 0x1, P0 ;  /* 0x000000a102071211 */ /* 0x000fe200000f0c00 */
[----:B------:R-:W-:-:S05]  /*18460*/  @!P5 IMAD.MOV.U32 R2, RZ, RZ, R4 ;  /* 0x000000ffff02d224 */ /* 0x000fca00078e0004 */
        /* <DEDUP_REMOVED lines=20> */
.L_x_5079:
[----:B------:R-:W-:Y:S05]  /*185b0*/  BSYNC B0 ;  /* 0x0000000000007941 */ /* 0x000fea0003800000 */
.L_x_5078:
[----:B-12---:R-:W2:Y:S04]  /*185c0*/  LD.E.64 R2, [R24.64+0x1c0] ;  /* 0x0001c00618027980 */ /* 0x006ea8000c101b00 */
[----:B---3--:R-:W3:Y:S04]  /*185d0*/  LD.E.64 R4, [R24.64+0x1b8] ;  /* 0x0001b80618047980 */ /* 0x008ee8000c101b00 */
[----:B------:R-:W1:Y:S04]  /*185e0*/  S2R R0, SR_CTAID.Z ;  /* 0x0000000000007919 */ /* 0x000e680000002700 */
[----:B------:R-:W5:Y:S04]  /*185f0*/  LD.E R133, [R24.64+0xd8] ;  /* 0x0000d80618857980 */ /* 0x000f68000c101900 */
[----:B------:R-:W0:Y:S01]  /*18600*/  LDGDEPBAR ;  /* 0x00000000000079af */ /* 0x000e220000000000 */
[----:B-1----:R-:W-:Y:S01]  /*18610*/  MOV R178, R0 ;  /* 0x0000000000b27202 */ /* 0x002fe20000000f00 */
[----:B--2---:R-:W-:-:S04]  /*18620*/  IMAD R3, R3, R192, RZ ;  /* 0x000000c003037224 */ /* 0x004fc800078e02ff */
        /* <DEDUP_REMOVED lines=9> */
[----:B-----5:R-:W2:Y:S01]  /*186c0*/  MUFU.RCP R133, R133 ;  /* 0x0000008500857308 */ /* 0x020ea20000001000 */
        /* <DEDUP_REMOVED lines=38> */
.L_x_5081:
[----:B-1----:R-:W-:Y:S05]  /*18930*/  BSYNC B0 ;  /* 0x0000000000007941 */ /* 0x002fea0003800000 */
.L_x_5080:
        /* <DEDUP_REMOVED lines=13> */
[----:B--2---:R-:W-:Y:S01]  /*18a10*/  IMAD.X R3, R252, 0x1, R171, P2 ;  /* 0x00000001fc037824 */ /* 0x004fe200010e06ab */
[CC--:B------:R-:W-:Y:S02]  /*18a20*/  @P4 LEA R6, P6, R0.reuse, R162.reuse, 0x1 ;  /* 0x000000a200064211 */ /* 0x0c0fe400078c08ff */
        /* <DEDUP_REMOVED lines=27> */
.L_x_5083:
[----:B------:R-:W-:Y:S05]  /*18be0*/  BSYNC B0 ;  /* 0x0000000000007941 */ /* 0x000fea0003800000 */
.L_x_5082:
[----:B------:R-:W-:Y:S01]  /*18bf0*/  ISETP.GE.AND P0, PT, R52, R12, PT ;  /* 0x0000000c3400720c */ /* 0x000fe20003f06270 */
[----:B------:R-:W-:-:S12]  /*18c00*/  BSSY B0, `(.L_x_5084) ;  /* 0x000002b000007945 */ /* 0x000fd80003800000 */
[----:B------:R3:W-:Y:S04]  /*18c10*/  @P0 STS.128 [R235+0x11000], RZ ;  /* 0x011000ffeb000388 */ /* 0x0007e80000000c00 */
[----:B------:R3:W-:Y:S04]  /*18c20*/  @P0 STS.128 [R235+0x13000], RZ ;  /* 0x013000ffeb000388 */ /* 0x0007e80000000c00 */
[----:B------:R3:W-:Y:S04]  /*18c30*/  @P0 STS.128 [R235+0x15000], RZ ;  /* 0x015000ffeb000388 */ /* 0x0007e80000000c00 */
[----:B------:R3:W-:Y:S01]  /*18c40*/  @P0 STS.128 [R235+0x17000], RZ ;  /* 0x017000ffeb000388 */ /* 0x0007e20000000c00 */
[----:B------:R-:W-:Y:S05]  /*18c50*/  @P0 BRA `(.L_x_5085) ;  /* 0x0000025000000947 */ /* 0x000fea0003800000 */
[----:B------:R-:W-:Y:S01]  /*18c60*/  LOP3.LUT R0, R244, 0x1, RZ, 0xc0, !PT ;  /* 0x00000001f4007812 */ /* 0x000fe200078ec0ff */
[----:B--2---:R-:W-:Y:S01]  /*18c70*/  IMAD.SHL.U32 R2, R164, 0x20, RZ ;  /* 0x00000020a4027824 */ /* 0x004fe200078e00ff */
[----:B------:R-:W-:-:S02]  /*18c80*/  LOP3.LUT P4, RZ, R244, 0x2, RZ, 0xc0, !PT ;  /* 0x00000002f4ff7812 */ /* 0x000fc4000788c0ff */
[----:B------:R-:W-:Y:S02]  /*18c90*/  ISETP.NE.U32.AND P5, PT, R0, 0x1, PT ;  /* 0x000000010000780c */ /* 0x000fe40003fa5070 */
        /* <DEDUP_REMOVED lines=33> */
.L_x_5085:
[----:B------:R-:W-:Y:S05]  /*18eb0*/  BSYNC B0 ;  /* 0x0000000000007941 */ /* 0x000fea0003800000 */
.L_x_5084:
        /* <DEDUP_REMOVED lines=17> */
[----:B--2---:R-:W-:-:S04]  /*18fd0*/  IMAD.WIDE.U32 R4, R164, 0x30, R170 ;  /* 0x00000030a4047825 */ /* 0x004fc800078e00aa */
[----:B------:R-:W-:-:S04]  /*18fe0*/  IMAD.IADD R0, R5, 0x1, R0 ;  /* 0x0000000105007824 */ /* 0x000fc800078e0200 */
[CC--:B------:R-:W-:Y:S02]  /*18ff0*/  @P2 LEA R8, P4, R4.reuse, R162.reuse, 0x1 ;  /* 0x000000a204082211 */ /* 0x0c0fe400078808ff */
        /* <DEDUP_REMOVED lines=32> */
.L_x_5088:
[----:B------:R1:W-:Y:S02]  /*19200*/  STS.128 [R235+0x17800], RZ ;  /* 0x017800ffeb007388 */ /* 0x0003e40000000c00 */
.L_x_5087:
[----:B------:R-:W-:Y:S05]  /*19210*/  BSYNC B0 ;  /* 0x0000000000007941 */ /* 0x000fea0003800000 */
.L_x_5086:
[C---:B------:R-:W-:Y:S01]  /*19220*/  IMAD.SHL.U32 R0, R169.reuse, 0x40, RZ ;  /* 0x00000040a9007824 */ /* 0x040fe200078e00ff */
[----:B------:R-:W-:Y:S01]  /*19230*/  R2P PR, R169, 0x6 ;  /* 0x00000006a9007804 */ /* 0x000fe20000000000 */
[----:B--2---:R-:W-:Y:S01]  /*19240*/  IMAD.SHL.U32 R2, R118, 0x8, RZ ;  /* 0x0000000876027824 */ /* 0x004fe200078e00ff */
[----:B------:R-:W0:Y:S02]  /*19250*/  LDGDEPBAR ;  /* 0x00000000000079af */ /* 0x000e240000000000 */
[----:B------:R-:W-:-:S04]  /*19260*/  LOP3.LUT R0, R0, 0x1c0, RZ, 0xc0, !PT ;  /* 0x000001c000007812 */ /* 0x000fc800078ec0ff */
[----:B------:R-:W-:Y:S02]  /*19270*/  LOP3.LUT R2, R0, 0x8, R2, 0xf8, !PT ;  /* 0x0000000800027812 */ /* 0x000fe400078ef802 */
[----:B------:R-:W-:-:S04]  /*19280*/  SHF.R.U32.HI R0, RZ, 0x3, R0 ;  /* 0x00000003ff007819 */ /* 0x000fc80000011600 */
[----:B------:R-:W-:Y:S01]  /*19290*/  LOP3.LUT R0, R2, R0, RZ, 0x3c, !PT ;  /* 0x0000000002007212 */ /* 0x000fe200078e3cff */
[----:B------:R-:W-:-:S04]  /*192a0*/  IMAD R2, R187, 0x400, R47 ;  /* 0x00000400bb027824 */ /* 0x000fc800078e022f */
[----:B------:R-:W-:Y:S02]  /*192b0*/  IMAD R0, R186, 0x200, R0 ;  /* 0x00000200ba007824 */ /* 0x000fe400078e0200 */
[----:B------:R-:W-:Y:S02]  /*192c0*/  IMAD.SHL.U32 R215, R2, 0x2, RZ ;  /* 0x0000000202d77824 */ /* 0x000fe400078e00ff */
[----:B------:R-:W-:Y:S02]  /*192d0*/  IMAD.SHL.U32 R208, R0, 0x2, RZ ;  /* 0x0000000200d07824 */ /* 0x000fe400078e00ff */
[--C-:B------:R-:W-:Y:S01]  /*192e0*/  IMAD R216, R48, 0x2, R215.reuse ;  /* 0x0000000230d87824 */ /* 0x100fe200078e02d7 */
[----:B------:R-:W-:Y:S01]  /*192f0*/  LDSM.16.M88.4 R4, [R215] ;  /* 0x00000000d704783b */ /* 0x000fe20000000200 */
[----:B------:R-:W-:Y:S01]  /*19300*/  IMAD R218, R46, 0x2, R215 ;  /* 0x000000022eda7824 */ /* 0x000fe200078e02d7 */
[----:B------:R-:W-:Y:S01]  /*19310*/  IADD3 R0, R208, 0x8000, RZ ;  /* 0x00008000d0007810 */ /* 0x000fe20007ffe0ff */
[----:B------:R-:W-:Y:S01]  /*19320*/  IMAD R217, R46, 0x2, R216 ;  /* 0x000000022ed97824 */ /* 0x000fe200078e02d8 */
[----:B------:R-:W2:Y:S01]  /*19330*/  LDSM.16.M88.4 R20, [R208+0x8000] ;  /* 0x00800000d014783b */ /* 0x000ea20000000200 */
[----:B------:R-:W-:-:S02]  /*19340*/  IADD3 R219, R208, 0x8020, RZ ;  /* 0x00008020d0db7810 */ /* 0x000fc40007ffe0ff */
[----:B------:R-:W-:Y:S01]  /*19350*/  @P1 IADD3 R219, R0, -0x20, RZ ;  /* 0xffffffe000db1810 */ /* 0x000fe20007ffe0ff */
[----:B------:R-:W5:Y:S01]  /*19360*/  LDSM.16.M88.4 R16, [R208+0x8800] ;  /* 0x00880000d010783b */ /* 0x000f620000000200 */
[----:B------:R-:W-:-:S03]  /*19370*/  IMAD.MOV.U32 R0, RZ, RZ, 0x40 ;  /* 0x00000040ff007424 */ /* 0x000fc600078e00ff */
[----:B------:R-:W1:Y:S02]  /*19380*/  LDSM.16.M88.4 R8, [R208+0x9000] ;  /* 0x00900000d008783b */ /* 0x000e640000000200 */
[----:B------:R-:W-:Y:S02]  /*19390*/  SEL R0, R0, 0xffffffc0, !P2 ;  /* 0xffffffc000007807 */ /* 0x000fe40005000000 */
[----:B------:R-:W3:Y:S03]  /*193a0*/  LDSM.16.M88.4 R32, [R208+0x9800] ;  /* 0x00980000d020783b */ /* 0x000ee60000000200 */
[----:B------:R-:W-:Y:S01]  /*193b0*/  IMAD.IADD R214, R208, 0x1, R0 ;  /* 0x00000001d0d67824 */ /* 0x000fe200078e0200 */
[----:B------:R-:W-:Y:S01]  /*193c0*/  LDSM.16.M88.4 R12, [R216] ;  /* 0x00000000d80c783b */ /* 0x000fe20000000200 */
[----:B------:R-:W-:-:S03]  /*193d0*/  IMAD.IADD R213, R0, 0x1, R219 ;  /* 0x0000000100d57824 */ /* 0x000fc600078e02db */
[----:B------:R-:W4:Y:S04]  /*193e0*/  LDSM.16.M88.4 R40, [R219] ;  /* 0x00000000db28783b */ /* 0x000f280000000200 */
[----:B------:R-:W-:Y:S04]  /*193f0*/  LDSM.16.M88.4 R60, [R219+0x1000] ;  /* 0x00100000db3c783b */ /* 0x000fe80000000200 */
[----:B------:R-:W-:Y:S04]  /*19400*/  LDSM.16.M88.4 R84, [R219+0x1800] ;  /* 0x00180000db54783b */ /* 0x000fe80000000200 */
[----:B------:R-:W-:Y:S04]  /*19410*/  LDSM.16.M88.4 R76, [R214+0x8000] ;  /* 0x00800000d64c783b */ /* 0x000fe80000000200 */
[----:B------:R-:W-:Y:S01]  /*19420*/  LDSM.16.M88.4 R88, [R214+0x8800] ;  /* 0x00880000d658783b */ /* 0x000fe20000000200 */
[C---:B--2---:R-:W-:Y:S03]  /*19430*/  HMMA.16816.F32.BF16 R28, R4.reuse, R20, RZ ;  /* 0x00000014041c723c */ /* 0x044fe600000418ff */
[----:B------:R-:W-:Y:S04]  /*19440*/  LDSM.16.M88.4 R96, [R214+0x9000] ;  /* 0x00900000d660783b */ /* 0x000fe80000000200 */
[----:B------:R-:W-:Y:S01]  /*19450*/  LDSM.16.M88.4 R104, [R214+0x9800] ;  /* 0x00980000d668783b */ /* 0x000fe20000000200 */
[C---:B------:R-:W-:Y:S03]  /*19460*/  HMMA.16816.F32.BF16 R36, R4.reuse, R22, RZ ;  /* 0x000000160424723c */ /* 0x040fe600000418ff */
[----:B------:R-:W-:Y:S04]  /*19470*/  LDSM.16.M88.4 R92, [R213+0x800] ;  /* 0x00080000d55c783b */ /* 0x000fe80000000200 */
[----:B------:R-:W-:Y:S01]  /*19480*/  LDSM.16.M88.4 R100, [R213+0x1000] ;  /* 0x00100000d564783b */ /* 0x000fe20000000200 */
[C---:B-----5:R-:W-:Y:S03]  /*19490*/  HMMA.16816.F32.BF16 R20, R4.reuse, R16, RZ ;  /* 0x000000100414723c */ /* 0x060fe600000418ff */
[----:B------:R-:W2:Y:S05]  /*194a0*/  LD.E R0, [R24.64+0x18c] ;  /* 0x00018c0618007980 */ /* 0x000eaa000c101900 */
[C---:B------:R-:W-:Y:S01]  /*194b0*/  HMMA.16816.F32.BF16 R52, R4.reuse, R18, RZ ;  /* 0x000000120434723c */ /* 0x040fe200000418ff */
[----:B------:R-:W5:Y:S07]  /*194c0*/  LDSM.16.M88.4 R16, [R219+0x800] ;  /* 0x00080000db10783b */ /* 0x000f6e0000000200 */
[C---:B-1----:R-:W-:Y:S08]  /*194d0*/  HMMA.16816.F32.BF16 R56, R4.reuse, R8, RZ ;  /* 0x000000080438723c */ /* 0x042ff000000418ff */
[C---:B------:R-:W-:Y:S01]  /*194e0*/  HMMA.16816.F32.BF16 R64, R4.reuse, R10, RZ ;  /* 0x0000000a0440723c */ /* 0x040fe200000418ff */
[----:B------:R-:W1:Y:S07]  /*194f0*/  LDSM.16.M88.4 R8, [R218] ;  /* 0x00000000da08783b */ /* 0x000e6e0000000200 */
[C---:B---3--:R-:W-:Y:S08]  /*19500*/  HMMA.16816.F32.BF16 R72, R4.reuse, R32, RZ ;  /* 0x000000200448723c */ /* 0x048ff000000418ff */
[----:B------:R-:W-:Y:S01]  /*19510*/  HMMA.16816.F32.BF16 R80, R4, R34, RZ ;  /* 0x000000220450723c */ /* 0x000fe200000418ff */
[----:B------:R-:W-:Y:S07]  /*19520*/  LDSM.16.M88.4 R4, [R217] ;  /* 0x00000000d904783b */ /* 0x000fee0000000200 */
[C---:B----4-:R-:W-:Y:S08]  /*19530*/  HMMA.16816.F32.BF16 R68, R12.reuse, R40, R28 ;  /* 0x000000280c44723c */ /* 0x050ff0000004181c */
[C---:B------:R-:W-:Y:S08]  /*19540*/  HMMA.16816.F32.BF16 R40, R12.reuse, R42, R36 ;  /* 0x0000002a0c28723c */ /* 0x040ff00000041824 */
[C---:B-----5:R-:W-:Y:S08]  /*19550*/  HMMA.16816.F32.BF16 R32, R12.reuse, R16, R20 ;  /* 0x000000100c20723c */ /* 0x060ff00000041814 */
[C---:B------:R-:W-:Y:S08]  /*19560*/  HMMA.16816.F32.BF16 R28, R12.reuse, R18, R52 ;  /* 0x000000120c1c723c */ /* 0x040ff00000041834 */
[C---:B------:R-:W-:Y:S01]  /*19570*/  HMMA.16816.F32.BF16 R16, R12.reuse, R62, R64 ;  /* 0x0000003e0c10723c */ /* 0x040fe20000041840 */
[----:B------:R-:W3:Y:S07]  /*19580*/  LDSM.16.M88.4 R64, [R213] ;  /* 0x00000000d540783b */ /* 0x000eee0000000200 */
[C---:B------:R-:W-:Y:S08]  /*19590*/  HMMA.16816.F32.BF16 R20, R12.reuse, R60, R56 ;  /* 0x0000003c0c14723c */ /* 0x040ff00000041838 */
[C---:B------:R-:W-:Y:S01]  /*195a0*/  HMMA.16816.F32.BF16 R36, R12.reuse, R84, R72 ;  /* 0x000000540c24723c */ /* 0x040fe20000041848 */
[----:B------:R-:W-:Y:S07]  /*195b0*/  LDSM.16.M88.4 R72, [R208+0xa000] ;  /* 0x00a00000d048783b */ /* 0x000fee0000000200 */
[----:B------:R-:W-:Y:S01]  /*195c0*/  HMMA.16816.F32.BF16 R12, R12, R86, R80 ;  /* 0x000000560c0c723c */ /* 0x000fe20000041850 */
[----:B------:R-:W4:Y:S04]  /*195d0*/  LDSM.16.M88.4 R80, [R213+0x1800] ;  /* 0x00180000d550783b */ /* 0x000f280000000200 */
[----:B------:R-:W-:Y:S03]  /*195e0*/  LDSM.16.M88.4 R84, [R208+0xa800] ;  /* 0x00a80000d054783b */ /* 0x000fe60000000200 */
[C---:B-1----:R-:W-:Y:S08]  /*195f0*/  HMMA.16816.F32.BF16 R60, R8.reuse, R76, R68 ;  /* 0x0000004c083c723c */ /* 0x042ff00000041844 */
[C---:B------:R-:W-:Y:S08]  /*19600*/  HMMA.16816.F32.BF16 R56, R8.reuse, R78, R40 ;  /* 0x0000004e0838723c */ /* 0x040ff00000041828 */
[C---:B------:R-:W-:Y:S08]  /*19610*/  HMMA.16816.F32.BF16 R40, R8.reuse, R90, R28 ;  /* 0x0000005a0828723c */ /* 0x040ff0000004181c */
[C---:B------:R-:W-:Y:S01]  /*19620*/  HMMA.16816.F32.BF16 R28, R8.reuse, R98, R16 ;  /* 0x00000062081c723c */ /* 0x040fe20000041810 */
[----:B------:R-:W1:Y:S07]  /*19630*/  LDSM.16.M88.4 R16, [R215+0x2000] ;  /* 0x00200000d710783b */ /* 0x000e6e0000000200 */
[C---:B------:R-:W-:Y:S01]  /*19640*/  HMMA.16816.F32.BF16 R52, R8.reuse, R88, R32 ;  /* 0x000000580834723c */ /* 0x040fe20000041820 */
[----:B------:R-:W-:Y:S07]  /*19650*/  LDSM.16.M88.4 R88, [R214+0xa800] ;  /* 0x00a80000d658783b */ /* 0x000fee0000000200 */
[C---:B------:R-:W-:Y:S08]  /*19660*/  HMMA.16816.F32.BF16 R32, R8.reuse, R96, R20 ;  /* 0x000000600820723c */ /* 0x040ff00000041814 */
[C---:B------:R-:W-:Y:S08]  /*19670*/  HMMA.16816.F32.BF16 R20, R8.reuse, R104, R36 ;  /* 0x000000680814723c */ /* 0x040ff00000041824 */
[----:B------:R-:W-:Y:S08]  /*19680*/  HMMA.16816.F32.BF16 R12, R8, R106, R12 ;  /* 0x0000006a080c723c */ /* 0x000ff0000004180c */
[C---:B---3--:R-:W-:Y:S08]  /*19690*/  HMMA.16816.F32.BF16 R8, R4.reuse, R64, R60 ;  /* 0x000000400408723c */ /* 0x048ff0000004183c */
[C---:B------:R-:W-:Y:S01]  /*196a0*/  HMMA.16816.F32.BF16 R36, R4.reuse, R66, R56 ;  /* 0x000000420424723c */ /* 0x040fe20000041838 */
[----:B------:R-:W3:Y:S07]  /*196b0*/  LDSM.16.M88.4 R56, [R208+0xb000] ;  /* 0x00b00000d038783b */ /* 0x000eee0000000200 */
[C---:B------:R-:W-:Y:S08]  /*196c0*/  HMMA.16816.F32.BF16 R52, R4.reuse, R92, R52 ;  /* 0x0000005c0434723c */ /* 0x040ff00000041834 */
[C---:B------:R-:W-:Y:S01]  /*196d0*/  HMMA.16816.F32.BF16 R68, R4.reuse, R94, R40 ;  /* 0x0000005e0444723c */ /* 0x040fe20000041828 */
[----:B------:R-:W5:Y:S04]  /*196e0*/  LDSM.16.M88.4 R40, [R208+0xb800] ;  /* 0x00b80000d028783b */ /* 0x000f680000000200 */
[----:B------:R-:W-:Y:S03]  /*196f0*/  LDSM.16.M88.4 R92, [R214+0xa000] ;  /* 0x00a00000d65c783b */ /* 0x000fe60000000200 */
[C---:B----4-:R-:W-:Y:S08]  /*19700*/  HMMA.16816.F32.BF16 R76, R4.reuse, R80, R20 ;  /* 0x00000050044c723c */ /* 0x050ff00000041814 */
[----:B------:R-:W-:Y:S08]  /*19710*/  HMMA.16816.F32.BF16 R64, R4, R100, R32 ;  /* 0x000000640440723c */ /* 0x000ff00000041820 */
[----:B-1----:R-:W-:Y:S08]  /*19720*/  HMMA.16816.F32.BF16 R20, R16, R72, R8 ;  /* 0x000000481014723c */ /* 0x002ff00000041808 */
[----:B------:R-:W-:Y:S01]  /*19730*/  HMMA.16816.F32.BF16 R60, R4, R102, R28 ;  /* 0x00000066043c723c */ /* 0x000fe2000004181c */
[----:B------:R-:W-:Y:S01]  /*19740*/  LDSM.16.M88.4 R28, [R219+0x2000] ;  /* 0x00200000db1c783b */ /* 0x000fe20000000200 */
[----:B------:R-:W-:Y:S01]  /*19750*/  SHF.R.S32.HI R2, RZ, 0x1f, R26 ;  /* 0x0000001fff027819 */ /* 0x000fe2000001141a */
[----:B------:R-:W-:-:S02]  /*19760*/  IMAD.SHL.U32 R3, R188, 0x2, RZ ;  /* 0x00000002bc037824 */ /* 0x000fc400078e00ff */
[----:B------:R-:W-:Y:S03]  /*19770*/  LDSM.16.M88.4 R100, [R213+0x5800] ;  /* 0x00580000d564783b */ /* 0x000fe60000000200 */
[----:B------:R-:W-:Y:S01]  /*19780*/  HMMA.16816.F32.BF16 R32, R4, R82, R12 ;  /* 0x000000520420723c */ /* 0x000fe2000004180c */
[----:B------:R-:W-:Y:S04]  /*19790*/  LDSM.16.M88.4 R4, [R216+0x2000] ;  /* 0x00200000d804783b */ /* 0x000fe80000000200 */
[----:B------:R-:W-:Y:S03]  /*197a0*/  LDSM.16.M88.4 R80, [R219+0x3000] ;  /* 0x00300000db50783b */ /* 0x000fe60000000200 */
[C---:B------:R-:W-:Y:S01]  /*197b0*/  HMMA.16816.F32.BF16 R8, R16.reuse, R74, R36 ;  /* 0x0000004a1008723c */ /* 0x040fe20000041824 */
[----:B------:R-:W1:Y:S04]  /*197c0*/  LDSM.16.M88.4 R72, [R219+0x2800] ;  /* 0x00280000db48783b */ /* 0x000e680000000200 */
[----:B------:R-:W-:Y:S03]  /*197d0*/  LDSM.16.M88.4 R12, [R218+0x2000] ;  /* 0x00200000da0c783b */ /* 0x000fe60000000200 */
[C---:B------:R-:W-:Y:S08]  /*197e0*/  HMMA.16816.F32.BF16 R52, R16.reuse, R84, R52 ;  /* 0x000000541034723c */ /* 0x040ff00000041834 */
[C---:B------:R-:W-:Y:S01]  /*197f0*/  HMMA.16816.F32.BF16 R68, R16.reuse, R86, R68 ;  /* 0x000000561044723c */ /* 0x040fe20000041844 */
[----:B------:R-:W4:Y:S07]  /*19800*/  LDSM.16.M88.4 R84, [R219+0x3800] ;  /* 0x00380000db54783b */ /* 0x000f2e0000000200 */
[C---:B---3--:R-:W-:Y:S08]  /*19810*/  HMMA.16816.F32.BF16 R64, R16.reuse, R56, R64 ;  /* 0x000000381040723c */ /* 0x048ff00000041840 */
[C---:B------:R-:W-:Y:S08]  /*19820*/  HMMA.16816.F32.BF16 R60, R16.reuse, R58, R60 ;  /* 0x0000003a103c723c */ /* 0x040ff0000004183c */
[C---:B-----5:R-:W-:Y:S01]  /*19830*/  HMMA.16816.F32.BF16 R56, R16.reuse, R40, R76 ;  /* 0x000000281038723c */ /* 0x060fe2000004184c */
[----:B------:R-:W-:Y:S07]  /*19840*/  LDSM.16.M88.4 R76, [R214+0xb800] ;  /* 0x00b80000d64c783b */ /* 0x000fee0000000200 */
[----:B------:R-:W-:Y:S08]  /*19850*/  HMMA.16816.F32.BF16 R36, R16, R42, R32 ;  /* 0x0000002a1024723c */ /* 0x000ff00000041820 */
[C---:B-1----:R-:W-:Y:S01]  /*19860*/  HMMA.16816.F32.BF16 R16, R4.reuse, R72, R52 ;  /* 0x000000480410723c */ /* 0x042fe20000041834 */
[----:B------:R-:W1:Y:S07]  /*19870*/  LDSM.16.M88.4 R52, [R214+0xb000] ;  /* 0x00b00000d634783b */ /* 0x000e6e0000000200 */
        /* <DEDUP_REMOVED lines=9> */
[----:B------:R-:W3:Y:S04]  /*19910*/  LDSM.16.M88.4 R4, [R217+0x2000] ;  /* 0x00200000d904783b */ /* 0x000ee80000000200 */
[----:B------:R-:W4:Y:S03]  /*19920*/  LDSM.16.M88.4 R84, [R213+0x3000] ;  /* 0x00300000d554783b */ /* 0x000f260000000200 */
[C---:B------:R-:W-:Y:S08]  /*19930*/  HMMA.16816.F32.BF16 R56, R12.reuse, R92, R32 ;  /* 0x0000005c0c38723c */ /* 0x040ff00000041820 */
[C---:B------:R-:W-:Y:S01]  /*19940*/  HMMA.16816.F32.BF16 R40, R12.reuse, R94, R20 ;  /* 0x0000005e0c28723c */ /* 0x040fe20000041814 */
[----:B------:R-:W5:Y:S07]  /*19950*/  LDSM.16.M88.4 R92, [R213+0x3800] ;  /* 0x00380000d55c783b */ /* 0x000f6e0000000200 */
[C---:B------:R-:W-:Y:S08]  /*19960*/  HMMA.16816.F32.BF16 R36, R12.reuse, R88, R16 ;  /* 0x000000580c24723c */ /* 0x040ff00000041810 */
[C---:B-1----:R-:W-:Y:S08]  /*19970*/  HMMA.16816.F32.BF16 R28, R12.reuse, R52, R28 ;  /* 0x000000340c1c723c */ /* 0x042ff0000004181c */
[C---:B------:R-:W-:Y:S01]  /*19980*/  HMMA.16816.F32.BF16 R32, R12.reuse, R90, R8 ;  /* 0x0000005a0c20723c */ /* 0x040fe20000041808 */
[----:B------:R-:W-:Y:S04]  /*19990*/  LDSM.16.M88.4 R8, [R215+0x4000] ;  /* 0x00400000d708783b */ /* 0x000fe80000000200 */
[----:B------:R-:W1:Y:S03]  /*199a0*/  LDSM.16.M88.4 R88, [R208+0xc000] ;  /* 0x00c00000d058783b */ /* 0x000e660000000200 */
[C---:B------:R-:W-:Y:S08]  /*199b0*/  HMMA.16816.F32.BF16 R20, R12.reuse, R54, R60 ;  /* 0x000000360c14723c */ /* 0x040ff0000004183c */
[C---:B------:R-:W-:Y:S08]  /*199c0*/  HMMA.16816.F32.BF16 R16, R12.reuse, R76, R72 ;  /* 0x0000004c0c10723c */ /* 0x040ff00000041848 */
[----:B------:R-:W-:Y:S01]  /*199d0*/  HMMA.16816.F32.BF16 R72, R12, R78, R68 ;  /* 0x0000004e0c48723c */ /* 0x000fe20000041844 */
[----:B------:R-:W-:Y:S04]  /*199e0*/  LDSM.16.M88.4 R12, [R216+0x4000] ;  /* 0x00400000d80c783b */ /* 0x000fe80000000200 */
[----:B------:R-:W-:Y:S03]  /*199f0*/  LDSM.16.M88.4 R76, [R219+0x4000] ;  /* 0x00400000db4c783b */ /* 0x000fe60000000200 */
[C---:B---3--:R-:W-:Y:S01]  /*19a00*/  HMMA.16816.F32.BF16 R68, R4.reuse, R64, R56 ;  /* 0x000000400444723c */ /* 0x048fe20000041838 */
[----:B------:R-:W3:Y:S07]  /*19a10*/  LDSM.16.M88.4 R56, [R208+0xc800] ;  /* 0x00c80000d038783b */ /* 0x000eee0000000200 */
[C---:B------:R-:W-:Y:S08]  /*19a20*/  HMMA.16816.F32.BF16 R64, R4.reuse, R66, R40 ;  /* 0x000000420440723c */ /* 0x040ff00000041828 */
[C---:B------:R-:W-:Y:S01]  /*19a30*/  HMMA.16816.F32.BF16 R60, R4.reuse, R80, R36 ;  /* 0x00000050043c723c */ /* 0x040fe20000041824 */
[----:B------:R-:W1:Y:S07]  /*19a40*/  LDSM.16.M88.4 R36, [R208+0xd000] ;  /* 0x00d00000d024783b */ /* 0x000e6e0000000200 */
[C---:B----4-:R-:W-:Y:S01]  /*19a50*/  HMMA.16816.F32.BF16 R40, R4.reuse, R84, R28 ;  /* 0x000000540428723c */ /* 0x050fe2000004181c */
[----:B------:R-:W4:Y:S07]  /*19a60*/  LDSM.16.M88.4 R28, [R208+0xd800] ;  /* 0x00d80000d01c783b */ /* 0x000f2e0000000200 */
[C---:B------:R-:W-:Y:S08]  /*19a70*/  HMMA.16816.F32.BF16 R52, R4.reuse, R82, R32 ;  /* 0x000000520434723c */ /* 0x040ff00000041820 */
[C---:B------:R-:W-:Y:S01]  /*19a80*/  HMMA.16816.F32.BF16 R32, R4.reuse, R86, R20 ;  /* 0x000000560420723c */ /* 0x040fe20000041814 */
[----:B------:R-:W-:Y:S01]  /*19a90*/  LEA.HI R2, R2, R26, RZ, 0x2 ;  /* 0x0000001a02027211 */ /* 0x000fe200078f10ff */
[----:B------:R-:W-:Y:S06]  /*19aa0*/  LDSM.16.M88.4 R84, [R219+0x5000] ;  /* 0x00500000db54783b */ /* 0x000fec0000000200 */
[C---:B-----5:R-:W-:Y:S08]  /*19ab0*/  HMMA.16816.F32.BF16 R20, R4.reuse, R92, R16 ;  /* 0x0000005c0414723c */ /* 0x060ff00000041810 */
[----:B------:R-:W-:Y:S01]  /*19ac0*/  HMMA.16816.F32.BF16 R16, R4, R94, R72 ;  /* 0x0000005e0410723c */ /* 0x000fe20000041848 */
[----:B------:R-:W5:Y:S01]  /*19ad0*/  LDSM.16.M88.4 R72, [R219+0x4800] ;  /* 0x00480000db48783b */ /* 0x000f620000000200 */
[----:B------:R-:W-:-:S06]  /*19ae0*/  SHF.R.S32.HI R2, RZ, 0x2, R2 ;  /* 0x00000002ff027819 */ /* 0x000fcc0000011402 */
[C---:B-1----:R-:W-:Y:S08]  /*19af0*/  HMMA.16816.F32.BF16 R4, R8.reuse, R88, R68 ;  /* 0x000000580804723c */ /* 0x042ff00000041844 */
[C---:B---3--:R-:W-:Y:S08]  /*19b00*/  HMMA.16816.F32.BF16 R60, R8.reuse, R56, R60 ;  /* 0x00000038083c723c */ /* 0x048ff0000004183c */
[----:B------:R-:W-:Y:S01]  /*19b10*/  HMMA.16816.F32.BF16 R68, R8, R58, R52 ;  /* 0x0000003a0844723c */ /* 0x000fe20000041834 */
[----:B------:R-:W-:-:S07]  /*19b20*/  LOP3.LUT R3, R3, 0x6, RZ, 0xc0, !PT ;  /* 0x0000000603037812 */ /* 0x000fce00078ec0ff */
[----:B------:R-:W-:Y:S01]  /*19b30*/  HMMA.16816.F32.BF16 R56, R8, R36, R40 ;  /* 0x000000240838723c */ /* 0x000fe20000041828 */
[----:B------:R-:W-:-:S07]  /*19b40*/  IMAD R2, R187, 0x10, R2 ;  /* 0x00000010bb027824 */ /* 0x000fce00078e0202 */
[C---:B----4-:R-:W-:Y:S08]  /*19b50*/  HMMA.16816.F32.BF16 R40, R8.reuse, R28, R20 ;  /* 0x0000001c0828723c */ /* 0x050ff00000041814 */
[----:B------:R-:W-:Y:S01]  /*19b60*/  HMMA.16816.F32.BF16 R28, R8, R30, R16 ;  /* 0x0000001e081c723c */ /* 0x000fe20000041810 */
[----:B------:R-:W1:Y:S01]  /*19b70*/  LDSM.16.M88.4 R16, [R219+0x5800] ;  /* 0x00580000db10783b */ /* 0x000e620000000200 */
[----:B------:R-:W-:-:S02]  /*19b80*/  IMAD R3, R157, 0x40, R3 ;  /* 0x000000409d037824 */ /* 0x000fc400078e0203 */
[----:B------:R-:W-:-:S03]  /*19b90*/  IMAD.IADD R27, R189, 0x1, R2 ;  /* 0x00000001bd1b7824 */ /* 0x000fc600078e0202 */
[----:B------:R-:W-:Y:S01]  /*19ba0*/  IADD3 R146, R3, -0x40, RZ ;  /* 0xffffffc003927810 */ /* 0x000fe20007ffe0ff */
[----:B------:R-:W-:Y:S01]  /*19bb0*/  HMMA.16816.F32.BF16 R64, R8, R90, R64 ;  /* 0x0000005a0840723c */ /* 0x000fe20000041840 */
[----:B------:R-:W-:-:S07]  /*19bc0*/  IADD3 R2, R158, R27, -R191 ;  /* 0x0000001b9e027210 */ /* 0x000fce0007ffe8bf */
[----:B------:R-:W-:Y:S01]  /*19bd0*/  HMMA.16816.F32.BF16 R52, R8, R38, R32 ;  /* 0x000000260834723c */ /* 0x000fe20000041820 */
[----:B------:R-:W-:Y:S01]  /*19be0*/  LDSM.16.M88.4 R32, [R214+0xc000] ;  /* 0x00c00000d620783b */ /* 0x000fe20000000200 */
[----:B------:R-:W-:-:S05]  /*19bf0*/  IADD3 R144, R3, -0x3f, RZ ;  /* 0xffffffc103907810 */ /* 0x000fca0007ffe0ff */
[C---:B------:R-:W-:Y:S01]  /*19c00*/  IMAD.IADD R8, R2.reuse, 0x1, -R146 ;  /* 0x0000000102087824 */ /* 0x040fe200078e0a92 */
[----:B------:R-:W-:Y:S01]  /*19c10*/  HMMA.16816.F32.BF16 R20, R12, R76, R4 ;  /* 0x0000004c0c14723c */ /* 0x000fe20000041804 */
[----:B------:R-:W3:Y:S01]  /*19c20*/  LDSM.16.M88.4 R4, [R218+0x4000] ;  /* 0x00400000da04783b */ /* 0x000ee20000000200 */
[----:B------:R-:W-:Y:S02]  /*19c30*/  IADD3 R10, R2, -R144, RZ ;  /* 0x80000090020a7210 */ /* 0x000fe40007ffe0ff */
[----:B------:R-:W-:Y:S02]  /*19c40*/  IABS R8, R8 ;  /* 0x0000000800087213 */ /* 0x000fe40000000000 */
[C---:B------:R-:W-:Y:S02]  /*19c50*/  IADD3 R143, R3.reuse, -0x38, RZ ;  /* 0xffffffc8038f7810 */ /* 0x040fe40007ffe0ff */
[----:B------:R-:W-:Y:S01]  /*19c60*/  IADD3 R137, R3, -0x37, RZ ;  /* 0xffffffc903897810 */ /* 0x000fe20007ffe0ff */
[----:B------:R-:W-:Y:S01]  /*19c70*/  IMAD.MOV.U32 R9, RZ, RZ, R8 ;  /* 0x000000ffff097224 */ /* 0x000fe200078e0008 */
[----:B------:R-:W-:-:S03]  /*19c80*/  IABS R8, R10 ;  /* 0x0000000a00087213 */ /* 0x000fc60000000000 */
[----:B------:R4:W-:Y:S01]  /*19c90*/  I2F R155, R9 ;  /* 0x00000009009b7306 */ /* 0x0009e20000201400 */
[----:B------:R-:W-:Y:S01]  /*19ca0*/  IADD3 R136, R3, -0x30, RZ ;  /* 0xffffffd003887810 */ /* 0x000fe20007ffe0ff */
[C---:B------:R-:W-:Y:S06]  /*19cb0*/  HMMA.16816.F32.BF16 R36, R12.reuse, R78, R64 ;  /* 0x0000004e0c24723c */ /* 0x040fec0000041840 */
[----:B------:R1:W-:Y:S02]  /*19cc0*/  I2F R156, R8 ;  /* 0x00000008009c7306 */ /* 0x0003e40000201400 */
[----:B-----5:R-:W-:Y:S01]  /*19cd0*/  HMMA.16816.F32.BF16 R60, R12, R72, R60 ;  /* 0x000000480c3c723c */ /* 0x020fe2000004183c */
[----:B----4-:R-:W-:-:S07]  /*19ce0*/  IMAD.IADD R9, R2, 0x1, -R143 ;  /* 0x0000000102097824 */ /* 0x010fce00078e0a8f */
[----:B------:R-:W-:Y:S01]  /*19cf0*/  HMMA.16816.F32.BF16 R80, R12, R84, R56 ;  /* 0x000000540c50723c */ /* 0x000fe20000041838 */
[----:B------:R-:W4:Y:S01]  /*19d00*/  LDSM.16.M88.4 R56, [R214+0xc800] ;  /* 0x00c80000d638783b */ /* 0x000f220000000200 */
[----:B-1----:R-:W-:Y:S01]  /*19d10*/  IMAD.IADD R8, R2, 0x1, -R137 ;  /* 0x0000000102087824 */ /* 0x002fe200078e0a89 */
[----:B------:R-:W-:-:S05]  /*19d20*/  IABS R9, R9 ;  /* 0x0000000900097213 */ /* 0x000fca0000000000 */
[C---:B------:R-:W-:Y:S01]  /*19d30*/  HMMA.16816.F32.BF16 R72, R12.reuse, R74, R68 ;  /* 0x0000004a0c48723c */ /* 0x040fe20000041844 */
[----:B------:R-:W1:Y:S01]  /*19d40*/  LDSM.16.M88.4 R68, [R214+0xd000] ;  /* 0x00d00000d644783b */ /* 0x000e620000000200 */
[----:B------:R-:W-:Y:S01]  /*19d50*/  IMAD.IADD R10, R2, 0x1, -R136 ;  /* 0x00000001020a7824 */ /* 0x000fe200078e0a88 */
[----:B------:R-:W-:Y:S01]  /*19d60*/  IABS R8, R8 ;  /* 0x0000000800087213 */ /* 0x000fe20000000000 */
[----:B------:R5:W-:Y:S04]  /*19d70*/  I2F R154, R9 ;  /* 0x00000009009a7306 */ /* 0x000be80000201400 */
[----:B------:R-:W-:Y:S01]  /*19d80*/  HMMA.16816.F32.BF16 R84, R12, R86, R52 ;  /* 0x000000560c54723c */ /* 0x000fe20000041834 */
[----:B------:R-:W-:-:S07]  /*19d90*/  IADD3 R135, R3, -0x2f, RZ ;  /* 0xffffffd103877810 */ /* 0x000fce0007ffe0ff */
[----:B------:R-:W-:Y:S01]  /*19da0*/  HMMA.16816.F32.BF16 R76, R12, R16, R40 ;  /* 0x000000100c4c723c */ /* 0x000fe20000041828 */
[----:B------:R-:W-:-:S07]  /*19db0*/  IADD3 R132, R3, -0x28, RZ ;  /* 0xffffffd803847810 */ /* 0x000fce0007ffe0ff */
[----:B------:R-:W-:Y:S01]  /*19dc0*/  HMMA.16816.F32.BF16 R28, R12, R18, R28 ;  /* 0x000000120c1c723c */ /* 0x000fe2000004181c */
[----:B------:R-:W1:Y:S01]  /*19dd0*/  LDSM.16.M88.4 R12, [R214+0xd800] ;  /* 0x00d80000d60c783b */ /* 0x000e620000000200 */
[----:B-----5:R-:W-:Y:S01]  /*19de0*/  IMAD.MOV.U32 R9, RZ, RZ, R8 ;  /* 0x000000ffff097224 */ /* 0x020fe200078e0008 */
[----:B------:R-:W-:Y:S02]  /*19df0*/  IABS R8, R10 ;  /* 0x0000000a00087213 */ /* 0x000fe40000000000 */
[C---:B------:R-:W-:Y:S01]  /*19e00*/  IADD3 R131, R3.reuse, -0x27, RZ ;  /* 0xffffffd903837810 */ /* 0x040fe20007ffe0ff */
[----:B------:R5:W-:Y:S01]  /*19e10*/  I2F R153, R9 ;  /* 0x0000000900997306 */ /* 0x000be20000201400 */
[C---:B------:R-:W-:Y:S01]  /*19e20*/  IADD3 R130, R3.reuse, -0x20, RZ ;  /* 0xffffffe003827810 */ /* 0x040fe20007ffe0ff */
[----:B---3--:R-:W-:Y:S01]  /*19e30*/  HMMA.16816.F32.BF16 R64, R4, R32, R20 ;  /* 0x000000200440723c */ /* 0x008fe20000041814 */
[----:B------:R-:W-:Y:S01]  /*19e40*/  LDSM.16.M88.4 R20, [R217+0x4000] ;  /* 0x00400000d914783b */ /* 0x000fe20000000200 */
[----:B------:R-:W-:-:S02]  /*19e50*/  IADD3 R124, R3, -0x18, RZ ;  /* 0xffffffe8037c7810 */ /* 0x000fc40007ffe0ff */
[----:B------:R-:W-:Y:S01]  /*19e60*/  IADD3 R128, R3, -0x17, RZ ;  /* 0xffffffe903807810 */ /* 0x000fe20007ffe0ff */
[----:B------:R-:W-:Y:S01]  /*19e70*/  LDSM.16.M88.4 R16, [R215+0x6000] ;  /* 0x00600000d710783b */ /* 0x000fe20000000200 */
[----:B------:R3:W-:Y:S01]  /*19e80*/  I2F R152, R8 ;  /* 0x0000000800987306 */ /* 0x0007e20000201400 */
[C---:B------:R-:W-:Y:S02]  /*19e90*/  IMAD.IADD R10, R2.reuse, 0x1, -R131 ;  /* 0x00000001020a7824 */ /* 0x040fe400078e0a83 */
[C---:B-----5:R-:W-:Y:S02]  /*19ea0*/  IMAD.IADD R9, R2.reuse, 0x1, -R135 ;  /* 0x0000000102097824 */ /* 0x060fe400078e0a87 */
[----:B---3--:R-:W-:-:S03]  /*19eb0*/  IMAD.IADD R8, R2, 0x1, -R132 ;  /* 0x0000000102087824 */ /* 0x008fc600078e0a84 */
[----:B------:R-:W-:Y:S02]  /*19ec0*/  IABS R9, R9 ;  /* 0x0000000900097213 */ /* 0x000fe40000000000 */
[----:B------:R-:W-:Y:S02]  /*19ed0*/  IABS R8, R8 ;  /* 0x0000000800087213 */ /* 0x000fe40000000000 */
[----:B------:R3:W-:Y:S01]  /*19ee0*/  I2F R151, R9 ;  /* 0x0000000900977306 */ /* 0x0007e20000201400 */
[----:B------:R-:W-:Y:S01]  /*19ef0*/  HMMA.16816.F32.BF16 R40, R4, R34, R36 ;  /* 0x000000220428723c */ /* 0x000fe20000041824 */
[----:B------:R-:W5:Y:S04]  /*19f00*/  LDSM.16.M88.4 R32, [R213+0x4000] ;  /* 0x00400000d520783b */ /* 0x000f680000000200 */
[----:B------:R-:W2:Y:S01]  /*19f10*/  LDSM.16.M88.4 R36, [R213+0x4800] ;  /* 0x00480000d524783b */ /* 0x000ea20000000200 */
[----:B---3--:R-:W-:Y:S01]  /*19f20*/  IMAD.MOV.U32 R9, RZ, RZ, R8 ;  /* 0x000000ffff097224 */ /* 0x008fe200078e0008 */
[----:B------:R-:W-:Y:S01]  /*19f30*/  IABS R8, R10 ;  /* 0x0000000a00087213 */ /* 0x000fe20000000000 */
[----:B------:R-:W-:-:S02]  /*19f40*/  IMAD.IADD R10, R2, 0x1, -R130 ;  /* 0x00000001020a7824 */ /* 0x000fc400078e0a82 */
[----:B------:R3:W-:Y:S01]  /*19f50*/  I2F R150, R9 ;  /* 0x0000000900967306 */ /* 0x0007e20000201400 */
[----:B----4-:R-:W-:Y:S01]  /*19f60*/  HMMA.16816.F32.BF16 R52, R4, R58, R72 ;  /* 0x0000003a0434723c */ /* 0x010fe20000041848 */
[----:B---3--:R-:W-:Y:S01]  /*19f70*/  IMAD.MOV.U32 R9, RZ, RZ, R8 ;  /* 0x000000ffff097224 */ /* 0x008fe200078e0008 */
[----:B------:R-:W-:-:S05]  /*19f80*/  IABS R8, R10 ;  /* 0x0000000a00087213 */ /* 0x000fca0000000000 */
[----:B------:R3:W-:Y:S01]  /*19f90*/  I2F R149, R9 ;  /* 0x0000000900957306 */ /* 0x0007e20000201400 */
[----:B-1----:R-:W-:Y:S01]  /*19fa0*/  HMMA.16816.F32.BF16 R72, R4, R68, R80 ;  /* 0x000000440448723c */ /* 0x002fe20000041850 */
[----:B------:R-:W-:Y:S02]  /*19fb0*/  IADD3 R127, R3, -0x10, RZ ;  /* 0xfffffff0037f7810 */ /* 0x000fe40007ffe0ff */
[----:B---3--:R-:W-:-:S04]  /*19fc0*/  MOV R9, R8 ;  /* 0x0000000800097202 */ /* 0x008fc80000000f00 */
[----:B------:R1:W-:Y:S01]  /*19fd0*/  I2F R148, R9 ;  /* 0x0000000900947306 */ /* 0x0003e20000201400 */
[C---:B------:R-:W-:Y:S01]  /*19fe0*/  HMMA.16816.F32.BF16 R60, R4.reuse, R56, R60 ;  /* 0x00000038043c723c */ /* 0x040fe2000004183c */
[----:B------:R-:W3:Y:S07]  /*19ff0*/  LDSM.16.M88.4 R56, [R208+0xe000] ;  /* 0x00e00000d038783b */ /* 0x000eee0000000200 */
[----:B------:R-:W-:Y:S01]  /*1a000*/  HMMA.16816.F32.BF16 R80, R4, R70, R84 ;  /* 0x000000460450723c */ /* 0x000fe20000041854 */
[C---:B------:R-:W-:Y:S01]  /*1a010*/  IADD3 R126, R3.reuse, -0xf, RZ ;  /* 0xfffffff1037e7810 */ /* 0x040fe20007ffe0ff */
[----:B------:R-:W-:Y:S01]  /*1a020*/  LDSM.16.M88.4 R68, [R213+0x5000] ;  /* 0x00500000d544783b */ /* 0x000fe20000000200 */
[----:B------:R-:W-:-:S02]  /*1a030*/  IADD3 R125, R3, -0x8, RZ ;  /* 0xfffffff8037d7810 */ /* 0x000fc40007ffe0ff */
[C---:B------:R-:W-:Y:S02]  /*1a040*/  IADD3 R129, R3.reuse, -0x1f, RZ ;  /* 0xffffffe103817810 */ /* 0x040fe40007ffe0ff */
[----:B------:R-:W-:Y:S01]  /*1a050*/  IADD3 R123, R3, -0x7, RZ ;  /* 0xfffffff9037b7810 */ /* 0x000fe20007ffe0ff */
[----:B-1----:R-:W-:Y:S01]  /*1a060*/  IMAD.IADD R9, R2, 0x1, -R124 ;  /* 0x0000000102097824 */ /* 0x002fe200078e0a7c */
[----:B------:R-:W-:Y:S01]  /*1a070*/  HMMA.16816.F32.BF16 R76, R4, R12, R76 ;  /* 0x0000000c044c723c */ /* 0x000fe2000004184c */
[----:B------:R-:W-:Y:S03]  /*1a080*/  STL [R1+0x18], R27 ;  /* 0x0000181b01007387 */ /* 0x000fe60000100800 */
[----:B------:R-:W-:-:S04]  /*1a090*/  IABS R9, R9 ;  /* 0x0000000900097213 */ /* 0x000fc80000000000 */
[----:B------:R-:W-:Y:S01]  /*1a0a0*/  HMMA.16816.F32.BF16 R112, R4, R14, R28 ;  /* 0x0000000e0470723c */ /* 0x000fe2000004181c */
[C---:B------:R-:W-:Y:S01]  /*1a0b0*/  IMAD.IADD R10, R2.reuse, 0x1, -R129 ;  /* 0x00000001020a7824 */ /* 0x040fe200078e0a81 */
[----:B------:R-:W-:Y:S04]  /*1a0c0*/  LDSM.16.M88.4 R12, [R216+0x6000] ;  /* 0x00600000d80c783b */ /* 0x000fe80000000200 */
[----:B------:R-:W-:Y:S01]  /*1a0d0*/  LDSM.16.M88.4 R84, [R208+0xf000] ;  /* 0x00f00000d054783b */ /* 0x000fe20000000200 */
[C---:B------:R-:W-:Y:S02]  /*1a0e0*/  IMAD.IADD R4, R2.reuse, 0x1, -R128 ;  /* 0x0000000102047824 */ /* 0x040fe400078e0a80 */
[----:B------:R-:W-:Y:S02]  /*1a0f0*/  IMAD.MOV.U32 R5, RZ, RZ, R9 ;  /* 0x000000ffff057224 */ /* 0x000fe400078e0009 */
[----:B------:R-:W-:Y:S01]  /*1a100*/  IMAD.IADD R6, R2, 0x1, -R127 ;  /* 0x0000000102067824 */ /* 0x000fe200078e0a7f */
[----:B------:R-:W-:Y:S01]  /*1a110*/  IABS R4, R4 ;  /* 0x0000000400047213 */ /* 0x000fe20000000000 */
[----:B------:R1:W-:Y:S01]  /*1a120*/  I2F R145, R5 ;  /* 0x0000000500917306 */ /* 0x0003e20000201400 */
[----:B-----5:R-:W-:Y:S03]  /*1a130*/  HMMA.16816.F32.BF16 R28, R20, R32, R64 ;  /* 0x00000020141c723c */ /* 0x020fe60000041840 */
[----:B-1----:R-:W-:Y:S01]  /*1a140*/  IMAD.MOV.U32 R5, RZ, RZ, R4 ;  /* 0x000000ffff057224 */ /* 0x002fe200078e0004 */
[----:B------:R-:W-:-:S03]  /*1a150*/  IABS R4, R6 ;  /* 0x0000000600047213 */ /* 0x000fc60000000000 */
[----:B------:R1:W-:Y:S01]  /*1a160*/  I2F R142, R5 ;  /* 0x00000005008e7306 */ /* 0x0003e20000201400 */
[----:B------:R-:W-:Y:S01]  /*1a170*/  IMAD.IADD R6, R2, 0x1, -R126 ;  /* 0x0000000102067824 */ /* 0x000fe200078e0a7e */
[----:B------:R-:W-:Y:S01]  /*1a180*/  HMMA.16816.F32.BF16 R32, R20, R34, R40 ;  /* 0x000000221420723c */ /* 0x000fe20000041828 */
[----:B------:R-:W4:Y:S01]  /*1a190*/  LDSM.16.M88.4 R40, [R219+0x6000] ;  /* 0x00600000db28783b */ /* 0x000f220000000200 */
[----:B-1----:R-:W-:-:S04]  /*1a1a0*/  IMAD.MOV.U32 R5, RZ, RZ, R4 ;  /* 0x000000ffff057224 */ /* 0x002fc800078e0004 */
[----:B------:R1:W-:Y:S01]  /*1a1b0*/  I2F R140, R5 ;  /* 0x00000005008c7306 */ /* 0x0003e20000201400 */
[----:B------:R-:W-:Y:S01]  /*1a1c0*/  IABS R4, R6 ;  /* 0x0000000600047213 */ /* 0x000fe20000000000 */
[----:B--2---:R-:W-:Y:S01]  /*1a1d0*/  HMMA.16816.F32.BF16 R88, R20, R38, R52 ;  /* 0x000000261458723c */ /* 0x004fe20000041834 */
[----:B------:R-:W2:Y:S01]  /*1a1e0*/  LDSM.16.M88.4 R52, [R208+0xe800] ;  /* 0x00e80000d034783b */ /* 0x000ea20000000200 */
[----:B-1----:R-:W-:-:S04]  /*1a1f0*/  IMAD.IADD R5, R2, 0x1, -R125 ;  /* 0x0000000102057824 */ /* 0x002fc800078e0a7d */
[----:B------:R1:W-:Y:S01]  /*1a200*/  I2F R139, R4 ;  /* 0x00000004008b7306 */ /* 0x0003e20000201400 */
[----:B------:R-:W-:Y:S01]  /*1a210*/  IABS R3, R5 ;  /* 0x0000000500037213 */ /* 0x000fe20000000000 */
[C---:B------:R-:W-:Y:S01]  /*1a220*/  IMAD.IADD R5, R2.reuse, 0x1, -R123 ;  /* 0x0000000102057824 */ /* 0x040fe200078e0a7b */
[----:B------:R-:W-:-:S03]  /*1a230*/  IADD3 R2, R2, 0x8, RZ ;  /* 0x0000000802027810 */ /* 0x000fc60007ffe0ff */
[----:B-1----:R-:W-:Y:S01]  /*1a240*/  IMAD.MOV.U32 R4, RZ, RZ, R3 ;  /* 0x000000ffff047224 */ /* 0x002fe200078e0003 */
[----:B------:R-:W-:Y:S01]  /*1a250*/  IABS R3, R5 ;  /* 0x0000000500037213 */ /* 0x000fe20000000000 */
[----:B------:R-:W-:Y:S02]  /*1a260*/  IMAD.IADD R5, R2, 0x1, -R146 ;  /* 0x0000000102057824 */ /* 0x000fe400078e0a92 */
[----:B------:R1:W-:Y:S01]  /*1a270*/  I2F R138, R4 ;  /* 0x00000004008a7306 */ /* 0x0003e20000201400 */
[----:B---3--:R-:W-:Y:S01]  /*1a280*/  HMMA.16816.F32.BF16 R28, R16, R56, R28 ;  /* 0x00000038101c723c */ /* 0x008fe2000004181c */
[----:B------:R-:W-:Y:S01]  /*1a290*/  IABS R8, R10 ;  /* 0x0000000a00087213 */ /* 0x000fe20000000000 */
[----:B-1----:R-:W-:Y:S01]  /*1a2a0*/  IMAD.MOV.U32 R4, RZ, RZ, R3 ;  /* 0x000000ffff047224 */ /* 0x002fe200078e0003 */
[----:B------:R-:W-:Y:S02]  /*1a2b0*/  IABS R3, R5 ;  /* 0x0000000500037213 */ /* 0x000fe40000000000 */
[----:B------:R-:W-:-:S02]  /*1a2c0*/  IADD3 R5, -R144, R2, RZ ;  /* 0x0000000290057210 */ /* 0x000fc40007ffe1ff */
[----:B------:R1:W-:Y:S01]  /*1a2d0*/  I2F R134, R4 ;  /* 0x0000000400867306 */ /* 0x0003e20000201400 */
[----:B------:R-:W-:Y:S01]  /*1a2e0*/  HMMA.16816.F32.BF16 R64, R20, R36, R60 ;  /* 0x000000241440723c */ /* 0x000fe2000004183c */
[----:B------:R-:W-:Y:S06]  /*1a2f0*/  LDSM.16.M88.4 R60, [R214+0xe000] ;  /* 0x00e00000d63c783b */ /* 0x000fec0000000200 */
[----:B------:R3:W-:Y:S01]  /*1a300*/  I2F R147, R8 ;  /* 0x0000000800937306 */ /* 0x0007e20000201400 */
[----:B-1----:R-:W-:Y:S01]  /*1a310*/  IMAD.MOV.U32 R4, RZ, RZ, R3 ;  /* 0x000000ffff047224 */ /* 0x002fe200078e0003 */
[----:B------:R-:W-:-:S06]  /*1a320*/  IABS R3, R5 ;  /* 0x0000000500037213 */ /* 0x000fcc0000000000 */
[----:B------:R1:W-:Y:S01]  /*1a330*/  I2F R121, R4 ;  /* 0x0000000400797306 */ /* 0x0003e20000201400 */
[C---:B------:R-:W-:Y:S01]  /*1a340*/  IMAD.IADD R5, R2.reuse, 0x1, -R136 ;  /* 0x0000000102057824 */ /* 0x040fe200078e0a88 */
[----:B---3--:R-:W3:Y:S06]  /*1a350*/  LDSM.16.M88.4 R8, [R218+0x6000] ;  /* 0x00600000da08783b */ /* 0x008eec0000000200 */
[----:B------:R5:W-:Y:S01]  /*1a360*/  I2F R122, R3 ;  /* 0x00000003007a7306 */ /* 0x000be20000201400 */
[C---:B-1----:R-:W-:Y:S02]  /*1a370*/  IMAD.IADD R4, R2.reuse, 0x1, -R143 ;  /* 0x0000000102047824 */ /* 0x042fe400078e0a8f */
[----:B-----5:R-:W-:-:S03]  /*1a380*/  IMAD.IADD R3, R2, 0x1, -R137 ;  /* 0x0000000102037824 */ /* 0x020fc600078e0a89 */
[----:B------:R-:W-:Y:S02]  /*1a390*/  IABS R4, R4 ;  /* 0x0000000400047213 */ /* 0x000fe40000000000 */
[----:B------:R-:W-:Y:S02]  /*1a3a0*/  IABS R3, R3 ;  /* 0x0000000300037213 */ /* 0x000fe40000000000 */
[----:B------:R1:W-:Y:S01]  /*1a3b0*/  I2F R120, R4 ;  /* 0x0000000400787306 */ /* 0x0003e20000201400 */
[----:B------:R-:W-:Y:S02]  /*1a3c0*/  HMMA.16816.F32.BF16 R32, R16, R58, R32 ;  /* 0x0000003a1020723c */ /* 0x000fe40000041820 */
[----:B-1----:R-:W-:Y:S01]  /*1a3d0*/  IMAD.MOV.U32 R4, RZ, RZ, R3 ;  /* 0x000000ffff047224 */ /* 0x002fe200078e0003 */
[----:B------:R-:W-:-:S04]  /*1a3e0*/  IABS R3, R5 ;  /* 0x0000000500037213 */ /* 0x000fc80000000000 */
[----:B------:R1:W-:Y:S01]  /*1a3f0*/  I2F R119, R4 ;  /* 0x0000000400777306 */ /* 0x0003e20000201400 */
[----:B----4-:R-:W-:Y:S01]  /*1a400*/  HMMA.16816.F32.BF16 R28, R12, R40, R28 ;  /* 0x000000280c1c723c */ /* 0x010fe2000004181c */
[----:B------:R-:W-:Y:S02]  /*1a410*/  IMAD.IADD R5, R2, 0x1, -R135 ;  /* 0x0000000102057824 */ /* 0x000fe400078e0a87 */
[----:B-1----:R-:W-:-:S04]  /*1a420*/  IMAD.MOV.U32 R4, RZ, RZ, R3 ;  /* 0x000000ffff047224 */ /* 0x002fc800078e0003 */
[----:B------:R1:W-:Y:S01]  /*1a430*/  I2F R118, R4 ;  /* 0x0000000400767306 */ /* 0x0003e20000201400 */
[----:B------:R-:W-:Y:S01]  /*1a440*/  HMMA.16816.F32.BF16 R92, R20, R68, R72 ;  /* 0x00000044145c723c */ /* 0x000fe20000041848 */
[----:B------:R-:W-:Y:S01]  /*1a450*/  IABS R3, R5 ;  /* 0x0000000500037213 */ /* 0x000fe20000000000 */
[----:B------:R-:W4:Y:S06]  /*1a460*/  LDSM.16.M88.4 R72, [R219+0x6800] ;  /* 0x00680000db48783b */ /* 0x000f2c0000000200 */
[----:B--2---:R-:W-:Y:S01]  /*1a470*/  HMMA.16816.F32.BF16 R36, R16, R52, R64 ;  /* 0x000000341024723c */ /* 0x004fe20000041840 */
[----:B------:R-:W-:Y:S01]  /*1a480*/  LDSM.16.M88.4 R64, [R213+0x6000] ;  /* 0x00600000d540783b */ /* 0x000fe20000000200 */
[----:B-1----:R-:W-:-:S05]  /*1a490*/  IMAD.IADD R4, R2, 0x1, -R132 ;  /* 0x0000000102047824 */ /* 0x002fca00078e0a84 */
[----:B------:R-:W-:Y:S02]  /*1a4a0*/  IABS R26, R4 ;  /* 0x00000004001a7213 */ /* 0x000fe40000000000 */
[----:B------:R-:W1:Y:S01]  /*1a4b0*/  LDSM.16.M88.4 R4, [R217+0x6000] ;  /* 0x00600000d904783b */ /* 0x000e620000000200 */
[----:B------:R2:W-:Y:S01]  /*1a4c0*/  I2F R117, R3 ;  /* 0x0000000300757306 */ /* 0x0005e20000201400 */
[C---:B------:R-:W-:Y:S01]  /*1a4d0*/  IMAD.IADD R27, R2.reuse, 0x1, -R130 ;  /* 0x00000001021b7824 */ /* 0x040fe200078e0a82 */
[----:B------:R-:W-:Y:S01]  /*1a4e0*/  HMMA.16816.F32.BF16 R32, R12, R42, R32 ;  /* 0x0000002a0c20723c */ /* 0x000fe20000041820 */
[----:B--2---:R-:W-:-:S07]  /*1a4f0*/  IMAD.IADD R3, R2, 0x1, -R131 ;  /* 0x0000000102037824 */ /* 0x004fce00078e0a83 */
[----:B---3--:R-:W-:Y:S01]  /*1a500*/  HMMA.16816.F32.BF16 R28, R8, R60, R28 ;  /* 0x0000003c081c723c */ /* 0x008fe2000004181c */
[----:B------:R-:W-:Y:S01]  /*1a510*/  IABS R3, R3 ;  /* 0x0000000300037213 */ /* 0x000fe20000000000 */
[----:B------:R2:W-:Y:S06]  /*1a520*/  I2F R116, R26 ;  /* 0x0000001a00747306 */ /* 0x0005ec0000201400 */
[----:B------:R-:W-:Y:S01]  /*1a530*/  HMMA.16816.F32.BF16 R40, R16, R54, R88 ;  /* 0x000000361028723c */ /* 0x000fe20000041858 */
[----:B------:R-:W-:Y:S07]  /*1a540*/  LDSM.16.M88.4 R88, [R208+0xf800] ;  /* 0x00f80000d058783b */ /* 0x000fee0000000200 */
[----:B------:R-:W-:Y:S01]  /*1a550*/  HMMA.16816.F32.BF16 R96, R20, R70, R80 ;  /* 0x000000461460723c */ /* 0x000fe20000041850 */
[----:B------:R-:W3:Y:S01]  /*1a560*/  LDSM.16.M88.4 R80, [R214+0xe800] ;  /* 0x00e80000d650783b */ /* 0x000ee20000000200 */
[----:B--2---:R-:W-:Y:S01]  /*1a570*/  IMAD.MOV.U32 R26, RZ, RZ, R3 ;  /* 0x000000ffff1a7224 */ /* 0x004fe200078e0003 */
[----:B------:R-:W-:Y:S01]  /*1a580*/  IABS R3, R27 ;  /* 0x0000001b00037213 */ /* 0x000fe20000000000 */
[----:B------:R-:W-:-:S04]  /*1a590*/  IMAD.IADD R27, R2, 0x1, -R129 ;  /* 0x00000001021b7824 */ /* 0x000fc800078e0a81 */
[----:B----4-:R-:W-:Y:S01]  /*1a5a0*/  HMMA.16816.F32.BF16 R36, R12, R72, R36 ;  /* 0x000000480c24723c */ /* 0x010fe20000041824 */
[----:B------:R2:W-:Y:S01]  /*1a5b0*/  I2F R111, R26 ;  /* 0x0000001a006f7306 */ /* 0x0005e20000201400 */
[----:B------:R-:W-:Y:S01]  /*1a5c0*/  LDSM.16.M88.4 R68, [R219+0x7000] ;  /* 0x00700000db44783b */ /* 0x000fe20000000200 */
[----:B--2---:R-:W-:Y:S02]  /*1a5d0*/  MOV R26, R3 ;  /* 0x00000003001a7202 */ /* 0x004fe40000000f00 */
[----:B------:R-:W-:Y:S01]  /*1a5e0*/  IABS R3, R27 ;  /* 0x0000001b00037213 */ /* 0x000fe20000000000 */
[----:B------:R-:W-:-:S03]  /*1a5f0*/  IMAD.IADD R27, R2, 0x1, -R124 ;  /* 0x00000001021b7824 */ /* 0x000fc600078e0a7c */
[----:B------:R2:W-:Y:S01]  /*1a600*/  I2F R109, R26 ;  /* 0x0000001a006d7306 */ /* 0x0005e20000201400 */
[----:B-1----:R-:W-:Y:S01]  /*1a610*/  HMMA.16816.F32.BF16 R56, R4, R64, R28 ;  /* 0x000000400438723c */ /* 0x002fe2000004181c */
[----:B--2---:R-:W-:Y:S01]  /*1a620*/  IMAD.MOV.U32 R26, RZ, RZ, R3 ;  /* 0x000000ffff1a7224 */ /* 0x004fe200078e0003 */
[----:B------:R-:W-:Y:S01]  /*1a630*/  IABS R3, R27 ;  /* 0x0000001b00037213 */ /* 0x000fe20000000000 */
[----:B------:R-:W-:-:S04]  /*1a640*/  IMAD.IADD R27, R2, 0x1, -R128 ;  /* 0x00000001021b7824 */ /* 0x000fc800078e0a80 */
[----:B------:R1:W-:Y:S01]  /*1a650*/  I2F R110, R26 ;  /* 0x0000001a006e7306 */ /* 0x0003e20000201400 */
[----:B------:R-:W-:Y:S08]  /*1a660*/  HMMA.16816.F32.BF16 R52, R8, R62, R32 ;  /* 0x0000003e0834723c */ /* 0x000ff00000041820 */
[----:B------:R-:W-:Y:S01]  /*1a670*/  HMMA.16816.F32.BF16 R28, R12, R74, R40 ;  /* 0x0000004a0c1c723c */ /* 0x000fe20000041828 */
[----:B------:R-:W-:Y:S01]  /*1a680*/  LDSM.16.M88.4 R72, [R213+0x7000] ;  /* 0x00700000d548783b */ /* 0x000fe20000000200 */
[----:B-1----:R-:W-:Y:S01]  /*1a690*/  IMAD.MOV.U32 R26, RZ, RZ, R3 ;  /* 0x000000ffff1a7224 */ /* 0x002fe200078e0003 */
[----:B------:R-:W-:Y:S01]  /*1a6a0*/  IABS R3, R27 ;  /* 0x0000001b00037213 */ /* 0x000fe20000000000 */
[----:B------:R-:W-:-:S02]  /*1a6b0*/  IMAD.IADD R27, R2, 0x1, -R127 ;  /* 0x00000001021b7824 */ /* 0x000fc400078e0a7f */
[----:B------:R1:W-:Y:S02]  /*1a6c0*/  I2F R108, R26 ;  /* 0x0000001a006c7306 */ /* 0x0003e40000201400 */
[----:B------:R-:W-:Y:S01]  /*1a6d0*/  HMMA.16816.F32.BF16 R104, R20, R100, R76 ;  /* 0x000000641468723c */ /* 0x000fe2000004184c */
[----:B------:R-:W2:Y:S01]  /*1a6e0*/  LDSM.16.M88.4 R76, [R213+0x6800] ;  /* 0x00680000d54c783b */ /* 0x000ea20000000200 */
[----:B-1----:R-:W-:Y:S01]  /*1a6f0*/  IMAD.MOV.U32 R26, RZ, RZ, R3 ;  /* 0x000000ffff1a7224 */ /* 0x002fe200078e0003 */
[----:B------:R-:W-:-:S03]  /*1a700*/  IABS R3, R27 ;  /* 0x0000001b00037213 */ /* 0x000fc60000000000 */
[----:B------:R1:W-:Y:S01]  /*1a710*/  I2F R101, R26 ;  /* 0x0000001a00657306 */ /* 0x0003e20000201400 */
[----:B------:R-:W-:Y:S01]  /*1a720*/  IMAD.IADD R27, R2, 0x1, -R126 ;  /* 0x00000001021b7824 */ /* 0x000fe200078e0a7e */
[----:B------:R-:W-:Y:S01]  /*1a730*/  HMMA.16816.F32.BF16 R20, R20, R102, R112 ;  /* 0x000000661414723c */ /* 0x000fe20000041870 */
[----:B-1----:R-:W-:-:S05]  /*1a740*/  IMAD.MOV.U32 R26, RZ, RZ, R3 ;  /* 0x000000ffff1a7224 */ /* 0x002fca00078e0003 */
[----:B------:R1:W-:Y:S01]  /*1a750*/  I2F R100, R26 ;  /* 0x0000001a00647306 */ /* 0x0003e20000201400 */
[----:B------:R-:W-:Y:S01]  /*1a760*/  IABS R3, R27 ;  /* 0x0000001b00037213 */ /* 0x000fe20000000000 */
[----:B------:R-:W-:Y:S01]  /*1a770*/  HMMA.16816.F32.BF16 R32, R16, R84, R92 ;  /* 0x000000541020723c */ /* 0x000fe2000004185c */
[C---:B-1----:R-:W-:Y:S02]  /*1a780*/  IMAD.IADD R26, R2.reuse, 0x1, -R125 ;  /* 0x00000001021a7824 */ /* 0x042fe400078e0a7d */
[----:B------:R-:W-:-:S03]  /*1a790*/  IMAD.IADD R2, R2, 0x1, -R123 ;  /* 0x0000000102027824 */ /* 0x000fc600078e0a7b */
[----:B------:R-:W-:Y:S02]  /*1a7a0*/  IABS R26, R26 ;  /* 0x0000001a001a7213 */ /* 0x000fe40000000000 */
[----:B------:R-:W-:Y:S01]  /*1a7b0*/  IABS R2, R2 ;  /* 0x0000000200027213 */ /* 0x000fe20000000000 */
[----:B------:R1:W-:Y:S01]  /*1a7c0*/  I2F R84, R3 ;  /* 0x0000000300547306 */ /* 0x0003e20000201400 */
[----:B---3--:R-:W-:Y:S07]  /*1a7d0*/  HMMA.16816.F32.BF16 R40, R8, R80, R36 ;  /* 0x000000500828723c */ /* 0x008fee0000041824 */
[----:B------:R3:W-:Y:S01]  /*1a7e0*/  I2F R50, R2 ;  /* 0x0000000200327306 */ /* 0x0007e20000201400 */
[----:B------:R-:W-:Y:S01]  /*1a7f0*/  HMMA.16816.F32.BF16 R52, R4, R66, R52 ;  /* 0x000000420434723c */ /* 0x000fe20000041834 */
[----:B------:R-:W4:Y:S01]  /*1a800*/  LDSM.16.M88.4 R64, [R214+0xf000] ;  /* 0x00f00000d640783b */ /* 0x000f220000000200 */
[----:B-1----:R-:W-:-:S06]  /*1a810*/  IMAD.MOV.U32 R3, RZ, RZ, R26 ;  /* 0x000000ffff037224 */ /* 0x002fcc00078e001a */
[----:B------:R-:W-:Y:S01]  /*1a820*/  HMMA.16816.F32.BF16 R36, R16, R86, R96 ;  /* 0x000000561024723c */ /* 0x000fe20000041860 */
[----:B------:R-:W-:Y:S01]  /*1a830*/  I2F R51, R3 ;  /* 0x0000000300337306 */ /* 0x000fe20000201400 */
[----:B---3--:R-:W-:-:S06]  /*1a840*/  FMUL.FTZ R2, R56, R0 ;  /* 0x0000000038027220 */ /* 0x008fcc0000410000 */
[----:B------:R-:W-:Y:S01]  /*1a850*/  HMMA.16816.F32.BF16 R28, R8, R82, R28 ;  /* 0x00000052081c723c */ /* 0x000fe2000004181c */
[----:B------:R-:W1:Y:S01]  /*1a860*/  LDSM.16.M88.4 R80, [R219+0x7800] ;  /* 0x00780000db50783b */ /* 0x000e620000000200 */
[----:B------:R3:W5:Y:S02]  /*1a870*/  MUFU.TANH R3, R2 ;  /* 0x0000000200037308 */ /* 0x0007640000002400 */
[----:B---3--:R-:W-:-:S06]  /*1a880*/  FMUL.FTZ R2, R57, R0 ;  /* 0x0000000039027220 */ /* 0x008fcc0000410000 */
[----:B------:R3:W-:Y:S01]  /*1a890*/  MUFU.TANH R87, R2 ;  /* 0x0000000200577308 */ /* 0x0007e20000002400 */
[----:B--2---:R-:W-:Y:S01]  /*1a8a0*/  HMMA.16816.F32.BF16 R60, R4, R76, R40 ;  /* 0x0000004c043c723c */ /* 0x004fe20000041828 */
[----:B---3--:R-:W-:-:S06]  /*1a8b0*/  FMUL.FTZ R2, R58, R0 ;  /* 0x000000003a027220 */ /* 0x008fcc0000410000 */
[----:B------:R2:W-:Y:S01]  /*1a8c0*/  MUFU.TANH R85, R2 ;  /* 0x0000000200557308 */ /* 0x0005e20000002400 */
[----:B------:R-:W-:Y:S01]  /*1a8d0*/  HMMA.16816.F32.BF16 R32, R12, R68, R32 ;  /* 0x000000440c20723c */ /* 0x000fe20000041820 */
[----:B--2---:R-:W-:-:S07]  /*1a8e0*/  FMUL.FTZ R2, R59, R0 ;  /* 0x000000003b027220 */ /* 0x004fce0000410000 */
[C---:B------:R-:W-:Y:S01]  /*1a8f0*/  HMMA.16816.F32.BF16 R56, R16.reuse, R88, R104 ;  /* 0x000000581038723c */ /* 0x040fe20000041868 */
[----:B------:R2:W-:Y:S07]  /*1a900*/  MUFU.TANH R86, R2 ;  /* 0x0000000200567308 */ /* 0x0005ee0000002400 */
[----:B------:R-:W-:Y:S08]  /*1a910*/  HMMA.16816.F32.BF16 R16, R16, R90, R20 ;  /* 0x0000005a1010723c */ /* 0x000ff00000041814 */
[----:B------:R-:W-:Y:S01]  /*1a920*/  HMMA.16816.F32.BF16 R40, R12, R70, R36 ;  /* 0x000000460c28723c */ /* 0x000fe20000041824 */
[----:B------:R-:W3:Y:S01]  /*1a930*/  LDSM.16.M88.4 R68, [R214+0xf800] ;  /* 0x00f80000d644783b */ /* 0x000ee20000000200 */
[----:B--2---:R-:W-:-:S04]  /*1a940*/  FMUL.FTZ R2, R52, R0 ;  /* 0x0000000034027220 */ /* 0x004fc80000410000 */
[----:B------:R2:W1:Y:S02]  /*1a950*/  MUFU.TANH R77, R2 ;  /* 0x00000002004d7308 */ /* 0x0004640000002400 */
[----:B--2---:R-:W-:-:S06]  /*1a960*/  FMUL.FTZ R2, R53, R0 ;  /* 0x0000000035027220 */ /* 0x004fcc0000410000 */
[----:B------:R2:W-:Y:S01]  /*1a970*/  MUFU.TANH R76, R2 ;  /* 0x00000002004c7308 */ /* 0x0005e20000002400 */
[----:B----4-:R-:W-:Y:S01]  /*1a980*/  HMMA.16816.F32.BF16 R36, R8, R64, R32 ;  /* 0x000000400824723c */ /* 0x010fe20000041820 */
[----:B--2---:R-:W-:-:S06]  /*1a990*/  FMUL.FTZ R2, R54, R0 ;  /* 0x0000000036027220 */ /* 0x004fcc0000410000 */
[----:B------:R2:W-:Y:S02]  /*1a9a0*/  MUFU.TANH R44, R2 ;  /* 0x00000002002c7308 */ /* 0x0005e40000002400 */
[----:B------:R-:W-:Y:S01]  /*1a9b0*/  HMMA.16816.F32.BF16 R32, R8, R66, R40 ;  /* 0x000000420820723c */ /* 0x000fe20000041828 */
[----:B------:R-:W4:Y:S01]  /*1a9c0*/  LDSM.16.M88.4 R40, [R213+0x7800] ;  /* 0x00780000d528783b */ /* 0x000f220000000200 */
[----:B-----5:R-:W-:Y:S01]  /*1a9d0*/  FFMA.FTZ R3, -R133, R155, R3 ;  /* 0x0000009b85037223 */ /* 0x020fe20000010103 */
[----:B------:R-:W-:Y:S01]  /*1a9e0*/  ISETP.GE.AND P1, PT, R146, R158, PT ;  /* 0x0000009e9200720c */ /* 0x000fe20003f26270 */
[----:B------:R-:W-:Y:S01]  /*1a9f0*/  FMUL.FTZ R62, R62, R0 ;  /* 0x000000003e3e7220 */ /* 0x000fe20000410000 */
[----:B------:R-:W-:Y:S01]  /*1aa00*/  ISETP.GE.AND P0, PT, R144, R158, PT ;  /* 0x0000009e9000720c */ /* 0x000fe20003f06270 */
[----:B------:R-:W-:-:S04]  /*1aa10*/  DEPBAR.LE SB0, 0x0 ;  /* 0x000080000000791a */ /* 0x000fc80000000000 */
[-C--:B--2---:R-:W-:Y:S02]  /*1aa20*/  FMUL.FTZ R2, R55, R0.reuse ;  /* 0x0000000037027220 */ /* 0x084fe40000410000 */
[----:B------:R-:W-:Y:S08]  /*1aa30*/  HMMA.16816.F32.BF16 R52, R4, R78, R28 ;  /* 0x0000004e0434723c */ /* 0x000ff0000004181c */
[C---:B-1----:R-:W-:Y:S08]  /*1aa40*/  HMMA.16816.F32.BF16 R28, R12.reuse, R80, R56 ;  /* 0x000000500c1c723c */ /* 0x042ff00000041838 */
[----:B------:R-:W-:Y:S11]  /*1aa50*/  HMMA.16816.F32.BF16 R12, R12, R82, R16 ;  /* 0x000000520c0c723c */ /* 0x000ff60000041810 */
[----:B------:R-:W-:Y:S05]  /*1aa60*/  @!UPT UIADD3 URZ, URZ, URZ, URZ ;  /* 0x0000003f3f3ff290 */ /* 0x000fea000fffe03f */
[C---:B---3--:R-:W-:Y:S08]  /*1aa70*/  HMMA.16816.F32.BF16 R20, R8.reuse, R68, R28 ;  /* 0x000000440814723c */ /* 0x048ff0000004181c */
[----:B------:R-:W-:Y:S01]  /*1aa80*/  HMMA.16816.F32.BF16 R8, R8, R70, R12 ;  /* 0x000000460808723c */ /* 0x000fe2000004180c */
[----:B------:R1:W2:Y:S07]  /*1aa90*/  MUFU.TANH R64, R2 ;  /* 0x0000000200407308 */ /* 0x0002ae0000002400 */
[----:B------:R-:W-:Y:S01]  /*1aaa0*/  HMMA.16816.F32.BF16 R36, R4, R72, R36 ;  /* 0x000000480424723c */ /* 0x000fe20000041824 */
[----:B-1----:R-:W-:-:S07]  /*1aab0*/  FMUL.FTZ R2, R60, R0 ;  /* 0x000000003c027220 */ /* 0x002fce0000410000 */
[C---:B------:R-:W-:Y:S01]  /*1aac0*/  HMMA.16816.F32.BF16 R28, R4.reuse, R74, R32 ;  /* 0x0000004a041c723c */ /* 0x040fe20000041820 */
[----:B------:R1:W3:Y:S07]  /*1aad0*/  MUFU.TANH R45, R2 ;  /* 0x00000002002d7308 */ /* 0x0002ee0000002400 */
[C---:B----4-:R-:W-:Y:S08]  /*1aae0*/  HMMA.16816.F32.BF16 R8, R4.reuse, R42, R8 ;  /* 0x0000002a0408723c */ /* 0x050ff00000041808 */
[----:B------:R-:W-:Y:S01]  /*1aaf0*/  HMMA.16816.F32.BF16 R20, R4, R40, R20 ;  /* 0x000000280414723c */ /* 0x000fe20000041814 */
[----:B-1----:R-:W-:-:S04]  /*1ab00*/  FMUL.FTZ R2, R61, R0 ;  /* 0x000000003d027220 */ /* 0x002fc80000410000 */
[----:B------:R1:W-:Y:S01]  /*1ab10*/  MUFU.TANH R49, R2 ;  /* 0x0000000200317308 */ /* 0x0003e20000002400 */
[-C--:B------:R-:W-:Y:S02]  /*1ab20*/  FMUL.FTZ R55, R55, R0.reuse ;  /* 0x0000000037377220 */ /* 0x080fe40000410000 */
[----:B-1----:R-:W-:-:S05]  /*1ab30*/  FMUL.FTZ R2, R63, R0 ;  /* 0x000000003f027220 */ /* 0x002fca0000410000 */
[----:B------:R1:W4:Y:S03]  /*1ab40*/  MUFU.TANH R27, R2 ;  /* 0x00000002001b7308 */ /* 0x0003260000002400 */
[-C--:B------:R-:W-:Y:S02]  /*1ab50*/  FMUL.FTZ R8, R8, R0.reuse ;  /* 0x0000000008087220 */ /* 0x080fe40000410000 */
[-C--:B------:R-:W-:Y:S02]  /*1ab60*/  FMUL.FTZ R30, R30, R0.reuse ;  /* 0x000000001e1e7220 */ /* 0x080fe40000410000 */
[----:B-1----:R-:W-:-:S04]  /*1ab70*/  FMUL.FTZ R2, R54, R0 ;  /* 0x0000000036027220 */ /* 0x002fc80000410000 */
[----:B------:R1:W-:Y:S01]  /*1ab80*/  MUFU.TANH R26, R2 ;  /* 0x00000002001a7308 */ /* 0x0003e20000002400 */
[----:B------:R-:W-:Y:S01]  /*1ab90*/  FMUL.FTZ R21, R21, R0 ;  /* 0x0000000015157220 */ /* 0x000fe20000410000 */
[----:B------:R-:W-:Y:S01]  /*1aba0*/  ISETP.GE.AND P5, PT, R143, R158, PT ;  /* 0x0000009e8f00720c */ /* 0x000fe20003fa6270 */
[----:B------:R-:W-:Y:S02]  /*1abb0*/  FFMA.FTZ R4, -R133, R154, R77 ;  /* 0x0000009a85047223 */ /* 0x000fe4000001014d */
[----:B-1----:R-:W-:-:S04]  /*1abc0*/  FMUL.FTZ R2, R38, R0 ;  /* 0x0000000026027220 */ /* 0x002fc80000410000 */
[----:B------:R1:W5:Y:S01]  /*1abd0*/  MUFU.TANH R17, R2 ;  /* 0x0000000200117308 */ /* 0x0003620000002400 */
[----:B------:R-:W-:Y:S01]  /*1abe0*/  FMUL.FTZ R52, R52, R0 ;  /* 0x0000000034347220 */ /* 0x000fe20000410000 */
[----:B------:R-:W-:-:S06]  /*1abf0*/  ISETP.GE.AND P6, PT, R137, R158, PT ;  /* 0x0000009e8900720c */ /* 0x000fcc0003fc6270 */
[----:B------:R-:W2:Y:S01]  /*1ac00*/  MUFU.TANH R55, R55 ;  /* 0x0000003700377308 */ /* 0x000ea20000002400 */
[----:B-1----:R-:W-:Y:S01]  /*1ac10*/  FMUL.FTZ R2, R39, R0 ;  /* 0x0000000027027220 */ /* 0x002fe20000410000 */
[----:B------:R-:W-:Y:S01]  /*1ac20*/  FSEL R39, R3, -INF , !P1 ;  /* 0xff80000003277808 */ /* 0x000fe20004800000 */
[----:B------:R-:W-:-:S05]  /*1ac30*/  FFMA.FTZ R3, -R133, R122, R86 ;  /* 0x0000007a85037223 */ /* 0x000fca0000010156 */
[----:B------:R-:W-:Y:S01]  /*1ac40*/  MUFU.TANH R8, R8 ;  /* 0x0000000800087308 */ /* 0x000fe20000002400 */
[----:B------:R-:W-:Y:S01]  /*1ac50*/  FMUL.FTZ R20, R20, R0 ;  /* 0x0000000014147220 */ /* 0x000fe20000410000 */
[----:B------:R-:W-:Y:S01]  /*1ac60*/  FSEL R42, R3, -INF , !P0 ;  /* 0xff800000032a7808 */ /* 0x000fe20004000000 */
[----:B--2---:R-:W-:-:S05]  /*1ac70*/  FFMA.FTZ R3, -R133, R119, R64 ;  /* 0x0000007785037223 */ /* 0x004fca0000010140 */
[----:B------:R1:W2:Y:S01]  /*1ac80*/  MUFU.TANH R18, R2 ;  /* 0x0000000200127308 */ /* 0x0002a20000002400 */
[----:B------:R-:W-:Y:S01]  /*1ac90*/  FSEL R41, R4, -INF , !P5 ;  /* 0xff80000004297808 */ /* 0x000fe20006800000 */
[C---:B------:R-:W-:Y:S02]  /*1aca0*/  FFMA.FTZ R5, -R133.reuse, R156, R87 ;  /* 0x0000009c85057223 */ /* 0x040fe40000010157 */
[----:B---3--:R-:W-:-:S04]  /*1acb0*/  FFMA.FTZ R4, -R133, R152, R45 ;  /* 0x0000009885047223 */ /* 0x008fc8000001012d */
[----:B------:R-:W-:Y:S01]  /*1acc0*/  MUFU.TANH R30, R30 ;  /* 0x0000001e001e7308 */ /* 0x000fe20000002400 */
[----:B------:R-:W-:Y:S01]  /*1acd0*/  FSEL R45, R3, -INF , !P6 ;  /* 0xff800000032d7808 */ /* 0x000fe20007000000 */
[----:B-1----:R-:W-:-:S06]  /*1ace0*/  FMUL.FTZ R2, R31, R0 ;  /* 0x000000001f027220 */ /* 0x002fcc0000410000 */
[----:B------:R-:W1:Y:S01]  /*1acf0*/  MUFU.TANH R62, R62 ;  /* 0x0000003e003e7308 */ /* 0x000e620000002400 */
[----:B------:R-:W-:Y:S01]  /*1ad00*/  FMUL.FTZ R23, R23, R0 ;  /* 0x0000000017177220 */ /* 0x000fe20000410000 */
[----:B------:R-:W-:Y:S01]  /*1ad10*/  ISETP.GE.AND P3, PT, R135, R158, PT ;  /* 0x0000009e8700720c */ /* 0x000fe20003f66270 */
[----:B----4-:R-:W-:-:S05]  /*1ad20*/  FFMA.FTZ R3, -R133, R117, R27 ;  /* 0x0000007585037223 */ /* 0x010fca000001011b */
[----:B------:R3:W-:Y:S01]  /*1ad30*/  MUFU.TANH R16, R2 ;  /* 0x0000000200107308 */ /* 0x0007e20000002400 */
[-C--:B------:R-:W-:Y:S01]  /*1ad40*/  FMUL.FTZ R36, R36, R0.reuse ;  /* 0x0000000024247220 */ /* 0x080fe20000410000 */
[----:B------:R-:W-:Y:S01]  /*1ad50*/  FSEL R38, R5, -INF , !P0 ;  /* 0xff80000005267808 */ /* 0x000fe20004000000 */
[----:B------:R-:W-:-:S05]  /*1ad60*/  FMUL.FTZ R53, R53, R0 ;  /* 0x0000000035357220 */ /* 0x000fca0000410000 */
[----:B------:R-:W-:Y:S01]  /*1ad70*/  MUFU.TANH R21, R21 ;  /* 0x0000001500157308 */ /* 0x000fe20000002400 */
[-C--:B------:R-:W-:Y:S02]  /*1ad80*/  FMUL.FTZ R37, R37, R0.reuse ;  /* 0x0000000025257220 */ /* 0x080fe40000410000 */
[----:B------:R-:W-:Y:S02]  /*1ad90*/  FMUL.FTZ R28, R28, R0 ;  /* 0x000000001c1c7220 */ /* 0x000fe40000410000 */
[----:B---3--:R-:W-:-:S03]  /*1ada0*/  FFMA.FTZ R2, -R133, R121, R85 ;  /* 0x0000007985027223 */ /* 0x008fc60000010155 */
[----:B------:R-:W3:Y:S01]  /*1adb0*/  MUFU.TANH R12, R20 ;  /* 0x00000014000c7308 */ /* 0x000ee20000002400 */
[-C--:B------:R-:W-:Y:S02]  /*1adc0*/  FMUL.FTZ R29, R29, R0.reuse ;  /* 0x000000001d1d7220 */ /* 0x080fe40000410000 */
[-C--:B------:R-:W-:Y:S01]  /*1add0*/  FMUL.FTZ R22, R22, R0.reuse ;  /* 0x0000000016167220 */ /* 0x080fe20000410000 */
[----:B------:R-:W-:Y:S01]  /*1ade0*/  FSEL R43, R2, -INF , !P1 ;  /* 0xff800000022b7808 */ /* 0x000fe20004800000 */
[-C--:B------:R-:W-:Y:S02]  /*1adf0*/  FMUL.FTZ R9, R9, R0.reuse ;  /* 0x0000000009097220 */ /* 0x080fe40000410000 */
[-C--:B------:R-:W-:Y:S01]  /*1ae00*/  FMUL.FTZ R10, R10, R0.reuse ;  /* 0x000000000a0a7220 */ /* 0x080fe20000410000 */
[----:B------:R-:W4:Y:S01]  /*1ae10*/  MUFU.TANH R52, R52 ;  /* 0x0000003400347308 */ /* 0x000f220000002400 */
[----:B------:R-:W-:Y:S01]  /*1ae20*/  FMUL.FTZ R11, R11, R0 ;  /* 0x000000000b0b7220 */ /* 0x000fe20000410000 */
[-C--:B------:R-:W-:Y:S01]  /*1ae30*/  ISETP.GE.AND P4, PT, R136, R158.reuse, PT ;  /* 0x0000009e8800720c */ /* 0x080fe20003f86270 */
[C---:B-----5:R-:W-:Y:S01]  /*1ae40*/  FFMA.FTZ R0, -R133.reuse, R109, R17 ;  /* 0x0000006d85007223 */ /* 0x060fe20000010111 */
[----:B------:R-:W-:Y:S01]  /*1ae50*/  ISETP.GE.AND P0, PT, R130, R158, PT ;  /* 0x0000009e8200720c */ /* 0x000fe20003f06270 */
[----:B------:R-:W-:Y:S01]  /*1ae60*/  FFMA.FTZ R2, -R133, R120, R44 ;  /* 0x0000007885027223 */ /* 0x000fe2000001012c */
[----:B------:R-:W-:Y:S01]  /*1ae70*/  FSEL R136, R3, -INF , !P3 ;  /* 0xff80000003887808 */ /* 0x000fe20005800000 */
[C---:B------:R-:W-:Y:S01]  /*1ae80*/  FFMA.FTZ R5, -R133.reuse, R153, R76 ;  /* 0x0000009985057223 */ /* 0x040fe2000001014c */
[----:B------:R-:W5:Y:S01]  /*1ae90*/  MUFU.TANH R23, R23 ;  /* 0x0000001700177308 */ /* 0x000f620000002400 */
[----:B------:R-:W-:Y:S01]  /*1aea0*/  FFMA.FTZ R3, -R133, R111, R55 ;  /* 0x0000006f85037223 */ /* 0x000fe20000010137 */
[----:B------:R-:W-:-:S02]  /*1aeb0*/  ISETP.GE.AND P1, PT, R131, R158, PT ;  /* 0x0000009e8300720c */ /* 0x000fc40003f26270 */
[----:B------:R-:W-:Y:S01]  /*1aec0*/  FSEL R164, R0, -INF , !P0 ;  /* 0xff80000000a47808 */ /* 0x000fe20004000000 */
[----:B--2---:R-:W-:Y:S01]  /*1aed0*/  FFMA.FTZ R0, -R133, R110, R18 ;  /* 0x0000006e85007223 */ /* 0x004fe20000010112 */
[----:B------:R-:W-:Y:S02]  /*1aee0*/  FSEL R44, R2, -INF , !P5 ;  /* 0xff800000022c7808 */ /* 0x000fe40006800000 */
[----:B------:R-:W2:Y:S01]  /*1aef0*/  MUFU.TANH R36, R36 ;  /* 0x0000002400247308 */ /* 0x000ea20000002400 */
[----:B------:R-:W-:Y:S01]  /*1af00*/  ISETP.GE.AND P5, PT, R129, R158, PT ;  /* 0x0000009e8100720c */ /* 0x000fe20003fa6270 */
[----:B-1----:R-:W-:Y:S01]  /*1af10*/  FFMA.FTZ R2, -R133, R118, R62 ;  /* 0x0000007685027223 */ /* 0x002fe2000001013e */
[----:B------:R-:W-:Y:S01]  /*1af20*/  FSEL R40, R5, -INF , !P6 ;  /* 0xff80000005287808 */ /* 0x000fe20007000000 */
[----:B------:R-:W-:Y:S01]  /*1af30*/  FFMA.FTZ R5, -R133, R151, R49 ;  /* 0x0000009785057223 */ /* 0x000fe20000010131 */
[----:B------:R-:W-:-:S03]  /*1af40*/  ISETP.GE.AND P6, PT, R124, R158, PT ;  /* 0x0000009e7c00720c */ /* 0x000fc60003fc6270 */
[----:B------:R1:W-:Y:S01]  /*1af50*/  MUFU.TANH R15, R10 ;  /* 0x0000000a000f7308 */ /* 0x0003e20000002400 */
[----:B------:R-:W-:Y:S01]  /*1af60*/  FSEL R131, R3, -INF , !P1 ;  /* 0xff80000003837808 */ /* 0x000fe20004800000 */
[----:B---3--:R-:W-:Y:S01]  /*1af70*/  FFMA.FTZ R12, -R133, R140, R12 ;  /* 0x0000008c850c7223 */ /* 0x008fe2000001010c */
[----:B------:R-:W-:-:S05]  /*1af80*/  FSEL R124, R4, -INF , !P4 ;  /* 0xff800000047c7808 */ /* 0x000fca0006000000 */
[----:B------:R3:W2:Y:S01]  /*1af90*/  MUFU.TANH R3, R11 ;  /* 0x0000000b00037308 */ /* 0x0006a20000002400 */
[----:B------:R-:W-:Y:S01]  /*1afa0*/  FSEL R137, R2, -INF , !P4 ;  /* 0xff80000002897808 */ /* 0x000fe20006000000 */
[C---:B-1----:R-:W-:Y:S02]  /*1afb0*/  FFMA.FTZ R10, -R133.reuse, R138, R8 ;  /* 0x0000008a850a7223 */ /* 0x042fe40000010108 */
[----:B------:R-:W-:Y:S01]  /*1afc0*/  FFMA.FTZ R8, -R133, R108, R30 ;  /* 0x0000006c85087223 */ /* 0x000fe2000001011e */
[----:B------:R-:W-:Y:S01]  /*1afd0*/  FSEL R129, R5, -INF , !P3 ;  /* 0xff80000005817808 */ /* 0x000fe20005800000 */
[C---:B----4-:R-:W-:Y:S02]  /*1afe0*/  FFMA.FTZ R4, -R133.reuse, R150, R52 ;  /* 0x0000009685047223 */ /* 0x050fe40000010134 */
[C---:B---3--:R-:W-:Y:S01]  /*1aff0*/  FFMA.FTZ R11, -R133.reuse, R139, R21 ;  /* 0x0000008b850b7223 */ /* 0x048fe20000010115 */
[----:B------:R-:W-:Y:S02]  /*1b000*/  FSEL R139, R0, -INF , !P5 ;  /* 0xff800000008b7808 */ /* 0x000fe40006800000 */
[----:B------:R-:W-:Y:S01]  /*1b010*/  FSEL R0, R8, -INF , !P6 ;  /* 0xff80000008007808 */ /* 0x000fe20007000000 */
[----:B------:R-:W-:Y:S01]  /*1b020*/  FFMA.FTZ R2, -R133, R116, R26 ;  /* 0x0000007485027223 */ /* 0x000fe2000001011a */
[----:B------:R-:W-:-:S02]  /*1b030*/  ISETP.GE.AND P3, PT, R127, R158, PT ;  /* 0x0000009e7f00720c */ /* 0x000fc40003f66270 */
[----:B------:R-:W-:Y:S01]  /*1b040*/  ISETP.GE.AND P2, PT, R132, R158, PT ;  /* 0x0000009e8400720c */ /* 0x000fe20003f46270 */
[----:B------:R1:W-:Y:S01]  /*1b050*/  STL [R1+0x8], R0 ;  /* 0x0000080001007387 */ /* 0x0003e20000100800 */
[----:B------:R-:W3:Y:S01]  /*1b060*/  MUFU.TANH R37, R37 ;  /* 0x0000002500257308 */ /* 0x000ee20000002400 */
[C---:B-----5:R-:W-:Y:S01]  /*1b070*/  FFMA.FTZ R5, -R133.reuse, R84, R23 ;  /* 0x0000005485057223 */ /* 0x060fe20000010117 */
[----:B------:R-:W-:Y:S02]  /*1b080*/  FSEL R130, R4, -INF , !P2 ;  /* 0xff80000004827808 */ /* 0x000fe40005000000 */
[----:B------:R-:W-:Y:S01]  /*1b090*/  FSEL R132, R2, -INF , !P2 ;  /* 0xff80000002847808 */ /* 0x000fe20005000000 */
[C---:B--2---:R-:W-:Y:S01]  /*1b0a0*/  FFMA.FTZ R2, -R133.reuse, R148, R36 ;  /* 0x0000009485027223 */ /* 0x044fe20000010124 */
[----:B------:R-:W-:Y:S01]  /*1b0b0*/  ISETP.GE.AND P2, PT, R126, R158, PT ;  /* 0x0000009e7e00720c */ /* 0x000fe20003f46270 */
[----:B------:R-:W-:-:S03]  /*1b0c0*/  FFMA.FTZ R3, -R133, R50, R3 ;  /* 0x0000003285037223 */ /* 0x000fc60000010103 */
[----:B------:R-:W-:Y:S02]  /*1b0d0*/  FSEL R155, R2, -INF , !P0 ;  /* 0xff800000029b7808 */ /* 0x000fe40004000000 */
[----:B------:R-:W-:Y:S01]  /*1b0e0*/  ISETP.GE.AND P0, PT, R123, R158, PT ;  /* 0x0000009e7b00720c */ /* 0x000fe20003f06270 */
[----:B------:R-:W2:Y:S01]  /*1b0f0*/  MUFU.TANH R53, R53 ;  /* 0x0000003500357308 */ /* 0x000ea20000002400 */
[----:B-1----:R-:W-:-:S05]  /*1b100*/  FSEL R0, R12, -INF , !P3 ;  /* 0xff8000000c007808 */ /* 0x002fca0005800000 */
[----:B------:R1:W-:Y:S02]  /*1b110*/  STL [R1+0xc], R0 ;  /* 0x00000c0001007387 */ /* 0x0003e40000100800 */
[----:B------:R-:W4:Y:S01]  /*1b120*/  MUFU.TANH R28, R28 ;  /* 0x0000001c001c7308 */ /* 0x000f220000002400 */
[----:B---3--:R-:W-:-:S07]  /*1b130*/  FFMA.FTZ R2, -R133, R147, R37 ;  /* 0x0000009385027223 */ /* 0x008fce0000010125 */
[----:B------:R-:W3:Y:S01]  /*1b140*/  MUFU.TANH R29, R29 ;  /* 0x0000001d001d7308 */ /* 0x000ee20000002400 */
[----:B------:R-:W-:Y:S02]  /*1b150*/  FSEL R248, R2, -INF , !P5 ;  /* 0xff80000002f87808 */ /* 0x000fe40006800000 */
[----:B-1----:R-:W-:-:S05]  /*1b160*/  FSEL R0, R5, -INF , !P2 ;  /* 0xff80000005007808 */ /* 0x002fca0005000000 */
[----:B------:R1:W-:Y:S01]  /*1b170*/  STL [R1+0x10], R0 ;  /* 0x0000100001007387 */ /* 0x0003e20000100800 */
[----:B------:R-:W-:Y:S01]  /*1b180*/  MUFU.TANH R6, R22 ;  /* 0x0000001600067308 */ /* 0x000fe20000002400 */
[----:B------:R-:W-:-:S07]  /*1b190*/  ISETP.GE.AND P5, PT, R157, 0x2, PT ;  /* 0x000000029d00780c */ /* 0x000fce0003fa6270 */
[----:B------:R-:W5:Y:S01]  /*1b1a0*/  MUFU.TANH R9, R9 ;  /* 0x0000000900097308 */ /* 0x000f620000002400 */
[----:B--2---:R-:W-:Y:S01]  /*1b1b0*/  FFMA.FTZ R4, -R133, R149, R53 ;  /* 0x0000009585047223 */ /* 0x004fe20000010135 */
[----:B-1----:R-:W-:-:S05]  /*1b1c0*/  FSEL R0, R3, -INF , !P0 ;  /* 0xff80000003007808 */ /* 0x002fca0004000000 */
[----:B------:R1:W-:Y:S01]  /*1b1d0*/  STL [R1+0x14], R0 ;  /* 0x0000140001007387 */ /* 0x0003e20000100800 */
[----:B------:R-:W-:Y:S01]  /*1b1e0*/  ISETP.GE.AND P4, PT, R128, R158, PT ;  /* 0x0000009e8000720c */ /* 0x000fe20003f86270 */
[C---:B----4-:R-:W-:Y:S01]  /*1b1f0*/  FFMA.FTZ R14, -R133.reuse, R145, R28 ;  /* 0x00000091850e7223 */ /* 0x050fe2000001011c */
[----:B------:R-:W-:Y:S01]  /*1b200*/  FSEL R128, R4, -INF , !P1 ;  /* 0xff80000004807808 */ /* 0x000fe20004800000 */
[----:B---3--:R-:W-:Y:S01]  /*1b210*/  FFMA.FTZ R13, -R133, R142, R29 ;  /* 0x0000008e850d7223 */ /* 0x008fe2000001011d */
[----:B------:R-:W-:Y:S01]  /*1b220*/  ISETP.GE.AND P1, PT, R125, R158, PT ;  /* 0x0000009e7d00720c */ /* 0x000fe20003f26270 */
[C---:B-----5:R-:W-:Y:S02]  /*1b230*/  FFMA.FTZ R9, -R133.reuse, R134, R9 ;  /* 0x0000008685097223 */ /* 0x060fe40000010109 */
[C---:B------:R-:W-:Y:S02]  /*1b240*/  FFMA.FTZ R7, -R133.reuse, R101, R16 ;  /* 0x0000006585077223 */ /* 0x040fe40000010110 */
[----:B------:R-:W-:-:S02]  /*1b250*/  FFMA.FTZ R6, -R133, R100, R6 ;  /* 0x0000006485067223 */ /* 0x000fc40000010106 */
[----:B------:R-:W-:Y:S01]  /*1b260*/  FFMA.FTZ R4, -R133, R51, R15 ;  /* 0x0000003385047223 */ /* 0x000fe2000001010f */
[----:B------:R-:W-:Y:S01]  /*1b270*/  BSSY B1, `(.L_x_5089) ;  /* 0x00000dd000017945 */ /* 0x000fe20003800000 */
        /* <DEDUP_REMOVED lines=14> */
[----:B------:R-:W-:Y:S02]  /*1b360*/  IADD3 R220, R219, 0x7800, RZ ;  /* 0x00007800dbdc7810 */ /* 0x000fe40007ffe0ff */
        /* <DEDUP_REMOVED lines=10> */
[----:B-1----:R-:W-:Y:S01]  /*1b410*/  ISETP.NE.U32.AND P0, PT, R240, RZ, PT ;  /* 0x000000fff000720c */ /* 0x002fe20003f05070 */
[----:B------:R-:W-:Y:S03]  /*1b420*/  BSSY B0, `(.L_x_5091) ;  /* 0x0000042000007945 */ /* 0x000fe60003800000 */
[----:B------:R-:W-:-:S13]  /*1b430*/  ISETP.NE.AND.EX P0, PT, R241, RZ, PT, P0 ;  /* 0x000000fff100720c */ /* 0x000fda0003f05300 */
[----:B------:R-:W-:Y:S05]  /*1b440*/  @!P0 BRA `(.L_x_5092) ;  /* 0x000003c000008947 */ /* 0x000fea0003800000 */
[----:B------:R-:W2:Y:S01]  /*1b450*/  LD.E R2, [R24.64+0x170] ;  /* 0x0001700618027980 */ /* 0x000ea2000c101900 */
[----:B------:R-:W-:Y:S02]  /*1b460*/  IADD3 R8, R141, -0x40, RZ ;  /* 0xffffffc08d087810 */ /* 0x000fe40007ffe0ff */
[----:B------:R-:W-:Y:S02]  /*1b470*/  IABS R6, R141 ;  /* 0x0000008d00067213 */ /* 0x000fe40000000000 */
        /* <DEDUP_REMOVED lines=10> */
[----:B-1----:R-:W-:Y:S02]  /*1b520*/  IMAD.MOV R3, RZ, RZ, -R5 ;  /* 0x000000ffff037224 */ /* 0x002fe400078e0a05 */
[----:B------:R-:W-:Y:S02]  /*1b530*/  IMAD.MOV.U32 R4, RZ, RZ, RZ ;  /* 0x000000ffff047224 */ /* 0x000fe400078e00ff */
[----:B------:R-:W-:-:S04]  /*1b540*/  IMAD R3, R3, R0, RZ ;  /* 0x0000000003037224 */ /* 0x000fc800078e02ff */
[----:B------:R-:W-:-:S04]  /*1b550*/  IMAD.HI.U32 R3, R5, R3, R4 ;  /* 0x0000000305037227 */ /* 0x000fc800078e0004 */
[----:B------:R-:W-:Y:S02]  /*1b560*/  IMAD.MOV.U32 R5, RZ, RZ, R9 ;  /* 0x000000ffff057224 */ /* 0x000fe400078e0009 */
        /* <DEDUP_REMOVED lines=14> */
[----:B------:R-:W-:Y:S02]  /*1b650*/  ISETP.NE.AND P1, PT, R2, RZ, PT ;  /* 0x000000ff0200720c */ /* 0x000fe40003f25270 */
[----:B------:R-:W-:Y:S02]  /*1b660*/  LOP3.LUT R5, RZ, R2, RZ, 0x33, !PT ;  /* 0x00000002ff057212 */ /* 0x000fe400078e33ff */
[----:B------:R-:W-:Y:S02]  /*1b670*/  @P4 IADD3 R3, R3, 0x1, RZ ;  /* 0x0000000103034810 */ /* 0x000fe40007ffe0ff */
[----:B------:R-:W-:Y:S02]  /*1b680*/  @P6 IADD3 R4, R4, 0x1, RZ ;  /* 0x0000000104046810 */ /* 0x000fe40007ffe0ff */
[----:B------:R-:W-:-:S03]  /*1b690*/  @!P0 IADD3 R3, -R3, RZ, RZ ;  /* 0x000000ff03038210 */ /* 0x000fc60007ffe1ff */
[----:B------:R-:W-:Y:S01]  /*1b6a0*/  @!P2 IMAD.MOV R4, RZ, RZ, -R4 ;  /* 0x000000ffff04a224 */ /* 0x000fe200078e0a04 */
[----:B------:R-:W-:-:S04]  /*1b6b0*/  SEL R3, R5, R3, !P1 ;  /* 0x0000000305037207 */ /* 0x000fc80004800000 */
[----:B------:R-:W-:Y:S01]  /*1b6c0*/  SEL R0, R5, R4, !P1 ;  /* 0x0000000405007207 */ /* 0x000fe20004800000 */
[--C-:B------:R-:W-:Y:S01]  /*1b6d0*/  IMAD.WIDE R8, R3, 0x4, R240.reuse ;  /* 0x0000000403087825 */ /* 0x100fe200078e02f0 */
[----:B------:R-:W2:Y:S03]  /*1b6e0*/  LD.E.64 R4, [R24.64+0x38] ;  /* 0x0000380618047980 */ /* 0x000ea6000c101b00 */
[C---:B------:R-:W-:Y:S02]  /*1b6f0*/  IMAD.WIDE R6, R0.reuse, 0x4, R240 ;  /* 0x0000000400067825 */ /* 0x040fe400078e02f0 */
[----:B------:R1:W3:Y:S04]  /*1b700*/  LD.E R9, [R8.64] ;  /* 0x0000000608097980 */ /* 0x0002e8000c101900 */
[----:B------:R4:W3:Y:S04]  /*1b710*/  LD.E R10, [R6.64] ;  /* 0x00000006060a7980 */ /* 0x0008e8000c101900 */
[----:B----4-:R-:W4:Y:S01]  /*1b720*/  LD.E.64 R6, [R24.64+0x20] ;  /* 0x0000200618067980 */ /* 0x010f22000c101b00 */
[----:B------:R-:W-:-:S04]  /*1b730*/  IMAD.IADD R0, R0, 0x1, -R3 ;  /* 0x0000000100007824 */ /* 0x000fc800078e0a03 */
[----:B------:R-:W-:-:S05]  /*1b740*/  IMAD R2, R2, R0, -0x40 ;  /* 0xffffffc002027424 */ /* 0x000fca00078e0200 */
[----:B-1----:R-:W-:Y:S01]  /*1b750*/  SHF.R.S32.HI R8, RZ, 0x1f, R2 ;  /* 0x0000001fff087819 */ /* 0x002fe20000011402 */
[-C--:B--2---:R-:W-:Y:S02]  /*1b760*/  IMAD R0, R5, R2.reuse, RZ ;  /* 0x0000000205007224 */ /* 0x084fe400078e02ff */
[----:B------:R-:W-:-:S04]  /*1b770*/  IMAD.WIDE.U32 R2, R4, R2, RZ ;  /* 0x0000000204027225 */ /* 0x000fc800078e00ff */
[----:B------:R-:W-:Y:S02]  /*1b780*/  IMAD R4, R4, R8, R0 ;  /* 0x0000000804047224 */ /* 0x000fe400078e0200 */
[----:B---3--:R-:W-:-:S03]  /*1b790*/  IMAD.IADD R9, R9, 0x1, -R10 ;  /* 0x0000000109097824 */ /* 0x008fc600078e0a0a */
[----:B------:R-:W-:Y:S02]  /*1b7a0*/  IADD3 R3, R3, R4, RZ ;  /* 0x0000000403037210 */ /* 0x000fe40007ffe0ff */
[----:B------:R-:W-:Y:S01]  /*1b7b0*/  SHF.R.S32.HI R5, RZ, 0x1f, R9 ;  /* 0x0000001fff057819 */ /* 0x000fe20000011409 */
[----:B----4-:R-:W-:Y:S02]  /*1b7c0*/  IMAD R0, R7, R9, RZ ;  /* 0x0000000907007224 */ /* 0x010fe400078e02ff */
[----:B------:R-:W-:-:S04]  /*1b7d0*/  IMAD.WIDE.U32 R2, R9, R6, R2 ;  /* 0x0000000609027225 */ /* 0x000fc800078e0002 */
[----:B------:R-:W-:-:S04]  /*1b7e0*/  IMAD R0, R6, R5, R0 ;  /* 0x0000000506007224 */ /* 0x000fc800078e0200 */
[----:B------:R-:W-:Y:S01]  /*1b7f0*/  IMAD.IADD R3, R3, 0x1, R0 ;  /* 0x0000000103037824 */ /* 0x000fe200078e0200 */
[----:B------:R-:W-:Y:S05]  /*1b800*/  BRA `(.L_x_5093) ;  /* 0x0000003000007947 */ /* 0x000fea0003800000 */
.L_x_5092:
[----:B------:R-:W2:Y:S02]  /*1b810*/  LD.E R2, [R24.64+0x38] ;  /* 0x0000380618027980 */ /* 0x000ea4000c101900 */
[----:B--2---:R-:W-:-:S04]  /*1b820*/  LEA R2, -R2, RZ, 0x6 ;  /* 0x000000ff02027211 */ /* 0x004fc800078e31ff */
[----:B------:R-:W-:Y:S02]  /*1b830*/  SHF.R.S32.HI R3, RZ, 0x1f, R2 ;  /* 0x0000001fff037819 */ /* 0x000fe40000011402 */
.L_x_5093:
[----:B------:R-:W-:Y:S05]  /*1b840*/  BSYNC B0 ;  /* 0x0000000000007941 */ /* 0x000fea0003800000 */
.L_x_5091:
        /* <DEDUP_REMOVED lines=9> */
[----:B------:R-:W-:Y:S02]  /*1b8e0*/  @P3 LEA.HI.X R35, R0, R161, R6, 0x1, P1 ;  /* 0x000000a100233211 */ /* 0x000fe400008f0c06 */
        /* <DEDUP_REMOVED lines=10> */
[----:B------:R-:W-:Y:S01]  /*1b990*/  @P6 LEA R30, P1, R2, R245, 0x1 ;  /* 0x000000f5021e6211 */ /* 0x000fe200078208ff */
        /* <DEDUP_REMOVED lines=106> */
.L_x_5090:
[----:B-1----:R-:W-:Y:S05]  /*1c040*/  BSYNC B1 ;  /* 0x0000000000017941 */ /* 0x002fea0003800000 */
.L_x_5089:
[----:B------:R-:W-:Y:S04]  /*1c050*/  STL [R1+0x48], R219 ;  /* 0x000048db01007387 */ /* 0x000fe80000100800 */
[----:B------:R1:W-:Y:S04]  /*1c060*/  STL [R1+0x44], R218 ;  /* 0x000044da01007387 */ /* 0x0003e80000100800 */
[----:B------:R2:W3:Y:S04]  /*1c070*/  LD.E R0, [R24.64+0xdc] ;  /* 0x0000dc0618007980 */ /* 0x0004e8000c101900 */
[----:B-1----:R-:W4:Y:S04]  /*1c080*/  LDL.LU R218, [R1+0x8] ;  /* 0x0000080001da7983 */ /* 0x002f280000300800 */
[----:B------:R1:W-:Y:S04]  /*1c090*/  STL [R1+0x40], R217 ;  /* 0x000040d901007387 */ /* 0x0003e80000100800 */
[----:B-1----:R-:W3:Y:S04]  /*1c0a0*/  LDL.LU R217, [R1+0x14] ;  /* 0x0000140001d97983 */ /* 0x002ee80000300800 */
[----:B------:R1:W-:Y:S04]  /*1c0b0*/  STL [R1+0x3c], R216 ;  /* 0x00003cd801007387 */ /* 0x0003e80000100800 */
[----:B-1----:R-:W3:Y:S04]  /*1c0c0*/  LDL.LU R216, [R1+0xc] ;  /* 0x00000c0001d87983 */ /* 0x002ee80000300800 */
[----:B------:R-:W-:Y:S04]  /*1c0d0*/  STL [R1+0x38], R215 ;  /* 0x000038d701007387 */ /* 0x000fe80000100800 */
[----:B------:R-:W-:Y:S04]  /*1c0e0*/  STL [R1+0x34], R214 ;  /* 0x000034d601007387 */ /* 0x000fe80000100800 */
[----:B------:R-:W-:Y:S04]  /*1c0f0*/  STL [R1+0x30], R213 ;  /* 0x000030d501007387 */ /* 0x000fe80000100800 */
[----:B------:R-:W-:Y:S04]  /*1c100*/  STL [R1+0x2c], R208 ;  /* 0x00002cd001007387 */ /* 0x000fe80000100800 */
[----:B------:R1:W-:Y:S04]  /*1c110*/  STL [R1+0x28], R133 ;  /* 0x0000288501007387 */ /* 0x0003e80000100800 */
[----:B-1----:R-:W3:Y:S01]  /*1c120*/  LDL.LU R133, [R1+0x10] ;  /* 0x0000100001857983 */ /* 0x002ee20000300800 */
[----:B------:R-:W-:-:S04]  /*1c130*/  FMNMX.FTZ R2, R39, R38, !PT ;  /* 0x0000002627027209 */ /* 0x000fc80007810000 */
[----:B------:R-:W-:-:S04]  /*1c140*/  FMNMX.FTZ R2, R41, R2, !PT ;  /* 0x0000000229027209 */ /* 0x000fc80007810000 */
[----:B------:R-:W-:-:S04]  /*1c150*/  FMNMX.FTZ R2, R40, R2, !PT ;  /* 0x0000000228027209 */ /* 0x000fc80007810000 */
        /* <DEDUP_REMOVED lines=14> */
[----:B------:R-:W-:-:S04]  /*1c240*/  FMNMX.FTZ R2, R131, R2, !PT ;  /* 0x0000000283027209 */ /* 0x000fc80007810000 */
[----:B------:R-:W-:-:S04]  /*1c250*/  FMNMX.FTZ R2, R164, R2, !PT ;  /* 0x00000002a4027209 */ /* 0x000fc80007810000 */
[----:B------:R-:W-:Y:S02]  /*1c260*/  FMNMX.FTZ R2, R139, R2, !PT ;  /* 0x000000028b027209 */ /* 0x000fe40007810000 */
[----:B------:R-:W-:-:S04]  /*1c270*/  SHF.L.U32 R209, R47, 0x1, RZ ;  /* 0x000000012fd17819 */ /* 0x000fc800000006ff */
[----:B------:R-:W-:Y:S01]  /*1c280*/  LEA R212, R46, R209, 0x1 ;  /* 0x000000d12ed47211 */ /* 0x000fe200078e08ff */
[----:B------:R-:W-:Y:S04]  /*1c290*/  LDSM.16.MT88.4 R16, [R209+0x10000] ;  /* 0x01000000d110783b */ /* 0x000fe80000004200 */
[----:B------:R-:W-:Y:S01]  /*1c2a0*/  LDSM.16.MT88.4 R8, [R212+0x10000] ;  /* 0x01000000d408783b */ /* 0x000fe20000004200 */
[----:B------:R-:W-:-:S03]  /*1c2b0*/  IMAD R210, R48, 0x2, R209 ;  /* 0x0000000230d27824 */ /* 0x000fc600078e02d1 */
[----:B------:R-:W-:Y:S01]  /*1c2c0*/  LDSM.16.MT88.4 R32, [R209+0x12000] ;  /* 0x01200000d120783b */ /* 0x000fe20000004200 */
[----:B------:R-:W-:-:S03]  /*1c2d0*/  IMAD R211, R46, 0x2, R210 ;  /* 0x000000022ed37824 */ /* 0x000fc600078e02d2 */
[----:B------:R-:W-:Y:S04]  /*1c2e0*/  LDSM.16.MT88.4 R12, [R210+0x10000] ;  /* 0x01000000d20c783b */ /* 0x000fe80000004200 */
[----:B------:R-:W-:Y:S04]  /*1c2f0*/  LDSM.16.MT88.4 R20, [R211+0x10000] ;  /* 0x01000000d314783b */ /* 0x000fe80000004200 */
[----:B------:R-:W-:Y:S04]  /*1c300*/  LDSM.16.MT88.4 R28, [R212+0x12000] ;  /* 0x01200000d41c783b */ /* 0x000fe80000004200 */
[----:B--2---:R-:W-:Y:S01]  /*1c310*/  LDSM.16.MT88.4 R24, [R211+0x12000] ;  /* 0x01200000d318783b */ /* 0x004fe20000004200 */
[----:B----4-:R-:W-:-:S04]  /*1c320*/  FMNMX.FTZ R2, R218, R2, !PT ;  /* 0x00000002da027209 */ /* 0x010fc80007810000 */
[----:B------:R-:W-:-:S04]  /*1c330*/  FMNMX.FTZ R2, R179, R2, !PT ;  /* 0x00000002b3027209 */ /* 0x000fc80007810000 */
[----:B------:R-:W-:Y:S02]  /*1c340*/  FMNMX.FTZ R2, R138, R2, !PT ;  /* 0x000000028a027209 */ /* 0x000fe40007810000 */
[----:B---3--:R-:W-:-:S04]  /*1c350*/  FMNMX.FTZ R135, R216, R135, !PT ;  /* 0x00000087d8877209 */ /* 0x008fc80007810000 */
[----:B------:R-:W-:-:S04]  /*1c360*/  FMNMX.FTZ R135, R178, R135, !PT ;  /* 0x00000087b2877209 */ /* 0x000fc80007810000 */
[----:B------:R-:W-:-:S04]  /*1c370*/  FMNMX.FTZ R135, R186, R135, !PT ;  /* 0x00000087ba877209 */ /* 0x000fc80007810000 */
[----:B------:R-:W-:-:S05]  /*1c380*/  FMNMX.FTZ R135, R185, R135, !PT ;  /* 0x00000087b9877209 */ /* 0x000fca0007810000 */
[----:B------:R-:W1:Y:S01]  /*1c390*/  SHFL.BFLY PT, R4, R135, 0x2, 0x1f ;  /* 0x0c401f0087047f89 */ /* 0x000e6200000e0000 */
[----:B------:R-:W-:-:S04]  /*1c3a0*/  FMNMX.FTZ R2, R133, R2, !PT ;  /* 0x0000000285027209 */ /* 0x000fc80007810000 */
        /* <DEDUP_REMOVED lines=8> */
[----:B------:R-:W-:Y:S01]  /*1c430*/  FSETP.NEU.FTZ.AND P0, PT, R135, -INF , PT ;  /* 0xff8000008700780b */ /* 0x000fe20003f1d000 */
[----:B------:R-:W-:-:S05]  /*1c440*/  FMUL.FTZ R3, R0, R135 ;  /* 0x0000008700037220 */ /* 0x000fca0000410000 */
[----:B------:R-:W-:-:S05]  /*1c450*/  FSEL R3, R3, RZ, P0 ;  /* 0x000000ff03037208 */ /* 0x000fca0000000000 */
[--C-:B------:R-:W-:Y:S01]  /*1c460*/  FFMA.FTZ R4, R39, R0, -R3.reuse ;  /* 0x0000000027047223 */ /* 0x100fe20000010803 */
[----:B--2---:R-:W-:Y:S01]  /*1c470*/  FMNMX.FTZ R134, R2, R134, !PT ;  /* 0x0000008602867209 */ /* 0x004fe20007810000 */
[----:B------:R-:W-:Y:S02]  /*1c480*/  FFMA.FTZ R2, R38, R0, -R3 ;  /* 0x0000000026027223 */ /* 0x000fe40000010803 */
[----:B------:R1:W-:Y:S01]  /*1c490*/  MUFU.EX2 R177, R4 ;  /* 0x0000000400b17308 */ /* 0x0003e20000000800 */
[----:B------:R-:W-:Y:S01]  /*1c4a0*/  LDSM.16.MT88.4 R36, [R210+0x12000] ;  /* 0x01200000d224783b */ /* 0x000fe20000004200 */
[----:B------:R-:W-:-:S06]  /*1c4b0*/  FSETP.NEU.FTZ.AND P0, PT, R134, -INF , PT ;  /* 0xff8000008600780b */ /* 0x000fcc0003f1d000 */
[----:B------:R2:W-:Y:S01]  /*1c4c0*/  MUFU.EX2 R167, R2 ;  /* 0x0000000200a77308 */ /* 0x0005e20000000800 */
[----:B-1----:R-:W-:-:S07]  /*1c4d0*/  FFMA.FTZ R4, R41, R0, -R3 ;  /* 0x0000000029047223 */ /* 0x002fce0000010803 */
[----:B------:R1:W-:Y:S01]  /*1c4e0*/  MUFU.EX2 R176, R4 ;  /* 0x0000000400b07308 */ /* 0x0003e20000000800 */
[----:B--2---:R-:W-:-:S05]  /*1c4f0*/  FMUL.FTZ R2, R0, R134 ;  /* 0x0000008600027220 */ /* 0x004fca0000410000 */
[----:B------:R-:W-:Y:S01]  /*1c500*/  FSEL R2, R2, RZ, P0 ;  /* 0x000000ff02027208 */ /* 0x000fe20000000000 */
[----:B-1----:R-:W-:-:S04]  /*1c510*/  FFMA.FTZ R4, R40, R0, -R3 ;  /* 0x0000000028047223 */ /* 0x002fc80000010803 */
[----:B------:R1:W2:Y:S02]  /*1c520*/  MUFU.EX2 R166, R4 ;  /* 0x0000000400a67308 */ /* 0x0002a40000000800 */
[----:B-1----:R-:W-:-:S06]  /*1c530*/  FFMA.FTZ R4, R43, R0, -R2 ;  /* 0x000000002b047223 */ /* 0x002fcc0000010802 */
[----:B------:R1:W-:Y:S02]  /*1c540*/  MUFU.EX2 R144, R4 ;  /* 0x0000000400907308 */ /* 0x0003e40000000800 */
[----:B-1----:R-:W-:-:S06]  /*1c550*/  FFMA.FTZ R4, R42, R0, -R2 ;  /* 0x000000002a047223 */ /* 0x002fcc0000010802 */
[----:B------:R1:W3:Y:S02]  /*1c560*/  MUFU.EX2 R154, R4 ;  /* 0x00000004009a7308 */ /* 0x0002e40000000800 */
[----:B-1----:R-:W-:-:S06]  /*1c570*/  FFMA.FTZ R4, R44, R0, -R2 ;  /* 0x000000002c047223 */ /* 0x002fcc0000010802 */
[----:B------:R1:W-:Y:S02]  /*1c580*/  MUFU.EX2 R145, R4 ;  /* 0x0000000400917308 */ /* 0x0003e40000000800 */
[----:B-1----:R-:W-:-:S06]  /*1c590*/  FFMA.FTZ R4, R45, R0, -R2 ;  /* 0x000000002d047223 */ /* 0x002fcc0000010802 */
[----:B------:R1:W4:Y:S01]  /*1c5a0*/  MUFU.EX2 R146, R4 ;  /* 0x0000000400927308 */ /* 0x0003220000000800 */
[----:B--2---:R-:W-:Y:S02]  /*1c5b0*/  F2FP.BF16.PACK_AB R6, R166, R176 ;  /* 0x000000b0a606723e */ /* 0x004fe400000010ff */
[----:B---3--:R-:W-:Y:S02]  /*1c5c0*/  F2FP.BF16.PACK_AB R5, R154, R144 ;  /* 0x000000909a05723e */ /* 0x008fe400000010ff */
[----:B-1----:R-:W-:Y:S02]  /*1c5d0*/  F2FP.BF16.PACK_AB R4, R167, R177 ;  /* 0x000000b1a704723e */ /* 0x002fe400000010ff */
[----:B----4-:R-:W-:-:S07]  /*1c5e0*/  F2FP.BF16.PACK_AB R7, R146, R145 ;  /* 0x000000919207723e */ /* 0x010fce00000010ff */
[C---:B------:R-:W-:Y:S08]  /*1c5f0*/  HMMA.16816.F32.BF16 R80, R4.reuse, R8, RZ ;  /* 0x000000080450723c */ /* 0x040ff000000418ff */
[C---:B------:R-:W-:Y:S01]  /*1c600*/  HMMA.16816.F32.BF16 R48, R4.reuse, R10, RZ ;  /* 0x0000000a0430723c */ /* 0x040fe200000418ff */
[----:B------:R-:W1:Y:S07]  /*1c610*/  LDSM.16.MT88.4 R8, [R212+0x14000] ;  /* 0x01400000d408783b */ /* 0x000e6e0000004200 */
[C---:B------:R-:W-:Y:S08]  /*1c620*/  HMMA.16816.F32.BF16 R88, R4.reuse, R16, RZ ;  /* 0x000000100458723c */ /* 0x040ff000000418ff */
[C---:B------:R-:W-:Y:S01]  /*1c630*/  HMMA.16816.F32.BF16 R56, R4.reuse, R18, RZ ;  /* 0x000000120438723c */ /* 0x040fe200000418ff */
[----:B------:R-:W2:Y:S07]  /*1c640*/  LDSM.16.MT88.4 R16, [R209+0x14000] ;  /* 0x01400000d110783b */ /* 0x000eae0000004200 */
[C---:B------:R-:W-:Y:S08]  /*1c650*/  HMMA.16816.F32.BF16 R84, R4.reuse, R12, RZ ;  /* 0x0000000c0454723c */ /* 0x040ff000000418ff */
[C---:B------:R-:W-:Y:S01]  /*1c660*/  HMMA.16816.F32.BF16 R52, R4.reuse, R14, RZ ;  /* 0x0000000e0434723c */ /* 0x040fe200000418ff */
[----:B------:R-:W3:Y:S07]  /*1c670*/  LDSM.16.MT88.4 R12, [R210+0x14000] ;  /* 0x01400000d20c783b */ /* 0x000eee0000004200 */
[C---:B------:R-:W-:Y:S08]  /*1c680*/  HMMA.16816.F32.BF16 R76, R4.reuse, R20, RZ ;  /* 0x00000014044c723c */ /* 0x040ff000000418ff */
[C---:B------:R-:W-:Y:S01]  /*1c690*/  HMMA.16816.F32.BF16 R96, R4.reuse, R22, RZ ;  /* 0x000000160460723c */ /* 0x040fe200000418ff */
[----:B------:R-:W4:Y:S07]  /*1c6a0*/  LDSM.16.MT88.4 R20, [R211+0x14000] ;  /* 0x01400000d314783b */ /* 0x000f2e0000004200 */
[C---:B-1----:R-:W-:Y:S07]  /*1c6b0*/  HMMA.16816.F32.BF16 R116, R4.reuse, R8, RZ ;  /* 0x000000080474723c */ /* 0x042fee00000418ff */
[-CC-:B------:R-:W-:Y:S01]  /*1c6c0*/  FFMA.FTZ R8, R124, R0.reuse, -R3.reuse ;  /* 0x000000007c087223 */ /* 0x180fe20000010803 */
[C---:B--2---:R-:W-:Y:S03]  /*1c6d0*/  HMMA.16816.F32.BF16 R100, R4.reuse, R16, RZ ;  /* 0x000000100464723c */ /* 0x044fe600000418ff */
[----:B------:R1:W-:Y:S05]  /*1c6e0*/  MUFU.EX2 R147, R8 ;  /* 0x0000000800937308 */ /* 0x0003ea0000000800 */
[----:B------:R-:W-:Y:S01]  /*1c6f0*/  HMMA.16816.F32.BF16 R104, R4, R18, RZ ;  /* 0x000000120468723c */ /* 0x000fe200000418ff */
[----:B------:R-:W2:Y:S01]  /*1c700*/  LDSM.16.MT88.4 R16, [R212+0x16000] ;  /* 0x01600000d410783b */ /* 0x000ea20000004200 */
[----:B-1----:R-:W-:-:S06]  /*1c710*/  FFMA.FTZ R8, R129, R0, -R3 ;  /* 0x0000000081087223 */ /* 0x002fcc0000010803 */
[C---:B------:R-:W-:Y:S01]  /*1c720*/  HMMA.16816.F32.BF16 R68, R4.reuse, R36, RZ ;  /* 0x000000240444723c */ /* 0x040fe200000418ff */
[----:B------:R1:W1:Y:S07]  /*1c730*/  MUFU.EX2 R153, R8 ;  /* 0x0000000800997308 */ /* 0x00026e0000000800 */
[C---:B------:R-:W-:Y:S08]  /*1c740*/  HMMA.16816.F32.BF16 R40, R4.reuse, R38, RZ ;  /* 0x000000260428723c */ /* 0x040ff000000418ff */
[----:B------:R-:W-:Y:S01]  /*1c750*/  HMMA.16816.F32.BF16 R72, R4, R32, RZ ;  /* 0x000000200448723c */ /* 0x000fe200000418ff */
[----:B-1----:R-:W-:-:S04]  /*1c760*/  FFMA.FTZ R8, R130, R0, -R3 ;  /* 0x0000000082087223 */ /* 0x002fc80000010803 */
[----:B------:R1:W-:Y:S03]  /*1c770*/  MUFU.EX2 R213, R8 ;  /* 0x0000000800d57308 */ /* 0x0003e60000000800 */
[C---:B------:R-:W-:Y:S01]  /*1c780*/  HMMA.16816.F32.BF16 R44, R4.reuse, R34, RZ ;  /* 0x00000022042c723c */ /* 0x040fe200000418ff */
[----:B------:R-:W2:Y:S07]  /*1c790*/  LDSM.16.MT88.4 R32, [R209+0x16000] ;  /* 0x01600000d120783b */ /* 0x000eae0000004200 */
[C---:B------:R-:W-:Y:S08]  /*1c7a0*/  HMMA.16816.F32.BF16 R64, R4.reuse, R28, RZ ;  /* 0x0000001c0440723c */ /* 0x040ff000000418ff */
[----:B------:R-:W-:Y:S01]  /*1c7b0*/  HMMA.16816.F32.BF16 R36, R4, R30, RZ ;  /* 0x0000001e0424723c */ /* 0x000fe200000418ff */
[----:B------:R-:W2:Y:S01]  /*1c7c0*/  LDSM.16.MT88.4 R28, [R210+0x16000] ;  /* 0x01600000d21c783b */ /* 0x000ea20000004200 */
[----:B-1----:R-:W-:-:S06]  /*1c7d0*/  FFMA.FTZ R8, R128, R0, -R3 ;  /* 0x0000000080087223 */ /* 0x002fcc0000010803 */
[C---:B---3--:R-:W-:Y:S01]  /*1c7e0*/  HMMA.16816.F32.BF16 R108, R4.reuse, R12, RZ ;  /* 0x0000000c046c723c */ /* 0x048fe200000418ff */
[----:B------:R1:W-:Y:S07]  /*1c7f0*/  MUFU.EX2 R215, R8 ;  /* 0x0000000800d77308 */ /* 0x0003ee0000000800 */
[C---:B------:R-:W-:Y:S01]  /*1c800*/  HMMA.16816.F32.BF16 R112, R4.reuse, R14, RZ ;  /* 0x0000000e0470723c */ /* 0x040fe200000418ff */
[----:B------:R-:W3:Y:S07]  /*1c810*/  LDSM.16.MT88.4 R12, [R211+0x16000] ;  /* 0x01600000d30c783b */ /* 0x000eee0000004200 */
[----:B----4-:R-:W-:Y:S01]  /*1c820*/  HMMA.16816.F32.BF16 R124, R4, R20, RZ ;  /* 0x00000014047c723c */ /* 0x010fe200000418ff */
[----:B-1----:R-:W-:-:S04]  /*1c830*/  FFMA.FTZ R8, R137, R0, -R2 ;  /* 0x0000000089087223 */ /* 0x002fc80000010802 */
[----:B------:R1:W-:Y:S03]  /*1c840*/  MUFU.EX2 R152, R8 ;  /* 0x0000000800987308 */ /* 0x0003e60000000800 */
[----:B------:R-:W-:Y:S01]  /*1c850*/  HMMA.16816.F32.BF16 R140, R4, R22, RZ ;  /* 0x00000016048c723c */ /* 0x000fe200000418ff */
[----:B------:R-:W4:Y:S01]  /*1c860*/  LDSM.16.MT88.4 R20, [R210+0x10800] ;  /* 0x01080000d214783b */ /* 0x000f220000004200 */
[----:B-1----:R-:W-:-:S04]  /*1c870*/  FFMA.FTZ R8, R136, R0, -R2 ;  /* 0x0000000088087223 */ /* 0x002fc80000010802 */
[----:B------:R1:W1:Y:S02]  /*1c880*/  MUFU.EX2 R208, R8 ;  /* 0x0000000800d07308 */ /* 0x0002640000000800 */
[----:B------:R-:W-:Y:S01]  /*1c890*/  HMMA.16816.F32.BF16 R60, R4, R24, RZ ;  /* 0x00000018043c723c */ /* 0x000fe200000418ff */
[----:B-1----:R-:W-:-:S05]  /*1c8a0*/  FFMA.FTZ R8, R132, R0, -R2 ;  /* 0x0000000084087223 */ /* 0x002fca0000010802 */
[----:B------:R1:W-:Y:S02]  /*1c8b0*/  MUFU.EX2 R214, R8 ;  /* 0x0000000800d67308 */ /* 0x0003e40000000800 */
[----:B------:R-:W-:Y:S01]  /*1c8c0*/  HMMA.16816.F32.BF16 R92, R4, R26, RZ ;  /* 0x0000001a045c723c */ /* 0x000fe200000418ff */
[----:B------:R-:W3:Y:S01]  /*1c8d0*/  LDSM.16.MT88.4 R24, [R209+0x10800] ;  /* 0x01080000d118783b */ /* 0x000ee20000004200 */
[----:B-1----:R-:W-:-:S04]  /*1c8e0*/  FFMA.FTZ R8, R131, R0, -R2 ;  /* 0x0000000083087223 */ /* 0x002fc80000010802 */
[----:B------:R1:W1:Y:S02]  /*1c8f0*/  MUFU.EX2 R128, R8 ;  /* 0x0000000800807308 */ /* 0x0002640000000800 */
[C---:B--2---:R-:W-:Y:S08]  /*1c900*/  HMMA.16816.F32.BF16 R172, R4.reuse, R16, RZ ;  /* 0x0000001004ac723c */ /* 0x044ff000000418ff */
[C---:B------:R-:W-:Y:S01]  /*1c910*/  HMMA.16816.F32.BF16 R180, R4.reuse, R18, RZ ;  /* 0x0000001204b4723c */ /* 0x040fe200000418ff */
[----:B------:R-:W2:Y:S07]  /*1c920*/  LDSM.16.MT88.4 R16, [R212+0x10800] ;  /* 0x01080000d410783b */ /* 0x000eae0000004200 */
[C---:B------:R-:W-:Y:S01]  /*1c930*/  HMMA.16816.F32.BF16 R120, R4.reuse, R10, RZ ;  /* 0x0000000a0478723c */ /* 0x040fe200000418ff */
[----:B-1----:R-:W-:Y:S07]  /*1c940*/  LDSM.16.MT88.4 R8, [R209+0x12800] ;  /* 0x01280000d108783b */ /* 0x002fee0000004200 */
[C---:B------:R-:W-:Y:S08]  /*1c950*/  HMMA.16816.F32.BF16 R148, R4.reuse, R32, RZ ;  /* 0x000000200494723c */ /* 0x040ff000000418ff */
[C---:B------:R-:W-:Y:S08]  /*1c960*/  HMMA.16816.F32.BF16 R156, R4.reuse, R34, RZ ;  /* 0x00000022049c723c */ /* 0x040ff000000418ff */
[C---:B------:R-:W-:Y:S08]  /*1c970*/  HMMA.16816.F32.BF16 R160, R4.reuse, R28, RZ ;  /* 0x0000001c04a0723c */ /* 0x040ff000000418ff */
[C---:B------:R-:W-:Y:S08]  /*1c980*/  HMMA.16816.F32.BF16 R168, R4.reuse, R30, RZ ;  /* 0x0000001e04a8723c */ /* 0x040ff000000418ff */
[C---:B---3--:R-:W-:Y:S08]  /*1c990*/  HMMA.16816.F32.BF16 R192, R4.reuse, R12, RZ ;  /* 0x0000000c04c0723c */ /* 0x048ff000000418ff */
[----:B------:R-:W-:Y:S01]  /*1c9a0*/  HMMA.16816.F32.BF16 R188, R4, R14, RZ ;  /* 0x0000000e04bc723c */ /* 0x000fe200000418ff */
[----:B------:R-:W1:Y:S06]  /*1c9b0*/  LDSM.16.MT88.4 R12, [R211+0x10800] ;  /* 0x01080000d30c783b */ /* 0x000e6c0000004200 */
[----:B------:R-:W-:-:S02]  /*1c9c0*/  F2FP.BF16.PACK_AB R4, R153, R147 ;  /* 0x000000939904723e */ /* 0x000fc400000010ff */
[----:B------:R-:W-:Y:S02]  /*1c9d0*/  F2FP.BF16.PACK_AB R5, R208, R152 ;  /* 0x00000098d005723e */ /* 0x000fe400000010ff */
[----:B------:R-:W-:Y:S02]  /*1c9e0*/  F2FP.BF16.PACK_AB R6, R215, R213 ;  /* 0x000000d5d706723e */ /* 0x000fe400000010ff */
[----:B------:R-:W-:-:S07]  /*1c9f0*/  F2FP.BF16.PACK_AB R7, R128, R214 ;  /* 0x000000d68007723e */ /* 0x000fce00000010ff */
[C---:B----4-:R-:W-:Y:S08]  /*1ca00*/  HMMA.16816.F32.BF16 R28, R4.reuse, R20, R84 ;  /* 0x00000014041c723c */ /* 0x050ff00000041854 */
[C---:B------:R-:W-:Y:S08]  /*1ca10*/  HMMA.16816.F32.BF16 R196, R4.reuse, R24, R88 ;  /* 0x0000001804c4723c */ /* 0x040ff00000041858 */
[----:B------:R-:W-:Y:S08]  /*1ca20*/  HMMA.16816.F32.BF16 R204, R4, R26, R56 ;  /* 0x0000001a04cc723c */ /* 0x000ff00000041838 */
[----:B------:R-:W-:Y:S01]  /*1ca30*/  MOV R26, R29 ;  /* 0x0000001d001a7202 */ /* 0x000fe20000000f00 */
[----:B------:R-:W-:Y:S01]  /*1ca40*/  IMAD.MOV.U32 R25, RZ, RZ, R30 ;  /* 0x000000ffff197224 */ /* 0x000fe200078e001e */
[----:B------:R-:W-:Y:S01]  /*1ca50*/  MOV R24, R28 ;  /* 0x0000001c00187202 */ /* 0x000fe20000000f00 */
[----:B------:R-:W-:-:S02]  /*1ca60*/  IMAD.MOV.U32 R87, RZ, RZ, R31 ;  /* 0x000000ffff577224 */ /* 0x000fc400078e001f */
[C---:B--2---:R-:W-:Y:S08]  /*1ca70*/  HMMA.16816.F32.BF16 R28, R4.reuse, R16, R80 ;  /* 0x00000010041c723c */ /* 0x044ff00000041850 */
[C---:B------:R-:W-:Y:S08]  /*1ca80*/  HMMA.16816.F32.BF16 R16, R4.reuse, R18, R48 ;  /* 0x000000120410723c */ /* 0x040ff00000041830 */
[C---:B------:R-:W-:Y:S01]  /*1ca90*/  HMMA.16816.F32.BF16 R200, R4.reuse, R22, R52 ;  /* 0x0000001604c8723c */ /* 0x040fe20000041834 */
[----:B------:R-:W2:Y:S11]  /*1caa0*/  LDSM.16.MT88.4 R20, [R210+0x12800] ;  /* 0x01280000d214783b */ /* 0x000eb60000004200 */
[----:B------:R-:W-:Y:S04]  /*1cab0*/  @!UPT UIADD3 URZ, URZ, URZ, URZ ;  /* 0x0000003f3f3ff290 */ /* 0x000fe8000fffe03f */
[----:B------:R-:W-:Y:S01]  /*1cac0*/  IMAD.MOV.U32 R83, RZ, RZ, R16 ;  /* 0x000000ffff537224 */ /* 0x000fe200078e0010 */
[----:B------:R-:W-:Y:S01]  /*1cad0*/  MOV R82, R17 ;  /* 0x0000001100527202 */ /* 0x000fe20000000f00 */
[----:B------:R-:W-:Y:S01]  /*1cae0*/  IMAD.MOV.U32 R81, RZ, RZ, R18 ;  /* 0x000000ffff517224 */ /* 0x000fe200078e0012 */
[----:B------:R-:W-:Y:S02]  /*1caf0*/  MOV R80, R19 ;  /* 0x0000001300507202 */ /* 0x000fe40000000f00 */
[----:B------:R-:W3:Y:S01]  /*1cb00*/  LDSM.16.MT88.4 R16, [R212+0x12800] ;  /* 0x01280000d410783b */ /* 0x000ee20000004200 */
[----:B------:R-:W-:Y:S01]  /*1cb10*/  MOV R86, R29 ;  /* 0x0000001d00567202 */ /* 0x000fe20000000f00 */
[----:B------:R-:W-:Y:S01]  /*1cb20*/  IMAD.MOV.U32 R85, RZ, RZ, R30 ;  /* 0x000000ffff557224 */ /* 0x000fe200078e001e */
[----:B------:R-:W-:Y:S01]  /*1cb30*/  MOV R84, R28 ;  /* 0x0000001c00547202 */ /* 0x000fe20000000f00 */
[----:B------:R-:W-:Y:S01]  /*1cb40*/  IMAD.MOV.U32 R219, RZ, RZ, R31 ;  /* 0x000000ffffdb7224 */ /* 0x000fe200078e001f */
[----:B------:R-:W-:Y:S01]  /*1cb50*/  MOV R35, R197 ;  /* 0x000000c500237202 */ /* 0x000fe20000000f00 */
[----:B------:R-:W-:Y:S01]  /*1cb60*/  LDSM.16.MT88.4 R28, [R211+0x12800] ;  /* 0x01280000d31c783b */ /* 0x000fe20000004200 */
[----:B------:R-:W-:Y:S01]  /*1cb70*/  IMAD.MOV.U32 R34, RZ, RZ, R198 ;  /* 0x000000ffff227224 */ /* 0x000fe200078e00c6 */
[----:B------:R-:W-:Y:S01]  /*1cb80*/  MOV R33, R199 ;  /* 0x000000c700217202 */ /* 0x000fe20000000f00 */
[----:B------:R-:W-:Y:S01]  /*1cb90*/  IMAD.MOV.U32 R32, RZ, RZ, R196 ;  /* 0x000000ffff207224 */ /* 0x000fe200078e00c4 */
[C---:B-1----:R-:W-:Y:S08]  /*1cba0*/  HMMA.16816.F32.BF16 R236, R4.reuse, R12, R76 ;  /* 0x0000000c04ec723c */ /* 0x042ff0000004184c */
[C---:B------:R-:W-:Y:S01]  /*1cbb0*/  HMMA.16816.F32.BF16 R196, R4.reuse, R14, R96 ;  /* 0x0000000e04c4723c */ /* 0x040fe20000041860 */
[----:B------:R-:W1:Y:S01]  /*1cbc0*/  LDSM.16.MT88.4 R12, [R209+0x14800] ;  /* 0x01480000d10c783b */ /* 0x000e620000004200 */
[----:B------:R-:W-:Y:S01]  /*1cbd0*/  MOV R59, R186 ;  /* 0x000000ba003b7202 */ /* 0x000fe20000000f00 */
[----:B------:R-:W-:Y:S01]  /*1cbe0*/  IMAD.MOV.U32 R58, RZ, RZ, R185 ;  /* 0x000000ffff3a7224 */ /* 0x000fe200078e00b9 */
        /* <DEDUP_REMOVED lines=8> */
[----:B------:R-:W-:Y:S01]  /*1cc70*/  HMMA.16816.F32.BF16 R184, R4, R8, R72 ;  /* 0x0000000804b8723c */ /* 0x000fe20000041848 */
[----:B------:R-:W-:Y:S01]  /*1cc80*/  IMAD.MOV.U32 R130, RZ, RZ, R164 ;  /* 0x000000ffff827224 */ /* 0x000fe200078e00a4 */
[----:B------:R-:W-:Y:S01]  /*1cc90*/  MOV R91, R146 ;  /* 0x00000092005b7202 */ /* 0x000fe20000000f00 */
[----:B------:R-:W-:Y:S01]  /*1cca0*/  IMAD.MOV.U32 R90, RZ, RZ, R147 ;  /* 0x000000ffff5a7224 */ /* 0x000fe200078e0093 */
[----:B------:R-:W-:-:S04]  /*1ccb0*/  MOV R98, R26 ;  /* 0x0000001a00627202 */ /* 0x000fc80000000f00 */
[----:B------:R-:W-:Y:S01]  /*1ccc0*/  HMMA.16816.F32.BF16 R176, R4, R10, R44 ;  /* 0x0000000a04b0723c */ /* 0x000fe2000004182c */
[----:B------:R-:W4:Y:S01]  /*1ccd0*/  LDSM.16.MT88.4 R8, [R210+0x14800] ;  /* 0x01480000d208783b */ /* 0x000f220000004200 */
[----:B------:R-:W-:Y:S01]  /*1cce0*/  IMAD.MOV.U32 R99, RZ, RZ, R25 ;  /* 0x000000ffff637224 */ /* 0x000fe200078e0019 */
[----:B------:R-:W-:-:S05]  /*1ccf0*/  MOV R97, R24 ;  /* 0x0000001800617202 */ /* 0x000fca0000000f00 */
[C---:B--2---:R-:W-:Y:S07]  /*1cd00*/  HMMA.16816.F32.BF16 R164, R4.reuse, R20, R68 ;  /* 0x0000001404a4723c */ /* 0x044fee0000041844 */
[----:B------:R-:W-:Y:S01]  /*1cd10*/  IMAD.MOV.U32 R69, RZ, RZ, R145 ;  /* 0x000000ffff457224 */ /* 0x000fe200078e0091 */
[----:B------:R-:W-:Y:S02]  /*1cd20*/  MOV R68, R144 ;  /* 0x0000009000447202 */ /* 0x000fe40000000f00 */
[----:B---3--:R-:W-:Y:S07]  /*1cd30*/  HMMA.16816.F32.BF16 R144, R4, R16, R64 ;  /* 0x000000100490723c */ /* 0x008fee0000041840 */
[----:B------:R-:W-:-:S02]  /*1cd40*/  IMAD.MOV.U32 R67, RZ, RZ, R27 ;  /* 0x000000ffff437224 */ /* 0x000fc400078e001b */
[----:B------:R-:W2:Y:S01]  /*1cd50*/  LDSM.16.MT88.4 R24, [R211+0x14800] ;  /* 0x01480000d318783b */ /* 0x000ea20000004200 */
[----:B------:R-:W-:Y:S01]  /*1cd60*/  MOV R129, R154 ;  /* 0x0000009a00817202 */ /* 0x000fe20000000f00 */
[----:B------:R-:W-:Y:S01]  /*1cd70*/  IMAD.MOV.U32 R88, RZ, RZ, R155 ;  /* 0x000000ffff587224 */ /* 0x000fe200078e009b */
[----:B------:R-:W-:Y:S01]  /*1cd80*/  MOV R70, R153 ;  /* 0x0000009900467202 */ /* 0x000fe20000000f00 */
[----:B------:R-:W-:Y:S01]  /*1cd90*/  IMAD.MOV.U32 R71, RZ, RZ, R136 ;  /* 0x000000ffff477224 */ /* 0x000fe200078e0088 */
[----:B------:R-:W-:Y:S01]  /*1cda0*/  MOV R89, R152 ;  /* 0x0000009800597202 */ /* 0x000fe20000000f00 */
[----:B------:R-:W-:Y:S01]  /*1cdb0*/  IMAD.MOV.U32 R65, RZ, RZ, R139 ;  /* 0x000000ffff417224 */ /* 0x000fe200078e008b */
[----:B------:R-:W-:Y:S01]  /*1cdc0*/  MOV R64, R137 ;  /* 0x0000008900407202 */ /* 0x000fe20000000f00 */
[C---:B------:R-:W-:Y:S01]  /*1cdd0*/  HMMA.16816.F32.BF16 R152, R4.reuse, R22, R40 ;  /* 0x000000160498723c */ /* 0x040fe20000041828 */
[----:B------:R-:W-:Y:S01]  /*1cde0*/  MOV R49, R138 ;  /* 0x0000008a00317202 */ /* 0x000fe20000000f00 */
[----:B------:R-:W3:Y:S06]  /*1cdf0*/  LDSM.16.MT88.4 R20, [R212+0x14800] ;  /* 0x01480000d414783b */ /* 0x000eec0000004200 */
[C---:B------:R-:W-:Y:S08]  /*1ce00*/  HMMA.16816.F32.BF16 R136, R4.reuse, R18, R36 ;  /* 0x000000120488723c */ /* 0x040ff00000041824 */
[----:B-1----:R-:W-:Y:S01]  /*1ce10*/  HMMA.16816.F32.BF16 R76, R4, R12, R100 ;  /* 0x0000000c044c723c */ /* 0x002fe20000041864 */
[----:B------:R-:W-:Y:S01]  /*1ce20*/  IMAD.MOV.U32 R36, RZ, RZ, R131 ;  /* 0x000000ffff247224 */ /* 0x000fe200078e0083 */
[----:B------:R-:W-:Y:S01]  /*1ce30*/  MOV R37, R128 ;  /* 0x0000008000257202 */ /* 0x000fe20000000f00 */
[----:B------:R-:W-:Y:S01]  /*1ce40*/  IMAD.MOV.U32 R38, RZ, RZ, R130 ;  /* 0x000000ffff267224 */ /* 0x000fe200078e0082 */
[----:B------:R-:W-:Y:S01]  /*1ce50*/  MOV R39, R129 ;  /* 0x0000008100277202 */ /* 0x000fe20000000f00 */
[----:B------:R-:W-:-:S03]  /*1ce60*/  IMAD.MOV.U32 R50, RZ, RZ, R57 ;  /* 0x000000ffff327224 */ /* 0x000fc600078e0039 */
[C---:B----4-:R-:W-:Y:S01]  /*1ce70*/  HMMA.16816.F32.BF16 R72, R4.reuse, R8, R108 ;  /* 0x000000080448723c */ /* 0x050fe2000004186c */
[----:B------:R-:W-:Y:S01]  /*1ce80*/  MOV R66, R56 ;  /* 0x0000003800427202 */ /* 0x000fe20000000f00 */
[----:B------:R-:W-:Y:S01]  /*1ce90*/  IMAD.MOV.U32 R48, RZ, RZ, R59 ;  /* 0x000000ffff307224 */ /* 0x000fe200078e003b */
[----:B------:R-:W-:Y:S01]  /*1cea0*/  MOV R51, R58 ;  /* 0x0000003a00337202 */ /* 0x000fe20000000f00 */
[----:B------:R-:W-:Y:S04]  /*1ceb0*/  LDSM.16.MT88.4 R16, [R209+0x16800] ;  /* 0x01680000d110783b */ /* 0x000fe80000004200 */
[C---:B------:R-:W-:Y:S08]  /*1cec0*/  HMMA.16816.F32.BF16 R128, R4.reuse, R28, R60 ;  /* 0x0000001c0480723c */ /* 0x040ff0000004183c */
[----:B------:R-:W-:Y:S01]  /*1ced0*/  HMMA.16816.F32.BF16 R60, R4, R30, R92 ;  /* 0x0000001e043c723c */ /* 0x000fe2000004185c */
[----:B------:R-:W-:Y:S06]  /*1cee0*/  LDSM.16.MT88.4 R28, [R212+0x16800] ;  /* 0x01680000d41c783b */ /* 0x000fec0000004200 */
[----:B------:R-:W-:Y:S01]  /*1cef0*/  IMAD.MOV.U32 R92, RZ, RZ, R88 ;  /* 0x000000ffff5c7224 */ /* 0x000fe200078e0058 */
[----:B------:R-:W-:Y:S01]  /*1cf00*/  MOV R95, R89 ;  /* 0x00000059005f7202 */ /* 0x000fe20000000f00 */
[----:B------:R-:W-:Y:S01]  /*1cf10*/  IMAD.MOV.U32 R94, RZ, RZ, R90 ;  /* 0x000000ffff5e7224 */ /* 0x000fe200078e005a */
[----:B------:R-:W-:-:S02]  /*1cf20*/  MOV R93, R91 ;  /* 0x0000005b005d7202 */ /* 0x000fc40000000f00 */
[----:B------:R-:W-:Y:S01]  /*1cf30*/  HMMA.16816.F32.BF16 R88, R4, R14, R104 ;  /* 0x0000000e0458723c */ /* 0x000fe20000041868 */
[----:B------:R-:W1:Y:S01]  /*1cf40*/  LDSM.16.MT88.4 R12, [R210+0x16800] ;  /* 0x01680000d20c783b */ /* 0x000e620000004200 */
[----:B------:R-:W-:-:S06]  /*1cf50*/  FFMA.FTZ R8, R92, R0, -R3 ;  /* 0x000000005c087223 */ /* 0x000fcc0000010803 */
[----:B--2---:R-:W-:Y:S01]  /*1cf60*/  HMMA.16816.F32.BF16 R44, R4, R24, R124 ;  /* 0x00000018042c723c */ /* 0x004fe2000004187c */
[----:B------:R2:W-:Y:S01]  /*1cf70*/  MUFU.EX2 R124, R8 ;  /* 0x00000008007c7308 */ /* 0x0005e20000000800 */
[----:B------:R-:W-:Y:S01]  /*1cf80*/  IMAD.MOV.U32 R108, RZ, RZ, R36 ;  /* 0x000000ffff6c7224 */ /* 0x000fe200078e0024 */
[----:B------:R-:W-:Y:S01]  /*1cf90*/  MOV R110, R65 ;  /* 0x00000041006e7202 */ /* 0x000fe20000000f00 */
[----:B------:R-:W-:-:S04]  /*1cfa0*/  IMAD.MOV.U32 R109, RZ, RZ, R38 ;  /* 0x000000ffff6d7224 */ /* 0x000fc800078e0026 */
[----:B------:R-:W-:Y:S01]  /*1cfb0*/  HMMA.16816.F32.BF16 R56, R4, R10, R112 ;  /* 0x0000000a0438723c */ /* 0x000fe20000041870 */
[----:B------:R-:W-:Y:S02]  /*1cfc0*/  IMAD.MOV.U32 R111, RZ, RZ, R66 ;  /* 0x000000ffff6f7224 */ /* 0x000fe400078e0042 */
[----:B--2---:R-:W-:-:S04]  /*1cfd0*/  FFMA.FTZ R8, R248, R0, -R3 ;  /* 0x00000000f8087223 */ /* 0x004fc80000010803 */
[----:B------:R2:W4:Y:S01]  /*1cfe0*/  MUFU.EX2 R10, R8 ;  /* 0x00000008000a7308 */ /* 0x0005220000000800 */
        /* <DEDUP_REMOVED lines=9> */
[----:B--2---:R-:W-:Y:S01]  /*1d080*/  FFMA.FTZ R8, R249, R0, -R3 ;  /* 0x00000000f9087223 */ /* 0x004fe20000010803 */
[----:B------:R-:W-:-:S03]  /*1d090*/  MOV R115, R110 ;  /* 0x0000006e00737202 */ /* 0x000fc60000000f00 */
[----:B------:R2:W-:Y:S01]  /*1d0a0*/  MUFU.EX2 R104, R8 ;  /* 0x0000000800687308 */ /* 0x0005e20000000800 */
[----:B------:R-:W-:Y:S01]  /*1d0b0*/  IMAD.MOV.U32 R96, RZ, RZ, R33 ;  /* 0x000000ffff607224 */ /* 0x000fe200078e0021 */
[C---:B---3--:R-:W-:Y:S01]  /*1d0c0*/  HMMA.16816.F32.BF16 R52, R4.reuse, R22, R120 ;  /* 0x000000160434723c */ /* 0x048fe20000041878 */
[----:B------:R-:W-:Y:S01]  /*1d0d0*/  IMAD.MOV.U32 R9, RZ, RZ, R111 ;  /* 0x000000ffff097224 */ /* 0x000fe200078e006f */
[----:B------:R-:W-:Y:S01]  /*1d0e0*/  MOV R109, R105 ;  /* 0x00000069006d7202 */ /* 0x000fe20000000f00 */
[----:B------:R-:W-:Y:S01]  /*1d0f0*/  IMAD.MOV.U32 R111, RZ, RZ, R100 ;  /* 0x000000ffff6f7224 */ /* 0x000fe200078e0064 */
[----:B------:R-:W-:Y:S01]  /*1d100*/  MOV R110, R107 ;  /* 0x0000006b006e7202 */ /* 0x000fe20000000f00 */
[----:B------:R-:W-:Y:S01]  /*1d110*/  IMAD.MOV.U32 R100, RZ, RZ, R95 ;  /* 0x000000ffff647224 */ /* 0x000fe200078e005f */
[----:B------:R-:W-:Y:S02]  /*1d120*/  MOV R105, R92 ;  /* 0x0000005c00697202 */ /* 0x000fe40000000f00 */
[----:B------:R-:W-:Y:S01]  /*1d130*/  MOV R107, R94 ;  /* 0x0000005e006b7202 */ /* 0x000fe20000000f00 */
[C---:B------:R-:W-:Y:S01]  /*1d140*/  HMMA.16816.F32.BF16 R40, R4.reuse, R20, R116 ;  /* 0x000000140428723c */ /* 0x040fe20000041874 */
[----:B--2---:R-:W-:Y:S01]  /*1d150*/  FFMA.FTZ R8, R108, R0, -R3 ;  /* 0x000000006c087223 */ /* 0x004fe20000010803 */
[----:B------:R-:W-:Y:S01]  /*1d160*/  MOV R92, R68 ;  /* 0x00000044005c7202 */ /* 0x000fe20000000f00 */
[----:B------:R-:W-:Y:S01]  /*1d170*/  IMAD.MOV.U32 R108, RZ, RZ, R106 ;  /* 0x000000ffff6c7224 */ /* 0x000fe200078e006a */
[----:B------:R-:W-:Y:S01]  /*1d180*/  MOV R94, R70 ;  /* 0x00000046005e7202 */ /* 0x000fe20000000f00 */
[----:B------:R-:W-:Y:S01]  /*1d190*/  IMAD.MOV.U32 R106, RZ, RZ, R93 ;  /* 0x000000ffff6a7224 */ /* 0x000fe200078e005d */
[----:B------:R2:W-:Y:S01]  /*1d1a0*/  MUFU.EX2 R120, R8 ;  /* 0x0000000800787308 */ /* 0x0005e20000000800 */
        /* <DEDUP_REMOVED lines=12> */
[----:B-1----:R-:W-:Y:S01]  /*1d270*/  HMMA.16816.F32.BF16 R84, R4, R12, R160 ;  /* 0x0000000c0454723c */ /* 0x002fe200000418a0 */
[----:B------:R-:W-:Y:S01]  /*1d280*/  MOV R103, R37 ;  /* 0x0000002500677202 */ /* 0x000fe20000000f00 */
[----:B------:R-:W-:Y:S01]  /*1d290*/  IMAD.MOV.U32 R101, RZ, RZ, R64 ;  /* 0x000000ffff657224 */ /* 0x000fe200078e0040 */
[----:B------:R-:W-:Y:S01]  /*1d2a0*/  MOV R102, R39 ;  /* 0x0000002700667202 */ /* 0x000fe20000000f00 */
        /* <DEDUP_REMOVED lines=10> */
[----:B------:R-:W-:-:S02]  /*1d350*/  IMAD.MOV.U32 R107, RZ, RZ, R94 ;  /* 0x000000ffff6b7224 */ /* 0x000fc400078e005e */
[----:B------:R-:W-:Y:S01]  /*1d360*/  IMAD.MOV.U32 R113, RZ, RZ, R111 ;  /* 0x000000ffff717224 */ /* 0x000fe200078e006f */
[----:B------:R-:W-:Y:S01]  /*1d370*/  MOV R111, R103 ;  /* 0x00000067006f7202 */ /* 0x000fe20000000f00 */
[----:B------:R-:W-:Y:S01]  /*1d380*/  IMAD.MOV.U32 R248, RZ, RZ, R50 ;  /* 0x000000fffff87224 */ /* 0x000fe200078e0032 */
[----:B------:R-:W2:Y:S01]  /*1d390*/  LDSM.16.MT88.4 R20, [R211+0x16800] ;  /* 0x01680000d314783b */ /* 0x000ea20000004200 */
[----:B-1----:R-:W-:Y:S02]  /*1d3a0*/  FFMA.FTZ R8, R119, R0, -R2 ;  /* 0x0000000077087223 */ /* 0x002fe40000010802 */
[----:B------:R-:W-:Y:S01]  /*1d3b0*/  HMMA.16816.F32.BF16 R116, R4, R28, R172 ;  /* 0x0000001c0474723c */ /* 0x000fe200000418ac */
[----:B------:R-:W-:-:S06]  /*1d3c0*/  IMAD.MOV.U32 R103, RZ, RZ, R68 ;  /* 0x000000ffff677224 */ /* 0x000fcc00078e0044 */
[----:B----4-:R-:W-:Y:S01]  /*1d3d0*/  IMAD.MOV.U32 R175, RZ, RZ, R10 ;  /* 0x000000ffffaf7224 */ /* 0x010fe200078e000a */
        /* <DEDUP_REMOVED lines=20> */
[----:B------:R-:W-:-:S02]  /*1d520*/  MOV R70, R219 ;  /* 0x000000db00467202 */ /* 0x000fc40000000f00 */
[----:B------:R-:W-:Y:S01]  /*1d530*/  MOV R95, R68 ;  /* 0x00000044005f7202 */ /* 0x000fe20000000f00 */
[----:B------:R-:W-:Y:S01]  /*1d540*/  IMAD.MOV.U32 R68, RZ, RZ, R69 ;  /* 0x000000ffff447224 */ /* 0x000fe200078e0045 */
[----:B------:R-:W-:Y:S01]  /*1d550*/  MOV R69, R70 ;  /* 0x0000004600457202 */ /* 0x000fe20000000f00 */
[----:B------:R-:W-:Y:S01]  /*1d560*/  IMAD.MOV.U32 R249, RZ, RZ, R94 ;  /* 0x000000fffff97224 */ /* 0x000fe200078e005e */
[----:B------:R1:W3:Y:S01]  /*1d570*/  MUFU.EX2 R160, R8 ;  /* 0x0000000800a07308 */ /* 0x0002e20000000800 */
[----:B------:R-:W-:Y:S01]  /*1d580*/  IMAD.MOV.U32 R70, RZ, RZ, R71 ;  /* 0x000000ffff467224 */ /* 0x000fe200078e0047 */
[----:B------:R-:W-:Y:S01]  /*1d590*/  MOV R71, R48 ;  /* 0x0000003000477202 */ /* 0x000fe20000000f00 */
[----:B------:R-:W-:Y:S01]  /*1d5a0*/  IMAD.MOV.U32 R127, RZ, RZ, R115 ;  /* 0x000000ffff7f7224 */ /* 0x000fe200078e0073 */
[----:B------:R-:W-:Y:S01]  /*1d5b0*/  HMMA.16816.F32.BF16 R36, R4, R26, R140 ;  /* 0x0000001a0424723c */ /* 0x000fe2000004188c */
[----:B------:R4:W5:Y:S01]  /*1d5c0*/  LDL.LU R219, [R1+0x48] ;  /* 0x0000480001db7983 */ /* 0x0009620000300800 */
[----:B------:R-:W-:Y:S01]  /*1d5d0*/  IMAD.MOV.U32 R48, RZ, RZ, R49 ;  /* 0x000000ffff307224 */ /* 0x000fe200078e0031 */
[----:B------:R-:W-:-:S02]  /*1d5e0*/  MOV R126, R108 ;  /* 0x0000006c007e7202 */ /* 0x000fc40000000f00 */
[----:B------:R-:W-:Y:S01]  /*1d5f0*/  MOV R49, R217 ;  /* 0x000000d900317202 */ /* 0x000fe20000000f00 */
[----:B------:R-:W-:Y:S01]  /*1d600*/  LDSM.16.MT88.4 R24, [R211+0x11000] ;  /* 0x01100000d318783b */ /* 0x000fe20000004200 */
[----:B------:R-:W-:Y:S01]  /*1d610*/  MOV R143, R107 ;  /* 0x0000006b008f7202 */ /* 0x000fe20000000f00 */
[C---:B------:R-:W-:Y:S01]  /*1d620*/  HMMA.16816.F32.BF16 R64, R4.reuse, R18, R156 ;  /* 0x000000120440723c */ /* 0x040fe2000004189c */
[----:B------:R-:W-:Y:S02]  /*1d630*/  IMAD.MOV.U32 R140, RZ, RZ, R110 ;  /* 0x000000ffff8c7224 */ /* 0x000fe400078e006e */
[----:B-1----:R-:W-:Y:S02]  /*1d640*/  FFMA.FTZ R8, R218, R0, -R2 ;  /* 0x00000000da087223 */ /* 0x002fe40000010802 */
[----:B------:R4:W5:Y:S01]  /*1d650*/  LDL.LU R218, [R1+0x44] ;  /* 0x0000440001da7983 */ /* 0x0009620000300800 */
[----:B------:R-:W-:Y:S01]  /*1d660*/  IMAD.MOV.U32 R107, RZ, RZ, R216 ;  /* 0x000000ffff6b7224 */ /* 0x000fe200078e00d8 */
[----:B------:R-:W-:Y:S01]  /*1d670*/  MOV R156, R249 ;  /* 0x000000f9009c7202 */ /* 0x000fe20000000f00 */
[----:B------:R-:W-:Y:S01]  /*1d680*/  HMMA.16816.F32.BF16 R96, R4, R14, R168 ;  /* 0x0000000e0460723c */ /* 0x000fe200000418a8 */
[----:B------:R4:W5:Y:S01]  /*1d690*/  LDL.LU R217, [R1+0x40] ;  /* 0x0000400001d97983 */ /* 0x0009620000300800 */
[----:B------:R-:W-:Y:S01]  /*1d6a0*/  MOV R110, R215 ;  /* 0x000000d7006e7202 */ /* 0x000fe20000000f00 */
[----:B------:R-:W-:Y:S01]  /*1d6b0*/  IMAD.MOV.U32 R108, RZ, RZ, R214 ;  /* 0x000000ffff6c7224 */ /* 0x000fe200078e00d6 */
[----:B------:R-:W-:Y:S01]  /*1d6c0*/  MOV R249, R127 ;  /* 0x0000007f00f97202 */ /* 0x000fe20000000f00 */
[----:B------:R4:W5:Y:S01]  /*1d6d0*/  LDL.LU R216, [R1+0x3c] ;  /* 0x00003c0001d87983 */ /* 0x0009620000300800 */
[----:B------:R-:W-:Y:S01]  /*1d6e0*/  IMAD.MOV.U32 R127, RZ, RZ, R113 ;  /* 0x000000ffff7f7224 */ /* 0x000fe200078e0071 */
[----:B------:R-:W-:Y:S01]  /*1d6f0*/  MOV R161, R114 ;  /* 0x0000007200a17202 */ /* 0x000fe20000000f00 */
[----:B------:R-:W-:Y:S01]  /*1d700*/  IMAD.MOV.U32 R169, RZ, RZ, R248 ;  /* 0x000000ffffa97224 */ /* 0x000fe200078e00f8 */
[----:B------:R4:W5:Y:S01]  /*1d710*/  LDL.LU R215, [R1+0x38] ;  /* 0x0000380001d77983 */ /* 0x0009620000300800 */
[----:B------:R-:W-:Y:S01]  /*1d720*/  IMAD.MOV.U32 R248, RZ, RZ, R126 ;  /* 0x000000fffff87224 */ /* 0x000fe200078e007e */
[----:B------:R-:W-:Y:S01]  /*1d730*/  MOV R126, R109 ;  /* 0x0000006d007e7202 */ /* 0x000fe20000000f00 */
[----:B------:R-:W-:Y:S01]  /*1d740*/  IMAD.MOV.U32 R113, RZ, RZ, R213 ;  /* 0x000000ffff717224 */ /* 0x000fe200078e00d5 */
[----:B------:R4:W5:Y:S01]  /*1d750*/  LDL.LU R214, [R1+0x34] ;  /* 0x0000340001d67983 */ /* 0x0009620000300800 */
[----:B------:R-:W-:Y:S01]  /*1d760*/  MOV R114, R208 ;  /* 0x000000d000727202 */ /* 0x000fe20000000f00 */
[----:B------:R-:W-:-:S02]  /*1d770*/  IMAD.MOV.U32 R109, RZ, RZ, R133 ;  /* 0x000000ffff6d7224 */ /* 0x000fc400078e0085 */
[----:B------:R4:W5:Y:S04]  /*1d780*/  LDL.LU R213, [R1+0x30] ;  /* 0x0000300001d57983 */ /* 0x0009680000300800 */
[----:B------:R4:W5:Y:S04]  /*1d790*/  LDL.LU R208, [R1+0x2c] ;  /* 0x00002c0001d07983 */ /* 0x0009680000300800 */
[----:B------:R4:W5:Y:S01]  /*1d7a0*/  LDL.LU R133, [R1+0x28] ;  /* 0x0000280001857983 */ /* 0x0009620000300800 */
[----:B------:R-:W-:Y:S03]  /*1d7b0*/  HMMA.16816.F32.BF16 R32, R4, R16, R148 ;  /* 0x000000100420723c */ /* 0x000fe60000041894 */
[----:B------:R-:W1:Y:S04]  /*1d7c0*/  LDSM.16.MT88.4 R12, [R209+0x11000] ;  /* 0x01100000d10c783b */ /* 0x000e680000004200 */
[----:B------:R-:W1:Y:S01]  /*1d7d0*/  LDSM.16.MT88.4 R16, [R210+0x11000] ;  /* 0x01100000d210783b */ /* 0x000e620000004200 */
[----:B------:R-:W-:Y:S01]  /*1d7e0*/  MOV R123, R11 ;  /* 0x0000000b007b7202 */ /* 0x000fe20000000f00 */
[----:B------:R-:W-:-:S02]  /*1d7f0*/  IMAD.MOV.U32 R11, RZ, RZ, R112 ;  /* 0x000000ffff0b7224 */ /* 0x000fc400078e0070 */
[----:B------:R2:W-:Y:S01]  /*1d800*/  MUFU.EX2 R112, R8 ;  /* 0x0000000800707308 */ /* 0x0005e20000000800 */
[----:B------:R-:W-:Y:S01]  /*1d810*/  MOV R125, R51 ;  /* 0x00000033007d7202 */ /* 0x000fe20000000f00 */
[----:B--2---:R-:W-:-:S06]  /*1d820*/  FFMA.FTZ R8, R123, R0, -R2 ;  /* 0x000000007b087223 */ /* 0x004fcc0000010802 */
[----:B------:R2:W1:Y:S01]  /*1d830*/  MUFU.EX2 R121, R8 ;  /* 0x0000000800797308 */ /* 0x0004620000000800 */
        /* <DEDUP_REMOVED lines=16> */
[----:B------:R-:W-:Y:S01]  /*1d940*/  IMAD.MOV.U32 R163, RZ, RZ, R10 ;  /* 0x000000ffffa37224 */ /* 0x000fe200078e000a */
[----:B------:R-:W-:Y:S01]  /*1d950*/  MOV R170, R125 ;  /* 0x0000007d00aa7202 */ /* 0x000fe20000000f00 */
[----:B------:R-:W-:Y:S01]  /*1d960*/  IMAD.MOV.U32 R125, RZ, RZ, R9 ;  /* 0x000000ffff7d7224 */ /* 0x000fe200078e0009 */
[----:B------:R-:W-:Y:S01]  /*1d970*/  MOV R171, R11 ;  /* 0x0000000b00ab7202 */ /* 0x000fe20000000f00 */
[----:B------:R-:W-:Y:S02]  /*1d980*/  LDSM.16.MT88.4 R28, [R212+0x11000] ;  /* 0x01100000d41c783b */ /* 0x000fe40000004200 */
[C---:B------:R-:W-:Y:S02]  /*1d990*/  HMMA.16816.F32.BF16 R68, R4.reuse, R20, R192 ;  /* 0x000000140444723c */ /* 0x040fe400000418c0 */
[----:B--2---:R-:W2:Y:S06]  /*1d9a0*/  LDSM.16.MT88.4 R8, [R210+0x13000] ;  /* 0x01300000d208783b */ /* 0x004eac0000004200 */
[----:B------:R-:W-:Y:S01]  /*1d9b0*/  HMMA.16816.F32.BF16 R48, R4, R22, R188 ;  /* 0x000000160430723c */ /* 0x000fe200000418bc */
[----:B------:R-:W-:-:S06]  /*1d9c0*/  IMAD.MOV.U32 R192, RZ, RZ, R83 ;  /* 0x000000ffffc07224 */ /* 0x000fcc00078e0053 */
[----:B------:R-:W-:Y:S02]  /*1d9d0*/  F2FP.BF16.PACK_AB R4, R175, R124 ;  /* 0x0000007caf04723e */ /* 0x000fe400000010ff */
[----:B---3--:R-:W-:Y:S02]  /*1d9e0*/  F2FP.BF16.PACK_AB R5, R160, R162 ;  /* 0x000000a2a005723e */ /* 0x008fe400000010ff */
[----:B------:R-:W-:Y:S02]  /*1d9f0*/  F2FP.BF16.PACK_AB R6, R120, R104 ;  /* 0x000000687806723e */ /* 0x000fe400000010ff */
[----:B-1----:R-:W-:Y:S01]  /*1da00*/  F2FP.BF16.PACK_AB R7, R121, R112 ;  /* 0x000000707907723e */ /* 0x002fe200000010ff */
[----:B------:R-:W-:Y:S01]  /*1da10*/  IMAD.MOV.U32 R194, RZ, RZ, R81 ;  /* 0x000000ffffc27224 */ /* 0x000fe200078e0051 */
[----:B------:R-:W-:Y:S01]  /*1da20*/  MOV R193, R82 ;  /* 0x0000005200c17202 */ /* 0x000fe20000000f00 */
[----:B------:R-:W-:Y:S01]  /*1da30*/  IMAD.MOV.U32 R157, RZ, RZ, R148 ;  /* 0x000000ffff9d7224 */ /* 0x000fe200078e0094 */
[----:B------:R-:W-:Y:S01]  /*1da40*/  MOV R195, R80 ;  /* 0x0000005000c37202 */ /* 0x000fe20000000f00 */
[----:B------:R-:W-:Y:S01]  /*1da50*/  IMAD.MOV.U32 R159, RZ, RZ, R150 ;  /* 0x000000ffff9f7224 */ /* 0x000fe200078e0096 */
[----:B------:R-:W-:Y:S01]  /*1da60*/  MOV R158, R149 ;  /* 0x00000095009e7202 */ /* 0x000fe20000000f00 */
[----:B------:R-:W-:Y:S01]  /*1da70*/  HMMA.16816.F32.BF16 R140, R4, R12, R140 ;  /* 0x0000000c048c723c */ /* 0x000fe2000004188c */
[----:B------:R-:W-:-:S07]  /*1da80*/  MOV R168, R151 ;  /* 0x0000009700a87202 */ /* 0x000fce0000000f00 */
[C---:B------:R-:W-:Y:S01]  /*1da90*/  HMMA.16816.F32.BF16 R80, R4.reuse, R14, R204 ;  /* 0x0000000e0450723c */ /* 0x040fe200000418cc */
[----:B------:R-:W1:Y:S07]  /*1daa0*/  LDSM.16.MT88.4 R12, [R209+0x13000] ;  /* 0x01300000d10c783b */ /* 0x000e6e0000004200 */
[C---:B------:R-:W-:Y:S08]  /*1dab0*/  HMMA.16816.F32.BF16 R148, R4.reuse, R16, R100 ;  /* 0x000000100494723c */ /* 0x040ff00000041864 */
[C---:B------:R-:W-:Y:S01]  /*1dac0*/  HMMA.16816.F32.BF16 R100, R4.reuse, R18, R200 ;  /* 0x000000120464723c */ /* 0x040fe200000418c8 */
[----:B------:R-:W3:Y:S07]  /*1dad0*/  LDSM.16.MT88.4 R16, [R212+0x13000] ;  /* 0x01300000d410783b */ /* 0x000eee0000004200 */
[C---:B------:R-:W-:Y:S08]  /*1dae0*/  HMMA.16816.F32.BF16 R20, R4.reuse, R24, R236 ;  /* 0x000000180414723c */ /* 0x040ff000000418ec */
        /* <DEDUP_REMOVED lines=10> */
[C---:B--2---:R-:W-:Y:S06]  /*1db90*/  HMMA.16816.F32.BF16 R188, R4.reuse, R10, R152 ;  /* 0x0000000a04bc723c */ /* 0x044fec0000041898 */
[----:B------:R-:W-:Y:S01]  /*1dba0*/  MOV R170, R20 ;  /* 0x0000001400aa7202 */ /* 0x000fe20000000f00 */
[----:B------:R-:W-:Y:S01]  /*1dbb0*/  IMAD.MOV.U32 R169, RZ, RZ, R21 ;  /* 0x000000ffffa97224 */ /* 0x000fe200078e0015 */
[----:B------:R-:W-:Y:S01]  /*1dbc0*/  MOV R168, R22 ;  /* 0x0000001600a87202 */ /* 0x000fe20000000f00 */
[----:B------:R-:W-:Y:S01]  /*1dbd0*/  IMAD.MOV.U32 R161, RZ, RZ, R23 ;  /* 0x000000ffffa17224 */ /* 0x000fe200078e0017 */
[C---:B------:R-:W-:Y:S01]  /*1dbe0*/  HMMA.16816.F32.BF16 R120, R4.reuse, R8, R164 ;  /* 0x000000080478723c */ /* 0x040fe200000418a4 */
[----:B------:R-:W2:Y:S04]  /*1dbf0*/  LDSM.16.MT88.4 R20, [R211+0x13000] ;  /* 0x01300000d314783b */ /* 0x000ea80000004200 */
[----:B------:R-:W2:Y:S01]  /*1dc00*/  LDSM.16.MT88.4 R8, [R212+0x15000] ;  /* 0x01500000d408783b */ /* 0x000ea20000004200 */
[----:B------:R-:W-:Y:S01]  /*1dc10*/  MOV R182, R172 ;  /* 0x000000ac00b67202 */ /* 0x000fe20000000f00 */
[----:B------:R-:W-:Y:S01]  /*1dc20*/  IMAD.MOV.U32 R181, RZ, RZ, R173 ;  /* 0x000000ffffb57224 */ /* 0x000fe200078e00ad */
[----:B------:R-:W-:Y:S01]  /*1dc30*/  HMMA.16816.F32.BF16 R156, R4, R28, R156 ;  /* 0x0000001c049c723c */ /* 0x000fe2000004189c */
[----:B------:R-:W-:Y:S01]  /*1dc40*/  MOV R173, R125 ;  /* 0x0000007d00ad7202 */ /* 0x000fe20000000f00 */
[----:B------:R-:W-:Y:S01]  /*1dc50*/  IMAD.MOV.U32 R172, RZ, RZ, R126 ;  /* 0x000000ffffac7224 */ /* 0x000fe200078e007e */
[----:B------:R-:W-:Y:S01]  /*1dc60*/  MOV R125, R113 ;  /* 0x00000071007d7202 */ /* 0x000fe20000000f00 */
[----:B------:R-:W-:Y:S01]  /*1dc70*/  IMAD.MOV.U32 R126, RZ, RZ, R114 ;  /* 0x000000ffff7e7224 */ /* 0x000fe200078e0072 */
[----:B------:R-:W-:-:S03]  /*1dc80*/  MOV R200, R112 ;  /* 0x0000007000c87202 */ /* 0x000fc60000000f00 */
[C---:B------:R-:W-:Y:S08]  /*1dc90*/  HMMA.16816.F32.BF16 R28, R4.reuse, R30, R192 ;  /* 0x0000001e041c723c */ /* 0x040ff000000418c0 */
[C---:B-1----:R-:W-:Y:S07]  /*1dca0*/  HMMA.16816.F32.BF16 R192, R4.reuse, R14, R176 ;  /* 0x0000000e04c0723c */ /* 0x042fee00000418b0 */
[----:B------:R-:W-:Y:S01]  /*1dcb0*/  IMAD.MOV.U32 R176, RZ, RZ, R115 ;  /* 0x000000ffffb07224 */ /* 0x000fe200078e0073 */
[C---:B---3--:R-:W-:Y:S08]  /*1dcc0*/  HMMA.16816.F32.BF16 R136, R4.reuse, R18, R136 ;  /* 0x000000120488723c */ /* 0x048ff00000041888 */
[C---:B------:R-:W-:Y:S01]  /*1dcd0*/  HMMA.16816.F32.BF16 R112, R4.reuse, R16, R144 ;  /* 0x000000100470723c */ /* 0x040fe20000041890 */
[----:B------:R-:W1:Y:S07]  /*1dce0*/  LDSM.16.MT88.4 R16, [R211+0x15000] ;  /* 0x01500000d310783b */ /* 0x000e6e0000004200 */
[----:B------:R-:W-:Y:S01]  /*1dcf0*/  HMMA.16816.F32.BF16 R236, R4, R12, R184 ;  /* 0x0000000c04ec723c */ /* 0x000fe200000418b8 */
[----:B------:R-:W3:Y:S01]  /*1dd00*/  LDSM.16.MT88.4 R12, [R210+0x15000] ;  /* 0x01500000d20c783b */ /* 0x000ee20000004200 */
[----:B------:R-:W-:-:S06]  /*1dd10*/  IMAD.MOV.U32 R167, RZ, RZ, R107 ;  /* 0x000000ffffa77224 */ /* 0x000fcc00078e006b */
        /* <DEDUP_REMOVED lines=10> */
[----:B--2---:R-:W-:Y:S01]  /*1ddc0*/  HMMA.16816.F32.BF16 R104, R4, R20, R128 ;  /* 0x000000140468723c */ /* 0x004fe20000041880 */
[----:B------:R-:W-:Y:S01]  /*1ddd0*/  MOV R166, R203 ;  /* 0x000000cb00a67202 */ /* 0x000fe20000000f00 */
[----:B------:R-:W-:Y:S01]  /*1dde0*/  IMAD.MOV.U32 R147, RZ, RZ, R176 ;  /* 0x000000ffff937224 */ /* 0x000fe200078e00b0 */
[----:B------:R-:W-:Y:S01]  /*1ddf0*/  MOV R152, R177 ;  /* 0x000000b100987202 */ /* 0x000fe20000000f00 */
[----:B------:R-:W-:Y:S01]  /*1de00*/  IMAD.MOV.U32 R153, RZ, RZ, R178 ;  /* 0x000000ffff997224 */ /* 0x000fe200078e00b2 */
[----:B------:R-:W-:-:S02]  /*1de10*/  MOV R154, R179 ;  /* 0x000000b3009a7202 */ /* 0x000fc40000000f00 */
[----:B------:R-:W-:Y:S01]  /*1de20*/  MOV R128, R183 ;  /* 0x000000b700807202 */ /* 0x000fe20000000f00 */
[----:B------:R-:W-:Y:S01]  /*1de30*/  HMMA.16816.F32.BF16 R200, R4, R8, R40 ;  /* 0x0000000804c8723c */ /* 0x000fe20000041828 */
[----:B------:R-:W-:Y:S01]  /*1de40*/  IMAD.MOV.U32 R167, RZ, RZ, R180 ;  /* 0x000000ffffa77224 */ /* 0x000fe200078e00b4 */
[----:B------:R-:W-:Y:S01]  /*1de50*/  MOV R144, R152 ;  /* 0x0000009800907202 */ /* 0x000fe20000000f00 */
[----:B------:R-:W-:-:S04]  /*1de60*/  IMAD.MOV.U32 R129, RZ, RZ, R147 ;  /* 0x000000ffff817224 */ /* 0x000fc800078e0093 */
[----:B------:R-:W-:Y:S01]  /*1de70*/  FFMA.FTZ R8, R146, R0, -R3 ;  /* 0x0000000092087223 */ /* 0x000fe20000010803 */
[C---:B------:R-:W-:Y:S01]  /*1de80*/  HMMA.16816.F32.BF16 R176, R4.reuse, R10, R52 ;  /* 0x0000000a04b0723c */ /* 0x040fe20000041834 */
[----:B------:R-:W-:Y:S01]  /*1de90*/  IMAD.MOV.U32 R145, RZ, RZ, R153 ;  /* 0x000000ffff917224 */ /* 0x000fe200078e0099 */
[----:B------:R-:W-:Y:S01]  /*1dea0*/  MOV R146, R154 ;  /* 0x0000009a00927202 */ /* 0x000fe20000000f00 */
        /* <DEDUP_REMOVED lines=11> */
[----:B------:R-:W-:Y:S01]  /*1df60*/  HMMA.16816.F32.BF16 R184, R4, R22, R60 ;  /* 0x0000001604b8723c */ /* 0x000fe2000004183c */
[----:B------:R-:W4:Y:S01]  /*1df70*/  LDSM.16.MT88.4 R20, [R209+0x17000] ;  /* 0x01700000d114783b */ /* 0x000f220000004200 */
[----:B--2---:R-:W-:-:S03]  /*1df80*/  FFMA.FTZ R8, R128, R0, -R3 ;  /* 0x0000000080087223 */ /* 0x004fc60000010803 */
[----:B------:R-:W-:Y:S03]  /*1df90*/  LDSM.16.MT88.4 R40, [R209+0x13800] ;  /* 0x01380000d128783b */ /* 0x000fe60000004200 */
[----:B-1----:R-:W-:Y:S01]  /*1dfa0*/  HMMA.16816.F32.BF16 R172, R4, R16, R44 ;  /* 0x0000001004ac723c */ /* 0x002fe2000004182c */
[----:B------:R1:W2:Y:S01]  /*1dfb0*/  MUFU.EX2 R44, R8 ;  /* 0x00000008002c7308 */ /* 0x0002a20000000800 */
[----:B------:R-:W-:-:S06]  /*1dfc0*/  IMAD.MOV.U32 R131, RZ, RZ, R182 ;  /* 0x000000ffff837224 */ /* 0x000fcc00078e00b6 */
[----:B------:R-:W-:Y:S01]  /*1dfd0*/  HMMA.16816.F32.BF16 R16, R4, R18, R36 ;  /* 0x000000120410723c */ /* 0x000fe20000041824 */
[-CC-:B-1----:R-:W-:Y:S02]  /*1dfe0*/  FFMA.FTZ R8, R129, R0.reuse, -R3.reuse ;  /* 0x0000000081087223 */ /* 0x182fe40000010803 */
[----:B------:R-:W-:Y:S01]  /*1dff0*/  FFMA.FTZ R3, R130, R0, -R3 ;  /* 0x0000000082037223 */ /* 0x000fe20000010803 */
        /* <DEDUP_REMOVED lines=9> */
[----:B------:R3:W-:Y:S01]  /*1e090*/  MUFU.EX2 R37, R8 ;  /* 0x0000000800257308 */ /* 0x0007e20000000800 */
[----:B------:R-:W-:Y:S01]  /*1e0a0*/  MOV R59, R131 ;  /* 0x00000083003b7202 */ /* 0x000fe20000000f00 */
[----:B------:R-:W-:Y:S01]  /*1e0b0*/  HMMA.16816.F32.BF16 R76, R4, R12, R72 ;  /* 0x0000000c044c723c */ /* 0x000fe20000041848 */
[----:B-1----:R-:W-:Y:S01]  /*1e0c0*/  FFMA.FTZ R3, R144, R0, -R2 ;  /* 0x0000000090037223 */ /* 0x002fe20000010802 */
[----:B------:R-:W-:Y:S01]  /*1e0d0*/  MOV R131, R171 ;  /* 0x000000ab00837202 */ /* 0x000fe20000000f00 */
[----:B------:R-:W-:Y:S01]  /*1e0e0*/  IMAD.MOV.U32 R164, RZ, RZ, R163 ;  /* 0x000000ffffa47224 */ /* 0x000fe200078e00a3 */
[----:B------:R-:W-:-:S02]  /*1e0f0*/  MOV R167, R162 ;  /* 0x000000a200a77202 */ /* 0x000fc40000000f00 */
[----:B------:R1:W-:Y:S01]  /*1e100*/  MUFU.EX2 R248, R3 ;  /* 0x0000000300f87308 */ /* 0x0003e20000000800 */
[----:B------:R-:W-:Y:S01]  /*1e110*/  IMAD.MOV.U32 R72, RZ, RZ, R145 ;  /* 0x000000ffff487224 */ /* 0x000fe200078e0091 */
[----:B------:R-:W-:Y:S01]  /*1e120*/  MOV R165, R249 ;  /* 0x000000f900a57202 */ /* 0x000fe20000000f00 */
[----:B------:R-:W-:Y:S01]  /*1e130*/  IMAD.MOV.U32 R90, RZ, RZ, R155 ;  /* 0x000000ffff5a7224 */ /* 0x000fe200078e009b */
[----:B---3--:R-:W3:Y:S01]  /*1e140*/  LDSM.16.MT88.4 R8, [R211+0x17000] ;  /* 0x01700000d308783b */ /* 0x008ee20000004200 */
[----:B------:R-:W-:Y:S01]  /*1e150*/  IMAD.MOV.U32 R171, RZ, RZ, R108 ;  /* 0x000000ffffab7224 */ /* 0x000fe200078e006c */
[----:B------:R-:W-:Y:S01]  /*1e160*/  MOV R162, R132 ;  /* 0x0000008400a27202 */ /* 0x000fe20000000f00 */
[----:B------:R-:W-:Y:S01]  /*1e170*/  IMAD.MOV.U32 R163, RZ, RZ, R111 ;  /* 0x000000ffffa37224 */ /* 0x000fe200078e006f */
[----:B------:R-:W-:Y:S01]  /*1e180*/  MOV R249, R110 ;  /* 0x0000006e00f97202 */ /* 0x000fe20000000f00 */
[----:B------:R-:W-:Y:S01]  /*1e190*/  IMAD.MOV.U32 R45, RZ, RZ, R164 ;  /* 0x000000ffff2d7224 */ /* 0x000fe200078e00a4 */
[----:B------:R-:W-:Y:S01]  /*1e1a0*/  MOV R55, R91 ;  /* 0x0000005b00377202 */ /* 0x000fe20000000f00 */
[----:B------:R-:W-:Y:S01]  /*1e1b0*/  IMAD.MOV.U32 R38, RZ, RZ, R166 ;  /* 0x000000ffff267224 */ /* 0x000fe200078e00a6 */
[----:B------:R-:W-:Y:S01]  /*1e1c0*/  LDSM.16.MT88.4 R12, [R212+0x17000] ;  /* 0x01700000d40c783b */ /* 0x000fe20000004200 */
[----:B-1----:R-:W-:Y:S01]  /*1e1d0*/  FFMA.FTZ R3, R109, R0, -R2 ;  /* 0x000000006d037223 */ /* 0x002fe20000010802 */
[----:B------:R-:W-:-:S03]  /*1e1e0*/  MOV R39, R165 ;  /* 0x000000a500277202 */ /* 0x000fc60000000f00 */
[----:B------:R1:W1:Y:S01]  /*1e1f0*/  MUFU.EX2 R132, R3 ;  /* 0x0000000300847308 */ /* 0x0002620000000800 */
[----:B------:R-:W-:Y:S01]  /*1e200*/  HMMA.16816.F32.BF16 R108, R4, R24, R84 ;  /* 0x00000018046c723c */ /* 0x000fe20000041854 */
        /* <DEDUP_REMOVED lines=9> */
[----:B------:R-:W3:Y:S04]  /*1e2a0*/  LDSM.16.MT88.4 R152, [R210+0x11800] ;  /* 0x01180000d298783b */ /* 0x000ee80000004200 */
[----:B------:R-:W-:Y:S01]  /*1e2b0*/  LDSM.16.MT88.4 R168, [R211+0x11800] ;  /* 0x01180000d3a8783b */ /* 0x000fe20000004200 */
[----:B-1----:R-:W-:-:S02]  /*1e2c0*/  FFMA.FTZ R3, R59, R0, -R2 ;  /* 0x000000003b037223 */ /* 0x002fc40000010802 */
[----:B------:R-:W-:Y:S01]  /*1e2d0*/  FFMA.FTZ R0, R72, R0, -R2 ;  /* 0x0000000048007223 */ /* 0x000fe20000010802 */
[----:B------:R-:W-:Y:S01]  /*1e2e0*/  MOV R2, R167 ;  /* 0x000000a700027202 */ /* 0x000fe20000000f00 */
[----:B------:R-:W-:Y:S01]  /*1e2f0*/  IMAD.MOV.U32 R72, RZ, RZ, R90 ;  /* 0x000000ffff487224 */ /* 0x000fe200078e005a */
[----:B------:R-:W-:Y:S01]  /*1e300*/  MOV R90, R160 ;  /* 0x000000a0005a7202 */ /* 0x000fe20000000f00 */
[----:B------:R-:W-:Y:S01]  /*1e310*/  IMAD.MOV.U32 R167, RZ, RZ, R161 ;  /* 0x000000ffffa77224 */ /* 0x000fe200078e00a1 */
[C---:B----4-:R-:W-:Y:S01]  /*1e320*/  HMMA.16816.F32.BF16 R32, R4.reuse, R20, R32 ;  /* 0x000000140420723c */ /* 0x050fe20000041820 */
[----:B------:R-:W1:Y:S01]  /*1e330*/  LDSM.16.MT88.4 R160, [R212+0x11800] ;  /* 0x01180000d4a0783b */ /* 0x000e620000004200 */
[----:B------:R-:W-:Y:S01]  /*1e340*/  IMAD.MOV.U32 R86, RZ, RZ, R249 ;  /* 0x000000ffff567224 */ /* 0x000fe200078e00f9 */
[----:B------:R-:W-:Y:S02]  /*1e350*/  MUFU.EX2 R3, R3 ;  /* 0x0000000300037308 */ /* 0x000fe40000000800 */
[----:B------:R-:W-:Y:S06]  /*1e360*/  LDSM.16.MT88.4 R56, [R212+0x13800] ;  /* 0x01380000d438783b */ /* 0x000fec0000004200 */
[----:B------:R-:W4:Y:S01]  /*1e370*/  MUFU.EX2 R249, R0 ;  /* 0x0000000000f97308 */ /* 0x000f220000000800 */
[----:B------:R-:W-:Y:S01]  /*1e380*/  HMMA.16816.F32.BF16 R20, R4, R22, R64 ;  /* 0x000000160414723c */ /* 0x000fe20000041840 */
[----:B------:R-:W1:Y:S01]  /*1e390*/  LDSM.16.MT88.4 R64, [R211+0x13800] ;  /* 0x01380000d340783b */ /* 0x000e620000004200 */
[----:B------:R-:W-:Y:S01]  /*1e3a0*/  IMAD.MOV.U32 R54, RZ, RZ, R128 ;  /* 0x000000ffff367224 */ /* 0x000fe200078e0080 */
[----:B------:R-:W-:Y:S01]  /*1e3b0*/  MOV R53, R129 ;  /* 0x0000008100357202 */ /* 0x000fe20000000f00 */
[----:B------:R-:W-:Y:S01]  /*1e3c0*/  IMAD.MOV.U32 R47, RZ, RZ, R130 ;  /* 0x000000ffff2f7224 */ /* 0x000fe200078e0082 */
[----:B------:R-:W-:-:S02]  /*1e3d0*/  MOV R46, R131 ;  /* 0x00000083002e7202 */ /* 0x000fc40000000f00 */
[----:B------:R-:W-:Y:S01]  /*1e3e0*/  MOV R85, R124 ;  /* 0x0000007c00557202 */ /* 0x000fe20000000f00 */
[C---:B------:R-:W-:Y:S01]  /*1e3f0*/  HMMA.16816.F32.BF16 R24, R4.reuse, R26, R96 ;  /* 0x0000001a0418723c */ /* 0x040fe20000041860 */
[----:B--2---:R-:W-:Y:S02]  /*1e400*/  F2FP.BF16.PACK_AB R128, R44, R52 ;  /* 0x000000342c80723e */ /* 0x004fe400000010ff */
[----:B------:R-:W-:Y:S02]  /*1e410*/  F2FP.BF16.PACK_AB R129, R132, R248 ;  /* 0x000000f88481723e */ /* 0x000fe400000010ff */
[----:B------:R-:W-:Y:S02]  /*1e420*/  F2FP.BF16.PACK_AB R130, R36, R37 ;  /* 0x000000252482723e */ /* 0x000fe400000010ff */
[----:B------:R-:W-:Y:S01]  /*1e430*/  IMAD.MOV.U32 R97, RZ, RZ, R125 ;  /* 0x000000ffff617224 */ /* 0x000fe200078e007d */
[----:B------:R-:W-:Y:S01]  /*1e440*/  MOV R98, R126 ;  /* 0x0000007e00627202 */ /* 0x000fe20000000f00 */
[----:B------:R-:W-:Y:S01]  /*1e450*/  IMAD.MOV.U32 R99, RZ, RZ, R127 ;  /* 0x000000ffff637224 */ /* 0x000fe200078e007f */
[----:B----4-:R-:W-:Y:S01]  /*1e460*/  F2FP.BF16.PACK_AB R131, R249, R3 ;  /* 0x00000003f983723e */ /* 0x010fe200000010ff */
[----:B---3--:R-:W-:Y:S01]  /*1e470*/  HMMA.16816.F32.BF16 R124, R4, R8, R68 ;  /* 0x00000008047c723c */ /* 0x008fe20000041844 */
[----:B------:R-:W-:Y:S01]  /*1e480*/  MOV R63, R88 ;  /* 0x00000058003f7202 */ /* 0x000fe20000000f00 */
[----:B------:R-:W-:Y:S01]  /*1e490*/  IMAD.MOV.U32 R62, RZ, RZ, R89 ;  /* 0x000000ffff3e7224 */ /* 0x000fe200078e0059 */
[----:B------:R-:W-:Y:S01]  /*1e4a0*/  MOV R89, R146 ;  /* 0x0000009200597202 */ /* 0x000fe20000000f00 */
[----:B------:R-:W-:-:S02]  /*1e4b0*/  IMAD.MOV.U32 R88, RZ, RZ, R147 ;  /* 0x000000ffff587224 */ /* 0x000fc400078e0093 */
[----:B------:R-:W-:Y:S02]  /*1e4c0*/  LDSM.16.MT88.4 R144, [R209+0x11800] ;  /* 0x01180000d190783b */ /* 0x000fe40000004200 */
[----:B------:R-:W-:Y:S02]  /*1e4d0*/  HMMA.16816.F32.BF16 R8, R4, R10, R48 ;  /* 0x0000000a0408723c */ /* 0x000fe40000041830 */
[----:B------:R-:W2:Y:S06]  /*1e4e0*/  LDSM.16.MT88.4 R48, [R210+0x13800] ;  /* 0x01380000d230783b */ /* 0x000eac0000004200 */
[C---:B------:R-:W-:Y:S08]  /*1e4f0*/  HMMA.16816.F32.BF16 R148, R128.reuse, R152, R148 ;  /* 0x000000988094723c */ /* 0x040ff00000041894 */
[C---:B-1----:R-:W-:Y:S08]  /*1e500*/  HMMA.16816.F32.BF16 R156, R128.reuse, R160, R156 ;  /* 0x000000a0809c723c */ /* 0x042ff0000004189c */
[C---:B------:R-:W-:Y:S08]  /*1e510*/  HMMA.16816.F32.BF16 R164, R128.reuse, R168, R164 ;  /* 0x000000a880a4723c */ /* 0x040ff000000418a4 */
[C---:B------:R-:W-:Y:S07]  /*1e520*/  HMMA.16816.F32.BF16 R152, R128.reuse, R154, R100 ;  /* 0x0000009a8098723c */ /* 0x040fee0000041864 */
[----:B------:R-:W-:Y:S01]  /*1e530*/  MOV R100, R73 ;  /* 0x0000004900647202 */ /* 0x000fe20000000f00 */
[C---:B------:R-:W-:Y:S07]  /*1e540*/  HMMA.16816.F32.BF16 R160, R128.reuse, R162, R28 ;  /* 0x000000a280a0723c */ /* 0x040fee000004181c */
[----:B------:R-:W-:Y:S01]  /*1e550*/  MOV R30, R72 ;  /* 0x00000048001e7202 */ /* 0x000fe20000000f00 */
[----:B------:R-:W-:Y:S07]  /*1e560*/  HMMA.16816.F32.BF16 R168, R128, R170, R196 ;  /* 0x000000aa80a8723c */ /* 0x000fee00000418c4 */
[----:B------:R-:W-:-:S02]  /*1e570*/  MOV R199, R74 ;  /* 0x0000004a00c77202 */ /* 0x000fc40000000f00 */
[----:B------:R-:W-:Y:S02]  /*1e580*/  MOV R198, R75 ;  /* 0x0000004b00c67202 */ /* 0x000fe40000000f00 */
[----:B------:R-:W1:Y:S01]  /*1e590*/  LDSM.16.MT88.4 R72, [R209+0x15800] ;  /* 0x01580000d148783b */ /* 0x000e620000004200 */
[----:B------:R-:W-:Y:S01]  /*1e5a0*/  HMMA.16816.F32.BF16 R116, R4, R12, R116 ;  /* 0x0000000c0474723c */ /* 0x000fe20000041874 */
[----:B------:R-:W-:Y:S02]  /*1e5b0*/  IMAD.MOV.U32 R31, RZ, RZ, R37 ;  /* 0x000000ffff1f7224 */ /* 0x000fe400078e0025 */
[----:B------:R-:W-:-:S05]  /*1e5c0*/  IMAD.MOV.U32 R101, RZ, RZ, R36 ;  /* 0x000000ffff657224 */ /* 0x000fca00078e0024 */
[----:B------:R-:W-:Y:S01]  /*1e5d0*/  HMMA.16816.F32.BF16 R12, R4, R14, R92 ;  /* 0x0000000e040c723c */ /* 0x000fe2000004185c */
[----:B------:R-:W-:-:S06]  /*1e5e0*/  IMAD.MOV.U32 R102, RZ, RZ, R53 ;  /* 0x000000ffff667224 */ /* 0x000fcc00078e0035 */
[----:B------:R-:W-:Y:S01]  /*1e5f0*/  MOV R7, R38 ;  /* 0x0000002600077202 */ /* 0x000fe20000000f00 */
[----:B------:R-:W-:Y:S02]  /*1e600*/  IMAD.MOV.U32 R6, RZ, RZ, R39 ;  /* 0x000000ffff067224 */ /* 0x000fe400078e0027 */
[----:B------:R-:W-:Y:S01]  /*1e610*/  HMMA.16816.F32.BF16 R36, R128, R40, R236 ;  /* 0x000000288024723c */ /* 0x000fe200000418ec */
[----:B------:R-:W-:Y:S01]  /*1e620*/  IMAD.MOV.U32 R92, RZ, RZ, R2 ;  /* 0x000000ffff5c7224 */ /* 0x000fe200078e0002 */
[----:B------:R-:W-:-:S05]  /*1e630*/  MOV R2, R55 ;  /* 0x0000003700027202 */ /* 0x000fca0000000f00 */
[----:B------:R-:W-:Y:S01]  /*1e640*/  IMAD.MOV.U32 R238, RZ, RZ, R91 ;  /* 0x000000ffffee7224 */ /* 0x000fe200078e005b */
[----:B------:R-:W-:Y:S01]  /*1e650*/  HMMA.16816.F32.BF16 R40, R128, R42, R192 ;  /* 0x0000002a8028723c */ /* 0x000fe200000418c0 */
[----:B------:R-:W-:Y:S01]  /*1e660*/  MOV R28, R52 ;  /* 0x00000034001c7202 */ /* 0x000fe20000000f00 */
[----:B------:R-:W-:-:S05]  /*1e670*/  IMAD.MOV.U32 R0, RZ, RZ, R54 ;  /* 0x000000ffff007224 */ /* 0x000fca00078e0036 */
[----:B------:R-:W-:Y:S01]  /*1e680*/  MOV R192, R63 ;  /* 0x0000003f00c07202 */ /* 0x000fe20000000f00 */
[----:B------:R-:W-:Y:S01]  /*1e690*/  IMAD.MOV.U32 R194, RZ, RZ, R61 ;  /* 0x000000ffffc27224 */ /* 0x000fe200078e003d */
[----:B------:R-:W-:Y:S02]  /*1e6a0*/  MOV R193, R62 ;  /* 0x0000003e00c17202 */ /* 0x000fe40000000f00 */
[----:B------:R-:W-:Y:S02]  /*1e6b0*/  MOV R195, R60 ;  /* 0x0000003c00c37202 */ /* 0x000fe40000000f00 */
[C---:B------:R-:W-:Y:S01]  /*1e6c0*/  HMMA.16816.F32.BF16 R60, R128.reuse, R64, R104 ;  /* 0x00000040803c723c */ /* 0x040fe20000041868 */
        /* <DEDUP_REMOVED lines=8> */
[----:B------:R-:W-:Y:S01]  /*1e750*/  IMAD.MOV.U32 R197, RZ, RZ, R88 ;  /* 0x000000ffffc57224 */ /* 0x000fe200078e0058 */
[----:B------:R-:W-:Y:S01]  /*1e760*/  MOV R196, R89 ;  /* 0x0000005900c47202 */ /* 0x000fe20000000f00 */
[----:B------:R-:W-:Y:S04]  /*1e770*/  LDSM.16.MT88.4 R96, [R211+0x15800] ;  /* 0x01580000d360783b */ /* 0x000fe80000004200 */
[----:B------:R-:W-:Y:S01]  /*1e780*/  MOV R186, R238 ;  /* 0x000000ee00ba7202 */ /* 0x000fe20000000f00 */
[----:B------:R-:W-:Y:S01]  /*1e790*/  IMAD.MOV.U32 R187, RZ, RZ, R30 ;  /* 0x000000ffffbb7224 */ /* 0x000fe200078e001e */
[----:B------:R-:W-:Y:S01]  /*1e7a0*/  HMMA.16816.F32.BF16 R52, R128, R56, R112 ;  /* 0x000000388034723c */ /* 0x000fe20000041870 */
[----:B------:R-:W-:Y:S01]  /*1e7b0*/  MOV R239, R90 ;  /* 0x0000005a00ef7202 */ /* 0x000fe20000000f00 */
[----:B------:R-:W-:Y:S01]  /*1e7c0*/  LDSM.16.MT88.4 R104, [R209+0x17800] ;  /* 0x01780000d168783b */ /* 0x000fe20000004200 */
[----:B------:R-:W-:-:S02]  /*1e7d0*/  FADD.FTZ R2, R2, R186 ;  /* 0x000000ba02027221 */ /* 0x000fc40000010000 */
[----:B------:R-:W-:Y:S01]  /*1e7e0*/  FADD.FTZ R0, R0, R187 ;  /* 0x000000bb00007221 */ /* 0x000fe20000010000 */
[----:B------:R-:W-:Y:S02]  /*1e7f0*/  LDSM.16.MT88.4 R88, [R212+0x15800] ;  /* 0x01580000d458783b */ /* 0x000fe40000004200 */
[----:B------:R-:W-:Y:S02]  /*1e800*/  HMMA.16816.F32.BF16 R56, R128, R58, R136 ;  /* 0x0000003a8038723c */ /* 0x000fe40000041888 */
[----:B------:R-:W-:Y:S05]  /*1e810*/  LDSM.16.MT88.4 R112, [R210+0x17800] ;  /* 0x01780000d270783b */ /* 0x000fea0000004200 */
[----:B------:R-:W-:-:S02]  /*1e820*/  MOV R136, R100 ;  /* 0x0000006400887202 */ /* 0x000fc40000000f00 */
[----:B------:R-:W-:Y:S01]  /*1e830*/  MOV R137, R102 ;  /* 0x0000006600897202 */ /* 0x000fe20000000f00 */
[----:B------:R-:W-:Y:S01]  /*1e840*/  IMAD.MOV.U32 R138, RZ, RZ, R4 ;  /* 0x000000ffff8a7224 */ /* 0x000fe200078e0004 */
[----:B------:R-:W-:Y:S01]  /*1e850*/  MOV R139, R5 ;  /* 0x00000005008b7202 */ /* 0x000fe20000000f00 */
[----:B------:R-:W-:Y:S01]  /*1e860*/  FADD.FTZ R2, R136, R2 ;  /* 0x0000000288027221 */ /* 0x000fe20000010000 */
[----:B--2---:R-:W-:Y:S01]  /*1e870*/  HMMA.16816.F32.BF16 R44, R128, R48, R120 ;  /* 0x00000030802c723c */ /* 0x004fe20000041878 */
[----:B------:R-:W-:Y:S01]  /*1e880*/  FADD.FTZ R0, R137, R0 ;  /* 0x0000000089007221 */ /* 0x000fe20000010000 */
[----:B------:R-:W-:Y:S01]  /*1e890*/  LDSM.16.MT88.4 R120, [R212+0x17800] ;  /* 0x01780000d478783b */ /* 0x000fe20000004200 */
[----:B------:R-:W-:Y:S02]  /*1e8a0*/  FADD.FTZ R2, R138, R2 ;  /* 0x000000028a027221 */ /* 0x000fe40000010000 */
[----:B------:R-:W-:-:S03]  /*1e8b0*/  FADD.FTZ R0, R139, R0 ;  /* 0x000000008b007221 */ /* 0x000fc60000010000 */
[C---:B------:R-:W-:Y:S07]  /*1e8c0*/  HMMA.16816.F32.BF16 R48, R128.reuse, R50, R188 ;  /* 0x000000328030723c */ /* 0x040fee00000418bc */
[----:B------:R-:W-:Y:S01]  /*1e8d0*/  MOV R188, R6 ;  /* 0x0000000600bc7202 */ /* 0x000fe20000000f00 */
[----:B------:R-:W-:Y:S01]  /*1e8e0*/  IMAD.MOV.U32 R189, RZ, RZ, R7 ;  /* 0x000000ffffbd7224 */ /* 0x000fe200078e0007 */
[----:B------:R-:W-:Y:S01]  /*1e8f0*/  HMMA.16816.F32.BF16 R140, R128, R144, R140 ;  /* 0x00000090808c723c */ /* 0x000fe2000004188c */
[----:B------:R-:W-:Y:S01]  /*1e900*/  MOV R190, R93 ;  /* 0x0000005d00be7202 */ /* 0x000fe20000000f00 */
[----:B------:R-:W-:Y:S01]  /*1e910*/  IMAD.MOV.U32 R191, RZ, RZ, R94 ;  /* 0x000000ffffbf7224 */ /* 0x000fe200078e005e */
[----:B------:R-:W-:Y:S01]  /*1e920*/  LDSM.16.MT88.4 R4, [R211+0x17800] ;  /* 0x01780000d304783b */ /* 0x000fe20000004200 */
[----:B------:R-:W-:-:S02]  /*1e930*/  FADD.FTZ R2, R188, R2 ;  /* 0x00000002bc027221 */ /* 0x000fc40000010000 */
[----:B------:R-:W-:Y:S02]  /*1e940*/  FADD.FTZ R0, R189, R0 ;  /* 0x00000000bd007221 */ /* 0x000fe40000010000 */
[----:B------:R-:W-:Y:S01]  /*1e950*/  HMMA.16816.F32.BF16 R144, R128, R146, R80 ;  /* 0x000000928090723c */ /* 0x000fe20000041850 */
[----:B------:R-:W2:Y:S01]  /*1e960*/  LDSM.16.MT88.4 R80, [R210+0x15800] ;  /* 0x01580000d250783b */ /* 0x000ea20000004200 */
[----:B------:R-:W-:Y:S02]  /*1e970*/  FADD.FTZ R2, R190, R2 ;  /* 0x00000002be027221 */ /* 0x000fe40000010000 */
[----:B------:R-:W-:-:S04]  /*1e980*/  FADD.FTZ R0, R191, R0 ;  /* 0x00000000bf007221 */ /* 0x000fc80000010000 */
[C---:B-1----:R-:W-:Y:S08]  /*1e990*/  HMMA.16816.F32.BF16 R68, R128.reuse, R72, R204 ;  /* 0x000000488044723c */ /* 0x042ff000000418cc */
[----:B------:R-:W-:Y:S07]  /*1e9a0*/  HMMA.16816.F32.BF16 R72, R128, R74, R192 ;  /* 0x0000004a8048723c */ /* 0x000fee00000418c0 */
[----:B------:R-:W-:-:S02]  /*1e9b0*/  MOV R192, R95 ;  /* 0x0000005f00c07202 */ /* 0x000fc40000000f00 */
[----:B------:R-:W-:Y:S02]  /*1e9c0*/  MOV R193, R84 ;  /* 0x0000005400c17202 */ /* 0x000fe40000000f00 */
[----:B------:R-:W-:Y:S01]  /*1e9d0*/  MOV R194, R86 ;  /* 0x0000005600c27202 */ /* 0x000fe20000000f00 */
[----:B------:R-:W-:Y:S01]  /*1e9e0*/  FADD.FTZ R2, R192, R2 ;  /* 0x00000002c0027221 */ /* 0x000fe20000010000 */
[----:B------:R-:W-:Y:S01]  /*1e9f0*/  MOV R195, R87 ;  /* 0x0000005700c37202 */ /* 0x000fe20000000f00 */
[----:B------:R-:W-:Y:S01]  /*1ea00*/  FADD.FTZ R0, R193, R0 ;  /* 0x00000000c1007221 */ /* 0x000fe20000010000 */
[----:B------:R-:W-:Y:S01]  /*1ea10*/  MOV R237, R92 ;  /* 0x0000005c00ed7202 */ /* 0x000fe20000000f00 */
[----:B------:R-:W-:Y:S02]  /*1ea20*/  IMAD.MOV.U32 R236, RZ, RZ, R85 ;  /* 0x000000ffffec7224 */ /* 0x000fe400078e0055 */
[----:B------:R-:W-:Y:S02]  /*1ea30*/  FADD.FTZ R2, R194, R2 ;  /* 0x00000002c2027221 */ /* 0x000fe40000010000 */
[----:B------:R-:W-:Y:S01]  /*1ea40*/  FADD.FTZ R0, R195, R0 ;  /* 0x00000000c3007221 */ /* 0x000fe20000010000 */
[----:B------:R-:W-:Y:S01]  /*1ea50*/  MOV R238, R103 ;  /* 0x0000006700ee7202 */ /* 0x000fe20000000f00 */
[----:B------:R-:W-:-:S02]  /*1ea60*/  FADD.FTZ R2, R236, R2 ;  /* 0x00000002ec027221 */ /* 0x000fc40000010000 */
[----:B------:R-:W-:Y:S02]  /*1ea70*/  FADD.FTZ R0, R237, R0 ;  /* 0x00000000ed007221 */ /* 0x000fe40000010000 */
[----:B------:R-:W-:Y:S02]  /*1ea80*/  FADD.FTZ R2, R238, R2 ;  /* 0x00000002ee027221 */ /* 0x000fe40000010000 */
[----:B------:R-:W-:Y:S02]  /*1ea90*/  FADD.FTZ R0, R239, R0 ;  /* 0x00000000ef007221 */ /* 0x000fe40000010000 */
[----:B------:R-:W-:Y:S02]  /*1eaa0*/  FADD.FTZ R2, R196, R2 ;  /* 0x00000002c4027221 */ /* 0x000fe40000010000 */
[----:B------:R-:W-:Y:S02]  /*1eab0*/  FADD.FTZ R0, R197, R0 ;  /* 0x00000000c5007221 */ /* 0x000fe40000010000 */
[----:B------:R-:W-:-:S02]  /*1eac0*/  FADD.FTZ R2, R198, R2 ;  /* 0x00000002c6027221 */ /* 0x000fc40000010000 */
[----:B------:R-:W-:Y:S02]  /*1ead0*/  FADD.FTZ R0, R199, R0 ;  /* 0x00000000c7007221 */ /* 0x000fe40000010000 */
[----:B------:R-:W-:Y:S02]  /*1eae0*/  FADD.FTZ R2, R28, R2 ;  /* 0x000000021c027221 */ /* 0x000fe40000010000 */
[----:B------:R-:W-:Y:S01]  /*1eaf0*/  FADD.FTZ R0, R248, R0 ;  /* 0x00000000f8007221 */ /* 0x000fe20000010000 */
[----:B------:R-:W-:Y:S01]  /*1eb00*/  MOV R30, R31 ;  /* 0x0000001f001e7202 */ /* 0x000fe20000000f00 */
[----:B------:R-:W-:Y:S02]  /*1eb10*/  FADD.FTZ R248, R29, R2 ;  /* 0x000000021df87221 */ /* 0x000fe40000010000 */
[----:B------:R-:W-:Y:S01]  /*1eb20*/  FADD.FTZ R0, R132, R0 ;  /* 0x0000000084007221 */ /* 0x000fe20000010000 */
[----:B--2---:R-:W-:Y:S01]  /*1eb30*/  HMMA.16816.F32.BF16 R76, R128, R80, R76 ;  /* 0x00000050804c723c */ /* 0x004fe2000004184c */
[----:B------:R-:W-:-:S02]  /*1eb40*/  IMAD.MOV.U32 R31, RZ, RZ, R101 ;  /* 0x000000ffff1f7224 */ /* 0x000fc400078e0065 */
[----:B------:R-:W-:Y:S02]  /*1eb50*/  FADD.FTZ R248, R30, R248 ;  /* 0x000000f81ef87221 */ /* 0x000fe40000010000 */
[----:B------:R-:W-:-:S03]  /*1eb60*/  FADD.FTZ R0, R3, R0 ;  /* 0x0000000003007221 */ /* 0x000fc60000010000 */
[----:B------:R-:W-:Y:S01]  /*1eb70*/  HMMA.16816.F32.BF16 R84, R128, R88, R200 ;  /* 0x000000588054723c */ /* 0x000fe200000418c8 */
[----:B------:R-:W-:Y:S02]  /*1eb80*/  FADD.FTZ R248, R31, R248 ;  /* 0x000000f81ff87221 */ /* 0x000fe40000010000 */
[----:B------:R-:W-:-:S05]  /*1eb90*/  FADD.FTZ R249, R249, R0 ;  /* 0x00000000f9f97221 */ /* 0x000fca0000010000 */
        /* <DEDUP_REMOVED lines=11> */
[----:B------:R-:W-:Y:S01]  /*1ec50*/  HMMA.16816.F32.BF16 R128, R128, R6, R8 ;  /* 0x000000068080723c */ /* 0x000fe20000041808 */
[----:B------:R-:W-:Y:S07]  /*1ec60*/  @!P5 BRA `(.L_x_5094) ;  /* 0x000050400000d947 */ /* 0x000fee0003800000 */
[----:B------:R-:W2:Y:S04]  /*1ec70*/  LDL.LU R28, [R1+0x18] ;  /* 0x00001800011c7983 */ /* 0x000ea80000300800 */
[----:B------:R-:W3:Y:S04]  /*1ec80*/  LDL.LU R29, [R1+0x20] ;  /* 0x00002000011d7983 */ /* 0x000ee80000300800 */
[----:B------:R-:W4:Y:S04]  /*1ec90*/  LDL R30, [R1+0x24] ;  /* 0x00002400011e7983 */ /* 0x000f280000100800 */
[----:B------:R-:W4:Y:S01]  /*1eca0*/  LDL.LU R31, [R1+0x4] ;  /* 0x00000400011f7983 */ /* 0x000f220000300800 */
[----:B------:R-:W-:-:S02]  /*1ecb0*/  IMAD.MOV.U32 R137, RZ, RZ, R134 ;  /* 0x000000ffff897224 */ /* 0x000fc400078e0086 */
[----:B------:R-:W-:Y:S01]  /*1ecc0*/  IMAD.MOV.U32 R136, RZ, RZ, R135 ;  /* 0x000000ffff887224 */ /* 0x000fe200078e0087 */
[----:B------:R-:W1:Y:S02]  /*1ecd0*/  S2R R0, SR_TID.X ;  /* 0x0000000000007919 */ /* 0x000e640000002100 */
[----:B-1----:R-:W-:-:S05]  /*1ece0*/  LOP3.LUT R0, R0, 0x3, RZ, 0xc0, !PT ;  /* 0x0000000300007812 */ /* 0x002fca00078ec0ff */
[----:B--2---:R-:W-:Y:S01]  /*1ecf0*/  IMAD R0, R0, -0x2, R28 ;  /* 0xfffffffe00007824 */ /* 0x004fe200078e021c */
[----:B---3--:R-:W-:-:S04]  /*1ed00*/  IADD3 R238, R29, -0x2, RZ ;  /* 0xfffffffe1dee7810 */ /* 0x008fc80007ffe0ff */
[----:B----4-:R-:W-:-:S05]  /*1ed10*/  IADD3 R0, R31, R0, -R30 ;  /* 0x000000001f007210 */ /* 0x010fca0007ffe81e */
[----:B------:R1:W-:Y:S02]  /*1ed20*/  STL [R1], R0 ;  /* 0x0000000001007387 */ /* 0x0003e40000100800 */
.L_x_5103:
        /* <DEDUP_REMOVED lines=18> */
[-C--:B-12---:R-:W-:Y:S02]  /*1ee50*/  IABS R0, R2.reuse ;  /* 0x0000000200007213 */ /* 0x086fe40000000000 */
[-C--:B------:R-:W-:Y:S02]  /*1ee60*/  IABS R7, R2.reuse ;  /* 0x0000000200077213 */ /* 0x080fe40000000000 */
[----:B------:R-:W1:Y:S01]  /*1ee70*/  I2F.RP R4, R0 ;  /* 0x0000000000047306 */ /* 0x000e620000209400 */
[-C--:B------:R-:W-:Y:S02]  /*1ee80*/  LOP3.LUT R10, R10, R2.reuse, RZ, 0x3c, !PT ;  /* 0x000000020a0a7212 */ /* 0x080fe400078e3cff */
[----:B------:R-:W-:Y:S01]  /*1ee90*/  IMAD.MOV R7, RZ, RZ, -R7 ;  /* 0x000000ffff077224 */ /* 0x000fe200078e0a07 */
[----:B------:R-:W-:Y:S02]  /*1eea0*/  LOP3.LUT R8, R8, R2, RZ, 0x3c, !PT ;  /* 0x0000000208087212 */ /* 0x000fe400078e3cff */
[----:B------:R-:W-:Y:S02]  /*1eeb0*/  ISETP.GE.AND P2, PT, R10, RZ, PT ;  /* 0x000000ff0a00720c */ /* 0x000fe40003f46270 */
[----:B------:R-:W-:Y:S02]  /*1eec0*/  ISETP.GE.AND P0, PT, R8, RZ, PT ;  /* 0x000000ff0800720c */ /* 0x000fe40003f06270 */
        /* <DEDUP_REMOVED lines=33> */
[----:B------:R1:W3:Y:S02]  /*1f0e0*/  LD.E R10, [R8.64] ;  /* 0x00000004080a7980 */ /* 0x0002e4000c101900 */
[----:B------:R-:W-:Y:S02]  /*1f0f0*/  IMAD R2, R2, R0, -0x40 ;  /* 0xffffffc002027424 */ /* 0x000fe400078e0200 */
[----:B-1----:R1:W3:Y:S03]  /*1f100*/  LD.E R9, [R6.64] ;  /* 0x0000000406097980 */ /* 0x0022e6000c101900 */
[----:B------:R-:W-:Y:S01]  /*1f110*/  SHF.R.S32.HI R8, RZ, 0x1f, R2 ;  /* 0x0000001fff087819 */ /* 0x000fe20000011402 */
[----:B-1----:R-:W4:Y:S01]  /*1f120*/  LD.E.64 R6, [R134.64+0x28] ;  /* 0x0000280486067980 */ /* 0x002f22000c101b00 */
[-C--:B--2---:R-:W-:Y:S02]  /*1f130*/  IMAD R0, R5, R2.reuse, RZ ;  /* 0x0000000205007224 */ /* 0x084fe400078e02ff */
[C---:B------:R-:W-:Y:S04]  /*1f140*/  IMAD.WIDE.U32 R2, R4.reuse, R2, RZ ;  /* 0x0000000204027225 */ /* 0x040fe800078e00ff */
[----:B------:R-:W-:Y:S04]  /*1f150*/  IMAD R4, R4, R8, R0 ;  /* 0x0000000804047224 */ /* 0x000fe800078e0200 */
[----:B------:R-:W-:Y:S02]  /*1f160*/  IMAD.IADD R3, R3, 0x1, R4 ;  /* 0x0000000103037824 */ /* 0x000fe400078e0204 */
[----:B---3--:R-:W-:Y:S05]  /*1f170*/  IMAD.IADD R9, R10, 0x1, -R9 ;  /* 0x000000010a097824 */ /* 0x008fea00078e0a09 */
[----:B------:R-:W-:Y:S01]  /*1f180*/  SHF.R.S32.HI R0, RZ, 0x1f, R9 ;  /* 0x0000001fff007819 */ /* 0x000fe20000011409 */
[----:B----4-:R-:W-:Y:S02]  /*1f190*/  IMAD R4, R7, R9, RZ ;  /* 0x0000000907047224 */ /* 0x010fe400078e02ff */
[----:B------:R-:W-:Y:S04]  /*1f1a0*/  IMAD.WIDE.U32 R2, R9, R6, R2 ;  /* 0x0000000609027225 */ /* 0x000fe800078e0002 */
[----:B------:R-:W-:Y:S04]  /*1f1b0*/  IMAD R4, R6, R0, R4 ;  /* 0x0000000006047224 */ /* 0x000fe800078e0204 */
[----:B------:R-:W-:Y:S02]  /*1f1c0*/  IMAD.IADD R4, R3, 0x1, R4 ;  /* 0x0000000103047824 */ /* 0x000fe400078e0204 */
[----:B------:R-:W-:Y:S01]  /*1f1d0*/  IMAD.MOV.U32 R3, RZ, RZ, R2 ;  /* 0x000000ffff037224 */ /* 0x000fe200078e0002 */
[----:B------:R-:W-:-:S05]  /*1f1e0*/  BRA `(.L_x_5097) ;  /* 0x0000004000007947 */ /* 0x000fca0003800000 */
.L_x_5096:
[----:B------:R-:W-:Y:S02]  /*1f1f0*/  ULDC.64 UR4, c[0x0][0x118] ;  /* 0x0000460000047ab9 */ /* 0x000fe40000000a00 */
[----:B------:R-:W2:Y:S02]  /*1f200*/  LD.E R3, [R134.64+0x40] ;  /* 0x0000400486037980 */ /* 0x000ea4000c101900 */
[----:B--2---:R-:W-:Y:S04]  /*1f210*/  LEA R3, -R3, RZ, 0x6 ;  /* 0x000000ff03037211 */ /* 0x004fe800078e31ff */
[----:B------:R-:W-:Y:S02]  /*1f220*/  SHF.R.S32.HI R4, RZ, 0x1f, R3 ;  /* 0x0000001fff047819 */ /* 0x000fe40000011403 */
.L_x_5097:
[----:B------:R-:W-:Y:S05]  /*1f230*/  BSYNC B0 ;  /* 0x0000000000007941 */ /* 0x000fea0003800000 */
.L_x_5095:
[C---:B------:R-:W-:Y:S01]  /*1f240*/  LOP3.LUT P6, RZ, R244.reuse, 0x1, RZ, 0xc0, !PT ;  /* 0x00000001f4ff7812 */ /* 0x040fe200078cc0ff */
[----:B------:R-:W-:Y:S01]  /*1f250*/  ULDC.64 UR4, c[0x0][0x118] ;  /* 0x0000460000047ab9 */ /* 0x000fe20000000a00 */
[C---:B------:R-:W-:Y:S01]  /*1f260*/  LOP3.LUT P4, RZ, R244.reuse, 0x4, RZ, 0xc0, !PT ;  /* 0x00000004f4ff7812 */ /* 0x040fe2000788c0ff */
[----:B------:R-:W-:Y:S01]  /*1f270*/  BSSY B1, `(.L_x_5098) ;  /* 0x000024f000017945 */ /* 0x000fe20003800000 */
[C---:B------:R-:W-:Y:S02]  /*1f280*/  LOP3.LUT P5, RZ, R244.reuse, 0x2, RZ, 0xc0, !PT ;  /* 0x00000002f4ff7812 */ /* 0x040fe400078ac0ff */
[C---:B------:R-:W-:Y:S02]  /*1f290*/  IADD3 R2, P1, R3.reuse, R251, RZ ;  /* 0x000000fb03027210 */ /* 0x040fe40007f3e0ff */
[----:B------:R-:W-:Y:S02]  /*1f2a0*/  LOP3.LUT P3, RZ, R244, 0x8, RZ, 0xc0, !PT ;  /* 0x00000008f4ff7812 */ /* 0x000fe4000786c0ff */
[C---:B------:R-:W-:Y:S01]  /*1f2b0*/  LEA R236, P0, R3.reuse, R243, 0x1 ;  /* 0x000000f303ec7211 */ /* 0x040fe200078008ff */
[----:B------:R-:W-:Y:S01]  /*1f2c0*/  IMAD.X R5, R4, 0x1, R252, P1 ;  /* 0x0000000104057824 */ /* 0x000fe200008e06fc */
[C---:B-1----:R-:W-:Y:S02]  /*1f2d0*/  IADD3 R0, P2, R2.reuse, R251, RZ ;  /* 0x000000fb02007210 */ /* 0x042fe40007f5e0ff */
        /* <DEDUP_REMOVED lines=34> */
[-C--:B------:R-:W-:Y:S01]  /*1f500*/  @P5 MOV R2, R236.reuse ;  /* 0x000000ec00025202 */ /* 0x080fe20000000f00 */
[--C-:B------:R-:W-:Y:S01]  /*1f510*/  IMAD.MOV.U32 R242, RZ, RZ, R237.reuse ;  /* 0x000000fffff27224 */ /* 0x100fe200078e00ed */
[----:B------:R-:W-:Y:S02]  /*1f520*/  ISETP.GE.AND P0, PT, R238, 0x1, PT ;  /* 0x00000001ee00780c */ /* 0x000fe40003f06270 */
[-C--:B------:R-:W-:Y:S01]  /*1f530*/  MOV R243, R236.reuse ;  /* 0x000000ec00f37202 */ /* 0x080fe20000000f00 */
        /* <DEDUP_REMOVED lines=12> */
[----:B--2---:R-:W-:Y:S01]  /*1f600*/  @P3 MOV R2, R236 ;  /* 0x000000ec00023202 */ /* 0x004fe20000000f00 */
[----:B------:R-:W-:Y:S05]  /*1f610*/  @P3 IMAD.MOV.U32 R3, RZ, RZ, R237 ;  /* 0x000000ffff033224 */ /* 0x000fea00078e00ed */
        /* <DEDUP_REMOVED lines=65> */
[----:B-----5:R-:W-:Y:S05]  /*1fa30*/  LDSM.16.M88.4 R32, [R215] ;  /* 0x00000000d720783b */ /* 0x020fea0000000200 */
[----:B-1----:R-:W2:Y:S05]  /*1fa40*/  LDSM.16.M88.4 R8, [R208+0x8000] ;  /* 0x00800000d008783b */ /* 0x002eaa0000000200 */
[----:B------:R-:W1:Y:S05]  /*1fa50*/  LDSM.16.M88.4 R16, [R208+0x8800] ;  /* 0x00880000d010783b */ /* 0x000e6a0000000200 */
[----:B---3--:R-:W4:Y:S05]  /*1fa60*/  LDSM.16.M88.4 R24, [R208+0x9000] ;  /* 0x00900000d018783b */ /* 0x008f2a0000000200 */
[----:B------:R-:W0:Y:S05]  /*1fa70*/  LDGDEPBAR ;  /* 0x00000000000079af */ /* 0x000e2a0000000000 */
[----:B------:R-:W3:Y:S05]  /*1fa80*/  LDSM.16.M88.4 R172, [R208+0x9800] ;  /* 0x00980000d0ac783b */ /* 0x000eea0000000200 */
[----:B------:R-:W-:Y:S05]  /*1fa90*/  LDSM.16.M88.4 R176, [R216] ;  /* 0x00000000d8b0783b */ /* 0x000fea0000000200 */
[----:B------:R-:W3:Y:S05]  /*1faa0*/  LDSM.16.M88.4 R180, [R219] ;  /* 0x00000000dbb4783b */ /* 0x000eea0000000200 */
[----:B------:R-:W3:Y:S01]  /*1fab0*/  LDSM.16.M88.4 R184, [R234] ;  /* 0x00000000eab8783b */ /* 0x000ee20000000200 */
[C---:B--2---:R-:W-:Y:S04]  /*1fac0*/  HMMA.16816.F32.BF16 R4, R32.reuse, R8, RZ ;  /* 0x000000082004723c */ /* 0x044fe800000418ff */
[----:B------:R-:W3:Y:S05]  /*1fad0*/  LDSM.16.M88.4 R188, [R233] ;  /* 0x00000000e9bc783b */ /* 0x000eea0000000200 */
[----:B------:R-:W3:Y:S01]  /*1fae0*/  LDSM.16.M88.4 R192, [R232] ;  /* 0x00000000e8c0783b */ /* 0x000ee20000000200 */
[C---:B------:R-:W-:Y:S04]  /*1faf0*/  HMMA.16816.F32.BF16 R8, R32.reuse, R10, RZ ;  /* 0x0000000a2008723c */ /* 0x040fe800000418ff */
[----:B------:R-:W-:Y:S04]  /*1fb00*/  LDSM.16.M88.4 R196, [R218] ;  /* 0x00000000dac4783b */ /* 0x000fe80000000200 */
[C---:B-1----:R-:W-:Y:S01]  /*1fb10*/  HMMA.16816.F32.BF16 R12, R32.reuse, R16, RZ ;  /* 0x00000010200c723c */ /* 0x042fe200000418ff */
[----:B------:R-:W1:Y:S05]  /*1fb20*/  LDSM.16.M88.4 R200, [R214+0x8000] ;  /* 0x00800000d6c8783b */ /* 0x000e6a0000000200 */
[----:B------:R-:W1:Y:S02]  /*1fb30*/  LDSM.16.M88.4 R204, [R214+0x8800] ;  /* 0x00880000d6cc783b */ /* 0x000e640000000200 */
[C---:B------:R-:W-:Y:S03]  /*1fb40*/  HMMA.16816.F32.BF16 R16, R32.reuse, R18, RZ ;  /* 0x000000122010723c */ /* 0x040fe600000418ff */
[----:B------:R-:W2:Y:S05]  /*1fb50*/  LD.E R0, [R134.64+0x18c] ;  /* 0x00018c0486007980 */ /* 0x000eaa000c101900 */
[C---:B----4-:R-:W-:Y:S08]  /*1fb60*/  HMMA.16816.F32.BF16 R20, R32.reuse, R24, RZ ;  /* 0x000000182014723c */ /* 0x050ff000000418ff */
[C---:B------:R-:W-:Y:S08]  /*1fb70*/  HMMA.16816.F32.BF16 R24, R32.reuse, R26, RZ ;  /* 0x0000001a2018723c */ /* 0x040ff000000418ff */
[C---:B---3--:R-:W-:Y:S08]  /*1fb80*/  HMMA.16816.F32.BF16 R28, R32.reuse, R172, RZ ;  /* 0x000000ac201c723c */ /* 0x048ff000000418ff */
[----:B------:R-:W-:Y:S01]  /*1fb90*/  HMMA.16816.F32.BF16 R32, R32, R174, RZ ;  /* 0x000000ae2020723c */ /* 0x000fe200000418ff */
[----:B------:R-:W3:Y:S07]  /*1fba0*/  LDSM.16.M88.4 R172, [R214+0x9000] ;  /* 0x00900000d6ac783b */ /* 0x000eee0000000200 */
[C---:B------:R-:W-:Y:S08]  /*1fbb0*/  HMMA.16816.F32.BF16 R4, R176.reuse, R180, R4 ;  /* 0x000000b4b004723c */ /* 0x040ff00000041804 */
[C---:B------:R-:W-:Y:S01]  /*1fbc0*/  HMMA.16816.F32.BF16 R8, R176.reuse, R182, R8 ;  /* 0x000000b6b008723c */ /* 0x040fe20000041808 */
[----:B------:R-:W4:Y:S07]  /*1fbd0*/  LDSM.16.M88.4 R180, [R214+0x9800] ;  /* 0x00980000d6b4783b */ /* 0x000f2e0000000200 */
        /* <DEDUP_REMOVED lines=8> */
[----:B------:R-:W4:Y:S05]  /*1fc60*/  LDSM.16.M88.4 R176, [R213+0x800] ;  /* 0x00080000d5b0783b */ /* 0x000f2a0000000200 */
[----:B------:R-:W4:Y:S02]  /*1fc70*/  LDSM.16.M88.4 R192, [R213+0x1000] ;  /* 0x00100000d5c0783b */ /* 0x000f240000000200 */
        /* <DEDUP_REMOVED lines=10> */
[----:B------:R-:W-:Y:S01]  /*1fd20*/  HMMA.16816.F32.BF16 R32, R196, R182, R32 ;  /* 0x000000b6c420723c */ /* 0x000fe20000041820 */
[----:B------:R-:W3:Y:S05]  /*1fd30*/  LDSM.16.M88.4 R180, [R208+0xa800] ;  /* 0x00a80000d0b4783b */ /* 0x000eea0000000200 */
[----:B------:R-:W4:Y:S02]  /*1fd40*/  LDSM.16.M88.4 R196, [R208+0xb000] ;  /* 0x00b00000d0c4783b */ /* 0x000f240000000200 */
[C---:B------:R-:W-:Y:S08]  /*1fd50*/  HMMA.16816.F32.BF16 R4, R184.reuse, R188, R4 ;  /* 0x000000bcb804723c */ /* 0x040ff00000041804 */
[C---:B------:R-:W-:Y:S01]  /*1fd60*/  HMMA.16816.F32.BF16 R8, R184.reuse, R190, R8 ;  /* 0x000000beb808723c */ /* 0x040fe20000041808 */
[----:B------:R-:W3:Y:S07]  /*1fd70*/  LDSM.16.M88.4 R188, [R208+0xb800] ;  /* 0x00b80000d0bc783b */ /* 0x000eee0000000200 */
[C---:B------:R-:W-:Y:S08]  /*1fd80*/  HMMA.16816.F32.BF16 R12, R184.reuse, R176, R12 ;  /* 0x000000b0b80c723c */ /* 0x040ff0000004180c */
[C---:B------:R-:W-:Y:S01]  /*1fd90*/  HMMA.16816.F32.BF16 R16, R184.reuse, R178, R16 ;  /* 0x000000b2b810723c */ /* 0x040fe20000041810 */
[----:B------:R-:W-:Y:S07]  /*1fda0*/  LDSM.16.M88.4 R176, [R231] ;  /* 0x00000000e7b0783b */ /* 0x000fee0000000200 */
[C---:B------:R-:W-:Y:S08]  /*1fdb0*/  HMMA.16816.F32.BF16 R20, R184.reuse, R192, R20 ;  /* 0x000000c0b814723c */ /* 0x040ff00000041814 */
[C---:B------:R-:W-:Y:S01]  /*1fdc0*/  HMMA.16816.F32.BF16 R24, R184.reuse, R194, R24 ;  /* 0x000000c2b818723c */ /* 0x040fe20000041818 */
[----:B------:R-:W-:Y:S07]  /*1fdd0*/  LDSM.16.M88.4 R192, [R229] ;  /* 0x00000000e5c0783b */ /* 0x000fee0000000200 */
[C---:B-1----:R-:W-:Y:S08]  /*1fde0*/  HMMA.16816.F32.BF16 R28, R184.reuse, R172, R28 ;  /* 0x000000acb81c723c */ /* 0x042ff0000004181c */
[----:B------:R-:W-:Y:S01]  /*1fdf0*/  HMMA.16816.F32.BF16 R32, R184, R174, R32 ;  /* 0x000000aeb820723c */ /* 0x000fe20000041820 */
[----:B------:R-:W1:Y:S05]  /*1fe00*/  LDSM.16.M88.4 R172, [R216+0x2000] ;  /* 0x00200000d8ac783b */ /* 0x000e6a0000000200 */
[----:B------:R-:W1:Y:S02]  /*1fe10*/  LDSM.16.M88.4 R184, [R230] ;  /* 0x00000000e6b8783b */ /* 0x000e640000000200 */
[C---:B------:R-:W-:Y:S08]  /*1fe20*/  HMMA.16816.F32.BF16 R4, R200.reuse, R204, R4 ;  /* 0x000000ccc804723c */ /* 0x040ff00000041804 */
[C---:B------:R-:W-:Y:S01]  /*1fe30*/  HMMA.16816.F32.BF16 R8, R200.reuse, R206, R8 ;  /* 0x000000cec808723c */ /* 0x040fe20000041808 */
[----:B------:R-:W1:Y:S07]  /*1fe40*/  LDSM.16.M88.4 R204, [R228] ;  /* 0x00000000e4cc783b */ /* 0x000e6e0000000200 */
[C---:B---3--:R-:W-:Y:S08]  /*1fe50*/  HMMA.16816.F32.BF16 R12, R200.reuse, R180, R12 ;  /* 0x000000b4c80c723c */ /* 0x048ff0000004180c */
[C---:B------:R-:W-:Y:S01]  /*1fe60*/  HMMA.16816.F32.BF16 R16, R200.reuse, R182, R16 ;  /* 0x000000b6c810723c */ /* 0x040fe20000041810 */
[----:B------:R-:W-:Y:S07]  /*1fe70*/  LDSM.16.M88.4 R180, [R218+0x2000] ;  /* 0x00200000dab4783b */ /* 0x000fee0000000200 */
[C---:B----4-:R-:W-:Y:S08]  /*1fe80*/  HMMA.16816.F32.BF16 R20, R200.reuse, R196, R20 ;  /* 0x000000c4c814723c */ /* 0x050ff00000041814 */
[C---:B------:R-:W-:Y:S01]  /*1fe90*/  HMMA.16816.F32.BF16 R24, R200.reuse, R198, R24 ;  /* 0x000000c6c818723c */ /* 0x040fe20000041818 */
[----:B------:R-:W3:Y:S07]  /*1fea0*/  LDSM.16.M88.4 R196, [R214+0xa000] ;  /* 0x00a00000d6c4783b */ /* 0x000eee0000000200 */
[C---:B------:R-:W-:Y:S08]  /*1feb0*/  HMMA.16816.F32.BF16 R28, R200.reuse, R188, R28 ;  /* 0x000000bcc81c723c */ /* 0x040ff0000004181c */
[----:B------:R-:W-:Y:S01]  /*1fec0*/  HMMA.16816.F32.BF16 R32, R200, R190, R32 ;  /* 0x000000bec820723c */ /* 0x000fe20000041820 */
[----:B------:R-:W4:Y:S05]  /*1fed0*/  LDSM.16.M88.4 R188, [R214+0xa800] ;  /* 0x00a80000d6bc783b */ /* 0x000f2a0000000200 */
[----:B------:R-:W-:Y:S02]  /*1fee0*/  LDSM.16.M88.4 R200, [R213+0x3000] ;  /* 0x00300000d5c8783b */ /* 0x000fe40000000200 */
[C---:B-1----:R-:W-:Y:S08]  /*1fef0*/  HMMA.16816.F32.BF16 R4, R172.reuse, R176, R4 ;  /* 0x000000b0ac04723c */ /* 0x042ff00000041804 */
[C---:B------:R-:W-:Y:S01]  /*1ff00*/  HMMA.16816.F32.BF16 R8, R172.reuse, R178, R8 ;  /* 0x000000b2ac08723c */ /* 0x040fe20000041808 */
[----:B------:R-:W1:Y:S07]  /*1ff10*/  LDSM.16.M88.4 R176, [R214+0xb000] ;  /* 0x00b00000d6b0783b */ /* 0x000e6e0000000200 */
[C---:B------:R-:W-:Y:S08]  /*1ff20*/  HMMA.16816.F32.BF16 R12, R172.reuse, R184, R12 ;  /* 0x000000b8ac0c723c */ /* 0x040ff0000004180c */
[C---:B------:R-:W-:Y:S01]  /*1ff30*/  HMMA.16816.F32.BF16 R16, R172.reuse, R186, R16 ;  /* 0x000000baac10723c */ /* 0x040fe20000041810 */
[----:B------:R-:W1:Y:S07]  /*1ff40*/  LDSM.16.M88.4 R184, [R214+0xb800] ;  /* 0x00b80000d6b8783b */ /* 0x000e6e0000000200 */
[C---:B------:R-:W-:Y:S08]  /*1ff50*/  HMMA.16816.F32.BF16 R20, R172.reuse, R192, R20 ;  /* 0x000000c0ac14723c */ /* 0x040ff00000041814 */
[C---:B------:R-:W-:Y:S01]  /*1ff60*/  HMMA.16816.F32.BF16 R24, R172.reuse, R194, R24 ;  /* 0x000000c2ac18723c */ /* 0x040fe20000041818 */
[----:B------:R-:W-:Y:S07]  /*1ff70*/  LDSM.16.M88.4 R192, [R213+0x2000] ;  /* 0x00200000d5c0783b */ /* 0x000fee0000000200 */
[C---:B------:R-:W-:Y:S08]  /*1ff80*/  HMMA.16816.F32.BF16 R28, R172.reuse, R204, R28 ;  /* 0x000000ccac1c723c */ /* 0x040ff0000004181c */
[----:B------:R-:W-:Y:S01]  /*1ff90*/  HMMA.16816.F32.BF16 R32, R172, R206, R32 ;  /* 0x000000ceac20723c */ /* 0x000fe20000041820 */
[----:B------:R-:W2:Y:S05]  /*1ffa0*/  LDSM.16.M88.4 R172, [R217+0x2000] ;  /* 0x00200000d9ac783b */ /* 0x000eaa0000000200 */
[----:B------:R-:W-:Y:S02]  /*1ffb0*/  LDSM.16.M88.4 R204, [R213+0x3800] ;  /* 0x00380000d5cc783b */ /* 0x000fe40000000200 */
        /* <DEDUP_REMOVED lines=8> */
[----:B------:R-:W-:Y:S07]  /*20040*/  LDSM.16.M88.4 R176, [R215+0x4000] ;  /* 0x00400000d7b0783b */ /* 0x000fee0000000200 */
[C---:B------:R-:W-:Y:S08]  /*20050*/  HMMA.16816.F32.BF16 R28, R180.reuse, R184, R28 ;  /* 0x000000b8b41c723c */ /* 0x040ff0000004181c */
[----:B------:R-:W-:Y:S01]  /*20060*/  HMMA.16816.F32.BF16 R32, R180, R186, R32 ;  /* 0x000000bab420723c */ /* 0x000fe20000041820 */
[----:B------:R-:W1:Y:S05]  /*20070*/  LDSM.16.M88.4 R180, [R208+0xc000] ;  /* 0x00c00000d0b4783b */ /* 0x000e6a0000000200 */
[----:B------:R-:W4:Y:S02]  /*20080*/  LDSM.16.M88.4 R184, [R208+0xc800] ;  /* 0x00c80000d0b8783b */ /* 0x000f240000000200 */
        /* <DEDUP_REMOVED lines=8> */
[----:B------:R-:W3:Y:S07]  /*20110*/  LDSM.16.M88.4 R200, [R227] ;  /* 0x00000000e3c8783b */ /* 0x000eee0000000200 */
[C---:B------:R-:W-:Y:S08]  /*20120*/  HMMA.16816.F32.BF16 R28, R172.reuse, R204, R28 ;  /* 0x000000ccac1c723c */ /* 0x040ff0000004181c */
[----:B------:R-:W-:Y:S01]  /*20130*/  HMMA.16816.F32.BF16 R32, R172, R206, R32 ;  /* 0x000000ceac20723c */ /* 0x000fe20000041820 */
[----:B------:R-:W2:Y:S05]  /*20140*/  LDSM.16.M88.4 R172, [R226] ;  /* 0x00000000e2ac783b */ /* 0x000eaa0000000200 */
[----:B------:R-:W-:Y:S02]  /*20150*/  LDSM.16.M88.4 R204, [R224] ;  /* 0x00000000e0cc783b */ /* 0x000fe40000000200 */
[C---:B-1----:R-:W-:Y:S08]  /*20160*/  HMMA.16816.F32.BF16 R4, R176.reuse, R180, R4 ;  /* 0x000000b4b004723c */ /* 0x042ff00000041804 */
[C---:B------:R-:W-:Y:S01]  /*20170*/  HMMA.16816.F32.BF16 R8, R176.reuse, R182, R8 ;  /* 0x000000b6b008723c */ /* 0x040fe20000041808 */
[----:B------:R-:W1:Y:S07]  /*20180*/  LDSM.16.M88.4 R180, [R225] ;  /* 0x00000000e1b4783b */ /* 0x000e6e0000000200 */
[C---:B----4-:R-:W-:Y:S08]  /*20190*/  HMMA.16816.F32.BF16 R12, R176.reuse, R184, R12 ;  /* 0x000000b8b00c723c */ /* 0x050ff0000004180c */
[C---:B------:R-:W-:Y:S01]  /*201a0*/  HMMA.16816.F32.BF16 R16, R176.reuse, R186, R16 ;  /* 0x000000bab010723c */ /* 0x040fe20000041810 */
[----:B------:R-:W-:Y:S07]  /*201b0*/  LDSM.16.M88.4 R184, [R214+0xc000] ;  /* 0x00c00000d6b8783b */ /* 0x000fee0000000200 */
[C---:B------:R-:W-:Y:S08]  /*201c0*/  HMMA.16816.F32.BF16 R20, R176.reuse, R188, R20 ;  /* 0x000000bcb014723c */ /* 0x040ff00000041814 */
[C---:B------:R-:W-:Y:S01]  /*201d0*/  HMMA.16816.F32.BF16 R24, R176.reuse, R190, R24 ;  /* 0x000000beb018723c */ /* 0x040fe20000041818 */
[----:B------:R-:W-:Y:S07]  /*201e0*/  LDSM.16.M88.4 R188, [R214+0xc800] ;  /* 0x00c80000d6bc783b */ /* 0x000fee0000000200 */
[C---:B--2---:R-:W-:Y:S08]  /*201f0*/  HMMA.16816.F32.BF16 R28, R176.reuse, R192, R28 ;  /* 0x000000c0b01c723c */ /* 0x044ff0000004181c */
[----:B------:R-:W-:Y:S01]  /*20200*/  HMMA.16816.F32.BF16 R32, R176, R194, R32 ;  /* 0x000000c2b020723c */ /* 0x000fe20000041820 */
[----:B------:R-:W2:Y:S05]  /*20210*/  LDSM.16.M88.4 R176, [R218+0x4000] ;  /* 0x00400000dab0783b */ /* 0x000eaa0000000200 */
[----:B------:R-:W4:Y:S02]  /*20220*/  LDSM.16.M88.4 R192, [R214+0xd000] ;  /* 0x00d00000d6c0783b */ /* 0x000f240000000200 */
[C---:B---3--:R-:W-:Y:S08]  /*20230*/  HMMA.16816.F32.BF16 R4, R196.reuse, R200, R4 ;  /* 0x000000c8c404723c */ /* 0x048ff00000041804 */
        /* <DEDUP_REMOVED lines=10> */
[----:B------:R-:W1:Y:S05]  /*202e0*/  LDSM.16.M88.4 R196, [R213+0x4800] ;  /* 0x00480000d5c4783b */ /* 0x000e6a0000000200 */
[----:B------:R-:W-:Y:S02]  /*202f0*/  LDSM.16.M88.4 R204, [R208+0xe000] ;  /* 0x00e00000d0cc783b */ /* 0x000fe40000000200 */
        /* <DEDUP_REMOVED lines=11> */
[----:B------:R-:W3:Y:S05]  /*203b0*/  LDSM.16.M88.4 R176, [R208+0xe800] ;  /* 0x00e80000d0b0783b */ /* 0x000eea0000000200 */
[----:B------:R-:W-:Y:S02]  /*203c0*/  LDSM.16.M88.4 R200, [R221] ;  /* 0x00000000ddc8783b */ /* 0x000fe40000000200 */
[C---:B-1----:R-:W-:Y:S08]  /*203d0*/  HMMA.16816.F32.BF16 R4, R172.reuse, R180, R4 ;  /* 0x000000b4ac04723c */ /* 0x042ff00000041804 */
[C---:B------:R-:W-:Y:S01]  /*203e0*/  HMMA.16816.F32.BF16 R8, R172.reuse, R182, R8 ;  /* 0x000000b6ac08723c */ /* 0x040fe20000041808 */
[----:B------:R-:W1:Y:S07]  /*203f0*/  LDSM.16.M88.4 R180, [R208+0xf000] ;  /* 0x00f00000d0b4783b */ /* 0x000e6e0000000200 */
[C---:B------:R-:W-:Y:S08]  /*20400*/  HMMA.16816.F32.BF16 R12, R172.reuse, R196, R12 ;  /* 0x000000c4ac0c723c */ /* 0x040ff0000004180c */
[C---:B------:R-:W-:Y:S01]  /*20410*/  HMMA.16816.F32.BF16 R16, R172.reuse, R198, R16 ;  /* 0x000000c6ac10723c */ /* 0x040fe20000041810 */
[----:B------:R-:W1:Y:S07]  /*20420*/  LDSM.16.M88.4 R196, [R208+0xf800] ;  /* 0x00f80000d0c4783b */ /* 0x000e6e0000000200 */
[C---:B--2---:R-:W-:Y:S08]  /*20430*/  HMMA.16816.F32.BF16 R20, R172.reuse, R184, R20 ;  /* 0x000000b8ac14723c */ /* 0x044ff00000041814 */
[C---:B------:R-:W-:Y:S01]  /*20440*/  HMMA.16816.F32.BF16 R24, R172.reuse, R186, R24 ;  /* 0x000000baac18723c */ /* 0x040fe20000041818 */
[----:B------:R-:W-:Y:S07]  /*20450*/  LDSM.16.M88.4 R184, [R223] ;  /* 0x00000000dfb8783b */ /* 0x000fee0000000200 */
[C---:B------:R-:W-:Y:S08]  /*20460*/  HMMA.16816.F32.BF16 R28, R172.reuse, R188, R28 ;  /* 0x000000bcac1c723c */ /* 0x040ff0000004181c */
[----:B------:R-:W-:Y:S01]  /*20470*/  HMMA.16816.F32.BF16 R32, R172, R190, R32 ;  /* 0x000000beac20723c */ /* 0x000fe20000041820 */
[----:B------:R-:W2:Y:S05]  /*20480*/  LDSM.16.M88.4 R172, [R216+0x6000] ;  /* 0x00600000d8ac783b */ /* 0x000eaa0000000200 */
[----:B------:R-:W2:Y:S02]  /*20490*/  LDSM.16.M88.4 R188, [R222] ;  /* 0x00000000debc783b */ /* 0x000ea40000000200 */
[C---:B----4-:R-:W-:Y:S08]  /*204a0*/  HMMA.16816.F32.BF16 R4, R192.reuse, R204, R4 ;  /* 0x000000ccc004723c */ /* 0x050ff00000041804 */
[C---:B------:R-:W-:Y:S01]  /*204b0*/  HMMA.16816.F32.BF16 R8, R192.reuse, R206, R8 ;  /* 0x000000cec008723c */ /* 0x040fe20000041808 */
[----:B------:R-:W4:Y:S07]  /*204c0*/  LDSM.16.M88.4 R204, [R220] ;  /* 0x00000000dccc783b */ /* 0x000f2e0000000200 */
[C---:B---3--:R-:W-:Y:S08]  /*204d0*/  HMMA.16816.F32.BF16 R12, R192.reuse, R176, R12 ;  /* 0x000000b0c00c723c */ /* 0x048ff0000004180c */
[C---:B------:R-:W-:Y:S01]  /*204e0*/  HMMA.16816.F32.BF16 R16, R192.reuse, R178, R16 ;  /* 0x000000b2c010723c */ /* 0x040fe20000041810 */
[----:B------:R-:W-:Y:S07]  /*204f0*/  LDSM.16.M88.4 R176, [R218+0x6000] ;  /* 0x00600000dab0783b */ /* 0x000fee0000000200 */
[C---:B-1----:R-:W-:Y:S08]  /*20500*/  HMMA.16816.F32.BF16 R20, R192.reuse, R180, R20 ;  /* 0x000000b4c014723c */ /* 0x042ff00000041814 */
[C---:B------:R-:W-:Y:S01]  /*20510*/  HMMA.16816.F32.BF16 R24, R192.reuse, R182, R24 ;  /* 0x000000b6c018723c */ /* 0x040fe20000041818 */
[----:B------:R-:W1:Y:S07]  /*20520*/  LDSM.16.M88.4 R180, [R214+0xe000] ;  /* 0x00e00000d6b4783b */ /* 0x000e6e0000000200 */
[C---:B------:R-:W-:Y:S08]  /*20530*/  HMMA.16816.F32.BF16 R28, R192.reuse, R196, R28 ;  /* 0x000000c4c01c723c */ /* 0x040ff0000004181c */
[----:B------:R-:W-:Y:S01]  /*20540*/  HMMA.16816.F32.BF16 R32, R192, R198, R32 ;  /* 0x000000c6c020723c */ /* 0x000fe20000041820 */
[----:B------:R-:W-:Y:S05]  /*20550*/  LDSM.16.M88.4 R192, [R214+0xf800] ;  /* 0x00f80000d6c0783b */ /* 0x000fea0000000200 */
[----:B------:R-:W-:Y:S02]  /*20560*/  LDSM.16.M88.4 R196, [R217+0x6000] ;  /* 0x00600000d9c4783b */ /* 0x000fe40000000200 */
        /* <DEDUP_REMOVED lines=8> */
[----:B------:R-:W3:Y:S07]  /*205f0*/  LDSM.16.M88.4 R200, [R213+0x6000] ;  /* 0x00600000d5c8783b */ /* 0x000eee0000000200 */
[C---:B----4-:R-:W-:Y:S08]  /*20600*/  HMMA.16816.F32.BF16 R28, R172.reuse, R204, R28 ;  /* 0x000000ccac1c723c */ /* 0x050ff0000004181c */
[----:B------:R-:W-:Y:S01]  /*20610*/  HMMA.16816.F32.BF16 R32, R172, R206, R32 ;  /* 0x000000ceac20723c */ /* 0x000fe20000041820 */
[----:B------:R-:W4:Y:S07]  /*20620*/  LDSM.16.M88.4 R172, [R213+0x6800] ;  /* 0x00680000d5ac783b */ /* 0x000f2e0000000200 */
[C---:B-1----:R-:W-:Y:S08]  /*20630*/  HMMA.16816.F32.BF16 R4, R176.reuse, R180, R4 ;  /* 0x000000b4b004723c */ /* 0x042ff00000041804 */
[C---:B------:R-:W-:Y:S08]  /*20640*/  HMMA.16816.F32.BF16 R8, R176.reuse, R182, R8 ;  /* 0x000000b6b008723c */ /* 0x040ff00000041808 */
[C---:B--2---:R-:W-:Y:S08]  /*20650*/  HMMA.16816.F32.BF16 R12, R176.reuse, R184, R12 ;  /* 0x000000b8b00c723c */ /* 0x044ff0000004180c */
[C---:B------:R-:W-:Y:S08]  /*20660*/  HMMA.16816.F32.BF16 R16, R176.reuse, R186, R16 ;  /* 0x000000bab010723c */ /* 0x040ff00000041810 */
[C---:B---3--:R-:W-:Y:S08]  /*20670*/  HMMA.16816.F32.BF16 R20, R176.reuse, R188, R20 ;  /* 0x000000bcb014723c */ /* 0x048ff00000041814 */
[C---:B------:R-:W-:Y:S08]  /*20680*/  HMMA.16816.F32.BF16 R24, R176.reuse, R190, R24 ;  /* 0x000000beb018723c */ /* 0x040ff00000041818 */
[C---:B------:R-:W-:Y:S08]  /*20690*/  HMMA.16816.F32.BF16 R28, R176.reuse, R192, R28 ;  /* 0x000000c0b01c723c */ /* 0x040ff0000004181c */
[----:B------:R-:W-:Y:S08]  /*206a0*/  HMMA.16816.F32.BF16 R32, R176, R194, R32 ;  /* 0x000000c2b020723c */ /* 0x000ff00000041820 */
[C---:B------:R-:W-:Y:S08]  /*206b0*/  HMMA.16816.F32.BF16 R4, R196.reuse, R200, R4 ;  /* 0x000000c8c404723c */ /* 0x040ff00000041804 */
[C---:B------:R-:W-:Y:S08]  /*206c0*/  HMMA.16816.F32.BF16 R8, R196.reuse, R202, R8 ;  /* 0x000000cac408723c */ /* 0x040ff00000041808 */
[C---:B----4-:R-:W-:Y:S08]  /*206d0*/  HMMA.16816.F32.BF16 R12, R196.reuse, R172, R12 ;  /* 0x000000acc40c723c */ /* 0x050ff0000004180c */
[-C--:B------:R-:W-:Y:S01]  /*206e0*/  FMUL.FTZ R4, R4, R0.reuse ;  /* 0x0000000004047220 */ /* 0x080fe20000410000 */
[C---:B------:R-:W-:Y:S03]  /*206f0*/  HMMA.16816.F32.BF16 R16, R196.reuse, R174, R16 ;  /* 0x000000aec410723c */ /* 0x040fe60000041810 */
[----:B------:R-:W1:Y:S01]  /*20700*/  MUFU.TANH R201, R4 ;  /* 0x0000000400c97308 */ /* 0x000e620000002400 */
[-C--:B------:R-:W-:Y:S02]  /*20710*/  FMUL.FTZ R5, R5, R0.reuse ;  /* 0x0000000005057220 */ /* 0x080fe40000410000 */
[-C--:B------:R-:W-:Y:S02]  /*20720*/  FMUL.FTZ R6, R6, R0.reuse ;  /* 0x0000000006067220 */ /* 0x080fe40000410000 */
[-C--:B------:R-:W-:Y:S04]  /*20730*/  FMUL.FTZ R7, R7, R0.reuse ;  /* 0x0000000007077220 */ /* 0x080fe80000410000 */
[-C--:B------:R-:W-:Y:S01]  /*20740*/  FMUL.FTZ R8, R8, R0.reuse ;  /* 0x0000000008087220 */ /* 0x080fe20000410000 */
[----:B------:R-:W2:Y:S01]  /*20750*/  MUFU.TANH R202, R5 ;  /* 0x0000000500ca7308 */ /* 0x000ea20000002400 */
[-C--:B------:R-:W-:Y:S02]  /*20760*/  FMUL.FTZ R9, R9, R0.reuse ;  /* 0x0000000009097220 */ /* 0x080fe40000410000 */
[-C--:B------:R-:W-:Y:S02]  /*20770*/  FMUL.FTZ R10, R10, R0.reuse ;  /* 0x000000000a0a7220 */ /* 0x080fe40000410000 */
[-C--:B------:R-:W-:Y:S02]  /*20780*/  FMUL.FTZ R11, R11, R0.reuse ;  /* 0x000000000b0b7220 */ /* 0x080fe40000410000 */
[-C--:B------:R-:W-:Y:S02]  /*20790*/  FMUL.FTZ R12, R12, R0.reuse ;  /* 0x000000000c0c7220 */ /* 0x080fe40000410000 */
[-C--:B------:R-:W-:Y:S01]  /*207a0*/  FMUL.FTZ R13, R13, R0.reuse ;  /* 0x000000000d0d7220 */ /* 0x080fe20000410000 */
[----:B------:R-:W3:Y:S01]  /*207b0*/  MUFU.TANH R194, R6 ;  /* 0x0000000600c27308 */ /* 0x000ee20000002400 */
        /* <DEDUP_REMOVED lines=9> */
[----:B----4-:R-:W4:Y:S09]  /*20850*/  LDSM.16.M88.4 R4, [R213+0x7000] ;  /* 0x00700000d504783b */ /* 0x010f320000000200 */
[----:B------:R-:W1:Y:S10]  /*20860*/  MUFU.TANH R191, R10 ;  /* 0x0000000a00bf7308 */ /* 0x000e740000002400 */
[----:B------:R1:W1:Y:S10]  /*20870*/  MUFU.TANH R192, R11 ;  /* 0x0000000b00c07308 */ /* 0x0002740000002400 */
[----:B------:R2:W2:Y:S10]  /*20880*/  MUFU.TANH R139, R12 ;  /* 0x0000000c008b7308 */ /* 0x0004b40000002400 */
[----:B------:R2:W2:Y:S01]  /*20890*/  MUFU.TANH R172, R13 ;  /* 0x0000000d00ac7308 */ /* 0x0004a20000002400 */
[----:B-1----:R-:W1:Y:S01]  /*208a0*/  LDSM.16.M88.4 R8, [R213+0x7800] ;  /* 0x00780000d508783b */ /* 0x002e620000000200 */
[----:B------:R-:W-:Y:S08]  /*208b0*/  DEPBAR.LE SB0, 0x0 ;  /* 0x000080000000791a */ /* 0x000ff00000000000 */
[----:B------:R1:W1:Y:S01]  /*208c0*/  MUFU.TANH R178, R14 ;  /* 0x0000000e00b27308 */ /* 0x0002620000002400 */
[----:B------:R-:W-:Y:S01]  /*208d0*/  BAR.SYNC.DEFER_BLOCKING 0x0 ;  /* 0x0000000000007b1d */ /* 0x000fe20000010000 */
[C---:B----4-:R-:W-:Y:S08]  /*208e0*/  HMMA.16816.F32.BF16 R20, R196.reuse, R4, R20 ;  /* 0x00000004c414723c */ /* 0x050ff00000041814 */
[----:B------:R4:W1:Y:S01]  /*208f0*/  MUFU.TANH R181, R15 ;  /* 0x0000000f00b57308 */ /* 0x0008620000002400 */
[C---:B------:R-:W-:Y:S09]  /*20900*/  HMMA.16816.F32.BF16 R24, R196.reuse, R6, R24 ;  /* 0x00000006c418723c */ /* 0x040ff20000041818 */
[----:B------:R4:W2:Y:S06]  /*20910*/  MUFU.TANH R173, R16 ;  /* 0x0000001000ad7308 */ /* 0x0008ac0000002400 */
[-C--:B------:R-:W-:Y:S02]  /*20920*/  FMUL.FTZ R20, R20, R0.reuse ;  /* 0x0000000014147220 */ /* 0x080fe40000410000 */
[-C--:B------:R-:W-:Y:S02]  /*20930*/  FMUL.FTZ R21, R21, R0.reuse ;  /* 0x0000000015157220 */ /* 0x080fe40000410000 */
[----:B------:R4:W2:Y:S01]  /*20940*/  MUFU.TANH R174, R17 ;  /* 0x0000001100ae7308 */ /* 0x0008a20000002400 */
[-C--:B------:R-:W-:Y:S02]  /*20950*/  FMUL.FTZ R22, R22, R0.reuse ;  /* 0x0000000016167220 */ /* 0x080fe40000410000 */
[-C--:B------:R-:W-:Y:S01]  /*20960*/  FMUL.FTZ R23, R23, R0.reuse ;  /* 0x0000000017177220 */ /* 0x080fe20000410000 */
[C---:B-1----:R-:W-:Y:S03]  /*20970*/  HMMA.16816.F32.BF16 R28, R196.reuse, R8, R28 ;  /* 0x00000008c41c723c */ /* 0x042fe6000004181c */
[-C--:B------:R-:W-:Y:S02]  /*20980*/  FMUL.FTZ R24, R24, R0.reuse ;  /* 0x0000000018187220 */ /* 0x080fe40000410000 */
[-C--:B------:R-:W-:Y:S01]  /*20990*/  FMUL.FTZ R25, R25, R0.reuse ;  /* 0x0000000019197220 */ /* 0x080fe20000410000 */
[----:B------:R4:W1:Y:S01]  /*209a0*/  MUFU.TANH R180, R18 ;  /* 0x0000001200b47308 */ /* 0x0008620000002400 */
[-C--:B------:R-:W-:Y:S01]  /*209b0*/  FMUL.FTZ R26, R26, R0.reuse ;  /* 0x000000001a1a7220 */ /* 0x080fe20000410000 */
[----:B------:R-:W-:Y:S04]  /*209c0*/  HMMA.16816.F32.BF16 R32, R196, R10, R32 ;  /* 0x0000000ac420723c */ /* 0x000fe80000041820 */
[-C--:B------:R-:W-:Y:S04]  /*209d0*/  FMUL.FTZ R27, R27, R0.reuse ;  /* 0x000000001b1b7220 */ /* 0x080fe80000410000 */
[----:B------:R4:W1:Y:S08]  /*209e0*/  MUFU.TANH R186, R19 ;  /* 0x0000001300ba7308 */ /* 0x0008700000002400 */
[-C--:B------:R-:W-:Y:S02]  /*209f0*/  FMUL.FTZ R28, R28, R0.reuse ;  /* 0x000000001c1c7220 */ /* 0x080fe40000410000 */
[----:B------:R4:W1:Y:S01]  /*20a00*/  MUFU.TANH R190, R20 ;  /* 0x0000001400be7308 */ /* 0x0008620000002400 */
        /* <DEDUP_REMOVED lines=19> */
[----:B------:R-:W1:Y:S10]  /*20b40*/  MUFU.TANH R33, R33 ;  /* 0x0000002100217308 */ /* 0x000e740000002400 */
[----:B------:R4:W1:Y:S10]  /*20b50*/  MUFU.TANH R138, R34 ;  /* 0x00000022008a7308 */ /* 0x0008740000002400 */
[----:B------:R-:W1:Y:S01]  /*20b60*/  MUFU.TANH R2, R2 ;  /* 0x0000000200027308 */ /* 0x000e620000002400 */
[----:B------:R-:W-:-:S05]  /*20b70*/  @!P0 BRA `(.L_x_5099) ;  /* 0x00000be000008947 */ /* 0x000fca0003800000 */
[----:B--23--:R-:W-:Y:S01]  /*20b80*/  ISETP.NE.U32.AND P0, PT, R240, RZ, PT ;  /* 0x000000fff000720c */ /* 0x00cfe20003f05070 */
[----:B------:R-:W-:Y:S03]  /*20b90*/  BSSY B0, `(.L_x_5100) ;  /* 0x0000048000007945 */ /* 0x000fe60003800000 */
[----:B------:R-:W-:Y:S11]  /*20ba0*/  ISETP.NE.AND.EX P0, PT, R241, RZ, PT, P0 ;  /* 0x000000fff100720c */ /* 0x000ff60003f05300 */
[----:B------:R-:W-:Y:S02]  /*20bb0*/  @!UPT UIADD3 URZ, URZ, URZ, URZ ;  /* 0x0000003f3f3ff290 */ /* 0x000fe4000fffe03f */
[----:B------:R-:W-:-:S05]  /*20bc0*/  @!P0 BRA `(.L_x_5101) ;  /* 0x0000040000008947 */ /* 0x000fca0003800000 */
[----:B------:R-:W-:Y:S01]  /*20bd0*/  IMAD.SHL.U32 R9, R238, 0x40, RZ ;  /* 0x00000040ee097824 */ /* 0x000fe200078e00ff */
[----:B------:R-:W-:Y:S02]  /*20be0*/  ULDC.64 UR4, c[0x0][0x118] ;  /* 0x0000460000047ab9 */ /* 0x000fe40000000a00 */
[----:B------:R-:W2:Y:S02]  /*20bf0*/  LD.E R3, [R134.64+0x170] ;  /* 0x0001700486037980 */ /* 0x000ea4000c101900 */
[----:B------:R-:W-:Y:S04]  /*20c00*/  IADD3 R10, R9, -0x40, RZ ;  /* 0xffffffc0090a7810 */ /* 0x000fe80007ffe0ff */
        /* <DEDUP_REMOVED lines=9> */
[--C-:B--2---:R-:W-:Y:S04]  /*20ca0*/  IMAD.MOV R4, RZ, RZ, -R5.reuse ;  /* 0x000000ffff047224 */ /* 0x104fe800078e0a05 */
[----:B------:R-:W-:Y:S02]  /*20cb0*/  IMAD R7, R4, R0, RZ ;  /* 0x0000000004077224 */ /* 0x000fe400078e02ff */
[----:B------:R-:W-:Y:S04]  /*20cc0*/  IMAD.MOV.U32 R4, RZ, RZ, RZ ;  /* 0x000000ffff047224 */ /* 0x000fe800078e00ff */
[----:B------:R-:W-:Y:S01]  /*20cd0*/  IMAD.HI.U32 R5, R5, R7, R4 ;  /* 0x0000000705057227 */ /* 0x000fe200078e0004 */
[----:B------:R-:W-:Y:S02]  /*20ce0*/  IABS R7, R9 ;  /* 0x0000000900077213 */ /* 0x000fe40000000000 */
[----:B------:R-:W-:Y:S03]  /*20cf0*/  LOP3.LUT R9, R9, R3, RZ, 0x3c, !PT ;  /* 0x0000000309097212 */ /* 0x000fe600078e3cff */
[C---:B------:R-:W-:Y:S04]  /*20d00*/  IMAD.HI.U32 R4, R5.reuse, R6, RZ ;  /* 0x0000000605047227 */ /* 0x040fe800078e00ff */
        /* <DEDUP_REMOVED lines=12> */
[----:B------:R-:W-:Y:S01]  /*20dd0*/  LOP3.LUT R0, RZ, R3, RZ, 0x33, !PT ;  /* 0x00000003ff007212 */ /* 0x000fe200078e33ff */
[----:B------:R-:W2:Y:S04]  /*20de0*/  LD.E.64 R6, [R134.64+0x38] ;  /* 0x0000380486067980 */ /* 0x000ea8000c101b00 */
[----:B------:R-:W-:Y:S02]  /*20df0*/  @P1 IADD3 R4, R4, 0x1, RZ ;  /* 0x0000000104041810 */ /* 0x000fe40007ffe0ff */
[----:B------:R-:W-:Y:S03]  /*20e00*/  ISETP.GE.AND P1, PT, R9, RZ, PT ;  /* 0x000000ff0900720c */ /* 0x000fe60003f26270 */
[----:B------:R-:W-:Y:S01]  /*20e10*/  @!P0 IMAD.MOV R4, RZ, RZ, -R4 ;  /* 0x000000ffff048224 */ /* 0x000fe200078e0a04 */
[----:B------:R-:W-:Y:S02]  /*20e20*/  @P2 IADD3 R5, R5, 0x1, RZ ;  /* 0x0000000105052810 */ /* 0x000fe40007ffe0ff */
[----:B------:R-:W-:Y:S04]  /*20e30*/  ISETP.NE.AND P2, PT, R3, RZ, PT ;  /* 0x000000ff0300720c */ /* 0x000fe80003f45270 */
[----:B------:R-:W-:Y:S03]  /*20e40*/  SEL R4, R0, R4, !P2 ;  /* 0x0000000400047207 */ /* 0x000fe60005000000 */
[----:B------:R-:W-:Y:S01]  /*20e50*/  @!P1 IMAD.MOV R5, RZ, RZ, -R5 ;  /* 0x000000ffff059224 */ /* 0x000fe200078e0a05 */
[CC--:B------:R-:W-:Y:S04]  /*20e60*/  LEA R10, P1, R4.reuse, R240.reuse, 0x2 ;  /* 0x000000f0040a7211 */ /* 0x0c0fe800078210ff */
[----:B------:R-:W-:Y:S02]  /*20e70*/  LEA.HI.X.SX32 R11, R4, R241, 0x2, P1 ;  /* 0x000000f1040b7211 */ /* 0x000fe400008f16ff */
[----:B------:R-:W-:Y:S03]  /*20e80*/  SEL R5, R0, R5, !P2 ;  /* 0x0000000500057207 */ /* 0x000fe60005000000 */
[----:B------:R3:W5:Y:S01]  /*20e90*/  LD.E R12, [R10.64] ;  /* 0x000000040a0c7980 */ /* 0x000762000c101900 */
[C---:B------:R-:W-:Y:S01]  /*20ea0*/  LEA R8, P0, R5.reuse, R240, 0x2 ;  /* 0x000000f005087211 */ /* 0x040fe200078010ff */
[C---:B------:R-:W-:Y:S03]  /*20eb0*/  IMAD.IADD R4, R5.reuse, 0x1, -R4 ;  /* 0x0000000105047824 */ /* 0x040fe600078e0a04 */
[----:B------:R-:W-:Y:S01]  /*20ec0*/  LEA.HI.X.SX32 R9, R5, R241, 0x2, P0 ;  /* 0x000000f105097211 */ /* 0x000fe200000f16ff */
[----:B------:R-:W-:Y:S04]  /*20ed0*/  IMAD R3, R3, R4, -0x40 ;  /* 0xffffffc003037424 */ /* 0x000fe800078e0204 */
[----:B---3--:R3:W5:Y:S01]  /*20ee0*/  LD.E R11, [R8.64] ;  /* 0x00000004080b7980 */ /* 0x008762000c101900 */
[----:B------:R-:W-:Y:S03]  /*20ef0*/  SHF.R.S32.HI R10, RZ, 0x1f, R3 ;  /* 0x0000001fff0a7819 */ /* 0x000fe60000011403 */
[----:B---3--:R-:W3:Y:S01]  /*20f00*/  LD.E.64 R8, [R134.64+0x20] ;  /* 0x0000200486087980 */ /* 0x008ee2000c101b00 */
[-C--:B--2---:R-:W-:Y:S02]  /*20f10*/  IMAD R0, R7, R3.reuse, RZ ;  /* 0x0000000307007224 */ /* 0x084fe400078e02ff */
[C---:B------:R-:W-:Y:S04]  /*20f20*/  IMAD.WIDE.U32 R4, R6.reuse, R3, RZ ;  /* 0x0000000306047225 */ /* 0x040fe800078e00ff */
[----:B------:R-:W-:Y:S04]  /*20f30*/  IMAD R6, R6, R10, R0 ;  /* 0x0000000a06067224 */ /* 0x000fe800078e0200 */
[----:B------:R-:W-:Y:S02]  /*20f40*/  IMAD.IADD R5, R5, 0x1, R6 ;  /* 0x0000000105057824 */ /* 0x000fe400078e0206 */
[----:B-----5:R-:W-:Y:S05]  /*20f50*/  IMAD.IADD R11, R12, 0x1, -R11 ;  /* 0x000000010c0b7824 */ /* 0x020fea00078e0a0b */
[----:B------:R-:W-:Y:S01]  /*20f60*/  SHF.R.S32.HI R0, RZ, 0x1f, R11 ;  /* 0x0000001fff007819 */ /* 0x000fe2000001140b */
[----:B---3--:R-:W-:Y:S02]  /*20f70*/  IMAD R6, R9, R11, RZ ;  /* 0x0000000b09067224 */ /* 0x008fe400078e02ff */
[----:B------:R-:W-:Y:S04]  /*20f80*/  IMAD.WIDE.U32 R4, R11, R8, R4 ;  /* 0x000000080b047225 */ /* 0x000fe800078e0004 */
[----:B------:R-:W-:Y:S04]  /*20f90*/  IMAD R6, R8, R0, R6 ;  /* 0x0000000008067224 */ /* 0x000fe800078e0206 */
[----:B------:R-:W-:Y:S02]  /*20fa0*/  IMAD.IADD R6, R5, 0x1, R6 ;  /* 0x0000000105067824 */ /* 0x000fe400078e0206 */
[----:B------:R-:W-:Y:S01]  /*20fb0*/  IMAD.MOV.U32 R5, RZ, RZ, R4 ;  /* 0x000000ffff057224 */ /* 0x000fe200078e0004 */
[----:B------:R-:W-:-:S05]  /*20fc0*/  BRA `(.L_x_5102) ;  /* 0x0000004000007947 */ /* 0x000fca0003800000 */
.L_x_5101:
[----:B------:R-:W-:Y:S02]  /*20fd0*/  ULDC.64 UR4, c[0x0][0x118] ;  /* 0x0000460000047ab9 */ /* 0x000fe40000000a00 */
[----:B------:R-:W2:Y:S02]  /*20fe0*/  LD.E R5, [R134.64+0x38] ;  /* 0x0000380486057980 */ /* 0x000ea4000c101900 */
[----:B--2---:R-:W-:Y:S04]  /*20ff0*/  LEA R5, -R5, RZ, 0x6 ;  /* 0x000000ff05057211 */ /* 0x004fe800078e31ff */
[----:B------:R-:W-:Y:S02]  /*21000*/  SHF.R.S32.HI R6, RZ, 0x1f, R5 ;  /* 0x0000001fff067819 */ /* 0x000fe40000011405 */
.L_x_5102:
[----:B------:R-:W-:Y:S05]  /*21010*/  BSYNC B0 ;  /* 0x0000000000007941 */ /* 0x000fea0003800000 */
.L_x_5100:
[C---:B------:R-:W-:Y:S01]  /*21020*/  LEA R4, P0, R5.reuse, R245, 0x1 ;  /* 0x000000f505047211 */ /* 0x040fe200078008ff */
[----:B------:R-:W-:Y:S01]  /*21030*/  ULDC.64 UR4, c[0x0][0x118] ;  /* 0x0000460000047ab9 */ /* 0x000fe20000000a00 */
[C---:B------:R-:W-:Y:S02]  /*21040*/  IADD3 R3, P1, R5.reuse, R247, RZ ;  /* 0x000000f705037210 */ /* 0x040fe40007f3e0ff */
[-C--:B------:R-:W-:Y:S02]  /*21050*/  LEA.HI.X R5, R5, R246.reuse, R6, 0x1, P0 ;  /* 0x000000f605057211 */ /* 0x080fe400000f0c06 */
[CC--:B----4-:R-:W-:Y:S01]  /*21060*/  @P5 LEA R26, P0, R3.reuse, R245.reuse, 0x1 ;  /* 0x000000f5031a5211 */ /* 0x0d0fe200078008ff */
        /* <DEDUP_REMOVED lines=9> */
[-CC-:B------:R-:W-:Y:S01]  /*21100*/  @P5 LEA.HI.X R27, R3, R246.reuse, R7.reuse, 0x1, P0 ;  /* 0x000000f6031b5211 */ /* 0x180fe200000f0c07 */
        /* <DEDUP_REMOVED lines=101> */
.L_x_5099:
[----:B--23--:R-:W-:Y:S05]  /*21760*/  BSYNC B1 ;  /* 0x0000000000017941 */ /* 0x00cfea0003800000 */
.L_x_5098:
[----:B------:R-:W2:Y:S01]  /*21770*/  LDL R0, [R1] ;  /* 0x0000000001007983 */ /* 0x000ea20000100800 */
[----:B------:R-:W-:Y:S03]  /*21780*/  ULDC.64 UR4, c[0x0][0x118] ;  /* 0x0000460000047ab9 */ /* 0x000fe60000000a00 */
[----:B------:R3:W5:Y:S04]  /*21790*/  LD.E R132, [R134.64+0xdc] ;  /* 0x0000dc0486847980 */ /* 0x000768000c101900 */
[----:B----4-:R-:W-:Y:S01]  /*217a0*/  LDSM.16.MT88.4 R28, [R212+0x10000] ;  /* 0x01000000d41c783b */ /* 0x010fe20000004200 */
[----:B--2---:R-:W-:Y:S05]  /*217b0*/  IMAD R0, R238, -0x40, R0 ;  /* 0xffffffc0ee007824 */ /* 0x004fea00078e0200 */
[C---:B------:R-:W-:Y:S02]  /*217c0*/  IADD3 R3, R0.reuse, 0x8, RZ ;  /* 0x0000000800037810 */ /* 0x040fe40007ffe0ff */
[----:B------:R-:W-:Y:S02]  /*217d0*/  IADD3 R4, R0, -0x1, RZ ;  /* 0xffffffff00047810 */ /* 0x000fe40007ffe0ff */
[----:B------:R-:W-:Y:S02]  /*217e0*/  ISETP.GE.AND P1, PT, R3, RZ, PT ;  /* 0x000000ff0300720c */ /* 0x000fe40003f26270 */
[----:B------:R-:W-:Y:S02]  /*217f0*/  ISETP.GE.AND P0, PT, R4, RZ, PT ;  /* 0x000000ff0400720c */ /* 0x000fe40003f06270 */
[C---:B------:R-:W-:Y:S02]  /*21800*/  IADD3 R5, R0.reuse, 0x7, RZ ;  /* 0x0000000700057810 */ /* 0x040fe40007ffe0ff */
[C---:B------:R-:W-:Y:S02]  /*21810*/  IADD3 R6, R0.reuse, -0x8, RZ ;  /* 0xfffffff800067810 */ /* 0x040fe40007ffe0ff */
[C---:B------:R-:W-:Y:S02]  /*21820*/  IADD3 R7, R0.reuse, -0x11, RZ ;  /* 0xffffffef00077810 */ /* 0x040fe40007ffe0ff */
[----:B------:R-:W-:Y:S02]  /*21830*/  IABS R22, R0 ;  /* 0x0000000000167213 */ /* 0x000fe40000000000 */
[C---:B------:R-:W-:Y:S02]  /*21840*/  IADD3 R8, R0.reuse, -0x28, RZ ;  /* 0xffffffd800087810 */ /* 0x040fe40007ffe0ff */
[C---:B------:R-:W-:Y:S02]  /*21850*/  @!P1 IADD3 R3, -R0.reuse, -0x8, RZ ;  /* 0xfffffff800039810 */ /* 0x040fe40007ffe1ff */
[----:B------:R-:W-:Y:S01]  /*21860*/  @!P0 IADD3 R4, -R0, 0x1, RZ ;  /* 0x0000000100048810 */ /* 0x000fe20007ffe1ff */
[----:B------:R-:W2:Y:S01]  /*21870*/  I2F R22, R22 ;  /* 0x0000001600167306 */ /* 0x000ea20000201400 */
[----:B------:R-:W-:Y:S02]  /*21880*/  ISETP.GE.AND P1, PT, R5, RZ, PT ;  /* 0x000000ff0500720c */ /* 0x000fe40003f26270 */
[----:B------:R-:W-:Y:S07]  /*21890*/  ISETP.GE.AND P0, PT, R6, RZ, PT ;  /* 0x000000ff0600720c */ /* 0x000fee0003f06270 */
[----:B------:R4:W1:Y:S04]  /*218a0*/  I2F R17, R4 ;  /* 0x0000000400117306 */ /* 0x0008680000201400 */
[C---:B------:R-:W-:Y:S02]  /*218b0*/  @!P1 IADD3 R5, -R0.reuse, -0x7, RZ ;  /* 0xfffffff900059810 */ /* 0x040fe40007ffe1ff */
[C---:B------:R-:W-:Y:S04]  /*218c0*/  @!P0 IADD3 R6, -R0.reuse, 0x8, RZ ;  /* 0x0000000800068810 */ /* 0x040fe80007ffe1ff */
[----:B------:R3:W3:Y:S01]  /*218d0*/  I2F R18, R3 ;  /* 0x0000000300127306 */ /* 0x0006e20000201400 */
[CC--:B--2---:R-:W-:Y:S02]  /*218e0*/  FFMA.FTZ R19, -R133.reuse, R22.reuse, R201 ;  /* 0x0000001685137223 */ /* 0x0c4fe400000101c9 */
[C---:B------:R-:W-:Y:S07]  /*218f0*/  FFMA.FTZ R22, -R133.reuse, R22, R191 ;  /* 0x0000001685167223 */ /* 0x040fee00000101bf */
[----:B------:R-:W2:Y:S01]  /*21900*/  I2F R16, R6 ;  /* 0x0000000600107306 */ /* 0x000ea20000201400 */
[----:B----4-:R-:W-:Y:S01]  /*21910*/  IADD3 R4, R0, -0x9, RZ ;  /* 0xfffffff700047810 */ /* 0x010fe20007ffe0ff */
[CC--:B-1----:R-:W-:Y:S02]  /*21920*/  FFMA.FTZ R21, -R133.reuse, R17.reuse, R202 ;  /* 0x0000001185157223 */ /* 0x0c2fe400000101ca */
[C---:B------:R-:W-:Y:S01]  /*21930*/  FFMA.FTZ R24, -R133.reuse, R17, R192 ;  /* 0x0000001185187223 */ /* 0x040fe200000101c0 */
[----:B------:R-:W-:Y:S05]  /*21940*/  ISETP.GE.AND P1, PT, R4, RZ, PT ;  /* 0x000000ff0400720c */ /* 0x000fea0003f26270 */
[----:B------:R-:W1:Y:S01]  /*21950*/  I2F R23, R5 ;  /* 0x0000000500177306 */ /* 0x000e620000201400 */
[C---:B---3--:R-:W-:Y:S01]  /*21960*/  IADD3 R3, R0.reuse, -0x10, RZ ;  /* 0xfffffff000037810 */ /* 0x048fe20007ffe0ff */
[----:B------:R-:W-:Y:S03]  /*21970*/  FFMA.FTZ R18, -R133, R18, R194 ;  /* 0x0000001285127223 */ /* 0x000fe600000101c2 */
[----:B------:R-:W-:Y:S03]  /*21980*/  ISETP.GE.AND P0, PT, R3, RZ, PT ;  /* 0x000000ff0300720c */ /* 0x000fe60003f06270 */
[C---:B------:R-:W-:Y:S02]  /*21990*/  @!P1 IADD3 R4, -R0.reuse, 0x9, RZ ;  /* 0x0000000900049810 */ /* 0x040fe40007ffe1ff */
[----:B------:R-:W-:Y:S01]  /*219a0*/  ISETP.GE.AND P1, PT, R7, RZ, PT ;  /* 0x000000ff0700720c */ /* 0x000fe20003f26270 */
[CC--:B--2---:R-:W-:Y:S01]  /*219b0*/  FFMA.FTZ R20, -R133.reuse, R16.reuse, R195 ;  /* 0x0000001085147223 */ /* 0x0c4fe200000101c3 */
[----:B------:R2:W3:Y:S01]  /*219c0*/  I2F R15, R4 ;  /* 0x00000004000f7306 */ /* 0x0004e20000201400 */
[C---:B------:R-:W-:Y:S01]  /*219d0*/  IADD3 R6, R0.reuse, -0x18, RZ ;  /* 0xffffffe800067810 */ /* 0x040fe20007ffe0ff */
[C---:B------:R-:W-:Y:S04]  /*219e0*/  FFMA.FTZ R178, -R133.reuse, R16, R178 ;  /* 0x0000001085b27223 */ /* 0x040fe800000101b2 */
[----:B------:R-:W-:Y:S02]  /*219f0*/  @!P0 IADD3 R3, -R0, 0x10, RZ ;  /* 0x0000001000038810 */ /* 0x000fe40007ffe1ff */
[----:B------:R-:W-:Y:S01]  /*21a00*/  ISETP.GE.AND P0, PT, R6, RZ, PT ;  /* 0x000000ff0600720c */ /* 0x000fe20003f06270 */
[----:B-1----:R-:W-:Y:S01]  /*21a10*/  FFMA.FTZ R23, -R133, R23, R200 ;  /* 0x0000001785177223 */ /* 0x002fe200000101c8 */
[----:B------:R1:W4:Y:S01]  /*21a20*/  I2F R14, R3 ;  /* 0x00000003000e7306 */ /* 0x0003220000201400 */
[C---:B------:R-:W-:Y:S02]  /*21a30*/  IADD3 R5, R0.reuse, -0x19, RZ ;  /* 0xffffffe700057810 */ /* 0x040fe40007ffe0ff */
[C---:B------:R-:W-:Y:S02]  /*21a40*/  @!P1 IADD3 R7, -R0.reuse, 0x11, RZ ;  /* 0x0000001100079810 */ /* 0x040fe40007ffe1ff */
[----:B------:R-:W-:Y:S05]  /*21a50*/  ISETP.GE.AND P1, PT, R5, RZ, PT ;  /* 0x000000ff0500720c */ /* 0x000fea0003f26270 */
[----:B------:R-:W5:Y:S01]  /*21a60*/  I2F R13, R7 ;  /* 0x00000007000d7306 */ /* 0x000f620000201400 */
[C---:B------:R-:W-:Y:S02]  /*21a70*/  @!P0 IADD3 R6, -R0.reuse, 0x18, RZ ;  /* 0x0000001800068810 */ /* 0x040fe40007ffe1ff */
[C---:B--2---:R-:W-:Y:S01]  /*21a80*/  IADD3 R4, R0.reuse, -0x20, RZ ;  /* 0xffffffe000047810 */ /* 0x044fe20007ffe0ff */
[CC--:B---3--:R-:W-:Y:S02]  /*21a90*/  FFMA.FTZ R17, -R133.reuse, R15.reuse, R193 ;  /* 0x0000000f85117223 */ /* 0x0c8fe400000101c1 */
[C---:B------:R-:W-:Y:S02]  /*21aa0*/  FFMA.FTZ R181, -R133.reuse, R15, R181 ;  /* 0x0000000f85b57223 */ /* 0x040fe400000101b5 */
[----:B------:R-:W-:Y:S02]  /*21ab0*/  @!P1 IADD3 R5, -R0, 0x19, RZ ;  /* 0x0000001900059810 */ /* 0x000fe40007ffe1ff */
[----:B------:R-:W-:Y:S01]  /*21ac0*/  ISETP.GE.AND P0, PT, R4, RZ, PT ;  /* 0x000000ff0400720c */ /* 0x000fe20003f06270 */
[----:B------:R2:W3:Y:S01]  /*21ad0*/  I2F R12, R6 ;  /* 0x00000006000c7306 */ /* 0x0004e20000201400 */
[C---:B-1----:R-:W-:Y:S01]  /*21ae0*/  IADD3 R3, R0.reuse, -0x21, RZ ;  /* 0xffffffdf00037810 */ /* 0x042fe20007ffe0ff */
[CC--:B----4-:R-:W-:Y:S02]  /*21af0*/  FFMA.FTZ R139, -R133.reuse, R14.reuse, R139 ;  /* 0x0000000e858b7223 */ /* 0x0d0fe4000001018b */
[----:B------:R-:W-:Y:S01]  /*21b00*/  FFMA.FTZ R180, -R133, R14, R180 ;  /* 0x0000000e85b47223 */ /* 0x000fe200000101b4 */
[----:B------:R-:W-:Y:S05]  /*21b10*/  ISETP.GE.AND P1, PT, R3, RZ, PT ;  /* 0x000000ff0300720c */ /* 0x000fea0003f26270 */
[----:B------:R1:W4:Y:S02]  /*21b20*/  I2F R11, R5 ;  /* 0x00000005000b7306 */ /* 0x0003240000201400 */
[----:B------:R-:W-:Y:S01]  /*21b30*/  @!P0 IADD3 R4, -R0, 0x20, RZ ;  /* 0x0000002000048810 */ /* 0x000fe20007ffe1ff */
[CC--:B-----5:R-:W-:Y:S01]  /*21b40*/  FFMA.FTZ R172, -R133.reuse, R13.reuse, R172 ;  /* 0x0000000d85ac7223 */ /* 0x0e0fe200000101ac */
[----:B------:R-:W-:Y:S01]  /*21b50*/  ISETP.GE.AND P0, PT, R8, RZ, PT ;  /* 0x000000ff0800720c */ /* 0x000fe20003f06270 */
[----:B------:R-:W-:Y:S01]  /*21b60*/  FFMA.FTZ R186, -R133, R13, R186 ;  /* 0x0000000d85ba7223 */ /* 0x000fe200000101ba */
[C---:B------:R-:W-:Y:S02]  /*21b70*/  IADD3 R7, R0.reuse, -0x29, RZ ;  /* 0xffffffd700077810 */ /* 0x040fe40007ffe0ff */
[C---:B------:R-:W-:Y:S02]  /*21b80*/  @!P1 IADD3 R3, -R0.reuse, 0x21, RZ ;  /* 0x0000002100039810 */ /* 0x040fe40007ffe1ff */
[----:B------:R5:W5:Y:S01]  /*21b90*/  I2F R10, R4 ;  /* 0x00000004000a7306 */ /* 0x000b620000201400 */
[----:B------:R-:W-:Y:S02]  /*21ba0*/  ISETP.GE.AND P4, PT, R7, RZ, PT ;  /* 0x000000ff0700720c */ /* 0x000fe40003f86270 */
[C---:B--2---:R-:W-:Y:S01]  /*21bb0*/  IADD3 R6, R0.reuse, -0x30, RZ ;  /* 0xffffffd000067810 */ /* 0x044fe20007ffe0ff */
[CC--:B---3--:R-:W-:Y:S03]  /*21bc0*/  FFMA.FTZ R173, -R133.reuse, R12.reuse, R173 ;  /* 0x0000000c85ad7223 */ /* 0x0c8fe600000101ad */
[----:B------:R-:W-:Y:S01]  /*21bd0*/  @!P0 IADD3 R8, -R0, 0x28, RZ ;  /* 0x0000002800088810 */ /* 0x000fe20007ffe1ff */
[C---:B------:R-:W-:Y:S01]  /*21be0*/  FFMA.FTZ R188, -R133.reuse, R12, R188 ;  /* 0x0000000c85bc7223 */ /* 0x040fe200000101bc */
[----:B------:R-:W-:Y:S01]  /*21bf0*/  ISETP.GE.AND P3, PT, R6, RZ, PT ;  /* 0x000000ff0600720c */ /* 0x000fe20003f66270 */
[----:B------:R-:W-:Y:S01]  /*21c00*/  LDSM.16.MT88.4 R12, [R209+0x10000] ;  /* 0x01000000d10c783b */ /* 0x000fe20000004200 */
[----:B------:R2:W3:Y:S01]  /*21c10*/  I2F R9, R3 ;  /* 0x0000000300097306 */ /* 0x0004e20000201400 */
[C---:B-1----:R-:W-:Y:S01]  /*21c20*/  IADD3 R5, R0.reuse, -0x38, RZ ;  /* 0xffffffc800057810 */ /* 0x042fe20007ffe0ff */
[CC--:B----4-:R-:W-:Y:S01]  /*21c30*/  FFMA.FTZ R174, -R133.reuse, R11.reuse, R174 ;  /* 0x0000000b85ae7223 */ /* 0x0d0fe200000101ae */
[C---:B------:R-:W-:Y:S01]  /*21c40*/  @!P4 IADD3 R7, -R0.reuse, 0x29, RZ ;  /* 0x000000290007c810 */ /* 0x040fe20007ffe1ff */
[----:B------:R-:W-:Y:S01]  /*21c50*/  FFMA.FTZ R187, -R133, R11, R187 ;  /* 0x0000000b85bb7223 */ /* 0x000fe200000101bb */
[----:B------:R-:W-:Y:S05]  /*21c60*/  ISETP.GE.AND P1, PT, R5, RZ, PT ;  /* 0x000000ff0500720c */ /* 0x000fea0003f26270 */
[----:B------:R-:W1:Y:S01]  /*21c70*/  I2F R8, R8 ;  /* 0x0000000800087306 */ /* 0x000e620000201400 */
[C---:B------:R-:W-:Y:S02]  /*21c80*/  @!P3 IADD3 R6, -R0.reuse, 0x30, RZ ;  /* 0x000000300006b810 */ /* 0x040fe40007ffe1ff */
[----:B-----5:R-:W-:Y:S01]  /*21c90*/  IADD3 R4, R0, -0x39, RZ ;  /* 0xffffffc700047810 */ /* 0x020fe20007ffe0ff */
[CC--:B------:R-:W-:Y:S02]  /*21ca0*/  FFMA.FTZ R190, -R133.reuse, R10.reuse, R190 ;  /* 0x0000000a85be7223 */ /* 0x0c0fe400000101be */
[C---:B------:R-:W-:Y:S01]  /*21cb0*/  FFMA.FTZ R183, -R133.reuse, R10, R183 ;  /* 0x0000000a85b77223 */ /* 0x040fe200000101b7 */
[----:B------:R-:W-:Y:S02]  /*21cc0*/  ISETP.GE.AND P0, PT, R4, RZ, PT ;  /* 0x000000ff0400720c */ /* 0x000fe40003f06270 */
[C---:B------:R-:W-:Y:S01]  /*21cd0*/  @!P1 IADD3 R5, -R0.reuse, 0x38, RZ ;  /* 0x0000003800059810 */ /* 0x040fe20007ffe1ff */
[----:B------:R-:W4:Y:S01]  /*21ce0*/  I2F R7, R7 ;  /* 0x0000000700077306 */ /* 0x000f220000201400 */
[C---:B--2---:R-:W-:Y:S01]  /*21cf0*/  IADD3 R3, R0.reuse, -0x31, RZ ;  /* 0xffffffcf00037810 */ /* 0x044fe20007ffe0ff */
[CC--:B---3--:R-:W-:Y:S02]  /*21d00*/  FFMA.FTZ R189, -R133.reuse, R9.reuse, R189 ;  /* 0x0000000985bd7223 */ /* 0x0c8fe400000101bd */
[----:B------:R-:W-:Y:S01]  /*21d10*/  FFMA.FTZ R182, -R133, R9, R182 ;  /* 0x0000000985b67223 */ /* 0x000fe200000101b6 */
[----:B------:R-:W-:Y:S05]  /*21d20*/  ISETP.GE.AND P2, PT, R3, RZ, PT ;  /* 0x000000ff0300720c */ /* 0x000fea0003f46270 */
[C---:B------:R-:W-:Y:S01]  /*21d30*/  @!P0 IADD3 R4, -R0.reuse, 0x39, RZ ;  /* 0x0000003900048810 */ /* 0x040fe20007ffe1ff */
[----:B------:R-:W2:Y:S01]  /*21d40*/  I2F R6, R6 ;  /* 0x0000000600067306 */ /* 0x000ea20000201400 */
[CC--:B-1----:R-:W-:Y:S02]  /*21d50*/  FFMA.FTZ R185, -R133.reuse, R8.reuse, R185 ;  /* 0x0000000885b97223 */ /* 0x0c2fe400000101b9 */
[----:B------:R-:W-:Y:S04]  /*21d60*/  FFMA.FTZ R176, -R133, R8, R176 ;  /* 0x0000000885b07223 */ /* 0x000fe800000101b0 */
[----:B------:R-:W-:Y:S03]  /*21d70*/  @!P2 IADD3 R3, -R0, 0x31, RZ ;  /* 0x000000310003a810 */ /* 0x000fe60007ffe1ff */
[----:B------:R-:W1:Y:S01]  /*21d80*/  I2F R5, R5 ;  /* 0x0000000500057306 */ /* 0x000e620000201400 */
[----:B------:R-:W-:Y:S01]  /*21d90*/  FMNMX.FTZ R0, R19, R136, !PT ;  /* 0x0000008813007209 */ /* 0x000fe20007810000 */
[-C--:B----4-:R-:W-:Y:S03]  /*21da0*/  FFMA.FTZ R184, -R133, R7.reuse, R184 ;  /* 0x0000000785b87223 */ /* 0x090fe600000101b8 */
[----:B------:R-:W-:Y:S01]  /*21db0*/  FMNMX.FTZ R135, R21, R0, !PT ;  /* 0x0000000015877209 */ /* 0x000fe20007810000 */
[----:B------:R-:W-:Y:S03]  /*21dc0*/  FFMA.FTZ R175, -R133, R7, R175 ;  /* 0x0000000785af7223 */ /* 0x000fe600000101af */
[----:B------:R-:W-:Y:S01]  /*21dd0*/  FMNMX.FTZ R135, R20, R135, !PT ;  /* 0x0000008714877209 */ /* 0x000fe20007810000 */
[----:B------:R-:W3:Y:S03]  /*21de0*/  I2F R0, R3 ;  /* 0x0000000300007306 */ /* 0x000ee60000201400 */
[----:B------:R-:W-:Y:S01]  /*21df0*/  FMNMX.FTZ R135, R17, R135, !PT ;  /* 0x0000008711877209 */ /* 0x000fe20007810000 */
[CC--:B--2---:R-:W-:Y:S02]  /*21e00*/  FFMA.FTZ R179, -R133.reuse, R6.reuse, R179 ;  /* 0x0000000685b37223 */ /* 0x0c4fe400000101b3 */
[----:B------:R-:W-:Y:S01]  /*21e10*/  FFMA.FTZ R138, -R133, R6, R138 ;  /* 0x00000006858a7223 */ /* 0x000fe2000001018a */
[----:B------:R-:W-:Y:S03]  /*21e20*/  FMNMX.FTZ R135, R139, R135, !PT ;  /* 0x000000878b877209 */ /* 0x000fe60007810000 */
[----:B------:R-:W2:Y:S01]  /*21e30*/  I2F R4, R4 ;  /* 0x0000000400047306 */ /* 0x000ea20000201400 */
[----:B------:R-:W-:Y:S01]  /*21e40*/  FMNMX.FTZ R135, R172, R135, !PT ;  /* 0x00000087ac877209 */ /* 0x000fe20007810000 */
[----:B-1----:R-:W-:Y:S03]  /*21e50*/  FFMA.FTZ R201, -R133, R5, R32 ;  /* 0x0000000585c97223 */ /* 0x002fe60000010120 */
[----:B------:R-:W-:Y:S04]  /*21e60*/  FMNMX.FTZ R135, R173, R135, !PT ;  /* 0x00000087ad877209 */ /* 0x000fe80007810000 */
[----:B------:R-:W-:Y:S04]  /*21e70*/  FMNMX.FTZ R135, R174, R135, !PT ;  /* 0x00000087ae877209 */ /* 0x000fe80007810000 */
[----:B------:R-:W-:Y:S01]  /*21e80*/  FMNMX.FTZ R135, R190, R135, !PT ;  /* 0x00000087be877209 */ /* 0x000fe20007810000 */
[CC--:B---3--:R-:W-:Y:S01]  /*21e90*/  FFMA.FTZ R177, -R133.reuse, R0.reuse, R177 ;  /* 0x0000000085b17223 */ /* 0x0c8fe200000101b1 */
[----:B------:R-:W-:Y:S01]  /*21ea0*/  FMNMX.FTZ R3, R18, R137, !PT ;  /* 0x0000008912037209 */ /* 0x000fe20007810000 */
[----:B------:R-:W-:Y:S01]  /*21eb0*/  FFMA.FTZ R2, -R133, R0, R2 ;  /* 0x0000000085027223 */ /* 0x000fe20000010102 */
[----:B------:R-:W-:Y:S02]  /*21ec0*/  FMNMX.FTZ R135, R189, R135, !PT ;  /* 0x00000087bd877209 */ /* 0x000fe40007810000 */
[----:B------:R-:W-:Y:S02]  /*21ed0*/  FMNMX.FTZ R3, R23, R3, !PT ;  /* 0x0000000317037209 */ /* 0x000fe40007810000 */
[----:B------:R-:W-:Y:S02]  /*21ee0*/  FMNMX.FTZ R135, R185, R135, !PT ;  /* 0x00000087b9877209 */ /* 0x000fe40007810000 */
[----:B------:R-:W-:Y:S01]  /*21ef0*/  FMNMX.FTZ R3, R22, R3, !PT ;  /* 0x0000000316037209 */ /* 0x000fe20007810000 */
[----:B--2---:R-:W-:Y:S01]  /*21f00*/  FFMA.FTZ R202, -R133, R4, R33 ;  /* 0x0000000485ca7223 */ /* 0x004fe20000010121 */
        /* <DEDUP_REMOVED lines=11> */
[----:B------:R-:W-:Y:S04]  /*21fc0*/  FMNMX.FTZ R3, R188, R3, !PT ;  /* 0x00000003bc037209 */ /* 0x000fe80007810000 */
[----:B------:R-:W-:Y:S04]  /*21fd0*/  FMNMX.FTZ R3, R187, R3, !PT ;  /* 0x00000003bb037209 */ /* 0x000fe80007810000 */
[----:B------:R-:W-:Y:S04]  /*21fe0*/  FMNMX.FTZ R3, R183, R3, !PT ;  /* 0x00000003b7037209 */ /* 0x000fe80007810000 */
[----:B------:R-:W-:Y:S04]  /*21ff0*/  FMNMX.FTZ R3, R182, R3, !PT ;  /* 0x00000003b6037209 */ /* 0x000fe80007810000 */
[----:B------:R-:W-:Y:S04]  /*22000*/  FMNMX.FTZ R3, R176, R3, !PT ;  /* 0x00000003b0037209 */ /* 0x000fe80007810000 */
[----:B------:R-:W-:Y:S02]  /*22010*/  FMNMX.FTZ R3, R175, R3, !PT ;  /* 0x00000003af037209 */ /* 0x000fe40007810000 */
[----:B-1----:R-:W-:Y:S02]  /*22020*/  FMNMX.FTZ R135, R135, R4, !PT ;  /* 0x0000000487877209 */ /* 0x002fe40007810000 */
[----:B------:R-:W-:Y:S03]  /*22030*/  FMNMX.FTZ R0, R138, R3, !PT ;  /* 0x000000038a007209 */ /* 0x000fe60007810000 */
[----:B------:R-:W1:Y:S01]  /*22040*/  SHFL.BFLY PT, R5, R135, 0x1, 0x1f ;  /* 0x0c201f0087057f89 */ /* 0x000e6200000e0000 */
[----:B------:R-:W-:Y:S07]  /*22050*/  FMNMX.FTZ R0, R2, R0, !PT ;  /* 0x0000000002007209 */ /* 0x000fee0007810000 */
[----:B------:R-:W2:Y:S01]  /*22060*/  SHFL.BFLY PT, R3, R0, 0x2, 0x1f ;  /* 0x0c401f0000037f89 */ /* 0x000ea200000e0000 */
[----:B-1----:R-:W-:Y:S04]  /*22070*/  FMNMX.FTZ R135, R135, R5, !PT ;  /* 0x0000000587877209 */ /* 0x002fe80007810000 */
[C---:B------:R-:W-:Y:S02]  /*22080*/  FSETP.NEU.FTZ.AND P0, PT, R135.reuse, -INF , PT ;  /* 0xff8000008700780b */ /* 0x040fe40003f1d000 */
[----:B--2---:R-:W-:Y:S01]  /*22090*/  FMNMX.FTZ R0, R0, R3, !PT ;  /* 0x0000000300007209 */ /* 0x004fe20007810000 */
[----:B------:R-:W-:Y:S02]  /*220a0*/  FADD.FTZ R3, -R135, R136 ;  /* 0x0000008887037221 */ /* 0x000fe40000010100 */
[----:B------:R-:W-:Y:S02]  /*220b0*/  FMUL.FTZ R136, R132, R135 ;  /* 0x0000008784887220 */ /* 0x000fe40000410000 */
[----:B------:R-:W1:Y:S03]  /*220c0*/  SHFL.BFLY PT, R4, R0, 0x1, 0x1f ;  /* 0x0c201f0000047f89 */ /* 0x000e6600000e0000 */
[----:B------:R-:W-:Y:S05]  /*220d0*/  FSEL R136, R136, RZ, P0 ;  /* 0x000000ff88887208 */ /* 0x000fea0000000000 */
[-CC-:B------:R-:W-:Y:S02]  /*220e0*/  FFMA.FTZ R21, R21, R132.reuse, -R136.reuse ;  /* 0x0000008415157223 */ /* 0x180fe40000010888 */
[-CC-:B------:R-:W-:Y:S02]  /*220f0*/  FFMA.FTZ R20, R20, R132.reuse, -R136.reuse ;  /* 0x0000008414147223 */ /* 0x180fe40000010888 */
[----:B------:R-:W-:Y:S01]  /*22100*/  MUFU.EX2 R239, R21 ;  /* 0x0000001500ef7308 */ /* 0x000fe20000000800 */
[-CC-:B------:R-:W-:Y:S02]  /*22110*/  FFMA.FTZ R19, R19, R132.reuse, -R136.reuse ;  /* 0x0000008413137223 */ /* 0x180fe40000010888 */
[-CC-:B------:R-:W-:Y:S02]  /*22120*/  FFMA.FTZ R17, R17, R132.reuse, -R136.reuse ;  /* 0x0000008411117223 */ /* 0x180fe40000010888 */
[--C-:B------:R-:W-:Y:S05]  /*22130*/  FFMA.FTZ R139, R139, R132, -R136.reuse ;  /* 0x000000848b8b7223 */ /* 0x100fea0000010888 */
[----:B------:R-:W-:Y:S01]  /*22140*/  MUFU.EX2 R237, R20 ;  /* 0x0000001400ed7308 */ /* 0x000fe20000000800 */
[----:B-1----:R-:W-:Y:S01]  /*22150*/  FMNMX.FTZ R134, R0, R4, !PT ;  /* 0x0000000400867209 */ /* 0x002fe20007810000 */
[----:B------:R-:W-:Y:S03]  /*22160*/  FMUL.FTZ R0, R132, R3 ;  /* 0x0000000384007220 */ /* 0x000fe60000410000 */
[C---:B------:R-:W-:Y:S05]  /*22170*/  FSETP.NEU.FTZ.AND P0, PT, R134.reuse, -INF , PT ;  /* 0xff8000008600780b */ /* 0x040fea0003f1d000 */
[----:B------:R1:W2:Y:S10]  /*22180*/  MUFU.EX2 R3, R0 ;  /* 0x0000000000037308 */ /* 0x0002b40000000800 */
[----:B------:R-:W3:Y:S10]  /*22190*/  MUFU.EX2 R207, R19 ;  /* 0x0000001300cf7308 */ /* 0x000ef40000000800 */
[----:B------:R4:W-:Y:S01]  /*221a0*/  MUFU.EX2 R236, R17 ;  /* 0x0000001100ec7308 */ /* 0x0009e20000000800 */
[----:B-1----:R-:W-:Y:S02]  /*221b0*/  FADD.FTZ R0, -R134, R137 ;  /* 0x0000008986007221 */ /* 0x002fe40000010100 */
[C---:B------:R-:W-:Y:S02]  /*221c0*/  FMUL.FTZ R137, R132.reuse, R134 ;  /* 0x0000008684897220 */ /* 0x040fe40000410000 */
[----:B------:R-:W-:Y:S02]  /*221d0*/  FMUL.FTZ R0, R132, R0 ;  /* 0x0000000084007220 */ /* 0x000fe40000410000 */
[----:B--2---:R-:W-:Y:S01]  /*221e0*/  FMUL.FTZ R4, R3, R140 ;  /* 0x0000008c03047220 */ /* 0x004fe20000410000 */
[----:B------:R-:W-:Y:S01]  /*221f0*/  FSEL R137, R137, RZ, P0 ;  /* 0x000000ff89897208 */ /* 0x000fe20000000000 */
[----:B------:R-:W-:Y:S01]  /*22200*/  FMUL.FTZ R5, R3, R141 ;  /* 0x0000008d03057220 */ /* 0x000fe20000410000 */
[----:B------:R1:W-:Y:S01]  /*22210*/  MUFU.EX2 R200, R139 ;  /* 0x0000008b00c87308 */ /* 0x0003e20000000800 */
[----:B---3--:R-:W-:Y:S01]  /*22220*/  F2FP.BF16.PACK_AB R140, R239, R207 ;  /* 0x000000cfef8c723e */ /* 0x008fe200000010ff */
[----:B------:R-:W-:Y:S01]  /*22230*/  FMUL.FTZ R8, R3, R144 ;  /* 0x0000009003087220 */ /* 0x000fe20000410000 */
[----:B------:R-:W-:Y:S01]  /*22240*/  ISETP.GT.AND P0, PT, R238, RZ, PT ;  /* 0x000000ffee00720c */ /* 0x000fe20003f04270 */
[-CC-:B------:R-:W-:Y:S02]  /*22250*/  FFMA.FTZ R23, R23, R132.reuse, -R137.reuse ;  /* 0x0000008417177223 */ /* 0x180fe40000010889 */
[-CC-:B------:R-:W-:Y:S02]  /*22260*/  FFMA.FTZ R22, R22, R132.reuse, -R137.reuse ;  /* 0x0000008416167223 */ /* 0x180fe40000010889 */
[-CC-:B------:R-:W-:Y:S02]  /*22270*/  FFMA.FTZ R18, R18, R132.reuse, -R137.reuse ;  /* 0x0000008412127223 */ /* 0x180fe40000010889 */
[----:B------:R-:W-:Y:S01]  /*22280*/  MUFU.EX2 R205, R23 ;  /* 0x0000001700cd7308 */ /* 0x000fe20000000800 */
[--C-:B------:R-:W-:Y:S02]  /*22290*/  FFMA.FTZ R24, R24, R132, -R137.reuse ;  /* 0x0000008418187223 */ /* 0x100fe40000010889 */
[C---:B------:R-:W-:Y:S02]  /*222a0*/  FMUL.FTZ R9, R3.reuse, R145 ;  /* 0x0000009103097220 */ /* 0x040fe40000410000 */
[C---:B------:R-:W-:Y:S02]  /*222b0*/  FMUL.FTZ R16, R3.reuse, R152 ;  /* 0x0000009803107220 */ /* 0x040fe40000410000 */
[C---:B----4-:R-:W-:Y:S02]  /*222c0*/  FMUL.FTZ R17, R3.reuse, R153 ;  /* 0x0000009903117220 */ /* 0x050fe40000410000 */
[C---:B------:R-:W-:Y:S01]  /*222d0*/  FMUL.FTZ R25, R3.reuse, R161 ;  /* 0x000000a103197220 */ /* 0x040fe20000410000 */
[----:B------:R2:W-:Y:S01]  /*222e0*/  MUFU.EX2 R204, R22 ;  /* 0x0000001600cc7308 */ /* 0x0005e20000000800 */
[C---:B------:R-:W-:Y:S02]  /*222f0*/  FMUL.FTZ R32, R3.reuse, R168 ;  /* 0x000000a803207220 */ /* 0x040fe40000410000 */
[C---:B------:R-:W-:Y:S02]  /*22300*/  FMUL.FTZ R33, R3.reuse, R169 ;  /* 0x000000a903217220 */ /* 0x040fe40000410000 */
[--C-:B-1----:R-:W-:Y:S02]  /*22310*/  FFMA.FTZ R139, R172, R132, -R136.reuse ;  /* 0x00000084ac8b7223 */ /* 0x102fe40000010888 */
        /* <DEDUP_REMOVED lines=8> */
[----:B------:R-:W3:Y:S01]  /*223a0*/  MUFU.EX2 R206, R18 ;  /* 0x0000001200ce7308 */ /* 0x000ee20000000800 */
[C---:B------:R-:W-:Y:S02]  /*223b0*/  FMUL.FTZ R49, R3.reuse, R49 ;  /* 0x0000003103317220 */ /* 0x040fe40000410000 */
[C---:B------:R-:W-:Y:S01]  /*223c0*/  FMUL.FTZ R52, R3.reuse, R52 ;  /* 0x0000003403347220 */ /* 0x040fe20000410000 */
[----:B--2---:R-:W2:Y:S01]  /*223d0*/  LDSM.16.MT88.4 R20, [R210+0x10000] ;  /* 0x01000000d214783b */ /* 0x004ea20000004200 */
[C---:B------:R-:W-:Y:S02]  /*223e0*/  FMUL.FTZ R53, R3.reuse, R53 ;  /* 0x0000003503357220 */ /* 0x040fe40000410000 */
[C---:B------:R-:W-:Y:S02]  /*223f0*/  FMUL.FTZ R56, R3.reuse, R56 ;  /* 0x0000003803387220 */ /* 0x040fe40000410000 */
[C---:B------:R-:W-:Y:S01]  /*22400*/  FMUL.FTZ R57, R3.reuse, R57 ;  /* 0x0000003903397220 */ /* 0x040fe20000410000 */
[----:B------:R-:W4:Y:S01]  /*22410*/  MUFU.EX2 R203, R24 ;  /* 0x0000001800cb7308 */ /* 0x000f220000000800 */
[C---:B------:R-:W-:Y:S02]  /*22420*/  FMUL.FTZ R60, R3.reuse, R60 ;  /* 0x0000003c033c7220 */ /* 0x040fe40000410000 */
[----:B------:R-:W-:Y:S02]  /*22430*/  FMUL.FTZ R61, R3, R61 ;  /* 0x0000003d033d7220 */ /* 0x000fe40000410000 */
[----:B-1----:R-:W-:Y:S01]  /*22440*/  FMUL.FTZ R6, R0, R142 ;  /* 0x0000008e00067220 */ /* 0x002fe20000410000 */
[----:B------:R-:W-:Y:S01]  /*22450*/  F2FP.BF16.PACK_AB R142, R236, R237 ;  /* 0x000000edec8e723e */ /* 0x000fe200000010ff */
[C---:B------:R-:W-:Y:S02]  /*22460*/  FMUL.FTZ R7, R0.reuse, R143 ;  /* 0x0000008f00077220 */ /* 0x040fe40000410000 */
[C---:B------:R-:W-:Y:S01]  /*22470*/  FMUL.FTZ R10, R0.reuse, R146 ;  /* 0x00000092000a7220 */ /* 0x040fe20000410000 */
[----:B------:R1:W5:Y:S01]  /*22480*/  MUFU.EX2 R199, R139 ;  /* 0x0000008b00c77308 */ /* 0x0003620000000800 */
[C---:B------:R-:W-:Y:S02]  /*22490*/  FMUL.FTZ R11, R0.reuse, R147 ;  /* 0x00000093000b7220 */ /* 0x040fe40000410000 */
[C---:B------:R-:W-:Y:S01]  /*224a0*/  FMUL.FTZ R19, R0.reuse, R155 ;  /* 0x0000009b00137220 */ /* 0x040fe20000410000 */
[----:B---3--:R-:W-:Y:S01]  /*224b0*/  F2FP.BF16.PACK_AB R141, R205, R206 ;  /* 0x000000cecd8d723e */ /* 0x008fe200000010ff */
[C---:B------:R-:W-:Y:S01]  /*224c0*/  FMUL.FTZ R18, R0.reuse, R154 ;  /* 0x0000009a00127220 */ /* 0x040fe20000410000 */
[----:B------:R-:W3:Y:S01]  /*224d0*/  LDSM.16.MT88.4 R144, [R211+0x10000] ;  /* 0x01000000d390783b */ /* 0x000ee20000004200 */
[C---:B------:R-:W-:Y:S02]  /*224e0*/  FMUL.FTZ R26, R0.reuse, R162 ;  /* 0x000000a2001a7220 */ /* 0x040fe40000410000 */
[C---:B------:R-:W-:Y:S02]  /*224f0*/  FMUL.FTZ R27, R0.reuse, R163 ;  /* 0x000000a3001b7220 */ /* 0x040fe40000410000 */
[C---:B------:R-:W-:Y:S02]  /*22500*/  FMUL.FTZ R34, R0.reuse, R170 ;  /* 0x000000aa00227220 */ /* 0x040fe40000410000 */
[C---:B------:R-:W-:Y:S01]  /*22510*/  FMUL.FTZ R35, R0.reuse, R171 ;  /* 0x000000ab00237220 */ /* 0x040fe20000410000 */
[----:B----4-:R-:W-:Y:S01]  /*22520*/  F2FP.BF16.PACK_AB R143, R203, R204 ;  /* 0x000000cccb8f723e */ /* 0x010fe200000010ff */
[----:B------:R-:W-:Y:S01]  /*22530*/  LDSM.16.MT88.4 R152, [R210+0x12000] ;  /* 0x01200000d298783b */ /* 0x000fe20000004200 */
[----:B------:R-:W-:Y:S02]  /*22540*/  FMUL.FTZ R24, R3, R160 ;  /* 0x000000a003187220 */ /* 0x000fe40000410000 */
[C---:B------:R-:W-:Y:S02]  /*22550*/  FMUL.FTZ R38, R0.reuse, R38 ;  /* 0x0000002600267220 */ /* 0x040fe40000410000 */
[C---:B------:R-:W-:Y:S01]  /*22560*/  FMUL.FTZ R39, R0.reuse, R39 ;  /* 0x0000002700277220 */ /* 0x040fe20000410000 */
[C---:B------:R-:W-:Y:S02]  /*22570*/  HMMA.16816.F32.BF16 R4, R140.reuse, R12, R4 ;  /* 0x0000000c8c04723c */ /* 0x040fe40000041804 */
[----:B------:R-:W-:Y:S03]  /*22580*/  LDSM.16.MT88.4 R160, [R210+0x12800] ;  /* 0x01280000d2a0783b */ /* 0x000fe60000004200 */
[--C-:B-1----:R-:W-:Y:S02]  /*22590*/  FFMA.FTZ R139, R173, R132, -R136.reuse ;  /* 0x00000084ad8b7223 */ /* 0x102fe40000010888 */
[C---:B------:R-:W-:Y:S01]  /*225a0*/  FMUL.FTZ R12, R3.reuse, R148 ;  /* 0x00000094030c7220 */ /* 0x040fe20000410000 */
[C---:B------:R-:W-:Y:S01]  /*225b0*/  HMMA.16816.F32.BF16 R8, R140.reuse, R14, R8 ;  /* 0x0000000e8c08723c */ /* 0x040fe20000041808 */
[----:B------:R1:W-:Y:S01]  /*225c0*/  MUFU.EX2 R198, R139 ;  /* 0x0000008b00c67308 */ /* 0x0003e20000000800 */
[----:B------:R-:W-:Y:S02]  /*225d0*/  LDSM.16.MT88.4 R168, [R209+0x14800] ;  /* 0x01480000d1a8783b */ /* 0x000fe40000004200 */
[C---:B------:R-:W-:Y:S02]  /*225e0*/  FMUL.FTZ R13, R3.reuse, R149 ;  /* 0x00000095030d7220 */ /* 0x040fe40000410000 */
[C---:B------:R-:W-:Y:S02]  /*225f0*/  FMUL.FTZ R42, R0.reuse, R42 ;  /* 0x0000002a002a7220 */ /* 0x040fe40000410000 */
[C---:B------:R-:W-:Y:S04]  /*22600*/  FMUL.FTZ R14, R0.reuse, R150 ;  /* 0x00000096000e7220 */ /* 0x040fe80000410000 */
[C---:B------:R-:W-:Y:S02]  /*22610*/  FMUL.FTZ R15, R0.reuse, R151 ;  /* 0x00000097000f7220 */ /* 0x040fe40000410000 */
[----:B------:R-:W4:Y:S01]  /*22620*/  LDSM.16.MT88.4 R148, [R209+0x12000] ;  /* 0x01200000d194783b */ /* 0x000f220000004200 */
[C---:B------:R-:W-:Y:S02]  /*22630*/  FMUL.FTZ R43, R0.reuse, R43 ;  /* 0x0000002b002b7220 */ /* 0x040fe40000410000 */
[C---:B------:R-:W-:Y:S02]  /*22640*/  FMUL.FTZ R46, R0.reuse, R46 ;  /* 0x0000002e002e7220 */ /* 0x040fe40000410000 */
[C---:B--2---:R-:W-:Y:S03]  /*22650*/  HMMA.16816.F32.BF16 R12, R140.reuse, R20, R12 ;  /* 0x000000148c0c723c */ /* 0x044fe6000004180c */
[C---:B------:R-:W-:Y:S02]  /*22660*/  FMUL.FTZ R47, R0.reuse, R47 ;  /* 0x0000002f002f7220 */ /* 0x040fe40000410000 */
[----:B------:R-:W-:Y:S02]  /*22670*/  FMUL.FTZ R50, R0, R50 ;  /* 0x0000003200327220 */ /* 0x000fe40000410000 */
[C---:B------:R-:W-:Y:S01]  /*22680*/  FMUL.FTZ R20, R3.reuse, R156 ;  /* 0x0000009c03147220 */ /* 0x040fe20000410000 */
[C---:B------:R-:W-:Y:S04]  /*22690*/  HMMA.16816.F32.BF16 R16, R140.reuse, R22, R16 ;  /* 0x000000168c10723c */ /* 0x040fe80000041810 */
[C---:B------:R-:W-:Y:S02]  /*226a0*/  FMUL.FTZ R21, R3.reuse, R157 ;  /* 0x0000009d03157220 */ /* 0x040fe40000410000 */
[--C-:B-1----:R-:W-:Y:S02]  /*226b0*/  FFMA.FTZ R139, R174, R132, -R136.reuse ;  /* 0x00000084ae8b7223 */ /* 0x102fe40000010888 */
[C---:B------:R-:W-:Y:S02]  /*226c0*/  FMUL.FTZ R22, R0.reuse, R158 ;  /* 0x0000009e00167220 */ /* 0x040fe40000410000 */
[----:B------:R1:W2:Y:S02]  /*226d0*/  MUFU.EX2 R197, R139 ;  /* 0x0000008b00c57308 */ /* 0x0002a40000000800 */
[C---:B------:R-:W-:Y:S02]  /*226e0*/  FMUL.FTZ R23, R0.reuse, R159 ;  /* 0x0000009f00177220 */ /* 0x040fe40000410000 */
[----:B------:R-:W-:Y:S01]  /*226f0*/  LDSM.16.MT88.4 R156, [R210+0x10800] ;  /* 0x01080000d29c783b */ /* 0x000fe20000004200 */
[C---:B------:R-:W-:Y:S02]  /*22700*/  FMUL.FTZ R51, R0.reuse, R51 ;  /* 0x0000003300337220 */ /* 0x040fe40000410000 */
[C---:B------:R-:W-:Y:S02]  /*22710*/  FMUL.FTZ R54, R0.reuse, R54 ;  /* 0x0000003600367220 */ /* 0x040fe40000410000 */
[C---:B------:R-:W-:Y:S03]  /*22720*/  HMMA.16816.F32.BF16 R20, R140.reuse, R28, R20 ;  /* 0x0000001c8c14723c */ /* 0x040fe60000041814 */
[C---:B------:R-:W-:Y:S02]  /*22730*/  FMUL.FTZ R55, R0.reuse, R55 ;  /* 0x0000003700377220 */ /* 0x040fe40000410000 */
[C---:B------:R-:W-:Y:S02]  /*22740*/  FMUL.FTZ R58, R0.reuse, R58 ;  /* 0x0000003a003a7220 */ /* 0x040fe40000410000 */
[C---:B------:R-:W-:Y:S01]  /*22750*/  FMUL.FTZ R28, R3.reuse, R164 ;  /* 0x000000a4031c7220 */ /* 0x040fe20000410000 */
[C---:B------:R-:W-:Y:S04]  /*22760*/  HMMA.16816.F32.BF16 R24, R140.reuse, R30, R24 ;  /* 0x0000001e8c18723c */ /* 0x040fe80000041818 */
[C---:B------:R-:W-:Y:S02]  /*22770*/  FMUL.FTZ R29, R3.reuse, R165 ;  /* 0x000000a5031d7220 */ /* 0x040fe40000410000 */
[C---:B------:R-:W-:Y:S02]  /*22780*/  FMUL.FTZ R59, R0.reuse, R59 ;  /* 0x0000003b003b7220 */ /* 0x040fe40000410000 */
[C---:B------:R-:W-:Y:S04]  /*22790*/  FMUL.FTZ R30, R0.reuse, R166 ;  /* 0x000000a6001e7220 */ /* 0x040fe80000410000 */
[C---:B------:R-:W-:Y:S02]  /*227a0*/  FMUL.FTZ R31, R0.reuse, R167 ;  /* 0x000000a7001f7220 */ /* 0x040fe40000410000 */
[----:B------:R-:W-:Y:S01]  /*227b0*/  LDSM.16.MT88.4 R164, [R211+0x12800] ;  /* 0x01280000d3a4783b */ /* 0x000fe20000004200 */
[C---:B------:R-:W-:Y:S02]  /*227c0*/  FMUL.FTZ R62, R0.reuse, R62 ;  /* 0x0000003e003e7220 */ /* 0x040fe40000410000 */
[C---:B------:R-:W-:Y:S02]  /*227d0*/  FMUL.FTZ R63, R0.reuse, R63 ;  /* 0x0000003f003f7220 */ /* 0x040fe40000410000 */
[C---:B---3--:R-:W-:Y:S03]  /*227e0*/  HMMA.16816.F32.BF16 R28, R140.reuse, R144, R28 ;  /* 0x000000908c1c723c */ /* 0x048fe6000004181c */
[C---:B------:R-:W-:Y:S02]  /*227f0*/  FMUL.FTZ R64, R3.reuse, R64 ;  /* 0x0000004003407220 */ /* 0x040fe40000410000 */
[C---:B------:R-:W-:Y:S02]  /*22800*/  FMUL.FTZ R65, R3.reuse, R65 ;  /* 0x0000004103417220 */ /* 0x040fe40000410000 */
[C---:B------:R-:W-:Y:S01]  /*22810*/  FMUL.FTZ R66, R0.reuse, R66 ;  /* 0x0000004200427220 */ /* 0x040fe20000410000 */
[C---:B------:R-:W-:Y:S01]  /*22820*/  HMMA.16816.F32.BF16 R32, R140.reuse, R146, R32 ;  /* 0x000000928c20723c */ /* 0x040fe20000041820 */
[----:B------:R-:W3:Y:S03]  /*22830*/  LDSM.16.MT88.4 R144, [R212+0x12000] ;  /* 0x01200000d490783b */ /* 0x000ee60000004200 */
        /* <DEDUP_REMOVED lines=9> */
[C---:B------:R-:W-:Y:S04]  /*228d0*/  HMMA.16816.F32.BF16 R44, R140.reuse, R152, R44 ;  /* 0x000000988c2c723c */ /* 0x040fe8000004182c */
[C---:B------:R-:W-:Y:S02]  /*228e0*/  FMUL.FTZ R73, R3.reuse, R73 ;  /* 0x0000004903497220 */ /* 0x040fe40000410000 */
[C---:B------:R-:W-:Y:S02]  /*228f0*/  FMUL.FTZ R74, R0.reuse, R74 ;  /* 0x0000004a004a7220 */ /* 0x040fe40000410000 */
[C---:B------:R-:W-:Y:S01]  /*22900*/  HMMA.16816.F32.BF16 R48, R140.reuse, R154, R48 ;  /* 0x0000009a8c30723c */ /* 0x040fe20000041830 */
[----:B------:R-:W1:Y:S03]  /*22910*/  LDSM.16.MT88.4 R152, [R209+0x14000] ;  /* 0x01400000d198783b */ /* 0x000e660000004200 */
[C---:B------:R-:W-:Y:S02]  /*22920*/  FMUL.FTZ R75, R0.reuse, R75 ;  /* 0x0000004b004b7220 */ /* 0x040fe40000410000 */
[C---:B------:R-:W-:Y:S02]  /*22930*/  FMUL.FTZ R76, R3.reuse, R76 ;  /* 0x0000004c034c7220 */ /* 0x040fe40000410000 */
[C---:B------:R-:W-:Y:S01]  /*22940*/  FMUL.FTZ R77, R3.reuse, R77 ;  /* 0x0000004d034d7220 */ /* 0x040fe20000410000 */
        /* <DEDUP_REMOVED lines=16> */
[----:B------:R-:W-:Y:S02]  /*22a50*/  FMUL.FTZ R87, R0, R87 ;  /* 0x0000005700577220 */ /* 0x000fe40000410000 */
[C---:B------:R-:W-:Y:S02]  /*22a60*/  FMUL.FTZ R88, R3.reuse, R88 ;  /* 0x0000005803587220 */ /* 0x040fe40000410000 */
[C---:B------:R-:W-:Y:S01]  /*22a70*/  HMMA.16816.F32.BF16 R72, R140.reuse, R154, R72 ;  /* 0x0000009a8c48723c */ /* 0x040fe20000041848 */
[----:B------:R-:W1:Y:S03]  /*22a80*/  LDSM.16.MT88.4 R152, [R211+0x14000] ;  /* 0x01400000d398783b */ /* 0x000e660000004200 */
[--C-:B------:R-:W-:Y:S02]  /*22a90*/  FFMA.FTZ R139, R178, R132, -R137.reuse ;  /* 0x00000084b28b7223 */ /* 0x100fe40000010889 */
[C---:B------:R-:W-:Y:S02]  /*22aa0*/  FMUL.FTZ R89, R3.reuse, R89 ;  /* 0x0000005903597220 */ /* 0x040fe40000410000 */
[C---:B------:R-:W-:Y:S01]  /*22ab0*/  FMUL.FTZ R90, R0.reuse, R90 ;  /* 0x0000005a005a7220 */ /* 0x040fe20000410000 */
[C---:B---3--:R-:W-:Y:S01]  /*22ac0*/  HMMA.16816.F32.BF16 R76, R140.reuse, R144, R76 ;  /* 0x000000908c4c723c */ /* 0x048fe2000004184c */
[----:B------:R3:W-:Y:S02]  /*22ad0*/  MUFU.EX2 R196, R139 ;  /* 0x0000008b00c47308 */ /* 0x0007e40000000800 */
[C---:B------:R-:W-:Y:S02]  /*22ae0*/  FMUL.FTZ R91, R0.reuse, R91 ;  /* 0x0000005b005b7220 */ /* 0x040fe40000410000 */
[C---:B------:R-:W-:Y:S02]  /*22af0*/  FMUL.FTZ R92, R3.reuse, R92 ;  /* 0x0000005c035c7220 */ /* 0x040fe40000410000 */
[C---:B------:R-:W-:Y:S01]  /*22b00*/  FMUL.FTZ R93, R3.reuse, R93 ;  /* 0x0000005d035d7220 */ /* 0x040fe20000410000 */
[C---:B------:R-:W-:Y:S01]  /*22b10*/  HMMA.16816.F32.BF16 R80, R140.reuse, R146, R80 ;  /* 0x000000928c50723c */ /* 0x040fe20000041850 */
[----:B------:R-:W2:Y:S03]  /*22b20*/  LDSM.16.MT88.4 R144, [R209+0x16000] ;  /* 0x01600000d190783b */ /* 0x000ea60000004200 */
[C---:B------:R-:W-:Y:S02]  /*22b30*/  FMUL.FTZ R94, R0.reuse, R94 ;  /* 0x0000005e005e7220 */ /* 0x040fe40000410000 */
[C---:B------:R-:W-:Y:S02]  /*22b40*/  FMUL.FTZ R95, R0.reuse, R95 ;  /* 0x0000005f005f7220 */ /* 0x040fe40000410000 */
[C---:B----4-:R-:W-:Y:S04]  /*22b50*/  HMMA.16816.F32.BF16 R84, R140.reuse, R148, R84 ;  /* 0x000000948c54723c */ /* 0x050fe80000041854 */
[C---:B------:R-:W-:Y:S02]  /*22b60*/  FMUL.FTZ R96, R3.reuse, R96 ;  /* 0x0000006003607220 */ /* 0x040fe40000410000 */
[----:B------:R-:W-:Y:S02]  /*22b70*/  FMUL.FTZ R97, R3, R97 ;  /* 0x0000006103617220 */ /* 0x000fe40000410000 */
[C---:B------:R-:W-:Y:S01]  /*22b80*/  HMMA.16816.F32.BF16 R88, R140.reuse, R150, R88 ;  /* 0x000000968c58723c */ /* 0x040fe20000041858 */
[----:B------:R-:W4:Y:S03]  /*22b90*/  LDSM.16.MT88.4 R148, [R210+0x16000] ;  /* 0x01600000d294783b */ /* 0x000f260000004200 */
[--C-:B---3--:R-:W-:Y:S02]  /*22ba0*/  FFMA.FTZ R139, R181, R132, -R137.reuse ;  /* 0x00000084b58b7223 */ /* 0x108fe40000010889 */
[C---:B------:R-:W-:Y:S02]  /*22bb0*/  FMUL.FTZ R98, R0.reuse, R98 ;  /* 0x0000006200627220 */ /* 0x040fe40000410000 */
[C---:B-1----:R-:W-:Y:S01]  /*22bc0*/  HMMA.16816.F32.BF16 R92, R140.reuse, R152, R92 ;  /* 0x000000988c5c723c */ /* 0x042fe2000004185c */
[----:B------:R1:W3:Y:S03]  /*22bd0*/  MUFU.EX2 R195, R139 ;  /* 0x0000008b00c37308 */ /* 0x0002e60000000800 */
        /* <DEDUP_REMOVED lines=9> */
[C---:B--2---:R-:W-:Y:S03]  /*22c70*/  HMMA.16816.F32.BF16 R100, R140.reuse, R144, R100 ;  /* 0x000000908c64723c */ /* 0x044fe60000041864 */
[C---:B------:R-:W-:Y:S02]  /*22c80*/  FMUL.FTZ R106, R0.reuse, R106 ;  /* 0x0000006a006a7220 */ /* 0x040fe40000410000 */
[----:B------:R-:W-:Y:S02]  /*22c90*/  FMUL.FTZ R107, R0, R107 ;  /* 0x0000006b006b7220 */ /* 0x000fe40000410000 */
[--C-:B-1----:R-:W-:Y:S02]  /*22ca0*/  FFMA.FTZ R139, R180, R132, -R137.reuse ;  /* 0x00000084b48b7223 */ /* 0x102fe40000010889 */
[C---:B------:R-:W-:Y:S02]  /*22cb0*/  FMUL.FTZ R108, R3.reuse, R108 ;  /* 0x0000006c036c7220 */ /* 0x040fe40000410000 */
[----:B------:R1:W-:Y:S01]  /*22cc0*/  MUFU.EX2 R194, R139 ;  /* 0x0000008b00c27308 */ /* 0x0003e20000000800 */
[C---:B------:R-:W-:Y:S01]  /*22cd0*/  HMMA.16816.F32.BF16 R104, R140.reuse, R146, R104 ;  /* 0x000000928c68723c */ /* 0x040fe20000041868 */
[----:B------:R-:W2:Y:S02]  /*22ce0*/  LDSM.16.MT88.4 R144, [R211+0x16000] ;  /* 0x01600000d390783b */ /* 0x000ea40000004200 */
[C---:B------:R-:W-:Y:S02]  /*22cf0*/  FMUL.FTZ R109, R3.reuse, R109 ;  /* 0x0000006d036d7220 */ /* 0x040fe40000410000 */
[C---:B------:R-:W-:Y:S02]  /*22d00*/  FMUL.FTZ R110, R0.reuse, R110 ;  /* 0x0000006e006e7220 */ /* 0x040fe40000410000 */
[C---:B------:R-:W-:Y:S02]  /*22d10*/  FMUL.FTZ R111, R0.reuse, R111 ;  /* 0x0000006f006f7220 */ /* 0x040fe40000410000 */
[C---:B------:R-:W-:Y:S03]  /*22d20*/  FMUL.FTZ R112, R3.reuse, R112 ;  /* 0x0000007003707220 */ /* 0x040fe60000410000 */
[C---:B------:R-:W-:Y:S02]  /*22d30*/  FMUL.FTZ R113, R3.reuse, R113 ;  /* 0x0000007103717220 */ /* 0x040fe40000410000 */
        /* <DEDUP_REMOVED lines=10> */
[C---:B------:R-:W-:Y:S03]  /*22de0*/  FMUL.FTZ R121, R3.reuse, R121 ;  /* 0x0000007903797220 */ /* 0x040fe60000410000 */
[C---:B---3--:R-:W-:Y:S03]  /*22df0*/  HMMA.16816.F32.BF16 R116, R140.reuse, R152, R116 ;  /* 0x000000988c74723c */ /* 0x048fe60000041874 */
[C---:B------:R-:W-:Y:S02]  /*22e00*/  FMUL.FTZ R122, R0.reuse, R122 ;  /* 0x0000007a007a7220 */ /* 0x040fe40000410000 */
[----:B------:R-:W-:Y:S02]  /*22e10*/  FMUL.FTZ R123, R0, R123 ;  /* 0x0000007b007b7220 */ /* 0x000fe40000410000 */
[--C-:B-1----:R-:W-:Y:S02]  /*22e20*/  FFMA.FTZ R139, R186, R132, -R137.reuse ;  /* 0x00000084ba8b7223 */ /* 0x102fe40000010889 */
[C---:B------:R-:W-:Y:S02]  /*22e30*/  FMUL.FTZ R124, R3.reuse, R124 ;  /* 0x0000007c037c7220 */ /* 0x040fe40000410000 */
[----:B------:R1:W3:Y:S01]  /*22e40*/  MUFU.EX2 R193, R139 ;  /* 0x0000008b00c17308 */ /* 0x0002e20000000800 */
[C---:B------:R-:W-:Y:S01]  /*22e50*/  HMMA.16816.F32.BF16 R120, R140.reuse, R154, R120 ;  /* 0x0000009a8c78723c */ /* 0x040fe20000041878 */
[----:B------:R-:W4:Y:S02]  /*22e60*/  LDSM.16.MT88.4 R152, [R212+0x10800] ;  /* 0x01080000d498783b */ /* 0x000f240000004200 */
[C---:B------:R-:W-:Y:S02]  /*22e70*/  FMUL.FTZ R125, R3.reuse, R125 ;  /* 0x0000007d037d7220 */ /* 0x040fe40000410000 */
[C---:B------:R-:W-:Y:S02]  /*22e80*/  FMUL.FTZ R126, R0.reuse, R126 ;  /* 0x0000007e007e7220 */ /* 0x040fe40000410000 */
[C---:B------:R-:W-:Y:S02]  /*22e90*/  FMUL.FTZ R127, R0.reuse, R127 ;  /* 0x0000007f007f7220 */ /* 0x040fe40000410000 */
[C---:B------:R-:W-:Y:S03]  /*22ea0*/  FMUL.FTZ R128, R3.reuse, R128 ;  /* 0x0000008003807220 */ /* 0x040fe60000410000 */
[----:B------:R-:W-:Y:S02]  /*22eb0*/  FMUL.FTZ R129, R3, R129 ;  /* 0x0000008103817220 */ /* 0x000fe40000410000 */
[C---:B--2---:R-:W-:Y:S03]  /*22ec0*/  HMMA.16816.F32.BF16 R124, R140.reuse, R144, R124 ;  /* 0x000000908c7c723c */ /* 0x044fe6000004187c */
[C---:B------:R-:W-:Y:S02]  /*22ed0*/  FMUL.FTZ R130, R0.reuse, R130 ;  /* 0x0000008200827220 */ /* 0x040fe40000410000 */
[----:B------:R-:W-:Y:S02]  /*22ee0*/  FMUL.FTZ R131, R0, R131 ;  /* 0x0000008300837220 */ /* 0x000fe40000410000 */
[-CC-:B------:R-:W-:Y:S02]  /*22ef0*/  FFMA.FTZ R138, R138, R132.reuse, -R137.reuse ;  /* 0x000000848a8a7223 */ /* 0x180fe40000010889 */
[----:B-1----:R-:W-:Y:S03]  /*22f00*/  FFMA.FTZ R139, R190, R132, -R136 ;  /* 0x00000084be8b7223 */ /* 0x002fe60000010888 */
[----:B------:R-:W-:Y:S01]  /*22f10*/  HMMA.16816.F32.BF16 R128, R140, R146, R128 ;  /* 0x000000928c80723c */ /* 0x000fe20000041880 */
[----:B------:R-:W1:Y:S01]  /*22f20*/  LDSM.16.MT88.4 R144, [R211+0x10800] ;  /* 0x01080000d390783b */ /* 0x000e620000004200 */
[----:B------:R2:W-:Y:S01]  /*22f30*/  MUFU.EX2 R192, R139 ;  /* 0x0000008b00c07308 */ /* 0x0005e20000000800 */
[----:B------:R-:W-:Y:S04]  /*22f40*/  FFMA.FTZ R0, R0, R249, R206 ;  /* 0x000000f900007223 */ /* 0x000fe800000100ce */
[----:B-----5:R-:W-:Y:S01]  /*22f50*/  F2FP.BF16.PACK_AB R140, R199, R200 ;  /* 0x000000c8c78c723e */ /* 0x020fe200000010ff */
[----:B------:R-:W-:Y:S01]  /*22f60*/  FADD.FTZ R0, R205, R0 ;  /* 0x00000000cd007221 */ /* 0x000fe20000010000 */
[----:B------:R-:W-:Y:S03]  /*22f70*/  F2FP.BF16.PACK_AB R142, R197, R198 ;  /* 0x000000c6c58e723e */ /* 0x000fe600000010ff */
[----:B------:R-:W-:Y:S01]  /*22f80*/  F2FP.BF16.PACK_AB R141, R195, R196 ;  /* 0x000000c4c38d723e */ /* 0x000fe200000010ff */
[----:B------:R-:W-:Y:S01]  /*22f90*/  FADD.FTZ R0, R204, R0 ;  /* 0x00000000cc007221 */ /* 0x000fe20000010000 */
[----:B---3--:R-:W-:Y:S03]  /*22fa0*/  F2FP.BF16.PACK_AB R143, R193, R194 ;  /* 0x000000c2c18f723e */ /* 0x008fe600000010ff */
[----:B------:R-:W-:Y:S04]  /*22fb0*/  FADD.FTZ R0, R203, R0 ;  /* 0x00000000cb007221 */ /* 0x000fe80000010000 */
[C---:B----4-:R-:W-:Y:S03]  /*22fc0*/  HMMA.16816.F32.BF16 R4, R140.reuse, R148, R4 ;  /* 0x000000948c04723c */ /* 0x050fe60000041804 */
[----:B------:R-:W-:Y:S02]  /*22fd0*/  FADD.FTZ R0, R196, R0 ;  /* 0x00000000c4007221 */ /* 0x000fe40000010000 */
[-C--:B--2---:R-:W-:Y:S02]  /*22fe0*/  FFMA.FTZ R139, R189, R132.reuse, -R136 ;  /* 0x00000084bd8b7223 */ /* 0x084fe40000010888 */
[----:B------:R-:W-:Y:S01]  /*22ff0*/  FADD.FTZ R0, R195, R0 ;  /* 0x00000000c3007221 */ /* 0x000fe20000010000 */
[C---:B------:R-:W-:Y:S01]  /*23000*/  HMMA.16816.F32.BF16 R8, R140.reuse, R150, R8 ;  /* 0x000000968c08723c */ /* 0x040fe20000041808 */
[----:B------:R-:W2:Y:S01]  /*23010*/  LDSM.16.MT88.4 R148, [R209+0x12800] ;  /* 0x01280000d194783b */ /* 0x000ea20000004200 */
[----:B------:R3:W-:Y:S02]  /*23020*/  MUFU.EX2 R191, R139 ;  /* 0x0000008b00bf7308 */ /* 0x0007e40000000800 */
[----:B------:R-:W-:Y:S04]  /*23030*/  FADD.FTZ R0, R194, R0 ;  /* 0x00000000c2007221 */ /* 0x000fe80000010000 */
[C---:B------:R-:W-:Y:S04]  /*23040*/  HMMA.16816.F32.BF16 R12, R140.reuse, R156, R12 ;  /* 0x0000009c8c0c723c */ /* 0x040fe8000004180c */
[----:B------:R-:W-:Y:S04]  /*23050*/  FADD.FTZ R0, R193, R0 ;  /* 0x00000000c1007221 */ /* 0x000fe80000010000 */
[C---:B------:R-:W-:Y:S01]  /*23060*/  HMMA.16816.F32.BF16 R16, R140.reuse, R158, R16 ;  /* 0x0000009e8c10723c */ /* 0x040fe20000041810 */
[----:B------:R-:W4:Y:S07]  /*23070*/  LDSM.16.MT88.4 R156, [R212+0x12800] ;  /* 0x01280000d49c783b */ /* 0x000f2e0000004200 */
[C---:B------:R-:W-:Y:S04]  /*23080*/  HMMA.16816.F32.BF16 R20, R140.reuse, R152, R20 ;  /* 0x000000988c14723c */ /* 0x040fe80000041814 */
[-CC-:B---3--:R-:W-:Y:S04]  /*23090*/  FFMA.FTZ R139, R185, R132.reuse, -R136.reuse ;  /* 0x00000084b98b7223 */ /* 0x188fe80000010888 */
[C---:B------:R-:W-:Y:S01]  /*230a0*/  HMMA.16816.F32.BF16 R24, R140.reuse, R154, R24 ;  /* 0x0000009a8c18723c */ /* 0x040fe20000041818 */
[----:B------:R-:W3:Y:S01]  /*230b0*/  LDSM.16.MT88.4 R152, [R210+0x14800] ;  /* 0x01480000d298783b */ /* 0x000ee20000004200 */
[----:B------:R5:W-:Y:S06]  /*230c0*/  MUFU.EX2 R190, R139 ;  /* 0x0000008b00be7308 */ /* 0x000bec0000000800 */
[C---:B-1----:R-:W-:Y:S08]  /*230d0*/  HMMA.16816.F32.BF16 R28, R140.reuse, R144, R28 ;  /* 0x000000908c1c723c */ /* 0x042ff0000004181c */
[C---:B------:R-:W-:Y:S01]  /*230e0*/  HMMA.16816.F32.BF16 R32, R140.reuse, R146, R32 ;  /* 0x000000928c20723c */ /* 0x040fe20000041820 */
[----:B------:R-:W1:Y:S07]  /*230f0*/  LDSM.16.MT88.4 R144, [R212+0x14800] ;  /* 0x01480000d490783b */ /* 0x000e6e0000004200 */
[C---:B--2---:R-:W-:Y:S04]  /*23100*/  HMMA.16816.F32.BF16 R36, R140.reuse, R148, R36 ;  /* 0x000000948c24723c */ /* 0x044fe80000041824 */
[-C--:B-----5:R-:W-:Y:S04]  /*23110*/  FFMA.FTZ R139, R184, R132.reuse, -R136 ;  /* 0x00000084b88b7223 */ /* 0x0a0fe80000010888 */
[C---:B------:R-:W-:Y:S01]  /*23120*/  HMMA.16816.F32.BF16 R40, R140.reuse, R150, R40 ;  /* 0x000000968c28723c */ /* 0x040fe20000041828 */
[----:B------:R-:W2:Y:S01]  /*23130*/  LDSM.16.MT88.4 R148, [R211+0x14800] ;  /* 0x01480000d394783b */ /* 0x000ea20000004200 */
[----:B------:R5:W-:Y:S06]  /*23140*/  MUFU.EX2 R189, R139 ;  /* 0x0000008b00bd7308 */ /* 0x000bec0000000800 */
[C---:B------:R-:W-:Y:S08]  /*23150*/  HMMA.16816.F32.BF16 R44, R140.reuse, R160, R44 ;  /* 0x000000a08c2c723c */ /* 0x040ff0000004182c */
[C---:B------:R-:W-:Y:S01]  /*23160*/  HMMA.16816.F32.BF16 R48, R140.reuse, R162, R48 ;  /* 0x000000a28c30723c */ /* 0x040fe20000041830 */
[----:B------:R-:W-:Y:S07]  /*23170*/  LDSM.16.MT88.4 R160, [R210+0x11000] ;  /* 0x01100000d2a0783b */ /* 0x000fee0000004200 */
[C---:B----4-:R-:W-:Y:S04]  /*23180*/  HMMA.16816.F32.BF16 R52, R140.reuse, R156, R52 ;  /* 0x0000009c8c34723c */ /* 0x050fe80000041834 */
[-CC-:B-----5:R-:W-:Y:S04]  /*23190*/  FFMA.FTZ R139, R188, R132.reuse, -R137.reuse ;  /* 0x00000084bc8b7223 */ /* 0x1a0fe80000010889 */
[C---:B------:R-:W-:Y:S01]  /*231a0*/  HMMA.16816.F32.BF16 R56, R140.reuse, R158, R56 ;  /* 0x0000009e8c38723c */ /* 0x040fe20000041838 */
[----:B------:R-:W4:Y:S01]  /*231b0*/  LDSM.16.MT88.4 R156, [R209+0x16800] ;  /* 0x01680000d19c783b */ /* 0x000f220000004200 */
[----:B------:R5:W1:Y:S06]  /*231c0*/  MUFU.EX2 R186, R139 ;  /* 0x0000008b00ba7308 */ /* 0x000a6c0000000800 */
[C---:B------:R-:W-:Y:S08]  /*231d0*/  HMMA.16816.F32.BF16 R60, R140.reuse, R164, R60 ;  /* 0x000000a48c3c723c */ /* 0x040ff0000004183c */
[C---:B------:R-:W-:Y:S01]  /*231e0*/  HMMA.16816.F32.BF16 R64, R140.reuse, R166, R64 ;  /* 0x000000a68c40723c */ /* 0x040fe20000041840 */
[----:B------:R-:W-:Y:S07]  /*231f0*/  LDSM.16.MT88.4 R164, [R212+0x13000] ;  /* 0x01300000d4a4783b */ /* 0x000fee0000004200 */
[C---:B------:R-:W-:Y:S04]  /*23200*/  HMMA.16816.F32.BF16 R68, R140.reuse, R168, R68 ;  /* 0x000000a88c44723c */ /* 0x040fe80000041844 */
[-CC-:B-----5:R-:W-:Y:S02]  /*23210*/  FFMA.FTZ R139, R187, R132.reuse, -R137.reuse ;  /* 0x00000084bb8b7223 */ /* 0x1a0fe40000010889 */
[----:B-1----:R-:W-:Y:S02]  /*23220*/  FADD.FTZ R0, R186, R0 ;  /* 0x00000000ba007221 */ /* 0x002fe40000010000 */
[C---:B------:R-:W-:Y:S01]  /*23230*/  HMMA.16816.F32.BF16 R72, R140.reuse, R170, R72 ;  /* 0x000000aa8c48723c */ /* 0x040fe20000041848 */
[----:B------:R-:W-:Y:S01]  /*23240*/  LDSM.16.MT88.4 R168, [R211+0x13000] ;  /* 0x01300000d3a8783b */ /* 0x000fe20000004200 */
[----:B------:R1:W5:Y:S06]  /*23250*/  MUFU.EX2 R185, R139 ;  /* 0x0000008b00b97308 */ /* 0x00036c0000000800 */
[C---:B---3--:R-:W-:Y:S08]  /*23260*/  HMMA.16816.F32.BF16 R76, R140.reuse, R152, R76 ;  /* 0x000000988c4c723c */ /* 0x048ff0000004184c */
[C---:B------:R-:W-:Y:S01]  /*23270*/  HMMA.16816.F32.BF16 R80, R140.reuse, R154, R80 ;  /* 0x0000009a8c50723c */ /* 0x040fe20000041850 */
[----:B------:R-:W3:Y:S07]  /*23280*/  LDSM.16.MT88.4 R152, [R210+0x16800] ;  /* 0x01680000d298783b */ /* 0x000eee0000004200 */
[C---:B------:R-:W-:Y:S04]  /*23290*/  HMMA.16816.F32.BF16 R84, R140.reuse, R144, R84 ;  /* 0x000000908c54723c */ /* 0x040fe80000041854 */
[-CC-:B-1----:R-:W-:Y:S02]  /*232a0*/  FFMA.FTZ R139, R183, R132.reuse, -R137.reuse ;  /* 0x00000084b78b7223 */ /* 0x182fe40000010889 */
[----:B-----5:R-:W-:Y:S02]  /*232b0*/  FADD.FTZ R0, R185, R0 ;  /* 0x00000000b9007221 */ /* 0x020fe40000010000 */
[C---:B------:R-:W-:Y:S01]  /*232c0*/  HMMA.16816.F32.BF16 R88, R140.reuse, R146, R88 ;  /* 0x000000928c58723c */ /* 0x040fe20000041858 */
[----:B------:R-:W1:Y:S01]  /*232d0*/  LDSM.16.MT88.4 R144, [R212+0x16800] ;  /* 0x01680000d490783b */ /* 0x000e620000004200 */
[----:B------:R5:W3:Y:S06]  /*232e0*/  MUFU.EX2 R184, R139 ;  /* 0x0000008b00b87308 */ /* 0x000aec0000000800 */
[C---:B--2---:R-:W-:Y:S08]  /*232f0*/  HMMA.16816.F32.BF16 R92, R140.reuse, R148, R92 ;  /* 0x000000948c5c723c */ /* 0x044ff0000004185c */
[C---:B------:R-:W-:Y:S01]  /*23300*/  HMMA.16816.F32.BF16 R96, R140.reuse, R150, R96 ;  /* 0x000000968c60723c */ /* 0x040fe20000041860 */
[----:B------:R-:W2:Y:S07]  /*23310*/  LDSM.16.MT88.4 R148, [R211+0x16800] ;  /* 0x01680000d394783b */ /* 0x000eae0000004200 */
[C---:B----4-:R-:W-:Y:S04]  /*23320*/  HMMA.16816.F32.BF16 R100, R140.reuse, R156, R100 ;  /* 0x0000009c8c64723c */ /* 0x050fe80000041864 */
[-CC-:B-----5:R-:W-:Y:S02]  /*23330*/  FFMA.FTZ R139, R182, R132.reuse, -R137.reuse ;  /* 0x00000084b68b7223 */ /* 0x1a0fe40000010889 */
[----:B---3--:R-:W-:Y:S02]  /*23340*/  FADD.FTZ R0, R184, R0 ;  /* 0x00000000b8007221 */ /* 0x008fe40000010000 */
[C---:B------:R-:W-:Y:S01]  /*23350*/  HMMA.16816.F32.BF16 R104, R140.reuse, R158, R104 ;  /* 0x0000009e8c68723c */ /* 0x040fe20000041868 */
[----:B------:R-:W3:Y:S01]  /*23360*/  LDSM.16.MT88.4 R156, [R209+0x11000] ;  /* 0x01100000d19c783b */ /* 0x000ee20000004200 */
[----:B------:R4:W5:Y:S06]  /*23370*/  MUFU.EX2 R183, R139 ;  /* 0x0000008b00b77308 */ /* 0x00096c0000000800 */
[C---:B------:R-:W-:Y:S08]  /*23380*/  HMMA.16816.F32.BF16 R108, R140.reuse, R152, R108 ;  /* 0x000000988c6c723c */ /* 0x040ff0000004186c */
[C---:B------:R-:W-:Y:S01]  /*23390*/  HMMA.16816.F32.BF16 R112, R140.reuse, R154, R112 ;  /* 0x0000009a8c70723c */ /* 0x040fe20000041870 */
[----:B------:R-:W3:Y:S07]  /*233a0*/  LDSM.16.MT88.4 R152, [R212+0x11000] ;  /* 0x01100000d498783b */ /* 0x000eee0000004200 */
[C---:B-1----:R-:W-:Y:S04]  /*233b0*/  HMMA.16816.F32.BF16 R116, R140.reuse, R144, R116 ;  /* 0x000000908c74723c */ /* 0x042fe80000041874 */
[----:B----4-:R-:W-:Y:S02]  /*233c0*/  FFMA.FTZ R139, R179, R132, -R136 ;  /* 0x00000084b38b7223 */ /* 0x010fe40000010888 */
[----:B-----5:R-:W-:Y:S02]  /*233d0*/  FADD.FTZ R0, R183, R0 ;  /* 0x00000000b7007221 */ /* 0x020fe40000010000 */
[C---:B------:R-:W-:Y:S01]  /*233e0*/  HMMA.16816.F32.BF16 R120, R140.reuse, R146, R120 ;  /* 0x000000928c78723c */ /* 0x040fe20000041878 */
[----:B------:R-:W1:Y:S01]  /*233f0*/  LDSM.16.MT88.4 R144, [R211+0x11000] ;  /* 0x01100000d390783b */ /* 0x000e620000004200 */
[----:B------:R4:W-:Y:S06]  /*23400*/  MUFU.EX2 R182, R139 ;  /* 0x0000008b00b67308 */ /* 0x0009ec0000000800 */
[C---:B--2---:R-:W-:Y:S08]  /*23410*/  HMMA.16816.F32.BF16 R124, R140.reuse, R148, R124 ;  /* 0x000000948c7c723c */ /* 0x044ff0000004187c */
[----:B------:R-:W-:Y:S01]  /*23420*/  HMMA.16816.F32.BF16 R128, R140, R150, R128 ;  /* 0x000000968c80723c */ /* 0x000fe20000041880 */
[----:B------:R-:W2:Y:S06]  /*23430*/  LDSM.16.MT88.4 R148, [R209+0x13000] ;  /* 0x01300000d194783b */ /* 0x000eac0000004200 */
[----:B------:R-:W-:Y:S02]  /*23440*/  F2FP.BF16.PACK_AB R140, R191, R192 ;  /* 0x000000c0bf8c723e */ /* 0x000fe400000010ff */
[----:B------:R-:W-:Y:S03]  /*23450*/  F2FP.BF16.PACK_AB R142, R189, R190 ;  /* 0x000000bebd8e723e */ /* 0x000fe600000010ff */
[----:B------:R-:W-:Y:S01]  /*23460*/  F2FP.BF16.PACK_AB R141, R185, R186 ;  /* 0x000000bab98d723e */ /* 0x000fe200000010ff */
[--C-:B----4-:R-:W-:Y:S01]  /*23470*/  FFMA.FTZ R139, R177, R132, -R136.reuse ;  /* 0x00000084b18b7223 */ /* 0x110fe20000010888 */
[----:B------:R-:W-:Y:S03]  /*23480*/  F2FP.BF16.PACK_AB R143, R183, R184 ;  /* 0x000000b8b78f723e */ /* 0x000fe600000010ff */
[----:B------:R4:W-:Y:S04]  /*23490*/  MUFU.EX2 R181, R139 ;  /* 0x0000008b00b57308 */ /* 0x0009e80000000800 */
[C---:B---3--:R-:W-:Y:S08]  /*234a0*/  HMMA.16816.F32.BF16 R4, R140.reuse, R156, R4 ;  /* 0x0000009c8c04723c */ /* 0x048ff00000041804 */
[C---:B------:R-:W-:Y:S01]  /*234b0*/  HMMA.16816.F32.BF16 R8, R140.reuse, R158, R8 ;  /* 0x0000009e8c08723c */ /* 0x040fe20000041808 */
[----:B------:R-:W3:Y:S07]  /*234c0*/  LDSM.16.MT88.4 R156, [R210+0x13000] ;  /* 0x01300000d29c783b */ /* 0x000eee0000004200 */
[C---:B------:R-:W-:Y:S04]  /*234d0*/  HMMA.16816.F32.BF16 R12, R140.reuse, R160, R12 ;  /* 0x000000a08c0c723c */ /* 0x040fe8000004180c */
[-CC-:B----4-:R-:W-:Y:S02]  /*234e0*/  FFMA.FTZ R139, R201, R132.reuse, -R136.reuse ;  /* 0x00000084c98b7223 */ /* 0x190fe40000010888 */
[-C--:B------:R-:W-:Y:S02]  /*234f0*/  FFMA.FTZ R136, R202, R132.reuse, -R136 ;  /* 0x00000084ca887223 */ /* 0x080fe40000010888 */
[C---:B------:R-:W-:Y:S01]  /*23500*/  HMMA.16816.F32.BF16 R16, R140.reuse, R162, R16 ;  /* 0x000000a28c10723c */ /* 0x040fe20000041810 */
[----:B------:R-:W4:Y:S01]  /*23510*/  LDSM.16.MT88.4 R160, [R209+0x15000] ;  /* 0x01500000d1a0783b */ /* 0x000f220000004200 */
[----:B------:R5:W-:Y:S06]  /*23520*/  MUFU.EX2 R179, R136 ;  /* 0x0000008800b37308 */ /* 0x000bec0000000800 */
[C---:B------:R-:W-:Y:S04]  /*23530*/  HMMA.16816.F32.BF16 R20, R140.reuse, R152, R20 ;  /* 0x000000988c14723c */ /* 0x040fe80000041814 */
[----:B------:R-:W2:Y:S04]  /*23540*/  MUFU.EX2 R180, R139 ;  /* 0x0000008b00b47308 */ /* 0x000ea80000000800 */
[C---:B------:R-:W-:Y:S01]  /*23550*/  HMMA.16816.F32.BF16 R24, R140.reuse, R154, R24 ;  /* 0x0000009a8c18723c */ /* 0x040fe20000041818 */
[----:B------:R-:W4:Y:S07]  /*23560*/  LDSM.16.MT88.4 R152, [R210+0x15000] ;  /* 0x01500000d298783b */ /* 0x000f2e0000004200 */
[C---:B-1----:R-:W-:Y:S04]  /*23570*/  HMMA.16816.F32.BF16 R28, R140.reuse, R144, R28 ;  /* 0x000000908c1c723c */ /* 0x042fe8000004181c */
[--C-:B-----5:R-:W-:Y:S02]  /*23580*/  FFMA.FTZ R136, R176, R132, -R137.reuse ;  /* 0x00000084b0887223 */ /* 0x120fe40000010889 */
[----:B------:R1:W-:Y:S02]  /*23590*/  MUFU.EX2 R176, R138 ;  /* 0x0000008a00b07308 */ /* 0x0003e40000000800 */
[C---:B------:R-:W-:Y:S01]  /*235a0*/  HMMA.16816.F32.BF16 R32, R140.reuse, R146, R32 ;  /* 0x000000928c20723c */ /* 0x040fe20000041820 */
[----:B------:R-:W5:Y:S07]  /*235b0*/  LDSM.16.MT88.4 R144, [R212+0x15000] ;  /* 0x01500000d490783b */ /* 0x000f6e0000004200 */
[C---:B--2---:R-:W-:Y:S01]  /*235c0*/  HMMA.16816.F32.BF16 R36, R140.reuse, R148, R36 ;  /* 0x000000948c24723c */ /* 0x044fe20000041824 */
[----:B------:R2:W2:Y:S07]  /*235d0*/  MUFU.EX2 R178, R136 ;  /* 0x0000008800b27308 */ /* 0x0004ae0000000800 */
[C---:B------:R-:W-:Y:S01]  /*235e0*/  HMMA.16816.F32.BF16 R40, R140.reuse, R150, R40 ;  /* 0x000000968c28723c */ /* 0x040fe20000041828 */
[----:B------:R-:W4:Y:S03]  /*235f0*/  LDSM.16.MT88.4 R148, [R211+0x15000] ;  /* 0x01500000d394783b */ /* 0x000f260000004200 */
[----:B-1----:R-:W-:Y:S04]  /*23600*/  F2FP.BF16.PACK_AB R138, R179, R180 ;  /* 0x000000b4b38a723e */ /* 0x002fe800000010ff */
[C---:B---3--:R-:W-:Y:S08]  /*23610*/  HMMA.16816.F32.BF16 R44, R140.reuse, R156, R44 ;  /* 0x0000009c8c2c723c */ /* 0x048ff0000004182c */
[C---:B------:R-:W-:Y:S01]  /*23620*/  HMMA.16816.F32.BF16 R48, R140.reuse, R158, R48 ;  /* 0x0000009e8c30723c */ /* 0x040fe20000041830 */
[----:B------:R-:W1:Y:S03]  /*23630*/  LDSM.16.MT88.4 R156, [R209+0x17000] ;  /* 0x01700000d19c783b */ /* 0x000e660000004200 */
[-CC-:B--2---:R-:W-:Y:S02]  /*23640*/  FFMA.FTZ R136, R175, R132.reuse, -R137.reuse ;  /* 0x00000084af887223 */ /* 0x184fe40000010889 */
[----:B------:R-:W-:Y:S02]  /*23650*/  FFMA.FTZ R137, R2, R132, -R137 ;  /* 0x0000008402897223 */ /* 0x000fe40000010889 */
[C---:B------:R-:W-:Y:S01]  /*23660*/  HMMA.16816.F32.BF16 R52, R140.reuse, R164, R52 ;  /* 0x000000a48c34723c */ /* 0x040fe20000041834 */
[----:B------:R-:W-:Y:S01]  /*23670*/  LDSM.16.MT88.4 R172, [R209+0x13800] ;  /* 0x01380000d1ac783b */ /* 0x000fe20000004200 */
[----:B------:R2:W3:Y:S02]  /*23680*/  MUFU.EX2 R177, R136 ;  /* 0x0000008800b17308 */ /* 0x0004e40000000800 */
[----:B------:R-:W-:Y:S02]  /*23690*/  FFMA.FTZ R2, R3, R248, R207 ;  /* 0x000000f803027223 */ /* 0x000fe400000100cf */
[----:B------:R-:W-:Y:S02]  /*236a0*/  FADD.FTZ R0, R178, R0 ;  /* 0x00000000b2007221 */ /* 0x000fe40000010000 */
[C---:B------:R-:W-:Y:S01]  /*236b0*/  HMMA.16816.F32.BF16 R56, R140.reuse, R166, R56 ;  /* 0x000000a68c38723c */ /* 0x040fe20000041838 */
[----:B------:R-:W-:Y:S03]  /*236c0*/  LDSM.16.MT88.4 R164, [R212+0x11800] ;  /* 0x01180000d4a4783b */ /* 0x000fe60000004200 */
[----:B------:R1:W1:Y:S01]  /*236d0*/  MUFU.EX2 R132, R137 ;  /* 0x0000008900847308 */ /* 0x0002620000000800 */
[----:B------:R-:W-:Y:S03]  /*236e0*/  FADD.FTZ R2, R239, R2 ;  /* 0x00000002ef027221 */ /* 0x000fe60000010000 */
[C---:B------:R-:W-:Y:S04]  /*236f0*/  HMMA.16816.F32.BF16 R60, R140.reuse, R168, R60 ;  /* 0x000000a88c3c723c */ /* 0x040fe8000004183c */
[----:B------:R-:W-:Y:S04]  /*23700*/  FADD.FTZ R2, R237, R2 ;  /* 0x00000002ed027221 */ /* 0x000fe80000010000 */
[C---:B------:R-:W-:Y:S01]  /*23710*/  HMMA.16816.F32.BF16 R64, R140.reuse, R170, R64 ;  /* 0x000000aa8c40723c */ /* 0x040fe20000041840 */
[----:B------:R-:W-:Y:S03]  /*23720*/  LDSM.16.MT88.4 R168, [R211+0x11800] ;  /* 0x01180000d3a8783b */ /* 0x000fe60000004200 */
[----:B--2---:R-:W-:Y:S01]  /*23730*/  F2FP.BF16.PACK_AB R136, R181, R182 ;  /* 0x000000b6b588723e */ /* 0x004fe200000010ff */
[----:B------:R-:W-:Y:S02]  /*23740*/  FADD.FTZ R2, R236, R2 ;  /* 0x00000002ec027221 */ /* 0x000fe40000010000 */
[C---:B---3--:R-:W-:Y:S01]  /*23750*/  FADD.FTZ R0, R177.reuse, R0 ;  /* 0x00000000b1007221 */ /* 0x048fe20000010000 */
[C---:B----4-:R-:W-:Y:S04]  /*23760*/  HMMA.16816.F32.BF16 R68, R140.reuse, R160, R68 ;  /* 0x000000a08c44723c */ /* 0x050fe80000041844 */
[----:B-1----:R-:W-:Y:S01]  /*23770*/  F2FP.BF16.PACK_AB R137, R177, R178 ;  /* 0x000000b2b189723e */ /* 0x002fe200000010ff */
[----:B------:R-:W-:Y:S01]  /*23780*/  FADD.FTZ R2, R200, R2 ;  /* 0x00000002c8027221 */ /* 0x000fe20000010000 */
[----:B------:R-:W-:Y:S02]  /*23790*/  F2FP.BF16.PACK_AB R139, R132, R176 ;  /* 0x000000b0848b723e */ /* 0x000fe400000010ff */
[C---:B------:R-:W-:Y:S01]  /*237a0*/  HMMA.16816.F32.BF16 R72, R140.reuse, R162, R72 ;  /* 0x000000a28c48723c */ /* 0x040fe20000041848 */
[----:B------:R-:W-:Y:S03]  /*237b0*/  LDSM.16.MT88.4 R160, [R210+0x11800] ;  /* 0x01180000d2a0783b */ /* 0x000fe60000004200 */
[----:B------:R-:W-:Y:S04]  /*237c0*/  FADD.FTZ R2, R199, R2 ;  /* 0x00000002c7027221 */ /* 0x000fe80000010000 */
[C---:B------:R-:W-:Y:S04]  /*237d0*/  HMMA.16816.F32.BF16 R76, R140.reuse, R152, R76 ;  /* 0x000000988c4c723c */ /* 0x040fe8000004184c */
[----:B------:R-:W-:Y:S04]  /*237e0*/  FADD.FTZ R2, R198, R2 ;  /* 0x00000002c6027221 */ /* 0x000fe80000010000 */
[C---:B------:R-:W-:Y:S01]  /*237f0*/  HMMA.16816.F32.BF16 R80, R140.reuse, R154, R80 ;  /* 0x0000009a8c50723c */ /* 0x040fe20000041850 */
[----:B------:R-:W1:Y:S03]  /*23800*/  LDSM.16.MT88.4 R152, [R210+0x17000] ;  /* 0x01700000d298783b */ /* 0x000e660000004200 */
[----:B------:R-:W-:Y:S04]  /*23810*/  FADD.FTZ R2, R197, R2 ;  /* 0x00000002c5027221 */ /* 0x000fe80000010000 */
[C---:B-----5:R-:W-:Y:S04]  /*23820*/  HMMA.16816.F32.BF16 R84, R140.reuse, R144, R84 ;  /* 0x000000908c54723c */ /* 0x060fe80000041854 */
[----:B------:R-:W-:Y:S04]  /*23830*/  FADD.FTZ R2, R192, R2 ;  /* 0x00000002c0027221 */ /* 0x000fe80000010000 */
[C---:B------:R-:W-:Y:S01]  /*23840*/  HMMA.16816.F32.BF16 R88, R140.reuse, R146, R88 ;  /* 0x000000928c58723c */ /* 0x040fe20000041858 */
[----:B------:R-:W2:Y:S03]  /*23850*/  LDSM.16.MT88.4 R144, [R212+0x17000] ;  /* 0x01700000d490783b */ /* 0x000ea60000004200 */
[----:B------:R-:W-:Y:S04]  /*23860*/  FADD.FTZ R2, R191, R2 ;  /* 0x00000002bf027221 */ /* 0x000fe80000010000 */
[C---:B------:R-:W-:Y:S04]  /*23870*/  HMMA.16816.F32.BF16 R92, R140.reuse, R148, R92 ;  /* 0x000000948c5c723c */ /* 0x040fe8000004185c */
[----:B------:R-:W-:Y:S04]  /*23880*/  FADD.FTZ R2, R190, R2 ;  /* 0x00000002be027221 */ /* 0x000fe80000010000 */
[C---:B------:R-:W-:Y:S01]  /*23890*/  HMMA.16816.F32.BF16 R96, R140.reuse, R150, R96 ;  /* 0x000000968c60723c */ /* 0x040fe20000041860 */
[----:B------:R-:W3:Y:S03]  /*238a0*/  LDSM.16.MT88.4 R148, [R211+0x17000] ;  /* 0x01700000d394783b */ /* 0x000ee60000004200 */
[----:B------:R-:W-:Y:S04]  /*238b0*/  FADD.FTZ R2, R189, R2 ;  /* 0x00000002bd027221 */ /* 0x000fe80000010000 */
[C---:B------:R-:W-:Y:S04]  /*238c0*/  HMMA.16816.F32.BF16 R100, R140.reuse, R156, R100 ;  /* 0x0000009c8c64723c */ /* 0x040fe80000041864 */
[----:B------:R-:W-:Y:S04]  /*238d0*/  FADD.FTZ R2, R182, R2 ;  /* 0x00000002b6027221 */ /* 0x000fe80000010000 */
[C---:B------:R-:W-:Y:S01]  /*238e0*/  HMMA.16816.F32.BF16 R104, R140.reuse, R158, R104 ;  /* 0x0000009e8c68723c */ /* 0x040fe20000041868 */
[----:B------:R-:W4:Y:S03]  /*238f0*/  LDSM.16.MT88.4 R156, [R209+0x11800] ;  /* 0x01180000d19c783b */ /* 0x000f260000004200 */
[----:B------:R-:W-:Y:S04]  /*23900*/  FADD.FTZ R2, R181, R2 ;  /* 0x00000002b5027221 */ /* 0x000fe80000010000 */
[C---:B-1----:R-:W-:Y:S04]  /*23910*/  HMMA.16816.F32.BF16 R108, R140.reuse, R152, R108 ;  /* 0x000000988c6c723c */ /* 0x042fe8000004186c */
[----:B------:R-:W-:Y:S02]  /*23920*/  FADD.FTZ R3, R180, R2 ;  /* 0x00000002b4037221 */ /* 0x000fe40000010000 */
[----:B------:R-:W-:Y:S01]  /*23930*/  FADD.FTZ R2, R176, R0 ;  /* 0x00000000b0027221 */ /* 0x000fe20000010000 */
[----:B------:R-:W-:Y:S01]  /*23940*/  IADD3 R0, R238, -0x1, RZ ;  /* 0xffffffffee007810 */ /* 0x000fe20007ffe0ff */
[C---:B------:R-:W-:Y:S04]  /*23950*/  HMMA.16816.F32.BF16 R112, R140.reuse, R154, R112 ;  /* 0x0000009a8c70723c */ /* 0x040fe80000041870 */
[----:B------:R-:W-:Y:S01]  /*23960*/  FADD.FTZ R248, R179, R3 ;  /* 0x00000003b3f87221 */ /* 0x000fe20000010000 */
[----:B------:R-:W-:Y:S01]  /*23970*/  MOV R238, R0 ;  /* 0x0000000000ee7202 */ /* 0x000fe20000000f00 */
[----:B------:R-:W-:Y:S02]  /*23980*/  FADD.FTZ R249, R132, R2 ;  /* 0x0000000284f97221 */ /* 0x000fe40000010000 */
[C---:B--2---:R-:W-:Y:S08]  /*23990*/  HMMA.16816.F32.BF16 R116, R140.reuse, R144, R116 ;  /* 0x000000908c74723c */ /* 0x044ff00000041874 */
[C---:B------:R-:W-:Y:S08]  /*239a0*/  HMMA.16816.F32.BF16 R120, R140.reuse, R146, R120 ;  /* 0x000000928c78723c */ /* 0x040ff00000041878 */
[C---:B---3--:R-:W-:Y:S08]  /*239b0*/  HMMA.16816.F32.BF16 R124, R140.reuse, R148, R124 ;  /* 0x000000948c7c723c */ /* 0x048ff0000004187c */
[----:B------:R-:W-:Y:S08]  /*239c0*/  HMMA.16816.F32.BF16 R128, R140, R150, R128 ;  /* 0x000000968c80723c */ /* 0x000ff00000041880 */
[C---:B----4-:R-:W-:Y:S01]  /*239d0*/  HMMA.16816.F32.BF16 R140, R136.reuse, R156, R4 ;  /* 0x0000009c888c723c */ /* 0x050fe20000041804 */
[----:B------:R-:W1:Y:S07]  /*239e0*/  LDSM.16.MT88.4 R4, [R210+0x13800] ;  /* 0x01380000d204783b */ /* 0x000e6e0000004200 */
[C---:B------:R-:W-:Y:S01]  /*239f0*/  HMMA.16816.F32.BF16 R144, R136.reuse, R158, R8 ;  /* 0x0000009e8890723c */ /* 0x040fe20000041808 */
[----:B------:R-:W2:Y:S07]  /*23a00*/  LDSM.16.MT88.4 R8, [R212+0x13800] ;  /* 0x01380000d408783b */ /* 0x000eae0000004200 */
[C---:B------:R-:W-:Y:S01]  /*23a10*/  HMMA.16816.F32.BF16 R148, R136.reuse, R160, R12 ;  /* 0x000000a08894723c */ /* 0x040fe2000004180c */
[----:B------:R-:W3:Y:S07]  /*23a20*/  LDSM.16.MT88.4 R12, [R211+0x13800] ;  /* 0x01380000d30c783b */ /* 0x000eee0000004200 */
[C---:B------:R-:W-:Y:S01]  /*23a30*/  HMMA.16816.F32.BF16 R152, R136.reuse, R162, R16 ;  /* 0x000000a28898723c */ /* 0x040fe20000041810 */
[----:B------:R-:W4:Y:S07]  /*23a40*/  LDSM.16.MT88.4 R16, [R209+0x15800] ;  /* 0x01580000d110783b */ /* 0x000f2e0000004200 */
[C---:B------:R-:W-:Y:S01]  /*23a50*/  HMMA.16816.F32.BF16 R156, R136.reuse, R164, R20 ;  /* 0x000000a4889c723c */ /* 0x040fe20000041814 */
[----:B------:R-:W5:Y:S07]  /*23a60*/  LDSM.16.MT88.4 R20, [R210+0x15800] ;  /* 0x01580000d214783b */ /* 0x000f6e0000004200 */
[C---:B------:R-:W-:Y:S01]  /*23a70*/  HMMA.16816.F32.BF16 R160, R136.reuse, R166, R24 ;  /* 0x000000a688a0723c */ /* 0x040fe20000041818 */
[----:B------:R-:W2:Y:S07]  /*23a80*/  LDSM.16.MT88.4 R24, [R212+0x15800] ;  /* 0x01580000d418783b */ /* 0x000eae0000004200 */
[C---:B------:R-:W-:Y:S01]  /*23a90*/  HMMA.16816.F32.BF16 R164, R136.reuse, R168, R28 ;  /* 0x000000a888a4723c */ /* 0x040fe2000004181c */
[----:B------:R-:W2:Y:S07]  /*23aa0*/  LDSM.16.MT88.4 R28, [R211+0x15800] ;  /* 0x01580000d31c783b */ /* 0x000eae0000004200 */
[C---:B------:R-:W-:Y:S01]  /*23ab0*/  HMMA.16816.F32.BF16 R168, R136.reuse, R170, R32 ;  /* 0x000000aa88a8723c */ /* 0x040fe20000041820 */
[----:B------:R-:W3:Y:S07]  /*23ac0*/  LDSM.16.MT88.4 R32, [R209+0x17800] ;  /* 0x01780000d120783b */ /* 0x000eee0000004200 */
[C---:B------:R-:W-:Y:S08]  /*23ad0*/  HMMA.16816.F32.BF16 R36, R136.reuse, R172, R36 ;  /* 0x000000ac8824723c */ /* 0x040ff00000041824 */
        /* <DEDUP_REMOVED lines=25> */
[----:B------:R-:W-:Y:S07]  /*23c70*/  HMMA.16816.F32.BF16 R128, R136, R14, R128 ;  /* 0x0000000e8880723c */ /* 0x000fee0000041880 */
[----:B------:R-:W-:Y:S02]  /*23c80*/  MOV R136, R135 ;  /* 0x0000008700887202 */ /* 0x000fe40000000f00 */
[----:B------:R-:W-:Y:S01]  /*23c90*/  MOV R137, R134 ;  /* 0x0000008600897202 */ /* 0x000fe20000000f00 */
[----:B------:R-:W-:-:S05]  /*23ca0*/  @P0 BRA `(.L_x_5103) ;  /* 0xffffb08000000947 */ /* 0x000fca000383ffff */
.L_x_5094:
        /* <DEDUP_REMOVED lines=11> */
.L_x_5117:
[----:B---3--:R-:W-:Y:S01]  /*23d60*/  FADD.FTZ R0, R0, R248 ;  /* 0x000000f800007221 */ /* 0x008fe20000010000 */
[----:B------:R-:W-:Y:S05]  /*23d70*/  BRA.DIV ~URZ, `(.L_x_5105) ;  /* 0x000021827f007947 */ /* 0x000fea000b800000 */
[----:B------:R-:W3:Y:S04]  /*23d80*/  SHFL.BFLY PT, R4, R249, 0x2, 0x1f ;  /* 0x0c401f00f9047f89 */ /* 0x000ee800000e0000 */
[----:B------:R-:W4:Y:S01]  /*23d90*/  SHFL.BFLY PT, R3, R0, 0x1, 0x1f ;  /* 0x0c201f0000037f89 */ /* 0x000f2200000e0000 */
[----:B---3--:R-:W-:Y:S02]  /*23da0*/  FADD.FTZ R4, R4, R249 ;  /* 0x000000f904047221 */ /* 0x008fe40000010000 */
[----:B----45:R-:W-:-:S03]  /*23db0*/  FADD.FTZ R133, R0, R3 ;  /* 0x0000000300857221 */ /* 0x030fc60000010000 */
[----:B------:R3:W4:Y:S04]  /*23dc0*/  SHFL.BFLY PT, R2, R4, 0x1, 0x1f ;  /* 0x0c201f0004027f89 */ /* 0x00072800000e0000 */
.L_x_5118:
[----:B--2---:R-:W2:Y:S01]  /*23dd0*/  LDL R175, [R1+0x1c] ;  /* 0x00001c0001af7983 */ /* 0x004ea20000100800 */
[----:B------:R-:W-:Y:S01]  /*23de0*/  FSETP.NE.FTZ.AND P4, PT, R133, RZ, PT ;  /* 0x000000ff8500720b */ /* 0x000fe20003f95000 */
[----:B----4-:R-:W-:Y:S01]  /*23df0*/  FADD.FTZ R132, R2, R4 ;  /* 0x0000000402847221 */ /* 0x010fe20000010000 */
[----:B------:R-:W-:Y:S01]  /*23e00*/  MOV R0, 0x3f800000 ;  /* 0x3f80000000007802 */ /* 0x000fe20000000f00 */
[----:B------:R-:W-:-:S03]  /*23e10*/  ULDC.64 UR4, c[0x0][0x118] ;  /* 0x0000460000047ab9 */ /* 0x000fc60000000a00 */
[----:B------:R-:W-:-:S07]  /*23e20*/  FSETP.NE.FTZ.AND P3, PT, R132, RZ, PT ;  /* 0x000000ff8400720b */ /* 0x000fce0003f75000 */
[----:B------:R-:W4:Y:S02]  /*23e30*/  @P4 MUFU.RCP R0, R133 ;  /* 0x0000008500004308 */ /* 0x000f240000001000 */
[C---:B----4-:R-:W-:Y:S02]  /*23e40*/  FMUL.FTZ R96, R0.reuse, R96 ;  /* 0x0000006000607220 */ /* 0x050fe40000410000 */
[C---:B------:R-:W-:Y:S02]  /*23e50*/  FMUL.FTZ R97, R0.reuse, R97 ;  /* 0x0000006100617220 */ /* 0x040fe40000410000 */
[C---:B------:R-:W-:Y:S02]  /*23e60*/  FMUL.FTZ R2, R0.reuse, R140 ;  /* 0x0000008c00027220 */ /* 0x040fe40000410000 */
[C---:B------:R-:W-:Y:S01]  /*23e70*/  FMUL.FTZ R7, R0.reuse, R141 ;  /* 0x0000008d00077220 */ /* 0x040fe20000410000 */
[----:B------:R-:W-:Y:S01]  /*23e80*/  F2FP.BF16.PACK_AB R96, R97, R96 ;  /* 0x000000606160723e */ /* 0x000fe200000010ff */
[C---:B------:R-:W-:Y:S01]  /*23e90*/  FMUL.FTZ R144, R0.reuse, R144 ;  /* 0x0000009000907220 */ /* 0x040fe20000410000 */
[----:B------:R-:W4:Y:S01]  /*23ea0*/  S2R R97, SR_TID.X ;  /* 0x0000000000617919 */ /* 0x000f220000002100 */
[C---:B------:R-:W-:Y:S01]  /*23eb0*/  FMUL.FTZ R136, R0.reuse, R145 ;  /* 0x0000009100887220 */ /* 0x040fe20000410000 */
        /* <DEDUP_REMOVED lines=8> */
[C---:B------:R-:W-:Y:S01]  /*23f40*/  FMUL.FTZ R140, R0.reuse, R157 ;  /* 0x0000009d008c7220 */ /* 0x040fe20000410000 */
[----:B------:R-:W-:Y:S01]  /*23f50*/  F2FP.BF16.PACK_AB R139, R139, R152 ;  /* 0x000000988b8b723e */ /* 0x000fe200000010ff */
[----:B------:R-:W-:-:S02]  /*23f60*/  FMUL.FTZ R160, R0, R160 ;  /* 0x000000a000a07220 */ /* 0x000fc40000410000 */
[----:B------:R-:W-:Y:S01]  /*23f70*/  FMUL.FTZ R161, R0, R161 ;  /* 0x000000a100a17220 */ /* 0x000fe20000410000 */
        /* <DEDUP_REMOVED lines=75> */
[----:B------:R-:W-:Y:S02]  /*24430*/  MOV R0, 0x3f800000 ;  /* 0x3f80000000007802 */ /* 0x000fe40000000f00 */
[----:B------:R-:W-:Y:S02]  /*24440*/  F2FP.BF16.PACK_AB R124, R125, R124 ;  /* 0x0000007c7d7c723e */ /* 0x000fe400000010ff */
[----:B------:R-:W-:Y:S02]  /*24450*/  F2FP.BF16.PACK_AB R128, R129, R128 ;  /* 0x000000808180723e */ /* 0x000fe400000010ff */
[----:B------:R-:W1:Y:S02]  /*24460*/  @P3 MUFU.RCP R0, R132 ;  /* 0x0000008400003308 */ /* 0x000e640000001000 */
[C---:B-1----:R-:W-:Y:S01]  /*24470*/  FMUL.FTZ R17, R0.reuse, R98 ;  /* 0x0000006200117220 */ /* 0x042fe20000410000 */
[----:B----4-:R-:W-:Y:S01]  /*24480*/  SHF.R.S32.HI R98, RZ, 0x1f, R97 ;  /* 0x0000001fff627819 */ /* 0x010fe20000011461 */
[----:B------:R-:W-:-:S02]  /*24490*/  FMUL.FTZ R2, R0, R39 ;  /* 0x0000002700027220 */ /* 0x000fc40000410000 */
[----:B------:R-:W-:Y:S01]  /*244a0*/  FMUL.FTZ R36, R0, R38 ;  /* 0x0000002600247220 */ /* 0x000fe20000410000 */
[----:B------:R-:W-:Y:S01]  /*244b0*/  LEA.HI R3, R98, R97, RZ, 0x2 ;  /* 0x0000006162037211 */ /* 0x000fe200078f10ff */
[C---:B------:R-:W-:Y:S02]  /*244c0*/  FMUL.FTZ R143, R0.reuse, R143 ;  /* 0x0000008f008f7220 */ /* 0x040fe40000410000 */
[----:B------:R-:W-:Y:S01]  /*244d0*/  FMUL.FTZ R5, R0, R142 ;  /* 0x0000008e00057220 */ /* 0x000fe20000410000 */
        /* <DEDUP_REMOVED lines=71> */
[C---:B------:R-:W-:Y:S01]  /*24950*/  FMUL.FTZ R107, R0.reuse, R107 ;  /* 0x0000006b006b7220 */ /* 0x040fe20000410000 */
[----:B------:R-:W-:Y:S01]  /*24960*/  F2FP.BF16.PACK_AB R17, R99, R17 ;  /* 0x000000116311723e */ /* 0x000fe200000010ff */
        /* <DEDUP_REMOVED lines=19> */
[----:B------:R-:W-:Y:S02]  /*24aa0*/  SHF.R.S32.HI R0, RZ, 0x1f, R3 ;  /* 0x0000001fff007819 */ /* 0x000fe40000011403 */
[----:B------:R-:W-:-:S02]  /*24ab0*/  F2FP.BF16.PACK_AB R10, R127, R10 ;  /* 0x0000000a7f0a723e */ /* 0x000fc400000010ff */
[----:B------:R-:W-:Y:S02]  /*24ac0*/  LEA.HI R0, R0, R2, RZ, 0x3 ;  /* 0x0000000200007211 */ /* 0x000fe400078f18ff */
[----:B------:R-:W-:Y:S02]  /*24ad0*/  F2FP.BF16.PACK_AB R9, R131, R9 ;  /* 0x000000098309723e */ /* 0x000fe400000010ff */
[----:B------:R-:W-:-:S04]  /*24ae0*/  LOP3.LUT R0, R0, 0xfffffff8, RZ, 0xc0, !PT ;  /* 0xfffffff800007812 */ /* 0x000fc800078ec0ff */
[----:B------:R-:W-:Y:S02]  /*24af0*/  IADD3 R2, R2, -R0, RZ ;  /* 0x8000000002027210 */ /* 0x000fe40007ffe0ff */
[----:B------:R-:W-:Y:S02]  /*24b00*/  LOP3.LUT R0, R3, 0x3ffffffc, RZ, 0xc0, !PT ;  /* 0x3ffffffc03007812 */ /* 0x000fe400078ec0ff */
[----:B------:R-:W-:Y:S02]  /*24b10*/  SHF.L.U32 R3, R2, 0x6, RZ ;  /* 0x0000000602037819 */ /* 0x000fe400000006ff */
[----:B------:R-:W-:Y:S02]  /*24b20*/  IADD3 R0, -R0, R97, RZ ;  /* 0x0000006100007210 */ /* 0x000fe40007ffe1ff */
[----:B------:R-:W-:Y:S02]  /*24b30*/  LOP3.LUT R3, R3, 0x1c0, RZ, 0xc0, !PT ;  /* 0x000001c003037812 */ /* 0x000fe400078ec0ff */
[----:B---3--:R-:W-:-:S02]  /*24b40*/  LOP3.LUT R4, R2, 0x1, RZ, 0xc0, !PT ;  /* 0x0000000102047812 */ /* 0x008fc400078ec0ff */
[----:B------:R-:W-:Y:S02]  /*24b50*/  LEA R0, R93, R0, 0x9 ;  /* 0x000000005d007211 */ /* 0x000fe400078e48ff */
[----:B------:R-:W-:Y:S02]  /*24b60*/  LEA.HI R3, R3, R3, RZ, 0x1d ;  /* 0x0000000303037211 */ /* 0x000fe400078fe8ff */
[----:B------:R-:W-:Y:S02]  /*24b70*/  ISETP.NE.U32.AND P0, PT, R4, 0x1, PT ;  /* 0x000000010400780c */ /* 0x000fe40003f05070 */
[----:B------:R-:W-:Y:S02]  /*24b80*/  LEA R0, R0, R3, 0x1 ;  /* 0x0000000300007211 */ /* 0x000fe400078e08ff */
[----:B------:R-:W-:Y:S02]  /*24b90*/  R2P PR, R2, 0x6 ;  /* 0x0000000602007804 */ /* 0x000fe40000000000 */
[----:B------:R-:W-:-:S02]  /*24ba0*/  SHF.L.U32 R0, R0, 0x1, RZ ;  /* 0x0000000100007819 */ /* 0x000fc400000006ff */
[----:B------:R-:W-:Y:S02]  /*24bb0*/  MOV R3, 0x20 ;  /* 0x0000002000037802 */ /* 0x000fe40000000f00 */
[C---:B------:R-:W-:Y:S01]  /*24bc0*/  IADD3 R2, R0.reuse, -0x10, RZ ;  /* 0xfffffff000027810 */ /* 0x040fe20007ffe0ff */
[----:B------:R1:W-:Y:S01]  /*24bd0*/  STS [R0], R7 ;  /* 0x0000000700007388 */ /* 0x0003e20000000800 */
[----:B------:R-:W-:Y:S02]  /*24be0*/  SEL R3, R3, 0xffffffe0, !P1 ;  /* 0xffffffe003037807 */ /* 0x000fe40004800000 */
[C---:B------:R-:W-:Y:S01]  /*24bf0*/  @P0 IADD3 R2, R0.reuse, 0x10, RZ ;  /* 0x0000001000020810 */ /* 0x040fe20007ffe0ff */
[----:B------:R3:W-:Y:S01]  /*24c00*/  STS [R0+0x400], R5 ;  /* 0x0004000500007388 */ /* 0x0007e20000000800 */
[----:B------:R-:W-:Y:S02]  /*24c10*/  IADD3 R4, R0, R3, RZ ;  /* 0x0000000300047210 */ /* 0x000fe40007ffe0ff */
[----:B------:R-:W-:Y:S01]  /*24c20*/  IADD3 R3, R3, R2, RZ ;  /* 0x0000000203037210 */ /* 0x000fe20007ffe0ff */
[----:B------:R-:W-:Y:S01]  /*24c30*/  STS [R2], R136 ;  /* 0x0000008802007388 */ /* 0x000fe20000000800 */
[----:B--2---:R-:W-:-:S03]  /*24c40*/  ISETP.NE.AND P0, PT, R175, -0x1, PT ;  /* 0xffffffffaf00780c */ /* 0x004fc60003f05270 */
[----:B------:R2:W-:Y:S04]  /*24c50*/  STS [R2+0x400], R6 ;  /* 0x0004000602007388 */ /* 0x0005e80000000800 */
[----:B------:R-:W-:Y:S04]  /*24c60*/  STS [R4], R138 ;  /* 0x0000008a04007388 */ /* 0x000fe80000000800 */
[----:B------:R-:W-:Y:S04]  /*24c70*/  STS [R4+0x400], R20 ;  /* 0x0004001404007388 */ /* 0x000fe80000000800 */
[----:B------:R4:W-:Y:S01]  /*24c80*/  STS [R3+0x400], R8 ;  /* 0x0004000803007388 */ /* 0x0009e20000000800 */
[----:B-1----:R-:W-:-:S03]  /*24c90*/  MOV R7, 0x40 ;  /* 0x0000004000077802 */ /* 0x002fc60000000f00 */
[----:B------:R-:W-:Y:S01]  /*24ca0*/  STS [R3], R139 ;  /* 0x0000008b03007388 */ /* 0x000fe20000000800 */
[----:B---3--:R-:W-:-:S04]  /*24cb0*/  SEL R5, R7, 0xffffffc0, !P2 ;  /* 0xffffffc007057807 */ /* 0x008fc80005000000 */
[-C--:B------:R-:W-:Y:S02]  /*24cc0*/  IADD3 R7, R0, R5.reuse, RZ ;  /* 0x0000000500077210 */ /* 0x080fe40007ffe0ff */
[----:B--2---:R-:W-:-:S03]  /*24cd0*/  IADD3 R6, R4, R5, RZ ;  /* 0x0000000504067210 */ /* 0x004fc60007ffe0ff */
[----:B------:R-:W-:Y:S04]  /*24ce0*/  STS [R7], R140 ;  /* 0x0000008c07007388 */ /* 0x000fe80000000800 */
[----:B------:R-:W-:Y:S01]  /*24cf0*/  STS [R7+0x400], R24 ;  /* 0x0004001807007388 */ /* 0x000fe20000000800 */
[----:B----4-:R-:W-:Y:S02]  /*24d00*/  IADD3 R8, R5, R2, RZ ;  /* 0x0000000205087210 */ /* 0x010fe40007ffe0ff */
[----:B------:R-:W-:-:S03]  /*24d10*/  IADD3 R5, R3, R5, RZ ;  /* 0x0000000503057210 */ /* 0x000fc60007ffe0ff */
        /* <DEDUP_REMOVED lines=54> */
[----:B-1----:R-:W4:Y:S04]  /*25080*/  LD.E.U8 R0, [R26.64+0x1c8] ;  /* 0x0001c8041a007980 */ /* 0x002f28000c101100 */
[----:B--2---:R-:W2:Y:S04]  /*25090*/  LD.E.64 R2, [R26.64+0x88] ;  /* 0x000088041a027980 */ /* 0x004ea8000c101b00 */
[----:B------:R-:W1:Y:S01]  /*250a0*/  S2R R174, SR_CTAID.Y ;  /* 0x0000000000ae7919 */ /* 0x000e620000002600 */
[----:B---3--:R-:W3:Y:S03]  /*250b0*/  @P4 MUFU.LG2 R8, R133 ;  /* 0x0000008500084308 */ /* 0x008ee60000000c00 */
[----:B------:R-:W2:Y:S01]  /*250c0*/  S2R R173, SR_CTAID.Z ;  /* 0x0000000000ad7919 */ /* 0x000ea20000002700 */
[----:B------:R-:W-:Y:S01]  /*250d0*/  BSSY B0, `(.L_x_5106) ;  /* 0x0000023000007945 */ /* 0x000fe20003800000 */
[----:B------:R-:W-:-:S02]  /*250e0*/  MOV R11, 0x7f800000 ;  /* 0x7f800000000b7802 */ /* 0x000fc40000000f00 */
[----:B------:R2:W5:Y:S04]  /*250f0*/  LD.E.64 R12, [R26.64+0x90] ;  /* 0x000090041a0c7980 */ /* 0x000568000c101b00 */
[----:B------:R-:W2:Y:S01]  /*25100*/  @!P0 LD.E.64 R4, [R26.64+0x80] ;  /* 0x000080041a048980 */ /* 0x000ea2000c101b00 */
[----:B------:R-:W1:Y:S01]  /*25110*/  @P3 MUFU.LG2 R10, R132 ;  /* 0x00000084000a3308 */ /* 0x000e620000000c00 */
[----:B---3--:R-:W-:Y:S01]  /*25120*/  @P4 FMUL.FTZ R8, R8, 0.69314718246459960938 ;  /* 0x3f31721808084820 */ /* 0x008fe20000410000 */
[----:B-1----:R-:W-:-:S03]  /*25130*/  @!P0 SHF.R.S32.HI R9, RZ, 0x1f, R174 ;  /* 0x0000001fff098819 */ /* 0x002fc600000114ae */
[----:B------:R-:W-:Y:S01]  /*25140*/  @P4 FFMA.FTZ R11, R135, R172, R8 ;  /* 0x000000ac870b4223 */ /* 0x000fe20000010008 */
[----:B------:R-:W-:Y:S01]  /*25150*/  MOV R14, 0x7f800000 ;  /* 0x7f800000000e7802 */ /* 0x000fe20000000f00 */
[----:B------:R-:W-:-:S04]  /*25160*/  @P3 FMUL.FTZ R10, R10, 0.69314718246459960938 ;  /* 0x3f3172180a0a3820 */ /* 0x000fc80000410000 */
[----:B------:R-:W-:Y:S01]  /*25170*/  @P3 FFMA.FTZ R14, R134, R172, R10 ;  /* 0x000000ac860e3223 */ /* 0x000fe2000001000a */
[----:B----4-:R-:W-:Y:S01]  /*25180*/  ISETP.NE.AND P1, PT, R0, RZ, PT ;  /* 0x000000ff0000720c */ /* 0x010fe20003f25270 */
[-C--:B--2---:R-:W-:Y:S02]  /*25190*/  @P0 IMAD R0, R3, R175.reuse, RZ ;  /* 0x000000af03000224 */ /* 0x084fe400078e02ff */
[----:B------:R-:W-:-:S05]  /*251a0*/  @P0 IMAD.WIDE.U32 R6, R2, R175, RZ ;  /* 0x000000af02060225 */ /* 0x000fca00078e00ff */
[----:B------:R-:W-:Y:S01]  /*251b0*/  @P0 IADD3 R18, R7, R0, RZ ;  /* 0x0000000007120210 */ /* 0x000fe20007ffe0ff */
[----:B------:R-:W-:-:S04]  /*251c0*/  @!P0 IMAD R5, R5, R174, RZ ;  /* 0x000000ae05058224 */ /* 0x000fc800078e02ff */
[C---:B------:R-:W-:Y:S02]  /*251d0*/  @!P0 IMAD R9, R4.reuse, R9, R5 ;  /* 0x0000000904098224 */ /* 0x040fe400078e0205 */
[----:B------:R-:W-:Y:S01]  /*251e0*/  @!P0 IMAD.WIDE.U32 R4, R4, R174, RZ ;  /* 0x000000ae04048225 */ /* 0x000fe200078e00ff */
[----:B------:R-:W-:-:S04]  /*251f0*/  @P0 MOV R15, R6 ;  /* 0x00000006000f0202 */ /* 0x000fc80000000f00 */
[----:B------:R-:W-:Y:S02]  /*25200*/  @!P0 IADD3 R18, R5, R9, RZ ;  /* 0x0000000905128210 */ /* 0x000fe40007ffe0ff */
[----:B------:R-:W-:Y:S01]  /*25210*/  @!P0 MOV R15, R4 ;  /* 0x00000004000f8202 */ /* 0x000fe20000000f00 */
[----:B------:R-:W-:Y:S05]  /*25220*/  @!P1 BRA `(.L_x_5107) ;  /* 0x0000008000009947 */ /* 0x000fea0003800000 */
[----:B------:R-:W-:Y:S01]  /*25230*/  ISETP.NE.AND P0, PT, R175, -0x1, PT ;  /* 0xffffffffaf00780c */ /* 0x000fe20003f05270 */
[----:B------:R-:W-:Y:S02]  /*25240*/  ULDC.64 UR4, c[0x0][0x118] ;  /* 0x0000460000047ab9 */ /* 0x000fe40000000a00 */
[----:B------:R-:W2:Y:S10]  /*25250*/  LD.E R4, [R26.64+0xd4] ;  /* 0x0000d4041a047980 */ /* 0x000eb4000c101900 */
[----:B------:R-:W3:Y:S02]  /*25260*/  @!P0 LD.E R0, [R26.64+0xb4] ;  /* 0x0000b4041a008980 */ /* 0x000ee4000c101900 */
[----:B---3--:R-:W-:-:S05]  /*25270*/  @!P0 IMAD R175, R0, R174, RZ ;  /* 0x000000ae00af8224 */ /* 0x008fca00078e02ff */
[----:B------:R1:W-:Y:S01]  /*25280*/  @!P0 STL [R1+0x1c], R175 ;  /* 0x00001caf01008387 */ /* 0x0003e20000100800 */
[----:B--2---:R-:W-:Y:S01]  /*25290*/  IMAD R6, R4, R173, R175 ;  /* 0x000000ad04067224 */ /* 0x004fe200078e02af */
[----:B------:R-:W-:Y:S05]  /*252a0*/  BRA `(.L_x_5108) ;  /* 0x0000005000007947 */ /* 0x000fea0003800000 */
.L_x_5107:
[----:B------:R-:W-:Y:S02]  /*252b0*/  ULDC.64 UR4, c[0x0][0x118] ;  /* 0x0000460000047ab9 */ /* 0x000fe40000000a00 */
[----:B------:R-:W2:Y:S04]  /*252c0*/  LD.E R0, [R26.64+0x60] ;  /* 0x000060041a007980 */ /* 0x000ea8000c101900 */
[----:B------:R-:W3:Y:S01]  /*252d0*/  LD.E R4, [R26.64+0xb4] ;  /* 0x0000b4041a047980 */ /* 0x000ee2000c101900 */
[----:B--2---:R-:W-:-:S04]  /*252e0*/  IMAD R0, R0, R174, R173 ;  /* 0x000000ae00007224 */ /* 0x004fc800078e02ad */
[----:B---3--:R-:W-:Y:S02]  /*252f0*/  IMAD R6, R4, R0, RZ ;  /* 0x0000000004067224 */ /* 0x008fe400078e02ff */
.L_x_5108:
[----:B------:R-:W-:Y:S05]  /*25300*/  BSYNC B0 ;  /* 0x0000000000007941 */ /* 0x000fea0003800000 */
.L_x_5106:
[----:B------:R2:W5:Y:S01]  /*25310*/  LDL R20, [R1+0x24] ;  /* 0x0000240001147983 */ /* 0x0005620000100800 */
[----:B------:R-:W-:-:S03]  /*25320*/  ULDC.64 UR4, c[0x0][0x118] ;  /* 0x0000460000047ab9 */ /* 0x000fc60000000a00 */
[----:B------:R2:W5:Y:S04]  /*25330*/  LD.E.64 R16, [R26.64+0x70] ;  /* 0x000070041a107980 */ /* 0x000568000c101b00 */
[----:B------:R2:W5:Y:S01]  /*25340*/  LD.E.64 R8, [R26.64+0xa0] ;  /* 0x0000a0041a087980 */ /* 0x000562000c101b00 */
[----:B------:R-:W-:Y:S01]  /*25350*/  WARPSYNC 0xffffffff ;  /* 0xffffffff00007948 */ /* 0x000fe20003800000 */
[----:B------:R-:W-:Y:S01]  /*25360*/  LOP3.LUT R5, R94, 0xffffffe0, RZ, 0xc0, !PT ;  /* 0xffffffe05e057812 */ /* 0x000fe200078ec0ff */
[----:B------:R-:W-:Y:S01]  /*25370*/  BSSY B0, `(.L_x_5109) ;  /* 0x0000030000007945 */ /* 0x000fe20003800000 */
[----:B------:R-:W-:Y:S01]  /*25380*/  BAR.SYNC.DEFER_BLOCKING 0x0 ;  /* 0x0000000000007b1d */ /* 0x000fe20000010000 */
[----:B------:R-:W-:Y:S02]  /*25390*/  SHF.R.S32.HI R4, RZ, 0x1f, R93 ;  /* 0x0000001fff047819 */ /* 0x000fe4000001145d */
[----:B------:R-:W-:-:S02]  /*253a0*/  IMAD.IADD R5, R97, 0x1, -R5 ;  /* 0x0000000161057824 */ /* 0x000fc400078e0a05 */
[----:B------:R-:W-:Y:S01]  /*253b0*/  LEA.HI R4, R4, R93, RZ, 0x2 ;  /* 0x0000005d04047211 */ /* 0x000fe200078f10ff */
[----:B------:R-:W3:Y:S02]  /*253c0*/  S2R R19, SR_TID.X ;  /* 0x0000000000137919 */ /* 0x000ee40000002100 */
[----:B------:R-:W-:Y:S02]  /*253d0*/  LOP3.LUT P0, RZ, R5, 0x3, RZ, 0xc0, !PT ;  /* 0x0000000305ff7812 */ /* 0x000fe4000780c0ff */
[----:B------:R-:W4:Y:S01]  /*253e0*/  S2R R21, SR_CTAID.X ;  /* 0x0000000000157919 */ /* 0x000f220000002500 */
[----:B------:R-:W-:-:S05]  /*253f0*/  LOP3.LUT R4, R4, 0xffffffc, RZ, 0xc0, !PT ;  /* 0x0ffffffc04047812 */ /* 0x000fca00078ec0ff */
[----:B------:R-:W-:Y:S01]  /*25400*/  IMAD.IADD R4, R93, 0x1, -R4 ;  /* 0x000000015d047824 */ /* 0x000fe200078e0a04 */
[----:B------:R2:W1:Y:S04]  /*25410*/  LDS.128 R40, [R235] ;  /* 0x00000000eb287984 */ /* 0x0004680000000c00 */
[----:B------:R2:W1:Y:S01]  /*25420*/  LDS.128 R56, [R235+0x800] ;  /* 0x00080000eb387984 */ /* 0x0004620000000c00 */
[----:B---3--:R-:W-:-:S03]  /*25430*/  SHF.R.S32.HI R0, RZ, 0x1f, R19 ;  /* 0x0000001fff007819 */ /* 0x008fc60000011413 */
[----:B------:R2:W3:Y:S01]  /*25440*/  LDS.128 R72, [R235+0x1000] ;  /* 0x00100000eb487984 */ /* 0x0004e20000000c00 */
        /* <DEDUP_REMOVED lines=21> */
[C---:B---34-:R-:W-:Y:S01]  /*255a0*/  IMAD R5, R21.reuse, 0x40, R6 ;  /* 0x0000004015057824 */ /* 0x058fe200078e0206 */
[----:B------:R-:W-:Y:S01]  /*255b0*/  IADD3 R6, R0, 0x8, RZ ;  /* 0x0000000800067810 */ /* 0x000fe20007ffe0ff */
[----:B-----5:R-:W-:Y:S01]  /*255c0*/  IMAD R4, R21, -0x40, R20 ;  /* 0xffffffc015047824 */ /* 0x020fe200078e0214 */
[----:B------:R-:W-:-:S02]  /*255d0*/  ULDC.64 UR4, c[0x0][0x118] ;  /* 0x0000460000047ab9 */ /* 0x000fc40000000a00 */
[----:B------:R-:W-:Y:S02]  /*255e0*/  SHF.R.S32.HI R7, RZ, 0x1f, R5 ;  /* 0x0000001fff077819 */ /* 0x000fe40000011405 */
[C---:B------:R-:W-:Y:S02]  /*255f0*/  IADD3 R5, P0, R0.reuse, R5, RZ ;  /* 0x0000000500057210 */ /* 0x040fe40007f1e0ff */
[-C--:B------:R-:W-:Y:S02]  /*25600*/  ISETP.GE.AND P2, PT, R0, R4.reuse, PT ;  /* 0x000000040000720c */ /* 0x080fe40003f46270 */
[----:B------:R-:W-:Y:S02]  /*25610*/  ISETP.GE.AND P1, PT, R6, R4, PT ;  /* 0x000000040600720c */ /* 0x000fe40003f26270 */
[----:B------:R-:W-:Y:S02]  /*25620*/  LEA.HI.X.SX32 R0, R0, R7, 0x1, P0 ;  /* 0x0000000700007211 */ /* 0x000fe400000f0eff */
[----:B------:R-:W-:-:S04]  /*25630*/  LEA R4, P0, R5, R8, 0x2 ;  /* 0x0000000805047211 */ /* 0x000fc800078010ff */
[----:B------:R-:W-:-:S05]  /*25640*/  LEA.HI.X R5, R5, R9, R0, 0x2, P0 ;  /* 0x0000000905057211 */ /* 0x000fca00000f1400 */
[----:B------:R3:W-:Y:S04]  /*25650*/  @!P2 ST.E [R4.64], R11 ;  /* 0x0000000b0400a985 */ /* 0x0007e8000c101904 */
[----:B------:R3:W-:Y:S02]  /*25660*/  @!P1 ST.E [R4.64+0x20], R14 ;  /* 0x0000200e04009985 */ /* 0x0007e4000c101904 */
.L_x_5110:
[----:B---34-:R-:W-:Y:S05]  /*25670*/  BSYNC B0 ;  /* 0x0000000000007941 */ /* 0x018fea0003800000 */
.L_x_5109:
[----:B------:R-:W-:Y:S01]  /*25680*/  LEA.HI R6, R98, R97, RZ, 0x3 ;  /* 0x0000006162067211 */ /* 0x000fe200078f18ff */
[----:B------:R-:W-:Y:S01]  /*25690*/  ULDC.64 UR4, c[0x0][0x118] ;  /* 0x0000460000047ab9 */ /* 0x000fe20000000a00 */
[----:B------:R-:W-:Y:S01]  /*256a0*/  IMAD.SHL.U32 R21, R21, 0x40, RZ ;  /* 0x0000004015157824 */ /* 0x000fe200078e00ff */
[----:B------:R-:W-:Y:S01]  /*256b0*/  SHF.R.S32.HI R10, RZ, 0x1f, R19 ;  /* 0x0000001fff0a7819 */ /* 0x000fe20000011413 */
[----:B------:R3:W5:Y:S01]  /*256c0*/  LD.E R0, [R26.64+0xc0] ;  /* 0x0000c0041a007980 */ /* 0x000762000c101900 */
[----:B------:R-:W-:Y:S01]  /*256d0*/  LOP3.LUT R6, R6, 0xfffffff8, RZ, 0xc0, !PT ;  /* 0xfffffff806067812 */ /* 0x000fe200078ec0ff */
[----:B-----5:R-:W-:Y:S01]  /*256e0*/  IMAD R9, R3, R21, RZ ;  /* 0x0000001503097224 */ /* 0x020fe200078e02ff */
[----:B------:R-:W-:Y:S01]  /*256f0*/  SHF.R.S32.HI R11, RZ, 0x1f, R21 ;  /* 0x0000001fff0b7819 */ /* 0x000fe20000011415 */
[----:B------:R-:W-:Y:S01]  /*25700*/  BSSY B0, `(.L_x_5111) ;  /* 0x0000029000007945 */ /* 0x000fe20003800000 */
[----:B------:R-:W-:Y:S01]  /*25710*/  LEA.HI R10, R10, R19, RZ, 0x3 ;  /* 0x000000130a0a7211 */ /* 0x000fe200078f18ff */
[----:B------:R-:W-:Y:S01]  /*25720*/  IMAD.IADD R6, R97, 0x1, -R6 ;  /* 0x0000000161067824 */ /* 0x000fe200078e0a06 */
[----:B------:R-:W-:Y:S01]  /*25730*/  SHF.R.S32.HI R14, RZ, 0x1f, R173 ;  /* 0x0000001fff0e7819 */ /* 0x000fe200000114ad */
[----:B------:R-:W-:Y:S01]  /*25740*/  IMAD R9, R2, R11, R9 ;  /* 0x0000000b02097224 */ /* 0x000fe200078e0209 */
[----:B------:R-:W-:Y:S01]  /*25750*/  LOP3.LUT R8, R10, 0xfffffff8, RZ, 0xc0, !PT ;  /* 0xfffffff80a087812 */ /* 0x000fe200078ec0ff */
[----:B------:R-:W-:Y:S01]  /*25760*/  IMAD.SHL.U32 R6, R6, 0x8, RZ ;  /* 0x0000000806067824 */ /* 0x000fe200078e00ff */
[----:B------:R-:W-:Y:S01]  /*25770*/  SHF.R.S32.HI R10, RZ, 0x3, R10 ;  /* 0x00000003ff0a7819 */ /* 0x000fe2000001140a */
[----:B------:R-:W-:-:S02]  /*25780*/  IMAD R11, R13, R173, RZ ;  /* 0x000000ad0d0b7224 */ /* 0x000fc400078e02ff */
[----:B------:R-:W-:Y:S01]  /*25790*/  IMAD.IADD R8, R19, 0x1, -R8 ;  /* 0x0000000113087824 */ /* 0x000fe200078e0a08 */
[----:B------:R-:W-:Y:S02]  /*257a0*/  SHF.R.S32.HI R7, RZ, 0x1f, R6 ;  /* 0x0000001fff077819 */ /* 0x000fe40000011406 */
[----:B------:R-:W-:Y:S01]  /*257b0*/  SHF.R.S32.HI R23, RZ, 0x1f, R10 ;  /* 0x0000001fff177819 */ /* 0x000fe2000001140a */
[----:B------:R-:W-:Y:S02]  /*257c0*/  IMAD.SHL.U32 R8, R8, 0x8, RZ ;  /* 0x0000000808087824 */ /* 0x000fe400078e00ff */
[----:B------:R-:W-:-:S03]  /*257d0*/  IMAD.WIDE.U32 R4, R2, R21, R6 ;  /* 0x0000001502047225 */ /* 0x000fc600078e0006 */
[----:B------:R-:W-:Y:S01]  /*257e0*/  IADD3 R19, R8, 0xc0, RZ ;  /* 0x000000c008137810 */ /* 0x000fe20007ffe0ff */
[----:B------:R-:W-:Y:S01]  /*257f0*/  IMAD.IADD R21, R20, 0x1, -R21 ;  /* 0x0000000114157824 */ /* 0x000fe200078e0a15 */
[----:B------:R-:W-:-:S04]  /*25800*/  IADD3 R4, P0, R15, R4, RZ ;  /* 0x000000040f047210 */ /* 0x000fc80007f1e0ff */
[----:B------:R-:W-:Y:S01]  /*25810*/  IADD3.X R5, R18, R5, R9, P0, !PT ;  /* 0x0000000512057210 */ /* 0x000fe200007fe409 */
[----:B------:R-:W-:Y:S01]  /*25820*/  IMAD R9, R12, R14, R11 ;  /* 0x0000000e0c097224 */ /* 0x000fe200078e020b */
[----:B------:R-:W-:Y:S02]  /*25830*/  ISETP.GE.AND P0, PT, R10, R21, PT ;  /* 0x000000150a00720c */ /* 0x000fe40003f06270 */
[----:B------:R-:W-:Y:S01]  /*25840*/  IADD3 R18, R8, 0x40, RZ ;  /* 0x0000004008127810 */ /* 0x000fe20007ffe0ff */
[----:B------:R-:W-:Y:S01]  /*25850*/  IMAD.WIDE.U32 R12, R12, R173, R4 ;  /* 0x000000ad0c0c7225 */ /* 0x000fe200078e0004 */
[----:B------:R-:W-:-:S03]  /*25860*/  IADD3 R11, R8, 0x80, RZ ;  /* 0x00000080080b7810 */ /* 0x000fc60007ffe0ff */
[----:B------:R-:W-:-:S06]  /*25870*/  IMAD.IADD R9, R13, 0x1, R9 ;  /* 0x000000010d097824 */ /* 0x000fcc00078e0209 */
[----:B------:R-:W-:Y:S05]  /*25880*/  @P0 BRA `(.L_x_5112) ;  /* 0x0000010000000947 */ /* 0x000fea0003800000 */
[----:B---3--:R-:W-:Y:S01]  /*25890*/  IMAD R4, R3, R10, RZ ;  /* 0x0000000a03047224 */ /* 0x008fe200078e02ff */
[-C--:B------:R-:W-:Y:S01]  /*258a0*/  ISETP.GE.AND P4, PT, R6, R0.reuse, PT ;  /* 0x000000000600720c */ /* 0x080fe20003f86270 */
        /* <DEDUP_REMOVED lines=10> */
[----:B-1----:R1:W-:Y:S04]  /*25950*/  @!P4 ST.E.128 [R4.64], R40 ;  /* 0x000000280400c985 */ /* 0x0023e8000c101d04 */
[----:B------:R1:W-:Y:S04]  /*25960*/  @!P3 ST.E.128 [R4.64+0x80], R36 ;  /* 0x000080240400b985 */ /* 0x0003e8000c101d04 */
[----:B------:R1:W-:Y:S04]  /*25970*/  @!P2 ST.E.128 [R4.64+0x100], R32 ;  /* 0x000100200400a985 */ /* 0x0003e8000c101d04 */
[----:B------:R1:W-:Y:S02]  /*25980*/  @!P1 ST.E.128 [R4.64+0x180], R28 ;  /* 0x0001801c04009985 */ /* 0x0003e4000c101d04 */
.L_x_5112:
[----:B---3--:R-:W-:Y:S05]  /*25990*/  BSYNC B0 ;  /* 0x0000000000007941 */ /* 0x008fea0003800000 */
.L_x_5111:
[----:B-1----:R-:W-:Y:S01]  /*259a0*/  IADD3 R4, R10, 0x10, RZ ;  /* 0x000000100a047810 */ /* 0x002fe20007ffe0ff */
[----:B------:R-:W-:Y:S03]  /*259b0*/  BSSY B0, `(.L_x_5113) ;  /* 0x0000016000007945 */ /* 0x000fe60003800000 */
[----:B------:R-:W-:-:S13]  /*259c0*/  ISETP.GE.AND P0, PT, R4, R21, PT ;  /* 0x000000150400720c */ /* 0x000fda0003f06270 */
[----:B------:R-:W-:Y:S05]  /*259d0*/  @P0 BRA `(.L_x_5114) ;  /* 0x0000013000000947 */ /* 0x000fea0003800000 */
[----:B------:R-:W-:Y:S01]  /*259e0*/  IADD3 R20, P0, R10, 0x10, RZ ;  /* 0x000000100a147810 */ /* 0x000fe20007f1e0ff */
[----:B------:R-:W-:Y:S01]  /*259f0*/  IMAD.MOV.U32 R5, RZ, RZ, R9 ;  /* 0x000000ffff057224 */ /* 0x000fe200078e0009 */
[-C--:B------:R-:W-:Y:S01]  /*25a00*/  ISETP.GE.AND P3, PT, R6, R0.reuse, PT ;  /* 0x000000000600720c */ /* 0x080fe20003f66270 */
[----:B------:R-:W-:Y:S01]  /*25a10*/  ULDC.64 UR4, c[0x0][0x118] ;  /* 0x0000460000047ab9 */ /* 0x000fe20000000a00 */
[-C--:B------:R-:W-:Y:S01]  /*25a20*/  ISETP.GE.AND P2, PT, R18, R0.reuse, PT ;  /* 0x000000001200720c */ /* 0x080fe20003f46270 */
[----:B------:R-:W-:Y:S01]  /*25a30*/  IMAD.X R4, RZ, RZ, R23, P0 ;  /* 0x000000ffff047224 */ /* 0x000fe200000e0617 */
[-C--:B------:R-:W-:Y:S02]  /*25a40*/  ISETP.GE.AND P1, PT, R11, R0.reuse, PT ;  /* 0x000000000b00720c */ /* 0x080fe40003f26270 */
[----:B------:R-:W-:Y:S01]  /*25a50*/  ISETP.GE.AND P0, PT, R19, R0, PT ;  /* 0x000000001300720c */ /* 0x000fe20003f06270 */
[----:B------:R-:W-:Y:S02]  /*25a60*/  IMAD R22, R4, R2, RZ ;  /* 0x0000000204167224 */ /* 0x000fe400078e02ff */
[----:B------:R-:W-:-:S04]  /*25a70*/  IMAD.MOV.U32 R4, RZ, RZ, R12 ;  /* 0x000000ffff047224 */ /* 0x000fc800078e000c */
[----:B------:R-:W-:-:S04]  /*25a80*/  IMAD.WIDE.U32 R14, R2, R20, R4 ;  /* 0x00000014020e7225 */ /* 0x000fc800078e0004 */
        /* <DEDUP_REMOVED lines=8> */
.L_x_5114:
[----:B------:R-:W-:Y:S05]  /*25b10*/  BSYNC B0 ;  /* 0x0000000000007941 */ /* 0x000fea0003800000 */
.L_x_5113:
        /* <DEDUP_REMOVED lines=23> */
.L_x_5116:
[----:B------:R-:W-:Y:S05]  /*25c90*/  BSYNC B0 ;  /* 0x0000000000007941 */ /* 0x000fea0003800000 */
.L_x_5115:
[----:B-1----:R-:W-:Y:S01]  /*25ca0*/  IADD3 R4, R10, 0x30, RZ ;  /* 0x000000300a047810 */ /* 0x002fe20007ffe0ff */
[----:B------:R-:W-:Y:S01]  /*25cb0*/  IMAD.MOV.U32 R5, RZ, RZ, 0x0 ;  /* 0x00000000ff057424 */ /* 0x000fe200078e00ff */
[----:B------:R-:W-:-:S02]  /*25cc0*/  MOV R14, 0x70 ;  /* 0x00000070000e7802 */ /* 0x000fc40000000f00 */
[----:B------:R-:W-:-:S03]  /*25cd0*/  ISETP.GE.AND P0, PT, R4, R21, PT ;  /* 0x000000150400720c */ /* 0x000fc60003f06270 */
[----:B------:R-:W-:-:S10]  /*25ce0*/  IMAD.MOV.U32 R4, RZ, RZ, R14 ;  /* 0x000000ffff047224 */ /* 0x000fd400078e000e */
[----:B------:R-:W-:Y:S05]  /*25cf0*/  @P0 RET.REL.NODEC R4 `(_ZN5flash24flash_fwd_splitkv_kernelI23Flash_fwd_kernel_traitsILi256ELi64ELi64ELi4ELb0ELb0EN7cutlass10bfloat16_tE19Flash_kernel_traitsILi256ELi64ELi64ELi4ES3_EELb0ELb0ELb1ELb0ELb0ELb1ELb0ELb1EEEvNS_16Flash_fwd_paramsE) ;  /* 0xfffda30004000950 */ /* 0x000fea0003c3ffff */
[----:B------:R-:W-:Y:S01]  /*25d00*/  IADD3 R7, P0, R10, 0x30, RZ ;  /* 0x000000300a077810 */ /* 0x000fe20007f1e0ff */
[----:B------:R-:W-:Y:S01]  /*25d10*/  IMAD.MOV.U32 R5, RZ, RZ, R9 ;  /* 0x000000ffff057224 */ /* 0x000fe200078e0009 */
[----:B------:R-:W-:Y:S01]  /*25d20*/  ULDC.64 UR4, c[0x0][0x118] ;  /* 0x0000460000047ab9 */ /* 0x000fe20000000a00 */
[-C--:B------:R-:W-:Y:S02]  /*25d30*/  ISETP.GE.AND P2, PT, R6, R0.reuse, PT ;  /* 0x000000000600720c */ /* 0x080fe40003f46270 */
[----:B------:R-:W-:Y:S01]  /*25d40*/  IMAD.X R4, RZ, RZ, R23, P0 ;  /* 0x000000ffff047224 */ /* 0x000fe200000e0617 */
[-C--:B------:R-:W-:Y:S02]  /*25d50*/  ISETP.GE.AND P0, PT, R11, R0.reuse, PT ;  /* 0x000000000b00720c */ /* 0x080fe40003f06270 */
[----:B------:R-:W-:Y:S01]  /*25d60*/  ISETP.GE.AND P1, PT, R18, R0, PT ;  /* 0x000000001200720c */ /* 0x000fe20003f26270 */
[----:B------:R-:W-:Y:S02]  /*25d70*/  IMAD R8, R4, R2, RZ ;  /* 0x0000000204087224 */ /* 0x000fe400078e02ff */
[----:B------:R-:W-:-:S02]  /*25d80*/  IMAD.MOV.U32 R4, RZ, RZ, R12 ;  /* 0x000000ffff047224 */ /* 0x000fc400078e000c */
[-C--:B------:R-:W-:Y:S02]  /*25d90*/  IMAD R3, R3, R7.reuse, R8 ;  /* 0x0000000703037224 */ /* 0x080fe400078e0208 */
[----:B------:R-:W-:-:S05]  /*25da0*/  IMAD.WIDE.U32 R4, R2, R7, R4 ;  /* 0x0000000702047225 */ /* 0x000fca00078e0004 */
[C---:B------:R-:W-:Y:S02]  /*25db0*/  LEA R2, P3, R4.reuse, R16, 0x1 ;  /* 0x0000001004027211 */ /* 0x040fe400078608ff */
[----:B------:R-:W-:Y:S02]  /*25dc0*/  IADD3 R3, R5, R3, RZ ;  /* 0x0000000305037210 */ /* 0x000fe40007ffe0ff */
[----:B------:R-:W-:Y:S02]  /*25dd0*/  MOV R5, 0x0 ;  /* 0x0000000000057802 */ /* 0x000fe40000000f00 */
[----:B------:R-:W-:Y:S01]  /*25de0*/  LEA.HI.X R3, R4, R17, R3, 0x1, P3 ;  /* 0x0000001104037211 */ /* 0x000fe200018f0c03 */
[----:B------:R-:W-:-:S04]  /*25df0*/  IMAD.MOV.U32 R4, RZ, RZ, R14 ;  /* 0x000000ffff047224 */ /* 0x000fc800078e000e */
[----:B------:R1:W-:Y:S01]  /*25e00*/  @!P0 ST.E.128 [R2.64+0x100], R80 ;  /* 0x0001005002008985 */ /* 0x0003e2000c101d04 */
[----:B------:R-:W-:-:S03]  /*25e10*/  ISETP.GE.AND P0, PT, R19, R0, PT ;  /* 0x000000001300720c */ /* 0x000fc60003f06270 */
[----:B------:R1:W-:Y:S04]  /*25e20*/  @!P2 ST.E.128 [R2.64], R88 ;  /* 0x000000580200a985 */ /* 0x0003e8000c101d04 */
[----:B------:R1:W-:Y:S06]  /*25e30*/  @!P1 ST.E.128 [R2.64+0x80], R84 ;  /* 0x0000805402009985 */ /* 0x0003ec000c101d04 */
[----:B------:R-:W-:Y:S05]  /*25e40*/  @P0 RET.REL.NODEC R4 `(_ZN5flash24flash_fwd_splitkv_kernelI23Flash_fwd_kernel_traitsILi256ELi64ELi64ELi4ELb0ELb0EN7cutlass10bfloat16_tE19Flash_kernel_traitsILi256ELi64ELi64ELi4ES3_EELb0ELb0ELb1ELb0ELb0ELb1ELb0ELb1EEEvNS_16Flash_fwd_paramsE) ;  /* 0xfffda1b004000950 */ /* 0x000fea0003c3ffff */
[----:B------:R-:W-:Y:S02]  /*25e50*/  ULDC.64 UR4, c[0x0][0x118] ;  /* 0x0000460000047ab9 */ /* 0x000fe40000000a00 */
[----:B------:R3:W-:Y:S02]  /*25e60*/  ST.E.128 [R2.64+0x180], R76 ;  /* 0x0001804c02007985 */ /* 0x0007e4000c101d04 */
[----:B-1-3--:R-:W-:-:S02]  /*25e70*/  MOV R2, R14 ;  /* 0x0000000e00027202 */ /* 0x00afc40000000f00 */
[----:B------:R-:W-:-:S04]  /*25e80*/  MOV R3, 0x0 ;  /* 0x0000000000037802 */ /* 0x000fc80000000f00 */
[----:B------:R-:W-:Y:S05]  /*25e90*/  RET.REL.NODEC R2 `(_ZN5flash24flash_fwd_splitkv_kernelI23Flash_fwd_kernel_traitsILi256ELi64ELi64ELi4ELb0ELb0EN7cutlass10bfloat16_tE19Flash_kernel_traitsILi256ELi64ELi64ELi4ES3_EELb0ELb0ELb1ELb0ELb0ELb1ELb0ELb1EEEvNS_16Flash_fwd_paramsE) ;  /* 0xfffda16002007950 */ /* 0x000fea0003c3ffff */
.L_x_5104:
[----:B------:R-:W-:Y:S01]  /*25ea0*/  IMAD.MOV.U32 R0, RZ, RZ, R248 ;  /* 0x000000ffff007224 */ /* 0x000fe200078e00f8 */
[----:B------:R-:W-:Y:S02]  /*25eb0*/  MOV R3, 0x2 ;  /* 0x0000000200037802 */ /* 0x000fe40000000f00 */
[----:B------:R-:W-:Y:S02]  /*25ec0*/  MOV R2, 0x25ee0 ;  /* 0x00025ee000027802 */ /* 0x000fe40000000f00 */
[----:B-1---5:R-:W-:Y:S05]  /*25ed0*/  CALL.REL.NOINC `($__internal_25_$__cuda_sm70_shflsync_bfly_p) ;  /* 0x0000011000007944 */ /* 0x022fea0003c00000 */
[----:B------:R-:W-:Y:S01]  /*25ee0*/  MOV R0, R5 ;  /* 0x0000000500007202 */ /* 0x000fe20000000f00 */
[----:B------:R-:W-:Y:S05]  /*25ef0*/  BRA `(.L_x_5117) ;  /* 0xffffde6000007947 */ /* 0x000fea000383ffff */
.L_x_5105:
[----:B------:R-:W-:Y:S02]  /*25f00*/  MOV R3, 0x1 ;  /* 0x0000000100037802 */ /* 0x000fe40000000f00 */
[----:B------:R-:W-:Y:S02]  /*25f10*/  MOV R2, 0x25f30 ;  /* 0x00025f3000027802 */ /* 0x000fe40000000f00 */
[----:B-12--5:R-:W-:Y:S05]  /*25f20*/  CALL.REL.NOINC `($__internal_25_$__cuda_sm70_shflsync_bfly_p) ;  /* 0x000000c000007944 */ /* 0x026fea0003c00000 */
[----:B------:R-:W-:Y:S01]  /*25f30*/  FADD.FTZ R133, R0, R5 ;  /* 0x0000000500857221 */ /* 0x000fe20000010000 */
[----:B------:R-:W-:Y:S02]  /*25f40*/  MOV R0, R249 ;  /* 0x000000f900007202 */ /* 0x000fe40000000f00 */
[----:B------:R-:W-:Y:S02]  /*25f50*/  MOV R3, 0x2 ;  /* 0x0000000200037802 */ /* 0x000fe40000000f00 */
[----:B------:R-:W-:-:S02]  /*25f60*/  MOV R2, 0x25f80 ;  /* 0x00025f8000027802 */ /* 0x000fc40000000f00 */
[----:B------:R-:W-:Y:S05]  /*25f70*/  CALL.REL.NOINC `($__internal_25_$__cuda_sm70_shflsync_bfly_p) ;  /* 0x0000007000007944 */ /* 0x000fea0003c00000 */
[----:B------:R-:W-:Y:S01]  /*25f80*/  FADD.FTZ R4, R249, R5 ;  /* 0x00000005f9047221 */ /* 0x000fe20000010000 */
[----:B------:R-:W-:-:S02]  /*25f90*/  MOV R3, 0x1 ;  /* 0x0000000100037802 */ /* 0x000fc40000000f00 */
[----:B------:R-:W-:Y:S02]  /*25fa0*/  MOV R2, 0x25fd0 ;  /* 0x00025fd000027802 */ /* 0x000fe40000000f00 */
[----:B------:R-:W-:Y:S02]  /*25fb0*/  MOV R0, R4 ;  /* 0x0000000400007202 */ /* 0x000fe40000000f00 */
[----:B------:R-:W-:Y:S05]  /*25fc0*/  CALL.REL.NOINC `($__internal_25_$__cuda_sm70_shflsync_bfly_p) ;  /* 0x0000002000007944 */ /* 0x000fea0003c00000 */
[----:B------:R-:W-:Y:S01]  /*25fd0*/  MOV R2, R5 ;  /* 0x0000000500027202 */ /* 0x000fe20000000f00 */
[----:B------:R-:W-:Y:S05]  /*25fe0*/  BRA `(.L_x_5118) ;  /* 0xffffdde000007947 */ /* 0x000fea000383ffff */
        .weak           $__internal_25_$__cuda_sm70_shflsync_bfly_p
        .type           $__internal_25_$__cuda_sm70_shflsync_bfly_p,@function
        .size           $__internal_25_$__cuda_sm70_shflsync_bfly_p,(.L_x_8895 - $__internal_25_$__cuda_sm70_shflsync_bfly_p)
$__internal_25_$__cuda_sm70_shflsync_bfly_p:
[----:B------:R-:W-:Y:S04]  /*25ff0*/  WARPSYNC R6 ;  /* 0x0000000600007348 */ /* 0x000fe80003800000 */
[----:B------:R1:W2:Y:S02]  /*26000*/  SHFL.BFLY PT, R5, R0, R3, R7 ;  /* 0x0c00000300057389 */ /* 0x0002a400000e0007 */
[----:B-1----:R-:W-:-:S04]  /*26010*/  MOV R3, 0x0 ;  /* 0x0000000000037802 */ /* 0x002fc80000000f00 */
[----:B--2---:R-:W-:Y:S05]  /*26020*/  RET.REL.NODEC R2 `(_ZN5flash24flash_fwd_splitkv_kernelI23Flash_fwd_kernel_traitsILi256ELi64ELi64ELi4ELb0ELb0EN7cutlass10bfloat16_tE19Flash_kernel_traitsILi256ELi64ELi64ELi4ES3_EELb0ELb0ELb1ELb0ELb0ELb1ELb0ELb1EEEvNS_16Flash_fwd_paramsE) ;  /* 0xfffd9fd002007950 */ /* 0x004fea0003c3ffff */
.L_x_5119:
        /* <DEDUP_REMOVED lines=13> */
.L_x_8895:


//--------------------- .text._ZN5flash24flash_fwd_splitkv_kernelI23Flash_fwd_kernel_traitsILi256ELi64ELi64ELi4ELb0ELb0EN7cutlass10bfloat16_tE19Flash_kernel_traitsILi256ELi64ELi64ELi4ES3_EELb0ELb0ELb0ELb0ELb1ELb0ELb1ELb0EEEvNS_16Flash_fwd_paramsE --------------------------
	.section	.text._ZN5flash24flash_fwd_splitkv_kernelI23Flash_fwd_kernel_traitsILi256ELi64ELi64ELi4ELb0ELb0EN7cutlass10bfloat16_tE19Flash_kernel_traitsILi256ELi64ELi64ELi4ES3_EELb0ELb0ELb0ELb0ELb1ELb0ELb1ELb0EEEvNS_16Flash_fwd_paramsE,"ax",@progbits
	.sectioninfo	@"SHI_REGISTERS=254"
	.align	128
        .global         _ZN5flash24flash_fwd_splitkv_kernelI23Flash_fwd_kernel_traitsILi256ELi64ELi64ELi4ELb0ELb0EN7cutlass10bfloat16_tE19Flash_kernel_traitsILi256ELi64ELi64ELi4ES3_EELb0ELb0ELb0ELb0ELb1ELb0ELb1ELb0EEEvNS_16Flash_fwd_paramsE
        .type           _ZN5flash24flash_fwd_splitkv_kernelI23Flash_fwd_kernel_traitsILi256ELi64ELi64ELi4ELb0ELb0EN7cutlass10bfloat16_tE19Flash_kernel_traitsILi256ELi64ELi64ELi4ES3_EELb0ELb0ELb0ELb0ELb1ELb0ELb1ELb0EEEvNS_16Flash_fwd_paramsE,@function
        .size           _ZN5flash24flash_fwd_splitkv_kernelI23Flash_fwd_kernel_traitsILi256ELi64ELi64ELi4ELb0ELb0EN7cutlass10bfloat16_tE19Flash_kernel_traitsILi256ELi64ELi64ELi4ES3_EELb0ELb0ELb0ELb0ELb1ELb0ELb1ELb0EEEvNS_16Flash_fwd_paramsE,(.L_x_8958 - _ZN5flash24flash_fwd_splitkv_kernelI23Flash_fwd_kernel_traitsILi256ELi64ELi64ELi4ELb0ELb0EN7cutlass10bfloat16_tE19Flash_kernel_traitsILi256ELi64ELi64ELi4ES3_EELb0ELb0ELb0ELb0ELb1ELb0ELb1ELb0EEEvNS_16Flash_fwd_paramsE)
        .other          _ZN5flash24flash_fwd_splitkv_kernelI23Flash_fwd_kernel_traitsILi256ELi64ELi64ELi4ELb0ELb0EN7cutlass10bfloat16_tE19Flash_kernel_traitsILi256ELi64ELi64ELi4ES3_EELb0ELb0ELb0ELb0ELb1ELb0ELb1ELb0EEEvNS_16Flash_fwd_paramsE,@"STO_CUDA_ENTRY STV_DEFAULT"
_ZN5flash24flash_fwd_splitkv_kernelI23Flash_fwd_kernel_traitsILi256ELi64ELi64ELi4ELb0ELb0EN7cutlass10bfloat16_tE19Flash_kernel_traitsILi256ELi64ELi64ELi4ES3_EELb0ELb0ELb0ELb0ELb1ELb0ELb1ELb0EEEvNS_16Flash_fwd_paramsE:
.text._ZN5flash24flash_fwd_splitkv_kernelI23Flash_fwd_kernel_traitsILi256ELi64ELi64ELi4ELb0ELb0EN7cutlass10bfloat16_tE19Flash_kernel_traitsILi256ELi64ELi64ELi4ES3_EELb0ELb0ELb0ELb0ELb1ELb0ELb1ELb0EEEvNS_16Flash_fwd_paramsE:
[----:B------:R-:W-:Y:S02]  /*0000*/  MOV R1, c[0x0][0x28] ;  /* 0x00000a0000017a02 */ /* 0x000fe40000000f00 */
[----:B------:R-:W1:Y:S01]  /*0010*/  I2F.U32.RP R4, c[0x0][0x1c0] ;  /* 0x0000700000047b06 */ /* 0x000e620000209000 */
[----:B------:R-:W2:Y:S01]  /*0020*/  S2R R11, SR_CTAID.Z ;  /* 0x00000000000b7919 */ /* 0x000ea20000002700 */
[----:B------:R-:W-:Y:S01]  /*0030*/  IMAD.MOV.U32 R2, RZ, RZ, RZ ;  /* 0x000000ffff027224 */ /* 0x000fe200078e00ff */
[----:B------:R-:W-:Y:S01]  /*0040*/  ISETP.NE.U32.AND P1, PT, RZ, c[0x0][0x1c0], PT ;  /* 0x00007000ff007a0c */ /* 0x000fe20003f25070 */
[----:B------:R-:W-:Y:S01]  /*0050*/  IMAD.MOV.U32 R15, RZ, RZ, -0x1 ;  /* 0xffffffffff0f7424 */ /* 0x000fe200078e00ff */
[----:B------:R-:W-:-:S03]  /*0060*/  ULDC.64 UR12, c[0x0][0x118] ;  /* 0x00004600000c7ab9 */ /* 0x000fc60000000a00 */
[----:B-1----:R-:W1:Y:S02]  /*0070*/  MUFU.RCP R3, R4 ;  /* 0x0000000400037308 */ /* 0x002e640000001000 */
[----:B-1----:R-:W-:-:S06]  /*0080*/  IADD3 R3, R3, 0xffffffe, RZ ;  /* 0x0ffffffe03037810 */ /* 0x002fcc0007ffe0ff */
[----:B------:R-:W1:Y:S02]  /*0090*/  F2I.FTZ.U32.TRUNC.NTZ R3, R3 ;  /* 0x0000000300037305 */ /* 0x000e64000021f000 */
[----:B-1----:R-:W-:-:S04]  /*00a0*/  IMAD.MOV R0, RZ, RZ, -R3 ;  /* 0x000000ffff007224 */ /* 0x002fc800078e0a03 */
[----:B------:R-:W-:Y:S02]  /*00b0*/  IMAD R5, R0, c[0x0][0x1c0], RZ ;  /* 0x0000700000057a24 */ /* 0x000fe400078e02ff */
[----:B------:R-:W1:Y:S02]  /*00c0*/  LDC.U8 R0, c[0x0][0x312] ;  /* 0x0000c480ff007b82 */ /* 0x000e640000000000 */
[----:B------:R-:W-:-:S04]  /*00d0*/  IMAD.HI.U32 R2, R3, R5, R2 ;  /* 0x0000000503027227 */ /* 0x000fc800078e0002 */
[----:B------:R-:W-:Y:S02]  /*00e0*/  IMAD.MOV.U32 R5, RZ, RZ, 0x4 ;  /* 0x00000004ff057424 */ /* 0x000fe400078e00ff */
[----:B--2---:R-:W-:-:S04]  /*00f0*/  IMAD.HI.U32 R238, R2, R11, RZ ;  /* 0x0000000b02ee7227 */ /* 0x004fc800078e00ff */
[----:B------:R-:W-:-:S04]  /*0100*/  IMAD.MOV R2, RZ, RZ, -R238 ;  /* 0x000000ffff027224 */ /* 0x000fc800078e0aee */
[----:B------:R-:W-:-:S05]  /*0110*/  IMAD R2, R2, c[0x0][0x1c0], R11 ;  /* 0x0000700002027a24 */ /* 0x000fca00078e020b */
[----:B------:R-:W-:Y:S02]  /*0120*/  ISETP.GE.U32.AND P2, PT, R2, c[0x0][0x1c0], PT ;  /* 0x0000700002007a0c */ /* 0x000fe40003f46070 */
[----:B-1----:R-:W-:-:S11]  /*0130*/  ISETP.NE.AND P3, PT, R0, RZ, PT ;  /* 0x000000ff0000720c */ /* 0x002fd60003f65270 */
[----:B------:R-:W-:Y:S02]  /*0140*/  @P2 IADD3 R2, R2, -c[0x0][0x1c0], RZ ;  /* 0x8000700002022a10 */ /* 0x000fe40007ffe0ff */
[----:B------:R-:W-:Y:S02]  /*0150*/  @P2 IADD3 R238, R238, 0x1, RZ ;  /* 0x00000001eeee2810 */ /* 0x000fe40007ffe0ff */
[----:B------:R-:W-:Y:S02]  /*0160*/  ISETP.GE.U32.AND P0, PT, R2, c[0x0][0x1c0], PT ;  /* 0x0000700002007a0c */ /* 0x000fe40003f06070 */
[----:B------:R-:W-:-:S04]  /*0170*/  ISETP.NE.U32.AND P2, PT, RZ, c[0x0][0x240], PT ;  /* 0x00009000ff007a0c */ /* 0x000fc80003f45070 */
[----:B------:R-:W-:-:S07]  /*0180*/  ISETP.NE.AND.EX P2, PT, RZ, c[0x0][0x244], PT, P2 ;  /* 0x00009100ff007a0c */ /* 0x000fce0003f45320 */
[----:B------:R-:W-:Y:S02]  /*0190*/  @P0 IADD3 R238, R238, 0x1, RZ ;  /* 0x00000001eeee0810 */ /* 0x000fe40007ffe0ff */
[----:B------:R-:W-:Y:S02]  /*01a0*/  @!P1 LOP3.LUT R238, RZ, c[0x0][0x1c0], RZ, 0x33, !PT ;  /* 0x00007000ffee9a12 */ /* 0x000fe400078e33ff */
[----:B------:R-:W-:Y:S01]  /*01b0*/  ISETP.EQ.U32.AND P1, PT, RZ, c[0x0][0x248], PT ;  /* 0x00009200ff007a0c */ /* 0x000fe20003f22070 */
[----:B------:R-:W-:Y:S01]  /*01c0*/  IMAD.MOV.U32 R19, RZ, RZ, -0x1 ;  /* 0xffffffffff137424 */ /* 0x000fe200078e00ff */
[----:B------:R-:W-:Y:S01]  /*01d0*/  ISETP.NE.U32.AND P0, PT, RZ, c[0x0][0x250], PT ;  /* 0x00009400ff007a0c */ /* 0x000fe20003f05070 */
[CC--:B------:R-:W-:Y:S01]  /*01e0*/  IMAD.WIDE R16, R238.reuse, R5.reuse, c[0x0][0x240] ;  /* 0x00009000ee107625 */ /* 0x0c0fe200078e0205 */
[----:B------:R-:W-:Y:S02]  /*01f0*/  ISETP.EQ.OR.EX P1, PT, RZ, c[0x0][0x24c], !P3, P1 ;  /* 0x00009300ff007a0c */ /* 0x000fe40005f22710 */
[----:B------:R-:W-:Y:S01]  /*0200*/  ISETP.NE.AND.EX P0, PT, RZ, c[0x0][0x254], PT, P0 ;  /* 0x00009500ff007a0c */ /* 0x000fe20003f05300 */
[----:B------:R-:W-:Y:S01]  /*0210*/  IMAD.WIDE R8, R238, R5, c[0x0][0x248] ;  /* 0x00009200ee087625 */ /* 0x000fe200078e0205 */
[----:B------:R-:W2:Y:S04]  /*0220*/  @P2 LDG.E R15, [R16.64] ;  /* 0x0000000c100f2981 */ /* 0x000ea8000c1e1900 */
[----:B------:R-:W2:Y:S01]  /*0230*/  @P2 LDG.E R2, [R16.64+0x4] ;  /* 0x0000040c10022981 */ /* 0x000ea2000c1e1900 */
[----:B------:R-:W-:-:S04]  /*0240*/  MOV R6, RZ ;  /* 0x000000ff00067202 */ /* 0x000fc80000000f00 */
[----:B------:R1:W5:Y:S02]  /*0250*/  @!P1 LDG.E R19, [R8.64] ;  /* 0x0000000c08139981 */ /* 0x000364000c1e1900 */
[----:B------:R-:W-:Y:S02]  /*0260*/  @P0 IMAD.WIDE R12, R238, R5, c[0x0][0x250] ;  /* 0x00009400ee0c0625 */ /* 0x000fe400078e0205 */
[----:B------:R-:W3:Y:S04]  /*0270*/  S2R R3, SR_CTAID.X ;  /* 0x0000000000037919 */ /* 0x000ee80000002500 */
[----:B------:R1:W5:Y:S01]  /*0280*/  @P0 LDG.E R6, [R12.64] ;  /* 0x0000000c0c060981 */ /* 0x000362000c1e1900 */
[----:B------:R-:W-:-:S03]  /*0290*/  ISETP.NE.U32.AND P0, PT, RZ, c[0x0][0x248], PT ;  /* 0x00009200ff007a0c */ /* 0x000fc60003f05070 */
[----:B------:R-:W4:Y:S04]  /*02a0*/  S2R R7, SR_CTAID.Y ;  /* 0x0000000000077919 */ /* 0x000f280000002600 */
[----:B------:R-:W1:Y:S01]  /*02b0*/  S2R R88, SR_TID.X ;  /* 0x0000000000587919 */ /* 0x000e620000002100 */
[----:B------:R-:W-:Y:S01]  /*02c0*/  ISETP.NE.AND.EX P0, PT, RZ, c[0x0][0x24c], PT, P0 ;  /* 0x00009300ff007a0c */ /* 0x000fe20003f05300 */
[----:B------:R-:W-:-:S04]  /*02d0*/  IMAD.MOV R18, RZ, RZ, -R238 ;  /* 0x000000ffff127224 */ /* 0x000fc800078e0aee */
[----:B------:R-:W-:Y:S01]  /*02e0*/  IMAD R18, R18, c[0x0][0x1c0], R11 ;  /* 0x0000700012127a24 */ /* 0x000fe200078e020b */
[----:B--2---:R-:W-:Y:S01]  /*02f0*/  @P2 IADD3 R2, R2, -R15, RZ ;  /* 0x8000000f02022210 */ /* 0x004fe20007ffe0ff */
[----:B------:R-:W-:-:S06]  /*0300*/  @!P2 IMAD.MOV.U32 R2, RZ, RZ, c[0x0][0x214] ;  /* 0x00008500ff02a624 */ /* 0x000fcc00078e00ff */
[----:B------:R-:W-:Y:S05]  /*0310*/  @!P0 BRA `(.L_x_5120) ;  /* 0x0000004000008947 */ /* 0x000fea0003800000 */
[----:B-1-34-:R-:W2:Y:S02]  /*0320*/  @P3 LDG.E R0, [R8.64+0x4] ;  /* 0x0000040c08003981 */ /* 0x01aea4000c1e1900 */
[----:B--2--5:R-:W-:-:S06]  /*0330*/  @P3 IADD3 R0, R0, -R19, RZ ;  /* 0x8000001300003210 */ /* 0x024fcc0007ffe0ff */
[----:B------:R1:W5:Y:S01]  /*0340*/  @!P3 LDG.E R0, [R8.64] ;  /* 0x0000000c0800b981 */ /* 0x000362000c1e1900 */
[----:B------:R-:W-:Y:S05]  /*0350*/  BRA `(.L_x_5121) ;  /* 0x0000001000007947 */ /* 0x000fea0003800000 */
.L_x_5120:
[----:B-1-34-:R-:W-:Y:S02]  /*0360*/  MOV R0, c[0x0][0x218] ;  /* 0x0000860000007a02 */ /* 0x01afe40000000f00 */
.L_x_5121:
[----:B------:R-:W-:-:S04]  /*0370*/  ISETP.NE.U32.AND P2, PT, RZ, c[0x0][0x258], PT ;  /* 0x00009600ff007a0c */ /* 0x000fc80003f45070 */
[----:B------:R-:W-:-:S13]  /*0380*/  ISETP.NE.AND.EX P2, PT, RZ, c[0x0][0x25c], PT, P2 ;  /* 0x00009700ff007a0c */ /* 0x000fda0003f45320 */
[----:B------:R-:W-:-:S05]  /*0390*/  @P2 IMAD.WIDE R10, R238, R5, c[0x0][0x258] ;  /* 0x00009600ee0a2625 */ /* 0x000fca00078e0205 */
[----:B------:R-:W2:Y:S01]  /*03a0*/  @P2 LDG.E R91, [R10.64] ;  /* 0x0000000c0a5b2981 */ /* 0x000ea2000c1e1900 */
[----:B------:R-:W-:Y:S01]  /*03b0*/  IMAD.SHL.U32 R235, R3, 0x40, RZ ;  /* 0x0000004003eb7824 */ /* 0x000fe200078e00ff */
[----:B------:R-:W-:-:S04]  /*03c0*/  @!P2 ISETP.NE.U32.AND P1, PT, RZ, c[0x0][0x268], PT ;  /* 0x00009a00ff00aa0c */ /* 0x000fc80003f25070 */
[----:B------:R-:W-:Y:S02]  /*03d0*/  ISETP.GT.AND P0, PT, R2, R235, PT ;  /* 0x000000eb0200720c */ /* 0x000fe40003f04270 */
[----:B------:R-:W-:-:S04]  /*03e0*/  @!P2 ISETP.NE.AND.EX P1, PT, RZ, c[0x0][0x26c], PT, P1 ;  /* 0x00009b00ff00aa0c */ /* 0x000fc80003f25310 */
[----:B-1----:R-:W-:Y:S01]  /*03f0*/  @!P2 SEL R9, RZ, c[0x0][0x21c], !P1 ;  /* 0x00008700ff09aa07 */ /* 0x002fe20004800000 */
[----:B--2--5:R-:W-:-:S03]  /*0400*/  @P2 IMAD.IADD R91, R91, 0x1, -R6 ;  /* 0x000000015b5b2824 */ /* 0x024fc600078e0a06 */
[----:B------:R-:W-:-:S03]  /*0410*/  @!P2 IADD3 R91, R9, R0, -R6 ;  /* 0x00000000095ba210 */ /* 0x000fc60007ffe806 */
[----:B------:R-:W-:Y:S05]  /*0420*/  @!P0 EXIT ;  /* 0x000000000000894d */ /* 0x000fea0003800000 */
[----:B------:R-:W-:Y:S01]  /*0430*/  IABS R8, c[0x0][0x10] ;  /* 0x0000040000087a13 */ /* 0x000fe20000000000 */
[----:B------:R-:W-:-:S03]  /*0440*/  IMAD.MOV.U32 R0, RZ, RZ, c[0x0][0x218] ;  /* 0x00008600ff007624 */ /* 0x000fc600078e00ff */
[----:B------:R-:W1:Y:S02]  /*0450*/  I2F.RP R4, R8 ;  /* 0x0000000800047306 */ /* 0x000e640000209400 */
[----:B------:R-:W-:-:S04]  /*0460*/  IADD3 R0, R0, 0x3f, RZ ;  /* 0x0000003f00007810 */ /* 0x000fc80007ffe0ff */
[----:B------:R-:W-:-:S04]  /*0470*/  SHF.R.S32.HI R9, RZ, 0x1f, R0 ;  /* 0x0000001fff097819 */ /* 0x000fc80000011400 */
[----:B------:R-:W-:-:S04]  /*0480*/  LEA.HI R9, R9, R0, RZ, 0x6 ;  /* 0x0000000009097211 */ /* 0x000fc800078f30ff */
[----:B------:R-:W-:Y:S01]  /*0490*/  LEA.HI.SX32 R9, R9, c[0x0][0x10], 0x1a ;  /* 0x0000040009097a11 */ /* 0x000fe200078fd2ff */
[----:B-1----:R-:W1:Y:S03]  /*04a0*/  MUFU.RCP R10, R4 ;  /* 0x00000004000a7308 */ /* 0x002e660000001000 */
[----:B------:R-:W-:-:S04]  /*04b0*/  IADD3 R9, R9, -0x1, RZ ;  /* 0xffffffff09097810 */ /* 0x000fc80007ffe0ff */
[----:B------:R-:W-:Y:S02]  /*04c0*/  IABS R0, R9 ;  /* 0x0000000900007213 */ /* 0x000fe40000000000 */
[----:B------:R-:W-:-:S04]  /*04d0*/  LOP3.LUT R9, R9, c[0x0][0x10], RZ, 0x3c, !PT ;  /* 0x0000040009097a12 */ /* 0x000fc800078e3cff */
[----:B------:R-:W-:Y:S02]  /*04e0*/  ISETP.GE.AND P0, PT, R9, RZ, PT ;  /* 0x000000ff0900720c */ /* 0x000fe40003f06270 */
[----:B------:R-:W-:Y:S02]  /*04f0*/  IADD3 R9, R91, 0x3f, RZ ;  /* 0x0000003f5b097810 */ /* 0x000fe40007ffe0ff */
[----:B-1----:R-:W-:-:S04]  /*0500*/  IADD3 R10, R10, 0xffffffe, RZ ;  /* 0x0ffffffe0a0a7810 */ /* 0x002fc80007ffe0ff */
[----:B------:R-:W1:Y:S02]  /*0510*/  F2I.FTZ.U32.TRUNC.NTZ R11, R10 ;  /* 0x0000000a000b7305 */ /* 0x000e64000021f000 */
[----:B-1----:R-:W-:Y:S02]  /*0520*/  IMAD.MOV R13, RZ, RZ, -R11 ;  /* 0x000000ffff0d7224 */ /* 0x002fe400078e0a0b */
[----:B------:R-:W-:Y:S02]  /*0530*/  IMAD.MOV.U32 R10, RZ, RZ, RZ ;  /* 0x000000ffff0a7224 */ /* 0x000fe400078e00ff */
[----:B------:R-:W-:-:S04]  /*0540*/  IMAD R4, R13, R8, RZ ;  /* 0x000000080d047224 */ /* 0x000fc800078e02ff */
[----:B------:R-:W-:-:S06]  /*0550*/  IMAD.HI.U32 R11, R11, R4, R10 ;  /* 0x000000040b0b7227 */ /* 0x000fcc00078e000a */
[----:B------:R-:W-:-:S04]  /*0560*/  IMAD.HI.U32 R4, R11, R0, RZ ;  /* 0x000000000b047227 */ /* 0x000fc800078e00ff */
[----:B------:R-:W-:-:S04]  /*0570*/  IMAD.MOV R11, RZ, RZ, -R4 ;  /* 0x000000ffff0b7224 */ /* 0x000fc800078e0a04 */
[----:B------:R-:W-:Y:S01]  /*0580*/  IMAD R11, R8, R11, R0 ;  /* 0x0000000b080b7224 */ /* 0x000fe200078e0200 */
[----:B------:R-:W-:-:S04]  /*0590*/  SHF.R.S32.HI R0, RZ, 0x1f, R9 ;  /* 0x0000001fff007819 */ /* 0x000fc80000011409 */
[----:B------:R-:W-:Y:S02]  /*05a0*/  ISETP.GT.U32.AND P1, PT, R8, R11, PT ;  /* 0x0000000b0800720c */ /* 0x000fe40003f24070 */
[----:B------:R-:W-:-:S04]  /*05b0*/  LEA.HI R0, R0, R9, RZ, 0x6 ;  /* 0x0000000900007211 */ /* 0x000fc800078f30ff */
[----:B------:R-:W-:-:S07]  /*05c0*/  SHF.R.S32.HI R0, RZ, 0x6, R0 ;  /* 0x00000006ff007819 */ /* 0x000fce0000011400 */
[----:B------:R-:W-:Y:S01]  /*05d0*/  @!P1 IMAD.IADD R11, R11, 0x1, -R8 ;  /* 0x000000010b0b9824 */ /* 0x000fe200078e0a08 */
[----:B------:R-:W-:Y:S02]  /*05e0*/  @!P1 IADD3 R4, R4, 0x1, RZ ;  /* 0x0000000104049810 */ /* 0x000fe40007ffe0ff */
[----:B------:R-:W-:Y:S02]  /*05f0*/  ISETP.NE.AND P1, PT, RZ, c[0x0][0x10], PT ;  /* 0x00000400ff007a0c */ /* 0x000fe40003f25270 */
[----:B------:R-:W-:-:S13]  /*0600*/  ISETP.GE.U32.AND P2, PT, R11, R8, PT ;  /* 0x000000080b00720c */ /* 0x000fda0003f46070 */
[----:B------:R-:W-:-:S05]  /*0610*/  @P2 IADD3 R4, R4, 0x1, RZ ;  /* 0x0000000104042810 */ /* 0x000fca0007ffe0ff */
[----:B------:R-:W-:Y:S01]  /*0620*/  @!P0 IMAD.MOV R4, RZ, RZ, -R4 ;  /* 0x000000ffff048224 */ /* 0x000fe200078e0a04 */
[----:B------:R-:W-:-:S05]  /*0630*/  @!P1 LOP3.LUT R4, RZ, c[0x0][0x10], RZ, 0x33, !PT ;  /* 0x00000400ff049a12 */ /* 0x000fca00078e33ff */
[----:B------:R-:W-:-:S04]  /*0640*/  IMAD R236, R4, R7, RZ ;  /* 0x0000000704ec7224 */ /* 0x000fc800078e02ff */
[----:B------:R-:W-:-:S05]  /*0650*/  IMAD.IADD R165, R4, 0x1, R236 ;  /* 0x0000000104a57824 */ /* 0x000fca00078e02ec */
[----:B------:R-:W-:-:S04]  /*0660*/  IMNMX R165, R0, R165, PT ;  /* 0x000000a500a57217 */ /* 0x000fc80003800200 */
[----:B------:R-:W-:-:S13]  /*0670*/  ISETP.GE.AND P0, PT, R236, R165, PT ;  /* 0x000000a5ec00720c */ /* 0x000fda0003f06270 */
[----:B------:R-:W-:Y:S05]  /*0680*/  @!P0 BRA `(.L_x_5122) ;  /* 0x0000060000008947 */ /* 0x000fea0003800000 */
[----:B------:R-:W-:Y:S01]  /*0690*/  SHF.R.S32.HI R3, RZ, 0x1f, R88 ;  /* 0x0000001fff037819 */ /* 0x000fe20000011458 */
[----:B------:R-:W-:Y:S01]  /*06a0*/  IMAD R7, R7, c[0x0][0x210], R238 ;  /* 0x0000840007077a24 */ /* 0x000fe200078e02ee */
[----:B------:R-:W-:Y:S02]  /*06b0*/  LOP3.LUT P6, RZ, R88, 0xf, RZ, 0xc0, !PT ;  /* 0x0000000f58ff7812 */ /* 0x000fe400078cc0ff */
[----:B------:R-:W-:Y:S01]  /*06c0*/  LEA.HI R0, R3, R88, RZ, 0x4 ;  /* 0x0000005803007211 */ /* 0x000fe200078f20ff */
[----:B------:R-:W-:-:S03]  /*06d0*/  IMAD R18, R7, c[0x0][0x1c0], R18 ;  /* 0x0000700007127a24 */ /* 0x000fc600078e0212 */
[----:B------:R-:W-:Y:S02]  /*06e0*/  LOP3.LUT R3, R0, 0x3ffffff0, RZ, 0xc0, !PT ;  /* 0x3ffffff000037812 */ /* 0x000fe400078ec0ff */
[----:B------:R-:W-:-:S03]  /*06f0*/  SHF.R.S32.HI R0, RZ, 0x4, R0 ;  /* 0x00000004ff007819 */ /* 0x000fc60000011400 */
[----:B------:R-:W-:Y:S01]  /*0700*/  IMAD.IADD R3, R88, 0x1, -R3 ;  /* 0x0000000158037824 */ /* 0x000fe200078e0a03 */
[C---:B------:R-:W-:Y:S02]  /*0710*/  IADD3 R12, R0.reuse, 0x18, RZ ;  /* 0x00000018000c7810 */ /* 0x040fe40007ffe0ff */
[C---:B------:R-:W-:Y:S01]  /*0720*/  IADD3 R10, R0.reuse, 0x20, RZ ;  /* 0x00000020000a7810 */ /* 0x040fe20007ffe0ff */
[----:B------:R-:W-:Y:S01]  /*0730*/  IMAD.SHL.U32 R6, R3, 0x4, RZ ;  /* 0x0000000403067824 */ /* 0x000fe200078e00ff */
[----:B------:R-:W-:Y:S01]  /*0740*/  IADD3 R8, R0, 0x28, RZ ;  /* 0x0000002800087810 */ /* 0x000fe20007ffe0ff */
[--C-:B------:R-:W-:Y:S02]  /*0750*/  IMAD R3, R18, c[0x0][0x214], R235.reuse ;  /* 0x0000850012037a24 */ /* 0x100fe400078e02eb */
[----:B------:R-:W-:Y:S01]  /*0760*/  IMAD.IADD R235, R2, 0x1, -R235 ;  /* 0x0000000102eb7824 */ /* 0x000fe200078e0aeb */
[----:B------:R-:W-:Y:S01]  /*0770*/  SHF.R.S32.HI R7, RZ, 0x1f, R6 ;  /* 0x0000001fff077819 */ /* 0x000fe20000011406 */
[----:B------:R-:W-:Y:S01]  /*0780*/  IMAD R5, R3, c[0x0][0x22c], RZ ;  /* 0x00008b0003057a24 */ /* 0x000fe200078e02ff */
[----:B------:R-:W-:-:S02]  /*0790*/  IADD3 R2, R0, 0x8, RZ ;  /* 0x0000000800027810 */ /* 0x000fc40007ffe0ff */
[CC--:B------:R-:W-:Y:S01]  /*07a0*/  ISETP.GE.AND P3, PT, R0.reuse, R235.reuse, PT ;  /* 0x000000eb0000720c */ /* 0x0c0fe20003f66270 */
[----:B------:R-:W-:Y:S01]  /*07b0*/  IMAD.WIDE R6, R0, 0x100, R6 ;  /* 0x0000010000067825 */ /* 0x000fe200078e0206 */
[CC--:B------:R-:W-:Y:S02]  /*07c0*/  ISETP.GE.AND P2, PT, R2.reuse, R235.reuse, PT ;  /* 0x000000eb0200720c */ /* 0x0c0fe40003f46270 */
[----:B------:R-:W-:Y:S02]  /*07d0*/  ISETP.GE.OR P5, PT, R2, R235, P6 ;  /* 0x000000eb0200720c */ /* 0x000fe400037a6670 */
[C---:B------:R-:W-:Y:S02]  /*07e0*/  IADD3 R4, P0, R5.reuse, R6, RZ ;  /* 0x0000000605047210 */ /* 0x040fe40007f1e0ff */
[----:B------:R-:W-:Y:S02]  /*07f0*/  IADD3 R6, R0, 0x10, RZ ;  /* 0x0000001000067810 */ /* 0x000fe40007ffe0ff */
[----:B------:R-:W-:-:S02]  /*0800*/  LEA.HI.X.SX32 R5, R5, R7, 0x1, P0 ;  /* 0x0000000705057211 */ /* 0x000fc400000f0eff */
[----:B------:R-:W-:Y:S02]  /*0810*/  LEA R14, P0, R4, c[0x0][0x1d8], 0x2 ;  /* 0x00007600040e7a11 */ /* 0x000fe400078010ff */
[-C--:B------:R-:W-:Y:S02]  /*0820*/  ISETP.GE.AND P1, PT, R6, R235.reuse, PT ;  /* 0x000000eb0600720c */ /* 0x080fe40003f26270 */
[----:B------:R-:W-:Y:S02]  /*0830*/  LEA.HI.X R15, R4, c[0x0][0x1dc], R5, 0x2, P0 ;  /* 0x00007700040f7a11 */ /* 0x000fe400000f1405 */
[----:B------:R-:W-:Y:S02]  /*0840*/  ISETP.GE.OR P4, PT, R6, R235, P6 ;  /* 0x000000eb0600720c */ /* 0x000fe40003786670 */
[C---:B------:R-:W-:Y:S01]  /*0850*/  IADD3 R6, R0.reuse, 0x30, RZ ;  /* 0x0000003000067810 */ /* 0x040fe20007ffe0ff */
[----:B------:R1:W-:Y:S01]  /*0860*/  @!P3 STG.E.128 [R14.64], RZ ;  /* 0x000000ff0e00b986 */ /* 0x0003e2000c101d0c */
[----:B------:R-:W-:-:S02]  /*0870*/  IADD3 R4, R0, 0x38, RZ ;  /* 0x0000003800047810 */ /* 0x000fc40007ffe0ff */
[----:B------:R-:W-:Y:S01]  /*0880*/  SHF.R.S32.HI R5, RZ, 0x1f, R3 ;  /* 0x0000001fff057819 */ /* 0x000fe20000011403 */
[----:B------:R1:W-:Y:S01]  /*0890*/  @!P3 STG.E.128 [R14.64+0x100], RZ ;  /* 0x000100ff0e00b986 */ /* 0x0003e2000c101d0c */
[----:B------:R-:W-:-:S03]  /*08a0*/  IADD3 R3, P0, R3, R0, RZ ;  /* 0x0000000003037210 */ /* 0x000fc60007f1e0ff */
[----:B------:R1:W-:Y:S01]  /*08b0*/  @!P3 STG.E.128 [R14.64+0x200], RZ ;  /* 0x000200ff0e00b986 */ /* 0x0003e2000c101d0c */
[----:B------:R-:W-:Y:S01]  /*08c0*/  LEA.HI.X.SX32 R2, R0, R5, 0x1, P0 ;  /* 0x0000000500027211 */ /* 0x000fe200000f0eff */
[----:B------:R-:W-:Y:S01]  /*08d0*/  @!P4 IMAD.MOV.U32 R19, RZ, RZ, -0x800000 ;  /* 0xff800000ff13c424 */ /* 0x000fe200078e00ff */
[C---:B------:R-:W-:Y:S01]  /*08e0*/  LEA R16, P0, R3.reuse, c[0x0][0x208], 0x2 ;  /* 0x0000820003107a11 */ /* 0x040fe200078010ff */
[----:B------:R1:W-:Y:S01]  /*08f0*/  @!P3 STG.E.128 [R14.64+0x300], RZ ;  /* 0x000300ff0e00b986 */ /* 0x0003e2000c101d0c */
[-C--:B------:R-:W-:Y:S02]  /*0900*/  ISETP.GE.AND P3, PT, R12, R235.reuse, PT ;  /* 0x000000eb0c00720c */ /* 0x080fe40003f66270 */
[----:B------:R-:W-:Y:S01]  /*0910*/  LEA.HI.X R17, R3, c[0x0][0x20c], R2, 0x2, P0 ;  /* 0x0000830003117a11 */ /* 0x000fe200000f1402 */
[----:B------:R1:W-:Y:S01]  /*0920*/  @!P2 STG.E.128 [R14.64+0x2000], RZ ;  /* 0x002000ff0e00a986 */ /* 0x0003e2000c101d0c */
[----:B------:R-:W-:Y:S01]  /*0930*/  @!P5 IMAD.MOV.U32 R3, RZ, RZ, -0x800000 ;  /* 0xff800000ff03d424 */ /* 0x000fe200078e00ff */
[----:B------:R-:W-:-:S02]  /*0940*/  ISETP.GE.OR P0, PT, R6, R235, P6 ;  /* 0x000000eb0600720c */ /* 0x000fc40003706670 */
[----:B------:R1:W-:Y:S04]  /*0950*/  @!P2 STG.E.128 [R14.64+0x2100], RZ ;  /* 0x002100ff0e00a986 */ /* 0x0003e8000c101d0c */
[----:B------:R1:W-:Y:S04]  /*0960*/  @!P2 STG.E.128 [R14.64+0x2200], RZ ;  /* 0x002200ff0e00a986 */ /* 0x0003e8000c101d0c */
[----:B------:R1:W-:Y:S01]  /*0970*/  @!P2 STG.E.128 [R14.64+0x2300], RZ ;  /* 0x002300ff0e00a986 */ /* 0x0003e2000c101d0c */
[-C--:B------:R-:W-:Y:S02]  /*0980*/  ISETP.GE.AND P2, PT, R10, R235.reuse, PT ;  /* 0x000000eb0a00720c */ /* 0x080fe40003f46270 */
[----:B------:R-:W-:Y:S01]  /*0990*/  @!P0 IMAD.MOV.U32 R5, RZ, RZ, -0x800000 ;  /* 0xff800000ff058424 */ /* 0x000fe200078e00ff */
[----:B------:R1:W-:Y:S04]  /*09a0*/  @!P1 STG.E.128 [R14.64+0x4000], RZ ;  /* 0x004000ff0e009986 */ /* 0x0003e8000c101d0c */
[----:B------:R1:W-:Y:S04]  /*09b0*/  @!P1 STG.E.128 [R14.64+0x4100], RZ ;  /* 0x004100ff0e009986 */ /* 0x0003e8000c101d0c */
[----:B------:R1:W-:Y:S04]  /*09c0*/  @!P1 STG.E.128 [R14.64+0x4200], RZ ;  /* 0x004200ff0e009986 */ /* 0x0003e8000c101d0c */
[----:B------:R1:W-:Y:S01]  /*09d0*/  @!P1 STG.E.128 [R14.64+0x4300], RZ ;  /* 0x004300ff0e009986 */ /* 0x0003e2000c101d0c */
[----:B------:R-:W-:-:S03]  /*09e0*/  ISETP.GE.AND P1, PT, R8, R235, PT ;  /* 0x000000eb0800720c */ /* 0x000fc60003f26270 */
        /* <DEDUP_REMOVED lines=14> */
[----:B------:R-:W-:-:S03]  /*0ad0*/  ISETP.GE.OR P1, PT, R10, R235, P6 ;  /* 0x000000eb0a00720c */ /* 0x000fc60003726670 */
[----:B------:R1:W-:Y:S04]  /*0ae0*/  @!P3 STG.E.128 [R14.64+0xc000], RZ ;  /* 0x00c000ff0e00b986 */ /* 0x0003e8000c101d0c */
[----:B------:R1:W-:Y:S04]  /*0af0*/  @!P3 STG.E.128 [R14.64+0xc100], RZ ;  /* 0x00c100ff0e00b986 */ /* 0x0003e8000c101d0c */
[----:B------:R1:W-:Y:S02]  /*0b00*/  @!P3 STG.E.128 [R14.64+0xc200], RZ ;  /* 0x00c200ff0e00b986 */ /* 0x0003e4000c101d0c */
[----:B------:R-:W-:-:S02]  /*0b10*/  @!P1 IMAD.MOV.U32 R9, RZ, RZ, -0x800000 ;  /* 0xff800000ff099424 */ /* 0x000fc400078e00ff */
        /* <DEDUP_REMOVED lines=8> */
[----:B------:R1:W-:Y:S01]  /*0ba0*/  @!P5 STG.E [R16.64+0x20], R3 ;  /* 0x000020031000d986 */ /* 0x0003e2000c10190c */
[-C--:B------:R-:W-:Y:S02]  /*0bb0*/  ISETP.GE.OR P5, PT, R0, R235.reuse, P6 ;  /* 0x000000eb0000720c */ /* 0x080fe400037a6670 */
[----:B------:R-:W-:Y:S01]  /*0bc0*/  ISETP.GE.OR P6, PT, R4, R235, P6 ;  /* 0x000000eb0400720c */ /* 0x000fe200037c6670 */
[----:B------:R1:W-:Y:S04]  /*0bd0*/  @!P4 STG.E [R16.64+0x40], R19 ;  /* 0x000040131000c986 */ /* 0x0003e8000c10190c */
[----:B------:R1:W-:Y:S02]  /*0be0*/  @!P3 STG.E [R16.64+0x60], R11 ;  /* 0x0000600b1000b986 */ /* 0x0003e4000c10190c */
[----:B------:R-:W-:-:S02]  /*0bf0*/  @!P2 IMAD.MOV.U32 R7, RZ, RZ, -0x800000 ;  /* 0xff800000ff07a424 */ /* 0x000fc400078e00ff */
[----:B------:R1:W-:Y:S02]  /*0c00*/  @!P1 STG.E [R16.64+0x80], R9 ;  /* 0x0000800910009986 */ /* 0x0003e4000c10190c */
[----:B------:R-:W-:Y:S02]  /*0c10*/  @!P5 IMAD.MOV.U32 R13, RZ, RZ, -0x800000 ;  /* 0xff800000ff0dd424 */ /* 0x000fe400078e00ff */
[----:B------:R1:W-:Y:S04]  /*0c20*/  @!P2 STG.E [R16.64+0xa0], R7 ;  /* 0x0000a0071000a986 */ /* 0x0003e8000c10190c */
[----:B------:R1:W-:Y:S04]  /*0c30*/  @!P0 STG.E [R16.64+0xc0], R5 ;  /* 0x0000c00510008986 */ /* 0x0003e8000c10190c */
[----:B------:R1:W-:Y:S01]  /*0c40*/  @!P5 STG.E [R16.64], R13 ;  /* 0x0000000d1000d986 */ /* 0x0003e2000c10190c */
[----:B------:R-:W-:Y:S05]  /*0c50*/  @P6 EXIT ;  /* 0x000000000000694d */ /* 0x000fea0003800000 */
[----:B-1----:R-:W-:-:S05]  /*0c60*/  MOV R3, 0xff800000 ;  /* 0xff80000000037802 */ /* 0x002fca0000000f00 */
[----:B------:R-:W-:Y:S01]  /*0c70*/  STG.E [R16.64+0xe0], R3 ;  /* 0x0000e00310007986 */ /* 0x000fe2000c10190c */
[----:B------:R-:W-:Y:S05]  /*0c80*/  EXIT ;  /* 0x000000000000794d */ /* 0x000fea0003800000 */
.L_x_5122:
        /* <DEDUP_REMOVED lines=12> */
[----:B------:R-:W-:-:S03]  /*0d50*/  @P1 LEA R240, P0, R8, c[0x0][0x2c0], 0x2 ;  /* 0x0000b00008f01a11 */ /* 0x000fc600078010ff */
[----:B------:R-:W-:-:S04]  /*0d60*/  @P1 IMAD R4, R238, c[0x0][0x2cc], R5 ;  /* 0x0000b300ee041a24 */ /* 0x000fc800078e0205 */
[----:B------:R-:W-:Y:S01]  /*0d70*/  @P1 IMAD.IADD R5, R9, 0x1, R4 ;  /* 0x0000000109051824 */ /* 0x000fe200078e0204 */
[----:B------:R-:W-:-:S04]  /*0d80*/  IABS R4, c[0x0][0x2d0] ;  /* 0x0000b40000047a13 */ /* 0x000fc80000000000 */
        /* <DEDUP_REMOVED lines=57> */
[----:B------:R-:W-:-:S04]  /*1120*/  @!P1 LOP3.LUT R20, RZ, c[0x0][0x1c8], RZ, 0x33, !PT ;  /* 0x00007200ff149a12 */ /* 0x000fc800078e33ff */
[----:B------:R-:W-:Y:S02]  /*1130*/  SHF.R.S32.HI R17, RZ, 0x1f, R20 ;  /* 0x0000001fff117819 */ /* 0x000fe40000011414 */
        /* <DEDUP_REMOVED lines=8> */
[----:B------:R-:W-:Y:S01]  /*11c0*/  IMAD R5, R11, c[0x0][0x19c], R0 ;  /* 0x000067000b057a24 */ /* 0x000fe200078e0200 */
[----:B------:R-:W-:Y:S01]  /*11d0*/  IADD3 R19, R25, R19, RZ ;  /* 0x0000001319137210 */ /* 0x000fe20007ffe0ff */
[----:B------:R-:W-:-:S04]  /*11e0*/  IMAD.WIDE.U32 R84, R11, c[0x0][0x198], R6 ;  /* 0x000066000b547a25 */ /* 0x000fc800078e0006 */
[----:B------:R-:W-:Y:S02]  /*11f0*/  IMAD.IADD R85, R85, 0x1, R5 ;  /* 0x0000000155557824 */ /* 0x000fe400078e0205 */
[----:B------:R-:W-:Y:S02]  /*1200*/  IMAD R5, R17, c[0x0][0x1b0], RZ ;  /* 0x00006c0011057a24 */ /* 0x000fe400078e02ff */
[----:B------:R-:W-:-:S04]  /*1210*/  IMAD.WIDE.U32 R84, R20, c[0x0][0x1b0], R84 ;  /* 0x00006c0014547a25 */ /* 0x000fc800078e0054 */
[----:B------:R-:W-:-:S04]  /*1220*/  IMAD R5, R20, c[0x0][0x1b4], R5 ;  /* 0x00006d0014057a24 */ /* 0x000fc800078e0205 */
[----:B------:R-:W-:Y:S01]  /*1230*/  IMAD.IADD R5, R85, 0x1, R5 ;  /* 0x0000000155057824 */ /* 0x000fe200078e0205 */
[----:B------:R-:W-:Y:S05]  /*1240*/  BRA `(.L_x_5124) ;  /* 0x0000041000007947 */ /* 0x000fea0003800000 */
.L_x_5123:
[----:B-1----:R-:W-:-:S13]  /*1250*/  ISETP.NE.AND P3, PT, R19, -0x1, PT ;  /* 0xffffffff1300780c */ /* 0x002fda0003f65270 */
        /* <DEDUP_REMOVED lines=14> */
.L_x_5125:
[----:B------:R-:W-:Y:S01]  /*1340*/  IABS R9, c[0x0][0x1c8] ;  /* 0x0000720000097a13 */ /* 0x000fe20000000000 */
[----:B------:R-:W-:-:S03]  /*1350*/  @P3 IMAD.IADD R19, R6, 0x1, R19 ;  /* 0x0000000106133824 */ /* 0x000fc600078e0213 */
[----:B------:R-:W1:Y:S01]  /*1360*/  I2F.RP R11, R9 ;  /* 0x00000009000b7306 */ /* 0x000e620000209400 */
[----:B------:R-:W-:-:S04]  /*1370*/  @P3 IMAD.WIDE.U32 R24, R19, c[0x0][0x1a0], RZ ;  /* 0x0000680013183a25 */ /* 0x000fc800078e00ff */
[----:B------:R-:W-:-:S03]  /*1380*/  @P3 IMAD R19, R19, c[0x0][0x1a4], R25 ;  /* 0x0000690013133a24 */ /* 0x000fc600078e0219 */
[----:B-1----:R-:W1:Y:S02]  /*1390*/  MUFU.RCP R12, R11 ;  /* 0x0000000b000c7308 */ /* 0x002e640000001000 */
[----:B-1----:R-:W-:Y:S02]  /*13a0*/  IADD3 R12, R12, 0xffffffe, RZ ;  /* 0x0ffffffe0c0c7810 */ /* 0x002fe40007ffe0ff */
[----:B------:R-:W-:-:S04]  /*13b0*/  LEA R11, R165, 0xffffffc0, 0x6 ;  /* 0xffffffc0a50b7811 */ /* 0x000fc800078e30ff */
[----:B------:R-:W1:Y:S02]  /*13c0*/  F2I.FTZ.U32.TRUNC.NTZ R13, R12 ;  /* 0x0000000c000d7305 */ /* 0x000e64000021f000 */
[----:B-1----:R-:W-:Y:S02]  /*13d0*/  IMAD.MOV R7, RZ, RZ, -R13 ;  /* 0x000000ffff077224 */ /* 0x002fe400078e0a0d */
[----:B------:R-:W-:Y:S02]  /*13e0*/  IMAD.MOV.U32 R12, RZ, RZ, RZ ;  /* 0x000000ffff0c7224 */ /* 0x000fe400078e00ff */
[----:B------:R-:W-:Y:S01]  /*13f0*/  IMAD R8, R7, R9, RZ ;  /* 0x0000000907087224 */ /* 0x000fe200078e02ff */
[----:B------:R-:W-:-:S03]  /*1400*/  IABS R7, R18 ;  /* 0x0000001200077213 */ /* 0x000fc60000000000 */
[----:B------:R-:W-:Y:S01]  /*1410*/  IMAD.HI.U32 R8, R13, R8, R12 ;  /* 0x000000080d087227 */ /* 0x000fe200078e000c */
[----:B------:R-:W-:-:S03]  /*1420*/  MOV R13, R5 ;  /* 0x00000005000d7202 */ /* 0x000fc60000000f00 */
[----:B------:R-:W-:Y:S02]  /*1430*/  IMAD.MOV.U32 R12, RZ, RZ, R10 ;  /* 0x000000ffff0c7224 */ /* 0x000fe400078e000a */
[----:B------:R-:W-:-:S04]  /*1440*/  IMAD.HI.U32 R20, R8, R7, RZ ;  /* 0x0000000708147227 */ /* 0x000fc800078e00ff */
[----:B------:R-:W-:Y:S01]  /*1450*/  IMAD.WIDE.U32 R12, R11, c[0x0][0x198], R12 ;  /* 0x000066000b0c7a25 */ /* 0x000fe200078e000c */
        /* <DEDUP_REMOVED lines=8> */
[----:B------:R-:W-:Y:S02]  /*14e0*/  ISETP.GE.U32.AND P2, PT, R8, R9, PT ;  /* 0x000000090800720c */ /* 0x000fe40003f46070 */
[----:B------:R-:W-:-:S05]  /*14f0*/  SHF.R.S32.HI R9, RZ, 0x1f, R11 ;  /* 0x0000001fff097819 */ /* 0x000fca000001140b */
[----:B------:R-:W-:-:S04]  /*1500*/  IMAD R8, R9, c[0x0][0x198], RZ ;  /* 0x0000660009087a24 */ /* 0x000fc800078e02ff */
[----:B------:R-:W-:Y:S02]  /*1510*/  IMAD R5, R11, c[0x0][0x19c], R8 ;  /* 0x000067000b057a24 */ /* 0x000fe400078e0208 */
[----:B------:R-:W-:-:S03]  /*1520*/  @P2 IADD3 R20, R20, 0x1, RZ ;  /* 0x0000000114142810 */ /* 0x000fc60007ffe0ff */
[----:B------:R-:W-:Y:S02]  /*1530*/  IADD3 R13, R13, R5, RZ ;  /* 0x000000050d0d7210 */ /* 0x000fe40007ffe0ff */
[----:B------:R-:W-:Y:S02]  /*1540*/  @!P1 IADD3 R20, -R20, RZ, RZ ;  /* 0x000000ff14149210 */ /* 0x000fe40007ffe1ff */
[----:B------:R-:W-:-:S04]  /*1550*/  @!P0 LOP3.LUT R20, RZ, c[0x0][0x1c8], RZ, 0x33, !PT ;  /* 0x00007200ff148a12 */ /* 0x000fc800078e33ff */
[----:B------:R-:W-:Y:S01]  /*1560*/  SHF.R.S32.HI R17, RZ, 0x1f, R20 ;  /* 0x0000001fff117819 */ /* 0x000fe20000011414 */
[----:B------:R-:W-:-:S04]  /*1570*/  IMAD.WIDE.U32 R84, R20, c[0x0][0x1b0], R12 ;  /* 0x00006c0014547a25 */ /* 0x000fc800078e000c */
[----:B------:R-:W-:-:S04]  /*1580*/  IMAD R5, R17, c[0x0][0x1b0], RZ ;  /* 0x00006c0011057a24 */ /* 0x000fc800078e02ff */
        /* <DEDUP_REMOVED lines=13> */
.L_x_5124:
[----:B------:R-:W-:Y:S01]  /*1660*/  ISETP.NE.AND P0, PT, R15, -0x1, PT ;  /* 0xffffffff0f00780c */ /* 0x000fe20003f05270 */
[----:B------:R-:W-:Y:S01]  /*1670*/  IMAD.IADD R235, R2, 0x1, -R235 ;  /* 0x0000000102eb7824 */ /* 0x000fe200078e0aeb */
[----:B------:R-:W-:Y:S01]  /*1680*/  SHF.R.S32.HI R7, RZ, 0x1f, R88 ;  /* 0x0000001fff077819 */ /* 0x000fe20000011458 */
[----:B------:R-:W-:Y:S01]  /*1690*/  IMAD R17, R17, c[0x0][0x1b8], RZ ;  /* 0x00006e0011117a24 */ /* 0x000fe200078e02ff */
[----:B------:R-:W-:Y:S01]  /*16a0*/  IADD3 R167, R165, -0x1, RZ ;  /* 0xffffffffa5a77810 */ /* 0x000fe20007ffe0ff */
[----:B------:R-:W-:Y:S01]  /*16b0*/  IMAD.MOV.U32 R86, RZ, RZ, c[0x0][0x19c] ;  /* 0x00006700ff567624 */ /* 0x000fe200078e00ff */
[----:B------:R-:W-:Y:S01]  /*16c0*/  LEA.HI R12, R7, R88, RZ, 0x3 ;  /* 0x00000058070c7211 */ /* 0x000fe200078f18ff */
[----:B------:R-:W-:-:S03]  /*16d0*/  IMAD R30, R20, c[0x0][0x1bc], R17 ;  /* 0x00006f00141e7a24 */ /* 0x000fc600078e0211 */
[----:B------:R-:W-:Y:S02]  /*16e0*/  LOP3.LUT R21, R12, 0xfffffff8, RZ, 0xc0, !PT ;  /* 0xfffffff80c157812 */ /* 0x000fe400078ec0ff */
[----:B------:R-:W-:Y:S01]  /*16f0*/  SHF.R.S32.HI R12, RZ, 0x3, R12 ;  /* 0x00000003ff0c7819 */ /* 0x000fe2000001140c */
[----:B------:R-:W-:Y:S01]  /*1700*/  @!P0 IMAD.WIDE.U32 R26, R238, c[0x0][0x178], RZ ;  /* 0x00005e00ee1a8a25 */ /* 0x000fe200078e00ff */
[----:B------:R-:W-:Y:S02]  /*1710*/  @!P0 SHF.R.S32.HI R13, RZ, 0x1f, R238 ;  /* 0x0000001fff0d8819 */ /* 0x000fe400000114ee */
[----:B------:R-:W-:Y:S01]  /*1720*/  IADD3 R10, R12, 0x10, RZ ;  /* 0x000000100c0a7810 */ /* 0x000fe20007ffe0ff */
[----:B-----5:R-:W-:Y:S01]  /*1730*/  IMAD.IADD R0, R88, 0x1, -R21 ;  /* 0x0000000158007824 */ /* 0x020fe200078e0a15 */
[----:B------:R-:W-:Y:S01]  /*1740*/  IADD3 R8, R12, 0x20, RZ ;  /* 0x000000200c087810 */ /* 0x000fe20007ffe0ff */
[----:B------:R-:W-:Y:S01]  /*1750*/  @!P0 IMAD R13, R13, c[0x0][0x178], RZ ;  /* 0x00005e000d0d8a24 */ /* 0x000fe200078e02ff */
[-C--:B------:R-:W-:Y:S01]  /*1760*/  ISETP.GE.AND P3, PT, R10, R235.reuse, PT ;  /* 0x000000eb0a00720c */ /* 0x080fe20003f66270 */
[----:B------:R-:W-:Y:S01]  /*1770*/  @P0 IMAD.WIDE.U32 R22, R15, c[0x0][0x190], RZ ;  /* 0x000064000f160a25 */ /* 0x000fe200078e00ff */
[----:B------:R-:W-:-:S03]  /*1780*/  ISETP.GE.AND P4, PT, R12, R235, PT ;  /* 0x000000eb0c00720c */ /* 0x000fc60003f86270 */
[----:B------:R-:W-:Y:S01]  /*1790*/  @!P0 IMAD R6, R238, c[0x0][0x17c], R13 ;  /* 0x00005f00ee068a24 */ /* 0x000fe200078e020d */
[----:B------:R-:W-:Y:S01]  /*17a0*/  SHF.R.S32.HI R13, RZ, 0x1f, R18 ;  /* 0x0000001fff0d7819 */ /* 0x000fe20000011412 */
[----:B------:R-:W-:Y:S02]  /*17b0*/  IMAD.SHL.U32 R16, R0, 0x8, RZ ;  /* 0x0000000800107824 */ /* 0x000fe400078e00ff */
[----:B------:R-:W-:Y:S02]  /*17c0*/  @!P0 IMAD.MOV.U32 R22, RZ, RZ, R26 ;  /* 0x000000ffff168224 */ /* 0x000fe400078e001a */
[----:B------:R-:W-:Y:S01]  /*17d0*/  @P0 IMAD R15, R15, c[0x0][0x194], R23 ;  /* 0x000065000f0f0a24 */ /* 0x000fe200078e0217 */
[----:B------:R-:W-:Y:S01]  /*17e0*/  SHF.R.S32.HI R14, RZ, 0x1f, R16 ;  /* 0x0000001fff0e7819 */ /* 0x000fe20000011410 */
[----:B------:R-:W-:Y:S01]  /*17f0*/  @!P0 IMAD.IADD R15, R27, 0x1, R6 ;  /* 0x000000011b0f8824 */ /* 0x000fe200078e0206 */
[C---:B------:R-:W-:Y:S01]  /*1800*/  IADD3 R22, P0, R16.reuse, R22, RZ ;  /* 0x0000001610167210 */ /* 0x040fe20007f1e0ff */
[----:B------:R-:W-:Y:S01]  /*1810*/  IMAD R13, R13, c[0x0][0x1a8], RZ ;  /* 0x00006a000d0d7a24 */ /* 0x000fe200078e02ff */
[----:B------:R-:W-:-:S02]  /*1820*/  IADD3 R24, P1, R16, R24, RZ ;  /* 0x0000001810187210 */ /* 0x000fc40007f3e0ff */
[----:B------:R-:W-:Y:S01]  /*1830*/  IADD3 R6, R12, 0x30, RZ ;  /* 0x000000300c067810 */ /* 0x000fe20007ffe0ff */
[----:B------:R-:W-:Y:S01]  /*1840*/  IMAD.X R23, R14, 0x1, R15, P0 ;  /* 0x000000010e177824 */ /* 0x000fe200000e060f */
[-C--:B------:R-:W-:Y:S01]  /*1850*/  ISETP.GE.AND P0, PT, R8, R235.reuse, PT ;  /* 0x000000eb0800720c */ /* 0x080fe20003f06270 */
[----:B------:R-:W-:Y:S01]  /*1860*/  IMAD R26, R18, c[0x0][0x1ac], R13 ;  /* 0x00006b00121a7a24 */ /* 0x000fe200078e020d */
[----:B------:R-:W-:Y:S01]  /*1870*/  SHF.R.S32.HI R13, RZ, 0x1f, R12 ;  /* 0x0000001fff0d7819 */ /* 0x000fe2000001140c */
[----:B------:R-:W-:Y:S01]  /*1880*/  IMAD.X R25, R14, 0x1, R19, P1 ;  /* 0x000000010e197824 */ /* 0x000fe200008e0613 */
[----:B------:R-:W-:Y:S01]  /*1890*/  ISETP.GE.AND P5, PT, R6, R235, PT ;  /* 0x000000eb0600720c */ /* 0x000fe20003fa6270 */
[----:B------:R-:W-:Y:S01]  /*18a0*/  IMAD.WIDE.U32 R18, R18, c[0x0][0x1a8], R22 ;  /* 0x00006a0012127a25 */ /* 0x000fe200078e0016 */
[----:B------:R-:W-:Y:S02]  /*18b0*/  IADD3 R22, P1, R12, R11, RZ ;  /* 0x0000000b0c167210 */ /* 0x000fe40007f3e0ff */
[----:B------:R-:W-:Y:S01]  /*18c0*/  IADD3 R84, P2, R16, R84, RZ ;  /* 0x0000005410547210 */ /* 0x000fe20007f5e0ff */
[----:B------:R-:W-:-:S02]  /*18d0*/  IMAD.SHL.U32 R15, R12, 0x40, RZ ;  /* 0x000000400c0f7824 */ /* 0x000fc400078e00ff */
[----:B------:R-:W-:-:S03]  /*18e0*/  IMAD.WIDE R2, R3, 0x40, R12 ;  /* 0x0000004003027825 */ /* 0x000fc600078e020c */
[----:B------:R-:W-:Y:S01]  /*18f0*/  LOP3.LUT R15, R15, 0x1c0, RZ, 0xc0, !PT ;  /* 0x000001c00f0f7812 */ /* 0x000fe200078ec0ff */
[----:B------:R-:W-:Y:S01]  /*1900*/  IMAD.X R9, R13, 0x1, R9, P1 ;  /* 0x000000010d097824 */ /* 0x000fe200008e0609 */
[----:B------:R-:W-:Y:S01]  /*1910*/  @!P3 IADD3 R17, P1, R2, 0x10, RZ ;  /* 0x000000100211b810 */ /* 0x000fe20007f3e0ff */
[----:B------:R-:W-:Y:S01]  /*1920*/  IMAD.WIDE.U32 R20, R20, c[0x0][0x1b8], R24 ;  /* 0x00006e0014147a25 */ /* 0x000fe200078e0018 */
[----:B------:R-:W-:Y:S02]  /*1930*/  LOP3.LUT R16, R15, 0x38, R16, 0xf8, !PT ;  /* 0x000000380f107812 */ /* 0x000fe400078ef810 */
[----:B------:R-:W-:Y:S01]  /*1940*/  SHF.R.U32.HI R15, RZ, 0x3, R15 ;  /* 0x00000003ff0f7819 */ /* 0x000fe2000001160f */
[----:B------:R-:W-:Y:S02]  /*1950*/  IMAD.IADD R27, R19, 0x1, R26 ;  /* 0x00000001131b7824 */ /* 0x000fe400078e021a */
[----:B------:R-:W-:Y:S01]  /*1960*/  @!P4 IMAD.MOV.U32 R26, RZ, RZ, R18 ;  /* 0x000000ffff1ac224 */ /* 0x000fe200078e0012 */
[----:B------:R-:W-:Y:S01]  /*1970*/  LOP3.LUT R15, R16, R15, RZ, 0x3c, !PT ;  /* 0x0000000f100f7212 */ /* 0x000fe200078e3cff */
[----:B------:R-:W-:-:S02]  /*1980*/  @!P4 IMAD R11, R3, c[0x0][0x190], RZ ;  /* 0x00006400030bca24 */ /* 0x000fc400078e02ff */
[----:B------:R-:W-:Y:S02]  /*1990*/  IMAD.IADD R31, R21, 0x1, R30 ;  /* 0x00000001151f7824 */ /* 0x000fe400078e021e */
[----:B------:R-:W-:Y:S01]  /*19a0*/  @!P3 IMAD.X R24, RZ, RZ, R3, P1 ;  /* 0x000000ffff18b224 */ /* 0x000fe200008e0603 */
[----:B------:R-:W-:Y:S01]  /*19b0*/  @!P5 IADD3 R16, P1, R2, 0x30, RZ ;  /* 0x000000300210d810 */ /* 0x000fe20007f3e0ff */
[----:B------:R-:W-:Y:S02]  /*19c0*/  IMAD R9, R9, c[0x0][0x1a0], RZ ;  /* 0x0000680009097a24 */ /* 0x000fe400078e02ff */
[----:B------:R-:W-:Y:S02]  /*19d0*/  IMAD.MOV.U32 R30, RZ, RZ, R20 ;  /* 0x000000ffff1e7224 */ /* 0x000fe400078e0014 */
[----:B------:R-:W-:Y:S01]  /*19e0*/  IMAD.X R85, R14, 0x1, R5, P2 ;  /* 0x000000010e557824 */ /* 0x000fe200010e0605 */
[----:B------:R-:W-:Y:S01]  /*19f0*/  @!P0 IADD3 R14, P2, R2, 0x20, RZ ;  /* 0x00000020020e8810 */ /* 0x000fe20007f5e0ff */
[----:B------:R-:W-:-:S02]  /*1a00*/  @!P3 IMAD.MOV.U32 R29, RZ, RZ, R27 ;  /* 0x000000ffff1db224 */ /* 0x000fc400078e001b */
[--C-:B------:R-:W-:Y:S02]  /*1a10*/  @!P0 IMAD.MOV.U32 R21, RZ, RZ, R27.reuse ;  /* 0x000000ffff158224 */ /* 0x100fe400078e001b */
[----:B------:R-:W-:Y:S02]  /*1a20*/  @!P5 IMAD.MOV.U32 R19, RZ, RZ, R27 ;  /* 0x000000ffff13d224 */ /* 0x000fe400078e001b */
[C---:B------:R-:W-:Y:S02]  /*1a30*/  @!P4 IMAD R11, R2.reuse, c[0x0][0x194], R11 ;  /* 0x00006500020bca24 */ /* 0x040fe400078e020b */
[----:B------:R-:W-:-:S04]  /*1a40*/  @!P4 IMAD.WIDE.U32 R26, R2, c[0x0][0x190], R26 ;  /* 0x00006400021aca25 */ /* 0x000fc800078e001a */
[----:B------:R-:W-:Y:S02]  /*1a50*/  @!P3 IMAD R24, R24, c[0x0][0x190], RZ ;  /* 0x000064001818ba24 */ /* 0x000fe400078e02ff */
[C---:B------:R-:W-:Y:S02]  /*1a60*/  IMAD R2, R22.reuse, c[0x0][0x1a4], R9 ;  /* 0x0000690016027a24 */ /* 0x040fe400078e0209 */
[----:B------:R-:W-:Y:S02]  /*1a70*/  @!P3 IMAD.MOV.U32 R28, RZ, RZ, R18 ;  /* 0x000000ffff1cb224 */ /* 0x000fe400078e0012 */
[----:B------:R-:W-:-:S04]  /*1a80*/  IMAD.WIDE.U32 R22, R22, c[0x0][0x1a0], R30 ;  /* 0x0000680016167a25 */ /* 0x000fc800078e001e */
[--C-:B------:R-:W-:Y:S02]  /*1a90*/  @!P0 IMAD.X R5, RZ, RZ, R3.reuse, P2 ;  /* 0x000000ffff058224 */ /* 0x100fe400010e0603 */
[C---:B------:R-:W-:Y:S02]  /*1aa0*/  @!P3 IMAD R9, R17.reuse, c[0x0][0x194], R24 ;  /* 0x000065001109ba24 */ /* 0x040fe400078e0218 */
[----:B------:R-:W-:Y:S01]  /*1ab0*/  @!P5 IMAD.X R3, RZ, RZ, R3, P1 ;  /* 0x000000ffff03d224 */ /* 0x000fe200008e0603 */
[----:B------:R-:W-:Y:S01]  /*1ac0*/  LEA R242, P1, R22, c[0x0][0x170], 0x1 ;  /* 0x00005c0016f27a11 */ /* 0x000fe200078208ff */
[----:B------:R-:W-:Y:S01]  /*1ad0*/  @!P3 IMAD.WIDE.U32 R24, R17, c[0x0][0x190], R28 ;  /* 0x000064001118ba25 */ /* 0x000fe200078e001c */
[----:B------:R-:W-:-:S03]  /*1ae0*/  LEA.HI R17, R7, R88, RZ, 0x6 ;  /* 0x0000005807117211 */ /* 0x000fc600078f30ff */
[----:B------:R-:W-:Y:S02]  /*1af0*/  IMAD.IADD R2, R23, 0x1, R2 ;  /* 0x0000000117027824 */ /* 0x000fe400078e0202 */
[----:B------:R-:W-:Y:S02]  /*1b00*/  @!P0 IMAD.MOV.U32 R20, RZ, RZ, R18 ;  /* 0x000000ffff148224 */ /* 0x000fe400078e0012 */
[----:B------:R-:W-:Y:S01]  /*1b10*/  @!P0 IMAD R5, R5, c[0x0][0x190], RZ ;  /* 0x0000640005058a24 */ /* 0x000fe200078e02ff */
[----:B------:R-:W-:Y:S01]  /*1b20*/  LEA.HI.X R243, R22, c[0x0][0x174], R2, 0x1, P1 ;  /* 0x00005d0016f37a11 */ /* 0x000fe200008f0c02 */
[----:B------:R-:W-:Y:S01]  /*1b30*/  IMAD.SHL.U32 R2, R17, 0x8, RZ ;  /* 0x0000000811027824 */ /* 0x000fe200078e00ff */
[----:B------:R-:W-:Y:S01]  /*1b40*/  @!P4 LEA R22, P2, R26, c[0x0][0x160], 0x1 ;  /* 0x000058001a16ca11 */ /* 0x000fe200078408ff */
[C---:B------:R-:W-:Y:S02]  /*1b50*/  @!P0 IMAD R5, R14.reuse, c[0x0][0x194], R5 ;  /* 0x000065000e058a24 */ /* 0x040fe400078e0205 */
[----:B------:R-:W-:Y:S01]  /*1b60*/  @!P0 IMAD.WIDE.U32 R20, R14, c[0x0][0x190], R20 ;  /* 0x000064000e148a25 */ /* 0x000fe200078e0014 */
[----:B------:R-:W-:-:S02]  /*1b70*/  LOP3.LUT R2, R15, 0xfffffe00, R2, 0xf8, !PT ;  /* 0xfffffe000f027812 */ /* 0x000fc400078ef802 */
[----:B------:R-:W-:Y:S01]  /*1b80*/  @!P3 LEA R14, P1, R24, c[0x0][0x160], 0x1 ;  /* 0x00005800180eba11 */ /* 0x000fe200078208ff */
[----:B------:R-:W-:Y:S02]  /*1b90*/  @!P4 IMAD.IADD R11, R27, 0x1, R11 ;  /* 0x000000011b0bc824 */ /* 0x000fe400078e020b */
[----:B------:R-:W-:Y:S02]  /*1ba0*/  @!P3 IMAD.IADD R9, R25, 0x1, R9 ;  /* 0x000000011909b824 */ /* 0x000fe400078e0209 */
[----:B------:R-:W-:Y:S01]  /*1bb0*/  @!P0 IMAD.IADD R5, R21, 0x1, R5 ;  /* 0x0000000115058824 */ /* 0x000fe200078e0205 */
[----:B------:R-:W-:Y:S01]  /*1bc0*/  @!P4 LEA.HI.X R23, R26, c[0x0][0x164], R11, 0x1, P2 ;  /* 0x000059001a17ca11 */ /* 0x000fe200010f0c0b */
[----:B------:R-:W-:Y:S01]  /*1bd0*/  IMAD.SHL.U32 R237, R2, 0x2, RZ ;  /* 0x0000000202ed7824 */ /* 0x000fe200078e00ff */
[----:B------:R-:W-:Y:S01]  /*1be0*/  @!P3 LEA.HI.X R15, R24, c[0x0][0x164], R9, 0x1, P1 ;  /* 0x00005900180fba11 */ /* 0x000fe200008f0c09 */
[----:B------:R-:W-:Y:S01]  /*1bf0*/  IMAD.SHL.U32 R2, R167, 0x40, RZ ;  /* 0x00000040a7027824 */ /* 0x000fe200078e00ff */
[----:B------:R-:W-:Y:S01]  /*1c00*/  @!P0 LEA R24, P2, R20, c[0x0][0x160], 0x1 ;  /* 0x0000580014188a11 */ /* 0x000fe200078408ff */
[----:B------:R-:W-:Y:S01]  /*1c10*/  @!P5 IMAD R3, R3, c[0x0][0x190], RZ ;  /* 0x000064000303da24 */ /* 0x000fe200078e02ff */
[----:B------:R-:W-:Y:S01]  /*1c20*/  @!PT LDS RZ, [RZ] ;  /* 0x00000000fffff984 */ /* 0x000fe20000000800 */
[----:B------:R-:W-:Y:S01]  /*1c30*/  @!PT LDS RZ, [RZ] ;  /* 0x00000000fffff984 */ /* 0x000fe20000000800 */
[----:B------:R-:W-:Y:S01]  /*1c40*/  @!PT LDS RZ, [RZ] ;  /* 0x00000000fffff984 */ /* 0x000fe20000000800 */
[----:B------:R1:W-:Y:S01]  /*1c50*/  @!P4 LDGSTS.E.BYPASS.LTC128B.128 [R237], [R22.64] ;  /* 0x0000000016edcfae */ /* 0x0003e2000b901d4c */
[----:B------:R-:W-:Y:S01]  /*1c60*/  @!P5 IMAD.WIDE.U32 R18, R16, c[0x0][0x190], R18 ;  /* 0x000064001012da25 */ /* 0x000fe200078e0012 */
[----:B------:R-:W-:-:S02]  /*1c70*/  @!P0 LEA.HI.X R25, R20, c[0x0][0x164], R5, 0x1, P2 ;  /* 0x0000590014198a11 */ /* 0x000fc400010f0c05 */
[----:B------:R1:W-:Y:S01]  /*1c80*/  @!P4 LDGSTS.E.BYPASS.LTC128B.128 [R237+0x2000], [R22.64+0x80] ;  /* 0x0200008016edcfae */ /* 0x0003e2000b901d4c */
[----:B------:R-:W-:Y:S02]  /*1c90*/  IMAD.IADD R5, R91, 0x1, -R2 ;  /* 0x000000015b057824 */ /* 0x000fe400078e0a02 */
[----:B------:R-:W-:Y:S01]  /*1ca0*/  @!P5 IMAD R3, R16, c[0x0][0x194], R3 ;  /* 0x000065001003da24 */ /* 0x000fe200078e0203 */
[----:B------:R1:W-:Y:S01]  /*1cb0*/  @!P4 LDGSTS.E.BYPASS.LTC128B.128 [R237+0x4000], [R22.64+0x100] ;  /* 0x0400010016edcfae */ /* 0x0003e2000b901d4c */
[----:B------:R-:W-:Y:S01]  /*1cc0*/  IMAD R87, R13, c[0x0][0x198], RZ ;  /* 0x000066000d577a24 */ /* 0x000fe200078e02ff */
[----:B------:R-:W-:Y:S01]  /*1cd0*/  @!P5 LEA R16, P1, R18, c[0x0][0x160], 0x1 ;  /* 0x000058001210da11 */ /* 0x000fe200078208ff */
[----:B------:R-:W-:Y:S01]  /*1ce0*/  @!P5 IMAD.IADD R3, R19, 0x1, R3 ;  /* 0x000000011303d824 */ /* 0x000fe200078e0203 */
[----:B------:R1:W-:Y:S01]  /*1cf0*/  @!P4 LDGSTS.E.BYPASS.LTC128B.128 [R237+0x6000], [R22.64+0x180] ;  /* 0x0600018016edcfae */ /* 0x0003e2000b901d4c */
[CC--:B------:R-:W-:Y:S01]  /*1d00*/  ISETP.GE.AND P4, PT, R12.reuse, R5.reuse, PT ;  /* 0x000000050c00720c */ /* 0x0c0fe20003f86270 */
[----:B------:R-:W-:Y:S01]  /*1d10*/  IMAD R87, R12, c[0x0][0x19c], R87 ;  /* 0x000067000c577a24 */ /* 0x000fe200078e0257 */
[----:B------:R-:W-:Y:S01]  /*1d20*/  ISETP.GE.AND P2, PT, R8, R5, PT ;  /* 0x000000050800720c */ /* 0x000fe20003f46270 */
[----:B------:R2:W-:Y:S01]  /*1d30*/  @!P3 LDGSTS.E.BYPASS.LTC128B.128 [R237+0x800], [R14.64] ;  /* 0x008000000eedbfae */ /* 0x0005e2000b901d4c */
[----:B------:R-:W-:Y:S01]  /*1d40*/  IMAD.WIDE.U32 R84, R12, c[0x0][0x198], R84 ;  /* 0x000066000c547a25 */ /* 0x000fe200078e0054 */
[----:B------:R-:W-:-:S02]  /*1d50*/  @!P5 LEA.HI.X R17, R18, c[0x0][0x164], R3, 0x1, P1 ;  /* 0x000059001211da11 */ /* 0x000fc400008f0c03 */
[----:B------:R2:W-:Y:S01]  /*1d60*/  @!P3 LDGSTS.E.BYPASS.LTC128B.128 [R237+0x2800], [R14.64+0x80] ;  /* 0x028000800eedbfae */ /* 0x0005e2000b901d4c */
[----:B------:R-:W-:Y:S02]  /*1d70*/  IMAD.MOV.U32 R3, RZ, RZ, c[0x0][0x198] ;  /* 0x00006600ff037624 */ /* 0x000fe400078e00ff */
[----:B------:R-:W-:Y:S01]  /*1d80*/  IMAD.IADD R87, R85, 0x1, R87 ;  /* 0x0000000155577824 */ /* 0x000fe200078e0257 */
[----:B------:R2:W-:Y:S02]  /*1d90*/  @!P3 LDGSTS.E.BYPASS.LTC128B.128 [R237+0x4800], [R14.64+0x100] ;  /* 0x048001000eedbfae */ /* 0x0005e4000b901d4c */
[----:B------:R-:W-:Y:S02]  /*1da0*/  @!P4 LEA R20, P1, R84, c[0x0][0x168], 0x1 ;  /* 0x00005a005414ca11 */ /* 0x000fe400078208ff */
[----:B------:R2:W-:Y:S01]  /*1db0*/  @!P3 LDGSTS.E.BYPASS.LTC128B.128 [R237+0x6800], [R14.64+0x180] ;  /* 0x068001800eedbfae */ /* 0x0005e2000b901d4c */
[-C--:B------:R-:W-:Y:S02]  /*1dc0*/  ISETP.GE.AND P3, PT, R10, R5.reuse, PT ;  /* 0x000000050a00720c */ /* 0x080fe40003f66270 */
[----:B------:R-:W-:Y:S01]  /*1dd0*/  @!P4 LEA.HI.X R21, R84, c[0x0][0x16c], R87, 0x1, P1 ;  /* 0x00005b005415ca11 */ /* 0x000fe200008f0c57 */
[----:B------:R3:W-:Y:S01]  /*1de0*/  @!P0 LDGSTS.E.BYPASS.LTC128B.128 [R237+0x1000], [R24.64] ;  /* 0x0100000018ed8fae */ /* 0x0007e2000b901d4c */
[----:B------:R-:W-:-:S03]  /*1df0*/  ISETP.GE.AND P1, PT, R6, R5, PT ;  /* 0x000000050600720c */ /* 0x000fc60003f26270 */
[----:B------:R3:W-:Y:S01]  /*1e00*/  @!P0 LDGSTS.E.BYPASS.LTC128B.128 [R237+0x3000], [R24.64+0x80] ;  /* 0x0300008018ed8fae */ /* 0x0007e2000b901d4c */
[----:B-1----:R-:W-:-:S03]  /*1e10*/  IMAD.WIDE.U32 R22, R3, 0x20, RZ ;  /* 0x0000002003167825 */ /* 0x002fc600078e00ff */
[----:B------:R3:W-:Y:S04]  /*1e20*/  @!P0 LDGSTS.E.BYPASS.LTC128B.128 [R237+0x5000], [R24.64+0x100] ;  /* 0x0500010018ed8fae */ /* 0x0007e8000b901d4c */
[----:B------:R3:W-:Y:S04]  /*1e30*/  @!P0 LDGSTS.E.BYPASS.LTC128B.128 [R237+0x7000], [R24.64+0x180] ;  /* 0x0700018018ed8fae */ /* 0x0007e8000b901d4c */
[----:B------:R1:W-:Y:S04]  /*1e40*/  @!P5 LDGSTS.E.BYPASS.LTC128B.128 [R237+0x1800], [R16.64] ;  /* 0x0180000010eddfae */ /* 0x0003e8000b901d4c */
[----:B------:R1:W-:Y:S01]  /*1e50*/  @!P5 LDGSTS.E.BYPASS.LTC128B.128 [R237+0x3800], [R16.64+0x80] ;  /* 0x0380008010eddfae */ /* 0x0003e2000b901d4c */
[----:B--2---:R-:W-:-:S03]  /*1e60*/  @!P3 LEA R14, P0, R3, R84, 0x4 ;  /* 0x00000054030eb211 */ /* 0x004fc600078020ff */
[----:B------:R1:W-:Y:S01]  /*1e70*/  @!P5 LDGSTS.E.BYPASS.LTC128B.128 [R237+0x5800], [R16.64+0x100] ;  /* 0x0580010010eddfae */ /* 0x0003e2000b901d4c */
[----:B------:R-:W-:-:S03]  /*1e80*/  @!P3 LEA.HI.X R9, R3, R87, R86, 0x4, P0 ;  /* 0x000000570309b211 */ /* 0x000fc600000f2456 */
[----:B------:R1:W-:Y:S01]  /*1e90*/  @!P5 LDGSTS.E.BYPASS.LTC128B.128 [R237+0x7800], [R16.64+0x180] ;  /* 0x0780018010eddfae */ /* 0x0003e2000b901d4c */
[----:B------:R-:W-:Y:S02]  /*1ea0*/  @!P3 LEA R18, P0, R14, c[0x0][0x168], 0x1 ;  /* 0x00005a000e12ba11 */ /* 0x000fe400078008ff */
[----:B------:R-:W-:Y:S01]  /*1eb0*/  ISETP.GE.AND P5, PT, R10, R5, PT ;  /* 0x000000050a00720c */ /* 0x000fe20003fa6270 */
[----:B------:R2:W-:Y:S01]  /*1ec0*/  @!P4 LDGSTS.E.BYPASS.LTC128B.128 [R237+0x8000], [R20.64] ;  /* 0x0800000014edcfae */ /* 0x0005e2000b901d4c */
[----:B------:R-:W-:Y:S01]  /*1ed0*/  @!P3 LEA.HI.X R19, R14, c[0x0][0x16c], R9, 0x1, P0 ;  /* 0x00005b000e13ba11 */ /* 0x000fe200000f0c09 */
[----:B------:R-:W-:Y:S01]  /*1ee0*/  IMAD.SHL.U32 R9, R86, 0x20, RZ ;  /* 0x0000002056097824 */ /* 0x000fe200078e00ff */
[----:B------:R-:W-:Y:S01]  /*1ef0*/  @!P2 IADD3 R11, P0, R84, R22, RZ ;  /* 0x00000016540ba210 */ /* 0x000fe20007f1e0ff */
[----:B------:R2:W-:Y:S01]  /*1f00*/  @!P4 LDGSTS.E.BYPASS.LTC128B.128 [R237+0xa000], [R20.64+0x80] ;  /* 0x0a00008014edcfae */ /* 0x0005e2000b901d4c */
[----:B------:R-:W-:Y:S02]  /*1f10*/  IMAD.SHL.U32 R10, R0, 0x40, RZ ;  /* 0x00000040000a7824 */ /* 0x000fe400078e00ff */
[----:B------:R-:W-:Y:S01]  /*1f20*/  @!P2 IADD3.X R14, R87, R23, R9, P0, !PT ;  /* 0x00000017570ea210 */ /* 0x000fe200007fe409 */
[----:B------:R-:W-:Y:S01]  /*1f30*/  @!P1 IMAD R9, R86, 0x30, RZ ;  /* 0x0000003056099824 */ /* 0x000fe200078e02ff */
[----:B------:R2:W-:Y:S01]  /*1f40*/  @!P4 LDGSTS.E.BYPASS.LTC128B.128 [R237+0xc000], [R20.64+0x100] ;  /* 0x0c00010014edcfae */ /* 0x0005e2000b901d4c */
[----:B------:R-:W-:-:S03]  /*1f50*/  @!P1 IMAD.MOV.U32 R86, RZ, RZ, R84 ;  /* 0x000000ffff569224 */ /* 0x000fc600078e0054 */
[----:B------:R2:W-:Y:S01]  /*1f60*/  @!P4 LDGSTS.E.BYPASS.LTC128B.128 [R237+0xe000], [R20.64+0x180] ;  /* 0x0e00018014edcfae */ /* 0x0005e2000b901d4c */
[----:B------:R-:W-:Y:S01]  /*1f70*/  @!P1 IMAD.WIDE.U32 R22, R3, 0x30, R86 ;  /* 0x0000003003169825 */ /* 0x000fe200078e0056 */
[----:B------:R-:W-:Y:S02]  /*1f80*/  @!P2 LEA R26, P4, R11, c[0x0][0x168], 0x1 ;  /* 0x00005a000b1aaa11 */ /* 0x000fe400078808ff */
[----:B------:R4:W-:Y:S01]  /*1f90*/  @!P3 LDGSTS.E.BYPASS.LTC128B.128 [R237+0x8800], [R18.64] ;  /* 0x0880000012edbfae */ /* 0x0009e2000b901d4c */
[----:B------:R-:W-:Y:S01]  /*1fa0*/  @!P1 IMAD.IADD R9, R23, 0x1, R9 ;  /* 0x0000000117099824 */ /* 0x000fe200078e0209 */
[C---:B---3--:R-:W-:Y:S02]  /*1fb0*/  @!P1 LEA R24, P0, R22.reuse, c[0x0][0x168], 0x1 ;  /* 0x00005a0016189a11 */ /* 0x048fe400078008ff */
[----:B------:R-:W-:Y:S01]  /*1fc0*/  @!P2 LEA.HI.X R27, R11, c[0x0][0x16c], R14, 0x1, P4 ;  /* 0x00005b000b1baa11 */ /* 0x000fe200020f0c0e */
[----:B------:R4:W-:Y:S01]  /*1fd0*/  @!P3 LDGSTS.E.BYPASS.LTC128B.128 [R237+0xa800], [R18.64+0x80] ;  /* 0x0a80008012edbfae */ /* 0x0009e2000b901d4c */
[----:B------:R-:W-:-:S02]  /*1fe0*/  @!P1 LEA.HI.X R25, R22, c[0x0][0x16c], R9, 0x1, P0 ;  /* 0x00005b0016199a11 */ /* 0x000fc400000f0c09 */
[----:B------:R-:W-:Y:S01]  /*1ff0*/  LEA.HI R11, R7, R88, RZ, 0x4 ;  /* 0x00000058070b7211 */ /* 0x000fe200078f20ff */
[----:B------:R4:W-:Y:S01]  /*2000*/  @!P3 LDGSTS.E.BYPASS.LTC128B.128 [R237+0xc800], [R18.64+0x100] ;  /* 0x0c80010012edbfae */ /* 0x0009e2000b901d4c */
[-C--:B------:R-:W-:Y:S02]  /*2010*/  ISETP.GE.AND P4, PT, R8, R5.reuse, PT ;  /* 0x000000050800720c */ /* 0x080fe40003f86270 */
[----:B------:R-:W-:Y:S01]  /*2020*/  LOP3.LUT R13, R11, 0xfffffff0, RZ, 0xc0, !PT ;  /* 0xfffffff00b0d7812 */ /* 0x000fe200078ec0ff */
[----:B------:R4:W-:Y:S01]  /*2030*/  @!P3 LDGSTS.E.BYPASS.LTC128B.128 [R237+0xe800], [R18.64+0x180] ;  /* 0x0e80018012edbfae */ /* 0x0009e2000b901d4c */
[-C--:B------:R-:W-:Y:S02]  /*2040*/  ISETP.GE.AND P3, PT, R6, R5.reuse, PT ;  /* 0x000000050600720c */ /* 0x080fe40003f66270 */
[----:B------:R-:W-:Y:S01]  /*2050*/  ISETP.GE.AND P0, PT, R12, R5, PT ;  /* 0x000000050c00720c */ /* 0x000fe20003f06270 */
[----:B------:R3:W-:Y:S01]  /*2060*/  @!P2 LDGSTS.E.BYPASS.LTC128B.128 [R237+0x9000], [R26.64] ;  /* 0x090000001aedafae */ /* 0x0007e2000b901d4c */
[----:B------:R-:W-:Y:S01]  /*2070*/  IMAD.IADD R6, R88, 0x1, -R13 ;  /* 0x0000000158067824 */ /* 0x000fe200078e0a0d */
[----:B------:R-:W-:Y:S01]  /*2080*/  SHF.R.S32.HI R11, RZ, 0x4, R11 ;  /* 0x00000004ff0b7819 */ /* 0x000fe2000001140b */
[----:B------:R-:W-:Y:S01]  /*2090*/  IMAD.MOV.U32 R5, RZ, RZ, 0x20 ;  /* 0x00000020ff057424 */ /* 0x000fe200078e00ff */
[----:B------:R3:W-:Y:S01]  /*20a0*/  @!P2 LDGSTS.E.BYPASS.LTC128B.128 [R237+0xb000], [R26.64+0x80] ;  /* 0x0b0000801aedafae */ /* 0x0007e2000b901d4c */
[----:B------:R-:W-:Y:S01]  /*20b0*/  IMAD.SHL.U32 R13, R12, 0x8, RZ ;  /* 0x000000080c0d7824 */ /* 0x000fe200078e00ff */
[----:B------:R-:W-:Y:S01]  /*20c0*/  SHF.R.S32.HI R89, RZ, 0x1f, R6 ;  /* 0x0000001fff597819 */ /* 0x000fe20000011406 */
[----:B-1----:R-:W-:Y:S01]  /*20d0*/  IMAD.WIDE.U32 R16, R5, c[0x0][0x1a0], RZ ;  /* 0x0000680005107a25 */ /* 0x002fe200078e00ff */
[----:B------:R3:W-:Y:S01]  /*20e0*/  @!P2 LDGSTS.E.BYPASS.LTC128B.128 [R237+0xd000], [R26.64+0x100] ;  /* 0x0d0001001aedafae */ /* 0x0007e2000b901d4c */
[----:B------:R-:W-:-:S02]  /*20f0*/  LOP3.LUT R12, R10, 0x1c0, RZ, 0xc0, !PT ;  /* 0x000001c00a0c7812 */ /* 0x000fc400078ec0ff */
[----:B------:R-:W-:Y:S01]  /*2100*/  LEA.HI R89, R89, R6, RZ, 0x3 ;  /* 0x0000000659597211 */ /* 0x000fe200078f18ff */
[----:B------:R3:W-:Y:S01]  /*2110*/  @!P2 LDGSTS.E.BYPASS.LTC128B.128 [R237+0xf000], [R26.64+0x180] ;  /* 0x0f0001801aedafae */ /* 0x0007e2000b901d4c */
[----:B------:R-:W-:Y:S01]  /*2120*/  LEA.HI R8, R11, R11, RZ, 0x1 ;  /* 0x0000000b0b087211 */ /* 0x000fe200078f08ff */
[----:B------:R-:W-:Y:S01]  /*2130*/  IMAD R9, R5, c[0x0][0x1a4], RZ ;  /* 0x0000690005097a24 */ /* 0x000fe200078e02ff */
[C---:B------:R-:W-:Y:S01]  /*2140*/  LOP3.LUT R15, R89.reuse, 0xfffffff8, RZ, 0xc0, !PT ;  /* 0xfffffff8590f7812 */ /* 0x040fe200078ec0ff */
[----:B------:R3:W-:Y:S01]  /*2150*/  @!P1 LDGSTS.E.BYPASS.LTC128B.128 [R237+0x9800], [R24.64] ;  /* 0x0980000018ed9fae */ /* 0x0007e2000b901d4c */
[----:B------:R-:W-:Y:S01]  /*2160*/  LOP3.LUT R13, R12, 0x8, R13, 0xf8, !PT ;  /* 0x000000080c0d7812 */ /* 0x000fe200078ef80d */
[----:B------:R-:W-:Y:S01]  /*2170*/  IMAD.SHL.U32 R89, R89, 0x40, RZ ;  /* 0x0000004059597824 */ /* 0x000fe200078e00ff */
[----:B------:R-:W-:Y:S01]  /*2180*/  LOP3.LUT R8, R8, 0xfffffffe, RZ, 0xc0, !PT ;  /* 0xfffffffe08087812 */ /* 0x000fe200078ec0ff */
[----:B------:R3:W-:Y:S01]  /*2190*/  @!P1 LDGSTS.E.BYPASS.LTC128B.128 [R237+0xb800], [R24.64+0x80] ;  /* 0x0b80008018ed9fae */ /* 0x0007e2000b901d4c */
[----:B------:R-:W-:Y:S01]  /*21a0*/  SHF.R.U32.HI R12, RZ, 0x3, R12 ;  /* 0x00000003ff0c7819 */ /* 0x000fe2000001160c */
[----:B------:R-:W-:Y:S01]  /*21b0*/  IMAD.IADD R6, R6, 0x1, -R15 ;  /* 0x0000000106067824 */ /* 0x000fe200078e0a0f */
[----:B------:R-:W-:Y:S01]  /*21c0*/  LEA.HI R10, R7, R88, RZ, 0x5 ;  /* 0x00000058070a7211 */ /* 0x000fe200078f28ff */
[----:B------:R3:W-:Y:S01]  /*21d0*/  @!P1 LDGSTS.E.BYPASS.LTC128B.128 [R237+0xd800], [R24.64+0x100] ;  /* 0x0d80010018ed9fae */ /* 0x0007e2000b901d4c */
[----:B------:R-:W-:Y:S01]  /*21e0*/  LOP3.LUT R12, R13, R12, RZ, 0x3c, !PT ;  /* 0x0000000c0d0c7212 */ /* 0x000fe200078e3cff */
[----:B------:R-:W-:Y:S01]  /*21f0*/  IMAD.IADD R11, R11, 0x1, -R8 ;  /* 0x000000010b0b7824 */ /* 0x000fe200078e0a08 */
[----:B------:R-:W-:Y:S01]  /*2200*/  SHF.R.S32.HI R10, RZ, 0x5, R10 ;  /* 0x00000005ff0a7819 */ /* 0x000fe2000001140a */
[----:B------:R3:W-:Y:S01]  /*2210*/  @!P1 LDGSTS.E.BYPASS.LTC128B.128 [R237+0xf800], [R24.64+0x180] ;  /* 0x0f80018018ed9fae */ /* 0x0007e2000b901d4c */
[----:B------:R-:W-:Y:S01]  /*2220*/  @!P5 IADD3 R14, P1, R242, R16, RZ ;  /* 0x00000010f20ed210 */ /* 0x000fe20007f3e0ff */
[----:B------:R-:W-:Y:S01]  /*2230*/  IMAD R233, R11, 0x200, R12 ;  /* 0x000002000be97824 */ /* 0x000fe200078e020c */
[----:B------:R-:W-:Y:S01]  /*2240*/  LOP3.LUT R89, R89, 0xfffffe00, RZ, 0xc0, !PT ;  /* 0xfffffe0059597812 */ /* 0x000fe200078ec0ff */
[----:B------:R-:W0:Y:S01]  /*2250*/  LDGDEPBAR ;  /* 0x00000000000079af */ /* 0x000e220000000000 */
[----:B------:R-:W-:Y:S01]  /*2260*/  @!P5 IADD3.X R15, R243, R17, R9, P1, !PT ;  /* 0x00000011f30fd210 */ /* 0x000fe20000ffe409 */
[----:B------:R-:W-:-:S02]  /*2270*/  IMAD.SHL.U32 R11, R11, 0x8, RZ ;  /* 0x000000080b0b7824 */ /* 0x000fc400078e00ff */
[----:B------:R-:W-:Y:S02]  /*2280*/  @!P4 IMAD.MOV.U32 R9, RZ, RZ, c[0x0][0x1a0] ;  /* 0x00006800ff09c624 */ /* 0x000fe400078e00ff */
[----:B------:R-:W-:Y:S02]  /*2290*/  @!P4 IMAD.MOV.U32 R7, RZ, RZ, c[0x0][0x1a4] ;  /* 0x00006900ff07c624 */ /* 0x000fe400078e00ff */
[----:B------:R-:W-:Y:S02]  /*22a0*/  @!P3 IMAD.MOV.U32 R8, RZ, RZ, c[0x0][0x1a4] ;  /* 0x00006900ff08b624 */ /* 0x000fe400078e00ff */
[C---:B------:R-:W-:Y:S01]  /*22b0*/  R2P PR, R6.reuse, 0x6 ;  /* 0x0000000606007804 */ /* 0x040fe20000000000 */
[----:B------:R-:W-:Y:S02]  /*22c0*/  IMAD.SHL.U32 R6, R6, 0x40, RZ ;  /* 0x0000004006067824 */ /* 0x000fe400078e00ff */
[----:B------:R-:W-:Y:S02]  /*22d0*/  @!P3 IMAD.MOV.U32 R13, RZ, RZ, c[0x0][0x1a0] ;  /* 0x00006800ff0db624 */ /* 0x000fe400078e00ff */
[----:B------:R-:W-:Y:S01]  /*22e0*/  @!P3 IMAD R8, R8, 0x60, RZ ;  /* 0x000000600808b824 */ /* 0x000fe200078e02ff */
[----:B------:R-:W-:Y:S01]  /*22f0*/  LOP3.LUT R6, R6, 0x1c0, RZ, 0xc0, !PT ;  /* 0x000001c006067812 */ /* 0x000fe200078ec0ff */
[----:B------:R-:W-:Y:S01]  /*2300*/  @!P3 IMAD.WIDE.U32 R12, R13, 0x60, R242 ;  /* 0x000000600d0cb825 */ /* 0x000fe200078e00f2 */
[----:B------:R-:W-:-:S02]  /*2310*/  SEL R5, R5, 0xffffffe0, !P2 ;  /* 0xffffffe005057807 */ /* 0x000fc40005000000 */
[----:B------:R-:W-:Y:S01]  /*2320*/  LOP3.LUT R11, R6, 0x8, R11, 0xf8, !PT ;  /* 0x00000008060b7812 */ /* 0x000fe200078ef80b */
[----:B------:R-:W-:Y:S01]  /*2330*/  @!P3 IMAD.IADD R13, R13, 0x1, R8 ;  /* 0x000000010d0db824 */ /* 0x000fe200078e0208 */
[----:B------:R-:W-:Y:S01]  /*2340*/  SHF.R.U32.HI R6, RZ, 0x3, R6 ;  /* 0x00000003ff067819 */ /* 0x000fe20000011606 */
[----:B------:R-:W-:Y:S01]  /*2350*/  IMAD.SHL.U32 R233, R233, 0x2, RZ ;  /* 0x00000002e9e97824 */ /* 0x000fe200078e00ff */
[----:B------:R-:W-:-:S04]  /*2360*/  DEPBAR.LE SB0, 0x0 ;  /* 0x000080000000791a */ /* 0x000fc80000000000 */
[----:B------:R-:W-:Y:S01]  /*2370*/  BAR.SYNC.DEFER_BLOCKING 0x0 ;  /* 0x0000000000007b1d */ /* 0x000fe20000010000 */
[----:B------:R-:W-:Y:S01]  /*2380*/  LOP3.LUT R6, R11, R6, RZ, 0x3c, !PT ;  /* 0x000000060b067212 */ /* 0x000fe200078e3cff */
[----:B------:R-:W-:Y:S01]  /*2390*/  IMAD.SHL.U32 R88, R88, 0x2, RZ ;  /* 0x0000000258587824 */ /* 0x000fe200078e00ff */
        /* <DEDUP_REMOVED lines=15> */
[----:B------:R-:W-:Y:S02]  /*2490*/  IMAD R7, R10, 0x400, R89 ;  /* 0x000004000a077824 */ /* 0x000fe400078e0259 */
[----:B------:R-:W-:Y:S02]  /*24a0*/  @P5 STS.128 [R237+0x12800], RZ ;  /* 0x012800ffed005388 */ /* 0x000fe40000000c00 */
[----:B------:R-:W-:Y:S02]  /*24b0*/  IMAD.IADD R234, R6, 0x1, R7 ;  /* 0x0000000106ea7824 */ /* 0x000fe400078e0207 */
[----:B------:R-:W-:Y:S01]  /*24c0*/  @P5 STS.128 [R237+0x14800], RZ ;  /* 0x014800ffed005388 */ /* 0x000fe20000000c00 */
[----:B------:R-:W-:Y:S02]  /*24d0*/  IMAD.MOV.U32 R7, RZ, RZ, 0x10 ;  /* 0x00000010ff077424 */ /* 0x000fe400078e00ff */
[----:B------:R-:W-:Y:S01]  /*24e0*/  IMAD.SHL.U32 R234, R234, 0x2, RZ ;  /* 0x00000002eaea7824 */ /* 0x000fe200078e00ff */
[----:B------:R-:W-:Y:S02]  /*24f0*/  @P5 STS.128 [R237+0x16800], RZ ;  /* 0x016800ffed005388 */ /* 0x000fe40000000c00 */
[----:B------:R-:W-:Y:S01]  /*2500*/  SEL R7, R7, 0xfffffff0, !P1 ;  /* 0xfffffff007077807 */ /* 0x000fe20004800000 */
[----:B------:R-:W-:Y:S01]  /*2510*/  IMAD R230, R5, 0x2, R234 ;  /* 0x0000000205e67824 */ /* 0x000fe200078e02ea */
[----:B------:R-:W-:Y:S01]  /*2520*/  @!PT LDS RZ, [RZ] ;  /* 0x00000000fffff984 */ /* 0x000fe20000000800 */
[----:B------:R-:W-:Y:S01]  /*2530*/  @!PT LDS RZ, [RZ] ;  /* 0x00000000fffff984 */ /* 0x000fe20000000800 */
[----:B------:R-:W-:Y:S01]  /*2540*/  @!PT LDS RZ, [RZ] ;  /* 0x00000000fffff984 */ /* 0x000fe20000000800 */
[----:B------:R1:W-:Y:S01]  /*2550*/  @!P5 LDGSTS.E.BYPASS.LTC128B.128 [R237+0x10800], [R14.64] ;  /* 0x108000000eeddfae */ /* 0x0003e2000b901d4c */
[----:B------:R-:W-:-:S02]  /*2560*/  R2P PR, R0, 0x6 ;  /* 0x0000000600007804 */ /* 0x000fc40000000000 */
[----:B------:R-:W-:Y:S01]  /*2570*/  IADD3 R0, R233, 0x8000, RZ ;  /* 0x00008000e9007810 */ /* 0x000fe20007ffe0ff */
[----:B------:R1:W-:Y:S01]  /*2580*/  @!P5 LDGSTS.E.BYPASS.LTC128B.128 [R237+0x12800], [R14.64+0x80] ;  /* 0x128000800eeddfae */ /* 0x0003e2000b901d4c */
[----:B------:R-:W-:-:S03]  /*2590*/  IMAD R232, R7, 0x2, R234 ;  /* 0x0000000207e87824 */ /* 0x000fc600078e02ea */
[----:B------:R1:W-:Y:S01]  /*25a0*/  @!P5 LDGSTS.E.BYPASS.LTC128B.128 [R237+0x14800], [R14.64+0x100] ;  /* 0x148001000eeddfae */ /* 0x0003e2000b901d4c */
[----:B------:R-:W-:-:S03]  /*25b0*/  IMAD R229, R5, 0x2, R232 ;  /* 0x0000000205e57824 */ /* 0x000fc600078e02e8 */
[----:B------:R1:W-:Y:S02]  /*25c0*/  @!P5 LDGSTS.E.BYPASS.LTC128B.128 [R237+0x16800], [R14.64+0x180] ;  /* 0x168001800eeddfae */ /* 0x0003e4000b901d4c */
[----:B------:R-:W-:Y:S01]  /*25d0*/  @P1 IADD3 R231, R0, -0x20, RZ ;  /* 0xffffffe000e71810 */ /* 0x000fe20007ffe0ff */
[----:B------:R-:W-:Y:S01]  /*25e0*/  IMAD.MOV.U32 R0, RZ, RZ, 0x40 ;  /* 0x00000040ff007424 */ /* 0x000fe200078e00ff */
[----:B------:R-:W-:Y:S02]  /*25f0*/  @P4 STS.128 [R237+0x11000], RZ ;  /* 0x011000ffed004388 */ /* 0x000fe40000000c00 */
[C---:B------:R-:W-:Y:S02]  /*2600*/  IADD3 R223, R231.reuse, 0x800, RZ ;  /* 0x00000800e7df7810 */ /* 0x040fe40007ffe0ff */
[----:B------:R-:W-:Y:S01]  /*2610*/  @P4 STS.128 [R237+0x13000], RZ ;  /* 0x013000ffed004388 */ /* 0x000fe20000000c00 */
[----:B------:R-:W-:Y:S02]  /*2620*/  SEL R0, R0, 0xffffffc0, !P2 ;  /* 0xffffffc000007807 */ /* 0x000fe40005000000 */
[C---:B------:R-:W-:Y:S01]  /*2630*/  IADD3 R222, R231.reuse, 0x1000, RZ ;  /* 0x00001000e7de7810 */ /* 0x040fe20007ffe0ff */
[----:B------:R-:W-:Y:S01]  /*2640*/  @P4 STS.128 [R237+0x15000], RZ ;  /* 0x015000ffed004388 */ /* 0x000fe20000000c00 */
[----:B------:R-:W-:Y:S01]  /*2650*/  IADD3 R221, R231, 0x1800, RZ ;  /* 0x00001800e7dd7810 */ /* 0x000fe20007ffe0ff */
[----:B------:R-:W-:Y:S01]  /*2660*/  IMAD.IADD R227, R233, 0x1, R0 ;  /* 0x00000001e9e37824 */ /* 0x000fe200078e0200 */
[C---:B------:R-:W-:Y:S01]  /*2670*/  IADD3 R219, R231.reuse, 0x2000, RZ ;  /* 0x00002000e7db7810 */ /* 0x040fe20007ffe0ff */
[----:B------:R-:W-:Y:S01]  /*2680*/  @P4 STS.128 [R237+0x17000], RZ ;  /* 0x017000ffed004388 */ /* 0x000fe20000000c00 */
[----:B------:R-:W-:Y:S01]  /*2690*/  IMAD.IADD R220, R0, 0x1, R231 ;  /* 0x0000000100dc7824 */ /* 0x000fe200078e02e7 */
[----:B------:R-:W-:-:S02]  /*26a0*/  IADD3 R218, R231, 0x2800, RZ ;  /* 0x00002800e7da7810 */ /* 0x000fc40007ffe0ff */
        /* <DEDUP_REMOVED lines=15> */
[----:B------:R-:W-:Y:S01]  /*27a0*/  @P3 STS.128 [R237+0x11800], RZ ;  /* 0x011800ffed003388 */ /* 0x000fe20000000c00 */
[C---:B------:R-:W-:Y:S02]  /*27b0*/  IADD3 R209, R231.reuse, 0x7000, RZ ;  /* 0x00007000e7d17810 */ /* 0x040fe40007ffe0ff */
[----:B------:R-:W-:Y:S01]  /*27c0*/  IADD3 R208, R231, 0x7800, RZ ;  /* 0x00007800e7d07810 */ /* 0x000fe20007ffe0ff */
        /* <DEDUP_REMOVED lines=10> */
[----:B---3--:R-:W-:Y:S04]  /*2870*/  LDSM.16.M88.4 R24, [R234] ;  /* 0x00000000ea18783b */ /* 0x008fe80000000200 */
[----:B------:R-:W3:Y:S04]  /*2880*/  LDSM.16.M88.4 R72, [R233+0x8000] ;  /* 0x00800000e948783b */ /* 0x000ee80000000200 */
[----:B------:R-:W4:Y:S04]  /*2890*/  LDSM.16.M88.4 R40, [R233+0x8800] ;  /* 0x00880000e928783b */ /* 0x000f280000000200 */
[----:B------:R-:W4:Y:S04]  /*28a0*/  LDSM.16.M88.4 R32, [R233+0x9000] ;  /* 0x00900000e920783b */ /* 0x000f280000000200 */
[----:B------:R-:W-:Y:S04]  /*28b0*/  LDSM.16.M88.4 R60, [R232] ;  /* 0x00000000e83c783b */ /* 0x000fe80000000200 */
[----:B------:R-:W-:Y:S04]  /*28c0*/  LDSM.16.M88.4 R64, [R231] ;  /* 0x00000000e740783b */ /* 0x000fe80000000200 */
[----:B-1----:R-:W1:Y:S04]  /*28d0*/  LDSM.16.M88.4 R12, [R233+0x9800] ;  /* 0x00980000e90c783b */ /* 0x002e680000000200 */
[----:B------:R-:W1:Y:S04]  /*28e0*/  LDSM.16.M88.4 R56, [R231+0x800] ;  /* 0x00080000e738783b */ /* 0x000e680000000200 */
[----:B------:R-:W1:Y:S04]  /*28f0*/  LDSM.16.M88.4 R48, [R231+0x1800] ;  /* 0x00180000e730783b */ /* 0x000e680000000200 */
[----:B------:R-:W1:Y:S04]  /*2900*/  LDSM.16.M88.4 R52, [R231+0x1000] ;  /* 0x00100000e734783b */ /* 0x000e680000000200 */
[----:B--2---:R-:W-:Y:S01]  /*2910*/  LDSM.16.M88.4 R20, [R230] ;  /* 0x00000000e614783b */ /* 0x004fe20000000200 */
[C---:B---3--:R-:W-:Y:S03]  /*2920*/  HMMA.16816.F32.BF16 R8, R24.reuse, R72, RZ ;  /* 0x000000481808723c */ /* 0x048fe600000418ff */
[----:B----4-:R-:W2:Y:S04]  /*2930*/  LDSM.16.M88.4 R16, [R227+0x8000] ;  /* 0x00800000e310783b */ /* 0x010ea80000000200 */
[----:B------:R-:W-:Y:S01]  /*2940*/  LDSM.16.M88.4 R80, [R227+0x9000] ;  /* 0x00900000e350783b */ /* 0x000fe20000000200 */
[C---:B------:R-:W-:Y:S03]  /*2950*/  HMMA.16816.F32.BF16 R72, R24.reuse, R74, RZ ;  /* 0x0000004a1848723c */ /* 0x040fe600000418ff */
[----:B------:R-:W-:Y:S04]  /*2960*/  LDSM.16.M88.4 R76, [R227+0x9800] ;  /* 0x00980000e34c783b */ /* 0x000fe80000000200 */
[----:B------:R-:W-:Y:S01]  /*2970*/  LDSM.16.M88.4 R68, [R229] ;  /* 0x00000000e544783b */ /* 0x000fe20000000200 */
[C---:B------:R-:W-:Y:S03]  /*2980*/  HMMA.16816.F32.BF16 R44, R24.reuse, R40, RZ ;  /* 0x00000028182c723c */ /* 0x040fe600000418ff */
        /* <DEDUP_REMOVED lines=172> */
[----:B------:R-:W3:Y:S07]  /*3450*/  LDSM.16.M88.4 R12, [R220+0x6800] ;  /* 0x00680000dc0c783b */ /* 0x000eee0000000200 */
[C---:B--2---:R-:W-:Y:S08]  /*3460*/  HMMA.16816.F32.BF16 R8, R20.reuse, R16, R8 ;  /* 0x000000101408723c */ /* 0x044ff00000041808 */
[C---:B------:R-:W-:Y:S01]  /*3470*/  HMMA.16816.F32.BF16 R72, R20.reuse, R18, R72 ;  /* 0x000000121448723c */ /* 0x040fe20000041848 */
[----:B------:R-:W2:Y:S07]  /*3480*/  LDSM.16.M88.4 R16, [R220+0x7000] ;  /* 0x00700000dc10783b */ /* 0x000eae0000000200 */
[C---:B------:R-:W-:Y:S08]  /*3490*/  HMMA.16816.F32.BF16 R44, R20.reuse, R32, R44 ;  /* 0x00000020142c723c */ /* 0x040ff0000004182c */
[C---:B------:R-:W-:Y:S08]  /*34a0*/  HMMA.16816.F32.BF16 R40, R20.reuse, R34, R40 ;  /* 0x000000221428723c */ /* 0x040ff00000041828 */
[C---:B------:R-:W-:Y:S08]  /*34b0*/  HMMA.16816.F32.BF16 R36, R20.reuse, R24, R36 ;  /* 0x000000181424723c */ /* 0x040ff00000041824 */
[C---:B------:R-:W-:Y:S08]  /*34c0*/  HMMA.16816.F32.BF16 R76, R20.reuse, R26, R76 ;  /* 0x0000001a144c723c */ /* 0x040ff0000004184c */
[C---:B------:R-:W-:Y:S08]  /*34d0*/  HMMA.16816.F32.BF16 R64, R20.reuse, R52, R64 ;  /* 0x000000341440723c */ /* 0x040ff00000041840 */
[----:B------:R-:W-:Y:S07]  /*34e0*/  HMMA.16816.F32.BF16 R48, R20, R54, R48 ;  /* 0x000000361430723c */ /* 0x000fee0000041830 */
[----:B------:R-:W-:Y:S01]  /*34f0*/  LOP3.LUT R21, R88, 0x6, RZ, 0xc0, !PT ;  /* 0x0000000658157812 */ /* 0x000fe200078ec0ff */
[----:B-1----:R-:W-:Y:S04]  /*3500*/  HMMA.16816.F32.BF16 R8, R60, R56, R8 ;  /* 0x000000383c08723c */ /* 0x002fe80000041808 */
[----:B------:R-:W-:-:S02]  /*3510*/  IMAD.IADD R0, R2, 0x1, R21 ;  /* 0x0000000102007824 */ /* 0x000fc400078e0215 */
[----:B------:R-:W1:Y:S01]  /*3520*/  LDSM.16.M88.4 R20, [R220+0x7800] ;  /* 0x00780000dc14783b */ /* 0x000e620000000200 */
[----:B------:R-:W-:-:S04]  /*3530*/  DEPBAR.LE SB0, 0x0 ;  /* 0x000080000000791a */ /* 0x000fc80000000000 */
[C---:B------:R-:W-:Y:S01]  /*3540*/  HMMA.16816.F32.BF16 R72, R60.reuse, R58, R72 ;  /* 0x0000003a3c48723c */ /* 0x040fe20000041848 */
[C---:B------:R-:W-:Y:S02]  /*3550*/  IADD3 R26, R0.reuse, 0x9, RZ ;  /* 0x00000009001a7810 */ /* 0x040fe40007ffe0ff */
[CC--:B------:R-:W-:Y:S02]  /*3560*/  ISETP.GE.AND P4, PT, R0.reuse, R91.reuse, PT ;  /* 0x0000005b0000720c */ /* 0x0c0fe40003f86270 */
[C---:B------:R-:W-:Y:S02]  /*3570*/  IADD3 R24, R0.reuse, 0x1, RZ ;  /* 0x0000000100187810 */ /* 0x040fe40007ffe0ff */
[----:B------:R-:W-:Y:S01]  /*3580*/  IADD3 R28, R0, 0x8, RZ ;  /* 0x00000008001c7810 */ /* 0x000fe20007ffe0ff */
[----:B---3--:R-:W-:Y:S01]  /*3590*/  HMMA.16816.F32.BF16 R44, R60, R12, R44 ;  /* 0x0000000c3c2c723c */ /* 0x008fe2000004182c */
[-C--:B------:R-:W-:Y:S02]  /*35a0*/  ISETP.GE.AND P0, PT, R26, R91.reuse, PT ;  /* 0x0000005b1a00720c */ /* 0x080fe40003f06270 */
[----:B------:R-:W-:-:S02]  /*35b0*/  ISETP.GE.AND P3, PT, R24, R91, PT ;  /* 0x0000005b1800720c */ /* 0x000fc40003f66270 */
[----:B------:R-:W-:Y:S02]  /*35c0*/  FSEL R26, R8, -INF , !P4 ;  /* 0xff800000081a7808 */ /* 0x000fe40006000000 */
[C---:B------:R-:W-:Y:S01]  /*35d0*/  IADD3 R12, R0.reuse, 0x11, RZ ;  /* 0x00000011000c7810 */ /* 0x040fe20007ffe0ff */
[C---:B--2---:R-:W-:Y:S01]  /*35e0*/  HMMA.16816.F32.BF16 R36, R60.reuse, R16, R36 ;  /* 0x000000103c24723c */ /* 0x044fe20000041824 */
[----:B------:R-:W-:Y:S02]  /*35f0*/  IADD3 R8, R0, 0x21, RZ ;  /* 0x0000002100087810 */ /* 0x000fe40007ffe0ff */
[----:B------:R-:W-:Y:S02]  /*3600*/  FSEL R25, R10, -INF , !P4 ;  /* 0xff8000000a197808 */ /* 0x000fe40006000000 */
[----:B------:R-:W-:Y:S02]  /*3610*/  IADD3 R24, R0, 0x10, RZ ;  /* 0x0000001000187810 */ /* 0x000fe40007ffe0ff */
[----:B------:R-:W-:Y:S01]  /*3620*/  ISETP.GE.AND P2, PT, R28, R91, PT ;  /* 0x0000005b1c00720c */ /* 0x000fe20003f46270 */
[----:B------:R-:W-:Y:S01]  /*3630*/  HMMA.16816.F32.BF16 R40, R60, R14, R40 ;  /* 0x0000000e3c28723c */ /* 0x000fe20000041828 */
[----:B------:R-:W-:-:S02]  /*3640*/  IADD3 R10, R0, 0x20, RZ ;  /* 0x00000020000a7810 */ /* 0x000fc40007ffe0ff */
[----:B------:R-:W-:Y:S02]  /*3650*/  FSEL R73, R73, -INF , !P0 ;  /* 0xff80000049497808 */ /* 0x000fe40004000000 */
[-C--:B------:R-:W-:Y:S02]  /*3660*/  ISETP.GE.AND P5, PT, R12, R91.reuse, PT ;  /* 0x0000005b0c00720c */ /* 0x080fe40003fa6270 */
[----:B------:R-:W-:Y:S01]  /*3670*/  IADD3 R14, R0, 0x18, RZ ;  /* 0x00000018000e7810 */ /* 0x000fe20007ffe0ff */
[----:B------:R-:W-:Y:S01]  /*3680*/  HMMA.16816.F32.BF16 R76, R60, R18, R76 ;  /* 0x000000123c4c723c */ /* 0x000fe2000004184c */
[-C--:B------:R-:W-:Y:S02]  /*3690*/  ISETP.GE.AND P1, PT, R24, R91.reuse, PT ;  /* 0x0000005b1800720c */ /* 0x080fe40003f26270 */
[----:B------:R-:W-:Y:S02]  /*36a0*/  ISETP.GE.AND P4, PT, R14, R91, PT ;  /* 0x0000005b0e00720c */ /* 0x000fe40003f86270 */
[----:B------:R-:W-:-:S02]  /*36b0*/  FSEL R14, R75, -INF , !P0 ;  /* 0xff8000004b0e7808 */ /* 0x000fc40004000000 */
[----:B------:R-:W-:Y:S01]  /*36c0*/  ISETP.GE.AND P0, PT, R8, R91, PT ;  /* 0x0000005b0800720c */ /* 0x000fe20003f06270 */
[C---:B-1----:R-:W-:Y:S01]  /*36d0*/  HMMA.16816.F32.BF16 R64, R60.reuse, R20, R64 ;  /* 0x000000143c40723c */ /* 0x042fe20000041840 */
[C---:B------:R-:W-:Y:S02]  /*36e0*/  IADD3 R8, R0.reuse, 0x29, RZ ;  /* 0x0000002900087810 */ /* 0x040fe40007ffe0ff */
[----:B------:R-:W-:Y:S02]  /*36f0*/  IADD3 R12, R0, 0x19, RZ ;  /* 0x00000019000c7810 */ /* 0x000fe40007ffe0ff */
[----:B------:R-:W-:Y:S02]  /*3700*/  FSEL R74, R74, -INF , !P2 ;  /* 0xff8000004a4a7808 */ /* 0x000fe40005000000 */
[----:B------:R-:W-:Y:S01]  /*3710*/  FSEL R17, R72, -INF , !P2 ;  /* 0xff80000048117808 */ /* 0x000fe20005000000 */
[----:B------:R-:W-:Y:S01]  /*3720*/  HMMA.16816.F32.BF16 R48, R60, R22, R48 ;  /* 0x000000163c30723c */ /* 0x000fe20000041830 */
[----:B------:R-:W-:-:S02]  /*3730*/  FSEL R24, R11, -INF , !P3 ;  /* 0xff8000000b187808 */ /* 0x000fc40005800000 */
[----:B------:R-:W-:Y:S02]  /*3740*/  ISETP.GE.AND P2, PT, R10, R91, PT ;  /* 0x0000005b0a00720c */ /* 0x000fe40003f46270 */
[----:B------:R-:W-:Y:S02]  /*3750*/  IADD3 R10, R0, 0x28, RZ ;  /* 0x00000028000a7810 */ /* 0x000fe40007ffe0ff */
[----:B------:R-:W-:Y:S02]  /*3760*/  FSEL R16, R47, -INF , !P5 ;  /* 0xff8000002f107808 */ /* 0x000fe40006800000 */
[----:B------:R-:W-:Y:S02]  /*3770*/  FSEL R11, R45, -INF , !P5 ;  /* 0xff8000002d0b7808 */ /* 0x000fe40006800000 */
[----:B------:R-:W-:Y:S02]  /*3780*/  FSEL R198, R39, -INF , !P0 ;  /* 0xff80000027c67808 */ /* 0x000fe40004000000 */
[----:B------:R-:W-:-:S02]  /*3790*/  FSEL R189, R37, -INF , !P0 ;  /* 0xff80000025bd7808 */ /* 0x000fc40004000000 */
[----:B------:R-:W-:Y:S02]  /*37a0*/  FSEL R27, R9, -INF , !P3 ;  /* 0xff800000091b7808 */ /* 0x000fe40005800000 */
[-C--:B------:R-:W-:Y:S02]  /*37b0*/  ISETP.GE.AND P5, PT, R8, R91.reuse, PT ;  /* 0x0000005b0800720c */ /* 0x080fe40003fa6270 */
[----:B------:R-:W-:Y:S02]  /*37c0*/  ISETP.GT.AND P0, PT, R167, R236, PT ;  /* 0x000000eca700720c */ /* 0x000fe40003f04270 */
[----:B------:R-:W-:Y:S02]  /*37d0*/  ISETP.GE.AND P3, PT, R12, R91, PT ;  /* 0x0000005b0c00720c */ /* 0x000fe40003f66270 */
[----:B------:R-:W-:Y:S02]  /*37e0*/  IADD3 R8, R0, 0x30, RZ ;  /* 0x0000003000087810 */ /* 0x000fe40007ffe0ff */
[----:B------:R-:W-:-:S02]  /*37f0*/  FSEL R12, R46, -INF , !P1 ;  /* 0xff8000002e0c7808 */ /* 0x000fc40004800000 */
[----:B------:R-:W-:Y:S02]  /*3800*/  FSEL R15, R44, -INF , !P1 ;  /* 0xff8000002c0f7808 */ /* 0x000fe40004800000 */
[-C--:B------:R-:W-:Y:S02]  /*3810*/  ISETP.GE.AND P1, PT, R10, R91.reuse, PT ;  /* 0x0000005b0a00720c */ /* 0x080fe40003f26270 */
[----:B------:R-:W-:Y:S02]  /*3820*/  IADD3 R18, R0, 0x31, RZ ;  /* 0x0000003100127810 */ /* 0x000fe40007ffe0ff */
[----:B------:R-:W-:Y:S02]  /*3830*/  FSEL R10, R42, -INF , !P4 ;  /* 0xff8000002a0a7808 */ /* 0x000fe40006000000 */
[----:B------:R-:W-:Y:S02]  /*3840*/  FSEL R13, R40, -INF , !P4 ;  /* 0xff800000280d7808 */ /* 0x000fe40006000000 */
[----:B------:R-:W-:-:S02]  /*3850*/  ISETP.GE.AND P4, PT, R8, R91, PT ;  /* 0x0000005b0800720c */ /* 0x000fc40003f86270 */
[----:B------:R-:W-:Y:S02]  /*3860*/  FSEL R8, R43, -INF , !P3 ;  /* 0xff8000002b087808 */ /* 0x000fe40005800000 */
[----:B------:R-:W-:Y:S02]  /*3870*/  FSEL R9, R41, -INF , !P3 ;  /* 0xff80000029097808 */ /* 0x000fe40005800000 */
[----:B------:R-:W-:Y:S02]  /*3880*/  ISETP.GE.AND P3, PT, R18, R91, PT ;  /* 0x0000005b1200720c */ /* 0x000fe40003f66270 */
[C---:B------:R-:W-:Y:S02]  /*3890*/  IADD3 R18, R0.reuse, 0x38, RZ ;  /* 0x0000003800127810 */ /* 0x040fe40007ffe0ff */
[----:B------:R-:W-:Y:S02]  /*38a0*/  IADD3 R0, R0, 0x39, RZ ;  /* 0x0000003900007810 */ /* 0x000fe40007ffe0ff */
[----:B------:R-:W-:-:S02]  /*38b0*/  FSEL R186, R38, -INF , !P2 ;  /* 0xff80000026ba7808 */ /* 0x000fc40005000000 */
[----:B------:R-:W-:Y:S02]  /*38c0*/  FSEL R195, R36, -INF , !P2 ;  /* 0xff80000024c37808 */ /* 0x000fe40005000000 */
[----:B------:R-:W-:Y:S02]  /*38d0*/  FSEL R188, R78, -INF , !P1 ;  /* 0xff8000004ebc7808 */ /* 0x000fe40004800000 */
[----:B------:R-:W-:Y:S02]  /*38e0*/  FSEL R193, R76, -INF , !P1 ;  /* 0xff8000004cc17808 */ /* 0x000fe40004800000 */
[----:B------:R-:W-:Y:S02]  /*38f0*/  FSEL R190, R67, -INF , !P3 ;  /* 0xff80000043be7808 */ /* 0x000fe40005800000 */
[----:B------:R-:W-:Y:S01]  /*3900*/  FSEL R199, R65, -INF , !P3 ;  /* 0xff80000041c77808 */ /* 0x000fe20005800000 */
[----:B------:R-:W-:Y:S01]  /*3910*/  BAR.SYNC.DEFER_BLOCKING 0x0 ;  /* 0x0000000000007b1d */ /* 0x000fe20000010000 */
[----:B------:R-:W-:-:S02]  /*3920*/  ISETP.GE.AND P2, PT, R18, R91, PT ;  /* 0x0000005b1200720c */ /* 0x000fc40003f46270 */
[----:B------:R-:W-:Y:S02]  /*3930*/  ISETP.GE.AND P1, PT, R0, R91, PT ;  /* 0x0000005b0000720c */ /* 0x000fe40003f26270 */
[----:B------:R-:W-:Y:S02]  /*3940*/  @!P0 LEA R244, P3, R84, c[0x0][0x168], 0x1 ;  /* 0x00005a0054f48a11 */ /* 0x000fe400078608ff */
[----:B------:R-:W-:Y:S02]  /*3950*/  LOP3.LUT R0, R6, R89, RZ, 0xfc, !PT ;  /* 0x0000005906007212 */ /* 0x000fe400078efcff */
        /* <DEDUP_REMOVED lines=8> */
[----:B------:R-:W-:Y:S01]  /*39e0*/  @!P0 LEA.HI.X R239, R84, c[0x0][0x16c], R87, 0x1, P3 ;  /* 0x00005b0054ef8a11 */ /* 0x000fe200018f0c57 */
        /* <DEDUP_REMOVED lines=9> */
[----:B------:R-:W-:-:S02]  /*3a80*/  ISETP.GE.AND P0, PT, R22, RZ, PT ;  /* 0x000000ff1600720c */ /* 0x000fc40003f06270 */
[----:B------:R-:W-:Y:S01]  /*3a90*/  LOP3.LUT R2, RZ, c[0x0][0x2d0], RZ, 0x33, !PT ;  /* 0x0000b400ff027a12 */ /* 0x000fe200078e33ff */
        /* <DEDUP_REMOVED lines=11> */
[C---:B------:R-:W-:Y:S02]  /*3b50*/  IMAD R21, R4.reuse, R21, R18 ;  /* 0x0000001504157224 */ /* 0x040fe400078e0212 */
        /* <DEDUP_REMOVED lines=22> */
[----:B------:R-:W-:-:S05]  /*3cc0*/  IMAD R19, R2, c[0x0][0x2d0], -R19 ;  /* 0x0000b40002137a24 */ /* 0x000fca00078e0a13 */
[----:B------:R-:W-:-:S05]  /*3cd0*/  SHF.R.S32.HI R2, RZ, 0x1f, R19 ;  /* 0x0000001fff027819 */ /* 0x000fca0000011413 */
[----:B------:R-:W-:-:S04]  /*3ce0*/  IMAD R2, R2, c[0x0][0x198], RZ ;  /* 0x0000660002027a24 */ /* 0x000fc800078e02ff */
[C---:B------:R-:W-:Y:S02]  /*3cf0*/  IMAD R2, R19.reuse, c[0x0][0x19c], R2 ;  /* 0x0000670013027a24 */ /* 0x040fe400078e0202 */
[----:B--2---:R-:W-:Y:S02]  /*3d00*/  IMAD.IADD R6, R6, 0x1, -R21 ;  /* 0x0000000106067824 */ /* 0x004fe400078e0a15 */
[----:B------:R-:W-:-:S03]  /*3d10*/  IMAD.WIDE.U32 R20, R19, c[0x0][0x198], RZ ;  /* 0x0000660013147a25 */ /* 0x000fc600078e00ff */
[----:B------:R-:W-:Y:S02]  /*3d20*/  SHF.R.S32.HI R4, RZ, 0x1f, R6 ;  /* 0x0000001fff047819 */ /* 0x000fe40000011406 */
[----:B------:R-:W-:-:S03]  /*3d30*/  IADD3 R21, R21, R2, RZ ;  /* 0x0000000215157210 */ /* 0x000fc60007ffe0ff */
[----:B------:R-:W-:Y:S02]  /*3d40*/  IMAD R19, R4, c[0x0][0x180], RZ ;  /* 0x0000600004137a24 */ /* 0x000fe400078e02ff */
[----:B------:R-:W-:-:S04]  /*3d50*/  IMAD.WIDE.U32 R20, R6, c[0x0][0x180], R20 ;  /* 0x0000600006147a25 */ /* 0x000fc800078e0014 */
[----:B------:R-:W-:Y:S01]  /*3d60*/  IMAD R19, R6, c[0x0][0x184], R19 ;  /* 0x0000610006137a24 */ /* 0x000fe200078e0213 */
[----:B------:R-:W-:-:S03]  /*3d70*/  MOV R2, R20 ;  /* 0x0000001400027202 */ /* 0x000fc60000000f00 */
[----:B------:R-:W-:Y:S01]  /*3d80*/  IMAD.IADD R19, R21, 0x1, R19 ;  /* 0x0000000115137824 */ /* 0x000fe200078e0213 */
[----:B------:R-:W-:Y:S05]  /*3d90*/  BRA `(.L_x_5128) ;  /* 0x0000002000007947 */ /* 0x000fea0003800000 */
.L_x_5127:
[----:B------:R-:W-:-:S04]  /*3da0*/  LEA R2, -R3, RZ, 0x6 ;  /* 0x000000ff03027211 */ /* 0x000fc800078e31ff */
[----:B------:R-:W-:Y:S02]  /*3db0*/  SHF.R.S32.HI R19, RZ, 0x1f, R2 ;  /* 0x0000001fff137819 */ /* 0x000fe40000011402 */
.L_x_5128:
[----:B------:R-:W-:Y:S01]  /*3dc0*/  IADD3 R84, P0, R2, R84, RZ ;  /* 0x0000005402547210 */ /* 0x000fe20007f1e0ff */
[----:B------:R-:W-:Y:S02]  /*3dd0*/  IMAD.MOV.U32 R2, RZ, RZ, 0x5 ;  /* 0x00000005ff027424 */ /* 0x000fe400078e00ff */
[----:B------:R-:W-:Y:S01]  /*3de0*/  IMAD.SHL.U32 R21, R3, 0x20, RZ ;  /* 0x0000002003157824 */ /* 0x000fe200078e00ff */
[C---:B------:R-:W-:Y:S01]  /*3df0*/  LEA R244, P1, R84.reuse, c[0x0][0x168], 0x1 ;  /* 0x00005a0054f47a11 */ /* 0x040fe200078208ff */
[----:B------:R-:W-:Y:S01]  /*3e00*/  IMAD.X R19, R19, 0x1, R87, P0 ;  /* 0x0000000113137824 */ /* 0x000fe200000e0657 */
[----:B------:R-:W-:Y:S02]  /*3e10*/  SHF.L.U64.HI R2, R3, R2, c[0x0][0x19c] ;  /* 0x0000670003027619 */ /* 0x000fe40000010202 */
[----:B------:R-:W-:Y:S02]  /*3e20*/  IADD3 R18, P0, R21, R244, RZ ;  /* 0x000000f415127210 */ /* 0x000fe40007f1e0ff */
        /* <DEDUP_REMOVED lines=8> */
[----:B------:R1:W-:Y:S01]  /*3eb0*/  LDGSTS.E.BYPASS.LTC128B.128 [R237+0x8000], [R244.64] ;  /* 0x08000000f4ed7fae */ /* 0x0003e2000b901d4c */
[----:B------:R-:W-:-:S03]  /*3ec0*/  IMAD.X R21, R2, 0x1, R19, P1 ;  /* 0x0000000102157824 */ /* 0x000fc600008e0613 */
[----:B------:R1:W-:Y:S01]  /*3ed0*/  LDGSTS.E.BYPASS.LTC128B.128 [R237+0xa000], [R244.64+0x80] ;  /* 0x0a000080f4ed7fae */ /* 0x0003e2000b901d4c */
[----:B------:R-:W-:-:S03]  /*3ee0*/  IMAD.X R23, R2, 0x1, R21, P0 ;  /* 0x0000000102177824 */ /* 0x000fc600000e0615 */
        /* <DEDUP_REMOVED lines=15> */
.L_x_5126:
        /* <DEDUP_REMOVED lines=55> */
[C---:B------:R-:W-:Y:S01]  /*4350*/  FMUL.FTZ R169, R3.reuse, c[0x0][0x23c] ;  /* 0x00008f0003a97a20 */ /* 0x040fe20000410000 */
        /* <DEDUP_REMOVED lines=8> */
[----:B------:R-:W-:Y:S01]  /*43e0*/  ISETP.GT.AND P0, PT, R167, R236, PT ;  /* 0x000000eca700720c */ /* 0x000fe20003f04270 */
        /* <DEDUP_REMOVED lines=14> */
[----:B------:R-:W-:Y:S01]  /*44d0*/  FFMA.FTZ R2, R9, c[0x0][0x23c], -R194 ;  /* 0x00008f0009027a23 */ /* 0x000fe200000108c2 */
[----:B------:R-:W-:Y:S01]  /*44e0*/  LDSM.16.MT88.4 R28, [R226+0x10800] ;  /* 0x01080000e21c783b */ /* 0x000fe20000004200 */
        /* <DEDUP_REMOVED lines=8> */
[----:B------:R-:W3:Y:S01]  /*4570*/  MUFU.EX2 R174, R174 ;  /* 0x000000ae00ae7308 */ /* 0x000ee20000000800 */
[----:B--2---:R-:W-:Y:S01]  /*4580*/  F2FP.BF16.PACK_AB R148, R178, R183 ;  /* 0x000000b7b294723e */ /* 0x004fe200000010ff */
[----:B------:R-:W-:Y:S01]  /*4590*/  LDSM.16.MT88.4 R24, [R225+0x10800] ;  /* 0x01080000e118783b */ /* 0x000fe20000004200 */
        /* <DEDUP_REMOVED lines=9> */
[--C-:B------:R-:W-:Y:S01]  /*4630*/  FFMA.FTZ R195, R196, c[0x0][0x23c], -R169.reuse ;  /* 0x00008f00c4c37a23 */ /* 0x100fe200000108a9 */
[----:B------:R-:W2:Y:S01]  /*4640*/  MUFU.EX2 R180, R180 ;  /* 0x000000b400b47308 */ /* 0x000ea20000000800 */
[----:B---3--:R-:W-:Y:S01]  /*4650*/  F2FP.BF16.PACK_AB R150, R174, R181 ;  /* 0x000000b5ae96723e */ /* 0x008fe200000010ff */
[--C-:B------:R-:W-:Y:S02]  /*4660*/  FFMA.FTZ R196, R201, c[0x0][0x23c], -R194.reuse ;  /* 0x00008f00c9c47a23 */ /* 0x100fe400000108c2 */
[----:B------:R-:W-:Y:S02]  /*4670*/  FFMA.FTZ R201, R190, c[0x0][0x23c], -R169 ;  /* 0x00008f00bec97a23 */ /* 0x000fe400000108a9 */
[--C-:B------:R-:W-:Y:S02]  /*4680*/  FFMA.FTZ R199, R199, c[0x0][0x23c], -R194.reuse ;  /* 0x00008f00c7c77a23 */ /* 0x100fe400000108c2 */
[----:B------:R-:W-:Y:S01]  /*4690*/  MUFU.EX2 R187, R187 ;  /* 0x000000bb00bb7308 */ /* 0x000fe20000000800 */
[----:B------:R-:W-:-:S02]  /*46a0*/  FFMA.FTZ R197, R197, c[0x0][0x23c], -R194 ;  /* 0x00008f00c5c57a23 */ /* 0x000fc400000108c2 */
[----:B------:R-:W-:Y:S02]  /*46b0*/  FFMA.FTZ R248, R171, c[0x0][0x23c], -R194 ;  /* 0x00008f00abf87a23 */ /* 0x000fe400000108c2 */
[--C-:B------:R-:W-:Y:S02]  /*46c0*/  FFMA.FTZ R192, R192, c[0x0][0x23c], -R169.reuse ;  /* 0x00008f00c0c07a23 */ /* 0x100fe400000108a9 */
[--C-:B------:R-:W-:Y:S01]  /*46d0*/  FFMA.FTZ R190, R170, c[0x0][0x23c], -R169.reuse ;  /* 0x00008f00aabe7a23 */ /* 0x100fe200000108a9 */
[----:B------:R-:W3:Y:S01]  /*46e0*/  MUFU.EX2 R176, R176 ;  /* 0x000000b000b07308 */ /* 0x000ee20000000800 */
[----:B--2---:R-:W-:Y:S01]  /*46f0*/  F2FP.BF16.PACK_AB R149, R180, R185 ;  /* 0x000000b9b495723e */ /* 0x004fe200000010ff */
[----:B------:R-:W-:Y:S02]  /*4700*/  FFMA.FTZ R251, R168, c[0x0][0x23c], -R169 ;  /* 0x00008f00a8fb7a23 */ /* 0x000fe400000108a9 */
[----:B------:R-:W-:Y:S01]  /*4710*/  FADD.FTZ R178, R183, R178 ;  /* 0x000000b2b7b27221 */ /* 0x000fe20000010000 */
[----:B------:R-:W-:Y:S01]  /*4720*/  LDSM.16.MT88.4 R168, [R225+0x13800] ;  /* 0x01380000e1a8783b */ /* 0x000fe20000004200 */
[----:B------:R-:W-:-:S02]  /*4730*/  FADD.FTZ R180, R185, R180 ;  /* 0x000000b4b9b47221 */ /* 0x000fc40000010000 */
[----:B------:R-:W-:Y:S01]  /*4740*/  MUFU.EX2 R179, R179 ;  /* 0x000000b300b37308 */ /* 0x000fe20000000800 */
[----:B------:R-:W-:-:S04]  /*4750*/  FADD.FTZ R181, R181, R178 ;  /* 0x000000b2b5b57221 */ /* 0x000fc80000010000 */
[----:B------:R-:W-:Y:S01]  /*4760*/  FADD.FTZ R174, R174, R181 ;  /* 0x000000b5aeae7221 */ /* 0x000fe20000010000 */
[----:B---3--:R-:W-:Y:S02]  /*4770*/  F2FP.BF16.PACK_AB R151, R176, R187 ;  /* 0x000000bbb097723e */ /* 0x008fe400000010ff */
        /* <DEDUP_REMOVED lines=19> */
[C---:B----4-:R-:W-:Y:S02]  /*48b0*/  HMMA.16816.F32.BF16 R80, R148.reuse, R84, RZ ;  /* 0x000000549450723c */ /* 0x050fe400000418ff */
        /* <DEDUP_REMOVED lines=148> */
[C---:B------:R-:W-:Y:S08]  /*5200*/  HMMA.16816.F32.BF16 R120, R4.reuse, R20, R120 ;  /* 0x000000140478723c */ /* 0x040ff00000041878 */
[C---:B------:R-:W-:Y:S01]  /*5210*/  HMMA.16816.F32.BF16 R124, R4.reuse, R22, R124 ;  /* 0x00000016047c723c */ /* 0x040fe2000004187c */
[----:B------:R-:W1:Y:S07]  /*5220*/  LDSM.16.MT88.4 R20, [R225+0x11800] ;  /* 0x01180000e114783b */ /* 0x000e6e0000004200 */
[C---:B---3--:R-:W-:Y:S08]  /*5230*/  HMMA.16816.F32.BF16 R128, R4.reuse, R16, R128 ;  /* 0x000000100480723c */ /* 0x048ff00000041880 */
[C---:B------:R-:W-:Y:S01]  /*5240*/  HMMA.16816.F32.BF16 R132, R4.reuse, R18, R132 ;  /* 0x000000120484723c */ /* 0x040fe20000041884 */
[----:B------:R-:W3:Y:S07]  /*5250*/  LDSM.16.MT88.4 R16, [R228+0x13800] ;  /* 0x01380000e410783b */ /* 0x000eee0000004200 */
[C---:B------:R-:W-:Y:S08]  /*5260*/  HMMA.16816.F32.BF16 R152, R4.reuse, R32, R152 ;  /* 0x000000200498723c */ /* 0x040ff00000041898 */
[----:B------:R-:W-:Y:S01]  /*5270*/  HMMA.16816.F32.BF16 R148, R4, R34, R148 ;  /* 0x000000220494723c */ /* 0x000fe20000041894 */
[----:B------:R-:W-:Y:S06]  /*5280*/  LDSM.16.MT88.4 R32, [R224+0x13800] ;  /* 0x01380000e020783b */ /* 0x000fec0000004200 */
[----:B-----5:R-:W-:Y:S01]  /*5290*/  F2FP.BF16.PACK_AB R4, R199, R196 ;  /* 0x000000c4c704723e */ /* 0x020fe200000010ff */
        /* <DEDUP_REMOVED lines=20> */
[C---:B----4-:R-:W-:Y:S08]  /*53e0*/  HMMA.16816.F32.BF16 R40, R4.reuse, R24, R40 ;  /* 0x000000180428723c */ /* 0x050ff00000041828 */
[C---:B------:R-:W-:Y:S01]  /*53f0*/  HMMA.16816.F32.BF16 R44, R4.reuse, R26, R44 ;  /* 0x0000001a042c723c */ /* 0x040fe2000004182c */
[----:B------:R-:W4:Y:S07]  /*5400*/  LDSM.16.MT88.4 R24, [R225+0x15800] ;  /* 0x01580000e118783b */ /* 0x000f2e0000004200 */
        /* <DEDUP_REMOVED lines=42> */
.L_x_5133:
        /* <DEDUP_REMOVED lines=64> */
.L_x_5130:
        /* <DEDUP_REMOVED lines=15> */
[----:B------:R-:W-:Y:S01]  /*5ba0*/  ISETP.GT.AND P0, PT, R249, R236, PT ;  /* 0x000000ecf900720c */ /* 0x000fe20003f04270 */
        /* <DEDUP_REMOVED lines=14> */
[----:B------:R-:W4:Y:S04]  /*5c90*/  LDSM.16.M88.4 R176, [R233+0x8800] ;  /* 0x00880000e9b0783b */ /* 0x000f280000000200 */
[----:B------:R-:W2:Y:S04]  /*5ca0*/  LDSM.16.M88.4 R180, [R233+0x9000] ;  /* 0x00900000e9b4783b */ /* 0x000ea80000000200 */
[----:B------:R-:W0:Y:S04]  /*5cb0*/  LDGDEPBAR ;  /* 0x00000000000079af */ /* 0x000e280000000000 */
[----:B------:R-:W5:Y:S04]  /*5cc0*/  LDSM.16.M88.4 R184, [R233+0x9800] ;  /* 0x00980000e9b8783b */ /* 0x000f680000000200 */
[----:B------:R-:W-:Y:S04]  /*5cd0*/  LDSM.16.M88.4 R188, [R232] ;  /* 0x00000000e8bc783b */ /* 0x000fe80000000200 */
[----:B------:R-:W1:Y:S04]  /*5ce0*/  LDSM.16.M88.4 R192, [R231] ;  /* 0x00000000e7c0783b */ /* 0x000e680000000200 */
[----:B------:R-:W1:Y:S04]  /*5cf0*/  LDSM.16.M88.4 R196, [R223] ;  /* 0x00000000dfc4783b */ /* 0x000e680000000200 */
[----:B------:R-:W1:Y:S04]  /*5d00*/  LDSM.16.M88.4 R200, [R222] ;  /* 0x00000000dec8783b */ /* 0x000e680000000200 */
[----:B------:R-:W1:Y:S01]  /*5d10*/  LDSM.16.M88.4 R204, [R221] ;  /* 0x00000000ddcc783b */ /* 0x000e620000000200 */
[C---:B---3--:R-:W-:Y:S08]  /*5d20*/  HMMA.16816.F32.BF16 R4, R168.reuse, R172, RZ ;  /* 0x000000aca804723c */ /* 0x048ff000000418ff */
[C---:B------:R-:W-:Y:S01]  /*5d30*/  HMMA.16816.F32.BF16 R8, R168.reuse, R174, RZ ;  /* 0x000000aea808723c */ /* 0x040fe200000418ff */
[----:B------:R-:W-:Y:S07]  /*5d40*/  LDSM.16.M88.4 R172, [R230] ;  /* 0x00000000e6ac783b */ /* 0x000fee0000000200 */
[C---:B----4-:R-:W-:Y:S08]  /*5d50*/  HMMA.16816.F32.BF16 R12, R168.reuse, R176, RZ ;  /* 0x000000b0a80c723c */ /* 0x050ff000000418ff */
[C---:B------:R-:W-:Y:S01]  /*5d60*/  HMMA.16816.F32.BF16 R16, R168.reuse, R178, RZ ;  /* 0x000000b2a810723c */ /* 0x040fe200000418ff */
[----:B------:R-:W3:Y:S07]  /*5d70*/  LDSM.16.M88.4 R176, [R227+0x8000] ;  /* 0x00800000e3b0783b */ /* 0x000eee0000000200 */
[C---:B--2---:R-:W-:Y:S08]  /*5d80*/  HMMA.16816.F32.BF16 R20, R168.reuse, R180, RZ ;  /* 0x000000b4a814723c */ /* 0x044ff000000418ff */
[C---:B------:R-:W-:Y:S01]  /*5d90*/  HMMA.16816.F32.BF16 R24, R168.reuse, R182, RZ ;  /* 0x000000b6a818723c */ /* 0x040fe200000418ff */
[----:B------:R-:W2:Y:S07]  /*5da0*/  LDSM.16.M88.4 R180, [R227+0x8800] ;  /* 0x00880000e3b4783b */ /* 0x000eae0000000200 */
        /* <DEDUP_REMOVED lines=17> */
[C---:B---3--:R-:W-:Y:S08]  /*5ec0*/  HMMA.16816.F32.BF16 R4, R172.reuse, R176, R4 ;  /* 0x000000b0ac04723c */ /* 0x048ff00000041804 */
[C---:B------:R-:W-:Y:S01]  /*5ed0*/  HMMA.16816.F32.BF16 R8, R172.reuse, R178, R8 ;  /* 0x000000b2ac08723c */ /* 0x040fe20000041808 */
[----:B------:R-:W-:Y:S07]  /*5ee0*/  LDSM.16.M88.4 R176, [R233+0xa000] ;  /* 0x00a00000e9b0783b */ /* 0x000fee0000000200 */
[C---:B--2---:R-:W-:Y:S08]  /*5ef0*/  HMMA.16816.F32.BF16 R12, R172.reuse, R180, R12 ;  /* 0x000000b4ac0c723c */ /* 0x044ff0000004180c */
        /* <DEDUP_REMOVED lines=236> */
.L_x_5132:
[C---:B------:R-:W-:Y:S01]  /*6dc0*/  LEA R244, P0, R168.reuse, R244, 0x1 ;  /* 0x000000f4a8f47211 */ /* 0x040fe200078008ff */
[----:B------:R-:W-:Y:S02]  /*6dd0*/  USHF.L.U32 UR5, UR7, 0x5, URZ ;  /* 0x0000000507057899 */ /* 0x000fe4000800063f */
[----:B------:R-:W-:Y:S01]  /*6de0*/  USHF.L.U64.HI UR7, UR7, UR8, UR4 ;  /* 0x0000000807077299 */ /* 0x000fe20008010204 */
[----:B------:R-:W-:Y:S03]  /*6df0*/  LEA.HI.X R239, R168, R239, R3, 0x1, P0 ;  /* 0x000000efa8ef7211 */ /* 0x000fe600000f0c03 */
        /* <DEDUP_REMOVED lines=27> */
.L_x_5131:
        /* <DEDUP_REMOVED lines=61> */
[----:B------:R-:W-:Y:S01]  /*7380*/  ISETP.GT.AND P0, PT, R249, R236, PT ;  /* 0x000000ecf900720c */ /* 0x000fe20003f04270 */
[----:B------:R-:W-:Y:S02]  /*7390*/  FFMA.FTZ R166, R8, c[0x0][0x23c], -R200 ;  /* 0x00008f0008a67a23 */ /* 0x000fe400000108c8 */
[--C-:B------:R-:W-:Y:S01]  /*73a0*/  FFMA.FTZ R6, R6, c[0x0][0x23c], -R198.reuse ;  /* 0x00008f0006067a23 */ /* 0x100fe200000108c6 */
[----:B------:R-:W4:Y:S01]  /*73b0*/  MUFU.EX2 R0, R0 ;  /* 0x0000000000007308 */ /* 0x000f220000000800 */
[--C-:B------:R-:W-:Y:S02]  /*73c0*/  FFMA.FTZ R7, R7, c[0x0][0x23c], -R198.reuse ;  /* 0x00008f0007077a23 */ /* 0x100fe400000108c6 */
[--C-:B------:R-:W-:Y:S02]  /*73d0*/  FFMA.FTZ R196, R10, c[0x0][0x23c], -R198.reuse ;  /* 0x00008f000ac47a23 */ /* 0x100fe400000108c6 */
[----:B------:R-:W-:Y:S02]  /*73e0*/  FFMA.FTZ R199, R11, c[0x0][0x23c], -R198 ;  /* 0x00008f000bc77a23 */ /* 0x000fe400000108c6 */
[--C-:B------:R-:W-:Y:S02]  /*73f0*/  FFMA.FTZ R201, R12, c[0x0][0x23c], -R200.reuse ;  /* 0x00008f000cc97a23 */ /* 0x100fe400000108c8 */
[----:B------:R-:W-:Y:S01]  /*7400*/  FFMA.FTZ R202, R13, c[0x0][0x23c], -R200 ;  /* 0x00008f000dca7a23 */ /* 0x000fe200000108c8 */
[----:B------:R-:W-:Y:S01]  /*7410*/  MUFU.EX2 R197, R197 ;  /* 0x000000c500c57308 */ /* 0x000fe20000000800 */
[----:B------:R-:W-:Y:S02]  /*7420*/  FFMA.FTZ R203, R14, c[0x0][0x23c], -R198 ;  /* 0x00008f000ecb7a23 */ /* 0x000fe400000108c6 */
[----:B--2---:R-:W-:Y:S02]  /*7430*/  FFMA.FTZ R167, R9, c[0x0][0x23c], -R200 ;  /* 0x00008f0009a77a23 */ /* 0x004fe400000108c8 */
        /* <DEDUP_REMOVED lines=158> */
[----:B------:R-:W-:Y:S02]  /*7e20*/  FFMA.FTZ R204, R15, c[0x0][0x23c], -R198 ;  /* 0x00008f000fcc7a23 */ /* 0x000fe400000108c6 */
        /* <DEDUP_REMOVED lines=47> */
[----:B------:R-:W-:Y:S02]  /*8120*/  FADD.FTZ R197, R5, R197 ;  /* 0x000000c505c57221 */ /* 0x000fe40000010000 */
[----:B------:R-:W-:Y:S01]  /*8130*/  FADD.FTZ R7, R7, R6 ;  /* 0x0000000607077221 */ /* 0x000fe20000010000 */
[----:B-----5:R-:W-:Y:S01]  /*8140*/  F2FP.BF16.PACK_AB R155, R250, R207 ;  /* 0x000000cffa9b723e */ /* 0x020fe200000010ff */
[----:B------:R-:W-:Y:S02]  /*8150*/  FADD.FTZ R166, R166, R197 ;  /* 0x000000c5a6a67221 */ /* 0x000fe40000010000 */
        /* <DEDUP_REMOVED lines=8> */
[----:B------:R-:W-:Y:S01]  /*81e0*/  FADD.FTZ R203, R203, R0 ;  /* 0x00000000cbcb7221 */ /* 0x000fe20000010000 */
[----:B------:R-:W-:Y:S01]  /*81f0*/  IADD3 R0, R249, -0x1, RZ ;  /* 0xfffffffff9007810 */ /* 0x000fe20007ffe0ff */
[C---:B---3--:R-:W-:Y:S04]  /*8200*/  HMMA.16816.F32.BF16 R40, R152.reuse, R172, R40 ;  /* 0x000000ac9828723c */ /* 0x048fe80000041828 */
[----:B------:R-:W-:Y:S01]  /*8210*/  FADD.FTZ R202, R202, R201 ;  /* 0x000000c9caca7221 */ /* 0x000fe20000010000 */
[----:B------:R-:W-:Y:S01]  /*8220*/  MOV R249, R0 ;  /* 0x0000000000f97202 */ /* 0x000fe20000000f00 */
[----:B------:R-:W-:Y:S01]  /*8230*/  FADD.FTZ R204, R204, R203 ;  /* 0x000000cbcccc7221 */ /* 0x000fe20000010000 */
[----:B------:R-:W-:Y:S01]  /*8240*/  MOV R0, R3 ;  /* 0x0000000300007202 */ /* 0x000fe20000000f00 */
        /* <DEDUP_REMOVED lines=8> */
[----:B------:R-:W-:Y:S07]  /*82d0*/  LDSM.16.MT88.4 R176, [R226+0x15000] ;  /* 0x01500000e2b0783b */ /* 0x000fee0000004200 */
[C---:B------:R-:W-:Y:S07]  /*82e0*/  HMMA.16816.F32.BF16 R56, R152.reuse, R180, R56 ;  /* 0x000000b49838723c */ /* 0x040fee0000041838 */
[--C-:B------:R-:W-:Y:S01]  /*82f0*/  FFMA.FTZ R180, R20, c[0x0][0x23c], -R200.reuse ;  /* 0x00008f0014b47a23 */ /* 0x100fe200000108c8 */
[C---:B------:R-:W-:Y:S04]  /*8300*/  HMMA.16816.F32.BF16 R60, R152.reuse, R182, R60 ;  /* 0x000000b6983c723c */ /* 0x040fe8000004183c */
[----:B------:R-:W-:Y:S01]  /*8310*/  FFMA.FTZ R181, R21, c[0x0][0x23c], -R200 ;  /* 0x00008f0015b57a23 */ /* 0x000fe200000108c8 */
[----:B------:R-:W-:Y:S02]  /*8320*/  MUFU.EX2 R180, R180 ;  /* 0x000000b400b47308 */ /* 0x000fe40000000800 */
[--C-:B------:R-:W-:Y:S01]  /*8330*/  FFMA.FTZ R182, R22, c[0x0][0x23c], -R198.reuse ;  /* 0x00008f0016b67a23 */ /* 0x100fe200000108c6 */
[C---:B-1----:R-:W-:Y:S04]  /*8340*/  HMMA.16816.F32.BF16 R64, R152.reuse, R156, R64 ;  /* 0x0000009c9840723c */ /* 0x042fe80000041840 */
[----:B------:R-:W-:Y:S02]  /*8350*/  FFMA.FTZ R183, R23, c[0x0][0x23c], -R198 ;  /* 0x00008f0017b77a23 */ /* 0x000fe400000108c6 */
        /* <DEDUP_REMOVED lines=12> */
[----:B------:R-:W-:Y:S01]  /*8420*/  FFMA.FTZ R185, R25, c[0x0][0x23c], -R200 ;  /* 0x00008f0019b97a23 */ /* 0x000fe200000108c8 */
[----:B------:R-:W-:Y:S02]  /*8430*/  MUFU.EX2 R184, R184 ;  /* 0x000000b800b87308 */ /* 0x000fe40000000800 */
[--C-:B------:R-:W-:Y:S01]  /*8440*/  FFMA.FTZ R186, R26, c[0x0][0x23c], -R198.reuse ;  /* 0x00008f001aba7a23 */ /* 0x100fe200000108c6 */
[C---:B------:R-:W-:Y:S04]  /*8450*/  HMMA.16816.F32.BF16 R88, R152.reuse, R188, R88 ;  /* 0x000000bc9858723c */ /* 0x040fe80000041858 */
[----:B------:R-:W-:Y:S02]  /*8460*/  FFMA.FTZ R187, R27, c[0x0][0x23c], -R198 ;  /* 0x00008f001bbb7a23 */ /* 0x000fe400000108c6 */
[----:B------:R-:W-:Y:S01]  /*8470*/  LDSM.16.MT88.4 R24, [R226+0x11000] ;  /* 0x01100000e218783b */ /* 0x000fe20000004200 */
[--C-:B------:R-:W-:Y:S01]  /*8480*/  FFMA.FTZ R188, R28, c[0x0][0x23c], -R200.reuse ;  /* 0x00008f001cbc7a23 */ /* 0x100fe200000108c8 */
[C---:B------:R-:W-:Y:S01]  /*8490*/  HMMA.16816.F32.BF16 R92, R152.reuse, R190, R92 ;  /* 0x000000be985c723c */ /* 0x040fe2000004185c */
[----:B------:R-:W1:Y:S03]  /*84a0*/  MUFU.EX2 R185, R185 ;  /* 0x000000b900b97308 */ /* 0x000e660000000800 */
[----:B------:R-:W-:Y:S03]  /*84b0*/  FFMA.FTZ R189, R29, c[0x0][0x23c], -R200 ;  /* 0x00008f001dbd7a23 */ /* 0x000fe600000108c8 */
[--C-:B------:R-:W-:Y:S01]  /*84c0*/  FFMA.FTZ R190, R30, c[0x0][0x23c], -R198.reuse ;  /* 0x00008f001ebe7a23 */ /* 0x100fe200000108c6 */
[C---:B------:R-:W-:Y:S03]  /*84d0*/  HMMA.16816.F32.BF16 R96, R152.reuse, R192, R96 ;  /* 0x000000c09860723c */ /* 0x040fe60000041860 */
[----:B------:R-:W-:Y:S01]  /*84e0*/  MUFU.EX2 R186, R186 ;  /* 0x000000ba00ba7308 */ /* 0x000fe20000000800 */
[----:B------:R-:W-:Y:S02]  /*84f0*/  FFMA.FTZ R191, R31, c[0x0][0x23c], -R198 ;  /* 0x00008f001fbf7a23 */ /* 0x000fe400000108c6 */
        /* <DEDUP_REMOVED lines=149> */
.L_x_5129:
[----:B------:R-:W1:Y:S01]  /*8e50*/  SHFL.BFLY PT, R2, R251, 0x2, 0x1f ;  /* 0x0c401f00fb027f89 */ /* 0x000e6200000e0000 */
[----:B------:R-:W-:Y:S01]  /*8e60*/  MOV R8, 0x3f800000 ;  /* 0x3f80000000087802 */ /* 0x000fe20000000f00 */
[----:B------:R-:W-:Y:S02]  /*8e70*/  BSSY B0, `(.L_x_5134) ;  /* 0x0000147000007945 */ /* 0x000fe40003800000 */
[----:B------:R-:W2:Y:S04]  /*8e80*/  SHFL.BFLY PT, R5, R248, 0x2, 0x1f ;  /* 0x0c401f00f8057f89 */ /* 0x000ea800000e0000 */
[----:B------:R-:W3:Y:S04]  /*8e90*/  S2R R15, SR_TID.X ;  /* 0x00000000000f7919 */ /* 0x000ee80000002100 */
[----:B------:R-:W-:Y:S01]  /*8ea0*/  BAR.SYNC.DEFER_BLOCKING 0x0 ;  /* 0x0000000000007b1d */ /* 0x000fe20000010000 */
[----:B-1----:R-:W-:-:S05]  /*8eb0*/  FADD.FTZ R7, R2, R251 ;  /* 0x000000fb02077221 */ /* 0x002fca0000010000 */
[----:B------:R-:W1:Y:S01]  /*8ec0*/  S2R R2, SR_TID.X ;  /* 0x0000000000027919 */ /* 0x000e620000002100 */
[----:B--2---:R-:W-:-:S03]  /*8ed0*/  FADD.FTZ R0, R5, R248 ;  /* 0x000000f805007221 */ /* 0x004fc60000010000 */
[----:B------:R-:W2:Y:S04]  /*8ee0*/  SHFL.BFLY PT, R4, R7, 0x1, 0x1f ;  /* 0x0c201f0007047f89 */ /* 0x000ea800000e0000 */
[----:B------:R-:W4:Y:S01]  /*8ef0*/  SHFL.BFLY PT, R5, R0, 0x1, 0x1f ;  /* 0x0c201f0000057f89 */ /* 0x000f2200000e0000 */
[----:B-1----:R-:W-:-:S04]  /*8f00*/  SHF.R.S32.HI R11, RZ, 0x1f, R2 ;  /* 0x0000001fff0b7819 */ /* 0x002fc80000011402 */
[----:B------:R-:W-:Y:S01]  /*8f10*/  LEA.HI R10, R11, R2, RZ, 0x2 ;  /* 0x000000020b0a7211 */ /* 0x000fe200078f10ff */
[----:B--2---:R-:W-:Y:S01]  /*8f20*/  FADD.FTZ R4, R7, R4 ;  /* 0x0000000407047221 */ /* 0x004fe20000010000 */
[----:B------:R-:W-:Y:S01]  /*8f30*/  MOV R7, 0x3f800000 ;  /* 0x3f80000000077802 */ /* 0x000fe20000000f00 */
[----:B----4-:R-:W-:Y:S01]  /*8f40*/  FADD.FTZ R5, R0, R5 ;  /* 0x0000000500057221 */ /* 0x010fe20000010000 */
[--C-:B------:R-:W-:Y:S02]  /*8f50*/  SHF.R.S32.HI R13, RZ, 0x2, R10.reuse ;  /* 0x00000002ff0d7819 */ /* 0x100fe4000001140a */
[----:B------:R-:W-:Y:S02]  /*8f60*/  SHF.R.S32.HI R6, RZ, 0x1f, R10 ;  /* 0x0000001fff067819 */ /* 0x000fe4000001140a */
[----:B---3--:R-:W-:Y:S02]  /*8f70*/  SHF.R.S32.HI R0, RZ, 0x1f, R15 ;  /* 0x0000001fff007819 */ /* 0x008fe4000001140f */
[----:B------:R-:W-:-:S02]  /*8f80*/  LEA.HI R6, R6, R13, RZ, 0x3 ;  /* 0x0000000d06067211 */ /* 0x000fc400078f18ff */
[----:B------:R-:W-:Y:S02]  /*8f90*/  FSETP.NE.FTZ.AND P4, PT, R5, RZ, PT ;  /* 0x000000ff0500720b */ /* 0x000fe40003f95000 */
[----:B------:R-:W-:Y:S02]  /*8fa0*/  FSETP.NE.FTZ.AND P3, PT, R4, RZ, PT ;  /* 0x000000ff0400720b */ /* 0x000fe40003f75000 */
[----:B------:R-:W-:Y:S02]  /*8fb0*/  LEA.HI R9, R0, R15, RZ, 0x4 ;  /* 0x0000000f00097211 */ /* 0x000fe400078f20ff */
[----:B------:R-:W-:Y:S02]  /*8fc0*/  LOP3.LUT R6, R6, 0xfffffff8, RZ, 0xc0, !PT ;  /* 0xfffffff806067812 */ /* 0x000fe400078ec0ff */
[----:B------:R-:W-:Y:S02]  /*8fd0*/  LOP3.LUT R0, R9, 0xfffffff0, RZ, 0xc0, !PT ;  /* 0xfffffff009007812 */ /* 0x000fe400078ec0ff */
[----:B------:R-:W-:-:S02]  /*8fe0*/  IADD3 R6, R13, -R6, RZ ;  /* 0x800000060d067210 */ /* 0x000fc40007ffe0ff */
[----:B------:R-:W-:Y:S01]  /*8ff0*/  LOP3.LUT R13, R10, 0x1ffffffc, RZ, 0xc0, !PT ;  /* 0x1ffffffc0a0d7812 */ /* 0x000fe200078ec0ff */
[----:B------:R-:W1:Y:S01]  /*9000*/  @P4 MUFU.RCP R8, R5 ;  /* 0x0000000500084308 */ /* 0x000e620000001000 */
[----:B------:R-:W-:Y:S02]  /*9010*/  IADD3 R0, -R0, R15, RZ ;  /* 0x0000000f00007210 */ /* 0x000fe40007ffe1ff */
[----:B------:R-:W-:Y:S02]  /*9020*/  SHF.R.S32.HI R10, RZ, 0x4, R9 ;  /* 0x00000004ff0a7819 */ /* 0x000fe40000011409 */
[----:B------:R-:W-:Y:S02]  /*9030*/  IADD3 R12, -R13, R2, RZ ;  /* 0x000000020d0c7210 */ /* 0x000fe40007ffe1ff */
[----:B------:R-:W-:Y:S01]  /*9040*/  LOP3.LUT R14, R6, 0x1, RZ, 0xc0, !PT ;  /* 0x00000001060e7812 */ /* 0x000fe200078ec0ff */
[----:B------:R-:W2:Y:S01]  /*9050*/  @P3 MUFU.RCP R7, R4 ;  /* 0x0000000400073308 */ /* 0x000ea20000001000 */
[----:B------:R-:W-:-:S02]  /*9060*/  SHF.L.U32 R13, R10, 0x6, RZ ;  /* 0x000000060a0d7819 */ /* 0x000fc400000006ff */
[----:B------:R-:W-:Y:S02]  /*9070*/  LEA.HI R15, R0, R0, RZ, 0x1 ;  /* 0x00000000000f7211 */ /* 0x000fe400078f08ff */
[----:B------:R-:W-:Y:S02]  /*9080*/  LEA.HI R11, R11, R2, RZ, 0x5 ;  /* 0x000000020b0b7211 */ /* 0x000fe400078f28ff */
[----:B------:R-:W-:Y:S01]  /*9090*/  SHF.L.U32 R17, R6, 0x6, RZ ;  /* 0x0000000606117819 */ /* 0x000fe200000006ff */
[----:B-1----:R-:W-:Y:S01]  /*90a0*/  FMUL.FTZ R160, R8, R160 ;  /* 0x000000a008a07220 */ /* 0x002fe20000410000 */
[----:B------:R-:W-:Y:S01]  /*90b0*/  ISETP.NE.U32.AND P0, PT, R14, 0x1, PT ;  /* 0x000000010e00780c */ /* 0x000fe20003f05070 */
[C---:B------:R-:W-:Y:S01]  /*90c0*/  FMUL.FTZ R161, R8.reuse, R161 ;  /* 0x000000a108a17220 */ /* 0x040fe20000410000 */
[----:B------:R-:W-:Y:S01]  /*90d0*/  LOP3.LUT R13, R13, 0x1c0, RZ, 0xc0, !PT ;  /* 0x000001c00d0d7812 */ /* 0x000fe200078ec0ff */
[C---:B------:R-:W-:Y:S01]  /*90e0*/  FMUL.FTZ R36, R8.reuse, R36 ;  /* 0x0000002408247220 */ /* 0x040fe20000410000 */
[----:B------:R-:W-:Y:S01]  /*90f0*/  SHF.L.U32 R14, R15, 0x2, RZ ;  /* 0x000000020f0e7819 */ /* 0x000fe200000006ff */
[C---:B------:R-:W-:Y:S01]  /*9100*/  FMUL.FTZ R37, R8.reuse, R37 ;  /* 0x0000002508257220 */ /* 0x040fe20000410000 */
[----:B------:R-:W-:Y:S01]  /*9110*/  SHF.R.S32.HI R9, RZ, 0x5, R11 ;  /* 0x00000005ff097819 */ /* 0x000fe2000001140b */
[----:B--2---:R-:W-:Y:S01]  /*9120*/  FMUL.FTZ R163, R7, R163 ;  /* 0x000000a307a37220 */ /* 0x004fe20000410000 */
[----:B------:R-:W-:Y:S01]  /*9130*/  LOP3.LUT R17, R17, 0x1c0, RZ, 0xc0, !PT ;  /* 0x000001c011117812 */ /* 0x000fe200078ec0ff */
[----:B------:R-:W-:Y:S01]  /*9140*/  FMUL.FTZ R162, R7, R162 ;  /* 0x000000a207a27220 */ /* 0x000fe20000410000 */
[----:B------:R-:W-:Y:S01]  /*9150*/  LOP3.LUT R14, R13, 0x38, R14, 0xf8, !PT ;  /* 0x000000380d0e7812 */ /* 0x000fe200078ef80e */
[----:B------:R-:W-:Y:S01]  /*9160*/  FMUL.FTZ R39, R7, R39 ;  /* 0x0000002707277220 */ /* 0x000fe20000410000 */
[----:B------:R-:W-:Y:S01]  /*9170*/  LEA R12, R9, R12, 0x9 ;  /* 0x0000000c090c7211 */ /* 0x000fe200078e48ff */
[----:B------:R-:W-:Y:S01]  /*9180*/  FMUL.FTZ R38, R7, R38 ;  /* 0x0000002607267220 */ /* 0x000fe20000410000 */
[----:B------:R-:W-:Y:S01]  /*9190*/  LEA.HI R17, R17, R17, RZ, 0x1d ;  /* 0x0000001111117211 */ /* 0x000fe200078fe8ff */
[C---:B------:R-:W-:Y:S01]  /*91a0*/  FMUL.FTZ R40, R8.reuse, R40 ;  /* 0x0000002808287220 */ /* 0x040fe20000410000 */
[----:B------:R-:W-:Y:S01]  /*91b0*/  SHF.R.U32.HI R13, RZ, 0x3, R13 ;  /* 0x00000003ff0d7819 */ /* 0x000fe2000001160d */
[----:B------:R-:W-:Y:S01]  /*91c0*/  FMUL.FTZ R41, R8, R41 ;  /* 0x0000002908297220 */ /* 0x000fe20000410000 */
[----:B------:R-:W-:Y:S01]  /*91d0*/  LOP3.LUT R15, R15, 0xffffffe, RZ, 0xc0, !PT ;  /* 0x0ffffffe0f0f7812 */ /* 0x000fe200078ec0ff */
[C---:B------:R-:W-:Y:S01]  /*91e0*/  FMUL.FTZ R43, R7.reuse, R43 ;  /* 0x0000002b072b7220 */ /* 0x040fe20000410000 */
[----:B------:R-:W-:Y:S01]  /*91f0*/  LEA R12, R12, R17, 0x1 ;  /* 0x000000110c0c7211 */ /* 0x000fe200078e08ff */
[C---:B------:R-:W-:Y:S01]  /*9200*/  FMUL.FTZ R42, R7.reuse, R42 ;  /* 0x0000002a072a7220 */ /* 0x040fe20000410000 */
[----:B------:R-:W-:Y:S01]  /*9210*/  LOP3.LUT R13, R14, R13, RZ, 0x3c, !PT ;  /* 0x0000000d0e0d7212 */ /* 0x000fe200078e3cff */
[----:B------:R-:W-:Y:S01]  /*9220*/  FMUL.FTZ R44, R8, R44 ;  /* 0x0000002c082c7220 */ /* 0x000fe20000410000 */
[----:B------:R-:W-:Y:S01]  /*9230*/  IADD3 R14, R0, -R15, RZ ;  /* 0x8000000f000e7210 */ /* 0x000fe20007ffe0ff */
[----:B------:R-:W-:Y:S01]  /*9240*/  FMUL.FTZ R45, R8, R45 ;  /* 0x0000002d082d7220 */ /* 0x000fe20000410000 */
[----:B------:R-:W-:Y:S01]  /*9250*/  R2P PR, R6, 0x6 ;  /* 0x0000000606007804 */ /* 0x000fe20000000000 */
[C---:B------:R-:W-:Y:S01]  /*9260*/  FMUL.FTZ R47, R7.reuse, R47 ;  /* 0x0000002f072f7220 */ /* 0x040fe20000410000 */
[----:B------:R-:W-:Y:S01]  /*9270*/  LEA R6, R14, R13, 0x2 ;  /* 0x0000000d0e067211 */ /* 0x000fe200078e10ff */
[----:B------:R-:W-:Y:S01]  /*9280*/  FMUL.FTZ R46, R7, R46 ;  /* 0x0000002e072e7220 */ /* 0x000fe20000410000 */
[----:B------:R-:W-:Y:S01]  /*9290*/  MOV R13, 0x80 ;  /* 0x00000080000d7802 */ /* 0x000fe20000000f00 */
[C---:B------:R-:W-:Y:S01]  /*92a0*/  FMUL.FTZ R48, R8.reuse, R48 ;  /* 0x0000003008307220 */ /* 0x040fe20000410000 */
[----:B------:R-:W-:Y:S01]  /*92b0*/  STS.64 [R12.X4], R160 ;  /* 0x000000a00c007388 */ /* 0x000fe20000004a00 */
[C---:B------:R-:W-:Y:S01]  /*92c0*/  FMUL.FTZ R49, R8.reuse, R49 ;  /* 0x0000003108317220 */ /* 0x040fe20000410000 */
[----:B------:R-:W-:Y:S01]  /*92d0*/  SEL R16, R13, 0xffffff80, !P2 ;  /* 0xffffff800d107807 */ /* 0x000fe20005000000 */
[C---:B------:R-:W-:Y:S01]  /*92e0*/  FMUL.FTZ R51, R7.reuse, R51 ;  /* 0x0000003307337220 */ /* 0x040fe20000410000 */
[----:B------:R-:W-:Y:S01]  /*92f0*/  STS.64 [R12.X4+0x800], R162 ;  /* 0x000800a20c007388 */ /* 0x000fe20000004a00 */
[----:B------:R-:W-:Y:S01]  /*9300*/  FMUL.FTZ R50, R7, R50 ;  /* 0x0000003207327220 */ /* 0x000fe20000410000 */
[----:B------:R-:W-:Y:S01]  /*9310*/  LOP3.LUT R11, R11, 0xffffffe0, RZ, 0xc0, !PT ;  /* 0xffffffe00b0b7812 */ /* 0x000fe200078ec0ff */
[C---:B------:R-:W-:Y:S01]  /*9320*/  FMUL.FTZ R52, R8.reuse, R52 ;  /* 0x0000003408347220 */ /* 0x040fe20000410000 */
[----:B------:R-:W1:Y:S01]  /*9330*/  @P4 MUFU.LG2 R5, R5 ;  /* 0x0000000500054308 */ /* 0x000e620000000c00 */
[----:B------:R-:W-:Y:S01]  /*9340*/  FMUL.FTZ R53, R8, R53 ;  /* 0x0000003508357220 */ /* 0x000fe20000410000 */
[----:B------:R-:W-:Y:S01]  /*9350*/  IADD3 R11, -R11, R2, RZ ;  /* 0x000000020b0b7210 */ /* 0x000fe20007ffe1ff */
[----:B------:R-:W-:-:S02]  /*9360*/  FMUL.FTZ R55, R7, R55 ;  /* 0x0000003707377220 */ /* 0x000fc40000410000 */
[C---:B------:R-:W-:Y:S01]  /*9370*/  FMUL.FTZ R54, R7.reuse, R54 ;  /* 0x0000003607367220 */ /* 0x040fe20000410000 */
[----:B------:R-:W-:Y:S01]  /*9380*/  SHF.R.S32.HI R2, RZ, 0x1f, R11 ;  /* 0x0000001fff027819 */ /* 0x000fe2000001140b */
[C---:B------:R-:W-:Y:S01]  /*9390*/  FMUL.FTZ R56, R8.reuse, R56 ;  /* 0x0000003808387220 */ /* 0x040fe20000410000 */
[----:B------:R-:W2:Y:S01]  /*93a0*/  @P3 MUFU.LG2 R4, R4 ;  /* 0x0000000400043308 */ /* 0x000ea20000000c00 */
[----:B------:R-:W-:Y:S01]  /*93b0*/  FMUL.FTZ R57, R8, R57 ;  /* 0x0000003908397220 */ /* 0x000fe20000410000 */
[----:B------:R-:W-:Y:S01]  /*93c0*/  LEA.HI R2, R2, R11, RZ, 0x2 ;  /* 0x0000000b02027211 */ /* 0x000fe200078f10ff */
        /* <DEDUP_REMOVED lines=107> */
[C---:B------:R-:W-:Y:S02]  /*9a80*/  IADD3 R15, R7.reuse, -0x20, RZ ;  /* 0xffffffe0070f7810 */ /* 0x040fe40007ffe0ff */
[----:B------:R-:W-:-:S02]  /*9a90*/  @P0 IADD3 R15, R7, 0x20, RZ ;  /* 0x00000020070f0810 */ /* 0x000fc40007ffe0ff */
[C---:B------:R-:W-:Y:S02]  /*9aa0*/  IADD3 R14, R7.reuse, R8, RZ ;  /* 0x00000008070e7210 */ /* 0x040fe40007ffe0ff */
[-C--:B------:R-:W-:Y:S01]  /*9ab0*/  IADD3 R13, R8, R15.reuse, RZ ;  /* 0x0000000f080d7210 */ /* 0x080fe20007ffe0ff */
[----:B------:R-:W-:Y:S01]  /*9ac0*/  STS.64 [R15], R36 ;  /* 0x000000240f007388 */ /* 0x000fe20000000a00 */
[-C--:B------:R-:W-:Y:S02]  /*9ad0*/  IADD3 R17, R7, R16.reuse, RZ ;  /* 0x0000001007117210 */ /* 0x080fe40007ffe0ff */
        /* <DEDUP_REMOVED lines=55> */
[----:B------:R-:W1:Y:S04]  /*9e50*/  S2R R8, SR_CTAID.Z ;  /* 0x0000000000087919 */ /* 0x000e680000002700 */
[----:B------:R-:W2:Y:S04]  /*9e60*/  S2R R7, SR_CTAID.Y ;  /* 0x0000000000077919 */ /* 0x000ea80000002600 */
[----:B------:R-:W-:Y:S04]  /*9e70*/  STS.64 [R13+0xc000], R156 ;  /* 0x00c0009c0d007388 */ /* 0x000fe80000000a00 */
[----:B------:R-:W-:Y:S04]  /*9e80*/  STS.64 [R13+0xc800], R158 ;  /* 0x00c8009e0d007388 */ /* 0x000fe80000000a00 */
[----:B------:R3:W-:Y:S04]  /*9e90*/  STS.64 [R17+0xc000], R140 ;  /* 0x00c0008c11007388 */ /* 0x0007e80000000a00 */
[----:B------:R4:W-:Y:S04]  /*9ea0*/  STS.64 [R17+0xc800], R142 ;  /* 0x00c8008e11007388 */ /* 0x0009e80000000a00 */
[----:B------:R-:W-:Y:S04]  /*9eb0*/  STS.64 [R18+0xc000], R144 ;  /* 0x00c0009012007388 */ /* 0x000fe80000000a00 */
[----:B------:R-:W-:Y:S01]  /*9ec0*/  STS.64 [R18+0xc800], R146 ;  /* 0x00c8009212007388 */ /* 0x000fe20000000a00 */
[----:B--2---:R-:W-:-:S03]  /*9ed0*/  IMAD R7, R7, c[0x0][0x210], R238 ;  /* 0x0000840007077a24 */ /* 0x004fc600078e02ee */
[----:B------:R-:W-:Y:S04]  /*9ee0*/  STS.64 [R19+0xc000], R152 ;  /* 0x00c0009813007388 */ /* 0x000fe80000000a00 */
[----:B------:R-:W-:Y:S04]  /*9ef0*/  STS.64 [R19+0xc800], R154 ;  /* 0x00c8009a13007388 */ /* 0x000fe80000000a00 */
[----:B------:R-:W-:Y:S01]  /*9f00*/  STS.64 [R16+0xc000], R148 ;  /* 0x00c0009410007388 */ /* 0x000fe20000000a00 */
[----:B---3--:R-:W-:-:S03]  /*9f10*/  IADD3 R141, -R238, RZ, RZ ;  /* 0x000000ffee8d7210 */ /* 0x008fc60007ffe1ff */
[----:B------:R-:W2:Y:S01]  /*9f20*/  S2R R140, SR_CTAID.X ;  /* 0x00000000008c7919 */ /* 0x000ea20000002500 */
[----:B----4-:R-:W-:-:S03]  /*9f30*/  SHF.R.S32.HI R142, RZ, 0x1f, R9 ;  /* 0x0000001fff8e7819 */ /* 0x010fc60000011409 */
[----:B------:R-:W-:Y:S01]  /*9f40*/  STS.64 [R16+0xc800], R150 ;  /* 0x00c8009610007388 */ /* 0x000fe20000000a00 */
[----:B-1----:R-:W-:Y:S01]  /*9f50*/  IMAD R8, R141, c[0x0][0x1c0], R8 ;  /* 0x000070008d087a24 */ /* 0x002fe200078e0208 */
[----:B------:R-:W-:Y:S02]  /*9f60*/  LEA.HI R142, R142, R9, RZ, 0x2 ;  /* 0x000000098e8e7211 */ /* 0x000fe400078f10ff */
[----:B------:R-:W-:Y:S01]  /*9f70*/  BAR.SYNC.DEFER_BLOCKING 0x0 ;  /* 0x0000000000007b1d */ /* 0x000fe20000010000 */
[----:B------:R-:W-:Y:S01]  /*9f80*/  IMAD R7, R7, c[0x0][0x1c0], R8 ;  /* 0x0000700007077a24 */ /* 0x000fe200078e0208 */
[----:B------:R-:W-:Y:S01]  /*9f90*/  MOV R8, 0xff800000 ;  /* 0xff80000000087802 */ /* 0x000fe20000000f00 */
[----:B------:R-:W-:Y:S01]  /*9fa0*/  @P3 FFMA.FTZ R8, R3, c[0x0][0x238], R4 ;  /* 0x00008e0003083a23 */ /* 0x000fe20000010004 */
[----:B------:R-:W-:-:S04]  /*9fb0*/  LOP3.LUT R142, R142, 0xffffffc, RZ, 0xc0, !PT ;  /* 0x0ffffffc8e8e7812 */ /* 0x000fc800078ec0ff */
[----:B------:R-:W-:Y:S02]  /*9fc0*/  IADD3 R142, -R142, R9, RZ ;  /* 0x000000098e8e7210 */ /* 0x000fe40007ffe1ff */
[----:B------:R-:W-:-:S04]  /*9fd0*/  SHF.R.S32.HI R9, RZ, 0x2, R2 ;  /* 0x00000002ff097819 */ /* 0x000fc80000011402 */
[----:B------:R-:W-:Y:S02]  /*9fe0*/  LEA R142, R142, R9, 0x4 ;  /* 0x000000098e8e7211 */ /* 0x000fe400078e20ff */
[----:B--2---:R-:W-:-:S05]  /*9ff0*/  SHF.L.U32 R140, R140, 0x6, RZ ;  /* 0x000000068c8c7819 */ /* 0x004fca00000006ff */
[----:B------:R-:W-:Y:S01]  /*a000*/  IMAD R7, R7, c[0x0][0x214], R140 ;  /* 0x0000850007077a24 */ /* 0x000fe200078e028c */
        /* <DEDUP_REMOVED lines=35> */
[----:B--234-:R-:W-:Y:S02]  /*a240*/  IADD3 R140, R142, 0x8, RZ ;  /* 0x000000088e8c7810 */ /* 0x01cfe40007ffe0ff */
[----:B------:R-:W-:-:S02]  /*a250*/  SHF.R.S32.HI R4, RZ, 0x1f, R142 ;  /* 0x0000001fff047819 */ /* 0x000fc4000001148e */
[C---:B------:R-:W-:Y:S02]  /*a260*/  IADD3 R2, P0, R7.reuse, R142, RZ ;  /* 0x0000008e07027210 */ /* 0x040fe40007f1e0ff */
[-C--:B------:R-:W-:Y:S02]  /*a270*/  ISETP.GE.AND P2, PT, R142, R235.reuse, PT ;  /* 0x000000eb8e00720c */ /* 0x080fe40003f46270 */
[----:B------:R-:W-:Y:S02]  /*a280*/  ISETP.GE.AND P1, PT, R140, R235, PT ;  /* 0x000000eb8c00720c */ /* 0x000fe40003f26270 */
[----:B------:R-:W-:Y:S02]  /*a290*/  LEA.HI.X.SX32 R3, R7, R4, 0x1, P0 ;  /* 0x0000000407037211 */ /* 0x000fe400000f0eff */
[----:B------:R-:W-:-:S04]  /*a2a0*/  LEA R4, P0, R2, c[0x0][0x208], 0x2 ;  /* 0x0000820002047a11 */ /* 0x000fc800078010ff */
[----:B------:R-:W-:-:S05]  /*a2b0*/  LEA.HI.X R5, R2, c[0x0][0x20c], R3, 0x2, P0 ;  /* 0x0000830002057a11 */ /* 0x000fca00000f1403 */
[----:B------:R2:W-:Y:S04]  /*a2c0*/  @!P2 STG.E [R4.64], R6 ;  /* 0x000000060400a986 */ /* 0x0005e8000c10190c */
[----:B------:R2:W-:Y:S02]  /*a2d0*/  @!P1 STG.E [R4.64+0x20], R8 ;  /* 0x0000200804009986 */ /* 0x0005e4000c10190c */
.L_x_5135:
[----:B--234-:R-:W-:Y:S05]  /*a2e0*/  BSYNC B0 ;  /* 0x0000000000007941 */ /* 0x01cfea0003800000 */
.L_x_5134:
[----:B------:R-:W-:Y:S01]  /*a2f0*/  IMAD.SHL.U32 R4, R0, 0x4, RZ ;  /* 0x0000000400047824 */ /* 0x000fe200078e00ff */
[C---:B------:R-:W-:Y:S01]  /*a300*/  IADD3 R0, R10.reuse, 0x10, RZ ;  /* 0x000000100a007810 */ /* 0x040fe20007ffe0ff */
[----:B------:R-:W-:Y:S01]  /*a310*/  IMAD R7, R7, c[0x0][0x22c], RZ ;  /* 0x00008b0007077a24 */ /* 0x000fe200078e02ff */
[----:B------:R-:W-:Y:S02]  /*a320*/  IADD3 R2, R10, 0x8, RZ ;  /* 0x000000080a027810 */ /* 0x000fe40007ffe0ff */
[----:B------:R-:W-:Y:S02]  /*a330*/  SHF.R.S32.HI R5, RZ, 0x1f, R4 ;  /* 0x0000001fff057819 */ /* 0x000fe40000011404 */
[----:B------:R-:W-:-:S02]  /*a340*/  ISETP.GE.AND P4, PT, R0, R235, PT ;  /* 0x000000eb0000720c */ /* 0x000fc40003f86270 */
[C---:B------:R-:W-:Y:S01]  /*a350*/  IADD3 R0, R10.reuse, 0x30, RZ ;  /* 0x000000300a007810 */ /* 0x040fe20007ffe0ff */
[----:B------:R-:W-:Y:S01]  /*a360*/  IMAD.WIDE R4, R10, 0x100, R4 ;  /* 0x000001000a047825 */ /* 0x000fe200078e0204 */
[-C--:B------:R-:W-:Y:S02]  /*a370*/  ISETP.GE.AND P5, PT, R2, R235.reuse, PT ;  /* 0x000000eb0200720c */ /* 0x080fe40003fa6270 */
[C---:B------:R-:W-:Y:S02]  /*a380*/  ISETP.GE.AND P6, PT, R10.reuse, R235, PT ;  /* 0x000000eb0a00720c */ /* 0x040fe40003fc6270 */
[C---:B------:R-:W-:Y:S02]  /*a390*/  IADD3 R3, P0, R7.reuse, R4, RZ ;  /* 0x0000000407037210 */ /* 0x040fe40007f1e0ff */
[----:B------:R-:W-:Y:S02]  /*a3a0*/  IADD3 R6, R10, 0x18, RZ ;  /* 0x000000180a067810 */ /* 0x000fe40007ffe0ff */
[----:B------:R-:W-:-:S02]  /*a3b0*/  LEA.HI.X.SX32 R4, R7, R5, 0x1, P0 ;  /* 0x0000000507047211 */ /* 0x000fc400000f0eff */
[C---:B------:R-:W-:Y:S02]  /*a3c0*/  LEA R8, P0, R3.reuse, c[0x0][0x1d8], 0x2 ;  /* 0x0000760003087a11 */ /* 0x040fe400078010ff */
[----:B------:R-:W-:Y:S02]  /*a3d0*/  IADD3 R2, R10, 0x28, RZ ;  /* 0x000000280a027810 */ /* 0x000fe40007ffe0ff */
[----:B------:R-:W-:Y:S02]  /*a3e0*/  LEA.HI.X R9, R3, c[0x0][0x1dc], R4, 0x2, P0 ;  /* 0x0000770003097a11 */ /* 0x000fe400000f1404 */
[----:B------:R-:W-:Y:S02]  /*a3f0*/  ISETP.GE.AND P0, PT, R0, R235, PT ;  /* 0x000000eb0000720c */ /* 0x000fe40003f06270 */
[C---:B------:R-:W-:Y:S01]  /*a400*/  IADD3 R4, R10.reuse, 0x20, RZ ;  /* 0x000000200a047810 */ /* 0x040fe20007ffe0ff */
[----:B-1----:R1:W-:Y:S01]  /*a410*/  @!P6 STG.E.128 [R8.64+0x100], R100 ;  /* 0x000100640800e986 */ /* 0x0023e2000c101d0c */
[----:B------:R-:W-:-:S02]  /*a420*/  IADD3 R10, R10, 0x38, RZ ;  /* 0x000000380a0a7810 */ /* 0x000fc40007ffe0ff */
[-C--:B------:R-:W-:Y:S01]  /*a430*/  ISETP.GE.AND P3, PT, R6, R235.reuse, PT ;  /* 0x000000eb0600720c */ /* 0x080fe20003f66270 */
[----:B------:R1:W-:Y:S01]  /*a440*/  @!P6 STG.E.128 [R8.64+0x200], R68 ;  /* 0x000200440800e986 */ /* 0x0003e2000c101d0c */
[-C--:B------:R-:W-:Y:S02]  /*a450*/  ISETP.GE.AND P2, PT, R4, R235.reuse, PT ;  /* 0x000000eb0400720c */ /* 0x080fe40003f46270 */
[-C--:B------:R-:W-:Y:S01]  /*a460*/  ISETP.GE.AND P1, PT, R2, R235.reuse, PT ;  /* 0x000000eb0200720c */ /* 0x080fe20003f26270 */
[----:B------:R1:W-:Y:S04]  /*a470*/  @!P6 STG.E.128 [R8.64+0x300], R36 ;  /* 0x000300240800e986 */ /* 0x0003e8000c101d0c */
[----:B------:R1:W-:Y:S04]  /*a480*/  @!P0 STG.E.128 [R8.64+0xc000], R108 ;  /* 0x00c0006c08008986 */ /* 0x0003e8000c101d0c */
[----:B------:R1:W-:Y:S04]  /*a490*/  @!P0 STG.E.128 [R8.64+0xc100], R76 ;  /* 0x00c1004c08008986 */ /* 0x0003e8000c101d0c */
[----:B------:R1:W-:Y:S04]  /*a4a0*/  @!P0 STG.E.128 [R8.64+0xc200], R44 ;  /* 0x00c2002c08008986 */ /* 0x0003e8000c101d0c */
[----:B------:R1:W-:Y:S01]  /*a4b0*/  @!P0 STG.E.128 [R8.64+0xc300], R12 ;  /* 0x00c3000c08008986 */ /* 0x0003e2000c101d0c */
[----:B------:R-:W-:-:S03]  /*a4c0*/  ISETP.GE.AND P0, PT, R10, R235, PT ;  /* 0x000000eb0a00720c */ /* 0x000fc60003f06270 */
[----:B------:R1:W-:Y:S04]  /*a4d0*/  @!P5 STG.E.128 [R8.64+0x2000], R128 ;  /* 0x002000800800d986 */ /* 0x0003e8000c101d0c */
        /* <DEDUP_REMOVED lines=19> */
[----:B------:R1:W-:Y:S04]  /*a610*/  @!P6 STG.E.64 [R8.64], R132 ;  /* 0x000000840800e986 */ /* 0x0003e8000c101b0c */
[----:B------:R1:W-:Y:S01]  /*a620*/  @!P6 STG.E.64 [R8.64+0x8], R134 ;  /* 0x000008860800e986 */ /* 0x0003e2000c101b0c */
[----:B------:R-:W-:Y:S05]  /*a630*/  @P0 EXIT ;  /* 0x000000000000094d */ /* 0x000fea0003800000 */
[----:B------:R-:W-:Y:S04]  /*a640*/  STG.E.128 [R8.64+0xe000], R104 ;  /* 0x00e0006808007986 */ /* 0x000fe8000c101d0c */
[----:B------:R-:W-:Y:S04]  /*a650*/  STG.E.128 [R8.64+0xe100], R72 ;  /* 0x00e1004808007986 */ /* 0x000fe8000c101d0c */
[----:B------:R-:W-:Y:S04]  /*a660*/  STG.E.128 [R8.64+0xe200], R40 ;  /* 0x00e2002808007986 */ /* 0x000fe8000c101d0c */
[----:B------:R-:W-:Y:S01]  /*a670*/  STG.E.128 [R8.64+0xe300], R136 ;  /* 0x00e3008808007986 */ /* 0x000fe2000c101d0c */
[----:B------:R-:W-:Y:S05]  /*a680*/  EXIT ;  /* 0x000000000000794d */ /* 0x000fea0003800000 */
.L_x_5136:
        /* <DEDUP_REMOVED lines=15> */
.L_x_8958:


//--------------------- .text._ZN5flash24flash_fwd_splitkv_kernelI23Flash_fwd_kernel_traitsILi256ELi64ELi64ELi4ELb0ELb0EN7cutlass10bfloat16_tE19Flash_kernel_traitsILi256ELi64ELi64ELi4ES3_EELb0ELb0ELb0ELb0ELb1ELb1ELb1ELb0EEEvNS_16Flash_fwd_paramsE --------------------------
	.section	.text._ZN5flash24flash_fwd_splitkv_kernelI23Flash_fwd_kernel_traitsILi256ELi64ELi64ELi4ELb0ELb0EN7cutlass10bfloat16_tE19Flash_kernel_traitsILi256ELi64ELi64ELi4ES3_EELb0ELb0ELb0ELb0ELb1ELb1ELb1ELb0EEEvNS_16Flash_fwd_paramsE,"ax",@progbits
	.sectioninfo	@"SHI_REGISTERS=253"
	.align	128
        .global         _ZN5flash24flash_fwd_splitkv_kernelI23Flash_fwd_kernel_traitsILi256ELi64ELi64ELi4ELb0ELb0EN7cutlass10bfloat16_tE19Flash_kernel_traitsILi256ELi64ELi64ELi4ES3_EELb0ELb0ELb0ELb0ELb1ELb1ELb1ELb0EEEvNS_16Flash_fwd_paramsE
        .type           _ZN5flash24flash_fwd_splitkv_kernelI23Flash_fwd_kernel_traitsILi256ELi64ELi64ELi4ELb0ELb0EN7cutlass10bfloat16_tE19Flash_kernel_traitsILi256ELi64ELi64ELi4ES3_EELb0ELb0ELb0ELb0ELb1ELb1ELb1ELb0EEEvNS_16Flash_fwd_paramsE,@function
        .size           _ZN5flash24flash_fwd_splitkv_kernelI23Flash_fwd_kernel_traitsILi256ELi64ELi64ELi4ELb0ELb0EN7cutlass10bfloat16_tE19Flash_kernel_traitsILi256ELi64ELi64ELi4ES3_EELb0ELb0ELb0ELb0ELb1ELb1ELb1ELb0EEEvNS_16Flash_fwd_paramsE,(.L_x_8959 - _ZN5flash24flash_fwd_splitkv_kernelI23Flash_fwd_kernel_traitsILi256ELi64ELi64ELi4ELb0ELb0EN7cutlass10bfloat16_tE19Flash_kernel_traitsILi256ELi64ELi64ELi4ES3_EELb0ELb0ELb0ELb0ELb1ELb1ELb1ELb0EEEvNS_16Flash_fwd_paramsE)
        .other          _ZN5flash24flash_fwd_splitkv_kernelI23Flash_fwd_kernel_traitsILi256ELi64ELi64ELi4ELb0ELb0EN7cutlass10bfloat16_tE19Flash_kernel_traitsILi256ELi64ELi64ELi4ES3_EELb0ELb0ELb0ELb0ELb1ELb1ELb1ELb0EEEvNS_16Flash_fwd_paramsE,@"STO_CUDA_ENTRY STV_DEFAULT"
_ZN5flash24flash_fwd_splitkv_kernelI23Flash_fwd_kernel_traitsILi256ELi64ELi64ELi4ELb0ELb0EN7cutlass10bfloat16_tE19Flash_kernel_traitsILi256ELi64ELi64ELi4ES3_EELb0ELb0ELb0ELb0ELb1ELb1ELb1ELb0EEEvNS_16Flash_fwd_paramsE:
.text._ZN5flash24flash_fwd_splitkv_kernelI23Flash_fwd_kernel_traitsILi256ELi64ELi64ELi4ELb0ELb0EN7cutlass10bfloat16_tE19Flash_kernel_traitsILi256ELi64ELi64ELi4ES3_EELb0ELb0ELb0ELb0ELb1ELb1ELb1ELb0EEEvNS_16Flash_fwd_paramsE:
[----:B------:R-:W-:Y:S02]  /*0000*/  MOV R1, c[0x0][0x28] ;  /* 0x00000a0000017a02 */ /* 0x000fe40000000f00 */
[----:B------:R-:W1:Y:S01]  /*0010*/  I2F.U32.RP R4, c[0x0][0x1c0] ;  /* 0x0000700000047b06 */ /* 0x000e620000209000 */
[----:B------:R-:W2:Y:S01]  /*0020*/  S2R R3, SR_CTAID.Z ;  /* 0x0000000000037919 */ /* 0x000ea20000002700 */
[----:B------:R-:W3:Y:S01]  /*0030*/  LDC.U8 R2, c[0x0][0x312] ;  /* 0x0000c480ff027b82 */ /* 0x000ee20000000000 */
[----:B------:R-:W-:Y:S01]  /*0040*/  ISETP.NE.U32.AND P1, PT, RZ, c[0x0][0x1c0], PT ;  /* 0x00007000ff007a0c */ /* 0x000fe20003f25070 */
[----:B------:R-:W-:-:S04]  /*0050*/  ULDC.64 UR12, c[0x0][0x118] ;  /* 0x00004600000c7ab9 */ /* 0x000fc80000000a00 */
[----:B-1----:R-:W1:Y:S01]  /*0060*/  MUFU.RCP R4, R4 ;  /* 0x0000000400047308 */ /* 0x002e620000001000 */
[----:B---3--:R-:W-:Y:S02]  /*0070*/  ISETP.NE.AND P3, PT, R2, RZ, PT ;  /* 0x000000ff0200720c */ /* 0x008fe40003f65270 */
[----:B-1----:R-:W-:-:S05]  /*0080*/  IADD3 R4, R4, 0xffffffe, RZ ;  /* 0x0ffffffe04047810 */ /* 0x002fca0007ffe0ff */
[----:B------:R-:W1:Y:S02]  /*0090*/  F2I.FTZ.U32.TRUNC.NTZ R5, R4 ;  /* 0x0000000400057305 */ /* 0x000e64000021f000 */
[----:B-1----:R-:W-:Y:S02]  /*00a0*/  IMAD.MOV R0, RZ, RZ, -R5 ;  /* 0x000000ffff007224 */ /* 0x002fe400078e0a05 */
[----:B------:R-:W-:Y:S02]  /*00b0*/  IMAD.MOV.U32 R4, RZ, RZ, RZ ;  /* 0x000000ffff047224 */ /* 0x000fe400078e00ff */
[----:B------:R-:W-:-:S04]  /*00c0*/  IMAD R0, R0, c[0x0][0x1c0], RZ ;  /* 0x0000700000007a24 */ /* 0x000fc800078e02ff */
[----:B------:R-:W-:-:S04]  /*00d0*/  IMAD.HI.U32 R0, R5, R0, R4 ;  /* 0x0000000005007227 */ /* 0x000fc800078e0004 */
[----:B------:R-:W-:Y:S02]  /*00e0*/  IMAD.MOV.U32 R5, RZ, RZ, -0x1 ;  /* 0xffffffffff057424 */ /* 0x000fe400078e00ff */
[----:B--2---:R-:W-:-:S04]  /*00f0*/  IMAD.HI.U32 R238, R0, R3, RZ ;  /* 0x0000000300ee7227 */ /* 0x004fc800078e00ff */
[----:B------:R-:W-:-:S04]  /*0100*/  IMAD.MOV R0, RZ, RZ, -R238 ;  /* 0x000000ffff007224 */ /* 0x000fc800078e0aee */
[----:B------:R-:W-:-:S05]  /*0110*/  IMAD R0, R0, c[0x0][0x1c0], R3 ;  /* 0x0000700000007a24 */ /* 0x000fca00078e0203 */
[----:B------:R-:W-:-:S13]  /*0120*/  ISETP.GE.U32.AND P2, PT, R0, c[0x0][0x1c0], PT ;  /* 0x0000700000007a0c */ /* 0x000fda0003f46070 */
[----:B------:R-:W-:Y:S02]  /*0130*/  @P2 IADD3 R0, R0, -c[0x0][0x1c0], RZ ;  /* 0x8000700000002a10 */ /* 0x000fe40007ffe0ff */
[----:B------:R-:W-:Y:S02]  /*0140*/  @P2 IADD3 R238, R238, 0x1, RZ ;  /* 0x00000001eeee2810 */ /* 0x000fe40007ffe0ff */
[----:B------:R-:W-:Y:S01]  /*0150*/  ISETP.GE.U32.AND P0, PT, R0, c[0x0][0x1c0], PT ;  /* 0x0000700000007a0c */ /* 0x000fe20003f06070 */
[----:B------:R-:W-:Y:S01]  /*0160*/  IMAD.MOV.U32 R0, RZ, RZ, 0x4 ;  /* 0x00000004ff007424 */ /* 0x000fe200078e00ff */
[----:B------:R-:W-:-:S04]  /*0170*/  ISETP.NE.U32.AND P2, PT, RZ, c[0x0][0x240], PT ;  /* 0x00009000ff007a0c */ /* 0x000fc80003f45070 */
[----:B------:R-:W-:-:S07]  /*0180*/  ISETP.NE.AND.EX P2, PT, RZ, c[0x0][0x244], PT, P2 ;  /* 0x00009100ff007a0c */ /* 0x000fce0003f45320 */
[----:B------:R-:W-:Y:S02]  /*0190*/  @P0 IADD3 R238, R238, 0x1, RZ ;  /* 0x00000001eeee0810 */ /* 0x000fe40007ffe0ff */
[----:B------:R-:W-:Y:S02]  /*01a0*/  @!P1 LOP3.LUT R238, RZ, c[0x0][0x1c0], RZ, 0x33, !PT ;  /* 0x00007000ffee9a12 */ /* 0x000fe400078e33ff */
[----:B------:R-:W-:Y:S02]  /*01b0*/  ISETP.EQ.U32.AND P1, PT, RZ, c[0x0][0x248], PT ;  /* 0x00009200ff007a0c */ /* 0x000fe40003f22070 */
[----:B------:R-:W-:Y:S01]  /*01c0*/  ISETP.NE.U32.AND P0, PT, RZ, c[0x0][0x250], PT ;  /* 0x00009400ff007a0c */ /* 0x000fe20003f05070 */
[----:B------:R-:W-:Y:S01]  /*01d0*/  IMAD.WIDE R6, R238, R0, c[0x0][0x240] ;  /* 0x00009000ee067625 */ /* 0x000fe200078e0200 */
[----:B------:R-:W-:Y:S02]  /*01e0*/  ISETP.EQ.OR.EX P1, PT, RZ, c[0x0][0x24c], !P3, P1 ;  /* 0x00009300ff007a0c */ /* 0x000fe40005f22710 */
[----:B------:R-:W-:-:S02]  /*01f0*/  ISETP.NE.AND.EX P0, PT, RZ, c[0x0][0x254], PT, P0 ;  /* 0x00009500ff007a0c */ /* 0x000fc40003f05300 */
[----:B------:R1:W2:Y:S01]  /*0200*/  @P2 LDG.E R5, [R6.64] ;  /* 0x0000000c06052981 */ /* 0x0002a2000c1e1900 */
[----:B------:R-:W-:-:S03]  /*0210*/  IMAD.WIDE R10, R238, R0, c[0x0][0x248] ;  /* 0x00009200ee0a7625 */ /* 0x000fc600078e0200 */
[----:B------:R1:W2:Y:S07]  /*0220*/  @P2 LDG.E R9, [R6.64+0x4] ;  /* 0x0000040c06092981 */ /* 0x0002ae000c1e1900 */
[----:B------:R-:W-:Y:S01]  /*0230*/  @P0 IMAD.WIDE R12, R238, R0, c[0x0][0x250] ;  /* 0x00009400ee0c0625 */ /* 0x000fe200078e0200 */
[----:B------:R-:W3:Y:S04]  /*0240*/  S2R R32, SR_CTAID.X ;  /* 0x0000000000207919 */ /* 0x000ee80000002500 */
[----:B------:R4:W5:Y:S01]  /*0250*/  @P0 LDG.E R4, [R12.64] ;  /* 0x0000000c0c040981 */ /* 0x000962000c1e1900 */
[----:B-1----:R-:W-:-:S06]  /*0260*/  IMAD.MOV.U32 R7, RZ, RZ, -0x1 ;  /* 0xffffffffff077424 */ /* 0x002fcc00078e00ff */
[----:B------:R4:W5:Y:S01]  /*0270*/  @!P1 LDG.E R7, [R10.64] ;  /* 0x0000000c0a079981 */ /* 0x000962000c1e1900 */
[----:B------:R-:W-:-:S03]  /*0280*/  ISETP.NE.U32.AND P0, PT, RZ, c[0x0][0x248], PT ;  /* 0x00009200ff007a0c */ /* 0x000fc60003f05070 */
[----:B------:R-:W1:Y:S04]  /*0290*/  S2R R2, SR_CTAID.Y ;  /* 0x0000000000027919 */ /* 0x000e680000002600 */
[----:B------:R-:W1:Y:S01]  /*02a0*/  S2R R102, SR_TID.X ;  /* 0x0000000000667919 */ /* 0x000e620000002100 */
[----:B------:R-:W-:Y:S01]  /*02b0*/  ISETP.NE.AND.EX P0, PT, RZ, c[0x0][0x24c], PT, P0 ;  /* 0x00009300ff007a0c */ /* 0x000fe20003f05300 */
[----:B------:R-:W-:-:S04]  /*02c0*/  IMAD.MOV R16, RZ, RZ, -R238 ;  /* 0x000000ffff107224 */ /* 0x000fc800078e0aee */
[----:B------:R-:W-:Y:S02]  /*02d0*/  IMAD R16, R16, c[0x0][0x1c0], R3 ;  /* 0x0000700010107a24 */ /* 0x000fe400078e0203 */
[----:B--2---:R-:W-:Y:S02]  /*02e0*/  @P2 IMAD.IADD R9, R9, 0x1, -R5 ;  /* 0x0000000109092824 */ /* 0x004fe400078e0a05 */
[----:B------:R-:W-:-:S04]  /*02f0*/  @!P2 IMAD.MOV.U32 R9, RZ, RZ, c[0x0][0x214] ;  /* 0x00008500ff09a624 */ /* 0x000fc800078e00ff */
[----:B------:R-:W-:Y:S05]  /*0300*/  @!P0 BRA `(.L_x_5137) ;  /* 0x0000004000008947 */ /* 0x000fea0003800000 */
[----:B-1-34-:R-:W2:Y:S02]  /*0310*/  @P3 LDG.E R6, [R10.64+0x4] ;  /* 0x0000040c0a063981 */ /* 0x01aea4000c1e1900 */
[----:B--2--5:R-:W-:-:S06]  /*0320*/  @P3 IADD3 R6, R6, -R7, RZ ;  /* 0x8000000706063210 */ /* 0x024fcc0007ffe0ff */
[----:B------:R1:W5:Y:S01]  /*0330*/  @!P3 LDG.E R6, [R10.64] ;  /* 0x0000000c0a06b981 */ /* 0x000362000c1e1900 */
[----:B------:R-:W-:Y:S05]  /*0340*/  BRA `(.L_x_5138) ;  /* 0x0000001000007947 */ /* 0x000fea0003800000 */
.L_x_5137:
[----:B-1-34-:R-:W-:Y:S02]  /*0350*/  MOV R6, c[0x0][0x218] ;  /* 0x0000860000067a02 */ /* 0x01afe40000000f00 */
.L_x_5138:
        /* <DEDUP_REMOVED lines=24> */
[----:B-1----:R-:W-:-:S04]  /*04e0*/  IADD3 R12, R12, 0xffffffe, RZ ;  /* 0x0ffffffe0c0c7810 */ /* 0x002fc80007ffe0ff */
[----:B------:R-:W1:Y:S02]  /*04f0*/  F2I.FTZ.U32.TRUNC.NTZ R13, R12 ;  /* 0x0000000c000d7305 */ /* 0x000e64000021f000 */
[----:B-1----:R-:W-:Y:S02]  /*0500*/  IMAD.MOV R6, RZ, RZ, -R13 ;  /* 0x000000ffff067224 */ /* 0x002fe400078e0a0d */
[----:B------:R-:W-:Y:S02]  /*0510*/  IMAD.MOV.U32 R12, RZ, RZ, RZ ;  /* 0x000000ffff0c7224 */ /* 0x000fe400078e00ff */
[----:B------:R-:W-:-:S04]  /*0520*/  IMAD R6, R6, R8, RZ ;  /* 0x0000000806067224 */ /* 0x000fc800078e02ff */
[----:B------:R-:W-:-:S04]  /*0530*/  IMAD.HI.U32 R11, R13, R6, R12 ;  /* 0x000000060d0b7227 */ /* 0x000fc800078e000c */
[----:B------:R-:W-:-:S04]  /*0540*/  IMAD.MOV.U32 R6, RZ, RZ, R3 ;  /* 0x000000ffff067224 */ /* 0x000fc800078e0003 */
[----:B------:R-:W-:-:S04]  /*0550*/  IMAD.HI.U32 R11, R11, R6, RZ ;  /* 0x000000060b0b7227 */ /* 0x000fc800078e00ff */
[----:B------:R-:W-:-:S04]  /*0560*/  IMAD.MOV R3, RZ, RZ, -R11 ;  /* 0x000000ffff037224 */ /* 0x000fc800078e0a0b */
[----:B------:R-:W-:Y:S01]  /*0570*/  IMAD R3, R8, R3, R6 ;  /* 0x0000000308037224 */ /* 0x000fe200078e0206 */
[----:B------:R-:W-:-:S04]  /*0580*/  IADD3 R6, R101, 0x3f, RZ ;  /* 0x0000003f65067810 */ /* 0x000fc80007ffe0ff */
[----:B------:R-:W-:-:S13]  /*0590*/  ISETP.GT.U32.AND P1, PT, R8, R3, PT ;  /* 0x000000030800720c */ /* 0x000fda0003f24070 */
[----:B------:R-:W-:Y:S01]  /*05a0*/  @!P1 IMAD.IADD R3, R3, 0x1, -R8 ;  /* 0x0000000103039824 */ /* 0x000fe200078e0a08 */
[----:B------:R-:W-:Y:S02]  /*05b0*/  @!P1 IADD3 R11, R11, 0x1, RZ ;  /* 0x000000010b0b9810 */ /* 0x000fe40007ffe0ff */
[----:B------:R-:W-:Y:S02]  /*05c0*/  ISETP.NE.AND P1, PT, RZ, c[0x0][0x10], PT ;  /* 0x00000400ff007a0c */ /* 0x000fe40003f25270 */
[----:B------:R-:W-:Y:S02]  /*05d0*/  ISETP.GE.U32.AND P2, PT, R3, R8, PT ;  /* 0x000000080300720c */ /* 0x000fe40003f46070 */
[----:B------:R-:W-:-:S04]  /*05e0*/  SHF.R.S32.HI R3, RZ, 0x1f, R6 ;  /* 0x0000001fff037819 */ /* 0x000fc80000011406 */
[----:B------:R-:W-:-:S04]  /*05f0*/  LEA.HI R3, R3, R6, RZ, 0x6 ;  /* 0x0000000603037211 */ /* 0x000fc800078f30ff */
[----:B------:R-:W-:-:S03]  /*0600*/  SHF.R.S32.HI R3, RZ, 0x6, R3 ;  /* 0x00000006ff037819 */ /* 0x000fc60000011403 */
        /* <DEDUP_REMOVED lines=10> */
[----:B------:R-:W-:Y:S01]  /*06b0*/  LOP3.LUT P6, RZ, R102, 0xf, RZ, 0xc0, !PT ;  /* 0x0000000f66ff7812 */ /* 0x000fe200078cc0ff */
[----:B------:R-:W-:Y:S01]  /*06c0*/  IMAD.IADD R9, R9, 0x1, -R235 ;  /* 0x0000000109097824 */ /* 0x000fe200078e0aeb */
[----:B------:R-:W-:-:S04]  /*06d0*/  LEA.HI R0, R0, R102, RZ, 0x4 ;  /* 0x0000006600007211 */ /* 0x000fc800078f20ff */
[----:B------:R-:W-:Y:S02]  /*06e0*/  LOP3.LUT R3, R0, 0x3ffffff0, RZ, 0xc0, !PT ;  /* 0x3ffffff000037812 */ /* 0x000fe400078ec0ff */
[----:B------:R-:W-:-:S03]  /*06f0*/  SHF.R.S32.HI R0, RZ, 0x4, R0 ;  /* 0x00000004ff007819 */ /* 0x000fc60000011400 */
[----:B------:R-:W-:Y:S01]  /*0700*/  IMAD.IADD R6, R102, 0x1, -R3 ;  /* 0x0000000166067824 */ /* 0x000fe200078e0a03 */
[----:B------:R-:W-:Y:S01]  /*0710*/  IADD3 R5, R0, 0x8, RZ ;  /* 0x0000000800057810 */ /* 0x000fe20007ffe0ff */
[----:B------:R-:W-:Y:S01]  /*0720*/  IMAD R3, R2, c[0x0][0x1c0], R16 ;  /* 0x0000700002037a24 */ /* 0x000fe200078e0210 */
[-C--:B------:R-:W-:Y:S01]  /*0730*/  ISETP.GE.AND P3, PT, R0, R9.reuse, PT ;  /* 0x000000090000720c */ /* 0x080fe20003f66270 */
[----:B------:R-:W-:Y:S01]  /*0740*/  IMAD.SHL.U32 R6, R6, 0x4, RZ ;  /* 0x0000000406067824 */ /* 0x000fe200078e00ff */
[-C--:B------:R-:W-:Y:S01]  /*0750*/  ISETP.GE.AND P2, PT, R5, R9.reuse, PT ;  /* 0x000000090500720c */ /* 0x080fe20003f46270 */
[----:B------:R-:W-:Y:S01]  /*0760*/  IMAD R3, R3, c[0x0][0x214], R235 ;  /* 0x0000850003037a24 */ /* 0x000fe200078e02eb */
[----:B------:R-:W-:Y:S02]  /*0770*/  IADD3 R8, R0, 0x18, RZ ;  /* 0x0000001800087810 */ /* 0x000fe40007ffe0ff */
[----:B------:R-:W-:Y:S01]  /*0780*/  SHF.R.S32.HI R7, RZ, 0x1f, R6 ;  /* 0x0000001fff077819 */ /* 0x000fe20000011406 */
[----:B------:R-:W-:Y:S01]  /*0790*/  IMAD R4, R3, c[0x0][0x22c], RZ ;  /* 0x00008b0003047a24 */ /* 0x000fe200078e02ff */
[----:B------:R-:W-:-:S02]  /*07a0*/  ISETP.GE.OR P5, PT, R5, R9, P6 ;  /* 0x000000090500720c */ /* 0x000fc400037a6670 */
[C---:B------:R-:W-:Y:S01]  /*07b0*/  IADD3 R5, R0.reuse, 0x30, RZ ;  /* 0x0000003000057810 */ /* 0x040fe20007ffe0ff */
[----:B------:R-:W-:-:S05]  /*07c0*/  IMAD.WIDE R6, R0, 0x100, R6 ;  /* 0x0000010000067825 */ /* 0x000fca00078e0206 */
[----:B------:R-:W-:Y:S02]  /*07d0*/  IADD3 R2, P0, R4, R6, RZ ;  /* 0x0000000604027210 */ /* 0x000fe40007f1e0ff */
[----:B------:R-:W-:Y:S02]  /*07e0*/  IADD3 R6, R0, 0x10, RZ ;  /* 0x0000001000067810 */ /* 0x000fe40007ffe0ff */
[----:B------:R-:W-:Y:S02]  /*07f0*/  LEA.HI.X.SX32 R4, R4, R7, 0x1, P0 ;  /* 0x0000000704047211 */ /* 0x000fe400000f0eff */
[----:B------:R-:W-:Y:S02]  /*0800*/  LEA R10, P0, R2, c[0x0][0x1d8], 0x2 ;  /* 0x00007600020a7a11 */ /* 0x000fe400078010ff */
[----:B------:R-:W-:Y:S02]  /*0810*/  IADD3 R7, R0, 0x20, RZ ;  /* 0x0000002000077810 */ /* 0x000fe40007ffe0ff */
[----:B------:R-:W-:-:S02]  /*0820*/  LEA.HI.X R11, R2, c[0x0][0x1dc], R4, 0x2, P0 ;  /* 0x00007700020b7a11 */ /* 0x000fc400000f1404 */
[CC--:B------:R-:W-:Y:S02]  /*0830*/  ISETP.GE.AND P1, PT, R6.reuse, R9.reuse, PT ;  /* 0x000000090600720c */ /* 0x0c0fe40003f26270 */
[-C--:B------:R-:W-:Y:S01]  /*0840*/  ISETP.GE.OR P4, PT, R6, R9.reuse, P6 ;  /* 0x000000090600720c */ /* 0x080fe20003786670 */
[----:B------:R-:W-:Y:S01]  /*0850*/  @!P3 STG.E.128 [R10.64], RZ ;  /* 0x000000ff0a00b986 */ /* 0x000fe2000c101d0c */
[C---:B------:R-:W-:Y:S02]  /*0860*/  IADD3 R6, R0.reuse, 0x28, RZ ;  /* 0x0000002800067810 */ /* 0x040fe40007ffe0ff */
[C---:B------:R-:W-:Y:S01]  /*0870*/  IADD3 R4, R0.reuse, 0x38, RZ ;  /* 0x0000003800047810 */ /* 0x040fe20007ffe0ff */
[----:B------:R-:W-:Y:S01]  /*0880*/  @!P3 STG.E.128 [R10.64+0x100], RZ ;  /* 0x000100ff0a00b986 */ /* 0x000fe2000c101d0c */
[----:B------:R-:W-:Y:S02]  /*0890*/  SHF.R.S32.HI R2, RZ, 0x1f, R3 ;  /* 0x0000001fff027819 */ /* 0x000fe40000011403 */
[----:B------:R-:W-:Y:S01]  /*08a0*/  IADD3 R3, P0, R3, R0, RZ ;  /* 0x0000000003037210 */ /* 0x000fe20007f1e0ff */
[----:B------:R-:W-:Y:S03]  /*08b0*/  @!P3 STG.E.128 [R10.64+0x200], RZ ;  /* 0x000200ff0a00b986 */ /* 0x000fe6000c101d0c */
[----:B------:R-:W-:Y:S01]  /*08c0*/  LEA.HI.X.SX32 R2, R0, R2, 0x1, P0 ;  /* 0x0000000200027211 */ /* 0x000fe200000f0eff */
[----:B------:R-:W-:Y:S01]  /*08d0*/  @!P3 STG.E.128 [R10.64+0x300], RZ ;  /* 0x000300ff0a00b986 */ /* 0x000fe2000c101d0c */
[----:B------:R-:W-:-:S02]  /*08e0*/  ISETP.GE.AND P3, PT, R8, R9, PT ;  /* 0x000000090800720c */ /* 0x000fc40003f66270 */
[C---:B------:R-:W-:Y:S01]  /*08f0*/  LEA R12, P0, R3.reuse, c[0x0][0x208], 0x2 ;  /* 0x00008200030c7a11 */ /* 0x040fe200078010ff */
[----:B------:R-:W-:Y:S03]  /*0900*/  @!P2 STG.E.128 [R10.64+0x2000], RZ ;  /* 0x002000ff0a00a986 */ /* 0x000fe6000c101d0c */
[----:B------:R-:W-:Y:S01]  /*0910*/  LEA.HI.X R13, R3, c[0x0][0x20c], R2, 0x2, P0 ;  /* 0x00008300030d7a11 */ /* 0x000fe200000f1402 */
[----:B------:R-:W-:Y:S01]  /*0920*/  @!P2 STG.E.128 [R10.64+0x2100], RZ ;  /* 0x002100ff0a00a986 */ /* 0x000fe2000c101d0c */
[----:B------:R-:W-:Y:S01]  /*0930*/  @!P5 IMAD.MOV.U32 R2, RZ, RZ, -0x800000 ;  /* 0xff800000ff02d424 */ /* 0x000fe200078e00ff */
[-C--:B------:R-:W-:Y:S02]  /*0940*/  ISETP.GE.OR P0, PT, R5, R9.reuse, P6 ;  /* 0x000000090500720c */ /* 0x080fe40003706670 */
[----:B------:R-:W-:Y:S04]  /*0950*/  @!P2 STG.E.128 [R10.64+0x2200], RZ ;  /* 0x002200ff0a00a986 */ /* 0x000fe8000c101d0c */
[----:B------:R-:W-:Y:S01]  /*0960*/  @!P2 STG.E.128 [R10.64+0x2300], RZ ;  /* 0x002300ff0a00a986 */ /* 0x000fe2000c101d0c */
[----:B------:R-:W-:-:S03]  /*0970*/  ISETP.GE.AND P2, PT, R7, R9, PT ;  /* 0x000000090700720c */ /* 0x000fc60003f46270 */
[----:B------:R-:W-:Y:S04]  /*0980*/  @!P1 STG.E.128 [R10.64+0x4000], RZ ;  /* 0x004000ff0a009986 */ /* 0x000fe8000c101d0c */
[----:B------:R-:W-:Y:S04]  /*0990*/  @!P1 STG.E.128 [R10.64+0x4100], RZ ;  /* 0x004100ff0a009986 */ /* 0x000fe8000c101d0c */
        /* <DEDUP_REMOVED lines=17> */
[----:B------:R-:W-:-:S03]  /*0ab0*/  ISETP.GE.OR P1, PT, R7, R9, P6 ;  /* 0x000000090700720c */ /* 0x000fc60003726670 */
[----:B------:R-:W-:Y:S04]  /*0ac0*/  @!P3 STG.E.128 [R10.64+0xc000], RZ ;  /* 0x00c000ff0a00b986 */ /* 0x000fe8000c101d0c */
[----:B------:R-:W-:Y:S04]  /*0ad0*/  @!P3 STG.E.128 [R10.64+0xc100], RZ ;  /* 0x00c100ff0a00b986 */ /* 0x000fe8000c101d0c */
[----:B------:R-:W-:Y:S02]  /*0ae0*/  @!P3 STG.E.128 [R10.64+0xc200], RZ ;  /* 0x00c200ff0a00b986 */ /* 0x000fe4000c101d0c */
[----:B------:R-:W-:-:S02]  /*0af0*/  @!P1 IMAD.MOV.U32 R3, RZ, RZ, -0x800000 ;  /* 0xff800000ff039424 */ /* 0x000fc400078e00ff */
        /* <DEDUP_REMOVED lines=8> */
[----:B------:R1:W-:Y:S01]  /*0b80*/  @!P5 STG.E [R12.64+0x20], R2 ;  /* 0x000020020c00d986 */ /* 0x0003e2000c10190c */
[-C--:B------:R-:W-:Y:S01]  /*0b90*/  ISETP.GE.OR P5, PT, R0, R9.reuse, P6 ;  /* 0x000000090000720c */ /* 0x080fe200037a6670 */
[----:B------:R-:W-:Y:S01]  /*0ba0*/  @!P4 IMAD.MOV.U32 R0, RZ, RZ, -0x800000 ;  /* 0xff800000ff00c424 */ /* 0x000fe200078e00ff */
[----:B------:R-:W-:Y:S01]  /*0bb0*/  ISETP.GE.OR P6, PT, R4, R9, P6 ;  /* 0x000000090400720c */ /* 0x000fe200037c6670 */
[----:B------:R-:W-:Y:S04]  /*0bc0*/  @!P3 STG.E [R12.64+0x60], R5 ;  /* 0x000060050c00b986 */ /* 0x000fe8000c10190c */
[----:B------:R2:W-:Y:S04]  /*0bd0*/  @!P4 STG.E [R12.64+0x40], R0 ;  /* 0x000040000c00c986 */ /* 0x0005e8000c10190c */
[----:B------:R3:W-:Y:S02]  /*0be0*/  @!P1 STG.E [R12.64+0x80], R3 ;  /* 0x000080030c009986 */ /* 0x0007e4000c10190c */
[----:B------:R-:W-:-:S05]  /*0bf0*/  @!P5 IMAD.MOV.U32 R6, RZ, RZ, -0x800000 ;  /* 0xff800000ff06d424 */ /* 0x000fca00078e00ff */
[----:B------:R3:W-:Y:S01]  /*0c00*/  @!P5 STG.E [R12.64], R6 ;  /* 0x000000060c00d986 */ /* 0x0007e2000c10190c */
[----:B-1----:R-:W-:-:S05]  /*0c10*/  @!P2 IMAD.MOV.U32 R2, RZ, RZ, -0x800000 ;  /* 0xff800000ff02a424 */ /* 0x002fca00078e00ff */
[----:B------:R3:W-:Y:S01]  /*0c20*/  @!P2 STG.E [R12.64+0xa0], R2 ;  /* 0x0000a0020c00a986 */ /* 0x0007e2000c10190c */
[----:B--2---:R-:W-:-:S05]  /*0c30*/  @!P0 IMAD.MOV.U32 R0, RZ, RZ, -0x800000 ;  /* 0xff800000ff008424 */ /* 0x004fca00078e00ff */
[----:B------:R3:W-:Y:S01]  /*0c40*/  @!P0 STG.E [R12.64+0xc0], R0 ;  /* 0x0000c0000c008986 */ /* 0x0007e2000c10190c */
[----:B------:R-:W-:Y:S05]  /*0c50*/  @P6 EXIT ;  /* 0x000000000000694d */ /* 0x000fea0003800000 */
[----:B---3--:R-:W-:-:S05]  /*0c60*/  MOV R0, 0xff800000 ;  /* 0xff80000000007802 */ /* 0x008fca0000000f00 */
[----:B------:R-:W-:Y:S01]  /*0c70*/  STG.E [R12.64+0xe0], R0 ;  /* 0x0000e0000c007986 */ /* 0x000fe2000c10190c */
[----:B------:R-:W-:Y:S05]  /*0c80*/  EXIT ;  /* 0x000000000000794d */ /* 0x000fea0003800000 */
.L_x_5139:
[----:B------:R-:W-:Y:S01]  /*0c90*/  ISETP.NE.U32.AND P0, PT, RZ, c[0x0][0x2b8], PT ;  /* 0x0000ae00ff007a0c */ /* 0x000fe20003f05070 */
[----:B------:R-:W-:Y:S01]  /*0ca0*/  IMAD.MOV.U32 R3, RZ, RZ, R238 ;  /* 0x000000ffff037224 */ /* 0x000fe200078e00ee */
[----:B------:R-:W-:Y:S02]  /*0cb0*/  ISETP.NE.U32.AND P2, PT, RZ, c[0x0][0x2c0], PT ;  /* 0x0000b000ff007a0c */ /* 0x000fe40003f45070 */
[----:B------:R-:W-:Y:S02]  /*0cc0*/  ISETP.NE.AND.EX P0, PT, RZ, c[0x0][0x2bc], PT, P0 ;  /* 0x0000af00ff007a0c */ /* 0x000fe40003f05300 */
[----:B------:R-:W-:-:S11]  /*0cd0*/  ISETP.NE.AND.EX P2, PT, RZ, c[0x0][0x2c4], PT, P2 ;  /* 0x0000b100ff007a0c */ /* 0x000fd60003f45320 */
[----:B------:R-:W-:Y:S02]  /*0ce0*/  @P0 IMAD.WIDE R10, R238, R0, c[0x0][0x2b8] ;  /* 0x0000ae00ee0a0625 */ /* 0x000fe400078e0200 */
[----:B------:R-:W-:-:S03]  /*0cf0*/  @P2 SHF.R.S32.HI R0, RZ, 0x1f, R238 ;  /* 0x0000001fff002819 */ /* 0x000fc600000114ee */
[----:B------:R1:W5:Y:S01]  /*0d00*/  @P0 LDG.E R3, [R10.64] ;  /* 0x0000000c0a030981 */ /* 0x000362000c1e1900 */
[----:B------:R-:W-:Y:S01]  /*0d10*/  CS2R R240, SRZ ;  /* 0x0000000000f07805 */ /* 0x000fe2000001ff00 */
[----:B------:R-:W-:Y:S01]  /*0d20*/  @P2 IMAD R0, R0, c[0x0][0x2c8], RZ ;  /* 0x0000b20000002a24 */ /* 0x000fe200078e02ff */
[----:B------:R-:W-:Y:S02]  /*0d30*/  PLOP3.LUT P0, PT, PT, PT, PT, 0x8, 0x0 ;  /* 0x000000000000781c */ /* 0x000fe40003f0e170 */
[----:B------:R-:W-:Y:S01]  /*0d40*/  IABS R94, c[0x0][0x2d0] ;  /* 0x0000b400005e7a13 */ /* 0x000fe20000000000 */
[C---:B------:R-:W-:Y:S02]  /*0d50*/  @P2 IMAD R0, R238.reuse, c[0x0][0x2cc], R0 ;  /* 0x0000b300ee002a24 */ /* 0x040fe400078e0200 */
[----:B-1----:R-:W-:-:S04]  /*0d60*/  @P2 IMAD.WIDE.U32 R10, R238, c[0x0][0x2c8], RZ ;  /* 0x0000b200ee0a2a25 */ /* 0x002fc800078e00ff */
[----:B------:R-:W-:Y:S01]  /*0d70*/  @P2 IMAD.IADD R0, R11, 0x1, R0 ;  /* 0x000000010b002824 */ /* 0x000fe200078e0200 */
[----:B------:R-:W-:-:S04]  /*0d80*/  @P2 LEA R240, P1, R10, c[0x0][0x2c0], 0x2 ;  /* 0x0000b0000af02a11 */ /* 0x000fc800078210ff */
[----:B------:R-:W-:-:S04]  /*0d90*/  @P2 SHF.L.U64.HI R0, R10, 0x2, R0 ;  /* 0x000000020a002819 */ /* 0x000fc80000010200 */
[----:B------:R-:W-:Y:S02]  /*0da0*/  @P2 IADD3.X R241, R0, c[0x0][0x2c4], RZ, P1, !PT ;  /* 0x0000b10000f12a10 */ /* 0x000fe40000ffe4ff */
[----:B------:R-:W-:-:S04]  /*0db0*/  @P2 ISETP.NE.U32.AND P1, PT, R240, RZ, PT ;  /* 0x000000fff000220c */ /* 0x000fc80003f25070 */
[----:B------:R-:W-:-:S13]  /*0dc0*/  @P2 ISETP.NE.AND.EX P0, PT, R241, RZ, PT, P1 ;  /* 0x000000fff100220c */ /* 0x000fda0003f05310 */
[----:B------:R-:W-:Y:S05]  /*0dd0*/  @!P0 BRA `(.L_x_5140) ;  /* 0x000004a000008947 */ /* 0x000fea0003800000 */
[----:B------:R-:W1:Y:S01]  /*0de0*/  I2F.RP R6, R94 ;  /* 0x0000005e00067306 */ /* 0x000e620000209400 */
[----:B------:R-:W-:-:S04]  /*0df0*/  LEA R14, R165, 0xffffffc0, 0x6 ;  /* 0xffffffc0a50e7811 */ /* 0x000fc800078e30ff */
[----:B------:R-:W-:-:S03]  /*0e00*/  IABS R0, R14 ;  /* 0x0000000e00007213 */ /* 0x000fc60000000000 */
[----:B-1----:R-:W1:Y:S02]  /*0e10*/  MUFU.RCP R6, R6 ;  /* 0x0000000600067308 */ /* 0x002e640000001000 */
[----:B-1----:R-:W-:-:S06]  /*0e20*/  IADD3 R6, R6, 0xffffffe, RZ ;  /* 0x0ffffffe06067810 */ /* 0x002fcc0007ffe0ff */
[----:B------:R-:W1:Y:S02]  /*0e30*/  F2I.FTZ.U32.TRUNC.NTZ R7, R6 ;  /* 0x0000000600077305 */ /* 0x000e64000021f000 */
[----:B-1----:R-:W-:Y:S02]  /*0e40*/  IMAD.MOV R2, RZ, RZ, -R7 ;  /* 0x000000ffff027224 */ /* 0x002fe400078e0a07 */
[----:B------:R-:W-:Y:S02]  /*0e50*/  IMAD.MOV.U32 R6, RZ, RZ, RZ ;  /* 0x000000ffff067224 */ /* 0x000fe400078e00ff */
[----:B------:R-:W-:-:S04]  /*0e60*/  IMAD R2, R2, R94, RZ ;  /* 0x0000005e02027224 */ /* 0x000fc800078e02ff */
[----:B-----5:R-:W-:Y:S01]  /*0e70*/  IMAD.HI.U32 R3, R7, R2, R6 ;  /* 0x0000000207037227 */ /* 0x020fe200078e0006 */
        /* <DEDUP_REMOVED lines=17> */
[----:B------:R-:W-:Y:S02]  /*0f90*/  IABS R0, c[0x0][0x1c8] ;  /* 0x0000720000007a13 */ /* 0x000fe40000000000 */
[----:B------:R-:W-:Y:S02]  /*0fa0*/  IADD3 R2, -R2, RZ, RZ ;  /* 0x000000ff02027210 */ /* 0x000fe40007ffe1ff */
[----:B------:R-:W1:Y:S03]  /*0fb0*/  I2F.RP R6, R0 ;  /* 0x0000000000067306 */ /* 0x000e660000209400 */
[----:B------:R-:W-:-:S05]  /*0fc0*/  IMAD R14, R2, c[0x0][0x2d0], R14 ;  /* 0x0000b400020e7a24 */ /* 0x000fca00078e020e */
[----:B------:R-:W-:Y:S01]  /*0fd0*/  SHF.R.S32.HI R2, RZ, 0x1f, R14 ;  /* 0x0000001fff027819 */ /* 0x000fe2000001140e */
        /* <DEDUP_REMOVED lines=16> */
[----:B------:R-:W-:-:S04]  /*10e0*/  LOP3.LUT R0, R16, c[0x0][0x1c8], RZ, 0x3c, !PT ;  /* 0x0000720010007a12 */ /* 0x000fc800078e3cff */
[----:B------:R-:W-:Y:S01]  /*10f0*/  ISETP.GE.AND P1, PT, R0, RZ, PT ;  /* 0x000000ff0000720c */ /* 0x000fe20003f26270 */
[----:B------:R-:W-:-:S04]  /*1100*/  IMAD R0, R2, c[0x0][0x198], RZ ;  /* 0x0000660002007a24 */ /* 0x000fc800078e02ff */
[----:B------:R-:W-:Y:S02]  /*1110*/  IMAD R0, R14, c[0x0][0x19c], R0 ;  /* 0x000067000e007a24 */ /* 0x000fe400078e0200 */
[----:B------:R-:W-:Y:S02]  /*1120*/  @P2 IADD3 R12, R12, 0x1, RZ ;  /* 0x000000010c0c2810 */ /* 0x000fe40007ffe0ff */
[----:B------:R-:W-:-:S04]  /*1130*/  ISETP.NE.AND P2, PT, RZ, c[0x0][0x1c8], PT ;  /* 0x00007200ff007a0c */ /* 0x000fc80003f45270 */
[----:B------:R-:W-:-:S09]  /*1140*/  @!P1 IMAD.MOV R12, RZ, RZ, -R12 ;  /* 0x000000ffff0c9224 */ /* 0x000fd200078e0a0c */
        /* <DEDUP_REMOVED lines=10> */
[----:B------:R-:W-:Y:S02]  /*11f0*/  IMAD.IADD R7, R11, 0x1, R7 ;  /* 0x000000010b077824 */ /* 0x000fe400078e0207 */
[----:B------:R-:W-:Y:S01]  /*1200*/  IMAD.WIDE.U32 R96, R14, c[0x0][0x198], R18 ;  /* 0x000066000e607a25 */ /* 0x000fe200078e0012 */
[----:B------:R-:W-:-:S03]  /*1210*/  MOV R18, R10 ;  /* 0x0000000a00127202 */ /* 0x000fc60000000f00 */
[----:B------:R-:W-:Y:S02]  /*1220*/  IMAD.IADD R97, R97, 0x1, R0 ;  /* 0x0000000161617824 */ /* 0x000fe400078e0200 */
[----:B------:R-:W-:Y:S02]  /*1230*/  IMAD R0, R30, c[0x0][0x1b0], RZ ;  /* 0x00006c001e007a24 */ /* 0x000fe400078e02ff */
[----:B------:R-:W-:-:S04]  /*1240*/  IMAD.WIDE.U32 R96, R12, c[0x0][0x1b0], R96 ;  /* 0x00006c000c607a25 */ /* 0x000fc800078e0060 */
[----:B------:R-:W-:-:S05]  /*1250*/  IMAD R0, R12, c[0x0][0x1b4], R0 ;  /* 0x00006d000c007a24 */ /* 0x000fca00078e0200 */
[----:B------:R-:W-:Y:S01]  /*1260*/  IADD3 R0, R97, R0, RZ ;  /* 0x0000000061007210 */ /* 0x000fe20007ffe0ff */
[----:B------:R-:W-:Y:S05]  /*1270*/  BRA `(.L_x_5141) ;  /* 0x0000046000007947 */ /* 0x000fea0003800000 */
.L_x_5140:
[----:B------:R-:W-:-:S13]  /*1280*/  ISETP.NE.AND P4, PT, R7, -0x1, PT ;  /* 0xffffffff0700780c */ /* 0x000fda0003f85270 */
        /* <DEDUP_REMOVED lines=16> */
.L_x_5142:
[----:B------:R-:W-:Y:S01]  /*1390*/  IABS R10, c[0x0][0x1c8] ;  /* 0x00007200000a7a13 */ /* 0x000fe20000000000 */
[----:B------:R-:W-:Y:S01]  /*13a0*/  IMAD.MOV.U32 R11, RZ, RZ, R6 ;  /* 0x000000ffff0b7224 */ /* 0x000fe200078e0006 */
        /* <DEDUP_REMOVED lines=8> */
[----:B-1----:R-:W-:Y:S02]  /*1430*/  IMAD.MOV R0, RZ, RZ, -R13 ;  /* 0x000000ffff007224 */ /* 0x002fe400078e0a0d */
[----:B------:R-:W-:Y:S02]  /*1440*/  IMAD.MOV.U32 R12, RZ, RZ, RZ ;  /* 0x000000ffff0c7224 */ /* 0x000fe400078e00ff */
[----:B------:R-:W-:Y:S01]  /*1450*/  IMAD R2, R0, R10, RZ ;  /* 0x0000000a00027224 */ /* 0x000fe200078e02ff */
[----:B------:R-:W-:-:S03]  /*1460*/  IABS R0, R16 ;  /* 0x0000001000007213 */ /* 0x000fc60000000000 */
[----:B------:R-:W-:Y:S01]  /*1470*/  IMAD.HI.U32 R12, R13, R2, R12 ;  /* 0x000000020d0c7227 */ /* 0x000fe200078e000c */
[----:B------:R-:W-:-:S05]  /*1480*/  MOV R2, R0 ;  /* 0x0000000000027202 */ /* 0x000fca0000000f00 */
[----:B------:R-:W-:-:S04]  /*1490*/  IMAD.HI.U32 R12, R12, R2, RZ ;  /* 0x000000020c0c7227 */ /* 0x000fc800078e00ff */
[----:B------:R-:W-:-:S04]  /*14a0*/  IMAD.MOV R0, RZ, RZ, -R12 ;  /* 0x000000ffff007224 */ /* 0x000fc800078e0a0c */
[----:B------:R-:W-:Y:S01]  /*14b0*/  IMAD R0, R10, R0, R2 ;  /* 0x000000000a007224 */ /* 0x000fe200078e0202 */
[----:B------:R-:W-:-:S04]  /*14c0*/  SHF.R.S32.HI R2, RZ, 0x1f, R14 ;  /* 0x0000001fff027819 */ /* 0x000fc8000001140e */
[----:B------:R-:W-:-:S13]  /*14d0*/  ISETP.GT.U32.AND P1, PT, R10, R0, PT ;  /* 0x000000000a00720c */ /* 0x000fda0003f24070 */
[-C--:B------:R-:W-:Y:S02]  /*14e0*/  @!P1 IADD3 R0, R0, -R10.reuse, RZ ;  /* 0x8000000a00009210 */ /* 0x080fe40007ffe0ff */
[----:B------:R-:W-:Y:S02]  /*14f0*/  @!P1 IADD3 R12, R12, 0x1, RZ ;  /* 0x000000010c0c9810 */ /* 0x000fe40007ffe0ff */
[----:B------:R-:W-:Y:S02]  /*1500*/  ISETP.GE.U32.AND P3, PT, R0, R10, PT ;  /* 0x0000000a0000720c */ /* 0x000fe40003f66070 */
[----:B------:R-:W-:Y:S02]  /*1510*/  LOP3.LUT R0, R16, c[0x0][0x1c8], RZ, 0x3c, !PT ;  /* 0x0000720010007a12 */ /* 0x000fe400078e3cff */
[----:B------:R-:W-:Y:S02]  /*1520*/  ISETP.NE.AND P1, PT, RZ, c[0x0][0x1c8], PT ;  /* 0x00007200ff007a0c */ /* 0x000fe40003f25270 */
[----:B------:R-:W-:Y:S01]  /*1530*/  ISETP.GE.AND P2, PT, R0, RZ, PT ;  /* 0x000000ff0000720c */ /* 0x000fe20003f46270 */
[----:B------:R-:W-:Y:S01]  /*1540*/  IMAD R0, R2, c[0x0][0x198], RZ ;  /* 0x0000660002007a24 */ /* 0x000fe200078e02ff */
[----:B------:R-:W-:-:S03]  /*1550*/  MOV R10, R8 ;  /* 0x00000008000a7202 */ /* 0x000fc60000000f00 */
[----:B------:R-:W-:Y:S02]  /*1560*/  IMAD R0, R14, c[0x0][0x19c], R0 ;  /* 0x000067000e007a24 */ /* 0x000fe400078e0200 */
[----:B------:R-:W-:Y:S01]  /*1570*/  @P3 IADD3 R12, R12, 0x1, RZ ;  /* 0x000000010c0c3810 */ /* 0x000fe20007ffe0ff */
[----:B------:R-:W-:-:S04]  /*1580*/  IMAD.WIDE.U32 R10, R14, c[0x0][0x198], R10 ;  /* 0x000066000e0a7a25 */ /* 0x000fc800078e000a */
[----:B------:R-:W-:Y:S02]  /*1590*/  IMAD.IADD R11, R11, 0x1, R0 ;  /* 0x000000010b0b7824 */ /* 0x000fe400078e0200 */
[----:B------:R-:W-:Y:S01]  /*15a0*/  @!P2 IMAD.MOV R12, RZ, RZ, -R12 ;  /* 0x000000ffff0ca224 */ /* 0x000fe200078e0a0c */
        /* <DEDUP_REMOVED lines=19> */
.L_x_5141:
[----:B------:R-:W-:Y:S01]  /*16e0*/  ISETP.NE.AND P1, PT, R5, -0x1, PT ;  /* 0xffffffff0500780c */ /* 0x000fe20003f25270 */
[----:B------:R-:W-:Y:S01]  /*16f0*/  IMAD.IADD R235, R9, 0x1, -R235 ;  /* 0x0000000109eb7824 */ /* 0x000fe200078e0aeb */
[----:B------:R-:W-:Y:S01]  /*1700*/  SHF.R.S32.HI R4, RZ, 0x1f, R102 ;  /* 0x0000001fff047819 */ /* 0x000fe20000011466 */
[----:B------:R-:W-:Y:S01]  /*1710*/  IMAD R30, R30, c[0x0][0x1b8], RZ ;  /* 0x00006e001e1e7a24 */ /* 0x000fe200078e02ff */
[----:B------:R-:W-:Y:S01]  /*1720*/  SHF.R.S32.HI R24, RZ, 0x1f, R16 ;  /* 0x0000001fff187819 */ /* 0x000fe20000011410 */
[----:B------:R-:W-:Y:S01]  /*1730*/  IMAD.MOV.U32 R93, RZ, RZ, c[0x0][0x198] ;  /* 0x00006600ff5d7624 */ /* 0x000fe200078e00ff */
[----:B------:R-:W-:Y:S01]  /*1740*/  LEA.HI R8, R4, R102, RZ, 0x3 ;  /* 0x0000006604087211 */ /* 0x000fe200078f18ff */
[----:B------:R-:W-:Y:S01]  /*1750*/  IMAD R30, R12, c[0x0][0x1bc], R30 ;  /* 0x00006f000c1e7a24 */ /* 0x000fe200078e021e */
[----:B------:R-:W-:Y:S01]  /*1760*/  IADD3 R166, R165, -0x1, RZ ;  /* 0xffffffffa5a67810 */ /* 0x000fe20007ffe0ff */
[----:B------:R-:W-:Y:S01]  /*1770*/  IMAD R24, R24, c[0x0][0x1a8], RZ ;  /* 0x00006a0018187a24 */ /* 0x000fe200078e02ff */
[----:B-----5:R-:W-:-:S02]  /*1780*/  LOP3.LUT R3, R8, 0xfffffff8, RZ, 0xc0, !PT ;  /* 0xfffffff808037812 */ /* 0x020fc400078ec0ff */
[----:B------:R-:W-:Y:S01]  /*1790*/  SHF.R.S32.HI R8, RZ, 0x3, R8 ;  /* 0x00000003ff087819 */ /* 0x000fe20000011408 */
[C---:B------:R-:W-:Y:S01]  /*17a0*/  @P1 IMAD.WIDE.U32 R20, R5.reuse, c[0x0][0x190], RZ ;  /* 0x0000640005141a25 */ /* 0x040fe200078e00ff */
[----:B------:R-:W-:Y:S02]  /*17b0*/  @!P1 SHF.R.S32.HI R10, RZ, 0x1f, R238 ;  /* 0x0000001fff0a9819 */ /* 0x000fe400000114ee */
[----:B------:R-:W-:Y:S01]  /*17c0*/  SHF.R.S32.HI R9, RZ, 0x1f, R8 ;  /* 0x0000001fff097819 */ /* 0x000fe20000011408 */
[----:B------:R-:W-:Y:S01]  /*17d0*/  @P1 IMAD R5, R5, c[0x0][0x194], R21 ;  /* 0x0000650005051a24 */ /* 0x000fe200078e0215 */
[----:B------:R-:W-:Y:S01]  /*17e0*/  IADD3 R14, P3, R8, R14, RZ ;  /* 0x0000000e080e7210 */ /* 0x000fe20007f7e0ff */
[----:B------:R-:W-:Y:S02]  /*17f0*/  @!P1 IMAD R10, R10, c[0x0][0x178], RZ ;  /* 0x00005e000a0a9a24 */ /* 0x000fe400078e02ff */
[----:B------:R-:W-:Y:S02]  /*1800*/  @P1 IMAD.MOV.U32 R6, RZ, RZ, R20 ;  /* 0x000000ffff061224 */ /* 0x000fe400078e0014 */
[----:B------:R-:W-:-:S02]  /*1810*/  IMAD.IADD R3, R102, 0x1, -R3 ;  /* 0x0000000166037824 */ /* 0x000fc400078e0a03 */
[----:B------:R-:W-:-:S04]  /*1820*/  @!P1 IMAD.WIDE.U32 R20, R238, c[0x0][0x178], RZ ;  /* 0x00005e00ee149a25 */ /* 0x000fc800078e00ff */
[----:B------:R-:W-:Y:S02]  /*1830*/  @!P1 IMAD R10, R238, c[0x0][0x17c], R10 ;  /* 0x00005f00ee0a9a24 */ /* 0x000fe400078e020a */
[----:B------:R-:W-:Y:S02]  /*1840*/  IMAD.SHL.U32 R11, R3, 0x8, RZ ;  /* 0x00000008030b7824 */ /* 0x000fe400078e00ff */
[----:B------:R-:W-:Y:S02]  /*1850*/  @!P1 IMAD.MOV.U32 R6, RZ, RZ, R20 ;  /* 0x000000ffff069224 */ /* 0x000fe400078e0014 */
[----:B------:R-:W-:Y:S01]  /*1860*/  @!P1 IMAD.IADD R5, R21, 0x1, R10 ;  /* 0x0000000115059824 */ /* 0x000fe200078e020a */
[C---:B------:R-:W-:Y:S01]  /*1870*/  IADD3 R18, P2, R11.reuse, R18, RZ ;  /* 0x000000120b127210 */ /* 0x040fe20007f5e0ff */
[----:B------:R-:W-:Y:S01]  /*1880*/  IMAD R24, R16, c[0x0][0x1ac], R24 ;  /* 0x00006b0010187a24 */ /* 0x000fe200078e0218 */
[----:B------:R-:W-:Y:S01]  /*1890*/  SHF.R.S32.HI R10, RZ, 0x1f, R11 ;  /* 0x0000001fff0a7819 */ /* 0x000fe2000001140b */
[----:B------:R-:W-:Y:S01]  /*18a0*/  IMAD.WIDE R32, R32, 0x40, R8 ;  /* 0x0000004020207825 */ /* 0x000fe200078e0208 */
[----:B------:R-:W-:-:S02]  /*18b0*/  IADD3 R6, P1, R11, R6, RZ ;  /* 0x000000060b067210 */ /* 0x000fc40007f3e0ff */
[----:B------:R-:W-:Y:S01]  /*18c0*/  IADD3 R96, P5, R11, R96, RZ ;  /* 0x000000600b607210 */ /* 0x000fe20007fbe0ff */
[C---:B------:R-:W-:Y:S02]  /*18d0*/  IMAD.X R19, R10.reuse, 0x1, R7, P2 ;  /* 0x000000010a137824 */ /* 0x040fe400010e0607 */
[----:B------:R-:W-:Y:S01]  /*18e0*/  IMAD.X R7, R10, 0x1, R5, P1 ;  /* 0x000000010a077824 */ /* 0x000fe200008e0605 */
[C---:B------:R-:W-:Y:S01]  /*18f0*/  IADD3 R5, R8.reuse, 0x30, RZ ;  /* 0x0000003008057810 */ /* 0x040fe20007ffe0ff */
[C---:B------:R-:W-:Y:S01]  /*1900*/  IMAD.SHL.U32 R237, R8.reuse, 0x40, RZ ;  /* 0x0000004008ed7824 */ /* 0x040fe200078e00ff */
[-C--:B------:R-:W-:Y:S01]  /*1910*/  ISETP.GE.AND P1, PT, R8, R235.reuse, PT ;  /* 0x000000eb0800720c */ /* 0x080fe20003f26270 */
[----:B------:R-:W-:Y:S01]  /*1920*/  IMAD.WIDE.U32 R16, R16, c[0x0][0x1a8], R6 ;  /* 0x00006a0010107a25 */ /* 0x000fe200078e0006 */
[C---:B------:R-:W-:Y:S02]  /*1930*/  IADD3 R7, R8.reuse, 0x10, RZ ;  /* 0x0000001008077810 */ /* 0x040fe40007ffe0ff */
[----:B------:R-:W-:Y:S01]  /*1940*/  IADD3 R6, R8, 0x20, RZ ;  /* 0x0000002008067810 */ /* 0x000fe20007ffe0ff */
[----:B------:R-:W-:Y:S01]  /*1950*/  IMAD.WIDE.U32 R12, R12, c[0x0][0x1b8], R18 ;  /* 0x00006e000c0c7a25 */ /* 0x000fe200078e0012 */
[----:B------:R-:W-:-:S02]  /*1960*/  ISETP.GE.AND P2, PT, R7, R235, PT ;  /* 0x000000eb0700720c */ /* 0x000fc40003f46270 */
[-C--:B------:R-:W-:Y:S01]  /*1970*/  ISETP.GE.AND P4, PT, R5, R235.reuse, PT ;  /* 0x000000eb0500720c */ /* 0x080fe20003f86270 */
[----:B------:R-:W-:Y:S01]  /*1980*/  IMAD.X R2, R9, 0x1, R2, P3 ;  /* 0x0000000109027824 */ /* 0x000fe200018e0602 */
[----:B------:R-:W-:Y:S01]  /*1990*/  ISETP.GE.AND P6, PT, R6, R235, PT ;  /* 0x000000eb0600720c */ /* 0x000fe20003fc6270 */
[----:B------:R-:W-:Y:S01]  /*19a0*/  IMAD.IADD R31, R13, 0x1, R30 ;  /* 0x000000010d1f7824 */ /* 0x000fe200078e021e */
[----:B------:R-:W-:Y:S01]  /*19b0*/  LOP3.LUT R237, R237, 0x1c0, RZ, 0xc0, !PT ;  /* 0x000001c0eded7812 */ /* 0x000fe200078ec0ff */
[----:B------:R-:W-:Y:S02]  /*19c0*/  IMAD R2, R2, c[0x0][0x1a0], RZ ;  /* 0x0000680002027a24 */ /* 0x000fe400078e02ff */
[----:B------:R-:W-:Y:S01]  /*19d0*/  IMAD.MOV.U32 R30, RZ, RZ, R12 ;  /* 0x000000ffff1e7224 */ /* 0x000fe200078e000c */
[----:B------:R-:W-:Y:S01]  /*19e0*/  LOP3.LUT R11, R237, 0x38, R11, 0xf8, !PT ;  /* 0x00000038ed0b7812 */ /* 0x000fe200078ef80b */
[C---:B------:R-:W-:Y:S01]  /*19f0*/  IMAD R2, R14.reuse, c[0x0][0x1a4], R2 ;  /* 0x000069000e027a24 */ /* 0x040fe200078e0202 */
[----:B------:R-:W-:Y:S01]  /*1a00*/  SHF.R.U32.HI R237, RZ, 0x3, R237 ;  /* 0x00000003ffed7819 */ /* 0x000fe200000116ed */
[----:B------:R-:W-:Y:S01]  /*1a10*/  IMAD.WIDE.U32 R14, R14, c[0x0][0x1a0], R30 ;  /* 0x000068000e0e7a25 */ /* 0x000fe200078e001e */
[----:B------:R-:W-:-:S02]  /*1a20*/  @!P2 IADD3 R22, P3, R32, 0x10, RZ ;  /* 0x000000102016a810 */ /* 0x000fc40007f7e0ff */
[----:B------:R-:W-:Y:S01]  /*1a30*/  LOP3.LUT R237, R11, R237, RZ, 0x3c, !PT ;  /* 0x000000ed0bed7212 */ /* 0x000fe200078e3cff */
[----:B------:R-:W-:Y:S01]  /*1a40*/  IMAD.X R97, R10, 0x1, R0, P5 ;  /* 0x000000010a617824 */ /* 0x000fe200028e0600 */
[C---:B------:R-:W-:Y:S01]  /*1a50*/  @!P6 IADD3 R20, P5, R32.reuse, 0x20, RZ ;  /* 0x000000202014e810 */ /* 0x040fe20007fbe0ff */
[--C-:B------:R-:W-:Y:S01]  /*1a60*/  @!P2 IMAD.X R12, RZ, RZ, R33.reuse, P3 ;  /* 0x000000ffff0ca224 */ /* 0x100fe200018e0621 */
[----:B------:R-:W-:Y:S01]  /*1a70*/  @!P4 IADD3 R18, P3, R32, 0x30, RZ ;  /* 0x000000302012c810 */ /* 0x000fe20007f7e0ff */
[----:B------:R-:W-:Y:S02]  /*1a80*/  IMAD.IADD R25, R17, 0x1, R24 ;  /* 0x0000000111197824 */ /* 0x000fe400078e0218 */
[----:B------:R-:W-:Y:S02]  /*1a90*/  IMAD.IADD R2, R15, 0x1, R2 ;  /* 0x000000010f027824 */ /* 0x000fe400078e0202 */
[----:B------:R-:W-:Y:S01]  /*1aa0*/  @!P4 IMAD.X R11, RZ, RZ, R33, P3 ;  /* 0x000000ffff0bc224 */ /* 0x000fe200018e0621 */
[----:B------:R-:W-:Y:S01]  /*1ab0*/  LEA R242, P3, R14, c[0x0][0x170], 0x1 ;  /* 0x00005c000ef27a11 */ /* 0x000fe200078608ff */
[----:B------:R-:W-:-:S02]  /*1ac0*/  @!P2 IMAD R12, R12, c[0x0][0x190], RZ ;  /* 0x000064000c0caa24 */ /* 0x000fc400078e02ff */
[----:B------:R-:W-:Y:S01]  /*1ad0*/  @!P1 IMAD.MOV.U32 R24, RZ, RZ, R16 ;  /* 0x000000ffff189224 */ /* 0x000fe200078e0010 */
[----:B------:R-:W-:Y:S01]  /*1ae0*/  LEA.HI.X R243, R14, c[0x0][0x174], R2, 0x1, P3 ;  /* 0x00005d000ef37a11 */ /* 0x000fe200018f0c02 */
[----:B------:R-:W-:Y:S01]  /*1af0*/  @!P2 IMAD.MOV.U32 R28, RZ, RZ, R16 ;  /* 0x000000ffff1ca224 */ /* 0x000fe200078e0010 */
[----:B------:R-:W-:Y:S01]  /*1b00*/  LEA.HI R2, R4, R102, RZ, 0x6 ;  /* 0x0000006604027211 */ /* 0x000fe200078f30ff */
[----:B------:R-:W-:Y:S02]  /*1b10*/  @!P2 IMAD.MOV.U32 R29, RZ, RZ, R25 ;  /* 0x000000ffff1da224 */ /* 0x000fe400078e0019 */
[----:B------:R-:W-:Y:S02]  /*1b20*/  @!P1 IMAD R10, R33, c[0x0][0x190], RZ ;  /* 0x00006400210a9a24 */ /* 0x000fe400078e02ff */
[----:B------:R-:W-:Y:S02]  /*1b30*/  @!P6 IMAD.X R0, RZ, RZ, R33, P5 ;  /* 0x000000ffff00e224 */ /* 0x000fe400028e0621 */
[----:B------:R-:W-:-:S02]  /*1b40*/  @!P6 IMAD.MOV.U32 R27, RZ, RZ, R25 ;  /* 0x000000ffff1be224 */ /* 0x000fc400078e0019 */
[--C-:B------:R-:W-:Y:S02]  /*1b50*/  @!P4 IMAD.MOV.U32 R17, RZ, RZ, R25.reuse ;  /* 0x000000ffff11c224 */ /* 0x100fe400078e0019 */
[----:B------:R-:W-:Y:S02]  /*1b60*/  @!P2 IMAD R12, R22, c[0x0][0x194], R12 ;  /* 0x00006500160caa24 */ /* 0x000fe400078e020c */
[----:B------:R-:W-:Y:S02]  /*1b70*/  @!P4 IMAD R11, R11, c[0x0][0x190], RZ ;  /* 0x000064000b0bca24 */ /* 0x000fe400078e02ff */
[C---:B------:R-:W-:Y:S02]  /*1b80*/  @!P1 IMAD R10, R32.reuse, c[0x0][0x194], R10 ;  /* 0x00006500200a9a24 */ /* 0x040fe400078e020a */
[----:B------:R-:W-:-:S04]  /*1b90*/  @!P1 IMAD.WIDE.U32 R24, R32, c[0x0][0x190], R24 ;  /* 0x0000640020189a25 */ /* 0x000fc800078e0018 */
[----:B------:R-:W-:Y:S02]  /*1ba0*/  @!P6 IMAD R0, R0, c[0x0][0x190], RZ ;  /* 0x000064000000ea24 */ /* 0x000fe400078e02ff */
[----:B------:R-:W-:-:S04]  /*1bb0*/  @!P2 IMAD.WIDE.U32 R22, R22, c[0x0][0x190], R28 ;  /* 0x000064001616aa25 */ /* 0x000fc800078e001c */
[----:B------:R-:W-:Y:S01]  /*1bc0*/  @!P6 IMAD.MOV.U32 R26, RZ, RZ, R16 ;  /* 0x000000ffff1ae224 */ /* 0x000fe200078e0010 */
        /* <DEDUP_REMOVED lines=12> */
[----:B------:R-:W-:Y:S01]  /*1c90*/  IMAD.SHL.U32 R92, R166, 0x40, RZ ;  /* 0x00000040a65c7824 */ /* 0x000fe200078e00ff */
[----:B------:R-:W-:Y:S01]  /*1ca0*/  @!P6 LEA R12, P5, R20, c[0x0][0x160], 0x1 ;  /* 0x00005800140cea11 */ /* 0x000fe200078a08ff */
[----:B------:R-:W-:Y:S01]  /*1cb0*/  @!P6 IMAD.IADD R0, R21, 0x1, R0 ;  /* 0x000000011500e824 */ /* 0x000fe200078e0200 */
[----:B------:R-:W-:Y:S01]  /*1cc0*/  @!P4 LEA R10, P3, R18, c[0x0][0x160], 0x1 ;  /* 0x00005800120aca11 */ /* 0x000fe200078608ff */
[----:B------:R-:W-:-:S02]  /*1cd0*/  IMAD.IADD R2, R101, 0x1, -R92 ;  /* 0x0000000165027824 */ /* 0x000fc400078e0a5c */
        /* <DEDUP_REMOVED lines=38> */
[----:B------:R-:W-:Y:S02]  /*1f40*/  ISETP.GE.AND P4, PT, R7, R2, PT ;  /* 0x000000020700720c */ /* 0x000fe40003f86270 */
[----:B------:R-:W-:Y:S01]  /*1f50*/  LEA.HI R7, R4, R102, RZ, 0x4 ;  /* 0x0000006604077211 */ /* 0x000fe200078f20ff */
[----:B------:R-:W-:Y:S01]  /*1f60*/  IMAD.SHL.U32 R9, R0, 0x20, RZ ;  /* 0x0000002000097824 */ /* 0x000fe200078e00ff */
[C---:B---3--:R-:W-:Y:S02]  /*1f70*/  @!P2 IADD3 R12, P1, R96.reuse, R14, RZ ;  /* 0x0000000e600ca210 */ /* 0x048fe40007f3e0ff */
[----:B------:R-:W-:Y:S02]  /*1f80*/  @!P3 LEA R14, P6, R96, c[0x0][0x168], 0x1 ;  /* 0x00005a00600eba11 */ /* 0x000fe400078c08ff */
[----:B------:R-:W-:-:S02]  /*1f90*/  @!P2 IADD3.X R9, R99, R15, R9, P1, !PT ;  /* 0x0000000f6309a210 */ /* 0x000fc40000ffe409 */
[----:B------:R-:W-:Y:S02]  /*1fa0*/  @!P3 LEA.HI.X R15, R96, c[0x0][0x16c], R99, 0x1, P6 ;  /* 0x00005b00600fba11 */ /* 0x000fe400030f0c63 */
[----:B------:R-:W-:-:S03]  /*1fb0*/  ISETP.GE.AND P6, PT, R5, R2, PT ;  /* 0x000000020500720c */ /* 0x000fc60003fc6270 */
[----:B------:R1:W-:Y:S04]  /*1fc0*/  @!P3 LDGSTS.E.BYPASS.LTC128B.128 [R237+0x8000], [R14.64] ;  /* 0x080000000eedbfae */ /* 0x0003e8000b901d4c */
[----:B------:R1:W-:Y:S01]  /*1fd0*/  @!P3 LDGSTS.E.BYPASS.LTC128B.128 [R237+0xa000], [R14.64+0x80] ;  /* 0x0a0000800eedbfae */ /* 0x0003e2000b901d4c */
[----:B----4-:R-:W-:-:S03]  /*1fe0*/  @!P2 LEA R10, P1, R12, c[0x0][0x168], 0x1 ;  /* 0x00005a000c0aaa11 */ /* 0x010fc600078208ff */
[----:B------:R1:W-:Y:S01]  /*1ff0*/  @!P3 LDGSTS.E.BYPASS.LTC128B.128 [R237+0xc000], [R14.64+0x100] ;  /* 0x0c0001000eedbfae */ /* 0x0003e2000b901d4c */
[----:B------:R-:W-:Y:S01]  /*2000*/  @!P2 LEA.HI.X R11, R12, c[0x0][0x16c], R9, 0x1, P1 ;  /* 0x00005b000c0baa11 */ /* 0x000fe200008f0c09 */
[----:B------:R-:W-:Y:S02]  /*2010*/  @!P6 IMAD.MOV.U32 R98, RZ, RZ, R96 ;  /* 0x000000ffff62e224 */ /* 0x000fe400078e0060 */
[----:B------:R1:W-:Y:S01]  /*2020*/  @!P3 LDGSTS.E.BYPASS.LTC128B.128 [R237+0xe000], [R14.64+0x180] ;  /* 0x0e0001800eedbfae */ /* 0x0003e2000b901d4c */
[----:B------:R-:W-:Y:S01]  /*2030*/  @!P6 IMAD R9, R0, 0x30, RZ ;  /* 0x000000300009e824 */ /* 0x000fe200078e02ff */
[-C--:B------:R-:W-:Y:S01]  /*2040*/  ISETP.GE.AND P3, PT, R6, R2.reuse, PT ;  /* 0x000000020600720c */ /* 0x080fe20003f66270 */
[----:B------:R-:W-:Y:S01]  /*2050*/  IMAD.MOV.U32 R0, RZ, RZ, 0x20 ;  /* 0x00000020ff007424 */ /* 0x000fe200078e00ff */
[----:B------:R2:W-:Y:S01]  /*2060*/  @!P5 LDGSTS.E.BYPASS.LTC128B.128 [R237+0x8800], [R16.64] ;  /* 0x0880000010eddfae */ /* 0x0005e2000b901d4c */
[----:B------:R-:W-:Y:S02]  /*2070*/  LOP3.LUT R6, R7, 0xfffffff0, RZ, 0xc0, !PT ;  /* 0xfffffff007067812 */ /* 0x000fe400078ec0ff */
[----:B------:R-:W-:Y:S01]  /*2080*/  SHF.R.S32.HI R7, RZ, 0x4, R7 ;  /* 0x00000004ff077819 */ /* 0x000fe20000011407 */
        /* <DEDUP_REMOVED lines=15> */
[----:B------:R-:W-:Y:S01]  /*2180*/  LEA.HI R9, R7, R7, RZ, 0x1 ;  /* 0x0000000707097211 */ /* 0x000fe200078f08ff */
[----:B------:R-:W-:Y:S01]  /*2190*/  IMAD R5, R0, c[0x0][0x1a4], RZ ;  /* 0x0000690000057a24 */ /* 0x000fe200078e02ff */
[----:B------:R-:W-:Y:S01]  /*21a0*/  SHF.R.S32.HI R100, RZ, 0x1f, R2 ;  /* 0x0000001fff647819 */ /* 0x000fe20000011402 */
[----:B------:R1:W-:Y:S01]  /*21b0*/  @!P6 LDGSTS.E.BYPASS.LTC128B.128 [R237+0x9800], [R12.64] ;  /* 0x098000000cedefae */ /* 0x0003e2000b901d4c */
[----:B------:R-:W-:-:S02]  /*21c0*/  LOP3.LUT R6, R233, 0x8, R6, 0xf8, !PT ;  /* 0x00000008e9067812 */ /* 0x000fc400078ef806 */
[----:B------:R-:W-:Y:S01]  /*21d0*/  LEA.HI R100, R100, R2, RZ, 0x3 ;  /* 0x0000000264647211 */ /* 0x000fe200078f18ff */
[----:B------:R1:W-:Y:S01]  /*21e0*/  @!P6 LDGSTS.E.BYPASS.LTC128B.128 [R237+0xb800], [R12.64+0x80] ;  /* 0x0b8000800cedefae */ /* 0x0003e2000b901d4c */
[----:B------:R-:W-:Y:S02]  /*21f0*/  LOP3.LUT R9, R9, 0xfffffffe, RZ, 0xc0, !PT ;  /* 0xfffffffe09097812 */ /* 0x000fe400078ec0ff */
[----:B------:R-:W-:Y:S01]  /*2200*/  LOP3.LUT R8, R100, 0xfffffff8, RZ, 0xc0, !PT ;  /* 0xfffffff864087812 */ /* 0x000fe200078ec0ff */
[----:B------:R1:W-:Y:S01]  /*2210*/  @!P6 LDGSTS.E.BYPASS.LTC128B.128 [R237+0xd800], [R12.64+0x100] ;  /* 0x0d8001000cedefae */ /* 0x0003e2000b901d4c */
[----:B------:R-:W-:Y:S01]  /*2220*/  SHF.R.U32.HI R233, RZ, 0x3, R233 ;  /* 0x00000003ffe97819 */ /* 0x000fe200000116e9 */
[----:B------:R-:W-:Y:S02]  /*2230*/  IMAD.IADD R7, R7, 0x1, -R9 ;  /* 0x0000000107077824 */ /* 0x000fe400078e0a09 */
[----:B------:R1:W-:Y:S01]  /*2240*/  @!P6 LDGSTS.E.BYPASS.LTC128B.128 [R237+0xf800], [R12.64+0x180] ;  /* 0x0f8001800cedefae */ /* 0x0003e2000b901d4c */
[----:B------:R-:W-:Y:S01]  /*2250*/  IMAD.IADD R2, R2, 0x1, -R8 ;  /* 0x0000000102027824 */ /* 0x000fe200078e0a08 */
[----:B------:R-:W-:Y:S01]  /*2260*/  LOP3.LUT R233, R6, R233, RZ, 0x3c, !PT ;  /* 0x000000e906e97212 */ /* 0x000fe200078e3cff */
[----:B------:R-:W-:Y:S01]  /*2270*/  @!P2 IMAD.MOV.U32 R6, RZ, RZ, c[0x0][0x1a4] ;  /* 0x00006900ff06a624 */ /* 0x000fe200078e00ff */
[----:B------:R-:W0:Y:S01]  /*2280*/  LDGDEPBAR ;  /* 0x00000000000079af */ /* 0x000e220000000000 */
[----:B------:R-:W-:Y:S01]  /*2290*/  IMAD.SHL.U32 R95, R2, 0x40, RZ ;  /* 0x00000040025f7824 */ /* 0x000fe200078e00ff */
[----:B------:R-:W-:Y:S01]  /*22a0*/  LEA.HI R8, R4, R102, RZ, 0x5 ;  /* 0x0000006604087211 */ /* 0x000fe200078f28ff */
[----:B---3--:R-:W-:-:S03]  /*22b0*/  IMAD.WIDE.U32 R10, R0, c[0x0][0x1a0], RZ ;  /* 0x00006800000a7a25 */ /* 0x008fc600078e00ff */
[----:B------:R-:W-:Y:S01]  /*22c0*/  LOP3.LUT R95, R95, 0x1c0, RZ, 0xc0, !PT ;  /* 0x000001c05f5f7812 */ /* 0x000fe200078ec0ff */
[C---:B------:R-:W-:Y:S01]  /*22d0*/  IMAD R233, R7.reuse, 0x200, R233 ;  /* 0x0000020007e97824 */ /* 0x040fe200078e02e9 */
[----:B------:R-:W-:Y:S01]  /*22e0*/  @!P4 IADD3 R10, P1, R242, R10, RZ ;  /* 0x0000000af20ac210 */ /* 0x000fe20007f3e0ff */
[----:B------:R-:W-:Y:S02]  /*22f0*/  IMAD.SHL.U32 R7, R7, 0x8, RZ ;  /* 0x0000000807077824 */ /* 0x000fe400078e00ff */
[----:B------:R-:W-:Y:S01]  /*2300*/  @!P2 IMAD R6, R6, 0x60, RZ ;  /* 0x000000600606a824 */ /* 0x000fe200078e02ff */
[----:B------:R-:W-:Y:S01]  /*2310*/  @!P4 IADD3.X R11, R243, R11, R5, P1, !PT ;  /* 0x0000000bf30bc210 */ /* 0x000fe20000ffe405 */
[----:B------:R-:W-:Y:S01]  /*2320*/  @!P3 IMAD.MOV.U32 R5, RZ, RZ, c[0x0][0x1a0] ;  /* 0x00006800ff05b624 */ /* 0x000fe200078e00ff */
[----:B------:R-:W-:Y:S01]  /*2330*/  LOP3.LUT R7, R95, 0x8, R7, 0xf8, !PT ;  /* 0x000000085f077812 */ /* 0x000fe200078ef807 */
[----:B------:R-:W-:Y:S01]  /*2340*/  IMAD.SHL.U32 R100, R100, 0x40, RZ ;  /* 0x0000004064647824 */ /* 0x000fe200078e00ff */
[----:B------:R-:W-:Y:S01]  /*2350*/  SHF.R.U32.HI R95, RZ, 0x3, R95 ;  /* 0x00000003ff5f7819 */ /* 0x000fe2000001165f */
[----:B------:R-:W-:Y:S01]  /*2360*/  @!P3 IMAD.MOV.U32 R4, RZ, RZ, c[0x0][0x1a4] ;  /* 0x00006900ff04b624 */ /* 0x000fe200078e00ff */
[----:B------:R-:W-:Y:S01]  /*2370*/  @!P3 LEA R14, P1, R5, R242, 0x6 ;  /* 0x000000f2050eb211 */ /* 0x000fe200078230ff */
[----:B------:R-:W-:Y:S01]  /*2380*/  IMAD.SHL.U32 R233, R233, 0x2, RZ ;  /* 0x00000002e9e97824 */ /* 0x000fe200078e00ff */
[----:B------:R-:W-:Y:S01]  /*2390*/  LOP3.LUT R100, R100, 0xfffffe00, RZ, 0xc0, !PT ;  /* 0xfffffe0064647812 */ /* 0x000fe200078ec0ff */
[----:B------:R-:W-:Y:S01]  /*23a0*/  IMAD.SHL.U32 R102, R102, 0x2, RZ ;  /* 0x0000000266667824 */ /* 0x000fe200078e00ff */
[----:B------:R-:W-:Y:S01]  /*23b0*/  LOP3.LUT R95, R7, R95, RZ, 0x3c, !PT ;  /* 0x0000005f075f7212 */ /* 0x000fe200078e3cff */
[----:B-1----:R-:W-:Y:S01]  /*23c0*/  @!P2 IMAD.MOV.U32 R12, RZ, RZ, c[0x0][0x1a0] ;  /* 0x00006800ff0ca624 */ /* 0x002fe200078e00ff */
[----:B------:R-:W-:-:S04]  /*23d0*/  DEPBAR.LE SB0, 0x0 ;  /* 0x000080000000791a */ /* 0x000fc80000000000 */
[----:B------:R-:W-:Y:S01]  /*23e0*/  BAR.SYNC.DEFER_BLOCKING 0x0 ;  /* 0x0000000000007b1d */ /* 0x000fe20000010000 */
[----:B------:R-:W-:Y:S01]  /*23f0*/  @!P2 IMAD.WIDE.U32 R12, R12, 0x60, R242 ;  /* 0x000000600c0ca825 */ /* 0x000fe200078e00f2 */
[----:B------:R-:W-:Y:S02]  /*2400*/  @!P3 LEA.HI.X R15, R5, R243, R4, 0x6, P1 ;  /* 0x000000f3050fb211 */ /* 0x000fe400008f3404 */
[----:B------:R-:W-:Y:S01]  /*2410*/  IADD3 R231, R233, 0x8020, RZ ;  /* 0x00008020e9e77810 */ /* 0x000fe20007ffe0ff */
[----:B------:R-:W-:Y:S01]  /*2420*/  @!P2 IMAD.IADD R13, R13, 0x1, R6 ;  /* 0x000000010d0da824 */ /* 0x000fe200078e0206 */
[----:B------:R-:W-:Y:S02]  /*2430*/  SHF.R.S32.HI R6, RZ, 0x5, R8 ;  /* 0x00000005ff067819 */ /* 0x000fe40000011408 */
[----:B------:R-:W-:-:S03]  /*2440*/  LOP3.LUT R228, R95, R100, RZ, 0xfc, !PT ;  /* 0x000000645fe47212 */ /* 0x000fc600078efcff */
        /* <DEDUP_REMOVED lines=300> */
[----:B------:R-:W-:Y:S01]  /*3710*/  MUFU.TANH R30, R30 ;  /* 0x0000001e001e7308 */ /* 0x000fe20000002400 */
[----:B-1----:R-:W-:Y:S07]  /*3720*/  HMMA.16816.F32.BF16 R52, R24, R12, R52 ;  /* 0x0000000c1834723c */ /* 0x002fee0000041834 */
[----:B------:R-:W1:Y:S01]  /*3730*/  MUFU.TANH R29, R29 ;  /* 0x0000001d001d7308 */ /* 0x000e620000002400 */
[----:B------:R-:W-:-:S06]  /*3740*/  LOP3.LUT R13, R102, 0x6, RZ, 0xc0, !PT ;  /* 0x00000006660d7812 */ /* 0x000fcc00078ec0ff */
[----:B------:R-:W-:Y:S01]  /*3750*/  HMMA.16816.F32.BF16 R40, R8, R58, R40 ;  /* 0x0000003a0828723c */ /* 0x000fe20000041828 */
[----:B------:R-:W-:Y:S01]  /*3760*/  MUFU.TANH R31, R31 ;  /* 0x0000001f001f7308 */ /* 0x000fe20000002400 */
[----:B------:R-:W-:-:S05]  /*3770*/  IMAD.IADD R13, R92, 0x1, R13 ;  /* 0x000000015c0d7824 */ /* 0x000fca00078e020d */
[CC--:B------:R-:W-:Y:S02]  /*3780*/  ISETP.GE.AND P6, PT, R13.reuse, R101.reuse, PT ;  /* 0x000000650d00720c */ /* 0x0c0fe40003fc6270 */
[----:B------:R-:W-:Y:S02]  /*3790*/  IADD3 R12, R13, 0x1, RZ ;  /* 0x000000010d0c7810 */ /* 0x000fe40007ffe0ff */
[----:B--2---:R-:W-:Y:S02]  /*37a0*/  FSEL R45, R45, -INF , !P6 ;  /* 0xff8000002d2d7808 */ /* 0x004fe40007000000 */
[----:B------:R-:W-:Y:S01]  /*37b0*/  FSEL R3, R3, -INF , !P6 ;  /* 0xff80000003037808 */ /* 0x000fe20007000000 */
[----:B----4-:R-:W-:Y:S01]  /*37c0*/  HMMA.16816.F32.BF16 R52, R8, R4, R52 ;  /* 0x000000040834723c */ /* 0x010fe20000041834 */
[----:B------:R-:W-:Y:S02]  /*37d0*/  ISETP.GE.AND P5, PT, R12, R101, PT ;  /* 0x000000650c00720c */ /* 0x000fe40003fa6270 */
[----:B------:R-:W-:-:S02]  /*37e0*/  IADD3 R12, R13, 0x8, RZ ;  /* 0x000000080d0c7810 */ /* 0x000fc40007ffe0ff */
[----:B------:R-:W-:Y:S02]  /*37f0*/  FSEL R46, R46, -INF , !P5 ;  /* 0xff8000002e2e7808 */ /* 0x000fe40006800000 */
[C---:B------:R-:W-:Y:S01]  /*3800*/  IADD3 R4, R13.reuse, 0x10, RZ ;  /* 0x000000100d047810 */ /* 0x040fe20007ffe0ff */
[C---:B---3--:R-:W-:Y:S01]  /*3810*/  HMMA.16816.F32.BF16 R60, R8.reuse, R16, R60 ;  /* 0x00000010083c723c */ /* 0x048fe2000004183c */
[----:B------:R-:W-:Y:S01]  /*3820*/  FSEL R44, R44, -INF , !P5 ;  /* 0xff8000002c2c7808 */ /* 0x000fe20006800000 */
[----:B------:R-:W-:Y:S01]  /*3830*/  FMUL.FTZ R32, R40, c[0x0][0x2ec] ;  /* 0x0000bb0028207a20 */ /* 0x000fe20000410000 */
[-C--:B------:R-:W-:Y:S01]  /*3840*/  ISETP.GE.AND P3, PT, R4, R101.reuse, PT ;  /* 0x000000650400720c */ /* 0x080fe20003f66270 */
[----:B------:R-:W-:Y:S01]  /*3850*/  FMUL.FTZ R33, R42, c[0x0][0x2ec] ;  /* 0x0000bb002a217a20 */ /* 0x000fe20000410000 */
[----:B------:R-:W-:Y:S01]  /*3860*/  IADD3 R4, R13, 0x11, RZ ;  /* 0x000000110d047810 */ /* 0x000fe20007ffe0ff */
[----:B------:R-:W-:Y:S01]  /*3870*/  FMUL.FTZ R20, R41, c[0x0][0x2ec] ;  /* 0x0000bb0029147a20 */ /* 0x000fe20000410000 */
[-C--:B------:R-:W-:Y:S01]  /*3880*/  ISETP.GE.AND P2, PT, R12, R101.reuse, PT ;  /* 0x000000650c00720c */ /* 0x080fe20003f46270 */
[----:B------:R-:W-:Y:S01]  /*3890*/  HMMA.16816.F32.BF16 R64, R8, R18, R64 ;  /* 0x000000120840723c */ /* 0x000fe20000041840 */
[----:B------:R-:W-:Y:S01]  /*38a0*/  ISETP.GE.AND P1, PT, R4, R101, PT ;  /* 0x000000650400720c */ /* 0x000fe20003f26270 */
[----:B------:R-:W-:Y:S01]  /*38b0*/  FMUL.FTZ R21, R43, c[0x0][0x2ec] ;  /* 0x0000bb002b157a20 */ /* 0x000fe20000410000 */
[C---:B------:R-:W-:Y:S01]  /*38c0*/  IADD3 R4, R13.reuse, 0x18, RZ ;  /* 0x000000180d047810 */ /* 0x040fe20007ffe0ff */
[----:B------:R-:W-:Y:S01]  /*38d0*/  MUFU.TANH R32, R32 ;  /* 0x0000002000207308 */ /* 0x000fe20000002400 */
[----:B------:R-:W-:-:S02]  /*38e0*/  IADD3 R5, R13, 0x9, RZ ;  /* 0x000000090d057810 */ /* 0x000fc40007ffe0ff */
[-C--:B------:R-:W-:Y:S01]  /*38f0*/  ISETP.GE.AND P6, PT, R4, R101.reuse, PT ;  /* 0x000000650400720c */ /* 0x080fe20003fc6270 */
[----:B------:R-:W-:Y:S01]  /*3900*/  HMMA.16816.F32.BF16 R16, R24, R14, R76 ;  /* 0x0000000e1810723c */ /* 0x000fe2000004184c */
[----:B------:R-:W-:Y:S01]  /*3910*/  IADD3 R4, R13, 0x19, RZ ;  /* 0x000000190d047810 */ /* 0x000fe20007ffe0ff */
[----:B------:R-:W-:Y:S01]  /*3920*/  FMUL.FTZ R52, R52, c[0x0][0x2ec] ;  /* 0x0000bb0034347a20 */ /* 0x000fe20000410000 */
[----:B------:R-:W-:Y:S01]  /*3930*/  FSEL R57, R57, -INF , !P2 ;  /* 0xff80000039397808 */ /* 0x000fe20005000000 */
[----:B------:R-:W-:Y:S01]  /*3940*/  MUFU.TANH R33, R33 ;  /* 0x0000002100217308 */ /* 0x000fe20000002400 */
[-C--:B------:R-:W-:Y:S01]  /*3950*/  ISETP.GE.AND P5, PT, R4, R101.reuse, PT ;  /* 0x000000650400720c */ /* 0x080fe20003fa6270 */
[----:B------:R-:W-:Y:S01]  /*3960*/  FMUL.FTZ R53, R53, c[0x0][0x2ec] ;  /* 0x0000bb0035357a20 */ /* 0x000fe20000410000 */
[----:B------:R-:W-:Y:S01]  /*3970*/  IADD3 R4, R13, 0x20, RZ ;  /* 0x000000200d047810 */ /* 0x000fe20007ffe0ff */
[----:B------:R-:W-:Y:S01]  /*3980*/  FMUL.FTZ R60, R60, c[0x0][0x2ec] ;  /* 0x0000bb003c3c7a20 */ /* 0x000fe20000410000 */
[----:B------:R-:W-:Y:S01]  /*3990*/  FSEL R47, R47, -INF , !P2 ;  /* 0xff8000002f2f7808 */ /* 0x000fe20005000000 */
[----:B------:R-:W-:Y:S01]  /*39a0*/  FMUL.FTZ R62, R62, c[0x0][0x2ec] ;  /* 0x0000bb003e3e7a20 */ /* 0x000fe20000410000 */
[-C--:B------:R-:W-:Y:S01]  /*39b0*/  ISETP.GE.AND P4, PT, R5, R101.reuse, PT ;  /* 0x000000650500720c */ /* 0x080fe20003f86270 */
[----:B------:R-:W2:Y:S01]  /*39c0*/  MUFU.TANH R185, R60 ;  /* 0x0000003c00b97308 */ /* 0x000ea20000002400 */
[-C--:B------:R-:W-:Y:S01]  /*39d0*/  ISETP.GE.AND P2, PT, R4, R101.reuse, PT ;  /* 0x000000650400720c */ /* 0x080fe20003f46270 */
[----:B------:R-:W-:Y:S01]  /*39e0*/  FMUL.FTZ R61, R61, c[0x0][0x2ec] ;  /* 0x0000bb003d3d7a20 */ /* 0x000fe20000410000 */
[----:B------:R-:W-:Y:S01]  /*39f0*/  IADD3 R4, R13, 0x21, RZ ;  /* 0x000000210d047810 */ /* 0x000fe20007ffe0ff */
[----:B------:R-:W-:Y:S01]  /*3a00*/  FMUL.FTZ R63, R63, c[0x0][0x2ec] ;  /* 0x0000bb003f3f7a20 */ /* 0x000fe20000410000 */
[----:B------:R-:W-:Y:S01]  /*3a10*/  FSEL R72, R72, -INF , !P4 ;  /* 0xff80000048487808 */ /* 0x000fe20006000000 */
[----:B------:R-:W-:Y:S01]  /*3a20*/  FMUL.FTZ R64, R64, c[0x0][0x2ec] ;  /* 0x0000bb0040407a20 */ /* 0x000fe20000410000 */
[----:B------:R-:W-:Y:S01]  /*3a30*/  FSEL R56, R56, -INF , !P4 ;  /* 0xff80000038387808 */ /* 0x000fe20006000000 */
[----:B------:R-:W3:Y:S01]  /*3a40*/  MUFU.TANH R189, R62 ;  /* 0x0000003e00bd7308 */ /* 0x000ee20000002400 */
[----:B------:R-:W-:Y:S01]  /*3a50*/  ISETP.GE.AND P4, PT, R4, R101, PT ;  /* 0x000000650400720c */ /* 0x000fe20003f86270 */
[----:B------:R-:W-:Y:S01]  /*3a60*/  FMUL.FTZ R65, R65, c[0x0][0x2ec] ;  /* 0x0000bb0041417a20 */ /* 0x000fe20000410000 */
[----:B------:R-:W-:Y:S01]  /*3a70*/  IADD3 R4, R13, 0x28, RZ ;  /* 0x000000280d047810 */ /* 0x000fe20007ffe0ff */
[----:B------:R-:W-:Y:S01]  /*3a80*/  HMMA.16816.F32.BF16 R16, R8, R6, R16 ;  /* 0x000000060810723c */ /* 0x000fe20000041810 */
[----:B------:R-:W-:Y:S01]  /*3a90*/  FMUL.FTZ R66, R66, c[0x0][0x2ec] ;  /* 0x0000bb0042427a20 */ /* 0x000fe20000410000 */
[----:B-1----:R-:W-:Y:S01]  /*3aa0*/  FSEL R5, R29, -INF , !P1 ;  /* 0xff8000001d057808 */ /* 0x002fe20004800000 */
[----:B------:R-:W-:Y:S01]  /*3ab0*/  FMUL.FTZ R67, R67, c[0x0][0x2ec] ;  /* 0x0000bb0043437a20 */ /* 0x000fe20000410000 */
[----:B------:R-:W-:Y:S01]  /*3ac0*/  MUFU.TANH R20, R20 ;  /* 0x0000001400147308 */ /* 0x000fe20000002400 */
[----:B------:R-:W-:Y:S01]  /*3ad0*/  FMUL.FTZ R54, R54, c[0x0][0x2ec] ;  /* 0x0000bb0036367a20 */ /* 0x000fe20000410000 */
[----:B--2---:R-:W-:Y:S01]  /*3ae0*/  FSEL R185, R185, -INF , !P2 ;  /* 0xff800000b9b97808 */ /* 0x004fe20005000000 */
[----:B------:R-:W-:Y:S01]  /*3af0*/  FMUL.FTZ R55, R55, c[0x0][0x2ec] ;  /* 0x0000bb0037377a20 */ /* 0x000fe20000410000 */
[----:B------:R-:W-:-:S02]  /*3b00*/  FSEL R11, R30, -INF , !P3 ;  /* 0xff8000001e0b7808 */ /* 0x000fc40005800000 */
[----:B------:R-:W-:Y:S02]  /*3b10*/  FSEL R6, R28, -INF , !P3 ;  /* 0xff8000001c067808 */ /* 0x000fe40005800000 */
[----:B------:R-:W1:Y:S01]  /*3b20*/  MUFU.TANH R21, R21 ;  /* 0x0000001500157308 */ /* 0x000e620000002400 */
[----:B------:R-:W-:Y:S02]  /*3b30*/  ISETP.GE.AND P3, PT, R4, R101, PT ;  /* 0x000000650400720c */ /* 0x000fe40003f66270 */
[C---:B------:R-:W-:Y:S02]  /*3b40*/  IADD3 R4, R13.reuse, 0x29, RZ ;  /* 0x000000290d047810 */ /* 0x040fe40007ffe0ff */
[----:B------:R-:W-:Y:S02]  /*3b50*/  IADD3 R7, R13, 0x30, RZ ;  /* 0x000000300d077810 */ /* 0x000fe40007ffe0ff */
[----:B------:R-:W-:Y:S01]  /*3b60*/  FSEL R10, R31, -INF , !P1 ;  /* 0xff8000001f0a7808 */ /* 0x000fe20004800000 */
[----:B------:R-:W-:Y:S01]  /*3b70*/  MUFU.TANH R186, R61 ;  /* 0x0000003d00ba7308 */ /* 0x000fe20000002400 */
[----:B---3--:R-:W-:-:S02]  /*3b80*/  FSEL R189, R189, -INF , !P2 ;  /* 0xff800000bdbd7808 */ /* 0x008fc40005000000 */
[-C--:B------:R-:W-:Y:S01]  /*3b90*/  ISETP.GE.AND P1, PT, R4, R101.reuse, PT ;  /* 0x000000650400720c */ /* 0x080fe20003f26270 */
[----:B------:R-:W-:Y:S01]  /*3ba0*/  FMUL.FTZ R16, R16, c[0x0][0x2ec] ;  /* 0x0000bb0010107a20 */ /* 0x000fe20000410000 */
[----:B------:R-:W-:Y:S01]  /*3bb0*/  ISETP.GT.AND P2, PT, R166, R236, PT ;  /* 0x000000eca600720c */ /* 0x000fe20003f44270 */
[----:B------:R-:W-:Y:S01]  /*3bc0*/  FMUL.FTZ R18, R18, c[0x0][0x2ec] ;  /* 0x0000bb0012127a20 */ /* 0x000fe20000410000 */
[----:B------:R-:W-:Y:S01]  /*3bd0*/  FSEL R9, R33, -INF , !P6 ;  /* 0xff80000021097808 */ /* 0x000fe20007000000 */
[----:B------:R-:W2:Y:S01]  /*3be0*/  MUFU.TANH R190, R63 ;  /* 0x0000003f00be7308 */ /* 0x000ea20000002400 */
[----:B------:R-:W-:Y:S01]  /*3bf0*/  FMUL.FTZ R17, R17, c[0x0][0x2ec] ;  /* 0x0000bb0011117a20 */ /* 0x000fe20000410000 */
[----:B------:R-:W-:Y:S01]  /*3c00*/  FSEL R4, R32, -INF , !P6 ;  /* 0xff80000020047808 */ /* 0x000fe20007000000 */
[----:B------:R-:W-:Y:S01]  /*3c10*/  FMUL.FTZ R19, R19, c[0x0][0x2ec] ;  /* 0x0000bb0013137a20 */ /* 0x000fe20000410000 */
[----:B------:R-:W-:Y:S02]  /*3c20*/  ISETP.GE.AND P6, PT, R7, R101, PT ;  /* 0x000000650700720c */ /* 0x000fe40003fc6270 */
[----:B------:R-:W-:-:S02]  /*3c30*/  IADD3 R7, R13, 0x31, RZ ;  /* 0x000000310d077810 */ /* 0x000fc40007ffe0ff */
[----:B------:R-:W3:Y:S01]  /*3c40*/  MUFU.TANH R187, R64 ;  /* 0x0000004000bb7308 */ /* 0x000ee20000002400 */
[----:B-1----:R-:W-:Y:S02]  /*3c50*/  FSEL R8, R21, -INF , !P5 ;  /* 0xff80000015087808 */ /* 0x002fe40006800000 */
[----:B------:R-:W-:Y:S02]  /*3c60*/  FSEL R12, R20, -INF , !P5 ;  /* 0xff800000140c7808 */ /* 0x000fe40006800000 */
[----:B------:R-:W-:Y:S02]  /*3c70*/  ISETP.GE.AND P5, PT, R7, R101, PT ;  /* 0x000000650700720c */ /* 0x000fe40003fa6270 */
[C---:B------:R-:W-:Y:S01]  /*3c80*/  IADD3 R7, R13.reuse, 0x38, RZ ;  /* 0x000000380d077810 */ /* 0x040fe20007ffe0ff */
[----:B------:R-:W1:Y:S01]  /*3c90*/  MUFU.TANH R188, R65 ;  /* 0x0000004100bc7308 */ /* 0x000e620000002400 */
[----:B------:R-:W-:Y:S02]  /*3ca0*/  IADD3 R13, R13, 0x39, RZ ;  /* 0x000000390d0d7810 */ /* 0x000fe40007ffe0ff */
[----:B--2---:R-:W-:-:S02]  /*3cb0*/  FSEL R190, R190, -INF , !P4 ;  /* 0xff800000bebe7808 */ /* 0x004fc40006000000 */
[----:B------:R-:W-:Y:S02]  /*3cc0*/  FSEL R186, R186, -INF , !P4 ;  /* 0xff800000baba7808 */ /* 0x000fe40006000000 */
[----:B------:R-:W-:Y:S01]  /*3cd0*/  ISETP.GE.AND P4, PT, R7, R101, PT ;  /* 0x000000650700720c */ /* 0x000fe20003f86270 */
[----:B------:R-:W2:Y:S01]  /*3ce0*/  MUFU.TANH R191, R66 ;  /* 0x0000004200bf7308 */ /* 0x000ea20000002400 */
[----:B---3--:R-:W-:-:S07]  /*3cf0*/  FSEL R187, R187, -INF , !P3 ;  /* 0xff800000bbbb7808 */ /* 0x008fce0005800000 */
[----:B------:R-:W3:Y:S01]  /*3d00*/  MUFU.TANH R192, R67 ;  /* 0x0000004300c07308 */ /* 0x000ee20000002400 */
[----:B-1----:R-:W-:-:S07]  /*3d10*/  FSEL R188, R188, -INF , !P1 ;  /* 0xff800000bcbc7808 */ /* 0x002fce0004800000 */
[----:B------:R-:W1:Y:S01]  /*3d20*/  MUFU.TANH R198, R52 ;  /* 0x0000003400c67308 */ /* 0x000e620000002400 */
[----:B--2---:R-:W-:Y:S02]  /*3d30*/  FSEL R191, R191, -INF , !P3 ;  /* 0xff800000bfbf7808 */ /* 0x004fe40005800000 */
[----:B------:R-:W-:-:S05]  /*3d40*/  ISETP.GE.AND P3, PT, R13, R101, PT ;  /* 0x000000650d00720c */ /* 0x000fca0003f66270 */
[----:B------:R-:W2:Y:S01]  /*3d50*/  MUFU.TANH R197, R53 ;  /* 0x0000003500c57308 */ /* 0x000ea20000002400 */
[----:B---3--:R-:W-:Y:S02]  /*3d60*/  FSEL R192, R192, -INF , !P1 ;  /* 0xff800000c0c07808 */ /* 0x008fe40004800000 */
[----:B------:R-:W-:-:S04]  /*3d70*/  @!P2 LEA R244, P1, R96, c[0x0][0x168], 0x1 ;  /* 0x00005a0060f4aa11 */ /* 0x000fc800078208ff */
[----:B------:R-:W-:Y:S01]  /*3d80*/  @!P2 LEA.HI.X R239, R96, c[0x0][0x16c], R99, 0x1, P1 ;  /* 0x00005b0060efaa11 */ /* 0x000fe200008f0c63 */
        /* <DEDUP_REMOVED lines=11> */
[----:B---3--:R-:W-:Y:S02]  /*3e40*/  FSEL R170, R170, -INF , !P4 ;  /* 0xff800000aaaa7808 */ /* 0x008fe40006000000 */
[----:B-1----:R-:W-:Y:S02]  /*3e50*/  FSEL R168, R168, -INF , !P3 ;  /* 0xff800000a8a87808 */ /* 0x002fe40005800000 */
[----:B--2---:R-:W-:Y:S01]  /*3e60*/  FSEL R194, R194, -INF , !P3 ;  /* 0xff800000c2c27808 */ /* 0x004fe20005800000 */
        /* <DEDUP_REMOVED lines=61> */
.L_x_5144:
[----:B------:R-:W-:-:S04]  /*4240*/  LEA R7, -R93, RZ, 0x6 ;  /* 0x000000ff5d077211 */ /* 0x000fc800078e31ff */
[----:B------:R-:W-:Y:S02]  /*4250*/  SHF.R.S32.HI R13, RZ, 0x1f, R7 ;  /* 0x0000001fff0d7819 */ /* 0x000fe40000011407 */
.L_x_5145:
[----:B------:R-:W-:Y:S01]  /*4260*/  IADD3 R96, P1, R7, R96, RZ ;  /* 0x0000006007607210 */ /* 0x000fe20007f3e0ff */
[----:B------:R-:W-:Y:S02]  /*4270*/  IMAD.MOV.U32 R14, RZ, RZ, 0x5 ;  /* 0x00000005ff0e7424 */ /* 0x000fe400078e00ff */
[----:B------:R-:W-:Y:S01]  /*4280*/  IMAD.SHL.U32 R7, R93, 0x20, RZ ;  /* 0x000000205d077824 */ /* 0x000fe200078e00ff */
[C---:B------:R-:W-:Y:S01]  /*4290*/  LEA R244, P2, R96.reuse, c[0x0][0x168], 0x1 ;  /* 0x00005a0060f47a11 */ /* 0x040fe200078408ff */
        /* <DEDUP_REMOVED lines=31> */
.L_x_5143:
        /* <DEDUP_REMOVED lines=31> */
[----:B------:R-:W2:Y:S03]  /*4680*/  SHFL.BFLY PT, R14, R15, 0x2, 0x1f ;  /* 0x0c401f000f0e7f89 */ /* 0x000ea600000e0000 */
[-C--:B------:R-:W-:Y:S01]  /*4690*/  LEA R226, R2, R228.reuse, 0x1 ;  /* 0x000000e402e27211 */ /* 0x080fe200078e08ff */
[----:B------:R-:W3:Y:S01]  /*46a0*/  SHFL.BFLY PT, R13, R7, 0x2, 0x1f ;  /* 0x0c401f00070d7f89 */ /* 0x000ee200000e0000 */
[----:B------:R-:W-:-:S02]  /*46b0*/  LEA R225, R0, R228, 0x1 ;  /* 0x000000e400e17211 */ /* 0x000fc400078e08ff */
[----:B------:R-:W-:Y:S01]  /*46c0*/  LEA R224, R0, R226, 0x1 ;  /* 0x000000e200e07211 */ /* 0x000fe200078e08ff */
[----:B------:R-:W-:Y:S04]  /*46d0*/  LDSM.16.MT88.4 R156, [R228+0x10000] ;  /* 0x01000000e49c783b */ /* 0x000fe80000004200 */
[----:B------:R-:W-:Y:S04]  /*46e0*/  LDSM.16.MT88.4 R132, [R224+0x10000] ;  /* 0x01000000e084783b */ /* 0x000fe80000004200 */
[----:B------:R-:W-:Y:S04]  /*46f0*/  LDSM.16.MT88.4 R148, [R226+0x10000] ;  /* 0x01000000e294783b */ /* 0x000fe80000004200 */
[----:B------:R-:W-:Y:S01]  /*4700*/  LDSM.16.MT88.4 R140, [R225+0x10000] ;  /* 0x01000000e18c783b */ /* 0x000fe20000004200 */
[----:B--2---:R-:W-:-:S03]  /*4710*/  FMNMX.FTZ R14, R15, R14, !PT ;  /* 0x0000000e0f0e7209 */ /* 0x004fc60007810000 */
[----:B------:R-:W-:Y:S01]  /*4720*/  LDSM.16.MT88.4 R40, [R228+0x12000] ;  /* 0x01200000e428783b */ /* 0x000fe20000004200 */
[----:B---3--:R-:W-:-:S03]  /*4730*/  FMNMX.FTZ R13, R7, R13, !PT ;  /* 0x0000000d070d7209 */ /* 0x008fc60007810000 */
[----:B------:R-:W2:Y:S04]  /*4740*/  SHFL.BFLY PT, R164, R14, 0x1, 0x1f ;  /* 0x0c201f000ea47f89 */ /* 0x000ea800000e0000 */
[----:B------:R-:W3:Y:S04]  /*4750*/  SHFL.BFLY PT, R7, R13, 0x1, 0x1f ;  /* 0x0c201f000d077f89 */ /* 0x000ee800000e0000 */
[----:B------:R-:W4:Y:S04]  /*4760*/  LDSM.16.MT88.4 R48, [R226+0x12000] ;  /* 0x01200000e230783b */ /* 0x000f280000004200 */
[----:B------:R-:W-:Y:S04]  /*4770*/  LDSM.16.MT88.4 R64, [R224+0x12000] ;  /* 0x01200000e040783b */ /* 0x000fe80000004200 */
[----:B------:R-:W-:Y:S04]  /*4780*/  LDSM.16.MT88.4 R80, [R226+0x14000] ;  /* 0x01400000e250783b */ /* 0x000fe80000004200 */
[----:B------:R-:W-:Y:S01]  /*4790*/  LDSM.16.MT88.4 R88, [R225+0x14000] ;  /* 0x01400000e158783b */ /* 0x000fe20000004200 */
[----:B--2---:R-:W-:-:S03]  /*47a0*/  FMNMX.FTZ R164, R14, R164, !PT ;  /* 0x000000a40ea47209 */ /* 0x004fc60007810000 */
[----:B------:R-:W-:Y:S01]  /*47b0*/  LDSM.16.MT88.4 R96, [R224+0x14000] ;  /* 0x01400000e060783b */ /* 0x000fe20000004200 */
[C---:B------:R-:W-:Y:S01]  /*47c0*/  FSETP.NEU.FTZ.AND P1, PT, R164.reuse, -INF , PT ;  /* 0xff800000a400780b */ /* 0x040fe20003f3d000 */
[----:B------:R-:W-:Y:S02]  /*47d0*/  FMUL.FTZ R195, R164, c[0x0][0x23c] ;  /* 0x00008f00a4c37a20 */ /* 0x000fe40000410000 */
[----:B------:R-:W-:Y:S03]  /*47e0*/  LDSM.16.MT88.4 R104, [R228+0x16000] ;  /* 0x01600000e468783b */ /* 0x000fe60000004200 */
[----:B------:R-:W-:Y:S01]  /*47f0*/  FSEL R195, R195, RZ, P1 ;  /* 0x000000ffc3c37208 */ /* 0x000fe20000800000 */
[----:B------:R-:W-:Y:S04]  /*4800*/  LDSM.16.MT88.4 R112, [R226+0x16000] ;  /* 0x01600000e270783b */ /* 0x000fe80000004200 */
[--C-:B------:R-:W-:Y:S01]  /*4810*/  FFMA.FTZ R181, R3, c[0x0][0x23c], -R195.reuse ;  /* 0x00008f0003b57a23 */ /* 0x100fe200000108c3 */
[----:B---3--:R-:W-:Y:S01]  /*4820*/  FMNMX.FTZ R3, R13, R7, !PT ;  /* 0x000000070d037209 */ /* 0x008fe20007810000 */
[--C-:B------:R-:W-:Y:S01]  /*4830*/  FFMA.FTZ R180, R44, c[0x0][0x23c], -R195.reuse ;  /* 0x00008f002cb47a23 */ /* 0x100fe200000108c3 */
[----:B------:R-:W-:Y:S01]  /*4840*/  LDSM.16.MT88.4 R120, [R225+0x16000] ;  /* 0x01600000e178783b */ /* 0x000fe20000004200 */
[--C-:B------:R-:W-:Y:S01]  /*4850*/  FFMA.FTZ R179, R47, c[0x0][0x23c], -R195.reuse ;  /* 0x00008f002fb37a23 */ /* 0x100fe200000108c3 */
[C---:B------:R-:W-:Y:S01]  /*4860*/  FSETP.NEU.FTZ.AND P1, PT, R3.reuse, -INF , PT ;  /* 0xff8000000300780b */ /* 0x040fe20003f3d000 */
[----:B------:R-:W-:Y:S01]  /*4870*/  FMUL.FTZ R169, R3, c[0x0][0x23c] ;  /* 0x00008f0003a97a20 */ /* 0x000fe20000410000 */
[----:B------:R-:W-:Y:S01]  /*4880*/  MUFU.EX2 R181, R181 ;  /* 0x000000b500b57308 */ /* 0x000fe20000000800 */
[--C-:B------:R-:W-:Y:S01]  /*4890*/  FFMA.FTZ R175, R56, c[0x0][0x23c], -R195.reuse ;  /* 0x00008f0038af7a23 */ /* 0x100fe200000108c3 */
[----:B-1----:R-:W-:Y:S01]  /*48a0*/  LDSM.16.MT88.4 R20, [R228+0x12800] ;  /* 0x01280000e414783b */ /* 0x002fe20000004200 */
        /* <DEDUP_REMOVED lines=9> */
[----:B------:R-:W-:Y:S01]  /*4940*/  ISETP.GT.AND P1, PT, R166, R236, PT ;  /* 0x000000eca600720c */ /* 0x000fe20003f24270 */
        /* <DEDUP_REMOVED lines=8> */
[----:B------:R-:W3:Y:S01]  /*49d0*/  LDSM.16.MT88.4 R72, [R228+0x14000] ;  /* 0x01400000e448783b */ /* 0x000ee20000004200 */
[--C-:B------:R-:W-:Y:S01]  /*49e0*/  FFMA.FTZ R167, R9, c[0x0][0x23c], -R169.reuse ;  /* 0x00008f0009a77a23 */ /* 0x100fe200000108a9 */
[----:B------:R-:W5:Y:S01]  /*49f0*/  MUFU.EX2 R175, R175 ;  /* 0x000000af00af7308 */ /* 0x000f620000000800 */
[----:B------:R-:W-:Y:S01]  /*4a00*/  FFMA.FTZ R0, R8, c[0x0][0x23c], -R169 ;  /* 0x00008f0008007a23 */ /* 0x000fe200000108a9 */
[----:B------:R-:W2:Y:S01]  /*4a10*/  LDSM.16.MT88.4 R12, [R228+0x10800] ;  /* 0x01080000e40c783b */ /* 0x000ea20000004200 */
[----:B-1----:R-:W-:Y:S01]  /*4a20*/  F2FP.BF16.PACK_AB R128, R180, R181 ;  /* 0x000000b5b480723e */ /* 0x002fe200000010ff */
[--C-:B------:R-:W-:Y:S02]  /*4a30*/  FFMA.FTZ R185, R185, c[0x0][0x23c], -R195.reuse ;  /* 0x00008f00b9b97a23 */ /* 0x100fe400000108c3 */
        /* <DEDUP_REMOVED lines=9> */
[----:B------:R-:W4:Y:S01]  /*4ad0*/  MUFU.EX2 R182, R182 ;  /* 0x000000b600b67308 */ /* 0x000f220000000800 */
[----:B-----5:R-:W-:Y:S01]  /*4ae0*/  F2FP.BF16.PACK_AB R130, R175, R179 ;  /* 0x000000b3af82723e */ /* 0x020fe200000010ff */
[--C-:B------:R-:W-:Y:S02]  /*4af0*/  FFMA.FTZ R191, R191, c[0x0][0x23c], -R169.reuse ;  /* 0x00008f00bfbf7a23 */ /* 0x100fe400000108a9 */
[----:B------:R-:W-:Y:S02]  /*4b00*/  FFMA.FTZ R192, R192, c[0x0][0x23c], -R169 ;  /* 0x00008f00c0c07a23 */ /* 0x000fe400000108a9 */
[--C-:B------:R-:W-:Y:S02]  /*4b10*/  FFMA.FTZ R198, R198, c[0x0][0x23c], -R195.reuse ;  /* 0x00008f00c6c67a23 */ /* 0x100fe400000108c3 */
[----:B------:R-:W-:Y:S01]  /*4b20*/  MUFU.EX2 R184, R184 ;  /* 0x000000b800b87308 */ /* 0x000fe20000000800 */
[----:B------:R-:W-:-:S02]  /*4b30*/  FFMA.FTZ R197, R197, c[0x0][0x23c], -R195 ;  /* 0x00008f00c5c57a23 */ /* 0x000fc400000108c3 */
[--C-:B------:R-:W-:Y:S02]  /*4b40*/  FFMA.FTZ R196, R196, c[0x0][0x23c], -R195.reuse ;  /* 0x00008f00c4c47a23 */ /* 0x100fe400000108c3 */
[----:B------:R-:W-:Y:S02]  /*4b50*/  FFMA.FTZ R250, R194, c[0x0][0x23c], -R195 ;  /* 0x00008f00c2fa7a23 */ /* 0x000fe400000108c3 */
[--C-:B------:R-:W-:Y:S01]  /*4b60*/  FFMA.FTZ R193, R193, c[0x0][0x23c], -R169.reuse ;  /* 0x00008f00c1c17a23 */ /* 0x100fe200000108a9 */
[----:B------:R-:W5:Y:S01]  /*4b70*/  MUFU.EX2 R177, R177 ;  /* 0x000000b100b17308 */ /* 0x000f620000000800 */
[----:B----4-:R-:W-:Y:S01]  /*4b80*/  F2FP.BF16.PACK_AB R129, R182, R183 ;  /* 0x000000b7b681723e */ /* 0x010fe200000010ff */
[--C-:B------:R-:W-:Y:S02]  /*4b90*/  FFMA.FTZ R194, R171, c[0x0][0x23c], -R169.reuse ;  /* 0x00008f00abc27a23 */ /* 0x100fe400000108a9 */
[--C-:B------:R-:W-:Y:S02]  /*4ba0*/  FFMA.FTZ R195, R170, c[0x0][0x23c], -R169.reuse ;  /* 0x00008f00aac37a23 */ /* 0x100fe400000108a9 */
[----:B------:R-:W-:-:S02]  /*4bb0*/  FFMA.FTZ R249, R168, c[0x0][0x23c], -R169 ;  /* 0x00008f00a8f97a23 */ /* 0x000fc400000108a9 */
[----:B------:R-:W-:Y:S01]  /*4bc0*/  MUFU.EX2 R178, R178 ;  /* 0x000000b200b27308 */ /* 0x000fe20000000800 */
[----:B------:R-:W-:Y:S01]  /*4bd0*/  FADD.FTZ R180, R181, R180 ;  /* 0x000000b4b5b47221 */ /* 0x000fe20000010000 */
[----:B------:R-:W-:Y:S01]  /*4be0*/  LDSM.16.MT88.4 R168, [R225+0x13800] ;  /* 0x01380000e1a8783b */ /* 0x000fe20000004200 */
[----:B------:R-:W-:Y:S02]  /*4bf0*/  FADD.FTZ R182, R183, R182 ;  /* 0x000000b6b7b67221 */ /* 0x000fe40000010000 */
[----:B------:R-:W-:Y:S01]  /*4c00*/  FADD.FTZ R179, R179, R180 ;  /* 0x000000b4b3b37221 */ /* 0x000fe20000010000 */
[----:B-----5:R-:W-:Y:S02]  /*4c10*/  F2FP.BF16.PACK_AB R131, R177, R184 ;  /* 0x000000b8b183723e */ /* 0x020fe400000010ff */
[----:B------:R-:W4:Y:S01]  /*4c20*/  MUFU.EX2 R174, R174 ;  /* 0x000000ae00ae7308 */ /* 0x000f220000000800 */
        /* <DEDUP_REMOVED lines=23> */
[C---:B---3--:R-:W-:Y:S02]  /*4da0*/  HMMA.16816.F32.BF16 R68, R128.reuse, R72, RZ ;  /* 0x000000488044723c */ /* 0x048fe400000418ff */
[----:B------:R-:W-:Y:S06]  /*4db0*/  MUFU.EX2 R189, R189 ;  /* 0x000000bd00bd7308 */ /* 0x000fec0000000800 */
[C---:B------:R-:W-:Y:S02]  /*4dc0*/  HMMA.16816.F32.BF16 R76, R128.reuse, R80, RZ ;  /* 0x00000050804c723c */ /* 0x040fe400000418ff */
[----:B------:R-:W2:Y:S06]  /*4dd0*/  MUFU.EX2 R190, R190 ;  /* 0x000000be00be7308 */ /* 0x000eac0000000800 */
[C---:B------:R-:W-:Y:S02]  /*4de0*/  HMMA.16816.F32.BF16 R84, R128.reuse, R88, RZ ;  /* 0x000000588054723c */ /* 0x040fe400000418ff */
[----:B------:R-:W-:Y:S06]  /*4df0*/  MUFU.EX2 R191, R191 ;  /* 0x000000bf00bf7308 */ /* 0x000fec0000000800 */
[C---:B------:R-:W-:Y:S02]  /*4e00*/  HMMA.16816.F32.BF16 R92, R128.reuse, R96, RZ ;  /* 0x00000060805c723c */ /* 0x040fe400000418ff */
[----:B------:R-:W3:Y:S06]  /*4e10*/  MUFU.EX2 R192, R192 ;  /* 0x000000c000c07308 */ /* 0x000eec0000000800 */
        /* <DEDUP_REMOVED lines=43> */
[----:B------:R-:W4:Y:S07]  /*50d0*/  LDSM.16.MT88.4 R8, [R225+0x14800] ;  /* 0x01480000e108783b */ /* 0x000f2e0000004200 */
[C---:B------:R-:W-:Y:S08]  /*50e0*/  HMMA.16816.F32.BF16 R36, R4.reuse, R20, R36 ;  /* 0x000000140424723c */ /* 0x040ff00000041824 */
[C---:B------:R-:W-:Y:S01]  /*50f0*/  HMMA.16816.F32.BF16 R40, R4.reuse, R22, R40 ;  /* 0x000000160428723c */ /* 0x040fe20000041828 */
[----:B------:R-:W5:Y:S07]  /*5100*/  LDSM.16.MT88.4 R20, [R224+0x14800] ;  /* 0x01480000e014783b */ /* 0x000f6e0000004200 */
[C---:B------:R-:W-:Y:S08]  /*5110*/  HMMA.16816.F32.BF16 R152, R4.reuse, R28, R152 ;  /* 0x0000001c0498723c */ /* 0x040ff00000041898 */
[C---:B-1----:R-:W-:Y:S08]  /*5120*/  HMMA.16816.F32.BF16 R52, R4.reuse, R12, R52 ;  /* 0x0000000c0434723c */ /* 0x042ff00000041834 */
[C---:B------:R-:W-:Y:S01]  /*5130*/  HMMA.16816.F32.BF16 R56, R4.reuse, R14, R56 ;  /* 0x0000000e0438723c */ /* 0x040fe20000041838 */
[----:B------:R-:W1:Y:S07]  /*5140*/  LDSM.16.MT88.4 R12, [R226+0x16800] ;  /* 0x01680000e20c783b */ /* 0x000e6e0000004200 */
[C---:B----4-:R-:W-:Y:S08]  /*5150*/  HMMA.16816.F32.BF16 R84, R4.reuse, R8, R84 ;  /* 0x000000080454723c */ /* 0x050ff00000041854 */
[C---:B------:R-:W-:Y:S01]  /*5160*/  HMMA.16816.F32.BF16 R88, R4.reuse, R10, R88 ;  /* 0x0000000a0458723c */ /* 0x040fe20000041858 */
[----:B------:R-:W4:Y:S07]  /*5170*/  LDSM.16.MT88.4 R8, [R225+0x16800] ;  /* 0x01680000e108783b */ /* 0x000f2e0000004200 */
[C---:B------:R-:W-:Y:S01]  /*5180*/  HMMA.16816.F32.BF16 R148, R4.reuse, R30, R148 ;  /* 0x0000001e0494723c */ /* 0x040fe20000041894 */
[----:B------:R-:W1:Y:S07]  /*5190*/  LDSM.16.MT88.4 R28, [R228+0x14800] ;  /* 0x01480000e41c783b */ /* 0x000e6e0000004200 */
[C---:B------:R-:W-:Y:S08]  /*51a0*/  HMMA.16816.F32.BF16 R144, R4.reuse, R24, R144 ;  /* 0x000000180490723c */ /* 0x040ff00000041890 */
[C---:B------:R-:W-:Y:S01]  /*51b0*/  HMMA.16816.F32.BF16 R140, R4.reuse, R26, R140 ;  /* 0x0000001a048c723c */ /* 0x040fe2000004188c */
[----:B------:R-:W2:Y:S07]  /*51c0*/  LDSM.16.MT88.4 R24, [R226+0x14800] ;  /* 0x01480000e218783b */ /* 0x000eae0000004200 */
[C---:B------:R-:W-:Y:S08]  /*51d0*/  HMMA.16816.F32.BF16 R44, R4.reuse, R16, R44 ;  /* 0x00000010042c723c */ /* 0x040ff0000004182c */
        /* <DEDUP_REMOVED lines=20> */
[C---:B------:R-:W-:Y:S08]  /*5320*/  HMMA.16816.F32.BF16 R100, R4.reuse, R16, R100 ;  /* 0x000000100464723c */ /* 0x040ff00000041864 */
[C---:B------:R-:W-:Y:S01]  /*5330*/  HMMA.16816.F32.BF16 R104, R4.reuse, R18, R104 ;  /* 0x000000120468723c */ /* 0x040fe20000041868 */
[----:B------:R-:W2:Y:S07]  /*5340*/  LDSM.16.MT88.4 R16, [R226+0x11000] ;  /* 0x01100000e210783b */ /* 0x000eae0000004200 */
        /* <DEDUP_REMOVED lines=9> */
[----:B---3--:R-:W-:Y:S01]  /*53e0*/  F2FP.BF16.PACK_AB R7, R192, R191 ;  /* 0x000000bfc007723e */ /* 0x008fe200000010ff */
        /* <DEDUP_REMOVED lines=119> */
.L_x_5150:
        /* <DEDUP_REMOVED lines=64> */
.L_x_5147:
        /* <DEDUP_REMOVED lines=14> */
[----:B------:R-:W-:Y:S03]  /*6040*/  ISETP.GT.AND P1, PT, R248, R236, PT ;  /* 0x000000ecf800720c */ /* 0x000fe60003f24270 */
        /* <DEDUP_REMOVED lines=32> */
[----:B------:R-:W-:Y:S01]  /*6250*/  LDSM.16.M88.4 R200, [R229] ;  /* 0x00000000e5c8783b */ /* 0x000fe20000000200 */
[C---:B------:R-:W-:Y:S05]  /*6260*/  HMMA.16816.F32.BF16 R24, R32.reuse, R26, RZ ;  /* 0x0000001a2018723c */ /* 0x040fea00000418ff */
[----:B------:R-:W-:Y:S03]  /*6270*/  LDSM.16.M88.4 R204, [R220] ;  /* 0x00000000dccc783b */ /* 0x000fe60000000200 */
[C---:B-----5:R-:W-:Y:S08]  /*6280*/  HMMA.16816.F32.BF16 R28, R32.reuse, R164, RZ ;  /* 0x000000a4201c723c */ /* 0x060ff000000418ff */
[----:B------:R-:W-:Y:S01]  /*6290*/  HMMA.16816.F32.BF16 R32, R32, R166, RZ ;  /* 0x000000a62020723c */ /* 0x000fe200000418ff */
[----:B------:R-:W4:Y:S07]  /*62a0*/  LDSM.16.M88.4 R164, [R227+0x8800] ;  /* 0x00880000e3a4783b */ /* 0x000f2e0000000200 */
[C---:B-1----:R-:W-:Y:S08]  /*62b0*/  HMMA.16816.F32.BF16 R4, R168.reuse, R172, R4 ;  /* 0x000000aca804723c */ /* 0x042ff00000041804 */
[C---:B------:R-:W-:Y:S01]  /*62c0*/  HMMA.16816.F32.BF16 R8, R168.reuse, R174, R8 ;  /* 0x000000aea808723c */ /* 0x040fe20000041808 */
[----:B------:R-:W1:Y:S07]  /*62d0*/  LDSM.16.M88.4 R172, [R227+0x9800] ;  /* 0x00980000e3ac783b */ /* 0x000e6e0000000200 */
        /* <DEDUP_REMOVED lines=8> */
[----:B------:R-:W3:Y:S06]  /*6360*/  LDSM.16.M88.4 R168, [R220+0x800] ;  /* 0x00080000dca8783b */ /* 0x000eec0000000200 */
[----:B------:R-:W-:Y:S01]  /*6370*/  LDSM.16.M88.4 R184, [R234+0x2000] ;  /* 0x00200000eab8783b */ /* 0x000fe20000000200 */
[C---:B--2---:R-:W-:Y:S08]  /*6380*/  HMMA.16816.F32.BF16 R4, R188.reuse, R192, R4 ;  /* 0x000000c0bc04723c */ /* 0x044ff00000041804 */
[C---:B------:R-:W-:Y:S01]  /*6390*/  HMMA.16816.F32.BF16 R8, R188.reuse, R194, R8 ;  /* 0x000000c2bc08723c */ /* 0x040fe20000041808 */
[----:B------:R-:W2:Y:S07]  /*63a0*/  LDSM.16.M88.4 R192, [R233+0xa000] ;  /* 0x00a00000e9c0783b */ /* 0x000eae0000000200 */
[C---:B----4-:R-:W-:Y:S08]  /*63b0*/  HMMA.16816.F32.BF16 R12, R188.reuse, R164, R12 ;  /* 0x000000a4bc0c723c */ /* 0x050ff0000004180c */
[C---:B------:R-:W-:Y:S01]  /*63c0*/  HMMA.16816.F32.BF16 R16, R188.reuse, R166, R16 ;  /* 0x000000a6bc10723c */ /* 0x040fe20000041810 */
[----:B------:R-:W4:Y:S07]  /*63d0*/  LDSM.16.M88.4 R164, [R233+0xa800] ;  /* 0x00a80000e9a4783b */ /* 0x000f2e0000000200 */
[C---:B------:R-:W-:Y:S08]  /*63e0*/  HMMA.16816.F32.BF16 R20, R188.reuse, R196, R20 ;  /* 0x000000c4bc14723c */ /* 0x040ff00000041814 */
[C---:B------:R-:W-:Y:S01]  /*63f0*/  HMMA.16816.F32.BF16 R24, R188.reuse, R198, R24 ;  /* 0x000000c6bc18723c */ /* 0x040fe20000041818 */
[----:B------:R-:W-:Y:S07]  /*6400*/  LDSM.16.M88.4 R196, [R232+0x2000] ;  /* 0x00200000e8c4783b */ /* 0x000fee0000000200 */
[C---:B-1----:R-:W-:Y:S08]  /*6410*/  HMMA.16816.F32.BF16 R28, R188.reuse, R172, R28 ;  /* 0x000000acbc1c723c */ /* 0x042ff0000004181c */
[----:B------:R-:W-:Y:S01]  /*6420*/  HMMA.16816.F32.BF16 R32, R188, R174, R32 ;  /* 0x000000aebc20723c */ /* 0x000fe20000041820 */
[----:B------:R-:W1:Y:S06]  /*6430*/  LDSM.16.M88.4 R172, [R233+0xb000] ;  /* 0x00b00000e9ac783b */ /* 0x000e6c0000000200 */
[----:B------:R-:W5:Y:S01]  /*6440*/  LDSM.16.M88.4 R188, [R233+0xb800] ;  /* 0x00b80000e9bc783b */ /* 0x000f620000000200 */
        /* <DEDUP_REMOVED lines=8> */
[----:B------:R-:W1:Y:S07]  /*64d0*/  LDSM.16.M88.4 R176, [R217] ;  /* 0x00000000d9b0783b */ /* 0x000e6e0000000200 */
[C---:B------:R-:W-:Y:S08]  /*64e0*/  HMMA.16816.F32.BF16 R28, R200.reuse, R180, R28 ;  /* 0x000000b4c81c723c */ /* 0x040ff0000004181c */
[----:B------:R-:W-:Y:S01]  /*64f0*/  HMMA.16816.F32.BF16 R32, R200, R182, R32 ;  /* 0x000000b6c820723c */ /* 0x000fe20000041820 */
[----:B------:R-:W3:Y:S06]  /*6500*/  LDSM.16.M88.4 R180, [R216] ;  /* 0x00000000d8b4783b */ /* 0x000eec0000000200 */
[----:B------:R-:W-:Y:S01]  /*6510*/  LDSM.16.M88.4 R200, [R227+0xa000] ;  /* 0x00a00000e3c8783b */ /* 0x000fe20000000200 */
        /* <DEDUP_REMOVED lines=11> */
[----:B------:R-:W5:Y:S06]  /*65d0*/  LDSM.16.M88.4 R184, [R227+0xb800] ;  /* 0x00b80000e3b8783b */ /* 0x000f6c0000000200 */
[----:B------:R-:W-:Y:S01]  /*65e0*/  LDSM.16.M88.4 R188, [R229+0x2000] ;  /* 0x00200000e5bc783b */ /* 0x000fe20000000200 */
        /* <DEDUP_REMOVED lines=8> */
[----:B------:R-:W1:Y:S07]  /*6670*/  LDSM.16.M88.4 R176, [R220+0x3000] ;  /* 0x00300000dcb0783b */ /* 0x000e6e0000000200 */
        /* <DEDUP_REMOVED lines=106> */
[C---:B----4-:R-:W-:Y:S08]  /*6d20*/  HMMA.16816.F32.BF16 R12, R196.reuse, R164, R12 ;  /* 0x000000a4c40c723c */ /* 0x050ff0000004180c */
[C---:B------:R-:W-:Y:S01]  /*6d30*/  HMMA.16816.F32.BF16 R16, R196.reuse, R166, R16 ;  /* 0x000000a6c410723c */ /* 0x040fe20000041810 */
[----:B------:R-:W2:Y:S07]  /*6d40*/  LDSM.16.M88.4 R164, [R220+0x6800] ;  /* 0x00680000dca4783b */ /* 0x000eae0000000200 */
[C---:B-1----:R-:W-:Y:S08]  /*6d50*/  HMMA.16816.F32.BF16 R20, R196.reuse, R172, R20 ;  /* 0x000000acc414723c */ /* 0x042ff00000041814 */
[C---:B------:R-:W-:Y:S08]  /*6d60*/  HMMA.16816.F32.BF16 R24, R196.reuse, R174, R24 ;  /* 0x000000aec418723c */ /* 0x040ff00000041818 */
[C---:B-----5:R-:W-:Y:S08]  /*6d70*/  HMMA.16816.F32.BF16 R28, R196.reuse, R184, R28 ;  /* 0x000000b8c41c723c */ /* 0x060ff0000004181c */
[----:B------:R-:W-:Y:S08]  /*6d80*/  HMMA.16816.F32.BF16 R32, R196, R186, R32 ;  /* 0x000000bac420723c */ /* 0x000ff00000041820 */
[C---:B------:R-:W-:Y:S08]  /*6d90*/  HMMA.16816.F32.BF16 R4, R192.reuse, R204, R4 ;  /* 0x000000ccc004723c */ /* 0x040ff00000041804 */
[C---:B------:R-:W-:Y:S08]  /*6da0*/  HMMA.16816.F32.BF16 R8, R192.reuse, R206, R8 ;  /* 0x000000cec008723c */ /* 0x040ff00000041808 */
[C---:B--2---:R-:W-:Y:S08]  /*6db0*/  HMMA.16816.F32.BF16 R12, R192.reuse, R164, R12 ;  /* 0x000000a4c00c723c */ /* 0x044ff0000004180c */
        /* <DEDUP_REMOVED lines=139> */
.L_x_5149:
        /* <DEDUP_REMOVED lines=31> */
.L_x_5148:
        /* <DEDUP_REMOVED lines=56> */
[----:B------:R-:W-:Y:S01]  /*7be0*/  ISETP.GT.AND P1, PT, R248, R236, PT ;  /* 0x000000ecf800720c */ /* 0x000fe20003f24270 */
        /* <DEDUP_REMOVED lines=50> */
[--C-:B------:R-:W-:Y:S02]  /*7f10*/  FFMA.FTZ R245, R178, c[0x0][0x23c], -R187.reuse ;  /* 0x00008f00b2f57a23 */ /* 0x100fe400000108bb */
[----:B------:R-:W-:Y:S01]  /*7f20*/  LDSM.16.MT88.4 R168, [R228+0x14800] ;  /* 0x01480000e4a8783b */ /* 0x000fe20000004200 */
[C---:B------:R-:W-:Y:S02]  /*7f30*/  FMUL.FTZ R36, R2.reuse, R36 ;  /* 0x0000002402247220 */ /* 0x040fe40000410000 */
[----:B------:R-:W-:Y:S02]  /*7f40*/  FMUL.FTZ R37, R2, R37 ;  /* 0x0000002502257220 */ /* 0x000fe40000410000 */
        /* <DEDUP_REMOVED lines=25> */
[----:B------:R-:W2:Y:S03]  /*80e0*/  MUFU.EX2 R194, R194 ;  /* 0x000000c200c27308 */ /* 0x000ea60000000800 */
[----:B------:R-:W-:Y:S02]  /*80f0*/  FMUL.FTZ R13, R2, R153 ;  /* 0x00000099020d7220 */ /* 0x000fe40000410000 */
[C---:B------:R-:W-:Y:S02]  /*8100*/  FMUL.FTZ R54, R0.reuse, R54 ;  /* 0x0000003600367220 */ /* 0x040fe40000410000 */
[C---:B------:R-:W-:Y:S03]  /*8110*/  FMUL.FTZ R14, R0.reuse, R154 ;  /* 0x0000009a000e7220 */ /* 0x040fe60000410000 */
[----:B------:R-:W-:Y:S01]  /*8120*/  MUFU.EX2 R196, R196 ;  /* 0x000000c400c47308 */ /* 0x000fe20000000800 */
[C---:B------:R-:W-:Y:S02]  /*8130*/  FMUL.FTZ R15, R0.reuse, R155 ;  /* 0x0000009b000f7220 */ /* 0x040fe40000410000 */
[----:B------:R-:W3:Y:S01]  /*8140*/  LDSM.16.MT88.4 R152, [R224+0x10000] ;  /* 0x01000000e098783b */ /* 0x000ee20000004200 */
[----:B------:R-:W-:Y:S02]  /*8150*/  FMUL.FTZ R55, R0, R55 ;  /* 0x0000003700377220 */ /* 0x000fe40000410000 */
[C---:B------:R-:W-:Y:S02]  /*8160*/  FMUL.FTZ R56, R2.reuse, R56 ;  /* 0x0000003802387220 */ /* 0x040fe40000410000 */
[C---:B------:R-:W-:Y:S02]  /*8170*/  HMMA.16816.F32.BF16 R12, R160.reuse, R20, R12 ;  /* 0x00000014a00c723c */ /* 0x040fe4000004180c */
[----:B------:R-:W4:Y:S01]  /*8180*/  MUFU.EX2 R195, R195 ;  /* 0x000000c300c37308 */ /* 0x000f220000000800 */
        /* <DEDUP_REMOVED lines=9> */
[----:B------:R-:W5:Y:S01]  /*8220*/  LDSM.16.MT88.4 R144, [R228+0x12000] ;  /* 0x01200000e490783b */ /* 0x000f620000004200 */
[C---:B------:R-:W-:Y:S01]  /*8230*/  FMUL.FTZ R60, R2.reuse, R60 ;  /* 0x0000003c023c7220 */ /* 0x040fe20000410000 */
[----:B------:R-:W1:Y:S01]  /*8240*/  MUFU.EX2 R198, R198 ;  /* 0x000000c600c67308 */ /* 0x000e620000000800 */
        /* <DEDUP_REMOVED lines=15> */
[C---:B---3--:R-:W-:Y:S03]  /*8340*/  HMMA.16816.F32.BF16 R28, R160.reuse, R152, R28 ;  /* 0x00000098a01c723c */ /* 0x048fe6000004181c */
[----:B------:R-:W-:Y:S02]  /*8350*/  FMUL.FTZ R67, R0, R67 ;  /* 0x0000004300437220 */ /* 0x000fe40000410000 */
[C---:B------:R-:W-:Y:S02]  /*8360*/  FMUL.FTZ R68, R2.reuse, R68 ;  /* 0x0000004402447220 */ /* 0x040fe40000410000 */
[----:B------:R-:W-:Y:S01]  /*8370*/  FMUL.FTZ R69, R2, R69 ;  /* 0x0000004502457220 */ /* 0x000fe20000410000 */
        /* <DEDUP_REMOVED lines=76> */
[C---:B------:R-:W-:Y:S04]  /*8840*/  FMUL.FTZ R116, R2.reuse, R116 ;  /* 0x0000007402747220 */ /* 0x040fe80000410000 */
[----:B------:R-:W-:Y:S01]  /*8850*/  FMUL.FTZ R117, R2, R117 ;  /* 0x0000007502757220 */ /* 0x000fe20000410000 */
        /* <DEDUP_REMOVED lines=27> */
[--C-:B------:R-:W-:Y:S02]  /*8a10*/  FFMA.FTZ R204, R204, c[0x0][0x23c], -R177.reuse ;  /* 0x00008f00cccc7a23 */ /* 0x100fe400000108b1 */
[----:B----4-:R-:W-:Y:S01]  /*8a20*/  F2FP.BF16.PACK_AB R134, R195, R196 ;  /* 0x000000c4c386723e */ /* 0x010fe200000010ff */
[----:B------:R-:W-:Y:S01]  /*8a30*/  FFMA.FTZ R202, R202, c[0x0][0x23c], -R177 ;  /* 0x00008f00caca7a23 */ /* 0x000fe200000108b1 */
[----:B------:R-:W-:Y:S03]  /*8a40*/  F2FP.BF16.PACK_AB R135, R198, R197 ;  /* 0x000000c5c687723e */ /* 0x000fe600000010ff */
[--C-:B------:R-:W-:Y:S01]  /*8a50*/  FFMA.FTZ R203, R203, c[0x0][0x23c], -R187.reuse ;  /* 0x00008f00cbcb7a23 */ /* 0x100fe200000108bb */
[----:B------:R-:W-:Y:S01]  /*8a60*/  MUFU.EX2 R206, R206 ;  /* 0x000000ce00ce7308 */ /* 0x000fe20000000800 */
[----:B------:R-:W-:Y:S02]  /*8a70*/  FFMA.FTZ R201, R201, c[0x0][0x23c], -R187 ;  /* 0x00008f00c9c97a23 */ /* 0x000fe400000108bb */
[C---:B-----5:R-:W-:Y:S05]  /*8a80*/  HMMA.16816.F32.BF16 R4, R132.reuse, R140, R4 ;  /* 0x0000008c8404723c */ /* 0x060fea0000041804 */
[--C-:B------:R-:W-:Y:S02]  /*8a90*/  FFMA.FTZ R200, R200, c[0x0][0x23c], -R177.reuse ;  /* 0x00008f00c8c87a23 */ /* 0x100fe400000108b1 */
[----:B------:R-:W-:Y:S01]  /*8aa0*/  FFMA.FTZ R199, R199, c[0x0][0x23c], -R177 ;  /* 0x00008f00c7c77a23 */ /* 0x000fe200000108b1 */
[C---:B------:R-:W-:Y:S01]  /*8ab0*/  HMMA.16816.F32.BF16 R8, R132.reuse, R142, R8 ;  /* 0x0000008e8408723c */ /* 0x040fe20000041808 */
[----:B------:R-:W3:Y:S01]  /*8ac0*/  LDSM.16.MT88.4 R140, [R224+0x12800] ;  /* 0x01280000e08c783b */ /* 0x000ee20000004200 */
[----:B------:R-:W4:Y:S02]  /*8ad0*/  MUFU.EX2 R204, R204 ;  /* 0x000000cc00cc7308 */ /* 0x000f240000000800 */
[--C-:B------:R-:W-:Y:S02]  /*8ae0*/  FFMA.FTZ R189, R189, c[0x0][0x23c], -R187.reuse ;  /* 0x00008f00bdbd7a23 */ /* 0x100fe400000108bb */
[--C-:B------:R-:W-:Y:S02]  /*8af0*/  FFMA.FTZ R190, R190, c[0x0][0x23c], -R187.reuse ;  /* 0x00008f00bebe7a23 */ /* 0x100fe400000108bb */
[C---:B-1----:R-:W-:Y:S04]  /*8b00*/  HMMA.16816.F32.BF16 R12, R132.reuse, R136, R12 ;  /* 0x00000088840c723c */ /* 0x042fe8000004180c */
[----:B------:R-:W-:Y:S01]  /*8b10*/  FFMA.FTZ R187, R176, c[0x0][0x23c], -R187 ;  /* 0x00008f00b0bb7a23 */ /* 0x000fe200000108bb */
[----:B------:R-:W1:Y:S01]  /*8b20*/  MUFU.EX2 R202, R202 ;  /* 0x000000ca00ca7308 */ /* 0x000e620000000800 */
[--C-:B------:R-:W-:Y:S02]  /*8b30*/  FFMA.FTZ R188, R188, c[0x0][0x23c], -R177.reuse ;  /* 0x00008f00bcbc7a23 */ /* 0x100fe400000108b1 */
[C---:B------:R-:W-:Y:S01]  /*8b40*/  HMMA.16816.F32.BF16 R16, R132.reuse, R138, R16 ;  /* 0x0000008a8410723c */ /* 0x040fe20000041810 */
[----:B------:R-:W5:Y:S03]  /*8b50*/  LDSM.16.MT88.4 R136, [R225+0x14800] ;  /* 0x01480000e188783b */ /* 0x000f660000004200 */
[--C-:B------:R-:W-:Y:S02]  /*8b60*/  FFMA.FTZ R166, R166, c[0x0][0x23c], -R177.reuse ;  /* 0x00008f00a6a67a23 */ /* 0x100fe400000108b1 */
[----:B------:R-:W-:Y:S01]  /*8b70*/  FFMA.FTZ R177, R165, c[0x0][0x23c], -R177 ;  /* 0x00008f00a5b17a23 */ /* 0x000fe200000108b1 */
[----:B------:R-:W-:Y:S01]  /*8b80*/  MUFU.EX2 R203, R203 ;  /* 0x000000cb00cb7308 */ /* 0x000fe20000000800 */
[C---:B------:R-:W-:Y:S04]  /*8b90*/  HMMA.16816.F32.BF16 R20, R132.reuse, R144, R20 ;  /* 0x000000908414723c */ /* 0x040fe80000041814 */
[----:B------:R-:W-:Y:S01]  /*8ba0*/  FFMA.FTZ R186, R2, R250, R186 ;  /* 0x000000fa02ba7223 */ /* 0x000fe200000100ba */
[----:B------:R-:W-:Y:S01]  /*8bb0*/  MOV R2, R164 ;  /* 0x000000a400027202 */ /* 0x000fe20000000f00 */
[----:B------:R-:W-:Y:S01]  /*8bc0*/  FFMA.FTZ R182, R0, R249, R182 ;  /* 0x000000f900b67223 */ /* 0x000fe200000100b6 */
[----:B------:R-:W-:Y:S01]  /*8bd0*/  IADD3 R0, R248, -0x1, RZ ;  /* 0xfffffffff8007810 */ /* 0x000fe20007ffe0ff */
[C---:B------:R-:W-:Y:S01]  /*8be0*/  HMMA.16816.F32.BF16 R24, R132.reuse, R146, R24 ;  /* 0x000000928418723c */ /* 0x040fe20000041818 */
[----:B------:R-:W1:Y:S01]  /*8bf0*/  LDSM.16.MT88.4 R144, [R224+0x14800] ;  /* 0x01480000e090783b */ /* 0x000e620000004200 */
[----:B------:R2:W-:Y:S02]  /*8c00*/  MUFU.EX2 R165, R177 ;  /* 0x000000b100a57308 */ /* 0x0005e40000000800 */
[----:B------:R-:W-:Y:S01]  /*8c10*/  FADD.FTZ R186, R185, R186 ;  /* 0x000000bab9ba7221 */ /* 0x000fe20000010000 */
[----:B------:R-:W-:Y:S01]  /*8c20*/  MOV R248, R0 ;  /* 0x0000000000f87202 */ /* 0x000fe20000000f00 */
[----:B------:R-:W-:Y:S01]  /*8c30*/  FADD.FTZ R182, R181, R182 ;  /* 0x000000b6b5b67221 */ /* 0x000fe20000010000 */
[----:B------:R-:W-:Y:S01]  /*8c40*/  MOV R0, R3 ;  /* 0x0000000300007202 */ /* 0x000fe20000000f00 */
[C---:B------:R-:W-:Y:S04]  /*8c50*/  HMMA.16816.F32.BF16 R28, R132.reuse, R148, R28 ;  /* 0x00000094841c723c */ /* 0x040fe8000004181c */
[----:B------:R-:W1:Y:S01]  /*8c60*/  MUFU.EX2 R201, R201 ;  /* 0x000000c900c97308 */ /* 0x000e620000000800 */
        /* <DEDUP_REMOVED lines=26> */
[----:B----4-:R-:W-:Y:S03]  /*8e10*/  FADD.FTZ R198, R204, R198 ;  /* 0x000000c6ccc67221 */ /* 0x010fe60000010000 */
[----:B------:R-:W4:Y:S01]  /*8e20*/  MUFU.EX2 R188, R188 ;  /* 0x000000bc00bc7308 */ /* 0x000f220000000800 */
[C---:B------:R-:W-:Y:S01]  /*8e30*/  HMMA.16816.F32.BF16 R56, R132.reuse, R162, R56 ;  /* 0x000000a28438723c */ /* 0x040fe20000041838 */
[----:B------:R-:W-:Y:S07]  /*8e40*/  LDSM.16.MT88.4 R160, [R225+0x13000] ;  /* 0x01300000e1a0783b */ /* 0x000fee0000004200 */
[C---:B---3--:R-:W-:Y:S01]  /*8e50*/  HMMA.16816.F32.BF16 R60, R132.reuse, R140, R60 ;  /* 0x0000008c843c723c */ /* 0x048fe2000004183c */
[----:B------:R-:W-:Y:S07]  /*8e60*/  MUFU.EX2 R187, R187 ;  /* 0x000000bb00bb7308 */ /* 0x000fee0000000800 */
[C---:B------:R-:W-:Y:S01]  /*8e70*/  HMMA.16816.F32.BF16 R64, R132.reuse, R142, R64 ;  /* 0x0000008e8440723c */ /* 0x040fe20000041840 */
[----:B------:R-:W3:Y:S02]  /*8e80*/  LDSM.16.MT88.4 R140, [R226+0x16800] ;  /* 0x01680000e28c783b */ /* 0x000ee40000004200 */
[----:B------:R-:W1:Y:S05]  /*8e90*/  MUFU.EX2 R166, R166 ;  /* 0x000000a600a67308 */ /* 0x000e6a0000000800 */
        /* <DEDUP_REMOVED lines=26> */
[----:B------:R-:W-:Y:S03]  /*9040*/  F2FP.BF16.PACK_AB R133, R202, R204 ;  /* 0x000000ccca85723e */ /* 0x000fe600000010ff */
        /* <DEDUP_REMOVED lines=11> */
[----:B----4-:R-:W-:Y:S04]  /*9100*/  FADD.FTZ R199, R188, R199 ;  /* 0x000000c7bcc77221 */ /* 0x010fe80000010000 */
[C---:B------:R-:W-:Y:S04]  /*9110*/  HMMA.16816.F32.BF16 R12, R132.reuse, R148, R12 ;  /* 0x00000094840c723c */ /* 0x040fe8000004180c */
[----:B------:R-:W-:Y:S04]  /*9120*/  FADD.FTZ R199, R207, R199 ;  /* 0x000000c7cfc77221 */ /* 0x000fe80000010000 */
[C---:B------:R-:W-:Y:S01]  /*9130*/  HMMA.16816.F32.BF16 R16, R132.reuse, R150, R16 ;  /* 0x000000968410723c */ /* 0x040fe20000041810 */
[----:B------:R-:W-:Y:S03]  /*9140*/  LDSM.16.MT88.4 R148, [R228+0x17000] ;  /* 0x01700000e494783b */ /* 0x000fe60000004200 */
[----:B------:R-:W-:Y:S04]  /*9150*/  FADD.FTZ R199, R166, R199 ;  /* 0x000000c7a6c77221 */ /* 0x000fe80000010000 */
        /* <DEDUP_REMOVED lines=90> */
.L_x_5146:
[----:B------:R-:W1:Y:S01]  /*9700*/  SHFL.BFLY PT, R2, R250, 0x2, 0x1f ;  /* 0x0c401f00fa027f89 */ /* 0x000e6200000e0000 */
[----:B------:R-:W-:Y:S01]  /*9710*/  MOV R8, 0x3f800000 ;  /* 0x3f80000000087802 */ /* 0x000fe20000000f00 */
[----:B------:R-:W-:Y:S01]  /*9720*/  BSSY B0, `(.L_x_5151) ;  /* 0x0000147000007945 */ /* 0x000fe20003800000 */
[----:B------:R-:W-:Y:S01]  /*9730*/  MOV R7, 0x3f800000 ;  /* 0x3f80000000077802 */ /* 0x000fe20000000f00 */
[----:B------:R-:W2:Y:S04]  /*9740*/  SHFL.BFLY PT, R0, R249, 0x2, 0x1f ;  /* 0x0c401f00f9007f89 */ /* 0x000ea800000e0000 */
[----:B------:R-:W3:Y:S04]  /*9750*/  S2R R13, SR_TID.X ;  /* 0x00000000000d7919 */ /* 0x000ee80000002100 */
[----:B------:R-:W-:Y:S01]  /*9760*/  BAR.SYNC.DEFER_BLOCKING 0x0 ;  /* 0x0000000000007b1d */ /* 0x000fe20000010000 */
[----:B-1----:R-:W-:-:S05]  /*9770*/  FADD.FTZ R250, R2, R250 ;  /* 0x000000fa02fa7221 */ /* 0x002fca0000010000 */
[----:B------:R-:W1:Y:S01]  /*9780*/  S2R R2, SR_TID.X ;  /* 0x0000000000027919 */ /* 0x000e620000002100 */
[----:B--2---:R-:W-:-:S03]  /*9790*/  FADD.FTZ R249, R0, R249 ;  /* 0x000000f900f97221 */ /* 0x004fc60000010000 */
[----:B------:R-:W2:Y:S01]  /*97a0*/  SHFL.BFLY PT, R5, R250, 0x1, 0x1f ;  /* 0x0c201f00fa057f89 */ /* 0x000ea200000e0000 */
[----:B---3--:R-:W-:-:S03]  /*97b0*/  SHF.R.S32.HI R9, RZ, 0x1f, R13 ;  /* 0x0000001fff097819 */ /* 0x008fc6000001140d */
[----:B------:R-:W3:Y:S01]  /*97c0*/  SHFL.BFLY PT, R4, R249, 0x1, 0x1f ;  /* 0x0c201f00f9047f89 */ /* 0x000ee200000e0000 */
[----:B------:R-:W-:-:S04]  /*97d0*/  LEA.HI R9, R9, R13, RZ, 0x4 ;  /* 0x0000000d09097211 */ /* 0x000fc800078f20ff */
[----:B------:R-:W-:Y:S02]  /*97e0*/  LOP3.LUT R0, R9, 0xfffffff0, RZ, 0xc0, !PT ;  /* 0xfffffff009007812 */ /* 0x000fe400078ec0ff */
[----:B------:R-:W-:Y:S02]  /*97f0*/  SHF.R.S32.HI R9, RZ, 0x4, R9 ;  /* 0x00000004ff097819 */ /* 0x000fe40000011409 */
[----:B------:R-:W-:Y:S02]  /*9800*/  IADD3 R0, -R0, R13, RZ ;  /* 0x0000000d00007210 */ /* 0x000fe40007ffe1ff */
[----:B------:R-:W-:Y:S02]  /*9810*/  SHF.L.U32 R13, R9, 0x6, RZ ;  /* 0x00000006090d7819 */ /* 0x000fe400000006ff */
[----:B------:R-:W-:Y:S02]  /*9820*/  LEA.HI R15, R0, R0, RZ, 0x1 ;  /* 0x00000000000f7211 */ /* 0x000fe400078f08ff */
[----:B-1----:R-:W-:-:S02]  /*9830*/  SHF.R.S32.HI R10, RZ, 0x1f, R2 ;  /* 0x0000001fff0a7819 */ /* 0x002fc40000011402 */
[----:B------:R-:W-:Y:S02]  /*9840*/  LOP3.LUT R13, R13, 0x1c0, RZ, 0xc0, !PT ;  /* 0x000001c00d0d7812 */ /* 0x000fe400078ec0ff */
[-C--:B------:R-:W-:Y:S01]  /*9850*/  LEA.HI R11, R10, R2.reuse, RZ, 0x2 ;  /* 0x000000020a0b7211 */ /* 0x080fe200078f10ff */
[----:B--2---:R-:W-:Y:S01]  /*9860*/  FADD.FTZ R5, R250, R5 ;  /* 0x00000005fa057221 */ /* 0x004fe20000010000 */
[----:B------:R-:W-:Y:S01]  /*9870*/  LEA.HI R10, R10, R2, RZ, 0x5 ;  /* 0x000000020a0a7211 */ /* 0x000fe200078f28ff */
[----:B---3--:R-:W-:Y:S01]  /*9880*/  FADD.FTZ R4, R249, R4 ;  /* 0x00000004f9047221 */ /* 0x008fe20000010000 */
[--C-:B------:R-:W-:Y:S02]  /*9890*/  SHF.R.S32.HI R12, RZ, 0x2, R11.reuse ;  /* 0x00000002ff0c7819 */ /* 0x100fe4000001140b */
[----:B------:R-:W-:Y:S02]  /*98a0*/  SHF.R.S32.HI R6, RZ, 0x1f, R11 ;  /* 0x0000001fff067819 */ /* 0x000fe4000001140b */
[----:B------:R-:W-:-:S02]  /*98b0*/  FSETP.NE.FTZ.AND P4, PT, R5, RZ, PT ;  /* 0x000000ff0500720b */ /* 0x000fc40003f95000 */
[----:B------:R-:W-:Y:S02]  /*98c0*/  FSETP.NE.FTZ.AND P3, PT, R4, RZ, PT ;  /* 0x000000ff0400720b */ /* 0x000fe40003f75000 */
[----:B------:R-:W-:-:S04]  /*98d0*/  LEA.HI R6, R6, R12, RZ, 0x3 ;  /* 0x0000000c06067211 */ /* 0x000fc800078f18ff */
[----:B------:R-:W-:-:S04]  /*98e0*/  LOP3.LUT R6, R6, 0xfffffff8, RZ, 0xc0, !PT ;  /* 0xfffffff806067812 */ /* 0x000fc800078ec0ff */
[----:B------:R-:W-:Y:S01]  /*98f0*/  IADD3 R6, R12, -R6, RZ ;  /* 0x800000060c067210 */ /* 0x000fe20007ffe0ff */
[----:B------:R-:W1:Y:S01]  /*9900*/  @P4 MUFU.RCP R8, R5 ;  /* 0x0000000500084308 */ /* 0x000e620000001000 */
[----:B------:R-:W-:Y:S02]  /*9910*/  LOP3.LUT R12, R11, 0x1ffffffc, RZ, 0xc0, !PT ;  /* 0x1ffffffc0b0c7812 */ /* 0x000fe400078ec0ff */
[C---:B------:R-:W-:Y:S02]  /*9920*/  LOP3.LUT R14, R6.reuse, 0x1, RZ, 0xc0, !PT ;  /* 0x00000001060e7812 */ /* 0x040fe400078ec0ff */
[----:B------:R-:W-:Y:S02]  /*9930*/  SHF.L.U32 R16, R6, 0x6, RZ ;  /* 0x0000000606107819 */ /* 0x000fe400000006ff */
[----:B------:R-:W-:Y:S01]  /*9940*/  ISETP.NE.U32.AND P0, PT, R14, 0x1, PT ;  /* 0x000000010e00780c */ /* 0x000fe20003f05070 */
[----:B------:R-:W2:Y:S01]  /*9950*/  @P3 MUFU.RCP R7, R4 ;  /* 0x0000000400073308 */ /* 0x000ea20000001000 */
[----:B------:R-:W-:-:S02]  /*9960*/  SHF.R.S32.HI R11, RZ, 0x5, R10 ;  /* 0x00000005ff0b7819 */ /* 0x000fc4000001140a */
[----:B------:R-:W-:Y:S02]  /*9970*/  IADD3 R12, -R12, R2, RZ ;  /* 0x000000020c0c7210 */ /* 0x000fe40007ffe1ff */
[----:B------:R-:W-:Y:S02]  /*9980*/  LOP3.LUT R16, R16, 0x1c0, RZ, 0xc0, !PT ;  /* 0x000001c010107812 */ /* 0x000fe400078ec0ff */
[----:B------:R-:W-:Y:S01]  /*9990*/  SHF.L.U32 R14, R15, 0x2, RZ ;  /* 0x000000020f0e7819 */ /* 0x000fe200000006ff */
[C---:B-1----:R-:W-:Y:S01]  /*99a0*/  FMUL.FTZ R160, R8.reuse, R160 ;  /* 0x000000a008a07220 */ /* 0x042fe20000410000 */
[----:B------:R-:W-:Y:S01]  /*99b0*/  LEA R12, R11, R12, 0x9 ;  /* 0x0000000c0b0c7211 */ /* 0x000fe200078e48ff */
[----:B------:R-:W-:Y:S01]  /*99c0*/  FMUL.FTZ R161, R8, R161 ;  /* 0x000000a108a17220 */ /* 0x000fe20000410000 */
[----:B------:R-:W-:Y:S01]  /*99d0*/  LEA.HI R16, R16, R16, RZ, 0x1d ;  /* 0x0000001010107211 */ /* 0x000fe200078fe8ff */
[C---:B------:R-:W-:Y:S01]  /*99e0*/  FMUL.FTZ R156, R8.reuse, R156 ;  /* 0x0000009c089c7220 */ /* 0x040fe20000410000 */
[----:B------:R-:W-:Y:S01]  /*99f0*/  LOP3.LUT R14, R13, 0x38, R14, 0xf8, !PT ;  /* 0x000000380d0e7812 */ /* 0x000fe200078ef80e */
[----:B------:R-:W-:Y:S01]  /*9a00*/  FMUL.FTZ R157, R8, R157 ;  /* 0x0000009d089d7220 */ /* 0x000fe20000410000 */
[----:B------:R-:W-:Y:S01]  /*9a10*/  SHF.R.U32.HI R13, RZ, 0x3, R13 ;  /* 0x00000003ff0d7819 */ /* 0x000fe2000001160d */
[----:B--2---:R-:W-:Y:S01]  /*9a20*/  FMUL.FTZ R163, R7, R163 ;  /* 0x000000a307a37220 */ /* 0x004fe20000410000 */
        /* <DEDUP_REMOVED lines=13> */
[----:B------:R-:W-:Y:S01]  /*9b00*/  FMUL.FTZ R154, R7, R154 ;  /* 0x0000009a079a7220 */ /* 0x000fe20000410000 */
[----:B------:R-:W-:Y:S01]  /*9b10*/  STS.64 [R12.X4], R160 ;  /* 0x000000a00c007388 */ /* 0x000fe20000004a00 */
[C---:B------:R-:W-:Y:S01]  /*9b20*/  FMUL.FTZ R148, R8.reuse, R148 ;  /* 0x0000009408947220 */ /* 0x040fe20000410000 */
[----:B------:R-:W-:Y:S01]  /*9b30*/  SEL R13, R13, 0xffffff80, !P2 ;  /* 0xffffff800d0d7807 */ /* 0x000fe20005000000 */
[----:B------:R-:W-:Y:S01]  /*9b40*/  FMUL.FTZ R149, R8, R149 ;  /* 0x0000009508957220 */ /* 0x000fe20000410000 */
[----:B------:R-:W-:Y:S01]  /*9b50*/  STS.64 [R12.X4+0x800], R162 ;  /* 0x000800a20c007388 */ /* 0x000fe20000004a00 */
[C---:B------:R-:W-:Y:S01]  /*9b60*/  FMUL.FTZ R151, R7.reuse, R151 ;  /* 0x0000009707977220 */ /* 0x040fe20000410000 */
[----:B------:R-:W1:Y:S01]  /*9b70*/  @P3 MUFU.LG2 R4, R4 ;  /* 0x0000000400043308 */ /* 0x000e620000000c00 */
        /* <DEDUP_REMOVED lines=116> */
[----:B------:R-:W-:Y:S02]  /*a2c0*/  SEL R8, R8, 0xffffffc0, !P1 ;  /* 0xffffffc008087807 */ /* 0x000fe40004800000 */
        /* <DEDUP_REMOVED lines=10> */
[----:B------:R-:W-:Y:S04]  /*a370*/  STS.64 [R15], R152 ;  /* 0x000000980f007388 */ /* 0x000fe80000000a00 */
[----:B------:R-:W-:Y:S04]  /*a380*/  STS.64 [R15+0x800], R154 ;  /* 0x0008009a0f007388 */ /* 0x000fe80000000a00 */
[----:B------:R-:W-:Y:S04]  /*a390*/  STS.64 [R8], R148 ;  /* 0x0000009408007388 */ /* 0x000fe80000000a00 */
[----:B------:R-:W-:Y:S04]  /*a3a0*/  STS.64 [R8+0x800], R150 ;  /* 0x0008009608007388 */ /* 0x000fe80000000a00 */
[----:B------:R-:W-:Y:S04]  /*a3b0*/  STS.64 [R7], R144 ;  /* 0x0000009007007388 */ /* 0x000fe80000000a00 */
[----:B------:R-:W-:Y:S04]  /*a3c0*/  STS.64 [R7+0x800], R146 ;  /* 0x0008009207007388 */ /* 0x000fe80000000a00 */
[----:B------:R1:W-:Y:S04]  /*a3d0*/  STS.64 [R16], R140 ;  /* 0x0000008c10007388 */ /* 0x0003e80000000a00 */
[----:B------:R-:W-:Y:S04]  /*a3e0*/  STS.64 [R16+0x800], R142 ;  /* 0x0008008e10007388 */ /* 0x000fe80000000a00 */
[----:B------:R-:W-:Y:S04]  /*a3f0*/  STS.64 [R17], R136 ;  /* 0x0000008811007388 */ /* 0x000fe80000000a00 */
[----:B------:R-:W-:Y:S04]  /*a400*/  STS.64 [R17+0x800], R138 ;  /* 0x0008008a11007388 */ /* 0x000fe80000000a00 */
[----:B------:R-:W-:Y:S04]  /*a410*/  STS.64 [R13], R132 ;  /* 0x000000840d007388 */ /* 0x000fe80000000a00 */
[----:B------:R-:W-:Y:S04]  /*a420*/  STS.64 [R13+0x800], R134 ;  /* 0x000800860d007388 */ /* 0x000fe80000000a00 */
[----:B------:R-:W-:Y:S01]  /*a430*/  STS.64 [R12.X4+0x4000], R36 ;  /* 0x004000240c007388 */ /* 0x000fe20000004a00 */
[----:B-1----:R-:W-:-:S03]  /*a440*/  LOP3.LUT R141, R10, 0xffffffe0, RZ, 0xc0, !PT ;  /* 0xffffffe00a8d7812 */ /* 0x002fc600078ec0ff */
[----:B------:R-:W-:Y:S01]  /*a450*/  STS.64 [R12.X4+0x4800], R38 ;  /* 0x004800260c007388 */ /* 0x000fe20000004a00 */
[----:B------:R-:W-:Y:S02]  /*a460*/  SHF.R.S32.HI R10, RZ, 0x1f, R11 ;  /* 0x0000001fff0a7819 */ /* 0x000fe4000001140b */
[----:B------:R-:W-:Y:S01]  /*a470*/  IADD3 R141, -R141, R2, RZ ;  /* 0x000000028d8d7210 */ /* 0x000fe20007ffe1ff */
[----:B------:R-:W-:Y:S01]  /*a480*/  STS.64 [R14+0x4000], R40 ;  /* 0x004000280e007388 */ /* 0x000fe20000000a00 */
[----:B------:R-:W-:Y:S02]  /*a490*/  LEA.HI R10, R10, R11, RZ, 0x2 ;  /* 0x0000000b0a0a7211 */ /* 0x000fe400078f10ff */
[----:B------:R-:W-:Y:S01]  /*a4a0*/  LOP3.LUT P0, RZ, R141, 0x3, RZ, 0xc0, !PT ;  /* 0x000000038dff7812 */ /* 0x000fe2000780c0ff */
[----:B------:R-:W-:Y:S01]  /*a4b0*/  STS.64 [R14+0x4800], R42 ;  /* 0x0048002a0e007388 */ /* 0x000fe20000000a00 */
[----:B------:R-:W-:Y:S02]  /*a4c0*/  SHF.R.S32.HI R2, RZ, 0x1f, R141 ;  /* 0x0000001fff027819 */ /* 0x000fe4000001148d */
[----:B------:R-:W-:Y:S01]  /*a4d0*/  LOP3.LUT R10, R10, 0xffffffc, RZ, 0xc0, !PT ;  /* 0x0ffffffc0a0a7812 */ /* 0x000fe200078ec0ff */
[----:B------:R-:W-:Y:S01]  /*a4e0*/  STS.64 [R15+0x4000], R44 ;  /* 0x0040002c0f007388 */ /* 0x000fe20000000a00 */
[----:B------:R-:W-:-:S02]  /*a4f0*/  LEA.HI R2, R2, R141, RZ, 0x2 ;  /* 0x0000008d02027211 */ /* 0x000fc400078f10ff */
[----:B------:R-:W-:Y:S01]  /*a500*/  IADD3 R10, -R10, R11, RZ ;  /* 0x0000000b0a0a7210 */ /* 0x000fe20007ffe1ff */
[----:B------:R-:W-:Y:S01]  /*a510*/  STS.64 [R15+0x4800], R46 ;  /* 0x0048002e0f007388 */ /* 0x000fe20000000a00 */
[----:B------:R-:W-:-:S03]  /*a520*/  SHF.R.S32.HI R2, RZ, 0x2, R2 ;  /* 0x00000002ff027819 */ /* 0x000fc60000011402 */
[----:B------:R-:W-:Y:S01]  /*a530*/  STS.64 [R8+0x4000], R48 ;  /* 0x0040003008007388 */ /* 0x000fe20000000a00 */
[----:B------:R-:W-:-:S03]  /*a540*/  LEA R10, R10, R2, 0x4 ;  /* 0x000000020a0a7211 */ /* 0x000fc600078e20ff */
        /* <DEDUP_REMOVED lines=41> */
[----:B------:R-:W-:Y:S06]  /*a7e0*/  BAR.SYNC.DEFER_BLOCKING 0x0 ;  /* 0x0000000000007b1d */ /* 0x000fec0000010000 */
[----:B-1----:R-:W1:Y:S04]  /*a7f0*/  S2R R8, SR_CTAID.Z ;  /* 0x0000000000087919 */ /* 0x002e680000002700 */
[----:B--2---:R-:W2:Y:S04]  /*a800*/  S2R R7, SR_CTAID.Y ;  /* 0x0000000000077919 */ /* 0x004ea80000002600 */
[----:B------:R-:W3:Y:S04]  /*a810*/  S2R R140, SR_CTAID.X ;  /* 0x00000000008c7919 */ /* 0x000ee80000002500 */
[----:B------:R-:W4:Y:S04]  /*a820*/  LDS.128 R132, [R6.X4] ;  /* 0x0000000006847984 */ /* 0x000f280000004c00 */
[----:B------:R-:W1:Y:S04]  /*a830*/  LDS.128 R128, [R6.X4+0x800] ;  /* 0x0008000006807984 */ /* 0x000e680000004c00 */
[----:B------:R-:W1:Y:S01]  /*a840*/  LDS.128 R124, [R6.X4+0x1000] ;  /* 0x00100000067c7984 */ /* 0x000e620000004c00 */
[----:B--2---:R-:W-:-:S03]  /*a850*/  IMAD R7, R7, c[0x0][0x210], R238 ;  /* 0x0000840007077a24 */ /* 0x004fc600078e02ee */
[----:B------:R-:W2:Y:S01]  /*a860*/  LDS.128 R120, [R6.X4+0x1800] ;  /* 0x0018000006787984 */ /* 0x000ea20000004c00 */
[----:B---3--:R-:W-:-:S03]  /*a870*/  SHF.L.U32 R140, R140, 0x6, RZ ;  /* 0x000000068c8c7819 */ /* 0x008fc600000006ff */
        /* <DEDUP_REMOVED lines=28> */
[----:B-----5:R5:W1:Y:S02]  /*aa40*/  @P4 MUFU.LG2 R6, R5 ;  /* 0x0000000500064308 */ /* 0x020a640000000c00 */
[----:B-----5:R-:W-:Y:S01]  /*aa50*/  IADD3 R5, -R238, RZ, RZ ;  /* 0x000000ffee057210 */ /* 0x020fe20007ffe1ff */
[----:B-1----:R-:W-:-:S04]  /*aa60*/  @P4 FMUL.FTZ R6, R6, 0.69314718246459960938 ;  /* 0x3f31721806064820 */ /* 0x002fc80000410000 */
[----:B------:R-:W-:Y:S01]  /*aa70*/  IMAD R5, R5, c[0x0][0x1c0], R8 ;  /* 0x0000700005057a24 */ /* 0x000fe200078e0208 */
[----:B------:R-:W-:Y:S01]  /*aa80*/  MOV R8, 0xff800000 ;  /* 0xff80000000087802 */ /* 0x000fe20000000f00 */
[----:B------:R-:W-:Y:S02]  /*aa90*/  @P3 FFMA.FTZ R8, R3, c[0x0][0x238], R4 ;  /* 0x00008e0003083a23 */ /* 0x000fe40000010004 */
[----:B------:R-:W-:Y:S01]  /*aaa0*/  IMAD R5, R7, c[0x0][0x1c0], R5 ;  /* 0x0000700007057a24 */ /* 0x000fe200078e0205 */
[----:B------:R-:W-:Y:S01]  /*aab0*/  MOV R7, 0xff800000 ;  /* 0xff80000000077802 */ /* 0x000fe20000000f00 */
[----:B------:R-:W-:Y:S02]  /*aac0*/  @P4 FFMA.FTZ R7, R164, c[0x0][0x238], R6 ;  /* 0x00008e00a4074a23 */ /* 0x000fe40000010006 */
[----:B------:R-:W-:Y:S01]  /*aad0*/  IMAD R5, R5, c[0x0][0x214], R140 ;  /* 0x0000850005057a24 */ /* 0x000fe200078e028c */
        /* <DEDUP_REMOVED lines=11> */
.L_x_5152:
[----:B--234-:R-:W-:Y:S05]  /*ab90*/  BSYNC B0 ;  /* 0x0000000000007941 */ /* 0x01cfea0003800000 */
.L_x_5151:
[----:B------:R-:W-:Y:S01]  /*aba0*/  IMAD.SHL.U32 R6, R0, 0x4, RZ ;  /* 0x0000000400067824 */ /* 0x000fe200078e00ff */
[----:B------:R-:W-:Y:S01]  /*abb0*/  IADD3 R0, R9, 0x10, RZ ;  /* 0x0000001009007810 */ /* 0x000fe20007ffe0ff */
[----:B------:R-:W-:Y:S01]  /*abc0*/  IMAD R5, R5, c[0x0][0x22c], RZ ;  /* 0x00008b0005057a24 */ /* 0x000fe200078e02ff */
[----:B------:R-:W-:Y:S02]  /*abd0*/  IADD3 R2, R9, 0x8, RZ ;  /* 0x0000000809027810 */ /* 0x000fe40007ffe0ff */
[----:B-1----:R-:W-:Y:S02]  /*abe0*/  SHF.R.S32.HI R7, RZ, 0x1f, R6 ;  /* 0x0000001fff077819 */ /* 0x002fe40000011406 */
[----:B------:R-:W-:-:S02]  /*abf0*/  ISETP.GE.AND P4, PT, R0, R235, PT ;  /* 0x000000eb0000720c */ /* 0x000fc40003f86270 */
[C---:B------:R-:W-:Y:S01]  /*ac00*/  IADD3 R0, R9.reuse, 0x30, RZ ;  /* 0x0000003009007810 */ /* 0x040fe20007ffe0ff */
[C---:B------:R-:W-:Y:S01]  /*ac10*/  IMAD.WIDE R6, R9.reuse, 0x100, R6 ;  /* 0x0000010009067825 */ /* 0x040fe200078e0206 */
[-C--:B------:R-:W-:Y:S02]  /*ac20*/  ISETP.GE.AND P5, PT, R2, R235.reuse, PT ;  /* 0x000000eb0200720c */ /* 0x080fe40003fa6270 */
[----:B------:R-:W-:Y:S02]  /*ac30*/  ISETP.GE.AND P6, PT, R9, R235, PT ;  /* 0x000000eb0900720c */ /* 0x000fe40003fc6270 */
[----:B------:R-:W-:Y:S02]  /*ac40*/  IADD3 R3, P0, R5, R6, RZ ;  /* 0x0000000605037210 */ /* 0x000fe40007f1e0ff */
[----:B------:R-:W-:Y:S02]  /*ac50*/  IADD3 R4, R9, 0x18, RZ ;  /* 0x0000001809047810 */ /* 0x000fe40007ffe0ff */
[----:B------:R-:W-:-:S02]  /*ac60*/  LEA.HI.X.SX32 R5, R5, R7, 0x1, P0 ;  /* 0x0000000705057211 */ /* 0x000fc400000f0eff */
[----:B------:R-:W-:Y:S02]  /*ac70*/  LEA R6, P0, R3, c[0x0][0x1d8], 0x2 ;  /* 0x0000760003067a11 */ /* 0x000fe400078010ff */
[----:B------:R-:W-:Y:S02]  /*ac80*/  IADD3 R2, R9, 0x28, RZ ;  /* 0x0000002809027810 */ /* 0x000fe40007ffe0ff */
[----:B------:R-:W-:Y:S02]  /*ac90*/  LEA.HI.X R7, R3, c[0x0][0x1dc], R5, 0x2, P0 ;  /* 0x0000770003077a11 */ /* 0x000fe400000f1405 */
[----:B------:R-:W-:Y:S02]  /*aca0*/  ISETP.GE.AND P0, PT, R0, R235, PT ;  /* 0x000000eb0000720c */ /* 0x000fe40003f06270 */
[C---:B------:R-:W-:Y:S01]  /*acb0*/  IADD3 R3, R9.reuse, 0x20, RZ ;  /* 0x0000002009037810 */ /* 0x040fe20007ffe0ff */
[----:B------:R1:W-:Y:S01]  /*acc0*/  @!P6 STG.E.128 [R6.64+0x100], R100 ;  /* 0x000100640600e986 */ /* 0x0003e2000c101d0c */
        /* <DEDUP_REMOVED lines=39> */
.L_x_5153:
        /* <DEDUP_REMOVED lines=12> */
.L_x_8959:


//--------------------- .text._ZN5flash24flash_fwd_splitkv_kernelI23Flash_fwd_kernel_traitsILi256ELi64ELi64ELi4ELb0ELb0EN7cutlass10bfloat16_tE19Flash_kernel_traitsILi256ELi64ELi64ELi4ES3_EELb0ELb0ELb1ELb0ELb0ELb0ELb1ELb0EEEvNS_16Flash_fwd_paramsE --------------------------
	.section	.text._ZN5flash24flash_fwd_splitkv_kernelI23Flash_fwd_kernel_traitsILi256ELi64ELi64ELi4ELb0ELb0EN7cutlass10bfloat16_tE19Flash_kernel_traitsILi256ELi64ELi64ELi4ES3_EELb0ELb0ELb1ELb0ELb0ELb0ELb1ELb0EEEvNS_16Flash_fwd_paramsE,"ax",@progbits
	.sectioninfo	@"SHI_REGISTERS=254"
	.align	128
        .global         _ZN5flash24flash_fwd_splitkv_kernelI23Flash_fwd_kernel_traitsILi256ELi64ELi64ELi4ELb0ELb0EN7cutlass10bfloat16_tE19Flash_kernel_traitsILi256ELi64ELi64ELi4ES3_EELb0ELb0ELb1ELb0ELb0ELb0ELb1ELb0EEEvNS_16Flash_fwd_paramsE
        .type           _ZN5flash24flash_fwd_splitkv_kernelI23Flash_fwd_kernel_traitsILi256ELi64ELi64ELi4ELb0ELb0EN7cutlass10bfloat16_tE19Flash_kernel_traitsILi256ELi64ELi64ELi4ES3_EELb0ELb0ELb1ELb0ELb0ELb0ELb1ELb0EEEvNS_16Flash_fwd_paramsE,@function
        .size           _ZN5flash24flash_fwd_splitkv_kernelI23Flash_fwd_kernel_traitsILi256ELi64ELi64ELi4ELb0ELb0EN7cutlass10bfloat16_tE19Flash_kernel_traitsILi256ELi64ELi64ELi4ES3_EELb0ELb0ELb1ELb0ELb0ELb0ELb1ELb0EEEvNS_16Flash_fwd_paramsE,(.L_x_8960 - _ZN5flash24flash_fwd_splitkv_kernelI23Flash_fwd_kernel_traitsILi256ELi64ELi64ELi4ELb0ELb0EN7cutlass10bfloat16_tE19Flash_kernel_traitsILi256ELi64ELi64ELi4ES3_EELb0ELb0ELb1ELb0ELb0ELb0ELb1ELb0EEEvNS_16Flash_fwd_paramsE)
        .other          _ZN5flash24flash_fwd_splitkv_kernelI23Flash_fwd_kernel_traitsILi256ELi64ELi64ELi4ELb0ELb0EN7cutlass10bfloat16_tE19Flash_kernel_traitsILi256ELi64ELi64ELi4ES3_EELb0ELb0ELb1ELb0ELb0ELb0ELb1ELb0EEEvNS_16Flash_fwd_paramsE,@"STO_CUDA_ENTRY STV_DEFAULT"
_ZN5flash24flash_fwd_splitkv_kernelI23Flash_fwd_kernel_traitsILi256ELi64ELi64ELi4ELb0ELb0EN7cutlass10bfloat16_tE19Flash_kernel_traitsILi256ELi64ELi64ELi4ES3_EELb0ELb0ELb1ELb0ELb0ELb0ELb1ELb0EEEvNS_16Flash_fwd_paramsE:
.text._ZN5flash24flash_fwd_splitkv_kernelI23Flash_fwd_kernel_traitsILi256ELi64ELi64ELi4ELb0ELb0EN7cutlass10bfloat16_tE19Flash_kernel_traitsILi256ELi64ELi64ELi4ES3_EELb0ELb0ELb1ELb0ELb0ELb0ELb1ELb0EEEvNS_16Flash_fwd_paramsE:
        /* <DEDUP_REMOVED lines=78> */
.L_x_5154:
[----:B------:R-:W-:Y:S02]  /*04e0*/  ULDC UR7, c[0x0][0x218] ;  /* 0x0000860000077ab9 */ /* 0x000fe40000000800 */
.L_x_5155:
        /* <DEDUP_REMOVED lines=101> */
.L_x_5158:
[----:B------:R-:W-:Y:S05]  /*0b40*/  BSYNC B0 ;  /* 0x0000000000007941 */ /* 0x000fea0003800000 */
.L_x_5157:
        /* <DEDUP_REMOVED lines=12> */
.L_x_5160:
[----:B------:R-:W-:Y:S05]  /*0c10*/  BSYNC B0 ;  /* 0x0000000000007941 */ /* 0x000fea0003800000 */
.L_x_5159:
        /* <DEDUP_REMOVED lines=12> */
.L_x_5162:
[----:B------:R-:W-:Y:S05]  /*0ce0*/  BSYNC B0 ;  /* 0x0000000000007941 */ /* 0x000fea0003800000 */
.L_x_5161:
        /* <DEDUP_REMOVED lines=12> */
.L_x_5164:
[----:B------:R-:W-:Y:S05]  /*0db0*/  BSYNC B0 ;  /* 0x0000000000007941 */ /* 0x000fea0003800000 */
.L_x_5163:
        /* <DEDUP_REMOVED lines=12> */
.L_x_5166:
[----:B------:R-:W-:Y:S05]  /*0e80*/  BSYNC B0 ;  /* 0x0000000000007941 */ /* 0x000fea0003800000 */
.L_x_5165:
        /* <DEDUP_REMOVED lines=12> */
.L_x_5168:
[----:B------:R-:W-:Y:S05]  /*0f50*/  BSYNC B0 ;  /* 0x0000000000007941 */ /* 0x000fea0003800000 */
.L_x_5167:
        /* <DEDUP_REMOVED lines=12> */
.L_x_5170:
[----:B------:R-:W-:Y:S05]  /*1020*/  BSYNC B0 ;  /* 0x0000000000007941 */ /* 0x000fea0003800000 */
.L_x_5169:
        /* <DEDUP_REMOVED lines=12> */
.L_x_5172:
[----:B------:R-:W-:Y:S05]  /*10f0*/  BSYNC B0 ;  /* 0x0000000000007941 */ /* 0x000fea0003800000 */
.L_x_5171:
        /* <DEDUP_REMOVED lines=32> */
.L_x_5156:
        /* <DEDUP_REMOVED lines=120> */
.L_x_5173:
        /* <DEDUP_REMOVED lines=19> */
.L_x_5175:
        /* <DEDUP_REMOVED lines=16> */
[----:B------:R-:W-:-:S06]  /*1cb0*/  UIADD3 UR4, UR23, UR4, URZ ;  /* 0x0000000417047290 */ /* 0x000fcc000fffe03f */
[----:B------:R-:W-:Y:S01]  /*1cc0*/  MOV R15, UR4 ;  /* 0x00000004000f7c02 */ /* 0x000fe20008000f00 */
[----:B------:R-:W-:Y:S02]  /*1cd0*/  ULDC.64 UR4, c[0x0][0x1a0] ;  /* 0x0000680000047ab9 */ /* 0x000fe40000000a00 */
[----:B------:R-:W-:Y:S01]  /*1ce0*/  @UP0 UIMAD.WIDE.U32 UR18, UR17, UR4, URZ ;  /* 0x00000004111202a5 */ /* 0x000fe2000f8e003f */
[----:B-1----:R-:W-:-:S03]  /*1cf0*/  IADD3 R4, R4, 0xffffffe, RZ ;  /* 0x0ffffffe04047810 */ /* 0x002fc60007ffe0ff */
[----:B------:R-:W-:Y:S01]  /*1d00*/  @UP0 UIMAD UR17, UR17, UR5, UR19 ;  /* 0x00000005111102a4 */ /* 0x000fe2000f8e0213 */
        /* <DEDUP_REMOVED lines=10> */
[----:B------:R-:W-:Y:S01]  /*1db0*/  ISETP.GT.U32.AND P1, PT, R3, R0, PT ;  /* 0x000000000300720c */ /* 0x000fe20003f24070 */
[----:B------:R-:W-:-:S12]  /*1dc0*/  IMAD.MOV.U32 R14, RZ, RZ, R2 ;  /* 0x000000ffff0e7224 */ /* 0x000fd800078e0002 */
[-C--:B------:R-:W-:Y:S02]  /*1dd0*/  @!P1 IADD3 R0, R0, -R3.reuse, RZ ;  /* 0x8000000300009210 */ /* 0x080fe40007ffe0ff */
[----:B------:R-:W-:Y:S02]  /*1de0*/  @!P1 IADD3 R10, R10, 0x1, RZ ;  /* 0x000000010a0a9810 */ /* 0x000fe40007ffe0ff */
[----:B------:R-:W-:Y:S01]  /*1df0*/  ISETP.GE.U32.AND P3, PT, R0, R3, PT ;  /* 0x000000030000720c */ /* 0x000fe20003f66070 */
[----:B------:R-:W-:Y:S01]  /*1e00*/  IMAD.U32 R3, RZ, RZ, UR23 ;  /* 0x00000017ff037e24 */ /* 0x000fe2000f8e00ff */
[----:B------:R-:W-:-:S11]  /*1e10*/  ISETP.NE.AND P1, PT, RZ, c[0x0][0x1c8], PT ;  /* 0x00007200ff007a0c */ /* 0x000fd60003f25270 */
[----:B------:R-:W-:-:S05]  /*1e20*/  @P3 IADD3 R10, R10, 0x1, RZ ;  /* 0x000000010a0a3810 */ /* 0x000fca0007ffe0ff */
[----:B------:R-:W-:Y:S01]  /*1e30*/  @!P2 IMAD.MOV R10, RZ, RZ, -R10 ;  /* 0x000000ffff0aa224 */ /* 0x000fe200078e0a0a */
        /* <DEDUP_REMOVED lines=19> */
.L_x_5174:
[----:B------:R-:W-:Y:S01]  /*1f70*/  SHF.R.S32.HI R4, RZ, 0x1f, R165 ;  /* 0x0000001fff047819 */ /* 0x000fe200000114a5 */
[----:B------:R-:W-:Y:S01]  /*1f80*/  UISETP.NE.AND UP0, UPT, UR14, -0x1, UPT ;  /* 0xffffffff0e00788c */ /* 0x000fe2000bf05270 */
[----:B------:R-:W-:Y:S01]  /*1f90*/  IMAD.U32 R20, RZ, RZ, UR12 ;  /* 0x0000000cff147e24 */ /* 0x000fe2000f8e00ff */
[----:B------:R-:W-:Y:S01]  /*1fa0*/  ULDC.64 UR4, c[0x0][0x190] ;  /* 0x0000640000047ab9 */ /* 0x000fe20000000a00 */
[CC--:B------:R-:W-:Y:S01]  /*1fb0*/  LEA.HI R0, R4.reuse, R165.reuse, RZ, 0x4 ;  /* 0x000000a504007211 */ /* 0x0c0fe200078f20ff */
[----:B------:R-:W1:Y:S01]  /*1fc0*/  S2R R25, SR_CTAID.X ;  /* 0x0000000000197919 */ /* 0x000e620000002500 */
[----:B------:R-:W-:Y:S01]  /*1fd0*/  LEA.HI R2, R4, R165, RZ, 0x3 ;  /* 0x000000a504027211 */ /* 0x000fe200078f18ff */
[----:B------:R-:W-:Y:S01]  /*1fe0*/  UIADD3 UR19, -UR11, UR8, URZ ;  /* 0x000000080b137290 */ /* 0x000fe2000fffe13f */
[----:B------:R-:W-:Y:S01]  /*1ff0*/  SHF.R.S32.HI R233, RZ, 0x4, R0 ;  /* 0x00000004ffe97819 */ /* 0x000fe20000011400 */
[----:B------:R-:W-:Y:S01]  /*2000*/  IMAD R7, R7, c[0x0][0x1b8], RZ ;  /* 0x00006e0007077a24 */ /* 0x000fe200078e02ff */
[----:B------:R-:W-:Y:S01]  /*2010*/  SHF.R.S32.HI R18, RZ, 0x3, R2 ;  /* 0x00000003ff127819 */ /* 0x000fe20000011402 */
[----:B------:R-:W-:Y:S01]  /*2020*/  BSSY B0, `(.L_x_5176) ;  /* 0x000007a000007945 */ /* 0x000fe20003800000 */
[C---:B------:R-:W-:Y:S01]  /*2030*/  LEA.HI R6, R0.reuse, R233, RZ, 0x1 ;  /* 0x000000e900067211 */ /* 0x040fe200078f08ff */
[----:B------:R-:W-:Y:S01]  /*2040*/  @UP0 UIMAD.WIDE.U32 UR22, UR14, UR4, URZ ;  /* 0x000000040e1602a5 */ /* 0x000fe2000f8e003f */
[----:B------:R-:W-:Y:S01]  /*2050*/  LOP3.LUT R0, R0, 0xfffffff0, RZ, 0xc0, !PT ;  /* 0xfffffff000007812 */ /* 0x000fe200078ec0ff */
[----:B------:R-:W-:Y:S01]  /*2060*/  IMAD.SHL.U32 R235, R18, 0x40, RZ ;  /* 0x0000004012eb7824 */ /* 0x000fe200078e00ff */
[----:B------:R-:W-:Y:S01]  /*2070*/  LOP3.LUT R2, R2, 0xfffffff8, RZ, 0xc0, !PT ;  /* 0xfffffff802027812 */ /* 0x000fe200078ec0ff */
[----:B------:R-:W-:Y:S01]  /*2080*/  @UP0 UIMAD UR15, UR14, UR5, UR23 ;  /* 0x000000050e0f02a4 */ /* 0x000fe2000f8e0217 */
[----:B------:R-:W-:Y:S01]  /*2090*/  LOP3.LUT R6, R6, 0xfffffffe, RZ, 0xc0, !PT ;  /* 0xfffffffe06067812 */ /* 0x000fe200078ec0ff */
[C---:B------:R-:W-:Y:S01]  /*20a0*/  IMAD.IADD R0, R165.reuse, 0x1, -R0 ;  /* 0x00000001a5007824 */ /* 0x040fe200078e0a00 */
[----:B------:R-:W-:Y:S01]  /*20b0*/  @!UP0 USHF.R.S32.HI UR14, URZ, 0x1f, UR29 ;  /* 0x0000001f3f0e8899 */ /* 0x000fe2000801141d */
[----:B------:R-:W-:Y:S01]  /*20c0*/  IMAD.IADD R2, R165, 0x1, -R2 ;  /* 0x00000001a5027824 */ /* 0x000fe200078e0a02 */
[----:B------:R-:W-:Y:S01]  /*20d0*/  ULDC.64 UR4, c[0x0][0x178] ;  /* 0x00005e0000047ab9 */ /* 0x000fe20000000a00 */
[----:B------:R-:W-:Y:S01]  /*20e0*/  LOP3.LUT R235, R235, 0x1c0, RZ, 0xc0, !PT ;  /* 0x000001c0ebeb7812 */ /* 0x000fe200078ec0ff */
[----:B------:R-:W-:Y:S01]  /*20f0*/  @!UP0 UIMAD UR14, UR14, UR4, URZ ;  /* 0x000000040e0e82a4 */ /* 0x000fe2000f8e023f */
[----:B------:R-:W-:Y:S01]  /*2100*/  SHF.R.S32.HI R3, RZ, 0x1f, R0 ;  /* 0x0000001fff037819 */ /* 0x000fe20000011400 */
[----:B------:R-:W-:Y:S01]  /*2110*/  IMAD.SHL.U32 R236, R2, 0x8, RZ ;  /* 0x0000000802ec7824 */ /* 0x000fe200078e00ff */
[----:B------:R-:W-:Y:S01]  /*2120*/  @!UP0 UIMAD.WIDE.U32 UR24, UR29, UR4, URZ ;  /* 0x000000041d1882a5 */ /* 0x000fe2000f8e003f */
[----:B------:R-:W-:Y:S01]  /*2130*/  IMAD.IADD R233, R233, 0x1, -R6 ;  /* 0x00000001e9e97824 */ /* 0x000fe200078e0a06 */
[----:B------:R-:W-:Y:S01]  /*2140*/  LEA.HI R3, R3, R0, RZ, 0x3 ;  /* 0x0000000003037211 */ /* 0x000fe200078f18ff */
[----:B------:R-:W-:Y:S01]  /*2150*/  @!UP0 UIMAD UR5, UR29, UR5, UR14 ;  /* 0x000000051d0582a4 */ /* 0x000fe2000f8e020e */
[----:B------:R-:W-:-:S02]  /*2160*/  IADD3 R16, P0, R236, UR18, RZ ;  /* 0x00000012ec107c10 */ /* 0x000fc4000ff1e0ff */
[----:B------:R-:W-:Y:S01]  /*2170*/  LOP3.LUT R5, R3, 0xfffffff8, RZ, 0xc0, !PT ;  /* 0xfffffff803057812 */ /* 0x000fe200078ec0ff */
[----:B------:R-:W-:Y:S01]  /*2180*/  @!UP0 UMOV UR22, UR24 ;  /* 0x0000001800168c82 */ /* 0x000fe20008000000 */
[--C-:B------:R-:W-:Y:S01]  /*2190*/  LOP3.LUT R6, R235, 0x38, R236.reuse, 0xf8, !PT ;  /* 0x00000038eb067812 */ /* 0x100fe200078ef8ec */
[----:B------:R-:W-:Y:S01]  /*21a0*/  @!UP0 UIADD3 UR15, UR25, UR5, URZ ;  /* 0x00000005190f8290 */ /* 0x000fe2000fffe03f */
[----:B------:R-:W-:Y:S01]  /*21b0*/  SHF.R.U32.HI R235, RZ, 0x3, R235 ;  /* 0x00000003ffeb7819 */ /* 0x000fe200000116eb */
[----:B------:R-:W-:Y:S01]  /*21c0*/  IMAD.IADD R0, R0, 0x1, -R5 ;  /* 0x0000000100007824 */ /* 0x000fe200078e0a05 */
[----:B------:R-:W-:Y:S01]  /*21d0*/  SHF.R.S32.HI R5, RZ, 0x1f, R236 ;  /* 0x0000001fff057819 */ /* 0x000fe200000114ec */
[----:B------:R-:W-:Y:S01]  /*21e0*/  ULDC.64 UR4, c[0x0][0x1a8] ;  /* 0x00006a0000047ab9 */ /* 0x000fe20000000a00 */
[----:B------:R-:W-:Y:S01]  /*21f0*/  SHF.R.S32.HI R19, RZ, 0x1f, R18 ;  /* 0x0000001fff137819 */ /* 0x000fe20000011412 */
[----:B------:R-:W-:Y:S01]  /*2200*/  IMAD.SHL.U32 R3, R3, 0x40, RZ ;  /* 0x0000004003037824 */ /* 0x000fe200078e00ff */
[----:B------:R-:W-:-:S02]  /*2210*/  IADD3.X R17, R5, UR17, RZ, P0, !PT ;  /* 0x0000001105117c10 */ /* 0x000fc400087fe4ff */
[C---:B------:R-:W-:Y:S01]  /*2220*/  IADD3 R14, P1, R236.reuse, R14, RZ ;  /* 0x0000000eec0e7210 */ /* 0x040fe20007f3e0ff */
[----:B------:R-:W-:Y:S01]  /*2230*/  IMAD R167, R19, c[0x0][0x198], RZ ;  /* 0x0000660013a77a24 */ /* 0x000fe200078e02ff */
[----:B------:R-:W-:Y:S01]  /*2240*/  IADD3 R8, P0, R236, UR22, RZ ;  /* 0x00000016ec087c10 */ /* 0x000fe2000ff1e0ff */
[----:B-1----:R-:W-:Y:S01]  /*2250*/  IMAD.WIDE R24, R25, 0x40, R18 ;  /* 0x0000004019187825 */ /* 0x002fe200078e0212 */
[----:B------:R-:W-:Y:S02]  /*2260*/  LOP3.LUT R235, R6, R235, RZ, 0x3c, !PT ;  /* 0x000000eb06eb7212 */ /* 0x000fe400078e3cff */
[-C--:B------:R-:W-:Y:S01]  /*2270*/  LEA.HI R6, R4, R165.reuse, RZ, 0x6 ;  /* 0x000000a504067211 */ /* 0x080fe200078f30ff */
[C---:B------:R-:W-:Y:S01]  /*2280*/  IMAD.X R15, R5.reuse, 0x1, R12, P1 ;  /* 0x00000001050f7824 */ /* 0x040fe200008e060c */
[----:B------:R-:W-:Y:S01]  /*2290*/  IADD3.X R9, R5, UR15, RZ, P0, !PT ;  /* 0x0000000f05097c10 */ /* 0x000fe200087fe4ff */
[----:B------:R-:W-:Y:S01]  /*22a0*/  IMAD R167, R18, c[0x0][0x19c], R167 ;  /* 0x0000670012a77a24 */ /* 0x000fe200078e02a7 */
[----:B------:R-:W-:Y:S01]  /*22b0*/  R2P PR, R0, 0x6 ;  /* 0x0000000600007804 */ /* 0x000fe20000000000 */
[----:B------:R-:W-:Y:S01]  /*22c0*/  IMAD.SHL.U32 R6, R6, 0x8, RZ ;  /* 0x0000000806067824 */ /* 0x000fe200078e00ff */
[----:B------:R-:W-:Y:S01]  /*22d0*/  USHF.R.S32.HI UR15, URZ, 0x1f, UR12 ;  /* 0x0000001f3f0f7899 */ /* 0x000fe2000801140c */
[----:B------:R-:W-:Y:S01]  /*22e0*/  IMAD.WIDE.U32 R14, R18, c[0x0][0x198], R14 ;  /* 0x00006600120e7a25 */ /* 0x000fe200078e000e */
[----:B------:R-:W-:-:S02]  /*22f0*/  LEA.HI R13, R4, R165, RZ, 0x5 ;  /* 0x000000a5040d7211 */ /* 0x000fc400078f28ff */
[----:B------:R-:W-:Y:S01]  /*2300*/  LOP3.LUT R235, R235, 0xfffffe00, R6, 0xf8, !PT ;  /* 0xfffffe00ebeb7812 */ /* 0x000fe200078ef806 */
[----:B------:R-:W-:Y:S01]  /*2310*/  IMAD.WIDE.U32 R20, R20, c[0x0][0x1a8], R8 ;  /* 0x00006a0014147a25 */ /* 0x000fe200078e0008 */
[----:B------:R-:W-:Y:S01]  /*2320*/  IADD3 R8, P0, R18, UR7, RZ ;  /* 0x0000000712087c10 */ /* 0x000fe2000ff1e0ff */
[----:B------:R-:W-:Y:S01]  /*2330*/  UIMAD UR4, UR15, UR4, URZ ;  /* 0x000000040f0472a4 */ /* 0x000fe2000f8e023f */
[----:B------:R-:W-:Y:S01]  /*2340*/  SHF.R.S32.HI R85, RZ, 0x5, R13 ;  /* 0x00000005ff557819 */ /* 0x000fe2000001140d */
[----:B------:R-:W-:Y:S01]  /*2350*/  IMAD.SHL.U32 R0, R0, 0x40, RZ ;  /* 0x0000004000007824 */ /* 0x000fe200078e00ff */
[----:B------:R-:W-:Y:S01]  /*2360*/  IADD3 R4, R236, 0x80, RZ ;  /* 0x00000080ec047810 */ /* 0x000fe20007ffe0ff */
[----:B------:R-:W-:Y:S01]  /*2370*/  IMAD.IADD R167, R15, 0x1, R167 ;  /* 0x000000010fa77824 */ /* 0x000fe200078e02a7 */
[----:B------:R-:W-:Y:S01]  /*2380*/  IADD3.X R15, R19, UR6, RZ, P0, !PT ;  /* 0x00000006130f7c10 */ /* 0x000fe200087fe4ff */
[----:B------:R-:W-:Y:S01]  /*2390*/  IMAD R6, R10, c[0x0][0x1bc], R7 ;  /* 0x00006f000a067a24 */ /* 0x000fe200078e0207 */
[----:B------:R-:W-:Y:S01]  /*23a0*/  LOP3.LUT R0, R0, 0x1c0, RZ, 0xc0, !PT ;  /* 0x000001c000007812 */ /* 0x000fe200078ec0ff */
[----:B------:R-:W-:Y:S01]  /*23b0*/  IMAD.SHL.U32 R5, R233, 0x8, RZ ;  /* 0x00000008e9057824 */ /* 0x000fe200078e00ff */
[----:B------:R-:W-:Y:S01]  /*23c0*/  ISETP.GE.AND P0, PT, R18, UR19, PT ;  /* 0x0000001312007c0c */ /* 0x000fe2000bf06270 */
[----:B------:R-:W-:Y:S01]  /*23d0*/  IMAD.WIDE.U32 R10, R10, c[0x0][0x1b8], R16 ;  /* 0x00006e000a0a7a25 */ /* 0x000fe200078e0010 */
[----:B------:R-:W-:-:S02]  /*23e0*/  UIMAD UR5, UR12, UR5, UR4 ;  /* 0x000000050c0572a4 */ /* 0x000fc4000f8e0204 */
[----:B------:R-:W-:Y:S01]  /*23f0*/  LOP3.LUT R5, R0, 0x8, R5, 0xf8, !PT ;  /* 0x0000000800057812 */ /* 0x000fe200078ef805 */
[----:B------:R-:W-:Y:S01]  /*2400*/  IMAD.IADD R7, R11, 0x1, R6 ;  /* 0x000000010b077824 */ /* 0x000fe200078e0206 */
[----:B------:R-:W-:Y:S01]  /*2410*/  SHF.R.U32.HI R0, RZ, 0x3, R0 ;  /* 0x00000003ff007819 */ /* 0x000fe20000011600 */
[----:B------:R-:W-:Y:S01]  /*2420*/  IMAD R15, R15, c[0x0][0x1a0], RZ ;  /* 0x000068000f0f7a24 */ /* 0x000fe200078e02ff */
[----:B------:R-:W-:Y:S01]  /*2430*/  ULDC.64 UR6, c[0x0][0x1a0] ;  /* 0x0000680000067ab9 */ /* 0x000fe20000000a00 */
[----:B------:R-:W-:Y:S01]  /*2440*/  IMAD.MOV.U32 R6, RZ, RZ, R10 ;  /* 0x000000ffff067224 */ /* 0x000fe200078e000a */
[----:B------:R-:W-:Y:S01]  /*2450*/  LOP3.LUT R0, R5, R0, RZ, 0x3c, !PT ;  /* 0x0000000005007212 */ /* 0x000fe200078e3cff */
[C---:B------:R-:W-:Y:S01]  /*2460*/  IMAD R15, R8.reuse, c[0x0][0x1a4], R15 ;  /* 0x00006900080f7a24 */ /* 0x040fe200078e020f */
[----:B------:R-:W-:Y:S01]  /*2470*/  USHF.L.U64.HI UR21, UR6, UR13, UR7 ;  /* 0x0000000d06157299 */ /* 0x000fe20008010207 */
[----:B------:R-:W-:Y:S01]  /*2480*/  IMAD.WIDE.U32 R8, R8, c[0x0][0x1a0], R6 ;  /* 0x0000680008087a25 */ /* 0x000fe200078e0006 */
[----:B------:R-:W-:Y:S01]  /*2490*/  USHF.L.U32 UR22, UR6, 0x4, URZ ;  /* 0x0000000406167899 */ /* 0x000fe2000800063f */
[----:B------:R-:W-:-:S02]  /*24a0*/  IADD3 R23, R21, UR5, RZ ;  /* 0x0000000515177c10 */ /* 0x000fc4000fffe0ff */
[----:B------:R-:W-:Y:S01]  /*24b0*/  IMAD.MOV.U32 R7, RZ, RZ, 0x10 ;  /* 0x00000010ff077424 */ /* 0x000fe200078e00ff */
[----:B------:R-:W-:Y:S01]  /*24c0*/  LOP3.LUT R0, R0, 0xfffffe00, R3, 0xf8, !PT ;  /* 0xfffffe0000007812 */ /* 0x000fe200078ef803 */
[----:B------:R-:W-:Y:S01]  /*24d0*/  IMAD.MOV.U32 R5, RZ, RZ, 0x20 ;  /* 0x00000020ff057424 */ /* 0x000fe200078e00ff */
[C---:B------:R-:W-:Y:S01]  /*24e0*/  IADD3 R6, R236.reuse, 0x40, RZ ;  /* 0x00000040ec067810 */ /* 0x040fe20007ffe0ff */
[----:B------:R-:W-:Y:S01]  /*24f0*/  IMAD.MOV.U32 R166, RZ, RZ, R14 ;  /* 0x000000ffffa67224 */ /* 0x000fe200078e000e */
        /* <DEDUP_REMOVED lines=44> */
.L_x_5177:
[----:B------:R-:W-:Y:S05]  /*27c0*/  BSYNC B0 ;  /* 0x0000000000007941 */ /* 0x000fea0003800000 */
.L_x_5176:
        /* <DEDUP_REMOVED lines=45> */
.L_x_5179:
[----:B------:R-:W-:Y:S05]  /*2aa0*/  BSYNC B0 ;  /* 0x0000000000007941 */ /* 0x000fea0003800000 */
.L_x_5178:
        /* <DEDUP_REMOVED lines=45> */
.L_x_5181:
[----:B------:R-:W-:Y:S05]  /*2d80*/  BSYNC B0 ;  /* 0x0000000000007941 */ /* 0x000fea0003800000 */
.L_x_5180:
        /* <DEDUP_REMOVED lines=44> */
.L_x_5183:
[----:B------:R-:W-:Y:S05]  /*3050*/  BSYNC B0 ;  /* 0x0000000000007941 */ /* 0x000fea0003800000 */
.L_x_5182:
        /* <DEDUP_REMOVED lines=39> */
.L_x_5185:
[----:B------:R-:W-:Y:S05]  /*32d0*/  BSYNC B0 ;  /* 0x0000000000007941 */ /* 0x000fea0003800000 */
.L_x_5184:
        /* <DEDUP_REMOVED lines=41> */
.L_x_5187:
[----:B------:R-:W-:Y:S05]  /*3570*/  BSYNC B0 ;  /* 0x0000000000007941 */ /* 0x000fea0003800000 */
.L_x_5186:
        /* <DEDUP_REMOVED lines=40> */
.L_x_5189:
[----:B------:R-:W-:Y:S05]  /*3800*/  BSYNC B0 ;  /* 0x0000000000007941 */ /* 0x000fea0003800000 */
.L_x_5188:
        /* <DEDUP_REMOVED lines=40> */
.L_x_5191:
[----:B------:R-:W-:Y:S05]  /*3a90*/  BSYNC B0 ;  /* 0x0000000000007941 */ /* 0x000fea0003800000 */
.L_x_5190:
[----:B------:R-:W-:Y:S01]  /*3aa0*/  USHF.R.S32.HI UR13, URZ, 0x1f, UR29 ;  /* 0x0000001f3f0d7899 */ /* 0x000fe2000801141d */
[----:B------:R-:W0:Y:S01]  /*3ab0*/  LDGDEPBAR ;  /* 0x00000000000079af */ /* 0x000e220000000000 */
[----:B------:R-:W-:-:S02]  /*3ac0*/  ULDC.64 UR4, c[0x0][0x320] ;  /* 0x0000c80000047ab9 */ /* 0x000fc40000000a00 */
[----:B------:R-:W-:Y:S02]  /*3ad0*/  UIMAD UR13, UR13, UR4, URZ ;  /* 0x000000040d0d72a4 */ /* 0x000fe4000f8e023f */
[----:B------:R-:W-:Y:S02]  /*3ae0*/  UMOV UR34, UR12 ;  /* 0x0000000c00227c82 */ /* 0x000fe40008000000 */
[----:B------:R-:W-:Y:S02]  /*3af0*/  UMOV UR35, UR15 ;  /* 0x0000000f00237c82 */ /* 0x000fe40008000000 */
[----:B------:R-:W-:Y:S02]  /*3b00*/  UIMAD.WIDE.U32 UR34, UR29, UR4, UR34 ;  /* 0x000000041d2272a5 */ /* 0x000fe4000f8e0022 */
[----:B------:R-:W-:-:S03]  /*3b10*/  UIMAD UR13, UR29, UR5, UR13 ;  /* 0x000000051d0d72a4 */ /* 0x000fc6000f8e020d */
[----:B------:R-:W-:Y:S02]  /*3b20*/  ULDC.64 UR4, c[0x0][0x318] ;  /* 0x0000c60000047ab9 */ /* 0x000fe40000000a00 */
[----:B------:R-:W-:Y:S02]  /*3b30*/  ULEA UR4, UP0, UR34, UR4, 0x2 ;  /* 0x0000000422047291 */ /* 0x000fe4000f80103f */
[----:B------:R-:W-:-:S04]  /*3b40*/  UIADD3 UR13, UR35, UR13, URZ ;  /* 0x0000000d230d7290 */ /* 0x000fc8000fffe03f */
[----:B------:R-:W-:Y:S01]  /*3b50*/  ULEA.HI.X UR5, UR34, UR5, UR13, 0x2, UP0 ;  /* 0x0000000522057291 */ /* 0x000fe200080f140d */
[----:B-1----:R-:W-:Y:S01]  /*3b60*/  IMAD.U32 R20, RZ, RZ, UR4 ;  /* 0x00000004ff147e24 */ /* 0x002fe2000f8e00ff */
[----:B------:R-:W-:-:S04]  /*3b70*/  DEPBAR.LE SB0, 0x0 ;  /* 0x000080000000791a */ /* 0x000fc80000000000 */
[----:B------:R-:W-:-:S05]  /*3b80*/  IMAD.U32 R21, RZ, RZ, UR5 ;  /* 0x00000005ff157e24 */ /* 0x000fca000f8e00ff */
        /* <DEDUP_REMOVED lines=41> */
.L_x_5193:
[----:B------:R-:W-:Y:S05]  /*3e20*/  BSYNC B0 ;  /* 0x0000000000007941 */ /* 0x000fea0003800000 */
.L_x_5192:
        /* <DEDUP_REMOVED lines=45> */
.L_x_5195:
[----:B------:R-:W-:Y:S05]  /*4100*/  BSYNC B0 ;  /* 0x0000000000007941 */ /* 0x000fea0003800000 */
.L_x_5194:
        /* <DEDUP_REMOVED lines=15> */
[----:B-1----:R-:W-:-:S04]  /*4200*/  IADD3 R16, P0, R8, UR13, RZ ;  /* 0x0000000d08107c10 */ /* 0x002fc8000ff1e0ff */
        /* <DEDUP_REMOVED lines=32> */
.L_x_5197:
[----:B------:R-:W-:Y:S05]  /*4410*/  BSYNC B0 ;  /* 0x0000000000007941 */ /* 0x000fea0003800000 */
.L_x_5196:
        /* <DEDUP_REMOVED lines=49> */
.L_x_5199:
[----:B------:R-:W-:Y:S05]  /*4730*/  BSYNC B0 ;  /* 0x0000000000007941 */ /* 0x000fea0003800000 */
.L_x_5198:
[C---:B-1----:R-:W-:Y:S01]  /*4740*/  IMAD.SHL.U32 R8, R2.reuse, 0x40, RZ ;  /* 0x0000004002087824 */ /* 0x042fe200078e00ff */
        /* <DEDUP_REMOVED lines=44> */
[----:B------:R-:W-:Y:S01]  /*4a10*/  LDSM.16.M88.4 R68, [R227+0x8800] ;  /* 0x00880000e344783b */ /* 0x000fe20000000200 */
[C---:B------:R-:W-:Y:S02]  /*4a20*/  IADD3 R212, R231.reuse, 0x5800, RZ ;  /* 0x00005800e7d47810 */ /* 0x040fe40007ffe0ff */
[C---:B------:R-:W-:Y:S01]  /*4a30*/  IADD3 R211, R231.reuse, 0x6000, RZ ;  /* 0x00006000e7d37810 */ /* 0x040fe20007ffe0ff */
[----:B------:R-:W-:Y:S01]  /*4a40*/  LDSM.16.M88.4 R40, [R227+0x9000] ;  /* 0x00900000e328783b */ /* 0x000fe20000000200 */
[----:B------:R-:W-:-:S02]  /*4a50*/  IADD3 R210, R231, 0x6800, RZ ;  /* 0x00006800e7d27810 */ /* 0x000fc40007ffe0ff */
[C---:B------:R-:W-:Y:S01]  /*4a60*/  IADD3 R209, R231.reuse, 0x7000, RZ ;  /* 0x00007000e7d17810 */ /* 0x040fe20007ffe0ff */
[----:B-1----:R-:W-:Y:S01]  /*4a70*/  HMMA.16816.F32.BF16 R64, R8, R60, RZ ;  /* 0x0000003c0840723c */ /* 0x002fe200000418ff */
[----:B------:R-:W-:Y:S01]  /*4a80*/  LDSM.16.M88.4 R76, [R233+0xa800] ;  /* 0x00a80000e94c783b */ /* 0x000fe20000000200 */
[----:B------:R-:W-:-:S06]  /*4a90*/  IADD3 R208, R231, 0x7800, RZ ;  /* 0x00007800e7d07810 */ /* 0x000fcc0007ffe0ff */
[C---:B------:R-:W-:Y:S08]  /*4aa0*/  HMMA.16816.F32.BF16 R60, R8.reuse, R62, RZ ;  /* 0x0000003e083c723c */ /* 0x040ff000000418ff */
        /* <DEDUP_REMOVED lines=139> */
[C---:B--2---:R-:W-:Y:S08]  /*5360*/  HMMA.16816.F32.BF16 R56, R52.reuse, R8, R56 ;  /* 0x000000083438723c */ /* 0x044ff00000041838 */
[C---:B------:R-:W-:Y:S01]  /*5370*/  HMMA.16816.F32.BF16 R72, R52.reuse, R10, R72 ;  /* 0x0000000a3448723c */ /* 0x040fe20000041848 */
[----:B------:R-:W-:Y:S07]  /*5380*/  LDSM.16.M88.4 R8, [R231+0x6000] ;  /* 0x00600000e708783b */ /* 0x000fee0000000200 */
[C---:B---3--:R-:W-:Y:S08]  /*5390*/  HMMA.16816.F32.BF16 R68, R52.reuse, R24, R68 ;  /* 0x000000183444723c */ /* 0x048ff00000041844 */
[C---:B------:R-:W-:Y:S01]  /*53a0*/  HMMA.16816.F32.BF16 R44, R52.reuse, R26, R44 ;  /* 0x0000001a342c723c */ /* 0x040fe2000004182c */
[----:B------:R-:W2:Y:S07]  /*53b0*/  LDSM.16.M88.4 R24, [R232+0x6000] ;  /* 0x00600000e818783b */ /* 0x000eae0000000200 */
[----:B------:R-:W-:Y:S07]  /*53c0*/  HMMA.16816.F32.BF16 R16, R52, R50, R16 ;  /* 0x000000323410723c */ /* 0x000fee0000041810 */
[----:B------:R-:W-:Y:S01]  /*53d0*/  IMAD.U32 R51, RZ, RZ, UR9 ;  /* 0x00000009ff337e24 */ /* 0x000fe2000f8e00ff */
[C---:B----4-:R-:W-:Y:S07]  /*53e0*/  HMMA.16816.F32.BF16 R20, R36.reuse, R32, R20 ;  /* 0x000000202414723c */ /* 0x050fee0000041814 */
[----:B------:R-:W-:Y:S01]  /*53f0*/  SHF.R.S32.HI R33, RZ, 0x1f, R84 ;  /* 0x0000001fff217819 */ /* 0x000fe20000011454 */
[----:B------:R-:W-:Y:S03]  /*5400*/  HMMA.16816.F32.BF16 R64, R36, R28, R64 ;  /* 0x0000001c2440723c */ /* 0x000fe60000041840 */
[----:B------:R-:W-:-:S04]  /*5410*/  LEA.HI R84, R33, R84, RZ, 0x2 ;  /* 0x0000005421547211 */ /* 0x000fc800078f10ff */
[----:B------:R-:W-:Y:S01]  /*5420*/  SHF.R.S32.HI R2, RZ, 0x2, R84 ;  /* 0x00000002ff027819 */ /* 0x000fe20000011454 */
[----:B------:R-:W-:Y:S01]  /*5430*/  HMMA.16816.F32.BF16 R60, R36, R30, R60 ;  /* 0x0000001e243c723c */ /* 0x000fe2000004183c */
[----:B------:R-:W3:Y:S03]  /*5440*/  LDSM.16.M88.4 R28, [R231+0x6800] ;  /* 0x00680000e71c783b */ /* 0x000ee60000000200 */
[----:B------:R-:W-:-:S04]  /*5450*/  IMAD R2, R85, 0x10, R2 ;  /* 0x0000001055027824 */ /* 0x000fc800078e0202 */
[----:B-1----:R-:W-:Y:S01]  /*5460*/  HMMA.16816.F32.BF16 R68, R36, R12, R68 ;  /* 0x0000000c2444723c */ /* 0x002fe20000041844 */
[----:B------:R-:W-:-:S04]  /*5470*/  IADD3 R2, R2, UR11, RZ ;  /* 0x0000000b02027c10 */ /* 0x000fc8000fffe0ff */
[----:B------:R-:W-:Y:S02]  /*5480*/  IADD3 R51, R51, -UR8, R2 ;  /* 0x8000000833337c10 */ /* 0x000fe4000fffe002 */
[----:B------:R-:W-:Y:S01]  /*5490*/  IMAD.SHL.U32 R12, R165, 0x2, RZ ;  /* 0x00000002a50c7824 */ /* 0x000fe200078e00ff */
[----:B------:R-:W-:Y:S01]  /*54a0*/  HMMA.16816.F32.BF16 R16, R36, R34, R16 ;  /* 0x000000222410723c */ /* 0x000fe20000041810 */
[----:B------:R-:W-:Y:S03]  /*54b0*/  LDSM.16.M88.4 R32, [R231+0x7000] ;  /* 0x00700000e720783b */ /* 0x000fe60000000200 */
[----:B------:R-:W-:-:S04]  /*54c0*/  LOP3.LUT R12, R12, 0x6, RZ, 0xc0, !PT ;  /* 0x000000060c0c7812 */ /* 0x000fc800078ec0ff */
[C---:B------:R-:W-:Y:S07]  /*54d0*/  HMMA.16816.F32.BF16 R56, R36.reuse, R40, R56 ;  /* 0x000000282438723c */ /* 0x040fee0000041838 */
[----:B------:R-:W-:Y:S01]  /*54e0*/  IADD3 R40, R12, UR14, RZ ;  /* 0x0000000e0c287c10 */ /* 0x000fe2000fffe0ff */
[----:B------:R-:W-:Y:S01]  /*54f0*/  HMMA.16816.F32.BF16 R44, R36, R14, R44 ;  /* 0x0000000e242c723c */ /* 0x000fe2000004182c */
[----:B------:R-:W1:Y:S02]  /*5500*/  LDSM.16.M88.4 R12, [R231+0x7800] ;  /* 0x00780000e70c783b */ /* 0x000e640000000200 */
[----:B------:R-:W-:-:S02]  /*5510*/  IADD3 R48, R40, 0x8, RZ ;  /* 0x0000000828307810 */ /* 0x000fc40007ffe0ff */
[C---:B------:R-:W-:Y:S02]  /*5520*/  IADD3 R78, R40.reuse, 0x18, RZ ;  /* 0x00000018284e7810 */ /* 0x040fe40007ffe0ff */
[C---:B------:R-:W-:Y:S01]  /*5530*/  IADD3 R50, R40.reuse, 0x9, RZ ;  /* 0x0000000928327810 */ /* 0x040fe20007ffe0ff */
[----:B--2---:R-:W-:Y:S01]  /*5540*/  HMMA.16816.F32.BF16 R20, R24, R8, R20 ;  /* 0x000000081814723c */ /* 0x004fe20000041814 */
[C---:B------:R-:W-:Y:S02]  /*5550*/  IADD3 R82, R40.reuse, 0x19, RZ ;  /* 0x0000001928527810 */ /* 0x040fe40007ffe0ff */
[C---:B------:R-:W-:Y:S01]  /*5560*/  IADD3 R86, R40.reuse, 0x20, RZ ;  /* 0x0000002028567810 */ /* 0x040fe20007ffe0ff */
[C---:B------:R-:W-:Y:S01]  /*5570*/  IMAD.IADD R52, R51.reuse, 0x1, -R50 ;  /* 0x0000000133347824 */ /* 0x040fe200078e0a32 */
[----:B------:R-:W-:Y:S02]  /*5580*/  IADD3 R92, R40, 0x21, RZ ;  /* 0x00000021285c7810 */ /* 0x000fe40007ffe0ff */
[----:B------:R-:W-:Y:S01]  /*5590*/  IMAD.IADD R8, R51, 0x1, -R40 ;  /* 0x0000000133087824 */ /* 0x000fe200078e0a28 */
[----:B------:R-:W-:Y:S01]  /*55a0*/  HMMA.16816.F32.BF16 R72, R36, R42, R72 ;  /* 0x0000002a2448723c */ /* 0x000fe20000041848 */
[----:B------:R-:W-:Y:S01]  /*55b0*/  LDSM.16.M88.4 R36, [R230+0x6000] ;  /* 0x00600000e624783b */ /* 0x000fe20000000200 */
[----:B------:R-:W-:-:S02]  /*55c0*/  IABS R52, R52 ;  /* 0x0000003400347213 */ /* 0x000fc40000000000 */
[----:B------:R-:W-:Y:S02]  /*55d0*/  IABS R8, R8 ;  /* 0x0000000800087213 */ /* 0x000fe40000000000 */
[C---:B------:R-:W-:Y:S02]  /*55e0*/  IADD3 R102, R40.reuse, 0x30, RZ ;  /* 0x0000003028667810 */ /* 0x040fe40007ffe0ff */
[C---:B------:R-:W-:Y:S01]  /*55f0*/  IADD3 R43, R40.reuse, 0x1, RZ ;  /* 0x00000001282b7810 */ /* 0x040fe20007ffe0ff */
[----:B------:R-:W-:Y:S01]  /*5600*/  IMAD.MOV.U32 R41, RZ, RZ, R8 ;  /* 0x000000ffff297224 */ /* 0x000fe200078e0008 */
[C---:B------:R-:W-:Y:S01]  /*5610*/  HMMA.16816.F32.BF16 R16, R24.reuse, R10, R16 ;  /* 0x0000000a1810723c */ /* 0x040fe20000041810 */
[C---:B------:R-:W-:Y:S01]  /*5620*/  IADD3 R90, R40.reuse, 0x31, RZ ;  /* 0x00000031285a7810 */ /* 0x040fe20007ffe0ff */
[C---:B------:R-:W-:Y:S01]  /*5630*/  IMAD.IADD R79, R51.reuse, 0x1, -R102 ;  /* 0x00000001334f7824 */ /* 0x040fe200078e0a66 */
[----:B------:R-:W-:Y:S01]  /*5640*/  IADD3 R54, R40, 0x10, RZ ;  /* 0x0000001028367810 */ /* 0x000fe20007ffe0ff */
[C---:B------:R-:W-:Y:S01]  /*5650*/  IMAD.IADD R9, R51.reuse, 0x1, -R43 ;  /* 0x0000000133097824 */ /* 0x040fe200078e0a2b */
[----:B------:R-:W2:Y:S01]  /*5660*/  I2F R41, R41 ;  /* 0x0000002900297306 */ /* 0x000ea20000201400 */
[----:B------:R-:W-:Y:S01]  /*5670*/  IMAD.IADD R77, R51, 0x1, -R90 ;  /* 0x00000001334d7824 */ /* 0x000fe200078e0a5a */
[----:B------:R-:W-:Y:S01]  /*5680*/  IABS R79, R79 ;  /* 0x0000004f004f7213 */ /* 0x000fe20000000000 */
[----:B---3--:R-:W-:Y:S01]  /*5690*/  HMMA.16816.F32.BF16 R64, R24, R28, R64 ;  /* 0x0000001c1840723c */ /* 0x008fe20000041840 */
[----:B------:R-:W-:-:S02]  /*56a0*/  IABS R8, R9 ;  /* 0x0000000900087213 */ /* 0x000fc40000000000 */
[----:B------:R-:W-:Y:S02]  /*56b0*/  IABS R100, R77 ;  /* 0x0000004d00647213 */ /* 0x000fe40000000000 */
[----:B------:R3:W-:Y:S01]  /*56c0*/  I2F R77, R79 ;  /* 0x0000004f004d7306 */ /* 0x0007e20000201400 */
[----:B------:R-:W-:Y:S01]  /*56d0*/  IMAD.MOV.U32 R42, RZ, RZ, R8 ;  /* 0x000000ffff2a7224 */ /* 0x000fe200078e0008 */
[C---:B------:R-:W-:Y:S01]  /*56e0*/  IADD3 R76, R40.reuse, 0x11, RZ ;  /* 0x00000011284c7810 */ /* 0x040fe20007ffe0ff */
[----:B------:R-:W4:Y:S01]  /*56f0*/  LDSM.16.M88.4 R8, [R227+0xe000] ;  /* 0x00e00000e308783b */ /* 0x000f220000000200 */
[----:B------:R-:W-:Y:S01]  /*5700*/  IMAD.IADD R28, R51, 0x1, -R48 ;  /* 0x00000001331c7824 */ /* 0x000fe200078e0a30 */
[----:B------:R-:W-:Y:S01]  /*5710*/  HMMA.16816.F32.BF16 R60, R24, R30, R60 ;  /* 0x0000001e183c723c */ /* 0x000fe2000004183c */
[----:B------:R-:W-:Y:S02]  /*5720*/  ISETP.GE.AND P2, PT, R40, UR9, PT ;  /* 0x0000000928007c0c */ /* 0x000fe4000bf46270 */
[----:B------:R-:W5:Y:S01]  /*5730*/  I2F R42, R42 ;  /* 0x0000002a002a7306 */ /* 0x000f620000201400 */
[----:B------:R-:W-:-:S02]  /*5740*/  IABS R28, R28 ;  /* 0x0000001c001c7213 */ /* 0x000fc40000000000 */
[----:B------:R-:W-:Y:S02]  /*5750*/  ISETP.GE.AND P1, PT, R43, UR9, PT ;  /* 0x000000092b007c0c */ /* 0x000fe4000bf26270 */
[C---:B-1----:R-:W-:Y:S01]  /*5760*/  HMMA.16816.F32.BF16 R68, R24.reuse, R12, R68 ;  /* 0x0000000c1844723c */ /* 0x042fe20000041844 */
[----:B------:R-:W-:Y:S02]  /*5770*/  ISETP.GE.AND P0, PT, R48, UR9, PT ;  /* 0x0000000930007c0c */ /* 0x000fe4000bf06270 */
[----:B------:R1:W-:Y:S01]  /*5780*/  I2F R49, R28 ;  /* 0x0000001c00317306 */ /* 0x0003e20000201400 */
[C---:B---3--:R-:W-:Y:S02]  /*5790*/  IADD3 R79, R51.reuse, 0x8, RZ ;  /* 0x00000008334f7810 */ /* 0x048fe40007ffe0ff */
[----:B------:R-:W-:Y:S01]  /*57a0*/  ISETP.GE.AND P3, PT, R78, UR9, PT ;  /* 0x000000094e007c0c */ /* 0x000fe2000bf66270 */
[--C-:B------:R-:W-:Y:S01]  /*57b0*/  IMAD.IADD R12, R51, 0x1, -R78.reuse ;  /* 0x00000001330c7824 */ /* 0x100fe200078e0a4e */
[C---:B------:R-:W-:Y:S01]  /*57c0*/  HMMA.16816.F32.BF16 R72, R24.reuse, R34, R72 ;  /* 0x000000221848723c */ /* 0x040fe20000041848 */
[C---:B------:R-:W-:Y:S01]  /*57d0*/  IADD3 R96, R40.reuse, 0x28, RZ ;  /* 0x0000002828607810 */ /* 0x040fe20007ffe0ff */
[----:B------:R-:W-:Y:S01]  /*57e0*/  IMAD.IADD R78, R79, 0x1, -R78 ;  /* 0x000000014f4e7824 */ /* 0x000fe200078e0a4e */
[C---:B------:R-:W-:Y:S01]  /*57f0*/  IADD3 R94, R40.reuse, 0x29, RZ ;  /* 0x00000029285e7810 */ /* 0x040fe20007ffe0ff */
[----:B------:R-:W-:Y:S01]  /*5800*/  I2F R100, R100 ;  /* 0x0000006400647306 */ /* 0x000fe20000201400 */
[----:B------:R-:W-:Y:S01]  /*5810*/  IABS R12, R12 ;  /* 0x0000000c000c7213 */ /* 0x000fe20000000000 */
[C---:B------:R-:W-:Y:S01]  /*5820*/  IMAD.IADD R55, R51.reuse, 0x1, -R96 ;  /* 0x0000000133377824 */ /* 0x040fe200078e0a60 */
[----:B------:R-:W-:Y:S01]  /*5830*/  IABS R78, R78 ;  /* 0x0000004e004e7213 */ /* 0x000fe20000000000 */
[C---:B------:R-:W-:Y:S01]  /*5840*/  HMMA.16816.F32.BF16 R44, R24.reuse, R14, R44 ;  /* 0x0000000e182c723c */ /* 0x040fe2000004182c */
[C---:B------:R-:W-:Y:S01]  /*5850*/  IMAD.IADD R34, R51.reuse, 0x1, -R76 ;  /* 0x0000000133227824 */ /* 0x040fe200078e0a4c */
[C---:B------:R-:W-:Y:S01]  /*5860*/  IADD3 R88, R40.reuse, 0x38, RZ ;  /* 0x0000003828587810 */ /* 0x040fe20007ffe0ff */
[----:B-1----:R-:W1:Y:S01]  /*5870*/  LDSM.16.M88.4 R28, [R227+0xe800] ;  /* 0x00e80000e31c783b */ /* 0x002e620000000200 */
[----:B------:R-:W-:Y:S01]  /*5880*/  IMAD.MOV.U32 R35, RZ, RZ, R12 ;  /* 0x000000ffff237224 */ /* 0x000fe200078e000c */
[----:B------:R-:W-:Y:S01]  /*5890*/  IADD3 R98, R40, 0x39, RZ ;  /* 0x0000003928627810 */ /* 0x000fe20007ffe0ff */
[C---:B------:R-:W-:Y:S01]  /*58a0*/  IMAD.IADD R84, R51.reuse, 0x1, -R94 ;  /* 0x0000000133547824 */ /* 0x040fe200078e0a5e */
[----:B------:R-:W3:Y:S01]  /*58b0*/  LDSM.16.M88.4 R12, [R227+0xf000] ;  /* 0x00f00000e30c783b */ /* 0x000ee20000000200 */
[----:B------:R-:W-:Y:S01]  /*58c0*/  HMMA.16816.F32.BF16 R56, R24, R32, R56 ;  /* 0x000000201838723c */ /* 0x000fe20000041838 */
[----:B------:R2:W-:Y:S01]  /*58d0*/  I2F R32, R52 ;  /* 0x0000003400207306 */ /* 0x0005e20000201400 */
[----:B------:R-:W-:Y:S01]  /*58e0*/  IABS R34, R34 ;  /* 0x0000002200227213 */ /* 0x000fe20000000000 */
[C---:B------:R-:W-:Y:S01]  /*58f0*/  IMAD.IADD R83, R51.reuse, 0x1, -R88 ;  /* 0x0000000133537824 */ /* 0x040fe200078e0a58 */
[----:B------:R-:W-:Y:S01]  /*5900*/  IABS R55, R55 ;  /* 0x0000003700377213 */ /* 0x000fe20000000000 */
[C---:B------:R-:W-:Y:S01]  /*5910*/  IMAD.IADD R81, R51.reuse, 0x1, -R98 ;  /* 0x0000000133517824 */ /* 0x040fe200078e0a62 */
[----:B------:R-:W-:Y:S01]  /*5920*/  IABS R84, R84 ;  /* 0x0000005400547213 */ /* 0x000fe20000000000 */
[C---:B------:R-:W-:Y:S01]  /*5930*/  IMAD.IADD R24, R51.reuse, 0x1, -R82 ;  /* 0x0000000133187824 */ /* 0x040fe200078e0a52 */
[----:B----4-:R-:W-:Y:S01]  /*5940*/  HMMA.16816.F32.BF16 R20, R36, R8, R20 ;  /* 0x000000082414723c */ /* 0x010fe20000041814 */
[----:B------:R-:W-:Y:S01]  /*5950*/  IMAD.IADD R33, R51, 0x1, -R54 ;  /* 0x0000000133217824 */ /* 0x000fe200078e0a36 */
[----:B------:R-:W-:Y:S01]  /*5960*/  I2F R34, R34 ;  /* 0x0000002200227306 */ /* 0x000fe20000201400 */
[----:B------:R-:W-:-:S02]  /*5970*/  IABS R83, R83 ;  /* 0x0000005300537213 */ /* 0x000fc40000000000 */
[----:B------:R-:W-:Y:S02]  /*5980*/  IABS R24, R24 ;  /* 0x0000001800187213 */ /* 0x000fe40000000000 */
[C---:B------:R-:W-:Y:S01]  /*5990*/  IMAD.IADD R8, R51.reuse, 0x1, -R86 ;  /* 0x0000000133087824 */ /* 0x040fe200078e0a56 */
[----:B------:R-:W-:Y:S01]  /*59a0*/  HMMA.16816.F32.BF16 R16, R36, R10, R16 ;  /* 0x0000000a2410723c */ /* 0x000fe20000041810 */
[----:B------:R-:W-:Y:S01]  /*59b0*/  IABS R33, R33 ;  /* 0x0000002100217213 */ /* 0x000fe20000000000 */
[----:B--2---:R-:W-:Y:S01]  /*59c0*/  IMAD.MOV.U32 R52, RZ, RZ, R24 ;  /* 0x000000ffff347224 */ /* 0x004fe200078e0018 */
[----:B------:R-:W-:Y:S01]  /*59d0*/  I2F R35, R35 ;  /* 0x0000002300237306 */ /* 0x000fe20000201400 */
[----:B------:R-:W-:Y:S01]  /*59e0*/  IABS R8, R8 ;  /* 0x0000000800087213 */ /* 0x000fe20000000000 */
[----:B------:R-:W-:Y:S01]  /*59f0*/  IMAD.IADD R24, R51, 0x1, -R92 ;  /* 0x0000000133187824 */ /* 0x000fe200078e0a5c */
[----:B------:R-:W-:Y:S02]  /*5a00*/  IABS R81, R81 ;  /* 0x0000005100517213 */ /* 0x000fe40000000000 */
[----:B------:R-:W-:-:S02]  /*5a10*/  ISETP.GE.AND P6, PT, R50, UR9, PT ;  /* 0x0000000932007c0c */ /* 0x000fc4000bfc6270 */
[----:B------:R-:W-:Y:S01]  /*5a20*/  IABS R24, R24 ;  /* 0x0000001800187213 */ /* 0x000fe20000000000 */
[----:B------:R2:W-:Y:S01]  /*5a30*/  I2F R53, R8 ;  /* 0x0000000800357306 */ /* 0x0005e20000201400 */
[----:B------:R-:W-:Y:S02]  /*5a40*/  ISETP.GE.AND P5, PT, R54, UR9, PT ;  /* 0x0000000936007c0c */ /* 0x000fe4000bfa6270 */
[----:B------:R-:W-:Y:S01]  /*5a50*/  ISETP.GE.AND P4, PT, R76, UR9, PT ;  /* 0x000000094c007c0c */ /* 0x000fe2000bf86270 */
[C---:B-1----:R-:W-:Y:S04]  /*5a60*/  HMMA.16816.F32.BF16 R64, R36.reuse, R28, R64 ;  /* 0x0000001c2440723c */ /* 0x042fe80000041840 */
[----:B------:R1:W-:Y:S01]  /*5a70*/  I2F R80, R24 ;  /* 0x0000001800507306 */ /* 0x0003e20000201400 */
[----:B--2---:R-:W2:Y:S03]  /*5a80*/  LDSM.16.M88.4 R8, [R227+0xf800] ;  /* 0x00f80000e308783b */ /* 0x004ea60000000200 */
[C---:B------:R-:W-:Y:S04]  /*5a90*/  HMMA.16816.F32.BF16 R60, R36.reuse, R30, R60 ;  /* 0x0000001e243c723c */ /* 0x040fe8000004183c */
[----:B------:R-:W-:Y:S01]  /*5aa0*/  I2F R33, R33 ;  /* 0x0000002100217306 */ /* 0x000fe20000201400 */
[----:B------:R-:W-:Y:S04]  /*5ab0*/  LDSM.16.M88.4 R28, [R229+0x6000] ;  /* 0x00600000e51c783b */ /* 0x000fe80000000200 */
[----:B-1----:R-:W1:Y:S01]  /*5ac0*/  LDSM.16.M88.4 R24, [R220+0x6000] ;  /* 0x00600000dc18783b */ /* 0x002e620000000200 */
[C---:B---3--:R-:W-:Y:S02]  /*5ad0*/  HMMA.16816.F32.BF16 R56, R36.reuse, R12, R56 ;  /* 0x0000000c2438723c */ /* 0x048fe40000041838 */
[----:B------:R-:W-:Y:S06]  /*5ae0*/  I2F R52, R52 ;  /* 0x0000003400347306 */ /* 0x000fec0000201400 */
[C---:B------:R-:W-:Y:S01]  /*5af0*/  HMMA.16816.F32.BF16 R72, R36.reuse, R14, R72 ;  /* 0x0000000e2448723c */ /* 0x040fe20000041848 */
[----:B------:R-:W3:Y:S01]  /*5b00*/  LDSM.16.M88.4 R12, [R220+0x6800] ;  /* 0x00680000dc0c783b */ /* 0x000ee20000000200 */
[----:B------:R-:W-:Y:S08]  /*5b10*/  I2F R55, R55 ;  /* 0x0000003700377306 */ /* 0x000ff00000201400 */
[----:B------:R-:W-:Y:S08]  /*5b20*/  I2F R84, R84 ;  /* 0x0000005400547306 */ /* 0x000ff00000201400 */
[----:B------:R-:W-:Y:S01]  /*5b30*/  I2F R51, R83 ;  /* 0x0000005300337306 */ /* 0x000fe20000201400 */
[C---:B--2---:R-:W-:Y:S07]  /*5b40*/  HMMA.16816.F32.BF16 R68, R36.reuse, R8, R68 ;  /* 0x000000082444723c */ /* 0x044fee0000041844 */
[----:B------:R-:W-:Y:S01]  /*5b50*/  I2F R104, R81 ;  /* 0x0000005100687306 */ /* 0x000fe20000201400 */
[C---:B------:R-:W-:Y:S01]  /*5b60*/  IMAD.IADD R8, R79.reuse, 0x1, -R40 ;  /* 0x000000014f087824 */ /* 0x040fe200078e0a28 */
[----:B------:R-:W-:Y:S01]  /*5b70*/  HMMA.16816.F32.BF16 R44, R36, R10, R44 ;  /* 0x0000000a242c723c */ /* 0x000fe2000004182c */
[----:B------:R-:W-:-:S03]  /*5b80*/  IMAD.IADD R9, R79, 0x1, -R43 ;  /* 0x000000014f097824 */ /* 0x000fc600078e0a2b */
[----:B------:R-:W-:-:S03]  /*5b90*/  IABS R8, R8 ;  /* 0x0000000800087213 */ /* 0x000fc60000000000 */
[C---:B------:R-:W-:Y:S01]  /*5ba0*/  IMAD.IADD R38, R79.reuse, 0x1, -R86 ;  /* 0x000000014f267824 */ /* 0x040fe200078e0a56 */
[C---:B-1----:R-:W-:Y:S01]  /*5bb0*/  HMMA.16816.F32.BF16 R20, R28.reuse, R24, R20 ;  /* 0x000000181c14723c */ /* 0x042fe20000041814 */
[----:B------:R-:W-:Y:S01]  /*5bc0*/  IMAD.MOV.U32 R37, RZ, RZ, R8 ;  /* 0x000000ffff257224 */ /* 0x000fe200078e0008 */
[----:B------:R-:W-:Y:S01]  /*5bd0*/  IABS R8, R9 ;  /* 0x0000000900087213 */ /* 0x000fe20000000000 */
[C---:B------:R-:W-:Y:S01]  /*5be0*/  IMAD.IADD R9, R79.reuse, 0x1, -R48 ;  /* 0x000000014f097824 */ /* 0x040fe200078e0a30 */
[----:B------:R-:W-:Y:S02]  /*5bf0*/  IABS R38, R38 ;  /* 0x0000002600267213 */ /* 0x000fe40000000000 */
[----:B------:R1:W2:Y:S01]  /*5c00*/  I2F R36, R8 ;  /* 0x0000000800247306 */ /* 0x0002a20000201400 */
[C---:B------:R-:W-:Y:S01]  /*5c10*/  IMAD.IADD R24, R79.reuse, 0x1, -R76 ;  /* 0x000000014f187824 */ /* 0x040fe200078e0a4c */
[----:B------:R-:W-:Y:S01]  /*5c20*/  IABS R39, R9 ;  /* 0x0000000900277213 */ /* 0x000fe20000000000 */
[----:B------:R-:W-:Y:S01]  /*5c30*/  IMAD.IADD R9, R79, 0x1, -R54 ;  /* 0x000000014f097824 */ /* 0x000fe200078e0a36 */
[----:B---3--:R-:W-:Y:S02]  /*5c40*/  HMMA.16816.F32.BF16 R64, R28, R12, R64 ;  /* 0x0000000c1c40723c */ /* 0x008fe40000041840 */
[----:B------:R-:W-:-:S02]  /*5c50*/  IABS R24, R24 ;  /* 0x0000001800187213 */ /* 0x000fc40000000000 */
[----:B------:R-:W3:Y:S03]  /*5c60*/  I2F R37, R37 ;  /* 0x0000002500257306 */ /* 0x000ee60000201400 */
[----:B------:R-:W-:Y:S01]  /*5c70*/  IABS R13, R9 ;  /* 0x00000009000d7213 */ /* 0x000fe20000000000 */
[----:B------:R-:W-:Y:S01]  /*5c80*/  HMMA.16816.F32.BF16 R16, R28, R26, R16 ;  /* 0x0000001a1c10723c */ /* 0x000fe20000041810 */
[----:B-1----:R-:W-:-:S03]  /*5c90*/  IMAD.IADD R8, R79, 0x1, -R50 ;  /* 0x000000014f087824 */ /* 0x002fc600078e0a32 */
[----:B------:R-:W-:Y:S02]  /*5ca0*/  I2F R39, R39 ;  /* 0x0000002700277306 */ /* 0x000fe40000201400 */
[----:B------:R-:W-:Y:S02]  /*5cb0*/  FFMA.FTZ R20, R41, -UR4, R20 ;  /* 0x8000000429147c23 */ /* 0x000fe40008010014 */
[----:B-----5:R-:W-:Y:S01]  /*5cc0*/  FFMA.FTZ R21, R42, -UR4, R21 ;  /* 0x800000042a157c23 */ /* 0x020fe20008010015 */
[----:B------:R-:W-:Y:S01]  /*5cd0*/  IABS R25, R8 ;  /* 0x0000000800197213 */ /* 0x000fe20000000000 */
[----:B--2---:R-:W-:Y:S01]  /*5ce0*/  FFMA.FTZ R23, R36, -UR4, R23 ;  /* 0x8000000424177c23 */ /* 0x004fe20008010017 */
[----:B------:R-:W1:Y:S01]  /*5cf0*/  LDSM.16.M88.4 R8, [R220+0x7000] ;  /* 0x00700000dc08783b */ /* 0x000e620000000200 */
[----:B---3--:R-:W-:Y:S01]  /*5d00*/  FFMA.FTZ R22, R37, -UR4, R22 ;  /* 0x8000000425167c23 */ /* 0x008fe20008010016 */
[----:B------:R-:W-:Y:S01]  /*5d10*/  HMMA.16816.F32.BF16 R60, R28, R14, R60 ;  /* 0x0000000e1c3c723c */ /* 0x000fe2000004183c */
[----:B------:R2:W3:Y:S01]  /*5d20*/  I2F R12, R25 ;  /* 0x00000019000c7306 */ /* 0x0004e20000201400 */
[----:B------:R-:W-:Y:S01]  /*5d30*/  FSEL R27, R20, -INF , !P2 ;  /* 0xff800000141b7808 */ /* 0x000fe20005000000 */
[----:B------:R-:W-:Y:S01]  /*5d40*/  FFMA.FTZ R64, R33, -UR4, R64 ;  /* 0x8000000421407c23 */ /* 0x000fe20008010040 */
[----:B------:R-:W-:-:S03]  /*5d50*/  FSEL R26, R21, -INF , !P1 ;  /* 0xff800000151a7808 */ /* 0x000fc60004800000 */
[----:B------:R-:W-:Y:S01]  /*5d60*/  IMAD.MOV.U32 R14, RZ, RZ, R24 ;  /* 0x000000ffff0e7224 */ /* 0x000fe200078e0018 */
[----:B------:R-:W-:Y:S01]  /*5d70*/  FSEL R24, R22, -INF , !P2 ;  /* 0xff80000016187808 */ /* 0x000fe20005000000 */
[----:B------:R-:W-:Y:S01]  /*5d80*/  I2F R15, R78 ;  /* 0x0000004e000f7306 */ /* 0x000fe20000201400 */
[----:B------:R-:W-:Y:S01]  /*5d90*/  ISETP.GE.AND P2, PT, R82, UR9, PT ;  /* 0x0000000952007c0c */ /* 0x000fe2000bf46270 */
[----:B------:R-:W-:Y:S02]  /*5da0*/  FFMA.FTZ R16, R49, -UR4, R16 ;  /* 0x8000000431107c23 */ /* 0x000fe40008010010 */
[----:B------:R-:W-:Y:S02]  /*5db0*/  FFMA.FTZ R17, R32, -UR4, R17 ;  /* 0x8000000420117c23 */ /* 0x000fe40008010011 */
[C---:B------:R-:W-:Y:S01]  /*5dc0*/  IMAD.IADD R82, R79.reuse, 0x1, -R82 ;  /* 0x000000014f527824 */ /* 0x040fe200078e0a52 */
[----:B------:R-:W-:Y:S01]  /*5dd0*/  FSEL R37, R16, -INF , !P0 ;  /* 0xff80000010257808 */ /* 0x000fe20004000000 */
[----:B------:R-:W-:Y:S01]  /*5de0*/  IMAD.IADD R16, R79, 0x1, -R92 ;  /* 0x000000014f107824 */ /* 0x000fe200078e0a5c */
[----:B--2---:R-:W-:Y:S01]  /*5df0*/  FSEL R25, R23, -INF , !P1 ;  /* 0xff80000017197808 */ /* 0x004fe20004800000 */
[----:B---3--:R-:W-:Y:S01]  /*5e00*/  FFMA.FTZ R12, R12, -UR4, R19 ;  /* 0x800000040c0c7c23 */ /* 0x008fe20008010013 */
[----:B------:R-:W2:Y:S01]  /*5e10*/  LDSM.16.M88.4 R20, [R220+0x7800] ;  /* 0x00780000dc14783b */ /* 0x000ea20000000200 */
[----:B------:R-:W-:Y:S01]  /*5e20*/  I2F R19, R38 ;  /* 0x0000002600137306 */ /* 0x000fe20000201400 */
[----:B------:R-:W-:Y:S01]  /*5e30*/  IABS R16, R16 ;  /* 0x0000001000107213 */ /* 0x000fe20000000000 */
[----:B------:R-:W-:Y:S01]  /*5e40*/  FFMA.FTZ R18, R39, -UR4, R18 ;  /* 0x8000000427127c23 */ /* 0x000fe20008010012 */
[----:B------:R-:W-:Y:S01]  /*5e50*/  IABS R36, R82 ;  /* 0x0000005200247213 */ /* 0x000fe20000000000 */
[----:B------:R-:W-:Y:S01]  /*5e60*/  FFMA.FTZ R35, R35, -UR4, R60 ;  /* 0x8000000423237c23 */ /* 0x000fe2000801003c */
[----:B------:R-:W-:Y:S01]  /*5e70*/  ISETP.GE.AND P1, PT, R86, UR9, PT ;  /* 0x0000000956007c0c */ /* 0x000fe2000bf26270 */
[----:B------:R-:W-:Y:S01]  /*5e80*/  IMAD.MOV.U32 R32, RZ, RZ, R16 ;  /* 0x000000ffff207224 */ /* 0x000fe200078e0010 */
[----:B------:R-:W-:Y:S01]  /*5e90*/  FSEL R18, R18, -INF , !P0 ;  /* 0xff80000012127808 */ /* 0x000fe20004000000 */
[----:B------:R-:W3:Y:S01]  /*5ea0*/  I2F R13, R13 ;  /* 0x0000000d000d7306 */ /* 0x000ee20000201400 */
[----:B------:R-:W-:Y:S01]  /*5eb0*/  ISETP.GE.AND P0, PT, R92, UR9, PT ;  /* 0x000000095c007c0c */ /* 0x000fe2000bf06270 */
[----:B------:R-:W-:Y:S01]  /*5ec0*/  FFMA.FTZ R52, R52, -UR4, R61 ;  /* 0x8000000434347c23 */ /* 0x000fe2000801003d */
[----:B------:R-:W-:Y:S01]  /*5ed0*/  FSEL R16, R12, -INF , !P6 ;  /* 0xff8000000c107808 */ /* 0x000fe20007000000 */
[----:B------:R-:W-:-:S04]  /*5ee0*/  DEPBAR.LE SB0, 0x0 ;  /* 0x000080000000791a */ /* 0x000fc80000000000 */
[----:B------:R-:W4:Y:S01]  /*5ef0*/  I2F R32, R32 ;  /* 0x0000002000207306 */ /* 0x000f220000201400 */
[----:B-1----:R-:W-:Y:S01]  /*5f00*/  HMMA.16816.F32.BF16 R56, R28, R8, R56 ;  /* 0x000000081c38723c */ /* 0x002fe20000041838 */
[----:B------:R-:W-:Y:S02]  /*5f10*/  FSEL R17, R17, -INF , !P6 ;  /* 0xff80000011117808 */ /* 0x000fe40007000000 */
[----:B------:R-:W-:-:S04]  /*5f20*/  ISETP.GE.AND P6, PT, R96, UR9, PT ;  /* 0x0000000960007c0c */ /* 0x000fc8000bfc6270 */
[C---:B------:R-:W-:Y:S01]  /*5f30*/  IMAD.IADD R8, R79.reuse, 0x1, -R96 ;  /* 0x000000014f087824 */ /* 0x040fe200078e0a60 */
[C---:B------:R-:W-:Y:S01]  /*5f40*/  HMMA.16816.F32.BF16 R72, R28.reuse, R10, R72 ;  /* 0x0000000a1c48723c */ /* 0x040fe20000041848 */
[----:B------:R-:W-:Y:S01]  /*5f50*/  IMAD.IADD R9, R79, 0x1, -R94 ;  /* 0x000000014f097824 */ /* 0x000fe200078e0a5e */
[----:B------:R-:W1:Y:S01]  /*5f60*/  I2F R14, R14 ;  /* 0x0000000e000e7306 */ /* 0x000e620000201400 */
[----:B---3--:R-:W-:Y:S01]  /*5f70*/  FFMA.FTZ R66, R13, -UR4, R66 ;  /* 0x800000040d427c23 */ /* 0x008fe20008010042 */
[----:B------:R-:W-:Y:S02]  /*5f80*/  IABS R8, R8 ;  /* 0x0000000800087213 */ /* 0x000fe40000000000 */
[----:B------:R-:W-:Y:S01]  /*5f90*/  IABS R9, R9 ;  /* 0x0000000900097213 */ /* 0x000fe20000000000 */
[----:B------:R-:W-:Y:S01]  /*5fa0*/  IMAD.IADD R10, R79, 0x1, -R102 ;  /* 0x000000014f0a7824 */ /* 0x000fe200078e0a66 */
[----:B------:R-:W-:Y:S01]  /*5fb0*/  FSEL R13, R64, -INF , !P5 ;  /* 0xff800000400d7808 */ /* 0x000fe20006800000 */
[----:B------:R-:W-:Y:S01]  /*5fc0*/  FFMA.FTZ R11, R34, -UR4, R65 ;  /* 0x80000004220b7c23 */ /* 0x000fe20008010041 */
[----:B------:R3:W5:Y:S01]  /*5fd0*/  I2F R33, R8 ;  /* 0x0000000800217306 */ /* 0x0007620000201400 */
[----:B--2---:R-:W-:Y:S03]  /*5fe0*/  HMMA.16816.F32.BF16 R68, R28, R20, R68 ;  /* 0x000000141c44723c */ /* 0x004fe60000041844 */
[----:B------:R-:W-:-:S02]  /*5ff0*/  FSEL R11, R11, -INF , !P4 ;  /* 0xff8000000b0b7808 */ /* 0x000fc40006000000 */
[----:B------:R-:W-:Y:S02]  /*6000*/  FFMA.FTZ R58, R19, -UR4, R58 ;  /* 0x80000004133a7c23 */ /* 0x000fe4000801003a */
[----:B------:R2:W2:Y:S01]  /*6010*/  I2F R34, R9 ;  /* 0x0000000900227306 */ /* 0x0004a20000201400 */
[----:B------:R-:W-:Y:S02]  /*6020*/  FFMA.FTZ R57, R80, -UR4, R57 ;  /* 0x8000000450397c23 */ /* 0x000fe40008010039 */
[----:B----4-:R-:W-:Y:S01]  /*6030*/  FFMA.FTZ R32, R32, -UR4, R59 ;  /* 0x8000000420207c23 */ /* 0x010fe2000801003b */
[----:B------:R-:W-:Y:S01]  /*6040*/  HMMA.16816.F32.BF16 R44, R28, R22, R44 ;  /* 0x000000161c2c723c */ /* 0x000fe2000004182c */
[----:B-1----:R-:W-:Y:S01]  /*6050*/  FFMA.FTZ R12, R14, -UR4, R67 ;  /* 0x800000040e0c7c23 */ /* 0x002fe20008010043 */
[----:B------:R-:W-:Y:S01]  /*6060*/  FSEL R189, R57, -INF , !P0 ;  /* 0xff80000039bd7808 */ /* 0x000fe20004000000 */
[----:B------:R-:W-:Y:S01]  /*6070*/  FFMA.FTZ R53, R53, -UR4, R56 ;  /* 0x8000000435357c23 */ /* 0x000fe20008010038 */
[----:B---3--:R-:W-:Y:S01]  /*6080*/  IABS R8, R10 ;  /* 0x0000000a00087213 */ /* 0x008fe20000000000 */
[----:B------:R-:W-:Y:S01]  /*6090*/  I2F R36, R36 ;  /* 0x0000002400247306 */ /* 0x000fe20000201400 */
[----:B------:R-:W-:Y:S01]  /*60a0*/  FFMA.FTZ R10, R15, -UR4, R62 ;  /* 0x800000040f0a7c23 */ /* 0x000fe2000801003e */
[----:B------:R-:W-:Y:S01]  /*60b0*/  FSEL R206, R32, -INF , !P0 ;  /* 0xff80000020ce7808 */ /* 0x000fe20004000000 */
[----:B------:R-:W-:Y:S01]  /*60c0*/  FFMA.FTZ R55, R55, -UR4, R72 ;  /* 0x8000000437377c23 */ /* 0x000fe20008010048 */
[----:B------:R-:W-:Y:S01]  /*60d0*/  PLOP3.LUT P0, PT, PT, PT, UP0, 0x80, 0x0 ;  /* 0x000000000000781c */ /* 0x000fe20003f0f008 */
[----:B------:R-:W-:Y:S01]  /*60e0*/  FFMA.FTZ R73, R84, -UR4, R73 ;  /* 0x8000000454497c23 */ /* 0x000fe20008010049 */
[----:B------:R-:W-:Y:S01]  /*60f0*/  FSEL R14, R66, -INF , !P5 ;  /* 0xff800000420e7808 */ /* 0x000fe20006800000 */
[----:B--2---:R-:W-:Y:S01]  /*6100*/  IMAD.IADD R9, R79, 0x1, -R90 ;  /* 0x000000014f097824 */ /* 0x004fe200078e0a5a */
[----:B------:R1:W2:Y:S01]  /*6110*/  I2F R21, R8 ;  /* 0x0000000800157306 */ /* 0x0002a20000201400 */
[----:B------:R-:W-:Y:S01]  /*6120*/  FSEL R12, R12, -INF , !P4 ;  /* 0xff8000000c0c7808 */ /* 0x000fe20006000000 */
[----:B-----5:R-:W-:Y:S01]  /*6130*/  FFMA.FTZ R33, R33, -UR4, R74 ;  /* 0x8000000421217c23 */ /* 0x020fe2000801004a */
[----:B------:R-:W-:Y:S01]  /*6140*/  FSEL R10, R10, -INF , !P3 ;  /* 0xff8000000a0a7808 */ /* 0x000fe20005800000 */
[----:B------:R-:W-:Y:S01]  /*6150*/  FFMA.FTZ R68, R77, -UR4, R68 ;  /* 0x800000044d447c23 */ /* 0x000fe20008010044 */
[----:B------:R-:W-:Y:S01]  /*6160*/  IABS R20, R9 ;  /* 0x0000000900147213 */ /* 0x000fe20000000000 */
[----:B------:R-:W-:Y:S01]  /*6170*/  FFMA.FTZ R69, R100, -UR4, R69 ;  /* 0x8000000464457c23 */ /* 0x000fe20008010045 */
[----:B------:R-:W-:Y:S01]  /*6180*/  FSEL R9, R35, -INF , !P3 ;  /* 0xff80000023097808 */ /* 0x000fe20005800000 */
[----:B------:R-:W-:Y:S01]  /*6190*/  FFMA.FTZ R34, R34, -UR4, R75 ;  /* 0x8000000422227c23 */ /* 0x000fe2000801004b */
[----:B------:R-:W-:-:S02]  /*61a0*/  FSEL R197, R53, -INF , !P1 ;  /* 0xff80000035c57808 */ /* 0x000fc40004800000 */
[----:B------:R-:W3:Y:S01]  /*61b0*/  I2F R20, R20 ;  /* 0x0000001400147306 */ /* 0x000ee20000201400 */
[----:B------:R-:W-:Y:S01]  /*61c0*/  FSEL R190, R58, -INF , !P1 ;  /* 0xff8000003abe7808 */ /* 0x000fe20004800000 */
[----:B------:R-:W-:Y:S01]  /*61d0*/  FFMA.FTZ R44, R51, -UR4, R44 ;  /* 0x80000004332c7c23 */ /* 0x000fe2000801002c */
[----:B------:R-:W-:Y:S01]  /*61e0*/  ISETP.GE.AND P5, PT, R94, UR9, PT ;  /* 0x000000095e007c0c */ /* 0x000fe2000bfa6270 */
[----:B------:R-:W-:Y:S01]  /*61f0*/  FFMA.FTZ R45, R104, -UR4, R45 ;  /* 0x80000004682d7c23 */ /* 0x000fe2000801002d */
[----:B------:R-:W-:Y:S01]  /*6200*/  ISETP.GE.AND P4, PT, R102, UR9, PT ;  /* 0x0000000966007c0c */ /* 0x000fe2000bf86270 */
[C---:B-1----:R-:W-:Y:S01]  /*6210*/  IMAD.IADD R8, R79.reuse, 0x1, -R88 ;  /* 0x000000014f087824 */ /* 0x042fe200078e0a58 */
[----:B------:R-:W-:Y:S01]  /*6220*/  ISETP.GE.AND P3, PT, R90, UR9, PT ;  /* 0x000000095a007c0c */ /* 0x000fe2000bf66270 */
[----:B------:R-:W-:Y:S01]  /*6230*/  IMAD.IADD R79, R79, 0x1, -R98 ;  /* 0x000000014f4f7824 */ /* 0x000fe200078e0a62 */
[----:B------:R-:W-:Y:S01]  /*6240*/  ISETP.GE.AND P1, PT, R98, UR9, PT ;  /* 0x0000000962007c0c */ /* 0x000fe2000bf26270 */
[----:B--2---:R-:W-:Y:S01]  /*6250*/  FFMA.FTZ R21, R21, -UR4, R70 ;  /* 0x8000000415157c23 */ /* 0x004fe20008010046 */
[----:B------:R-:W-:Y:S01]  /*6260*/  IABS R15, R8 ;  /* 0x00000008000f7213 */ /* 0x000fe20000000000 */
[----:B------:R-:W-:Y:S01]  /*6270*/  FFMA.FTZ R8, R36, -UR4, R63 ;  /* 0x8000000424087c23 */ /* 0x000fe2000801003f */
[----:B------:R-:W-:-:S02]  /*6280*/  IABS R79, R79 ;  /* 0x0000004f004f7213 */ /* 0x000fc40000000000 */
[----:B------:R-:W1:Y:S01]  /*6290*/  I2F R19, R15 ;  /* 0x0000000f00137306 */ /* 0x000e620000201400 */
[----:B---3--:R-:W-:Y:S01]  /*62a0*/  FFMA.FTZ R20, R20, -UR4, R71 ;  /* 0x8000000414147c23 */ /* 0x008fe20008010047 */
[----:B------:R-:W-:Y:S02]  /*62b0*/  FSEL R8, R8, -INF , !P2 ;  /* 0xff80000008087808 */ /* 0x000fe40005000000 */
[----:B------:R-:W-:Y:S02]  /*62c0*/  FSEL R193, R55, -INF , !P6 ;  /* 0xff80000037c17808 */ /* 0x000fe40007000000 */
[----:B------:R-:W-:Y:S02]  /*62d0*/  FSEL R194, R33, -INF , !P6 ;  /* 0xff80000021c27808 */ /* 0x000fe40007000000 */
[----:B------:R-:W2:Y:S01]  /*62e0*/  I2F R22, R79 ;  /* 0x0000004f00167306 */ /* 0x000ea20000201400 */
[----:B------:R-:W-:Y:S02]  /*62f0*/  FSEL R191, R73, -INF , !P5 ;  /* 0xff80000049bf7808 */ /* 0x000fe40006800000 */
[----:B------:R-:W-:-:S02]  /*6300*/  FSEL R204, R34, -INF , !P5 ;  /* 0xff80000022cc7808 */ /* 0x000fc40006800000 */
[----:B------:R-:W-:Y:S02]  /*6310*/  FSEL R205, R68, -INF , !P4 ;  /* 0xff80000044cd7808 */ /* 0x000fe40006000000 */
[----:B------:R-:W-:Y:S01]  /*6320*/  FSEL R200, R21, -INF , !P4 ;  /* 0xff80000015c87808 */ /* 0x000fe20006000000 */
[----:B-1----:R-:W-:Y:S01]  /*6330*/  FFMA.FTZ R46, R19, -UR4, R46 ;  /* 0x80000004132e7c23 */ /* 0x002fe2000801002e */
[----:B------:R-:W-:Y:S01]  /*6340*/  FSEL R15, R52, -INF , !P2 ;  /* 0xff800000340f7808 */ /* 0x000fe20005000000 */
[----:B------:R-:W-:Y:S01]  /*6350*/  BAR.SYNC.DEFER_BLOCKING 0x0 ;  /* 0x0000000000007b1d */ /* 0x000fe20000010000 */
[----:B------:R-:W-:Y:S02]  /*6360*/  ISETP.GE.AND P2, PT, R88, UR9, PT ;  /* 0x0000000958007c0c */ /* 0x000fe4000bf46270 */
[----:B------:R-:W-:Y:S02]  /*6370*/  FSEL R203, R69, -INF , !P3 ;  /* 0xff80000045cb7808 */ /* 0x000fe40005800000 */
[----:B------:R-:W-:Y:S01]  /*6380*/  FSEL R198, R20, -INF , !P3 ;  /* 0xff80000014c67808 */ /* 0x000fe20005800000 */
[----:B--2---:R-:W-:Y:S01]  /*6390*/  FFMA.FTZ R47, R22, -UR4, R47 ;  /* 0x80000004162f7c23 */ /* 0x004fe2000801002f */
[----:B------:R-:W-:-:S02]  /*63a0*/  FSEL R201, R44, -INF , !P2 ;  /* 0xff8000002cc97808 */ /* 0x000fc40005000000 */
[----:B------:R-:W-:Y:S02]  /*63b0*/  FSEL R196, R46, -INF , !P2 ;  /* 0xff8000002ec47808 */ /* 0x000fe40005000000 */
[----:B------:R-:W-:Y:S02]  /*63c0*/  FSEL R199, R45, -INF , !P1 ;  /* 0xff8000002dc77808 */ /* 0x000fe40004800000 */
        /* <DEDUP_REMOVED lines=21> */
[----:B---3--:R-:W-:-:S05]  /*6520*/  UIMAD.WIDE.U32 UR16, UR17, UR6, URZ ;  /* 0x00000006111072a5 */ /* 0x008fca000f8e003f */
[----:B------:R-:W-:Y:S02]  /*6530*/  UMOV UR15, UR35 ;  /* 0x00000023000f7c82 */ /* 0x000fe40008000000 */
[----:B------:R-:W-:Y:S02]  /*6540*/  UMOV UR13, UR17 ;  /* 0x00000011000d7c82 */ /* 0x000fe40008000000 */
[----:B------:R-:W-:Y:S02]  /*6550*/  UIADD3 UR7, -UR15, URZ, URZ ;  /* 0x0000003f0f077290 */ /* 0x000fe4000fffe13f */
[----:B------:R-:W-:Y:S02]  /*6560*/  UIADD3 UR5, -UR13, URZ, URZ ;  /* 0x0000003f0d057290 */ /* 0x000fe4000fffe13f */
[----:B------:R-:W-:Y:S02]  /*6570*/  UIMAD UR7, UR10, UR7, UR11 ;  /* 0x000000070a0772a4 */ /* 0x000fe4000f8e020b */
[----:B------:R-:W-:-:S02]  /*6580*/  UIMAD UR6, UR10, UR5, UR6 ;  /* 0x000000050a0672a4 */ /* 0x000fc4000f8e0206 */
[----:B------:R-:W-:Y:S02]  /*6590*/  UISETP.GT.U32.AND UP2, UPT, UR10, UR7, UPT ;  /* 0x000000070a00728c */ /* 0x000fe4000bf44070 */
[----:B------:R-:W-:Y:S02]  /*65a0*/  UISETP.GT.U32.AND UP0, UPT, UR10, UR6, UPT ;  /* 0x000000060a00728c */ /* 0x000fe4000bf04070 */
[----:B------:R-:W-:Y:S02]  /*65b0*/  ULDC UR5, c[0x0][0x2d0] ;  /* 0x0000b40000057ab9 */ /* 0x000fe40000000800 */
[----:B------:R-:W-:Y:S02]  /*65c0*/  ULOP3.LUT UR14, UR14, UR5, URZ, 0x3c, !UPT ;  /* 0x000000050e0e7292 */ /* 0x000fe4000f8e3c3f */
[----:B------:R-:W-:Y:S02]  /*65d0*/  ULOP3.LUT UR12, UR12, UR5, URZ, 0x3c, !UPT ;  /* 0x000000050c0c7292 */ /* 0x000fe4000f8e3c3f */
[----:B------:R-:W-:-:S02]  /*65e0*/  UISETP.GE.AND UP1, UPT, UR14, URZ, UPT ;  /* 0x0000003f0e00728c */ /* 0x000fc4000bf26270 */
[----:B------:R-:W-:Y:S02]  /*65f0*/  @!UP2 UIADD3 UR7, UR7, -UR10, URZ ;  /* 0x8000000a0707a290 */ /* 0x000fe4000fffe03f */
[----:B------:R-:W-:Y:S02]  /*6600*/  @!UP0 UIADD3 UR6, UR6, -UR10, URZ ;  /* 0x8000000a06068290 */ /* 0x000fe4000fffe03f */
[----:B------:R-:W-:Y:S02]  /*6610*/  UISETP.GE.U32.AND UP4, UPT, UR7, UR10, UPT ;  /* 0x0000000a0700728c */ /* 0x000fe4000bf86070 */
[----:B------:R-:W-:Y:S02]  /*6620*/  UISETP.GE.U32.AND UP3, UPT, UR6, UR10, UPT ;  /* 0x0000000a0600728c */ /* 0x000fe4000bf66070 */
[----:B------:R-:W-:Y:S02]  /*6630*/  @!UP0 UIADD3 UR13, UR13, 0x1, URZ ;  /* 0x000000010d0d8890 */ /* 0x000fe4000fffe03f */
[----:B------:R-:W-:-:S02]  /*6640*/  UISETP.GE.AND UP0, UPT, UR12, URZ, UPT ;  /* 0x0000003f0c00728c */ /* 0x000fc4000bf06270 */
[----:B------:R-:W-:Y:S02]  /*6650*/  @!UP2 UIADD3 UR15, UR15, 0x1, URZ ;  /* 0x000000010f0fa890 */ /* 0x000fe4000fffe03f */
[----:B------:R-:W-:Y:S02]  /*6660*/  UISETP.NE.AND UP2, UPT, URZ, UR5, UPT ;  /* 0x000000053f00728c */ /* 0x000fe4000bf45270 */
[----:B------:R-:W-:Y:S02]  /*6670*/  @UP4 UIADD3 UR15, UR15, 0x1, URZ ;  /* 0x000000010f0f4890 */ /* 0x000fe4000fffe03f */
[----:B------:R-:W-:Y:S02]  /*6680*/  @UP3 UIADD3 UR13, UR13, 0x1, URZ ;  /* 0x000000010d0d3890 */ /* 0x000fe4000fffe03f */
[----:B------:R-:W-:Y:S02]  /*6690*/  ULOP3.LUT UR6, URZ, UR5, URZ, 0x33, !UPT ;  /* 0x000000053f067292 */ /* 0x000fe4000f8e333f */
[----:B------:R-:W-:-:S02]  /*66a0*/  @!UP1 UIADD3 UR15, -UR15, URZ, URZ ;  /* 0x0000003f0f0f9290 */ /* 0x000fc4000fffe13f */
[----:B------:R-:W-:Y:S02]  /*66b0*/  @!UP0 UIADD3 UR13, -UR13, URZ, URZ ;  /* 0x0000003f0d0d8290 */ /* 0x000fe4000fffe13f */
        /* <DEDUP_REMOVED lines=30> */
.L_x_5201:
[----:B------:R-:W-:-:S04]  /*68a0*/  ULEA UR24, -UR24, URZ, 0x6 ;  /* 0x0000003f18187291 */ /* 0x000fc8000f8e313f */
[----:B------:R-:W-:Y:S02]  /*68b0*/  USHF.R.S32.HI UR5, URZ, 0x1f, UR24 ;  /* 0x0000001f3f057899 */ /* 0x000fe40008011418 */
[----:B------:R-:W-:-:S04]  /*68c0*/  MOV R19, UR24 ;  /* 0x0000001800137c02 */ /* 0x000fc80008000f00 */
[----:B------:R-:W-:Y:S02]  /*68d0*/  MOV R20, UR5 ;  /* 0x0000000500147c02 */ /* 0x000fe40008000f00 */
.L_x_5202:
        /* <DEDUP_REMOVED lines=156> */
.L_x_5204:
[----:B------:R-:W-:Y:S05]  /*72a0*/  BSYNC B0 ;  /* 0x0000000000007941 */ /* 0x000fea0003800000 */
.L_x_5203:
[----:B------:R-:W0:Y:S01]  /*72b0*/  LDGDEPBAR ;  /* 0x00000000000079af */ /* 0x000e220000000000 */
[----:B------:R-:W-:-:S04]  /*72c0*/  IADD3 R166, P1, R19, R166, RZ ;  /* 0x000000a613a67210 */ /* 0x000fc80007f3e0ff */
[----:B------:R-:W-:Y:S02]  /*72d0*/  IADD3.X R167, R20, R167, RZ, P1, !PT ;  /* 0x000000a714a77210 */ /* 0x000fe40000ffe4ff */
.L_x_5200:
        /* <DEDUP_REMOVED lines=31> */
[----:B------:R-:W3:Y:S03]  /*74d0*/  SHFL.BFLY PT, R19, R6, 0x2, 0x1f ;  /* 0x0c401f0006137f89 */ /* 0x000ee600000e0000 */
[-C--:B------:R-:W-:Y:S01]  /*74e0*/  LEA R226, R7, R228.reuse, 0x1 ;  /* 0x000000e407e27211 */ /* 0x080fe200078e08ff */
[----:B------:R-:W4:Y:S01]  /*74f0*/  SHFL.BFLY PT, R4, R21, 0x2, 0x1f ;  /* 0x0c401f0015047f89 */ /* 0x000f2200000e0000 */
[C---:B------:R-:W-:Y:S02]  /*7500*/  LEA R225, R5.reuse, R228, 0x1 ;  /* 0x000000e405e17211 */ /* 0x040fe400078e08ff */
[----:B------:R-:W-:Y:S01]  /*7510*/  LEA R224, R5, R226, 0x1 ;  /* 0x000000e205e07211 */ /* 0x000fe200078e08ff */
[----:B-1----:R-:W-:Y:S04]  /*7520*/  LDSM.16.MT88.4 R40, [R226+0x10000] ;  /* 0x01000000e228783b */ /* 0x002fe80000004200 */
[----:B------:R-:W-:Y:S04]  /*7530*/  LDSM.16.MT88.4 R48, [R225+0x10000] ;  /* 0x01000000e130783b */ /* 0x000fe80000004200 */
[----:B------:R-:W-:Y:S04]  /*7540*/  LDSM.16.MT88.4 R56, [R224+0x10000] ;  /* 0x01000000e038783b */ /* 0x000fe80000004200 */
[----:B------:R-:W-:Y:S01]  /*7550*/  LDSM.16.MT88.4 R156, [R228+0x10000] ;  /* 0x01000000e49c783b */ /* 0x000fe20000004200 */
[----:B---3--:R-:W-:-:S03]  /*7560*/  FMNMX.FTZ R19, R6, R19, !PT ;  /* 0x0000001306137209 */ /* 0x008fc60007810000 */
[----:B------:R-:W-:Y:S01]  /*7570*/  LDSM.16.MT88.4 R64, [R228+0x12000] ;  /* 0x01200000e440783b */ /* 0x000fe20000004200 */
[----:B----4-:R-:W-:-:S03]  /*7580*/  FMNMX.FTZ R4, R21, R4, !PT ;  /* 0x0000000415047209 */ /* 0x010fc60007810000 */
[----:B------:R-:W1:Y:S04]  /*7590*/  SHFL.BFLY PT, R164, R19, 0x1, 0x1f ;  /* 0x0c201f0013a47f89 */ /* 0x000e6800000e0000 */
[----:B------:R-:W3:Y:S04]  /*75a0*/  SHFL.BFLY PT, R3, R4, 0x1, 0x1f ;  /* 0x0c201f0004037f89 */ /* 0x000ee800000e0000 */
[----:B------:R-:W4:Y:S04]  /*75b0*/  LDSM.16.MT88.4 R72, [R226+0x12000] ;  /* 0x01200000e248783b */ /* 0x000f280000004200 */
[----:B------:R-:W5:Y:S04]  /*75c0*/  LDSM.16.MT88.4 R80, [R225+0x12000] ;  /* 0x01200000e150783b */ /* 0x000f680000004200 */
[----:B------:R-:W2:Y:S04]  /*75d0*/  LDSM.16.MT88.4 R88, [R224+0x12000] ;  /* 0x01200000e058783b */ /* 0x000ea80000004200 */
[----:B------:R-:W2:Y:S01]  /*75e0*/  LDSM.16.MT88.4 R96, [R228+0x14000] ;  /* 0x01400000e460783b */ /* 0x000ea20000004200 */
[----:B-1----:R-:W-:-:S03]  /*75f0*/  FMNMX.FTZ R164, R19, R164, !PT ;  /* 0x000000a413a47209 */ /* 0x002fc60007810000 */
[----:B------:R-:W1:Y:S01]  /*7600*/  LDSM.16.MT88.4 R104, [R226+0x14000] ;  /* 0x01400000e268783b */ /* 0x000e620000004200 */
[----:B---3--:R-:W-:Y:S01]  /*7610*/  FMNMX.FTZ R3, R4, R3, !PT ;  /* 0x0000000304037209 */ /* 0x008fe20007810000 */
[C---:B------:R-:W-:Y:S01]  /*7620*/  FMUL.FTZ R202, R164.reuse, c[0x0][0x23c] ;  /* 0x00008f00a4ca7a20 */ /* 0x040fe20000410000 */
[----:B------:R-:W-:Y:S01]  /*7630*/  FSETP.NEU.FTZ.AND P1, PT, R164, -INF , PT ;  /* 0xff800000a400780b */ /* 0x000fe20003f3d000 */
[----:B------:R-:W3:Y:S02]  /*7640*/  LDSM.16.MT88.4 R112, [R225+0x14000] ;  /* 0x01400000e170783b */ /* 0x000ee40000004200 */
        /* <DEDUP_REMOVED lines=9> */
[----:B------:R-:W-:Y:S01]  /*76e0*/  LEA R240, P1, R166, c[0x0][0x168], 0x1 ;  /* 0x00005a00a6f07a11 */ /* 0x000fe200078208ff */
[--C-:B------:R-:W-:Y:S01]  /*76f0*/  FFMA.FTZ R177, R17, c[0x0][0x23c], -R202.reuse ;  /* 0x00008f0011b17a23 */ /* 0x100fe200000108ca */
[----:B------:R-:W1:Y:S01]  /*7700*/  LDSM.16.MT88.4 R136, [R226+0x16000] ;  /* 0x01600000e288783b */ /* 0x000e620000004200 */
[--C-:B------:R-:W-:Y:S01]  /*7710*/  FFMA.FTZ R185, R24, c[0x0][0x23c], -R195.reuse ;  /* 0x00008f0018b97a23 */ /* 0x100fe200000108c3 */
[----:B------:R-:W-:Y:S01]  /*7720*/  MUFU.EX2 R183, R183 ;  /* 0x000000b700b77308 */ /* 0x000fe20000000800 */
[--C-:B------:R-:W-:Y:S01]  /*7730*/  FFMA.FTZ R184, R25, c[0x0][0x23c], -R195.reuse ;  /* 0x00008f0019b87a23 */ /* 0x100fe200000108c3 */
[----:B------:R-:W1:Y:S01]  /*7740*/  LDSM.16.MT88.4 R152, [R225+0x16000] ;  /* 0x01600000e198783b */ /* 0x000e620000004200 */
[----:B------:R-:W-:Y:S01]  /*7750*/  FFMA.FTZ R187, R18, c[0x0][0x23c], -R195 ;  /* 0x00008f0012bb7a23 */ /* 0x000fe200000108c3 */
[----:B------:R-:W-:Y:S01]  /*7760*/  LEA.HI.X R241, R166, c[0x0][0x16c], R167, 0x1, P1 ;  /* 0x00005b00a6f17a11 */ /* 0x000fe200008f0ca7 */
[----:B------:R-:W-:Y:S01]  /*7770*/  FFMA.FTZ R178, R16, c[0x0][0x23c], -R195 ;  /* 0x00008f0010b27a23 */ /* 0x000fe200000108c3 */
[----:B------:R-:W1:Y:S01]  /*7780*/  LDSM.16.MT88.4 R4, [R224+0x16000] ;  /* 0x01600000e004783b */ /* 0x000e620000004200 */
[--C-:B------:R-:W-:Y:S01]  /*7790*/  FFMA.FTZ R181, R13, c[0x0][0x23c], -R202.reuse ;  /* 0x00008f000db57a23 */ /* 0x100fe200000108ca */
[----:B------:R-:W2:Y:S01]  /*77a0*/  MUFU.EX2 R182, R182 ;  /* 0x000000b600b67308 */ /* 0x000ea20000000800 */
[--C-:B------:R-:W-:Y:S01]  /*77b0*/  FFMA.FTZ R176, R11, c[0x0][0x23c], -R202.reuse ;  /* 0x00008f000bb07a23 */ /* 0x100fe200000108ca */
[----:B------:R-:W1:Y:S01]  /*77c0*/  LDSM.16.MT88.4 R16, [R226+0x10800] ;  /* 0x01080000e210783b */ /* 0x000e620000004200 */
[----:B------:R-:W-:-:S02]  /*77d0*/  FFMA.FTZ R175, R9, c[0x0][0x23c], -R202 ;  /* 0x00008f0009af7a23 */ /* 0x000fc400000108ca */
[--C-:B------:R-:W-:Y:S01]  /*77e0*/  FFMA.FTZ R172, R15, c[0x0][0x23c], -R202.reuse ;  /* 0x00008f000fac7a23 */ /* 0x100fe200000108ca */
[----:B------:R-:W-:Y:S01]  /*77f0*/  LDSM.16.MT88.4 R24, [R228+0x10800] ;  /* 0x01080000e418783b */ /* 0x000fe20000004200 */
[--C-:B------:R-:W-:Y:S01]  /*7800*/  FFMA.FTZ R179, R14, c[0x0][0x23c], -R195.reuse ;  /* 0x00008f000eb37a23 */ /* 0x100fe200000108c3 */
[----:B------:R-:W-:Y:S01]  /*7810*/  MUFU.EX2 R180, R180 ;  /* 0x000000b400b47308 */ /* 0x000fe20000000800 */
[--C-:B------:R-:W-:Y:S01]  /*7820*/  FFMA.FTZ R174, R12, c[0x0][0x23c], -R195.reuse ;  /* 0x00008f000cae7a23 */ /* 0x100fe200000108c3 */
[----:B--2---:R-:W-:Y:S01]  /*7830*/  LDSM.16.MT88.4 R20, [R228+0x12800] ;  /* 0x01280000e414783b */ /* 0x004fe20000004200 */
[--C-:B------:R-:W-:Y:S02]  /*7840*/  FFMA.FTZ R173, R10, c[0x0][0x23c], -R195.reuse ;  /* 0x00008f000aad7a23 */ /* 0x100fe400000108c3 */
[----:B------:R-:W-:Y:S01]  /*7850*/  FFMA.FTZ R0, R8, c[0x0][0x23c], -R195 ;  /* 0x00008f0008007a23 */ /* 0x000fe200000108c3 */
[----:B------:R-:W2:Y:S01]  /*7860*/  LDSM.16.MT88.4 R12, [R225+0x10800] ;  /* 0x01080000e10c783b */ /* 0x000ea20000004200 */
[--C-:B------:R-:W-:Y:S01]  /*7870*/  FFMA.FTZ R186, R197, c[0x0][0x23c], -R202.reuse ;  /* 0x00008f00c5ba7a23 */ /* 0x100fe200000108ca */
[----:B------:R-:W3:Y:S01]  /*7880*/  MUFU.EX2 R177, R177 ;  /* 0x000000b100b17308 */ /* 0x000ee20000000800 */
[----:B------:R-:W-:Y:S01]  /*7890*/  F2FP.BF16.PACK_AB R144, R182, R183 ;  /* 0x000000b7b690723e */ /* 0x000fe200000010ff */
[----:B------:R-:W1:Y:S01]  /*78a0*/  LDSM.16.MT88.4 R8, [R224+0x10800] ;  /* 0x01080000e008783b */ /* 0x000e620000004200 */
        /* <DEDUP_REMOVED lines=11> */
[----:B------:R-:W4:Y:S01]  /*7960*/  MUFU.EX2 R184, R184 ;  /* 0x000000b800b87308 */ /* 0x000f220000000800 */
[----:B---3--:R-:W-:Y:S01]  /*7970*/  F2FP.BF16.PACK_AB R146, R177, R180 ;  /* 0x000000b4b192723e */ /* 0x008fe200000010ff */
[----:B------:R-:W-:-:S02]  /*7980*/  FFMA.FTZ R204, R205, c[0x0][0x23c], -R202 ;  /* 0x00008f00cdcc7a23 */ /* 0x000fc400000108ca */
[--C-:B------:R-:W-:Y:S02]  /*7990*/  FFMA.FTZ R203, R203, c[0x0][0x23c], -R202.reuse ;  /* 0x00008f00cbcb7a23 */ /* 0x100fe400000108ca */
[--C-:B------:R-:W-:Y:S02]  /*79a0*/  FFMA.FTZ R201, R201, c[0x0][0x23c], -R202.reuse ;  /* 0x00008f00c9c97a23 */ /* 0x100fe400000108ca */
[----:B------:R-:W-:Y:S01]  /*79b0*/  MUFU.EX2 R187, R187 ;  /* 0x000000bb00bb7308 */ /* 0x000fe20000000800 */
[----:B------:R-:W-:Y:S02]  /*79c0*/  FFMA.FTZ R202, R199, c[0x0][0x23c], -R202 ;  /* 0x00008f00c7ca7a23 */ /* 0x000fe400000108ca */
[--C-:B------:R-:W-:Y:S02]  /*79d0*/  FFMA.FTZ R199, R200, c[0x0][0x23c], -R195.reuse ;  /* 0x00008f00c8c77a23 */ /* 0x100fe400000108c3 */
[--C-:B------:R-:W-:Y:S02]  /*79e0*/  FFMA.FTZ R198, R198, c[0x0][0x23c], -R195.reuse ;  /* 0x00008f00c6c67a23 */ /* 0x100fe400000108c3 */
[--C-:B------:R-:W-:Y:S01]  /*79f0*/  FFMA.FTZ R196, R196, c[0x0][0x23c], -R195.reuse ;  /* 0x00008f00c4c47a23 */ /* 0x100fe200000108c3 */
[----:B------:R-:W3:Y:S01]  /*7a00*/  MUFU.EX2 R178, R178 ;  /* 0x000000b200b27308 */ /* 0x000ee20000000800 */
[----:B----4-:R-:W-:Y:S01]  /*7a10*/  F2FP.BF16.PACK_AB R145, R184, R185 ;  /* 0x000000b9b891723e */ /* 0x010fe200000010ff */
[----:B------:R-:W-:-:S02]  /*7a20*/  FFMA.FTZ R243, R192, c[0x0][0x23c], -R195 ;  /* 0x00008f00c0f37a23 */ /* 0x000fc400000108c3 */
[----:B------:R-:W-:Y:S02]  /*7a30*/  FADD.FTZ R183, R183, R182 ;  /* 0x000000b6b7b77221 */ /* 0x000fe40000010000 */
[----:B------:R-:W-:Y:S02]  /*7a40*/  FADD.FTZ R184, R185, R184 ;  /* 0x000000b8b9b87221 */ /* 0x000fe40000010000 */
[----:B------:R-:W-:Y:S01]  /*7a50*/  MUFU.EX2 R181, R181 ;  /* 0x000000b500b57308 */ /* 0x000fe20000000800 */
[----:B------:R-:W-:-:S04]  /*7a60*/  FADD.FTZ R180, R180, R183 ;  /* 0x000000b7b4b47221 */ /* 0x000fc80000010000 */
[----:B------:R-:W-:Y:S01]  /*7a70*/  FADD.FTZ R180, R177, R180 ;  /* 0x000000b4b1b47221 */ /* 0x000fe20000010000 */
[----:B---3--:R-:W-:Y:S02]  /*7a80*/  F2FP.BF16.PACK_AB R147, R178, R187 ;  /* 0x000000bbb293723e */ /* 0x008fe400000010ff */
        /* <DEDUP_REMOVED lines=25> */
[C---:B------:R-:W-:Y:S02]  /*7c20*/  HMMA.16816.F32.BF16 R92, R144.reuse, R96, RZ ;  /* 0x00000060905c723c */ /* 0x040fe400000418ff */
[----:B------:R-:W5:Y:S06]  /*7c30*/  MUFU.EX2 R193, R193 ;  /* 0x000000c100c17308 */ /* 0x000f6c0000000800 */
        /* <DEDUP_REMOVED lines=52> */
[C---:B---3--:R-:W-:Y:S08]  /*7f80*/  HMMA.16816.F32.BF16 R92, R4.reuse, R16, R92 ;  /* 0x00000010045c723c */ /* 0x048ff0000004185c */
        /* <DEDUP_REMOVED lines=8> */
[C---:B------:R-:W-:Y:S01]  /*8010*/  HMMA.16816.F32.BF16 R156, R4.reuse, R26, R156 ;  /* 0x0000001a049c723c */ /* 0x040fe2000004189c */
[----:B------:R-:W1:Y:S07]  /*8020*/  LDSM.16.MT88.4 R24, [R226+0x14800] ;  /* 0x01480000e218783b */ /* 0x000e6e0000004200 */
[C---:B------:R-:W-:Y:S08]  /*8030*/  HMMA.16816.F32.BF16 R60, R4.reuse, R20, R60 ;  /* 0x00000014043c723c */ /* 0x040ff0000004183c */
[C---:B------:R-:W-:Y:S01]  /*8040*/  HMMA.16816.F32.BF16 R64, R4.reuse, R22, R64 ;  /* 0x000000160440723c */ /* 0x040fe20000041840 */
[----:B------:R-:W1:Y:S07]  /*8050*/  LDSM.16.MT88.4 R20, [R228+0x16800] ;  /* 0x01680000e414783b */ /* 0x000e6e0000004200 */
[C---:B---3--:R-:W-:Y:S08]  /*8060*/  HMMA.16816.F32.BF16 R132, R4.reuse, R16, R132 ;  /* 0x000000100484723c */ /* 0x048ff00000041884 */
[C---:B------:R-:W-:Y:S01]  /*8070*/  HMMA.16816.F32.BF16 R136, R4.reuse, R18, R136 ;  /* 0x000000120488723c */ /* 0x040fe20000041888 */
[----:B------:R-:W-:Y:S07]  /*8080*/  LDSM.16.MT88.4 R16, [R228+0x13000] ;  /* 0x01300000e410783b */ /* 0x000fee0000004200 */
[C---:B--2---:R-:W-:Y:S08]  /*8090*/  HMMA.16816.F32.BF16 R140, R4.reuse, R12, R140 ;  /* 0x0000000c048c723c */ /* 0x044ff0000004188c */
[C---:B------:R-:W-:Y:S01]  /*80a0*/  HMMA.16816.F32.BF16 R152, R4.reuse, R14, R152 ;  /* 0x0000000e0498723c */ /* 0x040fe20000041898 */
[----:B------:R-:W2:Y:S07]  /*80b0*/  LDSM.16.MT88.4 R12, [R226+0x11000] ;  /* 0x01100000e20c783b */ /* 0x000eae0000004200 */
        /* <DEDUP_REMOVED lines=16> */
[----:B------:R-:W-:Y:S01]  /*81c0*/  HMMA.16816.F32.BF16 R128, R4, R22, R128 ;  /* 0x000000160480723c */ /* 0x000fe20000041880 */
[----:B------:R-:W-:Y:S06]  /*81d0*/  LDSM.16.MT88.4 R20, [R225+0x11000] ;  /* 0x01100000e114783b */ /* 0x000fec0000004200 */
[----:B------:R-:W-:Y:S01]  /*81e0*/  F2FP.BF16.PACK_AB R4, R189, R186 ;  /* 0x000000babd04723e */ /* 0x000fe200000010ff */
        /* <DEDUP_REMOVED lines=21> */
[C---:B--2---:R-:W-:Y:S08]  /*8340*/  HMMA.16816.F32.BF16 R76, R4.reuse, R12, R76 ;  /* 0x0000000c044c723c */ /* 0x044ff0000004184c */
        /* <DEDUP_REMOVED lines=105> */
[----:B------:R-:W-:Y:S01]  /*89e0*/  ULDC UR5, c[0x0][0x2d0] ;  /* 0x0000b40000057ab9 */ /* 0x000fe20000000800 */
[----:B------:R-:W-:Y:S01]  /*89f0*/  IADD3 R239, R239, -UR8, R2 ;  /* 0x80000008efef7c10 */ /* 0x000fe2000fffe002 */
        /* <DEDUP_REMOVED lines=8> */
[----:B-1----:R-:W1:Y:S01]  /*8a80*/  I2F.RP R7, UR18 ;  /* 0x0000001200077d06 */ /* 0x002e620008209400 */
[----:B------:R-:W-:-:S07]  /*8a90*/  ULDC.64 UR10, c[0x0][0x1a0] ;  /* 0x00006800000a7ab9 */ /* 0x000fce0000000a00 */
        /* <DEDUP_REMOVED lines=16> */
[----:B------:R-:W-:-:S05]  /*8ba0*/  UMOV UR17, UR37 ;  /* 0x0000002500117c82 */ /* 0x000fca0008000000 */
[----:B------:R-:W-:Y:S02]  /*8bb0*/  UMOV UR15, UR35 ;  /* 0x00000023000f7c82 */ /* 0x000fe40008000000 */
.L_x_5209:
        /* <DEDUP_REMOVED lines=78> */
.L_x_5206:
[C---:B------:R-:W-:Y:S01]  /*90a0*/  ISETP.GE.AND P6, PT, R236.reuse, c[0x0][0x220], PT ;  /* 0x00008800ec007a0c */ /* 0x040fe20003fc6270 */
[----:B------:R-:W-:Y:S01]  /*90b0*/  UISETP.GT.AND UP2, UPT, UR27, UR20, UPT ;  /* 0x000000141b00728c */ /* 0x000fe2000bf44270 */
[C---:B------:R-:W-:Y:S02]  /*90c0*/  IADD3 R2, R236.reuse, 0x40, RZ ;  /* 0x00000040ec027810 */ /* 0x040fe40007ffe0ff */
[----:B------:R-:W-:Y:S02]  /*90d0*/  IADD3 R166, R236, 0x80, RZ ;  /* 0x00000080eca67810 */ /* 0x000fe40007ffe0ff */
[----:B------:R-:W-:Y:S02]  /*90e0*/  ISETP.GE.AND P5, PT, R2, c[0x0][0x220], PT ;  /* 0x0000880002007a0c */ /* 0x000fe40003fa6270 */
[----:B------:R-:W-:Y:S02]  /*90f0*/  IADD3 R2, R236, 0xc0, RZ ;  /* 0x000000c0ec027810 */ /* 0x000fe40007ffe0ff */
[C---:B------:R-:W-:Y:S02]  /*9100*/  IADD3 R249, P1, R3.reuse, UR22, RZ ;  /* 0x0000001603f97c10 */ /* 0x040fe4000ff3e0ff */
[----:B------:R-:W-:Y:S01]  /*9110*/  ISETP.GE.AND P3, PT, R2, c[0x0][0x220], PT ;  /* 0x0000880002007a0c */ /* 0x000fe20003f66270 */
[----:B------:R-:W-:Y:S01]  /*9120*/  @P6 STS.128 [R235+0x10000], RZ ;  /* 0x010000ffeb006388 */ /* 0x000fe20000000c00 */
[CC--:B------:R-:W-:Y:S02]  /*9130*/  LEA R2, P0, R3.reuse, R246.reuse, 0x1 ;  /* 0x000000f603027211 */ /* 0x0c0fe400078008ff */
[----:B------:R-:W-:Y:S02]  /*9140*/  ISETP.GE.AND P4, PT, R166, c[0x0][0x220], PT ;  /* 0x00008800a6007a0c */ /* 0x000fe40003f86270 */
[-C--:B------:R-:W-:Y:S02]  /*9150*/  LEA.HI.X R3, R3, R247.reuse, R164, 0x1, P0 ;  /* 0x000000f703037211 */ /* 0x080fe400000f0ca4 */
        /* <DEDUP_REMOVED lines=126> */
[C---:B----4-:R-:W-:Y:S01]  /*9940*/  HMMA.16816.F32.BF16 R16, R168.reuse, R178, RZ ;  /* 0x000000b2a810723c */ /* 0x050fe200000418ff */
[----:B------:R-:W2:Y:S07]  /*9950*/  LDSM.16.M88.4 R176, [R227+0x8000] ;  /* 0x00800000e3b0783b */ /* 0x000eae0000000200 */
[C---:B------:R-:W-:Y:S08]  /*9960*/  HMMA.16816.F32.BF16 R20, R168.reuse, R180, RZ ;  /* 0x000000b4a814723c */ /* 0x040ff000000418ff */
[C---:B------:R-:W-:Y:S01]  /*9970*/  HMMA.16816.F32.BF16 R24, R168.reuse, R182, RZ ;  /* 0x000000b6a818723c */ /* 0x040fe200000418ff */
[----:B------:R-:W3:Y:S07]  /*9980*/  LDSM.16.M88.4 R180, [R227+0x8800] ;  /* 0x00880000e3b4783b */ /* 0x000eee0000000200 */
[C---:B------:R-:W-:Y:S08]  /*9990*/  HMMA.16816.F32.BF16 R28, R168.reuse, R184, RZ ;  /* 0x000000b8a81c723c */ /* 0x040ff000000418ff */
[----:B-----5:R-:W-:Y:S01]  /*99a0*/  HMMA.16816.F32.BF16 R32, R168, R186, RZ ;  /* 0x000000baa820723c */ /* 0x020fe200000418ff */
        /* <DEDUP_REMOVED lines=266> */
.L_x_5208:
        /* <DEDUP_REMOVED lines=117> */
.L_x_5207:
[----:B-1----:R-:W-:Y:S01]  /*b1a0*/  MOV R180, UR27 ;  /* 0x0000001b00b47c02 */ /* 0x002fe20008000f00 */
[----:B------:R-:W-:Y:S01]  /*b1b0*/  LDSM.16.MT88.4 R184, [R224+0x12800] ;  /* 0x01280000e0b8783b */ /* 0x000fe20000004200 */
[----:B------:R-:W-:Y:S02]  /*b1c0*/  UISETP.GT.AND UP2, UPT, UR27, UR20, UPT ;  /* 0x000000141b00728c */ /* 0x000fe4000bf44270 */
[----:B------:R-:W-:Y:S01]  /*b1d0*/  UIADD3 UR27, UR27, -0x1, URZ ;  /* 0xffffffff1b1b7890 */ /* 0x000fe2000fffe03f */
[----:B------:R-:W-:Y:S01]  /*b1e0*/  IMAD R180, R180, -0x40, R239 ;  /* 0xffffffc0b4b47824 */ /* 0x000fe200078e02ef */
[----:B------:R-:W-:Y:S02]  /*b1f0*/  UMOV UR10, UR24 ;  /* 0x00000018000a7c82 */ /* 0x000fe40008000000 */
[----:B------:R-:W-:Y:S01]  /*b200*/  UMOV UR11, UR23 ;  /* 0x00000017000b7c82 */ /* 0x000fe20008000000 */
        /* <DEDUP_REMOVED lines=159> */
[----:B------:R-:W-:Y:S01]  /*bc00*/  PLOP3.LUT P0, PT, PT, PT, UP2, 0x80, 0x0 ;  /* 0x000000000000781c */ /* 0x000fe20003f0f028 */
[--C-:B------:R-:W-:Y:S02]  /*bc10*/  FFMA.FTZ R193, R8, c[0x0][0x23c], -R198.reuse ;  /* 0x00008f0008c17a23 */ /* 0x100fe400000108c6 */
        /* <DEDUP_REMOVED lines=230> */
[C---:B--2---:R-:W-:Y:S01]  /*ca80*/  F2FP.BF16.PACK_AB R151, R206.reuse, R205 ;  /* 0x000000cdce97723e */ /* 0x044fe200000010ff */
[----:B------:R-:W-:Y:S04]  /*ca90*/  FADD.FTZ R204, R203, R204 ;  /* 0x000000cccbcc7221 */ /* 0x000fe80000010000 */
[----:B------:R-:W-:Y:S02]  /*caa0*/  FADD.FTZ R205, R205, R204 ;  /* 0x000000cccdcd7221 */ /* 0x000fe40000010000 */
[C---:B-1----:R-:W-:Y:S05]  /*cab0*/  HMMA.16816.F32.BF16 R4, R148.reuse, R152, R4 ;  /* 0x000000989404723c */ /* 0x042fea0000041804 */
[----:B------:R-:W-:Y:S03]  /*cac0*/  FADD.FTZ R205, R206, R205 ;  /* 0x000000cdcecd7221 */ /* 0x000fe60000010000 */
        /* <DEDUP_REMOVED lines=8> */
[C---:B-----5:R-:W-:Y:S08]  /*cb50*/  HMMA.16816.F32.BF16 R52, R148.reuse, R156, R52 ;  /* 0x0000009c9434723c */ /* 0x060ff00000041834 */
[C---:B------:R-:W-:Y:S01]  /*cb60*/  HMMA.16816.F32.BF16 R56, R148.reuse, R158, R56 ;  /* 0x0000009e9438723c */ /* 0x040fe20000041838 */
[----:B------:R-:W3:Y:S07]  /*cb70*/  LDSM.16.MT88.4 R156, [R224+0x14800] ;  /* 0x01480000e09c783b */ /* 0x000eee0000004200 */
        /* <DEDUP_REMOVED lines=16> */
[----:B------:R-:W-:Y:S03]  /*cc80*/  FFMA.FTZ R187, R25, c[0x0][0x23c], -R198 ;  /* 0x00008f0019bb7a23 */ /* 0x000fe600000108c6 */
[--C-:B------:R-:W-:Y:S01]  /*cc90*/  FFMA.FTZ R188, R22, c[0x0][0x23c], -R197.reuse ;  /* 0x00008f0016bc7a23 */ /* 0x100fe200000108c5 */
[C---:B------:R-:W-:Y:S01]  /*cca0*/  HMMA.16816.F32.BF16 R96, R148.reuse, R190, R96 ;  /* 0x000000be9460723c */ /* 0x040fe20000041860 */
[----:B------:R-:W5:Y:S03]  /*ccb0*/  MUFU.EX2 R185, R185 ;  /* 0x000000b900b97308 */ /* 0x000f660000000800 */
[--C-:B------:R-:W-:Y:S03]  /*ccc0*/  FFMA.FTZ R189, R23, c[0x0][0x23c], -R197.reuse ;  /* 0x00008f0017bd7a23 */ /* 0x100fe600000108c5 */
[--C-:B------:R-:W-:Y:S01]  /*ccd0*/  FFMA.FTZ R190, R26, c[0x0][0x23c], -R197.reuse ;  /* 0x00008f001abe7a23 */ /* 0x100fe200000108c5 */
[C---:B-1----:R-:W-:Y:S03]  /*cce0*/  HMMA.16816.F32.BF16 R100, R148.reuse, R152, R100 ;  /* 0x000000989464723c */ /* 0x042fe60000041864 */
[----:B------:R-:W-:Y:S01]  /*ccf0*/  MUFU.EX2 R186, R186 ;  /* 0x000000ba00ba7308 */ /* 0x000fe20000000800 */
[----:B------:R-:W-:Y:S02]  /*cd00*/  FFMA.FTZ R191, R27, c[0x0][0x23c], -R197 ;  /* 0x00008f001bbf7a23 */ /* 0x000fe400000108c5 */
[----:B------:R-:W-:Y:S02]  /*cd10*/  LDSM.16.MT88.4 R24, [R226+0x11000] ;  /* 0x01100000e218783b */ /* 0x000fe40000004200 */
[C---:B------:R-:W-:Y:S05]  /*cd20*/  HMMA.16816.F32.BF16 R104, R148.reuse, R154, R104 ;  /* 0x0000009a9468723c */ /* 0x040fea0000041868 */
[----:B------:R-:W1:Y:S01]  /*cd30*/  MUFU.EX2 R187, R187 ;  /* 0x000000bb00bb7308 */ /* 0x000e620000000800 */
[----:B------:R-:W4:Y:S02]  /*cd40*/  LDSM.16.MT88.4 R152, [R226+0x16800] ;  /* 0x01680000e298783b */ /* 0x000f240000004200 */
[C---:B--2---:R-:W-:Y:S04]  /*cd50*/  HMMA.16816.F32.BF16 R108, R148.reuse, R168, R108 ;  /* 0x000000a8946c723c */ /* 0x044fe8000004186c */
[----:B-----5:R-:W-:Y:S03]  /*cd60*/  F2FP.BF16.PACK_AB R20, R185, R184 ;  /* 0x000000b8b914723e */ /* 0x020fe600000010ff */
[----:B------:R-:W-:Y:S01]  /*cd70*/  MUFU.EX2 R188, R188 ;  /* 0x000000bc00bc7308 */ /* 0x000fe20000000800 */
[C---:B------:R-:W-:Y:S01]  /*cd80*/  HMMA.16816.F32.BF16 R112, R148.reuse, R170, R112 ;  /* 0x000000aa9470723c */ /* 0x040fe20000041870 */
[----:B------:R-:W2:Y:S07]  /*cd90*/  LDSM.16.MT88.4 R168, [R225+0x16800] ;  /* 0x01680000e1a8783b */ /* 0x000eae0000004200 */
[C---:B---3--:R-:W-:Y:S01]  /*cda0*/  HMMA.16816.F32.BF16 R116, R148.reuse, R156, R116 ;  /* 0x0000009c9474723c */ /* 0x048fe20000041874 */
[----:B------:R-:W3:Y:S03]  /*cdb0*/  MUFU.EX2 R189, R189 ;  /* 0x000000bd00bd7308 */ /* 0x000ee60000000800 */
[----:B-1----:R-:W-:Y:S04]  /*cdc0*/  F2FP.BF16.PACK_AB R22, R187, R186 ;  /* 0x000000babb16723e */ /* 0x002fe800000010ff */
[C---:B------:R-:W-:Y:S01]  /*cdd0*/  HMMA.16816.F32.BF16 R120, R148.reuse, R158, R120 ;  /* 0x0000009e9478723c */ /* 0x040fe20000041878 */
[----:B------:R-:W1:Y:S02]  /*cde0*/  LDSM.16.MT88.4 R156, [R224+0x16800] ;  /* 0x01680000e09c783b */ /* 0x000e640000004200 */
[----:B------:R-:W-:Y:S05]  /*cdf0*/  MUFU.EX2 R190, R190 ;  /* 0x000000be00be7308 */ /* 0x000fea0000000800 */
[C---:B----4-:R-:W-:Y:S05]  /*ce00*/  HMMA.16816.F32.BF16 R124, R148.reuse, R160, R124 ;  /* 0x000000a0947c723c */ /* 0x050fea000004187c */
[----:B------:R-:W4:Y:S03]  /*ce10*/  MUFU.EX2 R191, R191 ;  /* 0x000000bf00bf7308 */ /* 0x000f260000000800 */
[C---:B------:R-:W-:Y:S01]  /*ce20*/  HMMA.16816.F32.BF16 R128, R148.reuse, R162, R128 ;  /* 0x000000a29480723c */ /* 0x040fe20000041880 */
[----:B------:R-:W-:Y:S03]  /*ce30*/  LDSM.16.MT88.4 R160, [R225+0x11000] ;  /* 0x01100000e1a0783b */ /* 0x000fe60000004200 */
[C---:B---3--:R-:W-:Y:S01]  /*ce40*/  F2FP.BF16.PACK_AB R21, R189.reuse, R188 ;  /* 0x000000bcbd15723e */ /* 0x048fe200000010ff */
[----:B------:R-:W-:Y:S03]  /*ce50*/  FADD.FTZ R188, R188, R205 ;  /* 0x000000cdbcbc7221 */ /* 0x000fe60000010000 */
[C---:B------:R-:W-:Y:S04]  /*ce60*/  HMMA.16816.F32.BF16 R132, R148.reuse, R152, R132 ;  /* 0x000000989484723c */ /* 0x040fe80000041884 */
[----:B------:R-:W-:Y:S04]  /*ce70*/  FADD.FTZ R189, R189, R188 ;  /* 0x000000bcbdbd7221 */ /* 0x000fe80000010000 */
[C---:B------:R-:W-:Y:S01]  /*ce80*/  HMMA.16816.F32.BF16 R136, R148.reuse, R154, R136 ;  /* 0x0000009a9488723c */ /* 0x040fe20000041888 */
[----:B------:R-:W3:Y:S03]  /*ce90*/  LDSM.16.MT88.4 R152, [R228+0x11000] ;  /* 0x01100000e498783b */ /* 0x000ee60000004200 */
[C---:B----4-:R-:W-:Y:S01]  /*cea0*/  F2FP.BF16.PACK_AB R23, R191.reuse, R190 ;  /* 0x000000bebf17723e */ /* 0x050fe200000010ff */
[----:B------:R-:W-:Y:S03]  /*ceb0*/  FADD.FTZ R190, R190, R189 ;  /* 0x000000bdbebe7221 */ /* 0x000fe60000010000 */
[C---:B--2---:R-:W-:Y:S04]  /*cec0*/  HMMA.16816.F32.BF16 R140, R148.reuse, R168, R140 ;  /* 0x000000a8948c723c */ /* 0x044fe8000004188c */
[----:B------:R-:W-:Y:S04]  /*ced0*/  FADD.FTZ R191, R191, R190 ;  /* 0x000000bebfbf7221 */ /* 0x000fe80000010000 */
[C---:B------:R-:W-:Y:S01]  /*cee0*/  HMMA.16816.F32.BF16 R12, R148.reuse, R170, R12 ;  /* 0x000000aa940c723c */ /* 0x040fe2000004180c */
[----:B------:R-:W2:Y:S07]  /*cef0*/  LDSM.16.MT88.4 R168, [R224+0x11000] ;  /* 0x01100000e0a8783b */ /* 0x000eae0000004200 */
[C---:B-1----:R-:W-:Y:S08]  /*cf00*/  HMMA.16816.F32.BF16 R16, R148.reuse, R156, R16 ;  /* 0x0000009c9410723c */ /* 0x042ff00000041810 */
[----:B------:R-:W-:Y:S01]  /*cf10*/  HMMA.16816.F32.BF16 R144, R148, R158, R144 ;  /* 0x0000009e9490723c */ /* 0x000fe20000041890 */
[----:B------:R-:W1:Y:S07]  /*cf20*/  LDSM.16.MT88.4 R148, [R228+0x13000] ;  /* 0x01300000e494783b */ /* 0x000e6e0000004200 */
[C---:B---3--:R-:W-:Y:S01]  /*cf30*/  HMMA.16816.F32.BF16 R4, R20.reuse, R152, R4 ;  /* 0x000000981404723c */ /* 0x048fe20000041804 */
[----:B------:R-:W3:Y:S07]  /*cf40*/  LDSM.16.MT88.4 R156, [R226+0x13000] ;  /* 0x01300000e29c783b */ /* 0x000eee0000004200 */
[C---:B------:R-:W-:Y:S01]  /*cf50*/  HMMA.16816.F32.BF16 R8, R20.reuse, R154, R8 ;  /* 0x0000009a1408723c */ /* 0x040fe20000041808 */
[----:B------:R-:W4:Y:S07]  /*cf60*/  LDSM.16.MT88.4 R152, [R226+0x15000] ;  /* 0x01500000e298783b */ /* 0x000f2e0000004200 */
[C---:B------:R-:W-:Y:S08]  /*cf70*/  HMMA.16816.F32.BF16 R36, R20.reuse, R24, R36 ;  /* 0x000000181424723c */ /* 0x040ff00000041824 */
[C---:B------:R-:W-:Y:S01]  /*cf80*/  HMMA.16816.F32.BF16 R40, R20.reuse, R26, R40 ;  /* 0x0000001a1428723c */ /* 0x040fe20000041828 */
[----:B------:R-:W5:Y:S07]  /*cf90*/  LDSM.16.MT88.4 R24, [R225+0x15000] ;  /* 0x01500000e118783b */ /* 0x000f6e0000004200 */
[C---:B------:R-:W-:Y:S08]  /*cfa0*/  HMMA.16816.F32.BF16 R44, R20.reuse, R160, R44 ;  /* 0x000000a0142c723c */ /* 0x040ff0000004182c */
[C---:B------:R-:W-:Y:S08]  /*cfb0*/  HMMA.16816.F32.BF16 R48, R20.reuse, R162, R48 ;  /* 0x000000a21430723c */ /* 0x040ff00000041830 */
[C---:B--2---:R-:W-:Y:S08]  /*cfc0*/  HMMA.16816.F32.BF16 R52, R20.reuse, R168, R52 ;  /* 0x000000a81434723c */ /* 0x044ff00000041834 */
[C---:B------:R-:W-:Y:S01]  /*cfd0*/  HMMA.16816.F32.BF16 R56, R20.reuse, R170, R56 ;  /* 0x000000aa1438723c */ /* 0x040fe20000041838 */
[----:B------:R-:W-:Y:S07]  /*cfe0*/  LDSM.16.MT88.4 R168, [R226+0x15800] ;  /* 0x01580000e2a8783b */ /* 0x000fee0000004200 */
[C---:B-1----:R-:W-:Y:S08]  /*cff0*/  HMMA.16816.F32.BF16 R60, R20.reuse, R148, R60 ;  /* 0x00000094143c723c */ /* 0x042ff0000004183c */
        /* <DEDUP_REMOVED lines=18> */
[----:B------:R-:W3:Y:S03]  /*d120*/  MUFU.EX2 R177, R177 ;  /* 0x000000b100b17308 */ /* 0x000ee60000000800 */
[--C-:B------:R-:W-:Y:S02]  /*d130*/  FFMA.FTZ R181, R31, c[0x0][0x23c], -R197.reuse ;  /* 0x00008f001fb57a23 */ /* 0x100fe400000108c5 */
[----:B------:R-:W-:Y:S01]  /*d140*/  LDSM.16.MT88.4 R28, [R226+0x11800] ;  /* 0x01180000e21c783b */ /* 0x000fe20000004200 */
[--C-:B------:R-:W-:Y:S01]  /*d150*/  FFMA.FTZ R182, R34, c[0x0][0x23c], -R197.reuse ;  /* 0x00008f0022b67a23 */ /* 0x100fe200000108c5 */
[C---:B----4-:R-:W-:Y:S03]  /*d160*/  HMMA.16816.F32.BF16 R100, R20.reuse, R152, R100 ;  /* 0x000000981464723c */ /* 0x050fe60000041864 */
[----:B------:R-:W-:Y:S01]  /*d170*/  MUFU.EX2 R178, R178 ;  /* 0x000000b200b27308 */ /* 0x000fe20000000800 */
[----:B------:R-:W-:Y:S02]  /*d180*/  FFMA.FTZ R197, R35, c[0x0][0x23c], -R197 ;  /* 0x00008f0023c57a23 */ /* 0x000fe400000108c5 */
[----:B------:R-:W-:Y:S02]  /*d190*/  LDSM.16.MT88.4 R32, [R225+0x11800] ;  /* 0x01180000e120783b */ /* 0x000fe40000004200 */
[C---:B------:R-:W-:Y:S05]  /*d1a0*/  HMMA.16816.F32.BF16 R104, R20.reuse, R154, R104 ;  /* 0x0000009a1468723c */ /* 0x040fea0000041868 */
[----:B------:R-:W4:Y:S01]  /*d1b0*/  MUFU.EX2 R179, R198 ;  /* 0x000000c600b37308 */ /* 0x000f220000000800 */
[----:B------:R-:W3:Y:S02]  /*d1c0*/  LDSM.16.MT88.4 R152, [R226+0x17000] ;  /* 0x01700000e298783b */ /* 0x000ee40000004200 */
[C---:B-----5:R-:W-:Y:S07]  /*d1d0*/  HMMA.16816.F32.BF16 R108, R20.reuse, R24, R108 ;  /* 0x00000018146c723c */ /* 0x060fee000004186c */
[----:B------:R-:W-:Y:S01]  /*d1e0*/  MUFU.EX2 R180, R180 ;  /* 0x000000b400b47308 */ /* 0x000fe20000000800 */
[C---:B------:R-:W-:Y:S01]  /*d1f0*/  HMMA.16816.F32.BF16 R112, R20.reuse, R26, R112 ;  /* 0x0000001a1470723c */ /* 0x040fe20000041870 */
[----:B------:R-:W5:Y:S07]  /*d200*/  LDSM.16.MT88.4 R24, [R225+0x17000] ;  /* 0x01700000e118783b */ /* 0x000f6e0000004200 */
[C---:B-1----:R-:W-:Y:S01]  /*d210*/  HMMA.16816.F32.BF16 R116, R20.reuse, R148, R116 ;  /* 0x000000941474723c */ /* 0x042fe20000041874 */
[----:B------:R-:W1:Y:S07]  /*d220*/  MUFU.EX2 R181, R181 ;  /* 0x000000b500b57308 */ /* 0x000e6e0000000800 */
[C---:B------:R-:W-:Y:S01]  /*d230*/  HMMA.16816.F32.BF16 R120, R20.reuse, R150, R120 ;  /* 0x000000961478723c */ /* 0x040fe20000041878 */
[----:B------:R-:W1:Y:S02]  /*d240*/  LDSM.16.MT88.4 R148, [R224+0x17000] ;  /* 0x01700000e094783b */ /* 0x000e640000004200 */
[----:B------:R-:W-:Y:S05]  /*d250*/  MUFU.EX2 R182, R182 ;  /* 0x000000b600b67308 */ /* 0x000fea0000000800 */
[C---:B--2---:R-:W-:Y:S05]  /*d260*/  HMMA.16816.F32.BF16 R124, R20.reuse, R156, R124 ;  /* 0x0000009c147c723c */ /* 0x044fea000004187c */
[----:B------:R-:W2:Y:S03]  /*d270*/  MUFU.EX2 R197, R197 ;  /* 0x000000c500c57308 */ /* 0x000ea60000000800 */
        /* <DEDUP_REMOVED lines=8> */
[C---:B-1----:R-:W-:Y:S08]  /*d300*/  HMMA.16816.F32.BF16 R16, R20.reuse, R148, R16 ;  /* 0x000000941410723c */ /* 0x042ff00000041810 */
[----:B------:R-:W-:Y:S01]  /*d310*/  HMMA.16816.F32.BF16 R144, R20, R150, R144 ;  /* 0x000000961490723c */ /* 0x000fe20000041890 */
[----:B------:R-:W-:Y:S06]  /*d320*/  LDSM.16.MT88.4 R148, [R225+0x13800] ;  /* 0x01380000e194783b */ /* 0x000fec0000004200 */
[----:B------:R-:W-:Y:S02]  /*d330*/  F2FP.BF16.PACK_AB R20, R177, R176 ;  /* 0x000000b0b114723e */ /* 0x000fe400000010ff */
[----:B----4-:R-:W-:Y:S03]  /*d340*/  F2FP.BF16.PACK_AB R22, R179, R178 ;  /* 0x000000b2b316723e */ /* 0x010fe600000010ff */
[----:B------:R-:W-:Y:S01]  /*d350*/  F2FP.BF16.PACK_AB R21, R181, R180 ;  /* 0x000000b4b515723e */ /* 0x000fe200000010ff */
[----:B------:R-:W-:Y:S01]  /*d360*/  FADD.FTZ R180, R180, R191 ;  /* 0x000000bfb4b47221 */ /* 0x000fe20000010000 */
[----:B--2---:R-:W-:Y:S03]  /*d370*/  F2FP.BF16.PACK_AB R23, R197, R182 ;  /* 0x000000b6c517723e */ /* 0x004fe600000010ff */
[----:B------:R-:W-:Y:S04]  /*d380*/  FADD.FTZ R181, R181, R180 ;  /* 0x000000b4b5b57221 */ /* 0x000fe80000010000 */
[C---:B------:R-:W-:Y:S01]  /*d390*/  HMMA.16816.F32.BF16 R160, R20.reuse, R156, R4 ;  /* 0x0000009c14a0723c */ /* 0x040fe20000041804 */
[----:B------:R-:W1:Y:S02]  /*d3a0*/  LDSM.16.MT88.4 R4, [R228+0x13800] ;  /* 0x01380000e404783b */ /* 0x000e640000004200 */
[----:B------:R-:W-:Y:S04]  /*d3b0*/  FADD.FTZ R182, R182, R181 ;  /* 0x000000b5b6b67221 */ /* 0x000fe80000010000 */
[----:B------:R-:W-:Y:S01]  /*d3c0*/  FADD.FTZ R243, R197, R182 ;  /* 0x000000b6c5f37221 */ /* 0x000fe20000010000 */
        /* <DEDUP_REMOVED lines=19> */
[C---:B------:R-:W-:Y:S08]  /*d500*/  HMMA.16816.F32.BF16 R84, R20.reuse, R152, R84 ;  /* 0x000000981454723c */ /* 0x040ff00000041854 */
[C---:B------:R-:W-:Y:S01]  /*d510*/  HMMA.16816.F32.BF16 R88, R20.reuse, R154, R88 ;  /* 0x0000009a1458723c */ /* 0x040fe20000041858 */
[----:B------:R-:W2:Y:S07]  /*d520*/  LDSM.16.MT88.4 R152, [R225+0x17800] ;  /* 0x01780000e198783b */ /* 0x000eae0000004200 */
        /* <DEDUP_REMOVED lines=9> */
[C---:B------:R-:W-:Y:S08]  /*d5c0*/  HMMA.16816.F32.BF16 R128, R20.reuse, R26, R128 ;  /* 0x0000001a1480723c */ /* 0x040ff00000041880 */
[C---:B-1----:R-:W-:Y:S07]  /*d5d0*/  HMMA.16816.F32.BF16 R132, R20.reuse, R4, R132 ;  /* 0x000000041484723c */ /* 0x042fee0000041884 */
[----:B------:R-:W-:Y:S01]  /*d5e0*/  FADD.FTZ R5, R201, R200 ;  /* 0x000000c8c9057221 */ /* 0x000fe20000010000 */
[C---:B------:R-:W-:Y:S04]  /*d5f0*/  HMMA.16816.F32.BF16 R136, R20.reuse, R6, R136 ;  /* 0x000000061488723c */ /* 0x040fe80000041888 */
[----:B------:R-:W-:Y:S04]  /*d600*/  FADD.FTZ R5, R202, R5 ;  /* 0x00000005ca057221 */ /* 0x000fe80000010000 */
[C---:B--2---:R-:W-:Y:S04]  /*d610*/  HMMA.16816.F32.BF16 R140, R20.reuse, R152, R140 ;  /* 0x00000098148c723c */ /* 0x044fe8000004188c */
[----:B------:R-:W-:Y:S04]  /*d620*/  FADD.FTZ R184, R184, R5 ;  /* 0x00000005b8b87221 */ /* 0x000fe80000010000 */
[C---:B------:R-:W-:Y:S04]  /*d630*/  HMMA.16816.F32.BF16 R152, R20.reuse, R154, R12 ;  /* 0x0000009a1498723c */ /* 0x040fe8000004180c */
[----:B------:R-:W-:Y:S04]  /*d640*/  FADD.FTZ R185, R185, R184 ;  /* 0x000000b8b9b97221 */ /* 0x000fe80000010000 */
[C---:B------:R-:W-:Y:S04]  /*d650*/  HMMA.16816.F32.BF16 R148, R20.reuse, R8, R16 ;  /* 0x000000081494723c */ /* 0x040fe80000041810 */
[----:B------:R-:W-:Y:S04]  /*d660*/  FADD.FTZ R186, R186, R185 ;  /* 0x000000b9baba7221 */ /* 0x000fe80000010000 */
[----:B------:R-:W-:Y:S01]  /*d670*/  FADD.FTZ R187, R187, R186 ;  /* 0x000000babbbb7221 */ /* 0x000fe20000010000 */
[----:B------:R-:W-:Y:S03]  /*d680*/  HMMA.16816.F32.BF16 R144, R20, R10, R144 ;  /* 0x0000000a1490723c */ /* 0x000fe60000041890 */
[----:B------:R-:W-:Y:S04]  /*d690*/  FADD.FTZ R176, R176, R187 ;  /* 0x000000bbb0b07221 */ /* 0x000fe80000010000 */
[----:B------:R-:W-:Y:S05]  /*d6a0*/  FADD.FTZ R177, R177, R176 ;  /* 0x000000b0b1b17221 */ /* 0x000fea0000010000 */
[----:B------:R-:W-:Y:S04]  /*d6b0*/  FADD.FTZ R178, R178, R177 ;  /* 0x000000b1b2b27221 */ /* 0x000fe80000010000 */
[----:B------:R-:W-:Y:S01]  /*d6c0*/  FADD.FTZ R245, R179, R178 ;  /* 0x000000b2b3f57221 */ /* 0x000fe20000010000 */
[----:B------:R-:W-:-:S05]  /*d6d0*/  @P0 BRA `(.L_x_5209) ;  /* 0xffffb4e000000947 */ /* 0x000fca000383ffff */
.L_x_5205:
        /* <DEDUP_REMOVED lines=97> */
[C---:B------:R-:W-:Y:S01]  /*dcf0*/  FMUL.FTZ R53, R7.reuse, R53 ;  /* 0x0000003507357220 */ /* 0x040fe20000410000 */
[----:B------:R-:W1:Y:S01]  /*dd00*/  @P3 MUFU.LG2 R2, R2 ;  /* 0x0000000200023308 */ /* 0x000e620000000c00 */
[----:B------:R-:W-:Y:S01]  /*dd10*/  FMUL.FTZ R55, R6, R55 ;  /* 0x0000003706377220 */ /* 0x000fe20000410000 */
[----:B------:R-:W-:Y:S01]  /*dd20*/  IADD3 R9, R0, -R9, RZ ;  /* 0x8000000900097210 */ /* 0x000fe20007ffe0ff */
[----:B------:R-:W-:Y:S01]  /*dd30*/  FMUL.FTZ R54, R6, R54 ;  /* 0x0000003606367220 */ /* 0x000fe20000410000 */
[----:B------:R-:W-:Y:S01]  /*dd40*/  IADD3 R11, R10, -R11, RZ ;  /* 0x8000000b0a0b7210 */ /* 0x000fe20007ffe0ff */
        /* <DEDUP_REMOVED lines=235> */
.L_x_5211:
[----:B--234-:R-:W-:Y:S05]  /*ec00*/  BSYNC B0 ;  /* 0x0000000000007941 */ /* 0x01cfea0003800000 */
.L_x_5210:
        /* <DEDUP_REMOVED lines=23> */
.L_x_5213:
[----:B------:R-:W-:Y:S05]  /*ed80*/  BSYNC B0 ;  /* 0x0000000000007941 */ /* 0x000fea0003800000 */
.L_x_5212:
        /* <DEDUP_REMOVED lines=14> */
.L_x_5215:
[----:B------:R-:W-:Y:S05]  /*ee70*/  BSYNC B0 ;  /* 0x0000000000007941 */ /* 0x000fea0003800000 */
.L_x_5214:
        /* <DEDUP_REMOVED lines=14> */
.L_x_5217:
[----:B------:R-:W-:Y:S05]  /*ef60*/  BSYNC B0 ;  /* 0x0000000000007941 */ /* 0x000fea0003800000 */
.L_x_5216:
        /* <DEDUP_REMOVED lines=14> */
.L_x_5219:
[----:B------:R-:W-:Y:S05]  /*f050*/  BSYNC B0 ;  /* 0x0000000000007941 */ /* 0x000fea0003800000 */
.L_x_5218:
        /* <DEDUP_REMOVED lines=14> */
.L_x_5221:
[----:B------:R-:W-:Y:S05]  /*f140*/  BSYNC B0 ;  /* 0x0000000000007941 */ /* 0x000fea0003800000 */
.L_x_5220:
        /* <DEDUP_REMOVED lines=14> */
.L_x_5223:
[----:B------:R-:W-:Y:S05]  /*f230*/  BSYNC B0 ;  /* 0x0000000000007941 */ /* 0x000fea0003800000 */
.L_x_5222:
        /* <DEDUP_REMOVED lines=14> */
.L_x_5225:
[----:B------:R-:W-:Y:S05]  /*f320*/  BSYNC B0 ;  /* 0x0000000000007941 */ /* 0x000fea0003800000 */
.L_x_5224:
        /* <DEDUP_REMOVED lines=15> */
.L_x_5226:
        /* <DEDUP_REMOVED lines=14> */
.L_x_8960:


//--------------------- .text._ZN5flash24flash_fwd_splitkv_kernelI23Flash_fwd_kernel_traitsILi256ELi64ELi64ELi4ELb0ELb0EN7cutlass10bfloat16_tE19Flash_kernel_traitsILi256ELi64ELi64ELi4ES3_EELb0ELb0ELb1ELb0ELb0ELb1ELb1ELb0EEEvNS_16Flash_fwd_paramsE --------------------------
	.section	.text._ZN5flash24flash_fwd_splitkv_kernelI23Flash_fwd_kernel_traitsILi256ELi64ELi64ELi4ELb0ELb0EN7cutlass10bfloat16_tE19Flash_kernel_traitsILi256ELi64ELi64ELi4ES3_EELb0ELb0ELb1ELb0ELb0ELb1ELb1ELb0EEEvNS_16Flash_fwd_paramsE,"ax",@progbits
	.sectioninfo	@"SHI_REGISTERS=255"
	.align	128
        .global         _ZN5flash24flash_fwd_splitkv_kernelI23Flash_fwd_kernel_traitsILi256ELi64ELi64ELi4ELb0ELb0EN7cutlass10bfloat16_tE19Flash_kernel_traitsILi256ELi64ELi64ELi4ES3_EELb0ELb0ELb1ELb0ELb0ELb1ELb1ELb0EEEvNS_16Flash_fwd_paramsE
        .type           _ZN5flash24flash_fwd_splitkv_kernelI23Flash_fwd_kernel_traitsILi256ELi64ELi64ELi4ELb0ELb0EN7cutlass10bfloat16_tE19Flash_kernel_traitsILi256ELi64ELi64ELi4ES3_EELb0ELb0ELb1ELb0ELb0ELb1ELb1ELb0EEEvNS_16Flash_fwd_paramsE,@function
        .size           _ZN5flash24flash_fwd_splitkv_kernelI23Flash_fwd_kernel_traitsILi256ELi64ELi64ELi4ELb0ELb0EN7cutlass10bfloat16_tE19Flash_kernel_traitsILi256ELi64ELi64ELi4ES3_EELb0ELb0ELb1ELb0ELb0ELb1ELb1ELb0EEEvNS_16Flash_fwd_paramsE,(.L_x_8961 - _ZN5flash24flash_fwd_splitkv_kernelI23Flash_fwd_kernel_traitsILi256ELi64ELi64ELi4ELb0ELb0EN7cutlass10bfloat16_tE19Flash_kernel_traitsILi256ELi64ELi64ELi4ES3_EELb0ELb0ELb1ELb0ELb0ELb1ELb1ELb0EEEvNS_16Flash_fwd_paramsE)
        .other          _ZN5flash24flash_fwd_splitkv_kernelI23Flash_fwd_kernel_traitsILi256ELi64ELi64ELi4ELb0ELb0EN7cutlass10bfloat16_tE19Flash_kernel_traitsILi256ELi64ELi64ELi4ES3_EELb0ELb0ELb1ELb0ELb0ELb1ELb1ELb0EEEvNS_16Flash_fwd_paramsE,@"STO_CUDA_ENTRY STV_DEFAULT"
_ZN5flash24flash_fwd_splitkv_kernelI23Flash_fwd_kernel_traitsILi256ELi64ELi64ELi4ELb0ELb0EN7cutlass10bfloat16_tE19Flash_kernel_traitsILi256ELi64ELi64ELi4ES3_EELb0ELb0ELb1ELb0ELb0ELb1ELb1ELb0EEEvNS_16Flash_fwd_paramsE:
.text._ZN5flash24flash_fwd_splitkv_kernelI23Flash_fwd_kernel_traitsILi256ELi64ELi64ELi4ELb0ELb0EN7cutlass10bfloat16_tE19Flash_kernel_traitsILi256ELi64ELi64ELi4ES3_EELb0ELb0ELb1ELb0ELb0ELb1ELb1ELb0EEEvNS_16Flash_fwd_paramsE:
        /* <DEDUP_REMOVED lines=78> */
.L_x_5227:
[----:B------:R-:W-:Y:S02]  /*04e0*/  ULDC UR7, c[0x0][0x218] ;  /* 0x0000860000077ab9 */ /* 0x000fe40000000800 */
.L_x_5228:
        /* <DEDUP_REMOVED lines=101> */
.L_x_5231:
[----:B------:R-:W-:Y:S05]  /*0b40*/  BSYNC B0 ;  /* 0x0000000000007941 */ /* 0x000fea0003800000 */
.L_x_5230:
        /* <DEDUP_REMOVED lines=12> */
.L_x_5233:
[----:B------:R-:W-:Y:S05]  /*0c10*/  BSYNC B0 ;  /* 0x0000000000007941 */ /* 0x000fea0003800000 */
.L_x_5232:
        /* <DEDUP_REMOVED lines=12> */
.L_x_5235:
[----:B------:R-:W-:Y:S05]  /*0ce0*/  BSYNC B0 ;  /* 0x0000000000007941 */ /* 0x000fea0003800000 */
.L_x_5234:
        /* <DEDUP_REMOVED lines=12> */
.L_x_5237:
[----:B------:R-:W-:Y:S05]  /*0db0*/  BSYNC B0 ;  /* 0x0000000000007941 */ /* 0x000fea0003800000 */
.L_x_5236:
        /* <DEDUP_REMOVED lines=12> */
.L_x_5239:
[----:B------:R-:W-:Y:S05]  /*0e80*/  BSYNC B0 ;  /* 0x0000000000007941 */ /* 0x000fea0003800000 */
.L_x_5238:
        /* <DEDUP_REMOVED lines=12> */
.L_x_5241:
[----:B------:R-:W-:Y:S05]  /*0f50*/  BSYNC B0 ;  /* 0x0000000000007941 */ /* 0x000fea0003800000 */
.L_x_5240:
        /* <DEDUP_REMOVED lines=12> */
.L_x_5243:
[----:B------:R-:W-:Y:S05]  /*1020*/  BSYNC B0 ;  /* 0x0000000000007941 */ /* 0x000fea0003800000 */
.L_x_5242:
        /* <DEDUP_REMOVED lines=12> */
.L_x_5245:
[----:B------:R-:W-:Y:S05]  /*10f0*/  BSYNC B0 ;  /* 0x0000000000007941 */ /* 0x000fea0003800000 */
.L_x_5244:
        /* <DEDUP_REMOVED lines=32> */
.L_x_5229:
        /* <DEDUP_REMOVED lines=120> */
.L_x_5246:
        /* <DEDUP_REMOVED lines=19> */
.L_x_5248:
        /* <DEDUP_REMOVED lines=60> */
.L_x_5247:
        /* <DEDUP_REMOVED lines=133> */
.L_x_5250:
[----:B------:R-:W-:Y:S05]  /*27c0*/  BSYNC B0 ;  /* 0x0000000000007941 */ /* 0x000fea0003800000 */
.L_x_5249:
        /* <DEDUP_REMOVED lines=45> */
.L_x_5252:
[----:B------:R-:W-:Y:S05]  /*2aa0*/  BSYNC B0 ;  /* 0x0000000000007941 */ /* 0x000fea0003800000 */
.L_x_5251:
        /* <DEDUP_REMOVED lines=45> */
.L_x_5254:
[----:B------:R-:W-:Y:S05]  /*2d80*/  BSYNC B0 ;  /* 0x0000000000007941 */ /* 0x000fea0003800000 */
.L_x_5253:
        /* <DEDUP_REMOVED lines=44> */
.L_x_5256:
[----:B------:R-:W-:Y:S05]  /*3050*/  BSYNC B0 ;  /* 0x0000000000007941 */ /* 0x000fea0003800000 */
.L_x_5255:
        /* <DEDUP_REMOVED lines=39> */
.L_x_5258:
[----:B------:R-:W-:Y:S05]  /*32d0*/  BSYNC B0 ;  /* 0x0000000000007941 */ /* 0x000fea0003800000 */
.L_x_5257:
        /* <DEDUP_REMOVED lines=41> */
.L_x_5260:
[----:B------:R-:W-:Y:S05]  /*3570*/  BSYNC B0 ;  /* 0x0000000000007941 */ /* 0x000fea0003800000 */
.L_x_5259:
        /* <DEDUP_REMOVED lines=40> */
.L_x_5262:
[----:B------:R-:W-:Y:S05]  /*3800*/  BSYNC B0 ;  /* 0x0000000000007941 */ /* 0x000fea0003800000 */
.L_x_5261:
        /* <DEDUP_REMOVED lines=40> */
.L_x_5264:
[----:B------:R-:W-:Y:S05]  /*3a90*/  BSYNC B0 ;  /* 0x0000000000007941 */ /* 0x000fea0003800000 */
.L_x_5263:
        /* <DEDUP_REMOVED lines=33> */
[----:B------:R-:W-:Y:S01]  /*3cb0*/  @!P3 IMAD.MOV.U32 R195, RZ, RZ, R252 ;  /* 0x000000ffffc3b224 */ /* 0x000fe200078e00fc */
[----:B------:R3:W-:Y:S01]  /*3cc0*/  @P3 STS.128 [R243+0x10000], RZ ;  /* 0x010000fff3003388 */ /* 0x0007e20000000c00 */
[----:B-1----:R-:W-:Y:S02]  /*3cd0*/  @!P2 IMAD.MOV.U32 R16, RZ, RZ, R194 ;  /* 0x000000ffff10a224 */ /* 0x002fe400078e00c2 */
[--C-:B------:R-:W-:Y:S01]  /*3ce0*/  @!P2 IMAD.MOV.U32 R17, RZ, RZ, R252.reuse ;  /* 0x000000ffff11a224 */ /* 0x100fe200078e00fc */
        /* <DEDUP_REMOVED lines=10> */
[----:B-1----:R-:W-:-:S05]  /*3d90*/  @!P1 IMAD.MOV.U32 R195, RZ, RZ, R252 ;  /* 0x000000ffffc39224 */ /* 0x002fca00078e00fc */
[----:B------:R-:W-:Y:S01]  /*3da0*/  @!PT LDS RZ, [RZ] ;  /* 0x00000000fffff984 */ /* 0x000fe20000000800 */
[----:B------:R-:W-:Y:S01]  /*3db0*/  @!PT LDS RZ, [RZ] ;  /* 0x00000000fffff984 */ /* 0x000fe20000000800 */
[----:B------:R-:W-:Y:S01]  /*3dc0*/  @!PT LDS RZ, [RZ] ;  /* 0x00000000fffff984 */ /* 0x000fe20000000800 */
[----:B------:R3:W-:Y:S04]  /*3dd0*/  @!P1 LDGSTS.E.BYPASS.LTC128B.128 [R243+0x14000], [R194.64+0x100] ;  /* 0x14000100c2f39fae */ /* 0x0007e8000b901d60 */
[----:B------:R3:W-:Y:S01]  /*3de0*/  @P0 STS.128 [R243+0x16000], RZ ;  /* 0x016000fff3000388 */ /* 0x0007e20000000c00 */
[----:B------:R-:W-:Y:S05]  /*3df0*/  @P0 BRA `(.L_x_5266) ;  /* 0x0000005000000947 */ /* 0x000fea0003800000 */
[----:B---3--:R-:W-:-:S05]  /*3e00*/  MOV R195, R252 ;  /* 0x000000fc00c37202 */ /* 0x008fca0000000f00 */
[----:B------:R-:W-:Y:S01]  /*3e10*/  @!PT LDS RZ, [RZ] ;  /* 0x00000000fffff984 */ /* 0x000fe20000000800 */
[----:B------:R-:W-:Y:S01]  /*3e20*/  @!PT LDS RZ, [RZ] ;  /* 0x00000000fffff984 */ /* 0x000fe20000000800 */
[----:B------:R-:W-:Y:S01]  /*3e30*/  @!PT LDS RZ, [RZ] ;  /* 0x00000000fffff984 */ /* 0x000fe20000000800 */
[----:B------:R1:W-:Y:S02]  /*3e40*/  LDGSTS.E.BYPASS.LTC128B.128 [R243+0x16000], [R194.64+0x180] ;  /* 0x16000180c2f37fae */ /* 0x0003e4000b901d60 */
.L_x_5266:
[----:B------:R-:W-:Y:S05]  /*3e50*/  BSYNC B0 ;  /* 0x0000000000007941 */ /* 0x000fea0003800000 */
.L_x_5265:
        /* <DEDUP_REMOVED lines=10> */
[----:B------:R-:W-:Y:S01]  /*3f00*/  IMAD.U32 R12, RZ, RZ, UR22 ;  /* 0x00000016ff0c7e24 */ /* 0x000fe2000f8e00ff */
[----:B------:R-:W-:Y:S01]  /*3f10*/  ISETP.GE.AND P2, PT, R4, c[0x0][0x220], PT ;  /* 0x0000880004007a0c */ /* 0x000fe20003f46270 */
[----:B---3--:R-:W-:Y:S01]  /*3f20*/  IMAD.U32 R17, RZ, RZ, UR21 ;  /* 0x00000015ff117e24 */ /* 0x008fe2000f8e00ff */
[----:B-1----:R-:W-:-:S07]  /*3f30*/  IADD3 R16, P0, R8, UR22, RZ ;  /* 0x0000001608107c10 */ /* 0x002fce000ff1e0ff */
        /* <DEDUP_REMOVED lines=31> */
.L_x_5268:
[----:B------:R-:W-:Y:S05]  /*4130*/  BSYNC B0 ;  /* 0x0000000000007941 */ /* 0x000fea0003800000 */
.L_x_5267:
        /* <DEDUP_REMOVED lines=14> */
[----:B---3--:R-:W-:Y:S01]  /*4220*/  IMAD.U32 R17, RZ, RZ, UR13 ;  /* 0x0000000dff117e24 */ /* 0x008fe2000f8e00ff */
[----:B------:R-:W-:-:S04]  /*4230*/  IADD3 R12, P0, R8, UR13, RZ ;  /* 0x0000000d080c7c10 */ /* 0x000fc8000ff1e0ff */
[----:B------:R-:W-:Y:S01]  /*4240*/  IMAD.U32 R11, RZ, RZ, UR5 ;  /* 0x00000005ff0b7e24 */ /* 0x000fe2000f8e00ff */
[C---:B-1----:R-:W-:Y:S01]  /*4250*/  @!P4 LEA R16, P1, R17.reuse, R194, 0x1 ;  /* 0x000000c21110c211 */ /* 0x042fe200078208ff */
        /* <DEDUP_REMOVED lines=30> */
.L_x_5270:
[----:B------:R-:W-:Y:S05]  /*4440*/  BSYNC B0 ;  /* 0x0000000000007941 */ /* 0x000fea0003800000 */
.L_x_5269:
        /* <DEDUP_REMOVED lines=13> */
[----:B------:R-:W-:Y:S01]  /*4520*/  ISETP.GE.AND P2, PT, R4, c[0x0][0x220], PT ;  /* 0x0000880004007a0c */ /* 0x000fe20003f46270 */
[----:B------:R-:W-:Y:S01]  /*4530*/  IMAD.MOV.U32 R14, RZ, RZ, R8 ;  /* 0x000000ffff0e7224 */ /* 0x000fe200078e0008 */
[----:B------:R-:W-:Y:S01]  /*4540*/  ISETP.GE.AND P0, PT, R3, c[0x0][0x220], PT ;  /* 0x0000880003007a0c */ /* 0x000fe20003f06270 */
[----:B------:R-:W-:-:S02]  /*4550*/  IMAD R8, R10, 0x30, RZ ;  /* 0x000000300a087824 */ /* 0x000fc400078e02ff */
[----:B------:R-:W-:-:S04]  /*4560*/  IMAD.WIDE.U32 R14, R9, 0x30, R14 ;  /* 0x00000030090e7825 */ /* 0x000fc800078e000e */
[----:B-1-3--:R-:W-:Y:S01]  /*4570*/  @!P4 MOV R195, R252 ;  /* 0x000000fc00c3c202 */ /* 0x00afe20000000f00 */
[----:B------:R-:W-:Y:S01]  /*4580*/  @!P4 IMAD R10, R10, 0x60, RZ ;  /* 0x000000600a0ac824 */ /* 0x000fe200078e02ff */
[C---:B------:R-:W-:Y:S01]  /*4590*/  @!P3 LEA R20, P5, R14.reuse, c[0x0][0x170], 0x1 ;  /* 0x00005c000e14ba11 */ /* 0x040fe200078a08ff */
[----:B------:R1:W-:Y:S01]  /*45a0*/  @P4 STS.128 [R243+0x11800], RZ ;  /* 0x011800fff3004388 */ /* 0x0003e20000000c00 */
[----:B------:R-:W-:Y:S01]  /*45b0*/  @!P2 LEA R16, P1, R14, c[0x0][0x170], 0x1 ;  /* 0x00005c000e10aa11 */ /* 0x000fe200078208ff */
        /* <DEDUP_REMOVED lines=27> */
.L_x_5272:
[----:B------:R-:W-:Y:S05]  /*4770*/  BSYNC B0 ;  /* 0x0000000000007941 */ /* 0x000fea0003800000 */
.L_x_5271:
[C---:B---3--:R-:W-:Y:S01]  /*4780*/  IMAD.SHL.U32 R8, R2.reuse, 0x40, RZ ;  /* 0x0000004002087824 */ /* 0x048fe200078e00ff */
[----:B------:R-:W-:Y:S01]  /*4790*/  R2P PR, R2, 0x6 ;  /* 0x0000000602007804 */ /* 0x000fe20000000000 */
[----:B------:R-:W-:Y:S01]  /*47a0*/  IMAD.SHL.U32 R18, R18, 0x8, RZ ;  /* 0x0000000812127824 */ /* 0x000fe200078e00ff */
[----:B------:R-:W0:Y:S01]  /*47b0*/  LDGDEPBAR ;  /* 0x00000000000079af */ /* 0x000e220000000000 */
[----:B------:R-:W-:Y:S01]  /*47c0*/  IMAD R242, R81, 0x400, R0 ;  /* 0x0000040051f27824 */ /* 0x000fe200078e0200 */
[----:B------:R-:W-:Y:S01]  /*47d0*/  LOP3.LUT R9, R8, 0x1c0, RZ, 0xc0, !PT ;  /* 0x000001c008097812 */ /* 0x000fe200078ec0ff */
[----:B------:R-:W-:Y:S01]  /*47e0*/  IMAD.U32 R131, RZ, RZ, UR9 ;  /* 0x00000009ff837e24 */ /* 0x000fe2000f8e00ff */
        /* <DEDUP_REMOVED lines=13> */
[----:B------:R-:W3:Y:S01]  /*48c0*/  LDSM.16.M88.4 R8, [R241+0x8000] ;  /* 0x00800000f108783b */ /* 0x000ee20000000200 */
[C---:B------:R-:W-:Y:S02]  /*48d0*/  IADD3 R2, R241.reuse, 0x8000, RZ ;  /* 0x00008000f1027810 */ /* 0x040fe40007ffe0ff */
[----:B------:R-:W-:Y:S01]  /*48e0*/  IADD3 R239, R241, 0x8020, RZ ;  /* 0x00008020f1ef7810 */ /* 0x000fe20007ffe0ff */
[----:B------:R-:W5:Y:S01]  /*48f0*/  LDSM.16.M88.4 R52, [R241+0x9000] ;  /* 0x00900000f134783b */ /* 0x000f620000000200 */
[----:B------:R-:W-:Y:S01]  /*4900*/  @P1 IADD3 R239, R2, -0x20, RZ ;  /* 0xffffffe002ef1810 */ /* 0x000fe20007ffe0ff */
[----:B------:R-:W-:Y:S02]  /*4910*/  IMAD.MOV.U32 R2, RZ, RZ, 0x40 ;  /* 0x00000040ff027424 */ /* 0x000fe400078e00ff */
[----:B------:R-:W1:Y:S01]  /*4920*/  LDSM.16.M88.4 R28, [R241+0x8800] ;  /* 0x00880000f11c783b */ /* 0x000e620000000200 */
[C---:B------:R-:W-:Y:S02]  /*4930*/  IADD3 R231, R239.reuse, 0x800, RZ ;  /* 0x00000800efe77810 */ /* 0x040fe40007ffe0ff */
[----:B------:R-:W-:Y:S01]  /*4940*/  SEL R2, R2, 0xffffffc0, !P2 ;  /* 0xffffffc002027807 */ /* 0x000fe20005000000 */
[----:B------:R-:W4:Y:S01]  /*4950*/  LDSM.16.M88.4 R32, [R241+0x9800] ;  /* 0x00980000f120783b */ /* 0x000f220000000200 */
[----:B------:R-:W-:-:S02]  /*4960*/  IADD3 R230, R239, 0x1000, RZ ;  /* 0x00001000efe67810 */ /* 0x000fc40007ffe0ff */
[----:B------:R-:W-:Y:S01]  /*4970*/  IADD3 R229, R239, 0x1800, RZ ;  /* 0x00001800efe57810 */ /* 0x000fe20007ffe0ff */
[----:B------:R-:W2:Y:S01]  /*4980*/  LDSM.16.M88.4 R68, [R239] ;  /* 0x00000000ef44783b */ /* 0x000ea20000000200 */
[----:B------:R-:W-:Y:S01]  /*4990*/  IMAD.IADD R235, R241, 0x1, R2 ;  /* 0x00000001f1eb7824 */ /* 0x000fe200078e0202 */
[----:B------:R-:W-:Y:S01]  /*49a0*/  IADD3 R227, R239, 0x2000, RZ ;  /* 0x00002000efe37810 */ /* 0x000fe20007ffe0ff */
[----:B------:R-:W-:Y:S01]  /*49b0*/  IMAD.IADD R228, R2, 0x1, R239 ;  /* 0x0000000102e47824 */ /* 0x000fe200078e02ef */
[----:B-1----:R-:W1:Y:S01]  /*49c0*/  LDSM.16.M88.4 R20, [R239+0x1000] ;  /* 0x00100000ef14783b */ /* 0x002e620000000200 */
[----:B------:R-:W-:Y:S01]  /*49d0*/  IMAD.SHL.U32 R2, R165, 0x2, RZ ;  /* 0x00000002a5027824 */ /* 0x000fe200078e00ff */
[C---:B------:R-:W-:Y:S02]  /*49e0*/  IADD3 R226, R239.reuse, 0x2800, RZ ;  /* 0x00002800efe27810 */ /* 0x040fe40007ffe0ff */
[----:B------:R-:W1:Y:S01]  /*49f0*/  LDSM.16.M88.4 R56, [R239+0x800] ;  /* 0x00080000ef38783b */ /* 0x000e620000000200 */
[----:B------:R-:W-:-:S02]  /*4a00*/  IADD3 R225, R239, 0x3000, RZ ;  /* 0x00003000efe17810 */ /* 0x000fc40007ffe0ff */
[----:B------:R-:W-:Y:S01]  /*4a10*/  LOP3.LUT R88, R2, 0x6, RZ, 0xc0, !PT ;  /* 0x0000000602587812 */ /* 0x000fe200078ec0ff */
[----:B------:R-:W1:Y:S01]  /*4a20*/  LDSM.16.M88.4 R44, [R239+0x1800] ;  /* 0x00180000ef2c783b */ /* 0x000e620000000200 */
[C---:B------:R-:W-:Y:S02]  /*4a30*/  IADD3 R224, R239.reuse, 0x3800, RZ ;  /* 0x00003800efe07810 */ /* 0x040fe40007ffe0ff */
[----:B------:R-:W-:Y:S01]  /*4a40*/  IADD3 R88, R88, UR14, RZ ;  /* 0x0000000e58587c10 */ /* 0x000fe2000fffe0ff */
[----:B------:R-:W1:Y:S01]  /*4a50*/  LDSM.16.M88.4 R24, [R235+0x8000] ;  /* 0x00800000eb18783b */ /* 0x000e620000000200 */
[----:B------:R-:W-:Y:S02]  /*4a60*/  IADD3 R223, R239, 0x4000, RZ ;  /* 0x00004000efdf7810 */ /* 0x000fe40007ffe0ff */
[C---:B------:R-:W-:Y:S01]  /*4a70*/  IADD3 R89, R88.reuse, 0x1, RZ ;  /* 0x0000000158597810 */ /* 0x040fe20007ffe0ff */
[----:B------:R-:W-:Y:S01]  /*4a80*/  LDSM.16.M88.4 R72, [R235+0x9800] ;  /* 0x00980000eb48783b */ /* 0x000fe20000000200 */
[----:B------:R-:W-:-:S02]  /*4a90*/  IADD3 R92, R88, 0x9, RZ ;  /* 0x00000009585c7810 */ /* 0x000fc40007ffe0ff */
[C---:B------:R-:W-:Y:S01]  /*4aa0*/  IADD3 R94, R88.reuse, 0x10, RZ ;  /* 0x00000010585e7810 */ /* 0x040fe20007ffe0ff */
[C---:B---3--:R-:W-:Y:S01]  /*4ab0*/  HMMA.16816.F32.BF16 R12, R64.reuse, R8, RZ ;  /* 0x00000008400c723c */ /* 0x048fe200000418ff */
[----:B------:R-:W-:Y:S01]  /*4ac0*/  LDSM.16.M88.4 R76, [R235+0xb000] ;  /* 0x00b00000eb4c783b */ /* 0x000fe20000000200 */
[C---:B------:R-:W-:Y:S02]  /*4ad0*/  IADD3 R98, R88.reuse, 0x18, RZ ;  /* 0x0000001858627810 */ /* 0x040fe40007ffe0ff */
[C---:B------:R-:W-:Y:S01]  /*4ae0*/  IADD3 R96, R88.reuse, 0x11, RZ ;  /* 0x0000001158607810 */ /* 0x040fe20007ffe0ff */
[----:B------:R-:W-:Y:S01]  /*4af0*/  LDSM.16.M88.4 R84, [R228+0x5800] ;  /* 0x00580000e454783b */ /* 0x000fe20000000200 */
        /* <DEDUP_REMOVED lines=8> */
[C---:B------:R-:W-:Y:S02]  /*4b80*/  IADD3 R111, R88.reuse, 0x30, RZ ;  /* 0x00000030586f7810 */ /* 0x040fe40007ffe0ff */
[----:B------:R-:W-:-:S02]  /*4b90*/  IADD3 R113, R88, 0x31, RZ ;  /* 0x0000003158717810 */ /* 0x000fc40007ffe0ff */
[C---:B------:R-:W-:Y:S01]  /*4ba0*/  IADD3 R115, R88.reuse, 0x38, RZ ;  /* 0x0000003858737810 */ /* 0x040fe20007ffe0ff */
[C---:B------:R-:W-:Y:S01]  /*4bb0*/  HMMA.16816.F32.BF16 R52, R64.reuse, R54, RZ ;  /* 0x000000364034723c */ /* 0x040fe200000418ff */
[----:B------:R-:W-:Y:S02]  /*4bc0*/  IADD3 R116, R88, 0x39, RZ ;  /* 0x0000003958747810 */ /* 0x000fe40007ffe0ff */
[----:B------:R-:W-:Y:S02]  /*4bd0*/  ISETP.GE.AND P5, PT, R94, UR9, PT ;  /* 0x000000095e007c0c */ /* 0x000fe4000bfa6270 */
[----:B------:R-:W-:Y:S02]  /*4be0*/  ISETP.GE.AND P0, PT, R90, UR9, PT ;  /* 0x000000095a007c0c */ /* 0x000fe4000bf06270 */
[----:B------:R-:W-:Y:S01]  /*4bf0*/  ISETP.GE.AND P2, PT, R88, UR9, PT ;  /* 0x0000000958007c0c */ /* 0x000fe2000bf46270 */
[----:B------:R-:W-:Y:S01]  /*4c00*/  HMMA.16816.F32.BF16 R16, R64, R28, RZ ;  /* 0x0000001c4010723c */ /* 0x000fe200000418ff */
[----:B------:R-:W-:-:S02]  /*4c10*/  ISETP.GE.AND P1, PT, R89, UR9, PT ;  /* 0x0000000959007c0c */ /* 0x000fc4000bf26270 */
[----:B------:R-:W-:Y:S02]  /*4c20*/  ISETP.GE.AND P6, PT, R92, UR9, PT ;  /* 0x000000095c007c0c */ /* 0x000fe4000bfc6270 */
[----:B------:R-:W-:Y:S02]  /*4c30*/  ISETP.GE.AND P4, PT, R96, UR9, PT ;  /* 0x0000000960007c0c */ /* 0x000fe4000bf86270 */
[----:B------:R-:W-:Y:S01]  /*4c40*/  ISETP.GE.AND P3, PT, R98, UR9, PT ;  /* 0x0000000962007c0c */ /* 0x000fe2000bf66270 */
[----:B------:R-:W-:Y:S01]  /*4c50*/  HMMA.16816.F32.BF16 R28, R64, R30, RZ ;  /* 0x0000001e401c723c */ /* 0x000fe200000418ff */
[C---:B------:R-:W-:Y:S02]  /*4c60*/  IADD3 R222, R239.reuse, 0x4800, RZ ;  /* 0x00004800efde7810 */ /* 0x040fe40007ffe0ff */
[C---:B------:R-:W-:Y:S02]  /*4c70*/  IADD3 R221, R239.reuse, 0x5000, RZ ;  /* 0x00005000efdd7810 */ /* 0x040fe40007ffe0ff */
[----:B------:R-:W-:-:S02]  /*4c80*/  IADD3 R220, R239, 0x5800, RZ ;  /* 0x00005800efdc7810 */ /* 0x000fc40007ffe0ff */
[C---:B------:R-:W-:Y:S01]  /*4c90*/  IADD3 R219, R239.reuse, 0x6000, RZ ;  /* 0x00006000efdb7810 */ /* 0x040fe20007ffe0ff */
[----:B----4-:R-:W-:Y:S01]  /*4ca0*/  HMMA.16816.F32.BF16 R48, R64, R32, RZ ;  /* 0x000000204030723c */ /* 0x010fe200000418ff */
[C---:B------:R-:W-:Y:S02]  /*4cb0*/  IADD3 R218, R239.reuse, 0x6800, RZ ;  /* 0x00006800efda7810 */ /* 0x040fe40007ffe0ff */
[C---:B------:R-:W-:Y:S02]  /*4cc0*/  IADD3 R217, R239.reuse, 0x7000, RZ ;  /* 0x00007000efd97810 */ /* 0x040fe40007ffe0ff */
[----:B------:R-:W-:-:S03]  /*4cd0*/  IADD3 R216, R239, 0x7800, RZ ;  /* 0x00007800efd87810 */ /* 0x000fc60007ffe0ff */
[----:B------:R-:W-:Y:S01]  /*4ce0*/  HMMA.16816.F32.BF16 R64, R64, R34, RZ ;  /* 0x000000224040723c */ /* 0x000fe200000418ff */
        /* <DEDUP_REMOVED lines=12> */
[----:B------:R-:W-:Y:S04]  /*4db0*/  LDSM.16.M88.4 R40, [R237] ;  /* 0x00000000ed28783b */ /* 0x000fe80000000200 */
[----:B------:R-:W-:Y:S03]  /*4dc0*/  LDSM.16.M88.4 R44, [R228+0x1800] ;  /* 0x00180000e42c783b */ /* 0x000fe60000000200 */
[C---:B------:R-:W-:Y:S08]  /*4dd0*/  HMMA.16816.F32.BF16 R12, R60.reuse, R24, R12 ;  /* 0x000000183c0c723c */ /* 0x040ff0000004180c */
[C---:B------:R-:W-:Y:S01]  /*4de0*/  HMMA.16816.F32.BF16 R8, R60.reuse, R26, R8 ;  /* 0x0000001a3c08723c */ /* 0x040fe20000041808 */
[----:B------:R-:W2:Y:S07]  /*4df0*/  LDSM.16.M88.4 R24, [R228] ;  /* 0x00000000e418783b */ /* 0x000eae0000000200 */
        /* <DEDUP_REMOVED lines=35> */
[----:B------:R-:W-:Y:S03]  /*5030*/  LDSM.16.M88.4 R72, [R228+0x3800] ;  /* 0x00380000e448783b */ /* 0x000fe60000000200 */
        /* <DEDUP_REMOVED lines=11> */
[----:B------:R-:W5:Y:S04]  /*50f0*/  LDSM.16.M88.4 R44, [R228+0x2800] ;  /* 0x00280000e42c783b */ /* 0x000f680000000200 */
        /* <DEDUP_REMOVED lines=12> */
[----:B------:R-:W4:Y:S04]  /*51c0*/  LDSM.16.M88.4 R68, [R241+0xc800] ;  /* 0x00c80000f144783b */ /* 0x000f280000000200 */
[----:B------:R-:W-:Y:S03]  /*51d0*/  LDSM.16.M88.4 R60, [R241+0xd000] ;  /* 0x00d00000f13c783b */ /* 0x000fe60000000200 */
[C---:B-1----:R-:W-:Y:S08]  /*51e0*/  HMMA.16816.F32.BF16 R12, R32.reuse, R56, R12 ;  /* 0x00000038200c723c */ /* 0x042ff0000004180c */
[C---:B-----5:R-:W-:Y:S08]  /*51f0*/  HMMA.16816.F32.BF16 R16, R32.reuse, R44, R16 ;  /* 0x0000002c2010723c */ /* 0x060ff00000041810 */
[C---:B------:R-:W-:Y:S01]  /*5200*/  HMMA.16816.F32.BF16 R28, R32.reuse, R46, R28 ;  /* 0x0000002e201c723c */ /* 0x040fe2000004181c */
[----:B------:R-:W-:Y:S07]  /*5210*/  LDSM.16.M88.4 R44, [R240+0x4000] ;  /* 0x00400000f02c783b */ /* 0x000fee0000000200 */
[C---:B--2---:R-:W-:Y:S08]  /*5220*/  HMMA.16816.F32.BF16 R36, R32.reuse, R24, R36 ;  /* 0x000000182024723c */ /* 0x044ff00000041824 */
[C---:B------:R-:W-:Y:S01]  /*5230*/  HMMA.16816.F32.BF16 R52, R32.reuse, R26, R52 ;  /* 0x0000001a2034723c */ /* 0x040fe20000041834 */
[----:B------:R-:W1:Y:S07]  /*5240*/  LDSM.16.M88.4 R24, [R239+0x4000] ;  /* 0x00400000ef18783b */ /* 0x000e6e0000000200 */
[C---:B------:R-:W-:Y:S01]  /*5250*/  HMMA.16816.F32.BF16 R8, R32.reuse, R58, R8 ;  /* 0x0000003a2008723c */ /* 0x040fe20000041808 */
[----:B------:R-:W-:Y:S07]  /*5260*/  LDSM.16.M88.4 R56, [R241+0xd800] ;  /* 0x00d80000f138783b */ /* 0x000fee0000000200 */
[C---:B------:R-:W-:Y:S08]  /*5270*/  HMMA.16816.F32.BF16 R48, R32.reuse, R72, R48 ;  /* 0x000000482030723c */ /* 0x040ff00000041830 */
[----:B------:R-:W-:Y:S01]  /*5280*/  HMMA.16816.F32.BF16 R64, R32, R74, R64 ;  /* 0x0000004a2040723c */ /* 0x000fe20000041840 */
[----:B------:R-:W2:Y:S04]  /*5290*/  LDSM.16.M88.4 R32, [R239+0x4800] ;  /* 0x00480000ef20783b */ /* 0x000ea80000000200 */
[----:B------:R-:W-:Y:S03]  /*52a0*/  LDSM.16.M88.4 R72, [R228+0x6000] ;  /* 0x00600000e448783b */ /* 0x000fe60000000200 */
[C---:B---3--:R-:W-:Y:S08]  /*52b0*/  HMMA.16816.F32.BF16 R12, R40.reuse, R20, R12 ;  /* 0x00000014280c723c */ /* 0x048ff0000004180c */
[C---:B----4-:R-:W-:Y:S08]  /*52c0*/  HMMA.16816.F32.BF16 R16, R40.reuse, R68, R16 ;  /* 0x000000442810723c */ /* 0x050ff00000041810 */
[----:B------:R-:W-:Y:S01]  /*52d0*/  HMMA.16816.F32.BF16 R8, R40, R22, R8 ;  /* 0x000000162808723c */ /* 0x000fe20000041808 */
[----:B------:R-:W3:Y:S07]  /*52e0*/  LDSM.16.M88.4 R20, [R239+0x5000] ;  /* 0x00500000ef14783b */ /* 0x000eee0000000200 */
[----:B-1----:R-:W-:Y:S07]  /*52f0*/  HMMA.16816.F32.BF16 R12, R44, R24, R12 ;  /* 0x000000182c0c723c */ /* 0x002fee000004180c */
[----:B------:R-:W-:Y:S01]  /*5300*/  SHF.R.S32.HI R25, RZ, 0x1f, R80 ;  /* 0x0000001fff197819 */ /* 0x000fe20000011450 */
[----:B------:R-:W-:Y:S03]  /*5310*/  HMMA.16816.F32.BF16 R36, R40, R60, R36 ;  /* 0x0000003c2824723c */ /* 0x000fe60000041824 */
[----:B------:R-:W-:-:S05]  /*5320*/  LEA.HI R80, R25, R80, RZ, 0x2 ;  /* 0x0000005019507211 */ /* 0x000fca00078f10ff */
[----:B--2---:R-:W-:Y:S07]  /*5330*/  HMMA.16816.F32.BF16 R16, R44, R32, R16 ;  /* 0x000000202c10723c */ /* 0x004fee0000041810 */
[----:B------:R-:W-:Y:S01]  /*5340*/  SHF.R.S32.HI R32, RZ, 0x2, R80 ;  /* 0x00000002ff207819 */ /* 0x000fe20000011450 */
[----:B------:R-:W-:Y:S01]  /*5350*/  HMMA.16816.F32.BF16 R28, R40, R70, R28 ;  /* 0x00000046281c723c */ /* 0x000fe2000004181c */
[----:B------:R-:W-:Y:S03]  /*5360*/  LDSM.16.M88.4 R68, [R237+0x4000] ;  /* 0x00400000ed44783b */ /* 0x000fe60000000200 */
[----:B------:R-:W-:-:S04]  /*5370*/  IMAD R81, R81, 0x10, R32 ;  /* 0x0000001051517824 */ /* 0x000fc800078e0220 */
[C---:B------:R-:W-:Y:S01]  /*5380*/  HMMA.16816.F32.BF16 R52, R40.reuse, R62, R52 ;  /* 0x0000003e2834723c */ /* 0x040fe20000041834 */
[----:B------:R-:W-:Y:S01]  /*5390*/  IADD3 R2, R81, UR11, RZ ;  /* 0x0000000b51027c10 */ /* 0x000fe2000fffe0ff */
[----:B------:R-:W-:Y:S03]  /*53a0*/  LDSM.16.M88.4 R60, [R242+0x6000] ;  /* 0x00600000f23c783b */ /* 0x000fe60000000200 */
[----:B------:R-:W-:Y:S01]  /*53b0*/  IADD3 R131, R131, -UR8, R2 ;  /* 0x8000000883837c10 */ /* 0x000fe2000fffe002 */
[----:B------:R-:W-:Y:S02]  /*53c0*/  LDSM.16.M88.4 R80, [R241+0xf000] ;  /* 0x00f00000f150783b */ /* 0x000fe40000000200 */
[C---:B------:R-:W-:Y:S08]  /*53d0*/  HMMA.16816.F32.BF16 R48, R40.reuse, R56, R48 ;  /* 0x000000382830723c */ /* 0x040ff00000041830 */
[----:B------:R-:W-:Y:S01]  /*53e0*/  HMMA.16816.F32.BF16 R64, R40, R58, R64 ;  /* 0x0000003a2840723c */ /* 0x000fe20000041840 */
[----:B------:R-:W1:Y:S04]  /*53f0*/  LDSM.16.M88.4 R56, [R239+0x5800] ;  /* 0x00580000ef38783b */ /* 0x000e680000000200 */
[----:B------:R-:W-:Y:S03]  /*5400*/  LDSM.16.M88.4 R40, [R235+0xc000] ;  /* 0x00c00000eb28783b */ /* 0x000fe60000000200 */
[C---:B---3--:R-:W-:Y:S07]  /*5410*/  HMMA.16816.F32.BF16 R36, R44.reuse, R20, R36 ;  /* 0x000000142c24723c */ /* 0x048fee0000041824 */
[C---:B------:R-:W-:Y:S01]  /*5420*/  IMAD.IADD R20, R131.reuse, 0x1, -R88 ;  /* 0x0000000183147824 */ /* 0x040fe200078e0a58 */
[----:B------:R-:W-:Y:S01]  /*5430*/  HMMA.16816.F32.BF16 R8, R44, R26, R8 ;  /* 0x0000001a2c08723c */ /* 0x000fe20000041808 */
[----:B------:R-:W-:Y:S01]  /*5440*/  IMAD.IADD R21, R131, 0x1, -R89 ;  /* 0x0000000183157824 */ /* 0x000fe200078e0a59 */
[----:B------:R-:W2:Y:S02]  /*5450*/  LDSM.16.M88.4 R24, [R238+0x4000] ;  /* 0x00400000ee18783b */ /* 0x000ea40000000200 */
[----:B------:R-:W-:-:S04]  /*5460*/  IABS R20, R20 ;  /* 0x0000001400147213 */ /* 0x000fc80000000000 */
[----:B------:R-:W-:Y:S01]  /*5470*/  HMMA.16816.F32.BF16 R28, R44, R34, R28 ;  /* 0x000000222c1c723c */ /* 0x000fe2000004181c */
[----:B------:R-:W-:Y:S01]  /*5480*/  MOV R91, R20 ;  /* 0x00000014005b7202 */ /* 0x000fe20000000f00 */
[----:B------:R-:W3:Y:S01]  /*5490*/  LDSM.16.M88.4 R32, [R235+0xc800] ;  /* 0x00c80000eb20783b */ /* 0x000ee20000000200 */
[----:B------:R-:W-:-:S04]  /*54a0*/  IABS R20, R21 ;  /* 0x0000001500147213 */ /* 0x000fc80000000000 */
[----:B------:R-:W-:Y:S01]  /*54b0*/  I2F R91, R91 ;  /* 0x0000005b005b7306 */ /* 0x000fe20000201400 */
[C---:B------:R-:W-:Y:S01]  /*54c0*/  HMMA.16816.F32.BF16 R52, R44.reuse, R22, R52 ;  /* 0x000000162c34723c */ /* 0x040fe20000041834 */
[----:B------:R-:W-:Y:S02]  /*54d0*/  IMAD.MOV.U32 R93, RZ, RZ, R20 ;  /* 0x000000ffff5d7224 */ /* 0x000fe400078e0014 */
[----:B------:R-:W4:Y:S04]  /*54e0*/  LDSM.16.M88.4 R20, [R235+0xd000] ;  /* 0x00d00000eb14783b */ /* 0x000f280000000200 */
[----:B------:R-:W-:Y:S01]  /*54f0*/  I2F R93, R93 ;  /* 0x0000005d005d7306 */ /* 0x000fe20000201400 */
[C---:B-1----:R-:W-:Y:S07]  /*5500*/  HMMA.16816.F32.BF16 R48, R44.reuse, R56, R48 ;  /* 0x000000382c30723c */ /* 0x042fee0000041830 */
[----:B------:R-:W-:Y:S01]  /*5510*/  IMAD.IADD R56, R131, 0x1, -R90 ;  /* 0x0000000183387824 */ /* 0x000fe200078e0a5a */
[----:B------:R-:W-:Y:S04]  /*5520*/  HMMA.16816.F32.BF16 R64, R44, R58, R64 ;  /* 0x0000003a2c40723c */ /* 0x000fe80000041840 */
[----:B------:R-:W-:-:S03]  /*5530*/  IABS R56, R56 ;  /* 0x0000003800387213 */ /* 0x000fc60000000000 */
[----:B------:R-:W-:Y:S01]  /*5540*/  IMAD.IADD R44, R131, 0x1, -R92 ;  /* 0x00000001832c7824 */ /* 0x000fe200078e0a5c */
[----:B------:R1:W-:Y:S01]  /*5550*/  I2F R95, R56 ;  /* 0x00000038005f7306 */ /* 0x0003e20000201400 */
[----:B--2---:R-:W-:Y:S03]  /*5560*/  HMMA.16816.F32.BF16 R12, R24, R40, R12 ;  /* 0x00000028180c723c */ /* 0x004fe6000004180c */
[----:B------:R-:W-:-:S04]  /*5570*/  IABS R44, R44 ;  /* 0x0000002c002c7213 */ /* 0x000fc80000000000 */
[C---:B------:R-:W-:Y:S01]  /*5580*/  IMAD.IADD R40, R131.reuse, 0x1, -R94 ;  /* 0x0000000183287824 */ /* 0x040fe200078e0a5e */
[C---:B---3--:R-:W-:Y:S01]  /*5590*/  HMMA.16816.F32.BF16 R16, R24.reuse, R32, R16 ;  /* 0x000000201810723c */ /* 0x048fe20000041810 */
[----:B------:R-:W-:Y:S02]  /*55a0*/  IMAD.MOV.U32 R97, RZ, RZ, R44 ;  /* 0x000000ffff617224 */ /* 0x000fe400078e002c */
[----:B------:R-:W2:Y:S01]  /*55b0*/  LDSM.16.M88.4 R44, [R235+0xd800] ;  /* 0x00d80000eb2c783b */ /* 0x000ea20000000200 */
[----:B------:R-:W-:Y:S01]  /*55c0*/  IABS R40, R40 ;  /* 0x0000002800287213 */ /* 0x000fe20000000000 */
[C---:B------:R-:W-:Y:S02]  /*55d0*/  IMAD.IADD R41, R131.reuse, 0x1, -R96 ;  /* 0x0000000183297824 */ /* 0x040fe400078e0a60 */
[C---:B------:R-:W-:Y:S01]  /*55e0*/  IMAD.IADD R32, R131.reuse, 0x1, -R98 ;  /* 0x0000000183207824 */ /* 0x040fe200078e0a62 */
[----:B------:R-:W-:Y:S01]  /*55f0*/  HMMA.16816.F32.BF16 R8, R24, R42, R8 ;  /* 0x0000002a1808723c */ /* 0x000fe20000041808 */
[----:B------:R-:W-:Y:S01]  /*5600*/  IMAD.IADD R33, R131, 0x1, -R100 ;  /* 0x0000000183217824 */ /* 0x000fe200078e0a64 */
[----:B-1----:R-:W-:Y:S01]  /*5610*/  LDSM.16.M88.4 R56, [R239+0x6800] ;  /* 0x00680000ef38783b */ /* 0x002fe20000000200 */
[----:B------:R-:W-:Y:S01]  /*5620*/  IMAD.MOV.U32 R99, RZ, RZ, R40 ;  /* 0x000000ffff637224 */ /* 0x000fe200078e0028 */
[----:B------:R-:W-:Y:S01]  /*5630*/  IABS R32, R32 ;  /* 0x0000002000207213 */ /* 0x000fe20000000000 */
[----:B------:R-:W-:Y:S01]  /*5640*/  I2F R97, R97 ;  /* 0x0000006100617306 */ /* 0x000fe20000201400 */
[----:B------:R-:W-:-:S02]  /*5650*/  IABS R40, R41 ;  /* 0x0000002900287213 */ /* 0x000fc40000000000 */
[C---:B----4-:R-:W-:Y:S01]  /*5660*/  HMMA.16816.F32.BF16 R36, R24.reuse, R20, R36 ;  /* 0x000000141824723c */ /* 0x050fe20000041824 */
[----:B------:R-:W-:Y:S01]  /*5670*/  IMAD.MOV.U32 R103, RZ, RZ, R32 ;  /* 0x000000ffff677224 */ /* 0x000fe200078e0020 */
[----:B------:R-:W-:Y:S01]  /*5680*/  IABS R32, R33 ;  /* 0x0000002100207213 */ /* 0x000fe20000000000 */
[----:B------:R-:W-:Y:S02]  /*5690*/  IMAD.MOV.U32 R101, RZ, RZ, R40 ;  /* 0x000000ffff657224 */ /* 0x000fe400078e0028 */
[----:B------:R-:W1:Y:S01]  /*56a0*/  LDSM.16.M88.4 R40, [R228+0x4000] ;  /* 0x00400000e428783b */ /* 0x000e620000000200 */
[----:B------:R-:W-:Y:S01]  /*56b0*/  I2F R99, R99 ;  /* 0x0000006300637306 */ /* 0x000fe20000201400 */
[C---:B------:R-:W-:Y:S01]  /*56c0*/  IMAD.IADD R20, R131.reuse, 0x1, -R102 ;  /* 0x0000000183147824 */ /* 0x040fe200078e0a66 */
[----:B------:R-:W-:Y:S01]  /*56d0*/  IADD3 R21, R131, -R104, RZ ;  /* 0x8000006883157210 */ /* 0x000fe20007ffe0ff */
[----:B------:R-:W-:Y:S01]  /*56e0*/  HMMA.16816.F32.BF16 R28, R24, R34, R28 ;  /* 0x00000022181c723c */ /* 0x000fe2000004181c */
[----:B------:R-:W-:-:S02]  /*56f0*/  IMAD.MOV.U32 R105, RZ, RZ, R32 ;  /* 0x000000ffff697224 */ /* 0x000fc400078e0020 */
[----:B------:R-:W-:Y:S01]  /*5700*/  IABS R20, R20 ;  /* 0x0000001400147213 */ /* 0x000fe20000000000 */
[----:B------:R-:W3:Y:S01]  /*5710*/  LDSM.16.M88.4 R32, [R228+0x4800] ;  /* 0x00480000e420783b */ /* 0x000ee20000000200 */
[----:B------:R-:W-:Y:S03]  /*5720*/  I2F R101, R101 ;  /* 0x0000006500657306 */ /* 0x000fe60000201400 */
[----:B------:R-:W-:Y:S01]  /*5730*/  IMAD.MOV.U32 R107, RZ, RZ, R20 ;  /* 0x000000ffff6b7224 */ /* 0x000fe200078e0014 */
[----:B------:R-:W-:Y:S01]  /*5740*/  IABS R20, R21 ;  /* 0x0000001500147213 */ /* 0x000fe20000000000 */
[----:B------:R-:W-:Y:S03]  /*5750*/  HMMA.16816.F32.BF16 R52, R24, R22, R52 ;  /* 0x000000161834723c */ /* 0x000fe60000041834 */
[----:B------:R-:W-:Y:S01]  /*5760*/  I2F R105, R105 ;  /* 0x0000006900697306 */ /* 0x000fe20000201400 */
[----:B------:R-:W-:-:S02]  /*5770*/  IMAD.MOV.U32 R108, RZ, RZ, R20 ;  /* 0x000000ffff6c7224 */ /* 0x000fc400078e0014 */
[----:B------:R-:W4:Y:S02]  /*5780*/  LDSM.16.M88.4 R20, [R228+0x5000] ;  /* 0x00500000e414783b */ /* 0x000f240000000200 */
[C---:B--2---:R-:W-:Y:S03]  /*5790*/  HMMA.16816.F32.BF16 R48, R24.reuse, R44, R48 ;  /* 0x0000002c1830723c */ /* 0x044fe60000041830 */
[----:B------:R-:W-:Y:S04]  /*57a0*/  I2F R108, R108 ;  /* 0x0000006c006c7306 */ /* 0x000fe80000201400 */
[C---:B------:R-:W-:Y:S01]  /*57b0*/  IMAD.IADD R44, R131.reuse, 0x1, -R106 ;  /* 0x00000001832c7824 */ /* 0x040fe200078e0a6a */
[----:B------:R-:W-:Y:S01]  /*57c0*/  HMMA.16816.F32.BF16 R64, R24, R46, R64 ;  /* 0x0000002e1840723c */ /* 0x000fe20000041840 */
[----:B------:R-:W2:Y:S01]  /*57d0*/  LDSM.16.M88.4 R24, [R241+0xe000] ;  /* 0x00e00000f118783b */ /* 0x000ea20000000200 */
[----:B------:R-:W-:Y:S01]  /*57e0*/  IMAD.IADD R45, R131, 0x1, -R109 ;  /* 0x00000001832d7824 */ /* 0x000fe200078e0a6d */
[----:B------:R-:W-:Y:S01]  /*57f0*/  I2F R103, R103 ;  /* 0x0000006700677306 */ /* 0x000fe20000201400 */
[----:B------:R-:W-:-:S05]  /*5800*/  IABS R44, R44 ;  /* 0x0000002c002c7213 */ /* 0x000fca0000000000 */
[----:B------:R-:W-:Y:S01]  /*5810*/  IMAD.MOV.U32 R110, RZ, RZ, R44 ;  /* 0x000000ffff6e7224 */ /* 0x000fe200078e002c */
[C---:B-1----:R-:W-:Y:S01]  /*5820*/  HMMA.16816.F32.BF16 R12, R68.reuse, R40, R12 ;  /* 0x00000028440c723c */ /* 0x042fe2000004180c */
[----:B------:R-:W-:Y:S01]  /*5830*/  IABS R44, R45 ;  /* 0x0000002d002c7213 */ /* 0x000fe20000000000 */
[----:B------:R-:W-:Y:S05]  /*5840*/  I2F R107, R107 ;  /* 0x0000006b006b7306 */ /* 0x000fea0000201400 */
[C---:B------:R-:W-:Y:S01]  /*5850*/  IMAD.IADD R40, R131.reuse, 0x1, -R111 ;  /* 0x0000000183287824 */ /* 0x040fe200078e0a6f */
[----:B---3--:R-:W-:Y:S01]  /*5860*/  HMMA.16816.F32.BF16 R16, R68, R32, R16 ;  /* 0x000000204410723c */ /* 0x008fe20000041810 */
[----:B------:R-:W-:Y:S01]  /*5870*/  IMAD.IADD R41, R131, 0x1, -R113 ;  /* 0x0000000183297824 */ /* 0x000fe200078e0a71 */
[----:B------:R1:W-:Y:S02]  /*5880*/  I2F R112, R44 ;  /* 0x0000002c00707306 */ /* 0x0003e40000201400 */
[----:B------:R-:W-:-:S03]  /*5890*/  IABS R40, R40 ;  /* 0x0000002800287213 */ /* 0x000fc60000000000 */
[C---:B------:R-:W-:Y:S01]  /*58a0*/  IMAD.IADD R32, R131.reuse, 0x1, -R115 ;  /* 0x0000000183207824 */ /* 0x040fe200078e0a73 */
[C---:B------:R-:W-:Y:S01]  /*58b0*/  HMMA.16816.F32.BF16 R8, R68.reuse, R42, R8 ;  /* 0x0000002a4408723c */ /* 0x040fe20000041808 */
[C---:B------:R-:W-:Y:S01]  /*58c0*/  IMAD.IADD R33, R131.reuse, 0x1, -R116 ;  /* 0x0000000183217824 */ /* 0x040fe200078e0a74 */
[----:B------:R-:W-:Y:S01]  /*58d0*/  IADD3 R131, R131, 0x8, RZ ;  /* 0x0000000883837810 */ /* 0x000fe20007ffe0ff */
[----:B------:R-:W-:Y:S01]  /*58e0*/  IMAD.MOV.U32 R114, RZ, RZ, R40 ;  /* 0x000000ffff727224 */ /* 0x000fe200078e0028 */
[----:B------:R-:W-:Y:S01]  /*58f0*/  IABS R32, R32 ;  /* 0x0000002000207213 */ /* 0x000fe20000000000 */
[----:B------:R-:W-:Y:S01]  /*5900*/  I2F R110, R110 ;  /* 0x0000006e006e7306 */ /* 0x000fe20000201400 */
[----:B------:R-:W-:Y:S01]  /*5910*/  IABS R40, R41 ;  /* 0x0000002900287213 */ /* 0x000fe20000000000 */
[C---:B------:R-:W-:Y:S01]  /*5920*/  IMAD.IADD R124, R131.reuse, 0x1, -R96 ;  /* 0x00000001837c7824 */ /* 0x040fe200078e0a60 */
[----:B----4-:R-:W-:Y:S01]  /*5930*/  HMMA.16816.F32.BF16 R36, R68, R20, R36 ;  /* 0x000000144424723c */ /* 0x010fe20000041824 */
[----:B------:R-:W-:Y:S01]  /*5940*/  IMAD.MOV.U32 R118, RZ, RZ, R32 ;  /* 0x000000ffff767224 */ /* 0x000fe200078e0020 */
[----:B-1----:R-:W1:Y:S01]  /*5950*/  LDSM.16.M88.4 R44, [R240+0x6000] ;  /* 0x00600000f02c783b */ /* 0x002e620000000200 */
[----:B------:R-:W-:Y:S01]  /*5960*/  IABS R32, R33 ;  /* 0x0000002100207213 */ /* 0x000fe20000000000 */
[C---:B------:R-:W-:Y:S01]  /*5970*/  IMAD.IADD R123, R131.reuse, 0x1, -R98 ;  /* 0x00000001837b7824 */ /* 0x040fe200078e0a62 */
[----:B------:R3:W-:Y:S01]  /*5980*/  I2F R117, R40 ;  /* 0x0000002800757306 */ /* 0x0007e20000201400 */
[----:B------:R-:W-:Y:S01]  /*5990*/  IABS R124, R124 ;  /* 0x0000007c007c7213 */ /* 0x000fe20000000000 */
[C---:B------:R-:W-:Y:S01]  /*59a0*/  IMAD.IADD R20, R131.reuse, 0x1, -R88 ;  /* 0x0000000183147824 */ /* 0x040fe200078e0a58 */
[----:B--2---:R-:W-:Y:S01]  /*59b0*/  HMMA.16816.F32.BF16 R12, R60, R24, R12 ;  /* 0x000000183c0c723c */ /* 0x004fe2000004180c */
[----:B------:R-:W-:Y:S01]  /*59c0*/  IMAD.IADD R21, R131, 0x1, -R89 ;  /* 0x0000000183157824 */ /* 0x000fe200078e0a59 */
[----:B------:R-:W-:-:S02]  /*59d0*/  IABS R123, R123 ;  /* 0x0000007b007b7213 */ /* 0x000fc40000000000 */
[----:B------:R-:W-:Y:S01]  /*59e0*/  IABS R20, R20 ;  /* 0x0000001400147213 */ /* 0x000fe20000000000 */
[----:B------:R2:W-:Y:S02]  /*59f0*/  I2F R119, R32 ;  /* 0x0000002000777306 */ /* 0x0005e40000201400 */
[C---:B------:R-:W-:Y:S01]  /*5a00*/  IMAD.IADD R24, R131.reuse, 0x1, -R92 ;  /* 0x0000000183187824 */ /* 0x040fe200078e0a5c */
[----:B------:R-:W-:Y:S01]  /*5a10*/  MOV R120, R20 ;  /* 0x0000001400787202 */ /* 0x000fe20000000f00 */
[C---:B------:R-:W-:Y:S01]  /*5a20*/  HMMA.16816.F32.BF16 R48, R68.reuse, R84, R48 ;  /* 0x000000544430723c */ /* 0x040fe20000041830 */
[----:B------:R-:W-:Y:S01]  /*5a30*/  IABS R20, R21 ;  /* 0x0000001500147213 */ /* 0x000fe20000000000 */
[C---:B------:R-:W-:Y:S01]  /*5a40*/  IMAD.IADD R21, R131.reuse, 0x1, -R90 ;  /* 0x0000000183157824 */ /* 0x040fe200078e0a5a */
[----:B------:R-:W-:Y:S01]  /*5a50*/  IABS R24, R24 ;  /* 0x0000001800187213 */ /* 0x000fe20000000000 */
[----:B---3--:R-:W3:Y:S01]  /*5a60*/  LDSM.16.M88.4 R40, [R241+0xe800] ;  /* 0x00e80000f128783b */ /* 0x008ee20000000200 */
[C---:B------:R-:W-:Y:S01]  /*5a70*/  IMAD.IADD R25, R131.reuse, 0x1, -R94 ;  /* 0x0000000183197824 */ /* 0x040fe200078e0a5e */
[----:B------:R-:W-:Y:S01]  /*5a80*/  I2F R120, R120 ;  /* 0x0000007800787306 */ /* 0x000fe20000201400 */
[----:B------:R-:W-:Y:S01]  /*5a90*/  IMAD.MOV.U32 R121, RZ, RZ, R20 ;  /* 0x000000ffff797224 */ /* 0x000fe200078e0014 */
[----:B------:R-:W-:Y:S01]  /*5aa0*/  IABS R20, R21 ;  /* 0x0000001500147213 */ /* 0x000fe20000000000 */
[C---:B------:R-:W-:Y:S01]  /*5ab0*/  HMMA.16816.F32.BF16 R28, R68.reuse, R34, R28 ;  /* 0x00000022441c723c */ /* 0x040fe2000004181c */
[----:B------:R-:W-:Y:S01]  /*5ac0*/  IMAD.MOV.U32 R85, RZ, RZ, R24 ;  /* 0x000000ffff557224 */ /* 0x000fe200078e0018 */
[----:B------:R-:W-:Y:S01]  /*5ad0*/  IABS R24, R25 ;  /* 0x0000001900187213 */ /* 0x000fe20000000000 */
[----:B--2---:R-:W-:Y:S01]  /*5ae0*/  LDSM.16.M88.4 R32, [R238+0x6000] ;  /* 0x00600000ee20783b */ /* 0x004fe20000000200 */
[----:B------:R-:W-:Y:S01]  /*5af0*/  IMAD.MOV.U32 R84, RZ, RZ, R20 ;  /* 0x000000ffff547224 */ /* 0x000fe200078e0014 */
[----:B------:R-:W-:Y:S03]  /*5b00*/  I2F R123, R123 ;  /* 0x0000007b007b7306 */ /* 0x000fe60000201400 */
[----:B------:R-:W-:Y:S01]  /*5b10*/  HMMA.16816.F32.BF16 R52, R68, R22, R52 ;  /* 0x000000164434723c */ /* 0x000fe20000041834 */
[----:B------:R-:W2:Y:S04]  /*5b20*/  LDSM.16.M88.4 R20, [R235+0xe000] ;  /* 0x00e00000eb14783b */ /* 0x000ea80000000200 */
[----:B------:R4:W-:Y:S03]  /*5b30*/  I2F R122, R24 ;  /* 0x00000018007a7306 */ /* 0x0009e60000201400 */
[----:B-1----:R-:W-:Y:S05]  /*5b40*/  HMMA.16816.F32.BF16 R12, R44, R76, R12 ;  /* 0x0000004c2c0c723c */ /* 0x002fea000004180c */
[----:B------:R-:W-:Y:S03]  /*5b50*/  I2F R84, R84 ;  /* 0x0000005400547306 */ /* 0x000fe60000201400 */
[C---:B------:R-:W-:Y:S01]  /*5b60*/  HMMA.16816.F32.BF16 R8, R60.reuse, R26, R8 ;  /* 0x0000001a3c08723c */ /* 0x040fe20000041808 */
[----:B----4-:R-:W1:Y:S04]  /*5b70*/  LDSM.16.M88.4 R24, [R237+0x6000] ;  /* 0x00600000ed18783b */ /* 0x010e680000000200 */
[----:B------:R-:W-:Y:S03]  /*5b80*/  I2F R121, R121 ;  /* 0x0000007900797306 */ /* 0x000fe60000201400 */
[C---:B------:R-:W-:Y:S05]  /*5b90*/  HMMA.16816.F32.BF16 R36, R60.reuse, R80, R36 ;  /* 0x000000503c24723c */ /* 0x040fea0000041824 */
[----:B------:R-:W-:Y:S03]  /*5ba0*/  I2F R85, R85 ;  /* 0x0000005500557306 */ /* 0x000fe60000201400 */
[----:B---3--:R-:W-:Y:S05]  /*5bb0*/  HMMA.16816.F32.BF16 R16, R60, R40, R16 ;  /* 0x000000283c10723c */ /* 0x008fea0000041810 */
[----:B------:R-:W-:Y:S02]  /*5bc0*/  I2F R124, R124 ;  /* 0x0000007c007c7306 */ /* 0x000fe40000201400 */
[C---:B------:R-:W-:Y:S01]  /*5bd0*/  IMAD.IADD R40, R131.reuse, 0x1, -R100 ;  /* 0x0000000183287824 */ /* 0x040fe200078e0a64 */
[----:B------:R-:W-:Y:S01]  /*5be0*/  HMMA.16816.F32.BF16 R8, R44, R78, R8 ;  /* 0x0000004e2c08723c */ /* 0x000fe20000041808 */
[----:B------:R-:W-:Y:S01]  /*5bf0*/  IMAD.IADD R41, R131, 0x1, -R102 ;  /* 0x0000000183297824 */ /* 0x000fe200078e0a66 */
[----:B------:R-:W3:Y:S02]  /*5c00*/  LDSM.16.M88.4 R76, [R235+0xe800] ;  /* 0x00e80000eb4c783b */ /* 0x000ee40000000200 */
[----:B------:R-:W-:Y:S01]  /*5c10*/  IABS R40, R40 ;  /* 0x0000002800287213 */ /* 0x000fe20000000000 */
[----:B------:R-:W-:Y:S03]  /*5c20*/  I2F R114, R114 ;  /* 0x0000007200727306 */ /* 0x000fe60000201400 */
[----:B--2---:R-:W-:Y:S01]  /*5c30*/  HMMA.16816.F32.BF16 R12, R32, R20, R12 ;  /* 0x00000014200c723c */ /* 0x004fe2000004180c */
[----:B------:R-:W-:Y:S01]  /*5c40*/  IMAD.MOV.U32 R125, RZ, RZ, R40 ;  /* 0x000000ffff7d7224 */ /* 0x000fe200078e0028 */
[----:B------:R-:W-:-:S04]  /*5c50*/  IABS R40, R41 ;  /* 0x0000002900287213 */ /* 0x000fc80000000000 */
[----:B------:R2:W-:Y:S01]  /*5c60*/  I2F R126, R40 ;  /* 0x00000028007e7306 */ /* 0x0005e20000201400 */
[C---:B------:R-:W-:Y:S01]  /*5c70*/  IMAD.IADD R20, R131.reuse, 0x1, -R104 ;  /* 0x0000000183147824 */ /* 0x040fe200078e0a68 */
[----:B------:R-:W-:Y:S01]  /*5c80*/  IADD3 R21, -R106, R131, RZ ;  /* 0x000000836a157210 */ /* 0x000fe20007ffe1ff */
[----:B------:R-:W-:Y:S03]  /*5c90*/  HMMA.16816.F32.BF16 R28, R60, R42, R28 ;  /* 0x0000002a3c1c723c */ /* 0x000fe6000004181c */
[----:B------:R-:W-:Y:S02]  /*5ca0*/  IABS R20, R20 ;  /* 0x0000001400147213 */ /* 0x000fe40000000000 */
[----:B------:R-:W-:Y:S03]  /*5cb0*/  I2F R125, R125 ;  /* 0x0000007d007d7306 */ /* 0x000fe60000201400 */
[----:B------:R-:W-:Y:S01]  /*5cc0*/  IMAD.MOV.U32 R127, RZ, RZ, R20 ;  /* 0x000000ffff7f7224 */ /* 0x000fe200078e0014 */
[----:B------:R-:W-:Y:S01]  /*5cd0*/  IABS R20, R21 ;  /* 0x0000001500147213 */ /* 0x000fe20000000000 */
[C---:B------:R-:W-:Y:S01]  /*5ce0*/  IMAD.IADD R21, R131.reuse, 0x1, -R109 ;  /* 0x0000000183157824 */ /* 0x040fe200078e0a6d */
[----:B------:R-:W-:Y:S01]  /*5cf0*/  HMMA.16816.F32.BF16 R16, R44, R56, R16 ;  /* 0x000000382c10723c */ /* 0x000fe20000041810 */
[----:B--2---:R-:W2:Y:S02]  /*5d00*/  LDSM.16.M88.4 R40, [R239+0x7000] ;  /* 0x00700000ef28783b */ /* 0x004ea40000000200 */
[----:B------:R-:W-:Y:S01]  /*5d10*/  IMAD.MOV.U32 R128, RZ, RZ, R20 ;  /* 0x000000ffff807224 */ /* 0x000fe200078e0014 */
[----:B------:R-:W-:Y:S01]  /*5d20*/  IABS R20, R21 ;  /* 0x0000001500147213 */ /* 0x000fe20000000000 */
[C---:B------:R-:W-:Y:S01]  /*5d30*/  IMAD.IADD R21, R131.reuse, 0x1, -R111 ;  /* 0x0000000183157824 */ /* 0x040fe200078e0a6f */
[----:B------:R-:W-:Y:S01]  /*5d40*/  I2F R127, R127 ;  /* 0x0000007f007f7306 */ /* 0x000fe20000201400 */
[C---:B------:R-:W-:Y:S01]  /*5d50*/  IMAD.IADD R56, R131.reuse, 0x1, -R115 ;  /* 0x0000000183387824 */ /* 0x040fe200078e0a73 */
[----:B------:R-:W-:Y:S01]  /*5d60*/  HMMA.16816.F32.BF16 R8, R32, R22, R8 ;  /* 0x000000162008723c */ /* 0x000fe20000041808 */
[----:B------:R-:W-:Y:S01]  /*5d70*/  IMAD.MOV.U32 R129, RZ, RZ, R20 ;  /* 0x000000ffff817224 */ /* 0x000fe200078e0014 */
[----:B------:R-:W-:Y:S01]  /*5d80*/  IABS R20, R21 ;  /* 0x0000001500147213 */ /* 0x000fe20000000000 */
[----:B------:R-:W-:Y:S01]  /*5d90*/  IMAD.IADD R21, R131, 0x1, -R113 ;  /* 0x0000000183157824 */ /* 0x000fe200078e0a71 */
[----:B------:R-:W-:-:S02]  /*5da0*/  IABS R56, R56 ;  /* 0x0000003800387213 */ /* 0x000fc40000000000 */
[----:B------:R-:W-:Y:S01]  /*5db0*/  I2F R118, R118 ;  /* 0x0000007600767306 */ /* 0x000fe20000201400 */
[----:B------:R-:W-:Y:S01]  /*5dc0*/  IMAD.MOV.U32 R130, RZ, RZ, R20 ;  /* 0x000000ffff827224 */ /* 0x000fe200078e0014 */
[----:B------:R-:W-:Y:S01]  /*5dd0*/  IABS R20, R21 ;  /* 0x0000001500147213 */ /* 0x000fe20000000000 */
[----:B-1----:R-:W-:Y:S01]  /*5de0*/  HMMA.16816.F32.BF16 R12, R24, R72, R12 ;  /* 0x00000048180c723c */ /* 0x002fe2000004180c */
[----:B------:R-:W-:-:S03]  /*5df0*/  IMAD.MOV.U32 R81, RZ, RZ, R56 ;  /* 0x000000ffff517224 */ /* 0x000fc600078e0038 */
[----:B------:R-:W-:Y:S01]  /*5e00*/  IMAD.MOV.U32 R80, RZ, RZ, R20 ;  /* 0x000000ffff507224 */ /* 0x000fe200078e0014 */
[----:B------:R-:W-:Y:S01]  /*5e10*/  I2F R128, R128 ;  /* 0x0000008000807306 */ /* 0x000fe20000201400 */
[----:B------:R-:W-:Y:S01]  /*5e20*/  LDSM.16.M88.4 R20, [R228+0x6800] ;  /* 0x00680000e414783b */ /* 0x000fe20000000200 */
[----:B------:R-:W-:Y:S01]  /*5e30*/  IMAD.IADD R72, R131, 0x1, -R116 ;  /* 0x0000000183487824 */ /* 0x000fe200078e0a74 */
[----:B------:R-:W-:Y:S02]  /*5e40*/  HMMA.16816.F32.BF16 R28, R44, R58, R28 ;  /* 0x0000003a2c1c723c */ /* 0x000fe4000004181c */
[----:B------:R-:W1:Y:S02]  /*5e50*/  LDSM.16.M88.4 R56, [R241+0xf800] ;  /* 0x00f80000f138783b */ /* 0x000e640000000200 */
[----:B------:R-:W-:Y:S01]  /*5e60*/  IABS R72, R72 ;  /* 0x0000004800487213 */ /* 0x000fe20000000000 */
[----:B------:R-:W-:Y:S03]  /*5e70*/  I2F R129, R129 ;  /* 0x0000008100817306 */ /* 0x000fe60000201400 */
[----:B------:R-:W-:Y:S05]  /*5e80*/  HMMA.16816.F32.BF16 R64, R68, R86, R64 ;  /* 0x000000564440723c */ /* 0x000fea0000041840 */
[----:B------:R4:W-:Y:S03]  /*5e90*/  I2F R131, R72 ;  /* 0x0000004800837306 */ /* 0x0009e60000201400 */
[----:B---3--:R-:W-:Y:S01]  /*5ea0*/  HMMA.16816.F32.BF16 R16, R32, R76, R16 ;  /* 0x0000004c2010723c */ /* 0x008fe20000041810 */
[----:B------:R-:W-:-:S04]  /*5eb0*/  FMUL.FTZ R132, R12, c[0x0][0x2ec] ;  /* 0x0000bb000c847a20 */ /* 0x000fc80000410000 */
[----:B------:R-:W-:Y:S03]  /*5ec0*/  I2F R130, R130 ;  /* 0x0000008200827306 */ /* 0x000fe60000201400 */
[----:B------:R-:W-:Y:S01]  /*5ed0*/  HMMA.16816.F32.BF16 R8, R24, R74, R8 ;  /* 0x0000004a1808723c */ /* 0x000fe20000041808 */
[----:B----4-:R-:W3:Y:S04]  /*5ee0*/  LDSM.16.M88.4 R72, [R235+0xf000] ;  /* 0x00f00000eb48783b */ /* 0x010ee80000000200 */
[----:B------:R-:W4:Y:S03]  /*5ef0*/  MUFU.TANH R132, R132 ;  /* 0x0000008400847308 */ /* 0x000f260000002400 */
[----:B------:R-:W-:Y:S05]  /*5f00*/  HMMA.16816.F32.BF16 R52, R60, R82, R52 ;  /* 0x000000523c34723c */ /* 0x000fea0000041834 */
[----:B------:R-:W-:Y:S02]  /*5f10*/  I2F R80, R80 ;  /* 0x0000005000507306 */ /* 0x000fe40000201400 */
[----:B------:R-:W-:Y:S01]  /*5f20*/  FMUL.FTZ R82, R13, c[0x0][0x2ec] ;  /* 0x0000bb000d527a20 */ /* 0x000fe20000410000 */
[----:B--2---:R-:W-:Y:S05]  /*5f30*/  HMMA.16816.F32.BF16 R36, R44, R40, R36 ;  /* 0x000000282c24723c */ /* 0x004fea0000041824 */
[----:B------:R-:W-:Y:S02]  /*5f40*/  MUFU.TANH R82, R82 ;  /* 0x0000005200527308 */ /* 0x000fe40000002400 */
[----:B------:R-:W-:Y:S01]  /*5f50*/  FMUL.FTZ R41, R14, c[0x0][0x2ec] ;  /* 0x0000bb000e297a20 */ /* 0x000fe20000410000 */
[----:B-1----:R-:W-:Y:S01]  /*5f60*/  HMMA.16816.F32.BF16 R48, R60, R56, R48 ;  /* 0x000000383c30723c */ /* 0x002fe20000041830 */
[----:B------:R-:W-:-:S02]  /*5f70*/  FMUL.FTZ R40, R15, c[0x0][0x2ec] ;  /* 0x0000bb000f287a20 */ /* 0x000fc40000410000 */
[----:B------:R-:W1:Y:S01]  /*5f80*/  LDSM.16.M88.4 R12, [R239+0x7800] ;  /* 0x00780000ef0c783b */ /* 0x000e620000000200 */
[----:B------:R-:W-:Y:S01]  /*5f90*/  FMUL.FTZ R8, R8, c[0x0][0x2ec] ;  /* 0x0000bb0008087a20 */ /* 0x000fe20000410000 */
[----:B------:R-:W-:Y:S02]  /*5fa0*/  MUFU.TANH R41, R41 ;  /* 0x0000002900297308 */ /* 0x000fe40000002400 */
[----:B------:R-:W-:Y:S01]  /*5fb0*/  FMUL.FTZ R56, R9, c[0x0][0x2ec] ;  /* 0x0000bb0009387a20 */ /* 0x000fe20000410000 */
[----:B------:R-:W-:Y:S01]  /*5fc0*/  HMMA.16816.F32.BF16 R64, R60, R58, R64 ;  /* 0x0000003a3c40723c */ /* 0x000fe20000041840 */
[----:B----4-:R-:W-:-:S04]  /*5fd0*/  FFMA.FTZ R91, R91, -UR4, R132 ;  /* 0x800000045b5b7c23 */ /* 0x010fc80008010084 */
[----:B------:R-:W2:Y:S03]  /*5fe0*/  MUFU.TANH R40, R40 ;  /* 0x0000002800287308 */ /* 0x000ea60000002400 */
[----:B------:R-:W-:Y:S05]  /*5ff0*/  HMMA.16816.F32.BF16 R16, R24, R20, R16 ;  /* 0x000000141810723c */ /* 0x000fea0000041810 */
[----:B------:R-:W4:Y:S02]  /*6000*/  MUFU.TANH R20, R8 ;  /* 0x0000000800147308 */ /* 0x000f240000002400 */
[----:B------:R-:W-:Y:S01]  /*6010*/  FMUL.FTZ R21, R10, c[0x0][0x2ec] ;  /* 0x0000bb000a157a20 */ /* 0x000fe20000410000 */
[----:B------:R-:W-:Y:S01]  /*6020*/  HMMA.16816.F32.BF16 R28, R32, R78, R28 ;  /* 0x0000004e201c723c */ /* 0x000fe2000004181c */
[----:B------:R-:W5:Y:S04]  /*6030*/  LDSM.16.M88.4 R76, [R228+0x7000] ;  /* 0x00700000e44c783b */ /* 0x000f680000000200 */
[----:B------:R-:W1:Y:S01]  /*6040*/  MUFU.TANH R21, R21 ;  /* 0x0000001500157308 */ /* 0x000e620000002400 */
[----:B--2---:R-:W-:-:S02]  /*6050*/  FFMA.FTZ R40, R121, -UR4, R40 ;  /* 0x8000000479287c23 */ /* 0x004fc40008010028 */
[----:B------:R-:W-:Y:S01]  /*6060*/  HMMA.16816.F32.BF16 R52, R44, R42, R52 ;  /* 0x0000002a2c34723c */ /* 0x000fe20000041834 */
[----:B----4-:R-:W-:-:S04]  /*6070*/  FFMA.FTZ R20, R95, -UR4, R20 ;  /* 0x800000045f147c23 */ /* 0x010fc80008010014 */
[----:B------:R-:W-:Y:S02]  /*6080*/  MUFU.TANH R56, R56 ;  /* 0x0000003800387308 */ /* 0x000fe40000002400 */
[----:B------:R-:W-:Y:S01]  /*6090*/  FMUL.FTZ R42, R11, c[0x0][0x2ec] ;  /* 0x0000bb000b2a7a20 */ /* 0x000fe20000410000 */
[----:B---3--:R-:W-:Y:S01]  /*60a0*/  HMMA.16816.F32.BF16 R36, R32, R72, R36 ;  /* 0x000000482024723c */ /* 0x008fe20000041824 */
[----:B------:R-:W2:Y:S01]  /*60b0*/  LDSM.16.M88.4 R8, [R235+0xf800] ;  /* 0x00f80000eb08783b */ /* 0x000ea20000000200 */
[----:B------:R-:W-:Y:S02]  /*60c0*/  FMUL.FTZ R16, R16, c[0x0][0x2ec] ;  /* 0x0000bb0010107a20 */ /* 0x000fe40000410000 */
[----:B------:R-:W-:Y:S01]  /*60d0*/  FMUL.FTZ R17, R17, c[0x0][0x2ec] ;  /* 0x0000bb0011117a20 */ /* 0x000fe20000410000 */
[----:B------:R-:W-:Y:S01]  /*60e0*/  MUFU.TANH R42, R42 ;  /* 0x0000002a002a7308 */ /* 0x000fe20000002400 */
[----:B-1----:R-:W-:Y:S02]  /*60f0*/  FFMA.FTZ R84, R84, -UR4, R21 ;  /* 0x8000000454547c23 */ /* 0x002fe40008010015 */
[----:B------:R-:W-:Y:S01]  /*6100*/  HMMA.16816.F32.BF16 R48, R44, R12, R48 ;  /* 0x0000000c2c30723c */ /* 0x000fe20000041830 */
[----:B------:R-:W-:-:S04]  /*6110*/  FSEL R21, R40, -INF , !P1 ;  /* 0xff80000028157808 */ /* 0x000fc80004800000 */
[----:B------:R-:W1:Y:S02]  /*6120*/  MUFU.TANH R68, R17 ;  /* 0x0000001100447308 */ /* 0x000e640000002400 */
[----:B------:R-:W-:Y:S01]  /*6130*/  FMUL.FTZ R13, R18, c[0x0][0x2ec] ;  /* 0x0000bb00120d7a20 */ /* 0x000fe20000410000 */
[----:B------:R-:W-:Y:S05]  /*6140*/  HMMA.16816.F32.BF16 R64, R44, R14, R64 ;  /* 0x0000000e2c40723c */ /* 0x000fea0000041840 */
[----:B------:R-:W3:Y:S03]  /*6150*/  MUFU.TANH R13, R13 ;  /* 0x0000000d000d7308 */ /* 0x000ee60000002400 */
[----:B------:R-:W-:Y:S05]  /*6160*/  HMMA.16816.F32.BF16 R28, R24, R22, R28 ;  /* 0x00000016181c723c */ /* 0x000fea000004181c */
[----:B------:R4:W2:Y:S02]  /*6170*/  MUFU.TANH R22, R16 ;  /* 0x0000001000167308 */ /* 0x0008a40000002400 */
[----:B------:R-:W-:Y:S01]  /*6180*/  FMUL.FTZ R23, R19, c[0x0][0x2ec] ;  /* 0x0000bb0013177a20 */ /* 0x000fe20000410000 */
[----:B------:R-:W-:Y:S01]  /*6190*/  HMMA.16816.F32.BF16 R52, R32, R74, R52 ;  /* 0x0000004a2034723c */ /* 0x000fe20000041834 */
[----:B-1----:R-:W-:-:S02]  /*61a0*/  FFMA.FTZ R15, R101, -UR4, R68 ;  /* 0x80000004650f7c23 */ /* 0x002fc40008010044 */
[----:B---3--:R-:W-:Y:S02]  /*61b0*/  FFMA.FTZ R14, R122, -UR4, R13 ;  /* 0x800000047a0e7c23 */ /* 0x008fe4000801000d */
[----:B------:R-:W1:Y:S03]  /*61c0*/  MUFU.TANH R23, R23 ;  /* 0x0000001700177308 */ /* 0x000e660000002400 */
[----:B-----5:R-:W-:Y:S01]  /*61d0*/  HMMA.16816.F32.BF16 R36, R24, R76, R36 ;  /* 0x0000004c1824723c */ /* 0x020fe20000041824 */
[----:B------:R-:W-:Y:S02]  /*61e0*/  FSEL R15, R15, -INF , !P4 ;  /* 0xff8000000f0f7808 */ /* 0x000fe40006000000 */
[----:B------:R-:W-:Y:S01]  /*61f0*/  FSEL R14, R14, -INF , !P5 ;  /* 0xff8000000e0e7808 */ /* 0x000fe20006800000 */
[----:B----4-:R-:W3:Y:S01]  /*6200*/  LDSM.16.M88.4 R16, [R228+0x7800] ;  /* 0x00780000e410783b */ /* 0x010ee20000000200 */
[----:B--2---:R-:W-:-:S03]  /*6210*/  FFMA.FTZ R22, R99, -UR4, R22 ;  /* 0x8000000463167c23 */ /* 0x004fc60008010016 */
[C---:B------:R-:W-:Y:S01]  /*6220*/  HMMA.16816.F32.BF16 R48, R32.reuse, R8, R48 ;  /* 0x000000082030723c */ /* 0x040fe20000041830 */
[----:B------:R-:W-:Y:S01]  /*6230*/  FMUL.FTZ R12, R28, c[0x0][0x2ec] ;  /* 0x0000bb001c0c7a20 */ /* 0x000fe20000410000 */
[----:B------:R-:W-:Y:S01]  /*6240*/  I2F R81, R81 ;  /* 0x0000005100517306 */ /* 0x000fe20000201400 */
[----:B------:R-:W-:Y:S01]  /*6250*/  FMUL.FTZ R28, R29, c[0x0][0x2ec] ;  /* 0x0000bb001d1c7a20 */ /* 0x000fe20000410000 */
[----:B------:R-:W-:Y:S01]  /*6260*/  FSEL R13, R22, -INF , !P5 ;  /* 0xff800000160d7808 */ /* 0x000fe20006800000 */
[----:B------:R-:W-:Y:S01]  /*6270*/  FMUL.FTZ R30, R30, c[0x0][0x2ec] ;  /* 0x0000bb001e1e7a20 */ /* 0x000fe20000410000 */
[----:B------:R-:W-:Y:S01]  /*6280*/  ISETP.GE.AND P5, PT, R109, UR9, PT ;  /* 0x000000096d007c0c */ /* 0x000fe2000bfa6270 */
[----:B------:R-:W-:Y:S01]  /*6290*/  FMUL.FTZ R8, R31, c[0x0][0x2ec] ;  /* 0x0000bb001f087a20 */ /* 0x000fe20000410000 */
[----:B------:R-:W-:Y:S01]  /*62a0*/  HMMA.16816.F32.BF16 R64, R32, R10, R64 ;  /* 0x0000000a2040723c */ /* 0x000fe20000041840 */
[----:B-1----:R-:W-:Y:S01]  /*62b0*/  FFMA.FTZ R23, R124, -UR4, R23 ;  /* 0x800000047c177c23 */ /* 0x002fe20008010017 */
[----:B------:R-:W1:Y:S01]  /*62c0*/  MUFU.TANH R28, R28 ;  /* 0x0000001c001c7308 */ /* 0x000e620000002400 */
[----:B------:R-:W-:-:S05]  /*62d0*/  DEPBAR.LE SB0, 0x0 ;  /* 0x000080000000791a */ /* 0x000fca0000000000 */
[----:B------:R-:W-:Y:S01]  /*62e0*/  HMMA.16816.F32.BF16 R52, R24, R78, R52 ;  /* 0x0000004e1834723c */ /* 0x000fe20000041834 */
[----:B------:R-:W-:Y:S01]  /*62f0*/  FMUL.FTZ R31, R38, c[0x0][0x2ec] ;  /* 0x0000bb00261f7a20 */ /* 0x000fe20000410000 */
[----:B------:R-:W2:Y:S01]  /*6300*/  MUFU.TANH R30, R30 ;  /* 0x0000001e001e7308 */ /* 0x000ea20000002400 */
[----:B------:R-:W-:Y:S02]  /*6310*/  FMUL.FTZ R29, R37, c[0x0][0x2ec] ;  /* 0x0000bb00251d7a20 */ /* 0x000fe40000410000 */
[----:B------:R-:W-:Y:S02]  /*6320*/  FMUL.FTZ R38, R39, c[0x0][0x2ec] ;  /* 0x0000bb0027267a20 */ /* 0x000fe40000410000 */
[----:B------:R-:W-:-:S03]  /*6330*/  FMUL.FTZ R36, R36, c[0x0][0x2ec] ;  /* 0x0000bb0024247a20 */ /* 0x000fc60000410000 */
[----:B------:R-:W4:Y:S01]  /*6340*/  MUFU.TANH R29, R29 ;  /* 0x0000001d001d7308 */ /* 0x000f220000002400 */
[----:B-1----:R-:W-:-:S07]  /*6350*/  FFMA.FTZ R11, R105, -UR4, R28 ;  /* 0x80000004690b7c23 */ /* 0x002fce000801001c */
[----:B------:R-:W1:Y:S01]  /*6360*/  MUFU.TANH R38, R38 ;  /* 0x0000002600267308 */ /* 0x000e620000002400 */
[----:B--2---:R-:W-:Y:S01]  /*6370*/  FFMA.FTZ R10, R123, -UR4, R30 ;  /* 0x800000047b0a7c23 */ /* 0x004fe2000801001e */
[C---:B---3--:R-:W-:Y:S04]  /*6380*/  HMMA.16816.F32.BF16 R48, R24.reuse, R16, R48 ;  /* 0x000000101830723c */ /* 0x048fe80000041830 */
[----:B------:R-:W-:Y:S01]  /*6390*/  FMUL.FTZ R33, R53, c[0x0][0x2ec] ;  /* 0x0000bb0035217a20 */ /* 0x000fe20000410000 */
[----:B------:R-:W-:Y:S01]  /*63a0*/  FSEL R10, R10, -INF , !P3 ;  /* 0xff8000000a0a7808 */ /* 0x000fe20005800000 */
[----:B------:R-:W-:Y:S01]  /*63b0*/  FMUL.FTZ R35, R54, c[0x0][0x2ec] ;  /* 0x0000bb0036237a20 */ /* 0x000fe20000410000 */
[----:B------:R-:W2:Y:S01]  /*63c0*/  MUFU.TANH R12, R12 ;  /* 0x0000000c000c7308 */ /* 0x000ea20000002400 */
[----:B------:R-:W-:Y:S01]  /*63d0*/  FMUL.FTZ R32, R55, c[0x0][0x2ec] ;  /* 0x0000bb0037207a20 */ /* 0x000fe20000410000 */
[----:B------:R-:W-:Y:S01]  /*63e0*/  HMMA.16816.F32.BF16 R64, R24, R18, R64 ;  /* 0x000000121840723c */ /* 0x000fe20000041840 */
[----:B------:R-:W-:-:S02]  /*63f0*/  FFMA.FTZ R16, R120, -UR4, R41 ;  /* 0x8000000478107c23 */ /* 0x000fc40008010029 */
[----:B------:R-:W-:-:S03]  /*6400*/  FMUL.FTZ R17, R52, c[0x0][0x2ec] ;  /* 0x0000bb0034117a20 */ /* 0x000fc60000410000 */
[----:B------:R-:W3:Y:S01]  /*6410*/  MUFU.TANH R8, R8 ;  /* 0x0000000800087308 */ /* 0x000ee20000002400 */
[----:B----4-:R-:W-:Y:S01]  /*6420*/  FFMA.FTZ R29, R108, -UR4, R29 ;  /* 0x800000046c1d7c23 */ /* 0x010fe2000801001d */
[----:B------:R-:W-:Y:S01]  /*6430*/  FSEL R25, R20, -INF , !P0 ;  /* 0xff80000014197808 */ /* 0x000fe20004000000 */
[----:B-1----:R-:W-:Y:S01]  /*6440*/  FFMA.FTZ R38, R127, -UR4, R38 ;  /* 0x800000047f267c23 */ /* 0x002fe20008010026 */
[----:B------:R-:W-:Y:S01]  /*6450*/  FSEL R20, R84, -INF , !P0 ;  /* 0xff80000054147808 */ /* 0x000fe20004000000 */
[----:B------:R-:W-:Y:S01]  /*6460*/  FFMA.FTZ R24, R93, -UR4, R82 ;  /* 0x800000045d187c23 */ /* 0x000fe20008010052 */
[----:B------:R-:W-:Y:S01]  /*6470*/  ISETP.GE.AND P0, PT, R104, UR9, PT ;  /* 0x0000000968007c0c */ /* 0x000fe2000bf06270 */
[----:B------:R-:W-:Y:S01]  /*6480*/  FFMA.FTZ R27, R97, -UR4, R56 ;  /* 0x80000004611b7c23 */ /* 0x000fe20008010038 */
[----:B------:R-:W1:Y:S01]  /*6490*/  MUFU.TANH R36, R36 ;  /* 0x0000002400247308 */ /* 0x000e620000002400 */
[----:B------:R-:W-:Y:S01]  /*64a0*/  FSEL R19, R91, -INF , !P2 ;  /* 0xff8000005b137808 */ /* 0x000fe20005000000 */
[----:B------:R-:W-:Y:S01]  /*64b0*/  FFMA.FTZ R18, R85, -UR4, R42 ;  /* 0x8000000455127c23 */ /* 0x000fe2000801002a */
[----:B------:R-:W-:Y:S01]  /*64c0*/  FSEL R189, R29, -INF , !P0 ;  /* 0xff8000001dbd7808 */ /* 0x000fe20004000000 */
[----:B------:R-:W-:Y:S01]  /*64d0*/  FMUL.FTZ R37, R48, c[0x0][0x2ec] ;  /* 0x0000bb0030257a20 */ /* 0x000fe20000410000 */
[----:B------:R-:W-:Y:S01]  /*64e0*/  FSEL R208, R38, -INF , !P0 ;  /* 0xff80000026d07808 */ /* 0x000fe20004000000 */
[----:B------:R-:W-:Y:S01]  /*64f0*/  FMUL.FTZ R26, R49, c[0x0][0x2ec] ;  /* 0x0000bb00311a7a20 */ /* 0x000fe20000410000 */
[----:B------:R-:W-:Y:S01]  /*6500*/  PLOP3.LUT P0, PT, PT, PT, UP0, 0x80, 0x0 ;  /* 0x000000000000781c */ /* 0x000fe20003f0f008 */
[----:B------:R-:W-:Y:S01]  /*6510*/  FMUL.FTZ R39, R50, c[0x0][0x2ec] ;  /* 0x0000bb0032277a20 */ /* 0x000fe20000410000 */
[----:B------:R-:W4:Y:S01]  /*6520*/  MUFU.TANH R31, R31 ;  /* 0x0000001f001f7308 */ /* 0x000f220000002400 */
[----:B------:R-:W-:Y:S01]  /*6530*/  FMUL.FTZ R41, R51, c[0x0][0x2ec] ;  /* 0x0000bb0033297a20 */ /* 0x000fe20000410000 */
[----:B------:R-:W-:Y:S01]  /*6540*/  FSEL R16, R16, -INF , !P2 ;  /* 0xff80000010107808 */ /* 0x000fe20005000000 */
[----:B------:R-:W-:Y:S01]  /*6550*/  FMUL.FTZ R43, R64, c[0x0][0x2ec] ;  /* 0x0000bb00402b7a20 */ /* 0x000fe20000410000 */
[----:B------:R-:W-:Y:S01]  /*6560*/  FSEL R24, R24, -INF , !P1 ;  /* 0xff80000018187808 */ /* 0x000fe20004800000 */
[----:B------:R-:W-:Y:S01]  /*6570*/  FMUL.FTZ R22, R65, c[0x0][0x2ec] ;  /* 0x0000bb0041167a20 */ /* 0x000fe20000410000 */
[----:B------:R-:W-:Y:S01]  /*6580*/  ISETP.GE.AND P2, PT, R100, UR9, PT ;  /* 0x0000000964007c0c */ /* 0x000fe2000bf46270 */
[----:B------:R-:W-:Y:S01]  /*6590*/  FMUL.FTZ R28, R66, c[0x0][0x2ec] ;  /* 0x0000bb00421c7a20 */ /* 0x000fe20000410000 */
[----:B------:R-:W5:Y:S01]  /*65a0*/  MUFU.TANH R17, R17 ;  /* 0x0000001100117308 */ /* 0x000f620000002400 */
[----:B------:R-:W-:Y:S01]  /*65b0*/  FMUL.FTZ R30, R67, c[0x0][0x2ec] ;  /* 0x0000bb00431e7a20 */ /* 0x000fe20000410000 */
[----:B------:R-:W-:Y:S01]  /*65c0*/  ISETP.GE.AND P1, PT, R102, UR9, PT ;  /* 0x0000000966007c0c */ /* 0x000fe2000bf26270 */
[----:B--2---:R-:W-:Y:S01]  /*65d0*/  FFMA.FTZ R9, R103, -UR4, R12 ;  /* 0x8000000467097c23 */ /* 0x004fe2000801000c */
[----:B------:R-:W-:Y:S01]  /*65e0*/  FSEL R27, R27, -INF , !P6 ;  /* 0xff8000001b1b7808 */ /* 0x000fe20007000000 */
[----:B---3--:R-:W-:Y:S01]  /*65f0*/  FFMA.FTZ R8, R125, -UR4, R8 ;  /* 0x800000047d087c23 */ /* 0x008fe20008010008 */
[----:B------:R-:W-:Y:S01]  /*6600*/  FSEL R18, R18, -INF , !P6 ;  /* 0xff80000012127808 */ /* 0x000fe20007000000 */
[----:B-1----:R-:W-:Y:S01]  /*6610*/  FFMA.FTZ R36, R107, -UR4, R36 ;  /* 0x800000046b247c23 */ /* 0x002fe20008010024 */
[----:B------:R-:W1:Y:S01]  /*6620*/  MUFU.TANH R33, R33 ;  /* 0x0000002100217308 */ /* 0x000e620000002400 */
[----:B----4-:R-:W-:Y:S01]  /*6630*/  FFMA.FTZ R31, R126, -UR4, R31 ;  /* 0x800000047e1f7c23 */ /* 0x010fe2000801001f */
[----:B------:R-:W-:-:S02]  /*6640*/  FSEL R12, R23, -INF , !P4 ;  /* 0xff800000170c7808 */ /* 0x000fc40006000000 */
[----:B------:R-:W-:Y:S02]  /*6650*/  FSEL R9, R9, -INF , !P3 ;  /* 0xff80000009097808 */ /* 0x000fe40005800000 */
[----:B------:R-:W-:Y:S02]  /*6660*/  FSEL R11, R11, -INF , !P2 ;  /* 0xff8000000b0b7808 */ /* 0x000fe40005000000 */
[----:B------:R-:W2:Y:S01]  /*6670*/  MUFU.TANH R35, R35 ;  /* 0x0000002300237308 */ /* 0x000ea20000002400 */
[----:B------:R-:W-:Y:S01]  /*6680*/  FSEL R8, R8, -INF , !P2 ;  /* 0xff80000008087808 */ /* 0x000fe20005000000 */
[----:B-----5:R-:W-:Y:S01]  /*6690*/  FFMA.FTZ R17, R110, -UR4, R17 ;  /* 0x800000046e117c23 */ /* 0x020fe20008010011 */
[----:B------:R-:W-:Y:S02]  /*66a0*/  FSEL R197, R36, -INF , !P1 ;  /* 0xff80000024c57808 */ /* 0x000fe40004800000 */
[----:B------:R-:W-:Y:S02]  /*66b0*/  FSEL R190, R31, -INF , !P1 ;  /* 0xff8000001fbe7808 */ /* 0x000fe40004800000 */
[----:B------:R-:W-:Y:S01]  /*66c0*/  ISETP.GE.AND P6, PT, R106, UR9, PT ;  /* 0x000000096a007c0c */ /* 0x000fe2000bfc6270 */
[----:B------:R-:W3:Y:S01]  /*66d0*/  MUFU.TANH R32, R32 ;  /* 0x0000002000207308 */ /* 0x000ee20000002400 */
[----:B-1----:R-:W-:Y:S01]  /*66e0*/  FFMA.FTZ R33, R112, -UR4, R33 ;  /* 0x8000000470217c23 */ /* 0x002fe20008010021 */
[----:B------:R-:W-:-:S02]  /*66f0*/  ISETP.GE.AND P4, PT, R111, UR9, PT ;  /* 0x000000096f007c0c */ /* 0x000fc4000bf86270 */
[----:B------:R-:W-:Y:S02]  /*6700*/  ISETP.GE.AND P3, PT, R113, UR9, PT ;  /* 0x0000000971007c0c */ /* 0x000fe4000bf66270 */
[----:B------:R-:W-:Y:S02]  /*6710*/  ISETP.GE.AND P2, PT, R115, UR9, PT ;  /* 0x0000000973007c0c */ /* 0x000fe4000bf46270 */
[----:B------:R-:W1:Y:S01]  /*6720*/  MUFU.TANH R37, R37 ;  /* 0x0000002500257308 */ /* 0x000e620000002400 */
[----:B--2---:R-:W-:Y:S01]  /*6730*/  FFMA.FTZ R35, R128, -UR4, R35 ;  /* 0x8000000480237c23 */ /* 0x004fe20008010023 */
[----:B------:R-:W-:Y:S02]  /*6740*/  ISETP.GE.AND P1, PT, R116, UR9, PT ;  /* 0x0000000974007c0c */ /* 0x000fe4000bf26270 */
[----:B------:R-:W-:Y:S02]  /*6750*/  FSEL R193, R17, -INF , !P6 ;  /* 0xff80000011c17808 */ /* 0x000fe40007000000 */
[----:B------:R-:W-:-:S02]  /*6760*/  FSEL R196, R35, -INF , !P6 ;  /* 0xff80000023c47808 */ /* 0x000fc40007000000 */
[----:B------:R-:W2:Y:S01]  /*6770*/  MUFU.TANH R26, R26 ;  /* 0x0000001a001a7308 */ /* 0x000ea20000002400 */
[----:B---3--:R-:W-:Y:S01]  /*6780*/  FFMA.FTZ R32, R129, -UR4, R32 ;  /* 0x8000000481207c23 */ /* 0x008fe20008010020 */
[----:B------:R-:W-:-:S04]  /*6790*/  FSEL R191, R33, -INF , !P5 ;  /* 0xff80000021bf7808 */ /* 0x000fc80006800000 */
        /* <DEDUP_REMOVED lines=18> */
[----:B------:R-:W-:Y:S01]  /*68c0*/  FSEL R199, R119, -INF , !P1 ;  /* 0xff80000077c77808 */ /* 0x000fe20004800000 */
[----:B-1----:R-:W-:-:S05]  /*68d0*/  FFMA.FTZ R28, R81, -UR4, R28 ;  /* 0x80000004511c7c23 */ /* 0x002fca000801001c */
[----:B------:R-:W-:Y:S01]  /*68e0*/  FSEL R198, R28, -INF , !P2 ;  /* 0xff8000001cc67808 */ /* 0x000fe20005000000 */
[----:B--2---:R-:W-:-:S05]  /*68f0*/  FFMA.FTZ R131, R131, -UR4, R30 ;  /* 0x8000000483837c23 */ /* 0x004fca000801001e */
        /* <DEDUP_REMOVED lines=78> */
.L_x_5274:
[----:B------:R-:W-:-:S04]  /*6de0*/  ULEA UR24, -UR24, URZ, 0x6 ;  /* 0x0000003f18187291 */ /* 0x000fc8000f8e313f */
[----:B------:R-:W-:Y:S02]  /*6df0*/  USHF.R.S32.HI UR5, URZ, 0x1f, UR24 ;  /* 0x0000001f3f057899 */ /* 0x000fe40008011418 */
[----:B------:R-:W-:-:S04]  /*6e00*/  MOV R17, UR24 ;  /* 0x0000001800117c02 */ /* 0x000fc80008000f00 */
[----:B------:R-:W-:Y:S02]  /*6e10*/  MOV R22, UR5 ;  /* 0x0000000500167c02 */ /* 0x000fe40008000f00 */
.L_x_5275:
        /* <DEDUP_REMOVED lines=156> */
.L_x_5277:
[----:B------:R-:W-:Y:S05]  /*77e0*/  BSYNC B0 ;  /* 0x0000000000007941 */ /* 0x000fea0003800000 */
.L_x_5276:
[----:B------:R-:W0:Y:S01]  /*77f0*/  LDGDEPBAR ;  /* 0x00000000000079af */ /* 0x000e220000000000 */
[----:B------:R-:W-:-:S04]  /*7800*/  IADD3 R166, P1, R17, R166, RZ ;  /* 0x000000a611a67210 */ /* 0x000fc80007f3e0ff */
[----:B------:R-:W-:Y:S02]  /*7810*/  IADD3.X R167, R22, R167, RZ, P1, !PT ;  /* 0x000000a716a77210 */ /* 0x000fe40000ffe4ff */
.L_x_5273:
        /* <DEDUP_REMOVED lines=36> */
[----:B------:R-:W-:Y:S04]  /*7a60*/  LDSM.16.MT88.4 R148, [R234+0x10000] ;  /* 0x01000000ea94783b */ /* 0x000fe80000004200 */
[----:B------:R-:W-:Y:S04]  /*7a70*/  LDSM.16.MT88.4 R140, [R233+0x10000] ;  /* 0x01000000e98c783b */ /* 0x000fe80000004200 */
[----:B------:R-:W-:Y:S04]  /*7a80*/  LDSM.16.MT88.4 R132, [R232+0x10000] ;  /* 0x01000000e884783b */ /* 0x000fe80000004200 */
[----:B------:R-:W-:Y:S01]  /*7a90*/  LDSM.16.MT88.4 R156, [R236+0x10000] ;  /* 0x01000000ec9c783b */ /* 0x000fe20000004200 */
[----:B---3--:R-:W-:-:S03]  /*7aa0*/  FMNMX.FTZ R17, R6, R17, !PT ;  /* 0x0000001106117209 */ /* 0x008fc60007810000 */
[----:B-1----:R-:W-:Y:S01]  /*7ab0*/  LDSM.16.MT88.4 R40, [R236+0x12000] ;  /* 0x01200000ec28783b */ /* 0x002fe20000004200 */
        /* <DEDUP_REMOVED lines=45> */
[----:B------:R-:W-:Y:S01]  /*7d90*/  FFMA.FTZ R0, R8, c[0x0][0x23c], -R195 ;  /* 0x00008f0008007a23 */ /* 0x000fe200000108c3 */
[----:B------:R-:W1:Y:S01]  /*7da0*/  LDSM.16.MT88.4 R12, [R233+0x10800] ;  /* 0x01080000e90c783b */ /* 0x000e620000004200 */
[--C-:B------:R-:W-:Y:S01]  /*7db0*/  FFMA.FTZ R186, R197, c[0x0][0x23c], -R204.reuse ;  /* 0x00008f00c5ba7a23 */ /* 0x100fe200000108cc */
[----:B------:R-:W3:Y:S01]  /*7dc0*/  MUFU.EX2 R177, R177 ;  /* 0x000000b100b17308 */ /* 0x000ee20000000800 */
        /* <DEDUP_REMOVED lines=128> */
[C---:B----4-:R-:W-:Y:S08]  /*85d0*/  HMMA.16816.F32.BF16 R116, R4.reuse, R12, R116 ;  /* 0x0000000c0474723c */ /* 0x050ff00000041874 */
        /* <DEDUP_REMOVED lines=41> */
[C---:B-1----:R-:W-:Y:S08]  /*8870*/  HMMA.16816.F32.BF16 R160, R4.reuse, R24, R160 ;  /* 0x0000001804a0723c */ /* 0x042ff000000418a0 */
[C---:B---3--:R-:W-:Y:S08]  /*8880*/  HMMA.16816.F32.BF16 R52, R4.reuse, R12, R52 ;  /* 0x0000000c0434723c */ /* 0x048ff00000041834 */
[C---:B------:R-:W-:Y:S01]  /*8890*/  HMMA.16816.F32.BF16 R56, R4.reuse, R14, R56 ;  /* 0x0000000e0438723c */ /* 0x040fe20000041838 */
[----:B------:R-:W1:Y:S07]  /*88a0*/  LDSM.16.MT88.4 R12, [R236+0x17000] ;  /* 0x01700000ec0c783b */ /* 0x000e6e0000004200 */
[C---:B--2---:R-:W-:Y:S08]  /*88b0*/  HMMA.16816.F32.BF16 R76, R4.reuse, R8, R76 ;  /* 0x00000008044c723c */ /* 0x044ff0000004184c */
        /* <DEDUP_REMOVED lines=132> */
.L_x_5282:
        /* <DEDUP_REMOVED lines=78> */
.L_x_5279:
[C---:B------:R-:W-:Y:S01]  /*95e0*/  ISETP.GE.AND P6, PT, R244.reuse, c[0x0][0x220], PT ;  /* 0x00008800f4007a0c */ /* 0x040fe20003fc6270 */
[----:B------:R-:W-:Y:S01]  /*95f0*/  UISETP.GT.AND UP2, UPT, UR27, UR20, UPT ;  /* 0x000000141b00728c */ /* 0x000fe2000bf44270 */
[----:B------:R-:W-:Y:S02]  /*9600*/  IADD3 R2, R244, 0x40, RZ ;  /* 0x00000040f4027810 */ /* 0x000fe40007ffe0ff */
[----:B------:R-:W-:Y:S02]  /*9610*/  IADD3 R9, P1, R165, UR22, RZ ;  /* 0x00000016a5097c10 */ /* 0x000fe4000ff3e0ff */
[----:B------:R-:W-:Y:S02]  /*9620*/  ISETP.GE.AND P5, PT, R2, c[0x0][0x220], PT ;  /* 0x0000880002007a0c */ /* 0x000fe40003fa6270 */
[----:B------:R-:W-:Y:S02]  /*9630*/  IADD3 R2, R244, 0xc0, RZ ;  /* 0x000000c0f4027810 */ /* 0x000fe40007ffe0ff */
[----:B------:R-:W-:Y:S02]  /*9640*/  IADD3.X R166, R3, UR21, RZ, P1, !PT ;  /* 0x0000001503a67c10 */ /* 0x000fe40008ffe4ff */
[----:B------:R-:W-:Y:S01]  /*9650*/  ISETP.GE.AND P3, PT, R2, c[0x0][0x220], PT ;  /* 0x0000880002007a0c */ /* 0x000fe20003f66270 */
[----:B------:R-:W-:Y:S01]  /*9660*/  @P6 STS.128 [R243+0x10000], RZ ;  /* 0x010000fff3006388 */ /* 0x000fe20000000c00 */
[C---:B------:R-:W-:Y:S02]  /*9670*/  LEA R2, P0, R165.reuse, R194, 0x1 ;  /* 0x000000c2a5027211 */ /* 0x040fe400078008ff */
[----:B------:R-:W-:Y:S02]  /*9680*/  IADD3 R164, R244, 0x80, RZ ;  /* 0x00000080f4a47810 */ /* 0x000fe40007ffe0ff */
[----:B------:R-:W-:Y:S02]  /*9690*/  LEA.HI.X R3, R165, R252, R3, 0x1, P0 ;  /* 0x000000fca5037211 */ /* 0x000fe400000f0c03 */
[----:B------:R-:W-:Y:S02]  /*96a0*/  ISETP.GE.AND P4, PT, R164, c[0x0][0x220], PT ;  /* 0x00008800a4007a0c */ /* 0x000fe40003f86270 */
[CC--:B------:R-:W-:Y:S01]  /*96b0*/  @!P6 LEA R26, P1, R9.reuse, R194.reuse, 0x1 ;  /* 0x000000c2091ae211 */ /* 0x0c0fe200078208ff */
[----:B------:R-:W-:Y:S01]  /*96c0*/  @!PT LDS RZ, [RZ] ;  /* 0x00000000fffff984 */ /* 0x000fe20000000800 */
[----:B------:R-:W-:Y:S01]  /*96d0*/  @!PT LDS RZ, [RZ] ;  /* 0x00000000fffff984 */ /* 0x000fe20000000800 */
[----:B------:R-:W-:Y:S01]  /*96e0*/  @!PT LDS RZ, [RZ] ;  /* 0x00000000fffff984 */ /* 0x000fe20000000800 */
[----:B------:R1:W-:Y:S01]  /*96f0*/  @!P6 LDGSTS.E.BYPASS.LTC128B.128 [R243+0x10000], [R2.64] ;  /* 0x1000000002f3efae */ /* 0x0003e2000b901d60 */
[C---:B------:R-:W-:Y:S02]  /*9700*/  @!P5 LEA R18, P0, R9.reuse, R194, 0x1 ;  /* 0x000000c20912d211 */ /* 0x040fe400078008ff */
[CCC-:B------:R-:W-:Y:S02]  /*9710*/  @!P6 LEA.HI.X R27, R9.reuse, R252.reuse, R166.reuse, 0x1, P1 ;  /* 0x000000fc091be211 */ /* 0x1c0fe400008f0ca6 */
[----:B------:R-:W-:Y:S01]  /*9720*/  @P5 STS.128 [R243+0x12000], RZ ;  /* 0x012000fff3005388 */ /* 0x000fe20000000c00 */
[C-C-:B------:R-:W-:Y:S02]  /*9730*/  @!P5 LEA.HI.X R19, R9.reuse, R252, R166.reuse, 0x1, P0 ;  /* 0x000000fc0913d211 */ /* 0x140fe400000f0ca6 */
        /* <DEDUP_REMOVED lines=31> */
[----:B------:R2:W-:Y:S01]  /*9930*/  @!P6 LDGSTS.E.BYPASS.LTC128B.128 [R243+0x10800], [R26.64] ;  /* 0x108000001af3efae */ /* 0x0005e2000b901d60 */
[C---:B------:R-:W-:Y:S02]  /*9940*/  @!P3 LEA.HI.X R31, R164.reuse, R252, R165, 0x1, P0 ;  /* 0x000000fca41fb211 */ /* 0x040fe400000f0ca5 */
[----:B------:R-:W-:Y:S02]  /*9950*/  IADD3 R166, P2, R164, UR22, RZ ;  /* 0x00000016a4a67c10 */ /* 0x000fe4000ff5e0ff */
[----:B------:R-:W-:Y:S02]  /*9960*/  @P5 STS.128 [R243+0x12800], RZ ;  /* 0x012800fff3005388 */ /* 0x000fe40000000c00 */
[CC--:B------:R-:W-:Y:S02]  /*9970*/  @!P6 LEA R210, P0, R166.reuse, R194.reuse, 0x1 ;  /* 0x000000c2a6d2e211 */ /* 0x0c0fe400078008ff */
[----:B------:R-:W-:Y:S01]  /*9980*/  IADD3.X R165, R165, UR21, RZ, P2, !PT ;  /* 0x00000015a5a57c10 */ /* 0x000fe200097fe4ff */
[----:B------:R-:W-:Y:S01]  /*9990*/  @!PT LDS RZ, [RZ] ;  /* 0x00000000fffff984 */ /* 0x000fe20000000800 */
[----:B------:R-:W-:Y:S01]  /*99a0*/  @!PT LDS RZ, [RZ] ;  /* 0x00000000fffff984 */ /* 0x000fe20000000800 */
[----:B------:R-:W-:Y:S01]  /*99b0*/  @!PT LDS RZ, [RZ] ;  /* 0x00000000fffff984 */ /* 0x000fe20000000800 */
[----:B------:R3:W-:Y:S01]  /*99c0*/  @!P5 LDGSTS.E.BYPASS.LTC128B.128 [R243+0x12800], [R18.64+0x80] ;  /* 0x1280008012f3dfae */ /* 0x0007e2000b901d60 */
[C---:B------:R-:W-:Y:S02]  /*99d0*/  @!P5 LEA R206, P2, R166.reuse, R194, 0x1 ;  /* 0x000000c2a6ced211 */ /* 0x040fe400078408ff */
[CCC-:B------:R-:W-:Y:S02]  /*99e0*/  @!P6 LEA.HI.X R211, R166.reuse, R252.reuse, R165.reuse, 0x1, P0 ;  /* 0x000000fca6d3e211 */ /* 0x1c0fe400000f0ca5 */
[----:B------:R-:W-:Y:S01]  /*99f0*/  @P4 STS.128 [R243+0x14800], RZ ;  /* 0x014800fff3004388 */ /* 0x000fe20000000c00 */
[C-C-:B------:R-:W-:Y:S02]  /*9a00*/  @!P5 LEA.HI.X R207, R166.reuse, R252, R165.reuse, 0x1, P2 ;  /* 0x000000fca6cfd211 */ /* 0x140fe400010f0ca5 */
        /* <DEDUP_REMOVED lines=289> */
[----:B------:R5:W2:Y:S02]  /*ac20*/  MUFU.TANH R11, R165 ;  /* 0x000000a5000b7308 */ /* 0x000aa40000002400 */
[----:B------:R-:W-:Y:S02]  /*ac30*/  FMUL.FTZ R29, R29, c[0x0][0x2ec] ;  /* 0x0000bb001d1d7a20 */ /* 0x000fe40000410000 */
[----:B-1----:R-:W-:Y:S02]  /*ac40*/  FMUL.FTZ R166, R19, c[0x0][0x2ec] ;  /* 0x0000bb0013a67a20 */ /* 0x002fe40000410000 */
[----:B------:R-:W-:Y:S02]  /*ac50*/  FMUL.FTZ R30, R30, c[0x0][0x2ec] ;  /* 0x0000bb001e1e7a20 */ /* 0x000fe40000410000 */
[----:B------:R-:W-:Y:S02]  /*ac60*/  FMUL.FTZ R31, R31, c[0x0][0x2ec] ;  /* 0x0000bb001f1f7a20 */ /* 0x000fe40000410000 */
[----:B------:R-:W1:Y:S01]  /*ac70*/  MUFU.TANH R200, R199 ;  /* 0x000000c700c87308 */ /* 0x000e620000002400 */
[----:B------:R-:W-:Y:S02]  /*ac80*/  FMUL.FTZ R33, R33, c[0x0][0x2ec] ;  /* 0x0000bb0021217a20 */ /* 0x000fe40000410000 */
[----:B----4-:R-:W-:Y:S02]  /*ac90*/  FMUL.FTZ R252, R18, c[0x0][0x2ec] ;  /* 0x0000bb0012fc7a20 */ /* 0x010fe40000410000 */
[----:B------:R-:W-:Y:S05]  /*aca0*/  FMUL.FTZ R18, R24, c[0x0][0x2ec] ;  /* 0x0000bb0018127a20 */ /* 0x000fea0000410000 */
[----:B------:R4:W1:Y:S01]  /*acb0*/  MUFU.TANH R17, R252 ;  /* 0x000000fc00117308 */ /* 0x0008620000002400 */
[----:B-----5:R-:W-:Y:S09]  /*acc0*/  FMUL.FTZ R165, R20, c[0x0][0x2ec] ;  /* 0x0000bb0014a57a20 */ /* 0x020ff20000410000 */
[----:B------:R5:W1:Y:S10]  /*acd0*/  MUFU.TANH R15, R166 ;  /* 0x000000a6000f7308 */ /* 0x000a740000002400 */
        /* <DEDUP_REMOVED lines=10> */
[----:B-1----:R-:W-:Y:S09]  /*ad80*/  FMUL.FTZ R166, R34, c[0x0][0x2ec] ;  /* 0x0000bb0022a67a20 */ /* 0x002ff20000410000 */
[----:B------:R-:W1:Y:S01]  /*ad90*/  MUFU.TANH R164, R164 ;  /* 0x000000a400a47308 */ /* 0x000e620000002400 */
[----:B----4-:R-:W-:Y:S09]  /*ada0*/  FMUL.FTZ R165, R35, c[0x0][0x2ec] ;  /* 0x0000bb0023a57a20 */ /* 0x010ff20000410000 */
[----:B------:R-:W4:Y:S01]  /*adb0*/  MUFU.TANH R203, R203 ;  /* 0x000000cb00cb7308 */ /* 0x000f220000002400 */
[----:B-----5:R-:W-:Y:S09]  /*adc0*/  IMAD.MOV.U32 R252, RZ, RZ, R3 ;  /* 0x000000fffffc7224 */ /* 0x020ff200078e0003 */
[----:B------:R-:W1:Y:S10]  /*add0*/  MUFU.TANH R9, R9 ;  /* 0x0000000900097308 */ /* 0x000e740000002400 */
[----:B------:R-:W1:Y:S10]  /*ade0*/  MUFU.TANH R207, R207 ;  /* 0x000000cf00cf7308 */ /* 0x000e740000002400 */
        /* <DEDUP_REMOVED lines=12> */
[----:B------:R-:W1:Y:S01]  /*aeb0*/  MUFU.TANH R165, R165 ;  /* 0x000000a500a57308 */ /* 0x000e620000002400 */
[----:B------:R-:W-:-:S05]  /*aec0*/  @!P0 BRA `(.L_x_5280) ;  /* 0x00000c1000008947 */ /* 0x000fca0003800000 */
[----:B--234-:R-:W-:Y:S01]  /*aed0*/  ULDC.64 UR10, c[0x0][0x198] ;  /* 0x00006600000a7ab9 */ /* 0x01cfe20000000a00 */
        /* <DEDUP_REMOVED lines=16> */
[----:B--2---:R-:W-:Y:S04]  /*afe0*/  UIMAD.WIDE.U32 UR38, UR15, UR35, URZ ;  /* 0x000000230f2672a5 */ /* 0x004fe8000f8e003f */
[----:B------:R-:W-:Y:S02]  /*aff0*/  UIADD3 UR34, -UR39, URZ, URZ ;  /* 0x0000003f27227290 */ /* 0x000fe4000fffe13f */
[----:B---3--:R-:W-:Y:S02]  /*b000*/  UIMAD.WIDE.U32 UR40, UR15, UR28, URZ ;  /* 0x0000001c0f2872a5 */ /* 0x008fe4000f8e003f */
        /* <DEDUP_REMOVED lines=27> */
[----:B-1----:R-:W-:Y:S04]  /*b1c0*/  LEA R18, P1, R4, UR30, 0x2 ;  /* 0x0000001e04127c11 */ /* 0x002fe8000f8210ff */
[----:B------:R-:W-:Y:S01]  /*b1d0*/  LEA.HI.X.SX32 R19, R3, UR31, 0x2, P1 ;  /* 0x0000001f03137c11 */ /* 0x000fe200088f16ff */
[----:B------:R-:W1:Y:S08]  /*b1e0*/  R2UR UR34, R18 ;  /* 0x00000000122273c2 */ /* 0x000e7000000e0000 */
[----:B------:R-:W3:Y:S08]  /*b1f0*/  R2UR UR11, R7 ;  /* 0x00000000070b73c2 */ /* 0x000ef000000e0000 */
[----:B------:R-:W4:Y:S01]  /*b200*/  R2UR UR35, R19 ;  /* 0x00000000132373c2 */ /* 0x000f2200000e0000 */
[----:B--2---:R-:W-:Y:S02]  /*b210*/  MOV R20, UR10 ;  /* 0x0000000a00147c02 */ /* 0x004fe40008000f00 */
[----:B-1----:R-:W-:Y:S01]  /*b220*/  MOV R4, UR34 ;  /* 0x0000002200047c02 */ /* 0x002fe20008000f00 */
        /* <DEDUP_REMOVED lines=22> */
.L_x_5281:
        /* <DEDUP_REMOVED lines=13> */
[CCC-:B-1----:R-:W-:Y:S01]  /*b460*/  @!P5 LEA.HI.X R21, R5.reuse, R249.reuse, R4.reuse, 0x1, P0 ;  /* 0x000000f90515d211 */ /* 0x1c2fe200000f0c04 */
        /* <DEDUP_REMOVED lines=103> */
.L_x_5280:
[----:B-1234-:R-:W-:Y:S01]  /*bae0*/  MOV R22, UR27 ;  /* 0x0000001b00167c02 */ /* 0x01efe20008000f00 */
[----:B------:R-:W-:Y:S01]  /*baf0*/  LDSM.16.MT88.4 R28, [R233+0x10000] ;  /* 0x01000000e91c783b */ /* 0x000fe20000004200 */
[----:B------:R-:W-:Y:S02]  /*bb00*/  UISETP.GT.AND UP2, UPT, UR27, UR20, UPT ;  /* 0x000000141b00728c */ /* 0x000fe4000bf44270 */
[----:B------:R-:W-:Y:S01]  /*bb10*/  UIADD3 UR27, UR27, -0x1, URZ ;  /* 0xffffffff1b1b7890 */ /* 0x000fe2000fffe03f */
[----:B------:R-:W-:Y:S01]  /*bb20*/  IMAD R22, R22, -0x40, R247 ;  /* 0xffffffc016167824 */ /* 0x000fe200078e02f7 */
[----:B------:R-:W-:Y:S02]  /*bb30*/  UMOV UR10, UR24 ;  /* 0x00000018000a7c82 */ /* 0x000fe40008000000 */
[----:B------:R-:W-:Y:S02]  /*bb40*/  UMOV UR11, UR23 ;  /* 0x00000017000b7c82 */ /* 0x000fe40008000000 */
[C---:B------:R-:W-:Y:S02]  /*bb50*/  IADD3 R20, R22.reuse, 0x8, RZ ;  /* 0x0000000816147810 */ /* 0x040fe40007ffe0ff */
[----:B------:R-:W-:Y:S02]  /*bb60*/  IADD3 R18, R22, 0x7, RZ ;  /* 0x0000000716127810 */ /* 0x000fe40007ffe0ff */
[----:B------:R-:W-:Y:S02]  /*bb70*/  ISETP.GE.AND P1, PT, R20, RZ, PT ;  /* 0x000000ff1400720c */ /* 0x000fe40003f26270 */
[C---:B------:R-:W-:Y:S02]  /*bb80*/  IADD3 R16, R22.reuse, -0x1, RZ ;  /* 0xffffffff16107810 */ /* 0x040fe40007ffe0ff */
[----:B------:R-:W-:Y:S02]  /*bb90*/  IADD3 R172, R22, -0x9, RZ ;  /* 0xfffffff716ac7810 */ /* 0x000fe40007ffe0ff */
[----:B------:R-:W-:Y:S02]  /*bba0*/  ISETP.GE.AND P0, PT, R16, RZ, PT ;  /* 0x000000ff1000720c */ /* 0x000fe40003f06270 */
[C---:B------:R-:W-:Y:S02]  /*bbb0*/  IADD3 R174, R22.reuse, -0x8, RZ ;  /* 0xfffffff816ae7810 */ /* 0x040fe40007ffe0ff */
[C---:B------:R-:W-:Y:S02]  /*bbc0*/  IADD3 R168, R22.reuse, -0x11, RZ ;  /* 0xffffffef16a87810 */ /* 0x040fe40007ffe0ff */
[C---:B------:R-:W-:Y:S02]  /*bbd0*/  IADD3 R170, R22.reuse, -0x10, RZ ;  /* 0xfffffff016aa7810 */ /* 0x040fe40007ffe0ff */
[----:B------:R-:W-:Y:S02]  /*bbe0*/  @!P1 IADD3 R20, -R22, -0x8, RZ ;  /* 0xfffffff816149810 */ /* 0x000fe40007ffe1ff */
[----:B------:R-:W-:Y:S02]  /*bbf0*/  ISETP.GE.AND P1, PT, R18, RZ, PT ;  /* 0x000000ff1200720c */ /* 0x000fe40003f26270 */
[C---:B------:R-:W-:Y:S02]  /*bc00*/  IADD3 R21, R22.reuse, -0x19, RZ ;  /* 0xffffffe716157810 */ /* 0x040fe40007ffe0ff */
[----:B------:R-:W-:Y:S01]  /*bc10*/  @!P0 IADD3 R16, -R22, 0x1, RZ ;  /* 0x0000000116108810 */ /* 0x000fe20007ffe1ff */
[----:B------:R-:W-:Y:S01]  /*bc20*/  I2F R20, R20 ;  /* 0x0000001400147306 */ /* 0x000fe20000201400 */
[----:B------:R-:W-:Y:S02]  /*bc30*/  ISETP.GE.AND P0, PT, R174, RZ, PT ;  /* 0x000000ffae00720c */ /* 0x000fe40003f06270 */
[C---:B------:R-:W-:Y:S02]  /*bc40*/  IADD3 R23, R22.reuse, -0x18, RZ ;  /* 0xffffffe816177810 */ /* 0x040fe40007ffe0ff */
[----:B------:R-:W-:Y:S02]  /*bc50*/  IABS R25, R22 ;  /* 0x0000001600197213 */ /* 0x000fe40000000000 */
[C---:B------:R-:W-:Y:S02]  /*bc60*/  IADD3 R19, R22.reuse, -0x21, RZ ;  /* 0xffffffdf16137810 */ /* 0x040fe40007ffe0ff */
[----:B------:R-:W-:Y:S01]  /*bc70*/  @!P1 IADD3 R18, -R22, -0x7, RZ ;  /* 0xfffffff916129810 */ /* 0x000fe20007ffe1ff */
[----:B------:R-:W-:Y:S01]  /*bc80*/  I2F R16, R16 ;  /* 0x0000001000107306 */ /* 0x000fe20000201400 */
[----:B------:R-:W-:Y:S02]  /*bc90*/  ISETP.GE.AND P1, PT, R172, RZ, PT ;  /* 0x000000ffac00720c */ /* 0x000fe40003f26270 */
[C---:B------:R-:W-:Y:S02]  /*bca0*/  IADD3 R4, R22.reuse, -0x20, RZ ;  /* 0xffffffe016047810 */ /* 0x040fe40007ffe0ff */
[----:B------:R-:W-:Y:S02]  /*bcb0*/  @!P0 IADD3 R174, -R22, 0x8, RZ ;  /* 0x0000000816ae8810 */ /* 0x000fe40007ffe1ff */
[----:B------:R-:W-:Y:S02]  /*bcc0*/  ISETP.GE.AND P0, PT, R170, RZ, PT ;  /* 0x000000ffaa00720c */ /* 0x000fe40003f06270 */
[C---:B------:R-:W-:Y:S01]  /*bcd0*/  IADD3 R12, R22.reuse, -0x38, RZ ;  /* 0xffffffc8160c7810 */ /* 0x040fe20007ffe0ff */
[----:B------:R-:W-:Y:S01]  /*bce0*/  I2F R25, R25 ;  /* 0x0000001900197306 */ /* 0x000fe20000201400 */
[C---:B------:R-:W-:Y:S02]  /*bcf0*/  IADD3 R7, R22.reuse, -0x28, RZ ;  /* 0xffffffd816077810 */ /* 0x040fe40007ffe0ff */
[C---:B------:R-:W-:Y:S02]  /*bd00*/  IADD3 R5, R22.reuse, -0x29, RZ ;  /* 0xffffffd716057810 */ /* 0x040fe40007ffe0ff */
[----:B------:R-:W-:Y:S02]  /*bd10*/  @!P1 IADD3 R172, -R22, 0x9, RZ ;  /* 0x0000000916ac9810 */ /* 0x000fe40007ffe1ff */
[----:B------:R-:W-:Y:S02]  /*bd20*/  ISETP.GE.AND P1, PT, R168, RZ, PT ;  /* 0x000000ffa800720c */ /* 0x000fe40003f26270 */
[C---:B------:R-:W-:Y:S01]  /*bd30*/  IADD3 R3, R22.reuse, -0x30, RZ ;  /* 0xffffffd016037810 */ /* 0x040fe20007ffe0ff */
[----:B------:R-:W-:Y:S01]  /*bd40*/  I2F R18, R18 ;  /* 0x0000001200127306 */ /* 0x000fe20000201400 */
[C---:B------:R-:W-:Y:S02]  /*bd50*/  @!P0 IADD3 R170, -R22.reuse, 0x10, RZ ;  /* 0x0000001016aa8810 */ /* 0x040fe40007ffe1ff */
[----:B------:R-:W-:Y:S02]  /*bd60*/  ISETP.GE.AND P0, PT, R23, RZ, PT ;  /* 0x000000ff1700720c */ /* 0x000fe40003f06270 */
[----:B------:R-:W-:Y:S02]  /*bd70*/  ISETP.GE.AND P4, PT, R5, RZ, PT ;  /* 0x000000ff0500720c */ /* 0x000fe40003f86270 */
[C---:B------:R-:W-:Y:S02]  /*bd80*/  IADD3 R2, R22.reuse, -0x31, RZ ;  /* 0xffffffcf16027810 */ /* 0x040fe40007ffe0ff */
[----:B------:R-:W-:Y:S01]  /*bd90*/  ISETP.GE.AND P3, PT, R3, RZ, PT ;  /* 0x000000ff0300720c */ /* 0x000fe20003f66270 */
[----:B------:R-:W-:Y:S01]  /*bda0*/  I2F R174, R174 ;  /* 0x000000ae00ae7306 */ /* 0x000fe20000201400 */
[----:B------:R-:W-:Y:S02]  /*bdb0*/  @!P1 IADD3 R168, -R22, 0x11, RZ ;  /* 0x0000001116a89810 */ /* 0x000fe40007ffe1ff */
[----:B------:R-:W-:Y:S02]  /*bdc0*/  ISETP.GE.AND P1, PT, R21, RZ, PT ;  /* 0x000000ff1500720c */ /* 0x000fe40003f26270 */
[----:B------:R-:W-:Y:S02]  /*bdd0*/  ISETP.GE.AND P2, PT, R2, RZ, PT ;  /* 0x000000ff0200720c */ /* 0x000fe40003f46270 */
[----:B------:R-:W-:Y:S02]  /*bde0*/  @!P0 IADD3 R23, -R22, 0x18, RZ ;  /* 0x0000001816178810 */ /* 0x000fe40007ffe1ff */
[----:B------:R-:W-:Y:S01]  /*bdf0*/  ISETP.GE.AND P0, PT, R4, RZ, PT ;  /* 0x000000ff0400720c */ /* 0x000fe20003f06270 */
[----:B------:R-:W-:Y:S01]  /*be00*/  I2F R168, R168 ;  /* 0x000000a800a87306 */ /* 0x000fe20000201400 */
[C---:B------:R-:W-:Y:S02]  /*be10*/  IADD3 R6, R22.reuse, -0x39, RZ ;  /* 0xffffffc716067810 */ /* 0x040fe40007ffe0ff */
[C---:B------:R-:W-:Y:S02]  /*be20*/  @!P4 IADD3 R5, -R22.reuse, 0x29, RZ ;  /* 0x000000291605c810 */ /* 0x040fe40007ffe1ff */
[C---:B------:R-:W-:Y:S02]  /*be30*/  @!P3 IADD3 R3, -R22.reuse, 0x30, RZ ;  /* 0x000000301603b810 */ /* 0x040fe40007ffe1ff */
[C---:B------:R-:W-:Y:S02]  /*be40*/  @!P1 IADD3 R21, -R22.reuse, 0x19, RZ ;  /* 0x0000001916159810 */ /* 0x040fe40007ffe1ff */
[----:B------:R-:W-:Y:S01]  /*be50*/  ISETP.GE.AND P1, PT, R19, RZ, PT ;  /* 0x000000ff1300720c */ /* 0x000fe20003f26270 */
[----:B------:R-:W-:Y:S01]  /*be60*/  I2F R172, R172 ;  /* 0x000000ac00ac7306 */ /* 0x000fe20000201400 */
[C---:B------:R-:W-:Y:S02]  /*be70*/  @!P2 IADD3 R2, -R22.reuse, 0x31, RZ ;  /* 0x000000311602a810 */ /* 0x040fe40007ffe1ff */
[C---:B------:R-:W-:Y:S02]  /*be80*/  @!P0 IADD3 R4, -R22.reuse, 0x20, RZ ;  /* 0x0000002016048810 */ /* 0x040fe40007ffe1ff */
[----:B------:R-:W-:Y:S05]  /*be90*/  ISETP.GE.AND P0, PT, R7, RZ, PT ;  /* 0x000000ff0700720c */ /* 0x000fea0003f06270 */
[----:B------:R-:W-:Y:S02]  /*bea0*/  I2F R170, R170 ;  /* 0x000000aa00aa7306 */ /* 0x000fe40000201400 */
[----:B------:R-:W-:Y:S02]  /*beb0*/  @!P1 IADD3 R19, -R22, 0x21, RZ ;  /* 0x0000002116139810 */ /* 0x000fe40007ffe1ff */
[----:B------:R-:W-:Y:S04]  /*bec0*/  ISETP.GE.AND P1, PT, R12, RZ, PT ;  /* 0x000000ff0c00720c */ /* 0x000fe80003f26270 */
[----:B------:R-:W-:Y:S02]  /*bed0*/  @!P0 IADD3 R7, -R22, 0x28, RZ ;  /* 0x0000002816078810 */ /* 0x000fe40007ffe1ff */
[----:B------:R-:W-:Y:S01]  /*bee0*/  I2F R23, R23 ;  /* 0x0000001700177306 */ /* 0x000fe20000201400 */
[----:B------:R-:W-:Y:S06]  /*bef0*/  ISETP.GE.AND P0, PT, R6, RZ, PT ;  /* 0x000000ff0600720c */ /* 0x000fec0003f06270 */
[C---:B------:R-:W-:Y:S03]  /*bf00*/  @!P1 IADD3 R12, -R22.reuse, 0x38, RZ ;  /* 0x00000038160c9810 */ /* 0x040fe60007ffe1ff */
[----:B------:R-:W-:Y:S04]  /*bf10*/  I2F R21, R21 ;  /* 0x0000001500157306 */ /* 0x000fe80000201400 */
[----:B------:R-:W-:Y:S06]  /*bf20*/  @!P0 IADD3 R6, -R22, 0x39, RZ ;  /* 0x0000003916068810 */ /* 0x000fec0007ffe1ff */
        /* <DEDUP_REMOVED lines=16> */
[----:B------:R1:W2:Y:S01]  /*c030*/  I2F R13, R12 ;  /* 0x0000000c000d7306 */ /* 0x0002a20000201400 */
        /* <DEDUP_REMOVED lines=26> */
[----:B-1----:R-:W-:Y:S01]  /*c1e0*/  FMNMX.FTZ R12, R196, R27, !PT ;  /* 0x0000001bc40c7209 */ /* 0x002fe20007810000 */
        /* <DEDUP_REMOVED lines=16> */
[----:B--2---:R-:W-:Y:S01]  /*c2f0*/  FFMA.FTZ R186, R13, -UR4, R186 ;  /* 0x800000040dba7c23 */ /* 0x004fe200080100ba */
        /* <DEDUP_REMOVED lines=9> */
[----:B------:R-:W-:Y:S02]  /*c390*/  FMNMX.FTZ R2, R166, R3, !PT ;  /* 0x00000003a6027209 */ /* 0x000fe40007810000 */
[----:B------:R-:W-:Y:S02]  /*c3a0*/  FMNMX.FTZ R5, R179, R4, !PT ;  /* 0x00000004b3057209 */ /* 0x000fe40007810000 */
[----:B------:R-:W-:Y:S03]  /*c3b0*/  FMNMX.FTZ R7, R165, R2, !PT ;  /* 0x00000002a5077209 */ /* 0x000fe60007810000 */
[----:B------:R-:W1:Y:S08]  /*c3c0*/  SHFL.BFLY PT, R6, R5, 0x2, 0x1f ;  /* 0x0c401f0005067f89 */ /* 0x000e7000000e0000 */
[----:B------:R-:W2:Y:S01]  /*c3d0*/  SHFL.BFLY PT, R2, R7, 0x2, 0x1f ;  /* 0x0c401f0007027f89 */ /* 0x000ea200000e0000 */
[----:B-1----:R-:W-:Y:S07]  /*c3e0*/  FMNMX.FTZ R13, R5, R6, !PT ;  /* 0x00000006050d7209 */ /* 0x002fee0007810000 */
[----:B------:R-:W1:Y:S01]  /*c3f0*/  SHFL.BFLY PT, R164, R13, 0x1, 0x1f ;  /* 0x0c201f000da47f89 */ /* 0x000e6200000e0000 */
[----:B--2---:R-:W-:Y:S07]  /*c400*/  FMNMX.FTZ R4, R7, R2, !PT ;  /* 0x0000000207047209 */ /* 0x004fee0007810000 */
[----:B------:R-:W2:Y:S01]  /*c410*/  SHFL.BFLY PT, R3, R4, 0x1, 0x1f ;  /* 0x0c201f0004037f89 */ /* 0x000ea200000e0000 */
[----:B-1----:R-:W-:Y:S07]  /*c420*/  FMNMX.FTZ R164, R13, R164, !PT ;  /* 0x000000a40da47209 */ /* 0x002fee0007810000 */
[----:B------:R-:W1:Y:S01]  /*c430*/  LDSM.16.MT88.4 R12, [R236+0x10000] ;  /* 0x01000000ec0c783b */ /* 0x000e620000004200 */
[C---:B------:R-:W-:Y:S01]  /*c440*/  FSETP.NEU.FTZ.AND P0, PT, R164.reuse, -INF , PT ;  /* 0xff800000a400780b */ /* 0x040fe20003f1d000 */
[C---:B------:R-:W-:Y:S02]  /*c450*/  FMUL.FTZ R189, R164.reuse, c[0x0][0x23c] ;  /* 0x00008f00a4bd7a20 */ /* 0x040fe40000410000 */
[----:B------:R-:W-:Y:S01]  /*c460*/  FADD.FTZ R2, -R164, R167 ;  /* 0x000000a7a4027221 */ /* 0x000fe20000010100 */
[----:B--2---:R-:W-:Y:S02]  /*c470*/  FMNMX.FTZ R3, R4, R3, !PT ;  /* 0x0000000304037209 */ /* 0x004fe40007810000 */
[----:B------:R-:W-:Y:S01]  /*c480*/  FSEL R189, R189, RZ, P0 ;  /* 0x000000ffbdbd7208 */ /* 0x000fe20000000000 */
[----:B------:R-:W-:Y:S01]  /*c490*/  FMUL.FTZ R6, R2, c[0x0][0x23c] ;  /* 0x00008f0002067a20 */ /* 0x000fe20000410000 */
[C---:B------:R-:W-:Y:S01]  /*c4a0*/  FSETP.NEU.FTZ.AND P0, PT, R3.reuse, -INF , PT ;  /* 0xff8000000300780b */ /* 0x040fe20003f1d000 */
[C---:B------:R-:W-:Y:S02]  /*c4b0*/  FMUL.FTZ R177, R3.reuse, c[0x0][0x23c] ;  /* 0x00008f0003b17a20 */ /* 0x040fe40000410000 */
[----:B------:R-:W-:Y:S01]  /*c4c0*/  FADD.FTZ R5, -R3, R0 ;  /* 0x0000000003057221 */ /* 0x000fe20000010100 */
[----:B------:R-:W2:Y:S01]  /*c4d0*/  MUFU.EX2 R2, R6 ;  /* 0x0000000600027308 */ /* 0x000ea20000000800 */
[--C-:B------:R-:W-:Y:S01]  /*c4e0*/  FFMA.FTZ R187, R8, c[0x0][0x23c], -R189.reuse ;  /* 0x00008f0008bb7a23 */ /* 0x100fe200000108bd */
[----:B------:R-:W-:Y:S01]  /*c4f0*/  FSEL R177, R177, RZ, P0 ;  /* 0x000000ffb1b17208 */ /* 0x000fe20000000000 */
[--C-:B------:R-:W-:Y:S01]  /*c500*/  FFMA.FTZ R185, R197, c[0x0][0x23c], -R189.reuse ;  /* 0x00008f00c5b97a23 */ /* 0x100fe200000108bd */
[----:B------:R-:W-:Y:S01]  /*c510*/  PLOP3.LUT P0, PT, PT, PT, UP2, 0x80, 0x0 ;  /* 0x000000000000781c */ /* 0x000fe20003f0f028 */
[--C-:B------:R-:W-:Y:S02]  /*c520*/  FFMA.FTZ R183, R205, c[0x0][0x23c], -R189.reuse ;  /* 0x00008f00cdb77a23 */ /* 0x100fe400000108bd */
[----:B------:R-:W-:Y:S02]  /*c530*/  FFMA.FTZ R182, R9, c[0x0][0x23c], -R189 ;  /* 0x00008f0009b67a23 */ /* 0x000fe400000108bd */
[--C-:B------:R-:W-:Y:S01]  /*c540*/  FFMA.FTZ R184, R201, c[0x0][0x23c], -R177.reuse ;  /* 0x00008f00c9b87a23 */ /* 0x100fe200000108b1 */
[----:B------:R-:W-:Y:S01]  /*c550*/  MUFU.EX2 R187, R187 ;  /* 0x000000bb00bb7308 */ /* 0x000fe20000000800 */
[--C-:B------:R-:W-:Y:S02]  /*c560*/  FFMA.FTZ R181, R203, c[0x0][0x23c], -R177.reuse ;  /* 0x00008f00cbb57a23 */ /* 0x100fe400000108b1 */
[--C-:B------:R-:W-:Y:S02]  /*c570*/  FFMA.FTZ R180, R10, c[0x0][0x23c], -R177.reuse ;  /* 0x00008f000ab47a23 */ /* 0x100fe400000108b1 */
[--C-:B------:R-:W-:Y:S02]  /*c580*/  FFMA.FTZ R167, R11, c[0x0][0x23c], -R177.reuse ;  /* 0x00008f000ba77a23 */ /* 0x100fe400000108b1 */
[----:B------:R-:W-:Y:S02]  /*c590*/  FMUL.FTZ R0, R5, c[0x0][0x23c] ;  /* 0x00008f0005007a20 */ /* 0x000fe40000410000 */
[--C-:B------:R-:W-:Y:S01]  /*c5a0*/  FFMA.FTZ R195, R172, c[0x0][0x23c], -R177.reuse ;  /* 0x00008f00acc37a23 */ /* 0x100fe200000108b1 */
[----:B------:R-:W3:Y:S01]  /*c5b0*/  MUFU.EX2 R185, R185 ;  /* 0x000000b900b97308 */ /* 0x000ee20000000800 */
[--C-:B------:R-:W-:Y:S02]  /*c5c0*/  FFMA.FTZ R197, R170, c[0x0][0x23c], -R177.reuse ;  /* 0x00008f00aac57a23 */ /* 0x100fe400000108b1 */
[----:B------:R-:W-:Y:S02]  /*c5d0*/  FFMA.FTZ R209, R176, c[0x0][0x23c], -R177 ;  /* 0x00008f00b0d17a23 */ /* 0x000fe400000108b1 */
        /* <DEDUP_REMOVED lines=12> */
[----:B---3--:R-:W-:Y:S01]  /*c6a0*/  F2FP.BF16.PACK_AB R160, R185, R187 ;  /* 0x000000bbb9a0723e */ /* 0x008fe200000010ff */
        /* <DEDUP_REMOVED lines=16> */
[----:B------:R-:W2:Y:S01]  /*c7b0*/  MUFU.EX2 R181, R181 ;  /* 0x000000b500b57308 */ /* 0x000ea20000000800 */
[C---:B------:R-:W-:Y:S01]  /*c7c0*/  FMUL.FTZ R34, R0.reuse, R134 ;  /* 0x0000008600227220 */ /* 0x040fe20000410000 */
[----:B------:R-:W-:Y:S01]  /*c7d0*/  LDSM.16.MT88.4 R140, [R232+0x12000] ;  /* 0x01200000e88c783b */ /* 0x000fe20000004200 */
[----:B------:R-:W-:Y:S01]  /*c7e0*/  FMUL.FTZ R35, R0, R135 ;  /* 0x0000008700237220 */ /* 0x000fe20000410000 */
[----:B---3--:R-:W-:Y:S01]  /*c7f0*/  F2FP.BF16.PACK_AB R162, R182, R183 ;  /* 0x000000b7b6a2723e */ /* 0x008fe200000010ff */
[C---:B------:R-:W-:Y:S02]  /*c800*/  FMUL.FTZ R38, R0.reuse, R38 ;  /* 0x0000002600267220 */ /* 0x040fe40000410000 */
[C---:B------:R-:W-:Y:S02]  /*c810*/  FMUL.FTZ R39, R0.reuse, R39 ;  /* 0x0000002700277220 */ /* 0x040fe40000410000 */
[C---:B------:R-:W-:Y:S01]  /*c820*/  FMUL.FTZ R42, R0.reuse, R42 ;  /* 0x0000002a002a7220 */ /* 0x040fe20000410000 */
[----:B------:R-:W-:Y:S01]  /*c830*/  MUFU.EX2 R180, R180 ;  /* 0x000000b400b47308 */ /* 0x000fe20000000800 */
[----:B------:R-:W-:Y:S01]  /*c840*/  LDSM.16.MT88.4 R132, [R233+0x12000] ;  /* 0x01200000e984783b */ /* 0x000fe20000004200 */
[----:B------:R-:W-:Y:S02]  /*c850*/  FMUL.FTZ R43, R0, R43 ;  /* 0x0000002b002b7220 */ /* 0x000fe40000410000 */
[----:B------:R-:W-:Y:S02]  /*c860*/  FMUL.FTZ R45, R2, R45 ;  /* 0x0000002d022d7220 */ /* 0x000fe40000410000 */
[C---:B------:R-:W-:Y:S02]  /*c870*/  FMUL.FTZ R46, R0.reuse, R46 ;  /* 0x0000002e002e7220 */ /* 0x040fe40000410000 */
[----:B------:R-:W-:Y:S01]  /*c880*/  FMUL.FTZ R47, R0, R47 ;  /* 0x0000002f002f7220 */ /* 0x000fe20000410000 */
[----:B------:R-:W-:Y:S01]  /*c890*/  LDSM.16.MT88.4 R148, [R232+0x10800] ;  /* 0x01080000e894783b */ /* 0x000fe20000004200 */
        /* <DEDUP_REMOVED lines=127> */
[----:B------:R-:W-:Y:S02]  /*d090*/  FFMA.FTZ R191, R200, c[0x0][0x23c], -R189 ;  /* 0x00008f00c8bf7a23 */ /* 0x000fe400000108bd */
[----:B------:R-:W-:Y:S02]  /*d0a0*/  FFMA.FTZ R200, R168, c[0x0][0x23c], -R177 ;  /* 0x00008f00a8c87a23 */ /* 0x000fe400000108b1 */
[C---:B------:R-:W-:Y:S01]  /*d0b0*/  HMMA.16816.F32.BF16 R104, R160.reuse, R134, R104 ;  /* 0x00000086a068723c */ /* 0x040fe20000041868 */
[----:B------:R-:W2:Y:S01]  /*d0c0*/  LDSM.16.MT88.4 R132, [R232+0x16000] ;  /* 0x01600000e884783b */ /* 0x000ea20000004200 */
[----:B------:R-:W-:Y:S02]  /*d0d0*/  MUFU.EX2 R191, R191 ;  /* 0x000000bf00bf7308 */ /* 0x000fe40000000800 */
[--C-:B------:R-:W-:Y:S02]  /*d0e0*/  FFMA.FTZ R192, R192, c[0x0][0x23c], -R189.reuse ;  /* 0x00008f00c0c07a23 */ /* 0x100fe400000108bd */
[----:B------:R-:W-:Y:S02]  /*d0f0*/  FFMA.FTZ R193, R198, c[0x0][0x23c], -R189 ;  /* 0x00008f00c6c17a23 */ /* 0x000fe400000108bd */
[C---:B---3--:R-:W-:Y:S01]  /*d100*/  HMMA.16816.F32.BF16 R108, R160.reuse, R140, R108 ;  /* 0x0000008ca06c723c */ /* 0x048fe2000004186c */
[----:B------:R-:W-:Y:S03]  /*d110*/  LDSM.16.MT88.4 R168, [R232+0x12800] ;  /* 0x01280000e8a8783b */ /* 0x000fe60000004200 */
[----:B------:R-:W-:Y:S01]  /*d120*/  FFMA.FTZ R198, R174, c[0x0][0x23c], -R177 ;  /* 0x00008f00aec67a23 */ /* 0x000fe200000108b1 */
[----:B------:R-:W3:Y:S01]  /*d130*/  MUFU.EX2 R192, R192 ;  /* 0x000000c000c07308 */ /* 0x000ee20000000800 */
[--C-:B------:R-:W-:Y:S02]  /*d140*/  FFMA.FTZ R196, R196, c[0x0][0x23c], -R189.reuse ;  /* 0x00008f00c4c47a23 */ /* 0x100fe400000108bd */
[C---:B------:R-:W-:Y:S01]  /*d150*/  HMMA.16816.F32.BF16 R112, R160.reuse, R142, R112 ;  /* 0x0000008ea070723c */ /* 0x040fe20000041870 */
[----:B------:R-:W4:Y:S03]  /*d160*/  LDSM.16.MT88.4 R140, [R236+0x10800] ;  /* 0x01080000ec8c783b */ /* 0x000f260000004200 */
[C---:B------:R-:W-:Y:S02]  /*d170*/  FMUL.FTZ R120, R2.reuse, R120 ;  /* 0x0000007802787220 */ /* 0x040fe40000410000 */
[----:B------:R-:W-:Y:S01]  /*d180*/  FMUL.FTZ R121, R2, R121 ;  /* 0x0000007902797220 */ /* 0x000fe20000410000 */
[----:B------:R-:W-:Y:S01]  /*d190*/  MUFU.EX2 R193, R193 ;  /* 0x000000c100c17308 */ /* 0x000fe20000000800 */
[C---:B------:R-:W-:Y:S01]  /*d1a0*/  FMUL.FTZ R122, R0.reuse, R122 ;  /* 0x0000007a007a7220 */ /* 0x040fe20000410000 */
[C---:B-1----:R-:W-:Y:S01]  /*d1b0*/  HMMA.16816.F32.BF16 R116, R160.reuse, R136, R116 ;  /* 0x00000088a074723c */ /* 0x042fe20000041874 */
[----:B------:R-:W-:Y:S02]  /*d1c0*/  LDSM.16.MT88.4 R172, [R236+0x14800] ;  /* 0x01480000ecac783b */ /* 0x000fe40000004200 */
[----:B------:R-:W-:Y:S02]  /*d1d0*/  FMUL.FTZ R123, R0, R123 ;  /* 0x0000007b007b7220 */ /* 0x000fe40000410000 */
[C---:B------:R-:W-:Y:S02]  /*d1e0*/  FMUL.FTZ R124, R2.reuse, R124 ;  /* 0x0000007c027c7220 */ /* 0x040fe40000410000 */
[----:B------:R-:W-:Y:S01]  /*d1f0*/  FMUL.FTZ R125, R2, R125 ;  /* 0x0000007d027d7220 */ /* 0x000fe20000410000 */
[----:B------:R-:W1:Y:S01]  /*d200*/  MUFU.EX2 R196, R196 ;  /* 0x000000c400c47308 */ /* 0x000e620000000800 */
[C---:B------:R-:W-:Y:S01]  /*d210*/  FMUL.FTZ R126, R0.reuse, R126 ;  /* 0x0000007e007e7220 */ /* 0x040fe20000410000 */
[C---:B------:R-:W-:Y:S01]  /*d220*/  HMMA.16816.F32.BF16 R120, R160.reuse, R138, R120 ;  /* 0x0000008aa078723c */ /* 0x040fe20000041878 */
[----:B------:R-:W5:Y:S02]  /*d230*/  LDSM.16.MT88.4 R136, [R234+0x10800] ;  /* 0x01080000ea88783b */ /* 0x000f640000004200 */
[----:B------:R-:W-:Y:S02]  /*d240*/  FMUL.FTZ R127, R0, R127 ;  /* 0x0000007f007f7220 */ /* 0x000fe40000410000 */
[C---:B------:R-:W-:Y:S02]  /*d250*/  FMUL.FTZ R128, R2.reuse, R128 ;  /* 0x0000008002807220 */ /* 0x040fe40000410000 */
[----:B------:R-:W-:Y:S01]  /*d260*/  FMUL.FTZ R129, R2, R129 ;  /* 0x0000008102817220 */ /* 0x000fe20000410000 */
[----:B------:R-:W4:Y:S01]  /*d270*/  MUFU.EX2 R198, R198 ;  /* 0x000000c600c67308 */ /* 0x000f220000000800 */
[C---:B------:R-:W-:Y:S01]  /*d280*/  FMUL.FTZ R130, R0.reuse, R130 ;  /* 0x0000008200827220 */ /* 0x040fe20000410000 */
[C---:B--2---:R-:W-:Y:S03]  /*d290*/  HMMA.16816.F32.BF16 R124, R160.reuse, R132, R124 ;  /* 0x00000084a07c723c */ /* 0x044fe6000004187c */
[----:B------:R-:W-:Y:S02]  /*d2a0*/  FMUL.FTZ R131, R0, R131 ;  /* 0x0000008300837220 */ /* 0x000fe40000410000 */
[--C-:B------:R-:W-:Y:S02]  /*d2b0*/  FFMA.FTZ R199, R199, c[0x0][0x23c], -R189.reuse ;  /* 0x00008f00c7c77a23 */ /* 0x100fe400000108bd */
[----:B---3--:R-:W-:Y:S01]  /*d2c0*/  F2FP.BF16.PACK_AB R132, R192, R191 ;  /* 0x000000bfc084723e */ /* 0x008fe200000010ff */
[----:B------:R-:W2:Y:S01]  /*d2d0*/  MUFU.EX2 R200, R200 ;  /* 0x000000c800c87308 */ /* 0x000ea20000000800 */
[--C-:B------:R-:W-:Y:S01]  /*d2e0*/  FFMA.FTZ R214, R214, c[0x0][0x23c], -R189.reuse ;  /* 0x00008f00d6d67a23 */ /* 0x100fe200000108bd */
[----:B------:R-:W-:Y:S01]  /*d2f0*/  HMMA.16816.F32.BF16 R128, R160, R134, R128 ;  /* 0x00000086a080723c */ /* 0x000fe20000041880 */
[----:B------:R-:W3:Y:S02]  /*d300*/  LDSM.16.MT88.4 R160, [R233+0x12800] ;  /* 0x01280000e9a0783b */ /* 0x000ee40000004200 */
[--C-:B------:R-:W-:Y:S02]  /*d310*/  FFMA.FTZ R201, R212, c[0x0][0x23c], -R189.reuse ;  /* 0x00008f00d4c97a23 */ /* 0x100fe400000108bd */
[----:B------:R-:W-:Y:S02]  /*d320*/  FFMA.FTZ R210, R210, c[0x0][0x23c], -R189 ;  /* 0x00008f00d2d27a23 */ /* 0x000fe400000108bd */
[----:B-1----:R-:W-:Y:S01]  /*d330*/  F2FP.BF16.PACK_AB R134, R196, R193 ;  /* 0x000000c1c486723e */ /* 0x002fe200000010ff */
[--C-:B------:R-:W-:Y:S01]  /*d340*/  FFMA.FTZ R203, R208, c[0x0][0x23c], -R177.reuse ;  /* 0x00008f00d0cb7a23 */ /* 0x100fe200000108b1 */
[----:B------:R-:W-:Y:S03]  /*d350*/  MUFU.EX2 R199, R199 ;  /* 0x000000c700c77308 */ /* 0x000fe60000000800 */
[----:B----4-:R-:W-:Y:S01]  /*d360*/  F2FP.BF16.PACK_AB R133, R195, R198 ;  /* 0x000000c6c385723e */ /* 0x010fe200000010ff */
[--C-:B------:R-:W-:Y:S02]  /*d370*/  FFMA.FTZ R206, R206, c[0x0][0x23c], -R177.reuse ;  /* 0x00008f00cece7a23 */ /* 0x100fe400000108b1 */
[--C-:B------:R-:W-:Y:S02]  /*d380*/  FFMA.FTZ R204, R204, c[0x0][0x23c], -R177.reuse ;  /* 0x00008f00cccc7a23 */ /* 0x100fe400000108b1 */
[----:B------:R-:W-:Y:S02]  /*d390*/  FFMA.FTZ R205, R202, c[0x0][0x23c], -R177 ;  /* 0x00008f00cacd7a23 */ /* 0x000fe400000108b1 */
[----:B------:R-:W1:Y:S01]  /*d3a0*/  MUFU.EX2 R214, R214 ;  /* 0x000000d600d67308 */ /* 0x000e620000000800 */
[--C-:B------:R-:W-:Y:S01]  /*d3b0*/  FFMA.FTZ R190, R190, c[0x0][0x23c], -R189.reuse ;  /* 0x00008f00bebe7a23 */ /* 0x100fe200000108bd */
[----:B--2---:R-:W-:Y:S01]  /*d3c0*/  F2FP.BF16.PACK_AB R135, R200, R197 ;  /* 0x000000c5c887723e */ /* 0x004fe200000010ff */
[----:B------:R-:W-:Y:S02]  /*d3d0*/  FFMA.FTZ R207, R188, c[0x0][0x23c], -R189 ;  /* 0x00008f00bccf7a23 */ /* 0x000fe400000108bd */
[----:B------:R-:W-:Y:S02]  /*d3e0*/  FFMA.FTZ R188, R178, c[0x0][0x23c], -R177 ;  /* 0x00008f00b2bc7a23 */ /* 0x000fe400000108b1 */
[--C-:B------:R-:W-:Y:S02]  /*d3f0*/  FFMA.FTZ R186, R186, c[0x0][0x23c], -R189.reuse ;  /* 0x00008f00baba7a23 */ /* 0x100fe400000108bd */
[C---:B------:R-:W-:Y:S01]  /*d400*/  HMMA.16816.F32.BF16 R4, R132.reuse, R140, R4 ;  /* 0x0000008c8404723c */ /* 0x040fe20000041804 */
[----:B------:R-:W-:Y:S04]  /*d410*/  MUFU.EX2 R201, R201 ;  /* 0x000000c900c97308 */ /* 0x000fe80000000800 */
[----:B------:R-:W-:Y:S02]  /*d420*/  FFMA.FTZ R189, R179, c[0x0][0x23c], -R189 ;  /* 0x00008f00b3bd7a23 */ /* 0x000fe400000108bd */
[--C-:B------:R-:W-:Y:S01]  /*d430*/  FFMA.FTZ R166, R166, c[0x0][0x23c], -R177.reuse ;  /* 0x00008f00a6a67a23 */ /* 0x100fe200000108b1 */
[C---:B------:R-:W-:Y:S01]  /*d440*/  HMMA.16816.F32.BF16 R8, R132.reuse, R142, R8 ;  /* 0x0000008e8408723c */ /* 0x040fe20000041808 */
[----:B------:R-:W2:Y:S02]  /*d450*/  LDSM.16.MT88.4 R140, [R234+0x14800] ;  /* 0x01480000ea8c783b */ /* 0x000ea40000004200 */
[----:B------:R-:W4:Y:S01]  /*d460*/  MUFU.EX2 R210, R210 ;  /* 0x000000d200d27308 */ /* 0x000f220000000800 */
[----:B------:R-:W-:Y:S02]  /*d470*/  FFMA.FTZ R177, R165, c[0x0][0x23c], -R177 ;  /* 0x00008f00a5b17a23 */ /* 0x000fe400000108b1 */
[----:B------:R-:W-:Y:S02]  /*d480*/  FFMA.FTZ R187, R2, R250, R187 ;  /* 0x000000fa02bb7223 */ /* 0x000fe400000100bb */
[C---:B-----5:R-:W-:Y:S04]  /*d490*/  HMMA.16816.F32.BF16 R12, R132.reuse, R136, R12 ;  /* 0x00000088840c723c */ /* 0x060fe8000004180c */
[----:B------:R-:W-:Y:S01]  /*d4a0*/  FFMA.FTZ R184, R0, R251, R184 ;  /* 0x000000fb00b87223 */ /* 0x000fe200000100b8 */
[----:B------:R5:W-:Y:S01]  /*d4b0*/  MUFU.EX2 R165, R177 ;  /* 0x000000b100a57308 */ /* 0x000be20000000800 */
[----:B------:R-:W-:Y:S02]  /*d4c0*/  FADD.FTZ R0, R185, R187 ;  /* 0x000000bbb9007221 */ /* 0x000fe40000010000 */
[C---:B------:R-:W-:Y:S01]  /*d4d0*/  HMMA.16816.F32.BF16 R16, R132.reuse, R138, R16 ;  /* 0x0000008a8410723c */ /* 0x040fe20000041810 */
[----:B------:R-:W1:Y:S03]  /*d4e0*/  LDSM.16.MT88.4 R136, [R233+0x14800] ;  /* 0x01480000e988783b */ /* 0x000e660000004200 */
[----:B------:R-:W-:Y:S02]  /*d4f0*/  FADD.FTZ R181, R181, R184 ;  /* 0x000000b8b5b57221 */ /* 0x000fe40000010000 */
[----:B------:R-:W-:Y:S01]  /*d500*/  FADD.FTZ R183, R183, R0 ;  /* 0x00000000b7b77221 */ /* 0x000fe20000010000 */
[----:B------:R-:W-:Y:S01]  /*d510*/  MUFU.EX2 R203, R203 ;  /* 0x000000cb00cb7308 */ /* 0x000fe20000000800 */
[C---:B------:R-:W-:Y:S04]  /*d520*/  HMMA.16816.F32.BF16 R20, R132.reuse, R144, R20 ;  /* 0x000000908414723c */ /* 0x040fe80000041814 */
[----:B------:R-:W-:Y:S01]  /*d530*/  MOV R0, R3 ;  /* 0x0000000300007202 */ /* 0x000fe20000000f00 */
[----:B------:R-:W-:Y:S02]  /*d540*/  FADD.FTZ R180, R180, R181 ;  /* 0x000000b5b4b47221 */ /* 0x000fe40000010000 */
[----:B------:R-:W-:Y:S01]  /*d550*/  FADD.FTZ R182, R182, R183 ;  /* 0x000000b7b6b67221 */ /* 0x000fe20000010000 */
[C---:B------:R-:W-:Y:S01]  /*d560*/  HMMA.16816.F32.BF16 R24, R132.reuse, R146, R24 ;  /* 0x000000928418723c */ /* 0x040fe20000041818 */
[----:B------:R-:W1:Y:S01]  /*d570*/  LDSM.16.MT88.4 R144, [R232+0x14800] ;  /* 0x01480000e890783b */ /* 0x000e620000004200 */
[----:B------:R-:W1:Y:S02]  /*d580*/  MUFU.EX2 R206, R206 ;  /* 0x000000ce00ce7308 */ /* 0x000e640000000800 */
[----:B------:R-:W-:Y:S02]  /*d590*/  FADD.FTZ R167, R167, R180 ;  /* 0x000000b4a7a77221 */ /* 0x000fe40000010000 */
[----:B------:R-:W-:Y:S02]  /*d5a0*/  FADD.FTZ R191, R191, R182 ;  /* 0x000000b6bfbf7221 */ /* 0x000fe40000010000 */
[C---:B------:R-:W-:Y:S01]  /*d5b0*/  HMMA.16816.F32.BF16 R28, R132.reuse, R148, R28 ;  /* 0x00000094841c723c */ /* 0x040fe2000004181c */
[----:B-----5:R-:W-:Y:S03]  /*d5c0*/  LDSM.16.MT88.4 R176, [R233+0x15800] ;  /* 0x01580000e9b0783b */ /* 0x020fe60000004200 */
[----:B------:R-:W-:Y:S01]  /*d5d0*/  MUFU.EX2 R204, R204 ;  /* 0x000000cc00cc7308 */ /* 0x000fe20000000800 */
[----:B------:R-:W-:Y:S01]  /*d5e0*/  FADD.FTZ R198, R198, R167 ;  /* 0x000000a7c6c67221 */ /* 0x000fe20000010000 */
[----:B------:R-:W-:Y:S01]  /*d5f0*/  MOV R167, R164 ;  /* 0x000000a400a77202 */ /* 0x000fe20000000f00 */
[----:B------:R-:W-:Y:S01]  /*d600*/  FADD.FTZ R192, R192, R191 ;  /* 0x000000bfc0c07221 */ /* 0x000fe20000010000 */
[C---:B------:R-:W-:Y:S01]  /*d610*/  HMMA.16816.F32.BF16 R32, R132.reuse, R150, R32 ;  /* 0x000000968420723c */ /* 0x040fe20000041820 */
[----:B------:R-:W5:Y:S03]  /*d620*/  LDSM.16.MT88.4 R148, [R236+0x16800] ;  /* 0x01680000ec94783b */ /* 0x000f660000004200 */
[----:B------:R-:W-:Y:S02]  /*d630*/  FADD.FTZ R198, R195, R198 ;  /* 0x000000c6c3c67221 */ /* 0x000fe40000010000 */
[----:B------:R-:W1:Y:S01]  /*d640*/  MUFU.EX2 R205, R205 ;  /* 0x000000cd00cd7308 */ /* 0x000e620000000800 */
[----:B------:R-:W-:Y:S01]  /*d650*/  FADD.FTZ R193, R193, R192 ;  /* 0x000000c0c1c17221 */ /* 0x000fe20000010000 */
[C---:B------:R-:W-:Y:S04]  /*d660*/  HMMA.16816.F32.BF16 R36, R132.reuse, R152, R36 ;  /* 0x000000988424723c */ /* 0x040fe80000041824 */
[----:B------:R-:W-:Y:S02]  /*d670*/  FADD.FTZ R197, R197, R198 ;  /* 0x000000c6c5c57221 */ /* 0x000fe40000010000 */
[----:B------:R-:W-:Y:S02]  /*d680*/  FADD.FTZ R196, R196, R193 ;  /* 0x000000c1c4c47221 */ /* 0x000fe40000010000 */
[C---:B------:R-:W-:Y:S01]  /*d690*/  HMMA.16816.F32.BF16 R40, R132.reuse, R154, R40 ;  /* 0x0000009a8428723c */ /* 0x040fe20000041828 */
[----:B------:R-:W-:Y:S01]  /*d6a0*/  LDSM.16.MT88.4 R152, [R232+0x11000] ;  /* 0x01100000e898783b */ /* 0x000fe20000004200 */
[----:B------:R-:W-:Y:S02]  /*d6b0*/  MUFU.EX2 R190, R190 ;  /* 0x000000be00be7308 */ /* 0x000fe40000000800 */
[----:B------:R-:W-:Y:S04]  /*d6c0*/  FADD.FTZ R200, R200, R197 ;  /* 0x000000c5c8c87221 */ /* 0x000fe80000010000 */
[C---:B------:R-:W-:Y:S04]  /*d6d0*/  HMMA.16816.F32.BF16 R44, R132.reuse, R156, R44 ;  /* 0x0000009c842c723c */ /* 0x040fe8000004182c */
[----:B------:R-:W1:Y:S04]  /*d6e0*/  MUFU.EX2 R207, R207 ;  /* 0x000000cf00cf7308 */ /* 0x000e680000000800 */
[C---:B------:R-:W-:Y:S01]  /*d6f0*/  HMMA.16816.F32.BF16 R48, R132.reuse, R158, R48 ;  /* 0x0000009e8430723c */ /* 0x040fe20000041830 */
[----:B------:R-:W-:Y:S05]  /*d700*/  LDSM.16.MT88.4 R156, [R234+0x13000] ;  /* 0x01300000ea9c783b */ /* 0x000fea0000004200 */
[----:B------:R-:W-:Y:S02]  /*d710*/  MUFU.EX2 R186, R186 ;  /* 0x000000ba00ba7308 */ /* 0x000fe40000000800 */
[C---:B---3--:R-:W-:Y:S08]  /*d720*/  HMMA.16816.F32.BF16 R52, R132.reuse, R160, R52 ;  /* 0x000000a08434723c */ /* 0x048ff00000041834 */
[C---:B------:R-:W-:Y:S01]  /*d730*/  HMMA.16816.F32.BF16 R56, R132.reuse, R162, R56 ;  /* 0x000000a28438723c */ /* 0x040fe20000041838 */
[----:B------:R-:W-:Y:S01]  /*d740*/  LDSM.16.MT88.4 R160, [R233+0x13000] ;  /* 0x01300000e9a0783b */ /* 0x000fe20000004200 */
[----:B------:R-:W-:Y:S06]  /*d750*/  MUFU.EX2 R189, R189 ;  /* 0x000000bd00bd7308 */ /* 0x000fec0000000800 */
[C---:B------:R-:W-:Y:S04]  /*d760*/  HMMA.16816.F32.BF16 R60, R132.reuse, R168, R60 ;  /* 0x000000a8843c723c */ /* 0x040fe8000004183c */
[----:B------:R-:W3:Y:S04]  /*d770*/  MUFU.EX2 R188, R188 ;  /* 0x000000bc00bc7308 */ /* 0x000ee80000000800 */
[C---:B------:R-:W-:Y:S01]  /*d780*/  HMMA.16816.F32.BF16 R64, R132.reuse, R170, R64 ;  /* 0x000000aa8440723c */ /* 0x040fe20000041840 */
[----:B------:R-:W-:Y:S05]  /*d790*/  LDSM.16.MT88.4 R168, [R232+0x13000] ;  /* 0x01300000e8a8783b */ /* 0x000fea0000004200 */
[----:B------:R-:W1:Y:S02]  /*d7a0*/  MUFU.EX2 R166, R166 ;  /* 0x000000a600a67308 */ /* 0x000e640000000800 */
        /* <DEDUP_REMOVED lines=11> */
[----:B------:R-:W3:Y:S07]  /*d860*/  LDSM.16.MT88.4 R144, [R232+0x16800] ;  /* 0x01680000e890783b */ /* 0x000eee0000004200 */
        /* <DEDUP_REMOVED lines=14> */
[----:B----4-:R-:W-:Y:S03]  /*d950*/  F2FP.BF16.PACK_AB R134, R210, R201 ;  /* 0x000000c9d286723e */ /* 0x010fe600000010ff */
[----:B------:R-:W-:Y:S01]  /*d960*/  F2FP.BF16.PACK_AB R133, R206, R203 ;  /* 0x000000cbce85723e */ /* 0x000fe200000010ff */
[----:B------:R-:W-:Y:S01]  /*d970*/  FADD.FTZ R203, R203, R200 ;  /* 0x000000c8cbcb7221 */ /* 0x000fe20000010000 */
[C---:B------:R-:W-:Y:S01]  /*d980*/  F2FP.BF16.PACK_AB R135, R205.reuse, R204 ;  /* 0x000000cccd87723e */ /* 0x040fe200000010ff */
[----:B------:R-:W-:Y:S02]  /*d990*/  FADD.FTZ R214, R214, R199 ;  /* 0x000000c7d6d67221 */ /* 0x000fe40000010000 */
[----:B------:R-:W-:Y:S04]  /*d9a0*/  FADD.FTZ R203, R206, R203 ;  /* 0x000000cbcecb7221 */ /* 0x000fe80000010000 */
[C---:B--2---:R-:W-:Y:S03]  /*d9b0*/  HMMA.16816.F32.BF16 R4, R132.reuse, R140, R4 ;  /* 0x0000008c8404723c */ /* 0x044fe60000041804 */
[----:B------:R-:W-:Y:S04]  /*d9c0*/  FADD.FTZ R204, R204, R203 ;  /* 0x000000cbcccc7221 */ /* 0x000fe80000010000 */
[----:B------:R-:W-:Y:S01]  /*d9d0*/  FADD.FTZ R205, R205, R204 ;  /* 0x000000cccdcd7221 */ /* 0x000fe20000010000 */
        /* <DEDUP_REMOVED lines=9> */
[C---:B------:R-:W-:Y:S08]  /*da70*/  HMMA.16816.F32.BF16 R32, R132.reuse, R154, R32 ;  /* 0x0000009a8420723c */ /* 0x040ff00000041820 */
[C---:B---3--:R-:W-:Y:S08]  /*da80*/  HMMA.16816.F32.BF16 R36, R132.reuse, R144, R36 ;  /* 0x000000908424723c */ /* 0x048ff00000041824 */
[C---:B------:R-:W-:Y:S01]  /*da90*/  HMMA.16816.F32.BF16 R40, R132.reuse, R146, R40 ;  /* 0x000000928428723c */ /* 0x040fe20000041828 */
[----:B------:R-:W3:Y:S07]  /*daa0*/  LDSM.16.MT88.4 R144, [R232+0x15000] ;  /* 0x01500000e890783b */ /* 0x000eee0000004200 */
        /* <DEDUP_REMOVED lines=34> */
[C---:B------:R-:W-:Y:S08]  /*dcd0*/  HMMA.16816.F32.BF16 R120, R132.reuse, R138, R120 ;  /* 0x0000008a8478723c */ /* 0x040ff00000041878 */
[C---:B---3--:R-:W-:Y:S08]  /*dce0*/  HMMA.16816.F32.BF16 R124, R132.reuse, R144, R124 ;  /* 0x00000090847c723c */ /* 0x048ff0000004187c */
[----:B------:R-:W-:Y:S01]  /*dcf0*/  HMMA.16816.F32.BF16 R128, R132, R146, R128 ;  /* 0x000000928480723c */ /* 0x000fe20000041880 */
[----:B------:R-:W1:Y:S07]  /*dd00*/  LDSM.16.MT88.4 R132, [R232+0x11800] ;  /* 0x01180000e884783b */ /* 0x000e6e0000004200 */
        /* <DEDUP_REMOVED lines=8> */
[C---:B--2---:R-:W-:Y:S01]  /*dd90*/  HMMA.16816.F32.BF16 R144, R168.reuse, R140, R20 ;  /* 0x0000008ca890723c */ /* 0x044fe20000041814 */
[----:B------:R-:W2:Y:S07]  /*dda0*/  LDSM.16.MT88.4 R20, [R234+0x15800] ;  /* 0x01580000ea14783b */ /* 0x000eae0000004200 */
[C---:B------:R-:W-:Y:S01]  /*ddb0*/  HMMA.16816.F32.BF16 R140, R168.reuse, R142, R24 ;  /* 0x0000008ea88c723c */ /* 0x040fe20000041818 */
[----:B------:R-:W2:Y:S07]  /*ddc0*/  LDSM.16.MT88.4 R24, [R232+0x15800] ;  /* 0x01580000e818783b */ /* 0x000eae0000004200 */
[C---:B-1----:R-:W-:Y:S01]  /*ddd0*/  HMMA.16816.F32.BF16 R136, R168.reuse, R132, R28 ;  /* 0x00000084a888723c */ /* 0x042fe2000004181c */
[----:B------:R-:W1:Y:S07]  /*dde0*/  LDSM.16.MT88.4 R28, [R236+0x17800] ;  /* 0x01780000ec1c783b */ /* 0x000e6e0000004200 */
        /* <DEDUP_REMOVED lines=20> */
[C---:B-1----:R-:W-:Y:S08]  /*df30*/  HMMA.16816.F32.BF16 R100, R168.reuse, R28, R100 ;  /* 0x0000001ca864723c */ /* 0x042ff00000041864 */
[C---:B------:R-:W-:Y:S08]  /*df40*/  HMMA.16816.F32.BF16 R104, R168.reuse, R30, R104 ;  /* 0x0000001ea868723c */ /* 0x040ff00000041868 */
[C---:B---3--:R-:W-:Y:S07]  /*df50*/  HMMA.16816.F32.BF16 R108, R168.reuse, R4, R108 ;  /* 0x00000004a86c723c */ /* 0x048fee000004186c */
[----:B------:R-:W-:Y:S01]  /*df60*/  FADD.FTZ R5, R201, R214 ;  /* 0x000000d6c9057221 */ /* 0x000fe20000010000 */
[C---:B------:R-:W-:Y:S04]  /*df70*/  HMMA.16816.F32.BF16 R112, R168.reuse, R6, R112 ;  /* 0x00000006a870723c */ /* 0x040fe80000041870 */
[----:B------:R-:W-:Y:S04]  /*df80*/  FADD.FTZ R5, R210, R5 ;  /* 0x00000005d2057221 */ /* 0x000fe80000010000 */
[C---:B-----5:R-:W-:Y:S04]  /*df90*/  HMMA.16816.F32.BF16 R116, R168.reuse, R8, R116 ;  /* 0x00000008a874723c */ /* 0x060fe80000041874 */
[----:B------:R-:W-:Y:S04]  /*dfa0*/  FADD.FTZ R190, R190, R5 ;  /* 0x00000005bebe7221 */ /* 0x000fe80000010000 */
[C---:B------:R-:W-:Y:S04]  /*dfb0*/  HMMA.16816.F32.BF16 R120, R168.reuse, R10, R120 ;  /* 0x0000000aa878723c */ /* 0x040fe80000041878 */
[----:B------:R-:W-:Y:S04]  /*dfc0*/  FADD.FTZ R207, R207, R190 ;  /* 0x000000becfcf7221 */ /* 0x000fe80000010000 */
[C---:B----4-:R-:W-:Y:S04]  /*dfd0*/  HMMA.16816.F32.BF16 R124, R168.reuse, R12, R124 ;  /* 0x0000000ca87c723c */ /* 0x050fe8000004187c */
[----:B------:R-:W-:Y:S04]  /*dfe0*/  FADD.FTZ R186, R186, R207 ;  /* 0x000000cfbaba7221 */ /* 0x000fe80000010000 */
[----:B------:R-:W-:Y:S04]  /*dff0*/  HMMA.16816.F32.BF16 R128, R168, R14, R128 ;  /* 0x0000000ea880723c */ /* 0x000fe80000041880 */
[----:B------:R-:W-:Y:S04]  /*e000*/  FADD.FTZ R250, R189, R186 ;  /* 0x000000babdfa7221 */ /* 0x000fe80000010000 */
[----:B------:R-:W-:-:S05]  /*e010*/  @P0 BRA `(.L_x_5282) ;  /* 0xffffb0e000000947 */ /* 0x000fca000383ffff */
.L_x_5278:
        /* <DEDUP_REMOVED lines=338> */
.L_x_5284:
[----:B--234-:R-:W-:Y:S05]  /*f540*/  BSYNC B0 ;  /* 0x0000000000007941 */ /* 0x01cfea0003800000 */
.L_x_5283:
        /* <DEDUP_REMOVED lines=23> */
.L_x_5286:
[----:B------:R-:W-:Y:S05]  /*f6c0*/  BSYNC B0 ;  /* 0x0000000000007941 */ /* 0x000fea0003800000 */
.L_x_5285:
        /* <DEDUP_REMOVED lines=14> */
.L_x_5288:
[----:B------:R-:W-:Y:S05]  /*f7b0*/  BSYNC B0 ;  /* 0x0000000000007941 */ /* 0x000fea0003800000 */
.L_x_5287:
        /* <DEDUP_REMOVED lines=14> */
.L_x_5290:
[----:B------:R-:W-:Y:S05]  /*f8a0*/  BSYNC B0 ;  /* 0x0000000000007941 */ /* 0x000fea0003800000 */
.L_x_5289:
        /* <DEDUP_REMOVED lines=14> */
.L_x_5292:
[----:B------:R-:W-:Y:S05]  /*f990*/  BSYNC B0 ;  /* 0x0000000000007941 */ /* 0x000fea0003800000 */
.L_x_5291:
        /* <DEDUP_REMOVED lines=14> */
.L_x_5294:
[----:B------:R-:W-:Y:S05]  /*fa80*/  BSYNC B0 ;  /* 0x0000000000007941 */ /* 0x000fea0003800000 */
.L_x_5293:
        /* <DEDUP_REMOVED lines=14> */
.L_x_5296:
[----:B------:R-:W-:Y:S05]  /*fb70*/  BSYNC B0 ;  /* 0x0000000000007941 */ /* 0x000fea0003800000 */
.L_x_5295:
        /* <DEDUP_REMOVED lines=14> */
.L_x_5298:
[----:B------:R-:W-:Y:S05]  /*fc60*/  BSYNC B0 ;  /* 0x0000000000007941 */ /* 0x000fea0003800000 */
.L_x_5297:
        /* <DEDUP_REMOVED lines=15> */
.L_x_5299:
        /* <DEDUP_REMOVED lines=10> */
.L_x_8961:


//--------------------- .text._ZN5flash24flash_fwd_splitkv_kernelI23Flash_fwd_kernel_traitsILi256ELi64ELi64ELi4ELb0ELb0EN7cutlass10bfloat16_tE19Flash_kernel_traitsILi256ELi64ELi64ELi4ES3_EELb0ELb0ELb0ELb0ELb1ELb0ELb1ELb1EEEvNS_16Flash_fwd_paramsE --------------------------
	.section	.text._ZN5flash24flash_fwd_splitkv_kernelI23Flash_fwd_kernel_traitsILi256ELi64ELi64ELi4ELb0ELb0EN7cutlass10bfloat16_tE19Flash_kernel_traitsILi256ELi64ELi64ELi4ES3_EELb0ELb0ELb0ELb0ELb1ELb0ELb1ELb1EEEvNS_16Flash_fwd_paramsE,"ax",@progbits
	.sectioninfo	@"SHI_REGISTERS=255"
	.align	128
        .global         _ZN5flash24flash_fwd_splitkv_kernelI23Flash_fwd_kernel_traitsILi256ELi64ELi64ELi4ELb0ELb0EN7cutlass10bfloat16_tE19Flash_kernel_traitsILi256ELi64ELi64ELi4ES3_EELb0ELb0ELb0ELb0ELb1ELb0ELb1ELb1EEEvNS_16Flash_fwd_paramsE
        .type           _ZN5flash24flash_fwd_splitkv_kernelI23Flash_fwd_kernel_traitsILi256ELi64ELi64ELi4ELb0ELb0EN7cutlass10bfloat16_tE19Flash_kernel_traitsILi256ELi64ELi64ELi4ES3_EELb0ELb0ELb0ELb0ELb1ELb0ELb1ELb1EEEvNS_16Flash_fwd_paramsE,@function
        .size           _ZN5flash24flash_fwd_splitkv_kernelI23Flash_fwd_kernel_traitsILi256ELi64ELi64ELi4ELb0ELb0EN7cutlass10bfloat16_tE19Flash_kernel_traitsILi256ELi64ELi64ELi4ES3_EELb0ELb0ELb0ELb0ELb1ELb0ELb1ELb1EEEvNS_16Flash_fwd_paramsE,(.L_x_8897 - _ZN5flash24flash_fwd_splitkv_kernelI23Flash_fwd_kernel_traitsILi256ELi64ELi64ELi4ELb0ELb0EN7cutlass10bfloat16_tE19Flash_kernel_traitsILi256ELi64ELi64ELi4ES3_EELb0ELb0ELb0ELb0ELb1ELb0ELb1ELb1EEEvNS_16Flash_fwd_paramsE)
        .other          _ZN5flash24flash_fwd_splitkv_kernelI23Flash_fwd_kernel_traitsILi256ELi64ELi64ELi4ELb0ELb0EN7cutlass10bfloat16_tE19Flash_kernel_traitsILi256ELi64ELi64ELi4ES3_EELb0ELb0ELb0ELb0ELb1ELb0ELb1ELb1EEEvNS_16Flash_fwd_paramsE,@"STO_CUDA_ENTRY STV_DEFAULT"
_ZN5flash24flash_fwd_splitkv_kernelI23Flash_fwd_kernel_traitsILi256ELi64ELi64ELi4ELb0ELb0EN7cutlass10bfloat16_tE19Flash_kernel_traitsILi256ELi64ELi64ELi4ES3_EELb0ELb0ELb0ELb0ELb1ELb0ELb1ELb1EEEvNS_16Flash_fwd_paramsE:
.text._ZN5flash24flash_fwd_splitkv_kernelI23Flash_fwd_kernel_traitsILi256ELi64ELi64ELi4ELb0ELb0EN7cutlass10bfloat16_tE19Flash_kernel_traitsILi256ELi64ELi64ELi4ES3_EELb0ELb0ELb0ELb0ELb1ELb0ELb1ELb1EEEvNS_16Flash_fwd_paramsE:
        /* <DEDUP_REMOVED lines=30> */
[----:B---34-:R-:W-:Y:S05]  /*01e0*/  CALL.REL.NOINC `($_ZN5flash24flash_fwd_splitkv_kernelI23Flash_fwd_kernel_traitsILi256ELi64ELi64ELi4ELb0ELb0EN7cutlass10bfloat16_tE19Flash_kernel_traitsILi256ELi64ELi64ELi4ES3_EELb0ELb0ELb0ELb0ELb1ELb0ELb1ELb1EEEvNS_16Flash_fwd_paramsE$_ZN5flash30compute_attn_1rowblock_splitkvI23Flash_fwd_kernel_traitsILi256ELi64ELi64ELi4ELb0ELb0EN7cutlass10bfloat16_tE19Flash_kernel_traitsILi256ELi64ELi64ELi4ES3_EELb0ELb0ELb0ELb0ELb1ELb0ELb1ELb1ENS_16Flash_fwd_paramsEEEvRKT8_iiiii) ;  /* 0x0000002000007944 */ /* 0x018fea0003c00000 */
[----:B------:R-:W-:Y:S05]  /*01f0*/  BSYNC B3 ;  /* 0x0000000000037941 */ /* 0x000fea0003800000 */
.L_x_5300:
[----:B------:R-:W-:Y:S05]  /*0200*/  EXIT ;  /* 0x000000000000794d */ /* 0x000fea0003800000 */
        .type           $_ZN5flash24flash_fwd_splitkv_kernelI23Flash_fwd_kernel_traitsILi256ELi64ELi64ELi4ELb0ELb0EN7cutlass10bfloat16_tE19Flash_kernel_traitsILi256ELi64ELi64ELi4ES3_EELb0ELb0ELb0ELb0ELb1ELb0ELb1ELb1EEEvNS_16Flash_fwd_paramsE$_ZN5flash30compute_attn_1rowblock_splitkvI23Flash_fwd_kernel_traitsILi256ELi64ELi64ELi4ELb0ELb0EN7cutlass10bfloat16_tE19Flash_kernel_traitsILi256ELi64ELi64ELi4ES3_EELb0ELb0ELb0ELb0ELb1ELb0ELb1ELb1ENS_16Flash_fwd_paramsEEEvRKT8_iiiii,@function
        .size           $_ZN5flash24flash_fwd_splitkv_kernelI23Flash_fwd_kernel_traitsILi256ELi64ELi64ELi4ELb0ELb0EN7cutlass10bfloat16_tE19Flash_kernel_traitsILi256ELi64ELi64ELi4ES3_EELb0ELb0ELb0ELb0ELb1ELb0ELb1ELb1EEEvNS_16Flash_fwd_paramsE$_ZN5flash30compute_attn_1rowblock_splitkvI23Flash_fwd_kernel_traitsILi256ELi64ELi64ELi4ELb0ELb0EN7cutlass10bfloat16_tE19Flash_kernel_traitsILi256ELi64ELi64ELi4ES3_EELb0ELb0ELb0ELb0ELb1ELb0ELb1ELb1ENS_16Flash_fwd_paramsEEEvRKT8_iiiii,($__internal_26_$__cuda_sm70_shflsync_bfly_p - $_ZN5flash24flash_fwd_splitkv_kernelI23Flash_fwd_kernel_traitsILi256ELi64ELi64ELi4ELb0ELb0EN7cutlass10bfloat16_tE19Flash_kernel_traitsILi256ELi64ELi64ELi4ES3_EELb0ELb0ELb0ELb0ELb1ELb0ELb1ELb1EEEvNS_16Flash_fwd_paramsE$_ZN5flash30compute_attn_1rowblock_splitkvI23Flash_fwd_kernel_traitsILi256ELi64ELi64ELi4ELb0ELb0EN7cutlass10bfloat16_tE19Flash_kernel_traitsILi256ELi64ELi64ELi4ES3_EELb0ELb0ELb0ELb0ELb1ELb0ELb1ELb1ENS_16Flash_fwd_paramsEEEvRKT8_iiiii)
$_ZN5flash24flash_fwd_splitkv_kernelI23Flash_fwd_kernel_traitsILi256ELi64ELi64ELi4ELb0ELb0EN7cutlass10bfloat16_tE19Flash_kernel_traitsILi256ELi64ELi64ELi4ES3_EELb0ELb0ELb0ELb0ELb1ELb0ELb1ELb1EEEvNS_16Flash_fwd_paramsE$_ZN5flash30compute_attn_1rowblock_splitkvI23Flash_fwd_kernel_traitsILi256ELi64ELi64ELi4ELb0ELb0EN7cutlass10bfloat16_tE19Flash_kernel_traitsILi256ELi64ELi64ELi4ES3_EELb0ELb0ELb0ELb0ELb1ELb0ELb1ELb1ENS_16Flash_fwd_paramsEEEvRKT8_iiiii:
        /* <DEDUP_REMOVED lines=21> */
.L_x_5302:
[----:B------:R-:W-:Y:S05]  /*0360*/  BSYNC B0 ;  /* 0x0000000000007941 */ /* 0x000fea0003800000 */
.L_x_5301:
[----:B------:R-:W4:Y:S04]  /*0370*/  LD.E.64 R30, [R28.64+0xf0] ;  /* 0x0000f0061c1e7980 */ /* 0x000f28000c101b00 */
[----:B---3--:R-:W3:Y:S01]  /*0380*/  @P1 LD.E R240, [R2.64+0x4] ;  /* 0x0000040602f01980 */ /* 0x008ee2000c101900 */
        /* <DEDUP_REMOVED lines=9> */
[----:B------:R-:W4:Y:S02]  /*0420*/  LD.E.U8 R0, [R28.64+0x1b2] ;  /* 0x0001b2061c007980 */ /* 0x000f24000c101100 */
[----:B----4-:R-:W-:-:S13]  /*0430*/  ISETP.NE.AND P0, PT, R0, RZ, PT ;  /* 0x000000ff0000720c */ /* 0x010fda0003f05270 */
[----:B------:R-:W4:Y:S02]  /*0440*/  @P0 LD.E R0, [R4.64+0x4] ;  /* 0x0000040604000980 */ /* 0x000f24000c101900 */
[----:B-1--4-:R-:W-:-:S06]  /*0450*/  @P0 IADD3 R3, R0, -R13, RZ ;  /* 0x8000000d00030210 */ /* 0x012fcc0007ffe0ff */
[----:B------:R1:W5:Y:S01]  /*0460*/  @!P0 LD.E R3, [R4.64] ;  /* 0x0000000604038980 */ /* 0x000362000c101900 */
[----:B------:R-:W-:Y:S05]  /*0470*/  BRA `(.L_x_5305) ;  /* 0x0000001000007947 */ /* 0x000fea0003800000 */
.L_x_5304:
[----:B-1----:R1:W5:Y:S02]  /*0480*/  LD.E R3, [R28.64+0xb8] ;  /* 0x0000b8061c037980 */ /* 0x002364000c101900 */
.L_x_5305:
[----:B------:R-:W-:Y:S05]  /*0490*/  BSYNC B0 ;  /* 0x0000000000007941 */ /* 0x000fea0003800000 */
.L_x_5303:
[----:B-1----:R-:W4:Y:S01]  /*04a0*/  LD.E.64 R4, [R28.64+0xf8] ;  /* 0x0000f8061c047980 */ /* 0x002f22000c101b00 */
        /* <DEDUP_REMOVED lines=9> */
.L_x_5307:
[----:B------:R-:W4:Y:S01]  /*0540*/  LD.E.64 R2, [R28.64+0x108] ;  /* 0x000108061c027980 */ /* 0x000f22000c101b00 */
[----:B------:R-:W-:Y:S01]  /*0550*/  BSSY B0, `(.L_x_5309) ;  /* 0x0000006000007945 */ /* 0x000fe20003800000 */
[----:B----4-:R-:W-:-:S04]  /*0560*/  ISETP.NE.U32.AND P0, PT, R2, RZ, PT ;  /* 0x000000ff0200720c */ /* 0x010fc80003f05070 */
[----:B------:R-:W-:Y:S01]  /*0570*/  ISETP.NE.AND.EX P0, PT, R3, RZ, PT, P0 ;  /* 0x000000ff0300720c */ /* 0x000fe20003f05300 */
[----:B------:R-:W-:-:S12]  /*0580*/  IMAD.MOV.U32 R3, RZ, RZ, RZ ;  /* 0x000000ffff037224 */ /* 0x000fd800078e00ff */
[----:B------:R-:W-:Y:S05]  /*0590*/  @!P0 BRA `(.L_x_5310) ;  /* 0x0000001000008947 */ /* 0x000fea0003800000 */
[----:B------:R1:W5:Y:S02]  /*05a0*/  LD.E R3, [R28.64+0xbc] ;  /* 0x0000bc061c037980 */ /* 0x000364000c101900 */
.L_x_5310:
[----:B------:R-:W-:Y:S05]  /*05b0*/  BSYNC B0 ;  /* 0x0000000000007941 */ /* 0x000fea0003800000 */
.L_x_5309:
[----:B-----5:R-:W-:Y:S02]  /*05c0*/  IADD3 R58, R66, R3, RZ ;  /* 0x00000003423a7210 */ /* 0x020fe40007ffe0ff */
.L_x_5308:
[----:B------:R-:W-:Y:S05]  /*05d0*/  BSYNC B1 ;  /* 0x0000000000017941 */ /* 0x000fea0003800000 */
.L_x_5306:
[----:B------:R-:W-:Y:S01]  /*05e0*/  IMAD.SHL.U32 R69, R239, 0x40, RZ ;  /* 0x00000040ef457824 */ /* 0x000fe200078e00ff */
[----:B------:R-:W-:Y:S01]  /*05f0*/  MOV R2, R238 ;  /* 0x000000ee00027202 */ /* 0x000fe20000000f00 */
[----:B------:R-:W-:-:S03]  /*0600*/  IMAD.MOV.U32 R3, RZ, RZ, 0x0 ;  /* 0x00000000ff037424 */ /* 0x000fc600078e00ff */
[----:B------:R-:W-:-:S13]  /*0610*/  ISETP.GT.AND P0, PT, R240, R69, PT ;  /* 0x00000045f000720c */ /* 0x000fda0003f04270 */
[----:B------:R-:W-:Y:S05]  /*0620*/  @!P0 RET.REL.NODEC R2 `(_ZN5flash24flash_fwd_splitkv_kernelI23Flash_fwd_kernel_traitsILi256ELi64ELi64ELi4ELb0ELb0EN7cutlass10bfloat16_tE19Flash_kernel_traitsILi256ELi64ELi64ELi4ES3_EELb0ELb0ELb0ELb0ELb1ELb0ELb1ELb1EEEvNS_16Flash_fwd_paramsE) ;  /* 0xfffff9d002008950 */ /* 0x000fea0003c3ffff */
[----:B------:R-:W4:Y:S01]  /*0630*/  LD.E R0, [R28.64+0xb8] ;  /* 0x0000b8061c007980 */ /* 0x000f22000c101900 */
[----:B------:R-:W-:-:S04]  /*0640*/  IABS R4, c[0x0][0x10] ;  /* 0x0000040000047a13 */ /* 0x000fc80000000000 */
[----:B------:R-:W5:Y:S08]  /*0650*/  I2F.RP R2, R4 ;  /* 0x0000000400027306 */ /* 0x000f700000209400 */
[----:B-----5:R-:W5:Y:S02]  /*0660*/  MUFU.RCP R6, R2 ;  /* 0x0000000200067308 */ /* 0x020f640000001000 */
[----:B-----5:R-:W-:-:S06]  /*0670*/  IADD3 R6, R6, 0xffffffe, RZ ;  /* 0x0ffffffe06067810 */ /* 0x020fcc0007ffe0ff */
[----:B------:R-:W5:Y:S02]  /*0680*/  F2I.FTZ.U32.TRUNC.NTZ R7, R6 ;  /* 0x0000000600077305 */ /* 0x000f64000021f000 */
[----:B-----5:R-:W-:Y:S02]  /*0690*/  IMAD.MOV R3, RZ, RZ, -R7 ;  /* 0x000000ffff037224 */ /* 0x020fe400078e0a07 */
        /* <DEDUP_REMOVED lines=33> */
[----:B------:R-:W5:Y:S04]  /*08b0*/  LD.E R4, [R28.64+0x60] ;  /* 0x000060061c047980 */ /* 0x000f68000c101900 */
[----:B---3--:R-:W3:Y:S04]  /*08c0*/  LD.E R0, [R28.64+0xcc] ;  /* 0x0000cc061c007980 */ /* 0x008ee8000c101900 */
[----:B--2---:R-:W2:Y:S04]  /*08d0*/  LD.E.64 R6, [R28.64+0x78] ;  /* 0x000078061c067980 */ /* 0x004ea8000c101b00 */
[----:B------:R-:W2:Y:S01]  /*08e0*/  LD.E.64 R10, [R28.64+0xa8] ;  /* 0x0000a8061c0a7980 */ /* 0x000ea2000c101b00 */
[----:B------:R-:W-:Y:S01]  /*08f0*/  SHF.R.S32.HI R5, RZ, 0x1f, R56 ;  /* 0x0000001fff057819 */ /* 0x000fe20000011438 */
[----:B------:R-:W-:Y:S01]  /*0900*/  IMAD.MOV.U32 R239, RZ, RZ, 0x0 ;  /* 0x00000000ffef7424 */ /* 0x000fe200078e00ff */
[----:B------:R-:W-:-:S02]  /*0910*/  LOP3.LUT P6, RZ, R56, 0xf, RZ, 0xc0, !PT ;  /* 0x0000000f38ff7812 */ /* 0x000fc400078cc0ff */
[----:B------:R-:W-:-:S04]  /*0920*/  LEA.HI R8, R5, R56, RZ, 0x4 ;  /* 0x0000003805087211 */ /* 0x000fc800078f20ff */
[----:B------:R-:W-:Y:S02]  /*0930*/  LOP3.LUT R5, R8, 0x3ffffff0, RZ, 0xc0, !PT ;  /* 0x3ffffff008057812 */ /* 0x000fe400078ec0ff */
[----:B------:R-:W-:-:S03]  /*0940*/  SHF.R.S32.HI R8, RZ, 0x4, R8 ;  /* 0x00000004ff087819 */ /* 0x000fc60000011408 */
[----:B------:R-:W-:Y:S01]  /*0950*/  IMAD.IADD R5, R56, 0x1, -R5 ;  /* 0x0000000138057824 */ /* 0x000fe200078e0a05 */
[----:B------:R-:W-:Y:S01]  /*0960*/  IADD3 R14, R8, 0x18, RZ ;  /* 0x00000018080e7810 */ /* 0x000fe20007ffe0ff */
[----:B----4-:R-:W-:-:S04]  /*0970*/  IMAD R2, R2, UR8, R243 ;  /* 0x0000000802027c24 */ /* 0x010fc8000f8e02f3 */
[----:B-----5:R-:W-:Y:S02]  /*0980*/  IMAD R2, R2, R4, R241 ;  /* 0x0000000402027224 */ /* 0x020fe400078e02f1 */
[----:B------:R-:W-:Y:S02]  /*0990*/  IMAD.SHL.U32 R4, R5, 0x4, RZ ;  /* 0x0000000405047824 */ /* 0x000fe400078e00ff */
[--C-:B------:R-:W-:Y:S01]  /*09a0*/  IMAD R3, R3, R2, R69.reuse ;  /* 0x0000000203037224 */ /* 0x100fe200078e0245 */
[----:B------:R-:W-:Y:S01]  /*09b0*/  IADD3 R2, R8, 0x8, RZ ;  /* 0x0000000808027810 */ /* 0x000fe20007ffe0ff */
[----:B------:R-:W-:Y:S01]  /*09c0*/  IMAD.IADD R69, R240, 0x1, -R69 ;  /* 0x00000001f0457824 */ /* 0x000fe200078e0a45 */
[--C-:B------:R-:W-:Y:S01]  /*09d0*/  SHF.R.S32.HI R5, RZ, 0x1f, R4.reuse ;  /* 0x0000001fff057819 */ /* 0x100fe20000011404 */
[----:B---3--:R-:W-:Y:S01]  /*09e0*/  IMAD R0, R3, R0, RZ ;  /* 0x0000000003007224 */ /* 0x008fe200078e02ff */
[----:B------:R-:W-:Y:S02]  /*09f0*/  SHF.R.S32.HI R9, RZ, 0x1f, R3 ;  /* 0x0000001fff097819 */ /* 0x000fe40000011403 */
[-C--:B------:R-:W-:Y:S01]  /*0a00*/  ISETP.GE.AND P2, PT, R2, R69.reuse, PT ;  /* 0x000000450200720c */ /* 0x080fe20003f46270 */
[----:B------:R-:W-:Y:S01]  /*0a10*/  IMAD.WIDE R12, R8, 0x100, R4 ;  /* 0x00000100080c7825 */ /* 0x000fe200078e0204 */
[----:B------:R-:W-:-:S02]  /*0a20*/  ISETP.GE.OR P5, PT, R2, R69, P6 ;  /* 0x000000450200720c */ /* 0x000fc400037a6670 */
[----:B------:R-:W-:Y:S02]  /*0a30*/  IADD3 R2, R8, 0x10, RZ ;  /* 0x0000001008027810 */ /* 0x000fe40007ffe0ff */
[----:B------:R-:W-:Y:S02]  /*0a40*/  IADD3 R5, P0, R0, R12, RZ ;  /* 0x0000000c00057210 */ /* 0x000fe40007f1e0ff */
[----:B------:R-:W-:Y:S02]  /*0a50*/  ISETP.GE.AND P3, PT, R8, R69, PT ;  /* 0x000000450800720c */ /* 0x000fe40003f66270 */
[----:B------:R-:W-:Y:S02]  /*0a60*/  LEA.HI.X.SX32 R0, R0, R13, 0x1, P0 ;  /* 0x0000000d00007211 */ /* 0x000fe400000f0eff */
[----:B------:R-:W-:Y:S02]  /*0a70*/  IADD3 R3, P0, R3, R8, RZ ;  /* 0x0000000803037210 */ /* 0x000fe40007f1e0ff */
[----:B--2---:R-:W-:-:S02]  /*0a80*/  LEA R4, P1, R5, R6, 0x2 ;  /* 0x0000000605047211 */ /* 0x004fc400078210ff */
[----:B------:R-:W-:Y:S02]  /*0a90*/  LEA.HI.X.SX32 R9, R8, R9, 0x1, P0 ;  /* 0x0000000908097211 */ /* 0x000fe400000f0eff */
[----:B------:R-:W-:Y:S02]  /*0aa0*/  LEA R6, P0, R3, R10, 0x2 ;  /* 0x0000000a03067211 */ /* 0x000fe400078010ff */
[----:B------:R-:W-:Y:S02]  /*0ab0*/  LEA.HI.X R5, R5, R7, R0, 0x2, P1 ;  /* 0x0000000705057211 */ /* 0x000fe400008f1400 */
[----:B------:R-:W-:Y:S01]  /*0ac0*/  LEA.HI.X R7, R3, R11, R9, 0x2, P0 ;  /* 0x0000000b03077211 */ /* 0x000fe200000f1409 */
[----:B------:R-:W-:Y:S01]  /*0ad0*/  @!P5 IMAD.MOV.U32 R3, RZ, RZ, -0x800000 ;  /* 0xff800000ff03d424 */ /* 0x000fe200078e00ff */
[-C--:B------:R-:W-:Y:S01]  /*0ae0*/  ISETP.GE.AND P1, PT, R2, R69.reuse, PT ;  /* 0x000000450200720c */ /* 0x080fe20003f26270 */
[----:B------:R2:W-:Y:S01]  /*0af0*/  @!P3 ST.E.128 [R4.64], RZ ;  /* 0x000000ff0400b985 */ /* 0x0005e2000c101d06 */
[----:B------:R-:W-:-:S02]  /*0b00*/  ISETP.GE.AND P0, PT, R14, R69, PT ;  /* 0x000000450e00720c */ /* 0x000fc40003f06270 */
[-C--:B------:R-:W-:Y:S01]  /*0b10*/  ISETP.GE.OR P4, PT, R2, R69.reuse, P6 ;  /* 0x000000450200720c */ /* 0x080fe20003786670 */
[----:B------:R2:W-:Y:S01]  /*0b20*/  @!P3 ST.E.128 [R4.64+0x100], RZ ;  /* 0x000100ff0400b985 */ /* 0x0005e2000c101d06 */
[C---:B------:R-:W-:Y:S02]  /*0b30*/  IADD3 R12, R8.reuse, 0x20, RZ ;  /* 0x00000020080c7810 */ /* 0x040fe40007ffe0ff */
[C---:B------:R-:W-:Y:S01]  /*0b40*/  IADD3 R10, R8.reuse, 0x28, RZ ;  /* 0x00000028080a7810 */ /* 0x040fe20007ffe0ff */
[----:B------:R2:W-:Y:S01]  /*0b50*/  @!P3 ST.E.128 [R4.64+0x200], RZ ;  /* 0x000200ff0400b985 */ /* 0x0005e2000c101d06 */
[C---:B------:R-:W-:Y:S02]  /*0b60*/  IADD3 R2, R8.reuse, 0x30, RZ ;  /* 0x0000003008027810 */ /* 0x040fe40007ffe0ff */
[----:B------:R-:W-:Y:S01]  /*0b70*/  IADD3 R0, R8, 0x38, RZ ;  /* 0x0000003808007810 */ /* 0x000fe20007ffe0ff */
[----:B------:R2:W-:Y:S01]  /*0b80*/  @!P3 ST.E.128 [R4.64+0x300], RZ ;  /* 0x000300ff0400b985 */ /* 0x0005e2000c101d06 */
[----:B------:R-:W-:-:S03]  /*0b90*/  ISETP.GE.AND P3, PT, R12, R69, PT ;  /* 0x000000450c00720c */ /* 0x000fc60003f66270 */
[----:B------:R2:W-:Y:S01]  /*0ba0*/  @!P2 ST.E.128 [R4.64+0x2000], RZ ;  /* 0x002000ff0400a985 */ /* 0x0005e2000c101d06 */
[----:B------:R-:W-:-:S03]  /*0bb0*/  @!P4 IMAD.MOV.U32 R19, RZ, RZ, -0x800000 ;  /* 0xff800000ff13c424 */ /* 0x000fc600078e00ff */
[----:B------:R2:W-:Y:S04]  /*0bc0*/  @!P2 ST.E.128 [R4.64+0x2100], RZ ;  /* 0x002100ff0400a985 */ /* 0x0005e8000c101d06 */
[----:B------:R2:W-:Y:S04]  /*0bd0*/  @!P2 ST.E.128 [R4.64+0x2200], RZ ;  /* 0x002200ff0400a985 */ /* 0x0005e8000c101d06 */
[----:B------:R2:W-:Y:S01]  /*0be0*/  @!P2 ST.E.128 [R4.64+0x2300], RZ ;  /* 0x002300ff0400a985 */ /* 0x0005e2000c101d06 */
[----:B------:R-:W-:-:S03]  /*0bf0*/  ISETP.GE.AND P2, PT, R10, R69, PT ;  /* 0x000000450a00720c */ /* 0x000fc60003f46270 */
[----:B------:R2:W-:Y:S04]  /*0c00*/  @!P1 ST.E.128 [R4.64+0x4000], RZ ;  /* 0x004000ff04009985 */ /* 0x0005e8000c101d06 */
        /* <DEDUP_REMOVED lines=13> */
[----:B------:R-:W-:-:S03]  /*0ce0*/  ISETP.GE.OR P3, PT, R14, R69, P6 ;  /* 0x000000450e00720c */ /* 0x000fc60003766670 */
[----:B------:R2:W-:Y:S04]  /*0cf0*/  @!P2 ST.E.128 [R4.64+0xa000], RZ ;  /* 0x00a000ff0400a985 */ /* 0x0005e8000c101d06 */
[----:B------:R2:W-:Y:S04]  /*0d00*/  @!P2 ST.E.128 [R4.64+0xa100], RZ ;  /* 0x00a100ff0400a985 */ /* 0x0005e8000c101d06 */
[----:B------:R2:W-:Y:S02]  /*0d10*/  @!P2 ST.E.128 [R4.64+0xa200], RZ ;  /* 0x00a200ff0400a985 */ /* 0x0005e4000c101d06 */
[----:B------:R-:W-:-:S02]  /*0d20*/  @!P3 IMAD.MOV.U32 R15, RZ, RZ, -0x800000 ;  /* 0xff800000ff0fb424 */ /* 0x000fc400078e00ff */
        /* <DEDUP_REMOVED lines=14> */
[----:B------:R2:W-:Y:S01]  /*0e10*/  @!P5 ST.E [R6.64+0x20], R3 ;  /* 0x000020030600d985 */ /* 0x0005e2000c101906 */
[-C--:B------:R-:W-:Y:S02]  /*0e20*/  ISETP.GE.OR P5, PT, R8, R69.reuse, P6 ;  /* 0x000000450800720c */ /* 0x080fe400037a6670 */
[----:B------:R-:W-:Y:S01]  /*0e30*/  ISETP.GE.OR P6, PT, R0, R69, P6 ;  /* 0x000000450000720c */ /* 0x000fe200037c6670 */
[----:B------:R2:W-:Y:S04]  /*0e40*/  @!P4 ST.E [R6.64+0x40], R19 ;  /* 0x000040130600c985 */ /* 0x0005e8000c101906 */
[----:B------:R2:W-:Y:S02]  /*0e50*/  @!P3 ST.E [R6.64+0x60], R15 ;  /* 0x0000600f0600b985 */ /* 0x0005e4000c101906 */
[----:B------:R-:W-:-:S02]  /*0e60*/  @!P0 IMAD.MOV.U32 R9, RZ, RZ, -0x800000 ;  /* 0xff800000ff098424 */ /* 0x000fc400078e00ff */
[----:B------:R2:W-:Y:S02]  /*0e70*/  @!P2 ST.E [R6.64+0x80], R13 ;  /* 0x0000800d0600a985 */ /* 0x0005e4000c101906 */
[----:B------:R-:W-:Y:S02]  /*0e80*/  @!P5 IMAD.MOV.U32 R17, RZ, RZ, -0x800000 ;  /* 0xff800000ff11d424 */ /* 0x000fe400078e00ff */
[----:B------:R2:W-:Y:S04]  /*0e90*/  @!P1 ST.E [R6.64+0xa0], R11 ;  /* 0x0000a00b06009985 */ /* 0x0005e8000c101906 */
[----:B------:R2:W-:Y:S04]  /*0ea0*/  @!P0 ST.E [R6.64+0xc0], R9 ;  /* 0x0000c00906008985 */ /* 0x0005e8000c101906 */
[----:B------:R2:W-:Y:S01]  /*0eb0*/  @!P5 ST.E [R6.64], R17 ;  /* 0x000000110600d985 */ /* 0x0005e2000c101906 */
[----:B------:R-:W-:Y:S05]  /*0ec0*/  @P6 RET.REL.NODEC R238 `(_ZN5flash24flash_fwd_splitkv_kernelI23Flash_fwd_kernel_traitsILi256ELi64ELi64ELi4ELb0ELb0EN7cutlass10bfloat16_tE19Flash_kernel_traitsILi256ELi64ELi64ELi4ES3_EELb0ELb0ELb0ELb0ELb1ELb0ELb1ELb1EEEvNS_16Flash_fwd_paramsE) ;  /* 0xfffff130ee006950 */ /* 0x000fea0003c3ffff */
[----:B--2---:R-:W-:Y:S02]  /*0ed0*/  MOV R3, 0xff800000 ;  /* 0xff80000000037802 */ /* 0x004fe40000000f00 */
[----:B------:R-:W-:-:S03]  /*0ee0*/  MOV R239, 0x0 ;  /* 0x0000000000ef7802 */ /* 0x000fc60000000f00 */
[----:B------:R2:W-:Y:S01]  /*0ef0*/  ST.E [R6.64+0xe0], R3 ;  /* 0x0000e00306007985 */ /* 0x0005e2000c101906 */
[----:B------:R-:W-:Y:S05]  /*0f00*/  RET.REL.NODEC R238 `(_ZN5flash24flash_fwd_splitkv_kernelI23Flash_fwd_kernel_traitsILi256ELi64ELi64ELi4ELb0ELb0EN7cutlass10bfloat16_tE19Flash_kernel_traitsILi256ELi64ELi64ELi4ES3_EELb0ELb0ELb0ELb0ELb1ELb0ELb1ELb1EEEvNS_16Flash_fwd_paramsE) ;  /* 0xfffff0f0ee007950 */ /* 0x000fea0003c3ffff */
.L_x_5311:
        /* <DEDUP_REMOVED lines=23> */
[----:B-----5:R-:W4:Y:S01]  /*1080*/  LD.E R8, [R28.64+0x68] ;  /* 0x000068061c087980 */ /* 0x020f22000c101900 */
        /* <DEDUP_REMOVED lines=11> */
[----:B------:R-:W3:Y:S02]  /*1140*/  F2I.FTZ.U32.TRUNC.NTZ R11, R10 ;  /* 0x0000000a000b7305 */ /* 0x000ee4000021f000 */
        /* <DEDUP_REMOVED lines=46> */
[----:B------:R-:W-:Y:S02]  /*1430*/  @!P0 IMAD.MOV R4, RZ, RZ, -R4 ;  /* 0x000000ffff048224 */ /* 0x000fe400078e0a04 */
[----:B------:R-:W-:Y:S02]  /*1440*/  @!P1 LOP3.LUT R4, RZ, R8, RZ, 0x33, !PT ;  /* 0x00000008ff049212 */ /* 0x000fe400078e33ff */
[----:B---3--:R-:W-:Y:S01]  /*1450*/  SHF.R.S32.HI R0, RZ, 0x1f, R2 ;  /* 0x0000001fff007819 */ /* 0x008fe20000011402 */
[-C--:B------:R-:W-:Y:S02]  /*1460*/  IMAD R3, R19, R2.reuse, RZ ;  /* 0x0000000213037224 */ /* 0x080fe400078e02ff */
[----:B------:R-:W-:-:S04]  /*1470*/  IMAD.WIDE.U32 R12, R18, R2, RZ ;  /* 0x00000002120c7225 */ /* 0x000fc800078e00ff */
[----:B------:R-:W-:Y:S01]  /*1480*/  IMAD R3, R18, R0, R3 ;  /* 0x0000000012037224 */ /* 0x000fe200078e0203 */
[----:B------:R-:W-:-:S04]  /*1490*/  SHF.R.S32.HI R19, RZ, 0x1f, R6 ;  /* 0x0000001fff137819 */ /* 0x000fc80000011406 */
[----:B------:R-:W-:Y:S01]  /*14a0*/  IADD3 R13, R13, R3, RZ ;  /* 0x000000030d0d7210 */ /* 0x000fe20007ffe0ff */
[----:B------:R-:W-:-:S04]  /*14b0*/  IMAD R7, R168, R19, R7 ;  /* 0x00000013a8077224 */ /* 0x000fc800078e0207 */
[----:B------:R-:W-:-:S04]  /*14c0*/  IMAD.WIDE.U32 R12, R6, R168, R12 ;  /* 0x000000a8060c7225 */ /* 0x000fc800078e000c */
[----:B------:R-:W-:Y:S01]  /*14d0*/  IMAD R3, R11, R2, RZ ;  /* 0x000000020b037224 */ /* 0x000fe200078e02ff */
[----:B------:R-:W-:Y:S01]  /*14e0*/  IADD3 R13, R13, R7, RZ ;  /* 0x000000070d0d7210 */ /* 0x000fe20007ffe0ff */
[----:B------:R-:W-:Y:S01]  /*14f0*/  IMAD R7, R15, R4, RZ ;  /* 0x000000040f077224 */ /* 0x000fe200078e02ff */
[----:B------:R-:W-:Y:S01]  /*1500*/  SHF.R.S32.HI R11, RZ, 0x1f, R4 ;  /* 0x0000001fff0b7819 */ /* 0x000fe20000011404 */
[----:B------:R-:W-:-:S04]  /*1510*/  IMAD.WIDE.U32 R16, R10, R2, RZ ;  /* 0x000000020a107225 */ /* 0x000fc800078e00ff */
[----:B------:R-:W-:Y:S02]  /*1520*/  IMAD R7, R14, R11, R7 ;  /* 0x0000000b0e077224 */ /* 0x000fe400078e0207 */
[----:B------:R-:W-:Y:S02]  /*1530*/  IMAD R3, R10, R0, R3 ;  /* 0x000000000a037224 */ /* 0x000fe400078e0203 */
[----:B------:R-:W-:-:S03]  /*1540*/  IMAD.WIDE.U32 R14, R4, R14, R12 ;  /* 0x0000000e040e7225 */ /* 0x000fc600078e000c */
[----:B------:R-:W-:Y:S01]  /*1550*/  IADD3 R13, R17, R3, RZ ;  /* 0x00000003110d7210 */ /* 0x000fe20007ffe0ff */
[----:B------:R-:W-:Y:S01]  /*1560*/  IMAD.MOV.U32 R2, RZ, RZ, R16 ;  /* 0x000000ffff027224 */ /* 0x000fe200078e0010 */
[----:B------:R-:W-:Y:S01]  /*1570*/  MOV R0, R14 ;  /* 0x0000000e00007202 */ /* 0x000fe20000000f00 */
[----:B------:R-:W-:Y:S01]  /*1580*/  IMAD.IADD R7, R15, 0x1, R7 ;  /* 0x000000010f077824 */ /* 0x000fe200078e0207 */
[----:B------:R-:W-:Y:S05]  /*1590*/  BRA `(.L_x_5314) ;  /* 0x0000050000007947 */ /* 0x000fea0003800000 */
.L_x_5313:
        /* <DEDUP_REMOVED lines=22> */
[----:B------:R-:W-:Y:S01]  /*1700*/  @!P3 SHF.R.S32.HI R6, RZ, 0x1f, R12 ;  /* 0x0000001fff06b819 */ /* 0x000fe2000001140c */
[----:B----4-:R-:W-:-:S03]  /*1710*/  @!P3 IMAD R5, R169, R12, RZ ;  /* 0x0000000ca905b224 */ /* 0x010fc600078e02ff */
[----:B------:R-:W-:Y:S01]  /*1720*/  ISETP.GT.U32.AND P0, PT, R3, R0, PT ;  /* 0x000000000300720c */ /* 0x000fe20003f04070 */
[----:B------:R-:W-:Y:S02]  /*1730*/  @!P3 IMAD R5, R6, R168, R5 ;  /* 0x000000a80605b224 */ /* 0x000fe400078e0205 */
[----:B------:R-:W-:Y:S01]  /*1740*/  @!P3 IMAD.WIDE.U32 R20, R168, R12, RZ ;  /* 0x0000000ca814b225 */ /* 0x000fe200078e00ff */
[----:B-----5:R-:W-:-:S04]  /*1750*/  @!P3 SHF.R.S32.HI R6, RZ, 0x1f, R8 ;  /* 0x0000001fff06b819 */ /* 0x020fc80000011408 */
[----:B------:R-:W-:Y:S01]  /*1760*/  @!P3 IADD3 R21, R21, R5, RZ ;  /* 0x000000051515b210 */ /* 0x000fe20007ffe0ff */
[----:B--2---:R-:W-:Y:S02]  /*1770*/  @!P3 IMAD R5, R19, R8, RZ ;  /* 0x000000081305b224 */ /* 0x004fe400078e02ff */
[----:B------:R-:W-:Y:S02]  /*1780*/  @P3 IMAD.IADD R7, R12, 0x1, R13 ;  /* 0x000000010c073824 */ /* 0x000fe400078e020d */
[----:B------:R-:W-:Y:S02]  /*1790*/  @!P0 IMAD.IADD R0, R0, 0x1, -R3 ;  /* 0x0000000100008824 */ /* 0x000fe400078e0a03 */
[----:B------:R-:W-:Y:S02]  /*17a0*/  @!P3 IMAD R5, R18, R6, R5 ;  /* 0x000000061205b224 */ /* 0x000fe400078e0205 */
[----:B------:R-:W-:Y:S01]  /*17b0*/  @P3 IMAD R11, R169, R7, RZ ;  /* 0x00000007a90b3224 */ /* 0x000fe200078e02ff */
[----:B------:R-:W-:Y:S01]  /*17c0*/  ISETP.GE.U32.AND P2, PT, R0, R3, PT ;  /* 0x000000030000720c */ /* 0x000fe20003f46070 */
[----:B------:R-:W-:-:S04]  /*17d0*/  @P3 IMAD.WIDE.U32 R24, R168, R7, RZ ;  /* 0x00000007a8183225 */ /* 0x000fc800078e00ff */
[----:B------:R-:W-:Y:S01]  /*17e0*/  @!P3 IMAD.WIDE.U32 R18, R18, R8, R20 ;  /* 0x000000081212b225 */ /* 0x000fe200078e0014 */
[----:B------:R-:W-:-:S03]  /*17f0*/  LOP3.LUT R0, R241, R4, RZ, 0x3c, !PT ;  /* 0x00000004f1007212 */ /* 0x000fc600078e3cff */
[----:B------:R-:W-:Y:S01]  /*1800*/  @P3 IMAD.IADD R11, R25, 0x1, R11 ;  /* 0x00000001190b3824 */ /* 0x000fe200078e020b */
[----:B------:R-:W-:Y:S02]  /*1810*/  @!P3 IADD3 R11, R19, R5, RZ ;  /* 0x00000005130bb210 */ /* 0x000fe40007ffe0ff */
[----:B------:R-:W-:Y:S01]  /*1820*/  LEA R5, R165, 0xffffffc0, 0x6 ;  /* 0xffffffc0a5057811 */ /* 0x000fe200078e30ff */
[----:B------:R-:W-:Y:S01]  /*1830*/  @!P3 IMAD R6, R171, R12, RZ ;  /* 0x0000000cab06b224 */ /* 0x000fe200078e02ff */
[----:B------:R-:W-:Y:S02]  /*1840*/  @!P3 SHF.R.S32.HI R3, RZ, 0x1f, R12 ;  /* 0x0000001fff03b819 */ /* 0x000fe4000001140c */
[----:B------:R-:W-:Y:S02]  /*1850*/  ISETP.GE.AND P1, PT, R0, RZ, PT ;  /* 0x000000ff0000720c */ /* 0x000fe40003f26270 */
[----:B------:R-:W-:Y:S01]  /*1860*/  @!P0 IADD3 R2, R2, 0x1, RZ ;  /* 0x0000000102028810 */ /* 0x000fe20007ffe0ff */
[----:B------:R-:W-:Y:S01]  /*1870*/  IMAD R7, R169, R5, RZ ;  /* 0x00000005a9077224 */ /* 0x000fe200078e02ff */
[----:B------:R-:W-:Y:S01]  /*1880*/  @P3 MOV R10, R24 ;  /* 0x00000018000a3202 */ /* 0x000fe20000000f00 */
[----:B------:R-:W-:Y:S01]  /*1890*/  @!P3 IMAD.MOV.U32 R10, RZ, RZ, R18 ;  /* 0x000000ffff0ab224 */ /* 0x000fe200078e0012 */
[----:B------:R-:W-:-:S02]  /*18a0*/  SHF.R.S32.HI R19, RZ, 0x1f, R5 ;  /* 0x0000001fff137819 */ /* 0x000fc40000011405 */
[----:B------:R-:W-:Y:S01]  /*18b0*/  ISETP.NE.AND P0, PT, R4, RZ, PT ;  /* 0x000000ff0400720c */ /* 0x000fe20003f05270 */
[----:B------:R-:W-:Y:S01]  /*18c0*/  @!P3 IMAD R3, R3, R170, R6 ;  /* 0x000000aa0303b224 */ /* 0x000fe200078e0206 */
[----:B------:R-:W-:Y:S01]  /*18d0*/  @P2 IADD3 R2, R2, 0x1, RZ ;  /* 0x0000000102022810 */ /* 0x000fe20007ffe0ff */
[----:B------:R-:W-:-:S04]  /*18e0*/  @!P3 IMAD.WIDE.U32 R20, R170, R12, RZ ;  /* 0x0000000caa14b225 */ /* 0x000fc800078e00ff */
[----:B------:R-:W-:Y:S02]  /*18f0*/  IMAD R7, R19, R168, R7 ;  /* 0x000000a813077224 */ /* 0x000fe400078e0207 */
[----:B------:R-:W-:Y:S01]  /*1900*/  IMAD.WIDE.U32 R10, R168, R5, R10 ;  /* 0x00000005a80a7225 */ /* 0x000fe200078e000a */
[----:B------:R-:W-:-:S03]  /*1910*/  @!P3 IADD3 R21, R21, R3, RZ ;  /* 0x000000031515b210 */ /* 0x000fc60007ffe0ff */
[----:B------:R-:W-:Y:S01]  /*1920*/  IMAD.MOV.U32 R3, RZ, RZ, R2 ;  /* 0x000000ffff037224 */ /* 0x000fe200078e0002 */
[----:B------:R-:W-:Y:S01]  /*1930*/  IADD3 R7, R11, R7, RZ ;  /* 0x000000070b077210 */ /* 0x000fe20007ffe0ff */
[----:B------:R-:W-:Y:S01]  /*1940*/  @!P3 IMAD R0, R17, R8, RZ ;  /* 0x000000081100b224 */ /* 0x000fe200078e02ff */
[----:B------:R-:W-:Y:S01]  /*1950*/  @!P3 SHF.R.S32.HI R11, RZ, 0x1f, R8 ;  /* 0x0000001fff0bb819 */ /* 0x000fe20000011408 */
[----:B------:R-:W-:Y:S01]  /*1960*/  @!P1 IMAD.MOV R3, RZ, RZ, -R3 ;  /* 0x000000ffff039224 */ /* 0x000fe200078e0a03 */
[----:B------:R-:W-:Y:S02]  /*1970*/  @!P0 LOP3.LUT R3, RZ, R4, RZ, 0x33, !PT ;  /* 0x00000004ff038212 */ /* 0x000fe400078e33ff */
[----:B------:R-:W-:Y:S01]  /*1980*/  @P3 IADD3 R12, R12, R13, RZ ;  /* 0x0000000d0c0c3210 */ /* 0x000fe20007ffe0ff */
[----:B------:R-:W-:Y:S01]  /*1990*/  @!P3 IMAD R0, R16, R11, R0 ;  /* 0x0000000b1000b224 */ /* 0x000fe200078e0200 */
[----:B------:R-:W-:Y:S01]  /*19a0*/  MOV R6, R10 ;  /* 0x0000000a00067202 */ /* 0x000fe20000000f00 */
[----:B------:R-:W-:Y:S01]  /*19b0*/  IMAD R4, R15, R3, RZ ;  /* 0x000000030f047224 */ /* 0x000fe200078e02ff */
[----:B------:R-:W-:Y:S01]  /*19c0*/  SHF.R.S32.HI R11, RZ, 0x1f, R3 ;  /* 0x0000001fff0b7819 */ /* 0x000fe20000011403 */
[----:B------:R-:W-:-:S02]  /*19d0*/  @P3 IMAD R13, R171, R12, RZ ;  /* 0x0000000cab0d3224 */ /* 0x000fc400078e02ff */
[----:B------:R-:W-:-:S04]  /*19e0*/  @P3 IMAD.WIDE.U32 R24, R170, R12, RZ ;  /* 0x0000000caa183225 */ /* 0x000fc800078e00ff */
[----:B------:R-:W-:Y:S01]  /*19f0*/  @!P3 IMAD.WIDE.U32 R16, R16, R8, R20 ;  /* 0x000000081010b225 */ /* 0x000fe200078e0014 */
[----:B------:R-:W-:-:S03]  /*1a00*/  @P3 IADD3 R13, R25, R13, RZ ;  /* 0x0000000d190d3210 */ /* 0x000fc60007ffe0ff */
[----:B------:R-:W-:-:S04]  /*1a10*/  IMAD.WIDE.U32 R6, R14, R3, R6 ;  /* 0x000000030e067225 */ /* 0x000fc800078e0006 */
[----:B------:R-:W-:Y:S01]  /*1a20*/  IMAD R4, R14, R11, R4 ;  /* 0x0000000b0e047224 */ /* 0x000fe200078e0204 */
[----:B------:R-:W-:Y:S01]  /*1a30*/  @P3 MOV R2, R24 ;  /* 0x0000001800023202 */ /* 0x000fe20000000f00 */
[----:B------:R-:W-:Y:S01]  /*1a40*/  @!P3 IMAD.IADD R13, R17, 0x1, R0 ;  /* 0x00000001110db824 */ /* 0x000fe200078e0200 */
[----:B------:R-:W-:Y:S01]  /*1a50*/  MOV R0, R6 ;  /* 0x0000000600007202 */ /* 0x000fe20000000f00 */
[----:B------:R-:W-:Y:S01]  /*1a60*/  IMAD.IADD R7, R7, 0x1, R4 ;  /* 0x0000000107077824 */ /* 0x000fe200078e0204 */
[----:B------:R-:W-:Y:S02]  /*1a70*/  @!P3 MOV R2, R16 ;  /* 0x000000100002b202 */ /* 0x000fe40000000f00 */
[----:B------:R-:W-:Y:S02]  /*1a80*/  MOV R6, R5 ;  /* 0x0000000500067202 */ /* 0x000fe40000000f00 */
[----:B------:R-:W-:Y:S02]  /*1a90*/  MOV R4, R3 ;  /* 0x0000000300047202 */ /* 0x000fe40000000f00 */
.L_x_5314:
[----:B-1----:R-:W-:Y:S05]  /*1aa0*/  BSYNC B0 ;  /* 0x0000000000007941 */ /* 0x002fea0003800000 */
.L_x_5312:
        /* <DEDUP_REMOVED lines=11> */
[----:B------:R-:W-:-:S04]  /*1b60*/  IMAD.IADD R57, R56, 0x1, -R57 ;  /* 0x0000000138397824 */ /* 0x000fc800078e0a39 */
[----:B------:R-:W-:Y:S01]  /*1b70*/  IMAD.SHL.U32 R24, R57, 0x8, RZ ;  /* 0x0000000839187824 */ /* 0x000fe200078e00ff */
[----:B------:R-:W-:-:S04]  /*1b80*/  SHF.R.S32.HI R144, RZ, 0x3, R144 ;  /* 0x00000003ff907819 */ /* 0x000fc80000011490 */
[----:B------:R-:W-:Y:S02]  /*1b90*/  IADD3 R26, P0, R24, R2, RZ ;  /* 0x00000002181a7210 */ /* 0x000fe40007f1e0ff */
[----:B------:R-:W-:Y:S01]  /*1ba0*/  SHF.R.S32.HI R25, RZ, 0x1f, R24 ;  /* 0x0000001fff197819 */ /* 0x000fe20000011418 */
[----:B-----5:R-:W-:-:S03]  /*1bb0*/  IMAD R2, R19, R170, RZ ;  /* 0x000000aa13027224 */ /* 0x020fc600078e02ff */
[----:B------:R-:W-:Y:S01]  /*1bc0*/  IADD3.X R27, R25, R13, RZ, P0, !PT ;  /* 0x0000000d191b7210 */ /* 0x000fe200007fe4ff */
[----:B------:R-:W-:Y:S01]  /*1bd0*/  IMAD R2, R6, R171, R2 ;  /* 0x000000ab06027224 */ /* 0x000fe200078e0202 */
[----:B------:R-:W-:Y:S01]  /*1be0*/  SHF.R.S32.HI R60, RZ, 0x1f, R243 ;  /* 0x0000001fff3c7819 */ /* 0x000fe200000114f3 */
[----:B------:R-:W-:Y:S02]  /*1bf0*/  IMAD.SHL.U32 R19, R144, 0x40, RZ ;  /* 0x0000004090137824 */ /* 0x000fe400078e00ff */
[----:B------:R-:W-:-:S03]  /*1c00*/  IMAD.WIDE.U32 R26, R6, R170, R26 ;  /* 0x000000aa061a7225 */ /* 0x000fc600078e001a */
[----:B------:R-:W-:Y:S02]  /*1c10*/  LOP3.LUT R19, R19, 0x1c0, RZ, 0xc0, !PT ;  /* 0x000001c013137812 */ /* 0x000fe400078ec0ff */
[----:B------:R-:W-:Y:S02]  /*1c20*/  IADD3 R27, R27, R2, RZ ;  /* 0x000000021b1b7210 */ /* 0x000fe40007ffe0ff */
[----:B------:R-:W-:Y:S02]  /*1c30*/  LOP3.LUT R13, R19, 0x38, R24, 0xf8, !PT ;  /* 0x00000038130d7812 */ /* 0x000fe400078ef818 */
[----:B------:R-:W-:Y:S01]  /*1c40*/  SHF.R.U32.HI R10, RZ, 0x3, R19 ;  /* 0x00000003ff0a7819 */ /* 0x000fe20000011613 */
[----:B------:R-:W-:-:S04]  /*1c50*/  IMAD R2, R23, R4, RZ ;  /* 0x0000000417027224 */ /* 0x000fc800078e02ff */
[-C--:B------:R-:W-:Y:S02]  /*1c60*/  IMAD R2, R11, R22.reuse, R2 ;  /* 0x000000160b027224 */ /* 0x080fe400078e0202 */
[----:B------:R-:W-:Y:S01]  /*1c70*/  IMAD.WIDE.U32 R22, R4, R22, R26 ;  /* 0x0000001604167225 */ /* 0x000fe200078e001a */
[----:B------:R-:W-:Y:S02]  /*1c80*/  LOP3.LUT R10, R13, R10, RZ, 0x3c, !PT ;  /* 0x0000000a0d0a7212 */ /* 0x000fe400078e3cff */
[----:B------:R-:W-:Y:S01]  /*1c90*/  SHF.R.S32.HI R145, RZ, 0x1f, R144 ;  /* 0x0000001fff917819 */ /* 0x000fe20000011490 */
[----:B------:R-:W-:-:S04]  /*1ca0*/  IMAD R235, R169, R144, RZ ;  /* 0x00000090a9eb7224 */ /* 0x000fc800078e02ff */
[----:B------:R-:W-:Y:S01]  /*1cb0*/  IMAD R235, R145, R168, R235 ;  /* 0x000000a891eb7224 */ /* 0x000fe200078e02eb */
[C---:B------:R-:W-:Y:S01]  /*1cc0*/  SHF.L.U64.HI R64, R168.reuse, 0x4, R169 ;  /* 0x00000004a8407819 */ /* 0x040fe200000102a9 */
[----:B------:R-:W-:Y:S01]  /*1cd0*/  IMAD.SHL.U32 R63, R168, 0x10, RZ ;  /* 0x00000010a83f7824 */ /* 0x000fe200078e00ff */
[C---:B------:R-:W-:Y:S01]  /*1ce0*/  SHF.L.U64.HI R62, R170.reuse, 0x4, R171 ;  /* 0x00000004aa3e7819 */ /* 0x040fe200000102ab */
[----:B------:R-:W-:Y:S01]  /*1cf0*/  IMAD.SHL.U32 R65, R57, 0x4, RZ ;  /* 0x0000000439417824 */ /* 0x000fe200078e00ff */
[----:B------:R-:W-:Y:S01]  /*1d00*/  SHF.L.U32 R61, R170, 0x4, RZ ;  /* 0x00000004aa3d7819 */ /* 0x000fe200000006ff */
[----:B--2---:R-:W-:-:S04]  /*1d10*/  @P1 IMAD.WIDE.U32 R32, R146, R9, RZ ;  /* 0x0000000992201225 */ /* 0x004fc800078e00ff */
[----:B------:R-:W-:Y:S02]  /*1d20*/  @P1 IMAD R6, R147, R9, RZ ;  /* 0x0000000993061224 */ /* 0x000fe400078e02ff */
[----:B------:R-:W-:Y:S02]  /*1d30*/  @P1 IMAD.MOV.U32 R8, RZ, RZ, R32 ;  /* 0x000000ffff081224 */ /* 0x000fe400078e0020 */
[-C--:B---3--:R-:W-:Y:S02]  /*1d40*/  @!P1 IMAD R9, R35, R243.reuse, RZ ;  /* 0x000000f323099224 */ /* 0x088fe400078e02ff */
[----:B-1----:R-:W-:-:S04]  /*1d50*/  @!P1 IMAD.WIDE.U32 R30, R34, R243, RZ ;  /* 0x000000f3221e9225 */ /* 0x002fc800078e00ff */
[----:B------:R-:W-:Y:S02]  /*1d60*/  @!P1 IMAD R9, R34, R60, R9 ;  /* 0x0000003c22099224 */ /* 0x000fe400078e0209 */
[----:B------:R-:W-:Y:S02]  /*1d70*/  @!P1 IMAD.MOV.U32 R8, RZ, RZ, R30 ;  /* 0x000000ffff089224 */ /* 0x000fe400078e001e */
[----:B------:R-:W-:Y:S01]  /*1d80*/  @P1 IMAD.IADD R19, R33, 0x1, R6 ;  /* 0x0000000121131824 */ /* 0x000fe200078e0206 */
[----:B------:R-:W-:Y:S02]  /*1d90*/  @!P1 IADD3 R19, R31, R9, RZ ;  /* 0x000000091f139210 */ /* 0x000fe40007ffe0ff */
[----:B------:R-:W-:Y:S01]  /*1da0*/  IADD3 R18, P0, R24, R8, RZ ;  /* 0x0000000818127210 */ /* 0x000fe20007f1e0ff */
[----:B------:R-:W-:Y:S01]  /*1db0*/  IMAD R6, R21, R241, RZ ;  /* 0x000000f115067224 */ /* 0x000fe200078e02ff */
[----:B------:R-:W-:Y:S02]  /*1dc0*/  SHF.R.S32.HI R9, RZ, 0x1f, R241 ;  /* 0x0000001fff097819 */ /* 0x000fe400000114f1 */
[----:B------:R-:W-:Y:S01]  /*1dd0*/  LEA.HI R8, R3, R56, RZ, 0x6 ;  /* 0x0000003803087211 */ /* 0x000fe200078f30ff */
[----:B------:R-:W-:-:S02]  /*1de0*/  IMAD.X R19, R25, 0x1, R19, P0 ;  /* 0x0000000119137824 */ /* 0x000fc400000e0613 */
[----:B------:R-:W-:Y:S02]  /*1df0*/  IMAD R6, R20, R9, R6 ;  /* 0x0000000914067224 */ /* 0x000fe400078e0206 */
[----:B------:R-:W-:Y:S02]  /*1e00*/  IMAD.SHL.U32 R9, R8, 0x8, RZ ;  /* 0x0000000808097824 */ /* 0x000fe400078e00ff */
[----:B------:R-:W-:-:S04]  /*1e10*/  IMAD.WIDE.U32 R140, R241, R20, R18 ;  /* 0x00000014f18c7225 */ /* 0x000fc800078e0012 */
[----:B------:R-:W-:Y:S01]  /*1e20*/  IMAD.MOV.U32 R18, RZ, RZ, R22 ;  /* 0x000000ffff127224 */ /* 0x000fe200078e0016 */
[----:B------:R-:W-:Y:S02]  /*1e30*/  IADD3 R22, P0, R24, R0, RZ ;  /* 0x0000000018167210 */ /* 0x000fe40007f1e0ff */
[----:B------:R-:W-:Y:S02]  /*1e40*/  LOP3.LUT R138, R10, 0xfffffe00, R9, 0xf8, !PT ;  /* 0xfffffe000a8a7812 */ /* 0x000fe400078ef809 */
[----:B------:R-:W-:Y:S02]  /*1e50*/  IADD3 R19, R23, R2, RZ ;  /* 0x0000000217137210 */ /* 0x000fe40007ffe0ff */
[----:B------:R-:W-:Y:S02]  /*1e60*/  SHF.R.S32.HI R9, RZ, 0x1f, R66 ;  /* 0x0000001fff097819 */ /* 0x000fe40000011442 */
[----:B------:R-:W-:Y:S01]  /*1e70*/  IADD3.X R23, R25, R7, RZ, P0, !PT ;  /* 0x0000000719177210 */ /* 0x000fe200007fe4ff */
[----:B------:R-:W-:Y:S01]  /*1e80*/  IMAD R7, R171, R144, RZ ;  /* 0x00000090ab077224 */ /* 0x000fe200078e02ff */
[----:B------:R-:W-:Y:S01]  /*1e90*/  LEA.HI R0, R9, R66, RZ, 0x6 ;  /* 0x0000004209007211 */ /* 0x000fe200078f30ff */
[----:B------:R-:W-:-:S04]  /*1ea0*/  IMAD.WIDE.U32 R18, R144, R170, R18 ;  /* 0x000000aa90127225 */ /* 0x000fc800078e0012 */
[----:B------:R-:W-:Y:S01]  /*1eb0*/  IMAD R7, R145, R170, R7 ;  /* 0x000000aa91077224 */ /* 0x000fe200078e0207 */
[----:B------:R-:W-:Y:S02]  /*1ec0*/  SHF.R.S32.HI R9, RZ, 0x6, R0 ;  /* 0x00000006ff097819 */ /* 0x000fe40000011400 */
[----:B----4-:R-:W-:Y:S02]  /*1ed0*/  LEA R246, P0, R18, R14, 0x1 ;  /* 0x0000000e12f67211 */ /* 0x010fe400078008ff */
[----:B------:R-:W-:Y:S02]  /*1ee0*/  IADD3 R7, R19, R7, RZ ;  /* 0x0000000713077210 */ /* 0x000fe40007ffe0ff */
[----:B------:R-:W-:Y:S02]  /*1ef0*/  IMNMX R74, R234, R9, !PT ;  /* 0x00000009ea4a7217 */ /* 0x000fe40007800200 */
[----:B------:R-:W-:Y:S02]  /*1f00*/  LEA.HI.X R247, R18, R15, R7, 0x1, P0 ;  /* 0x0000000f12f77211 */ /* 0x000fe400000f0c07 */
[----:B------:R-:W-:Y:S01]  /*1f10*/  ISETP.GT.AND P0, PT, R165, R74, PT ;  /* 0x0000004aa500720c */ /* 0x000fe20003f04270 */
[----:B------:R-:W-:Y:S01]  /*1f20*/  IMAD.WIDE R20, R239, 0x40, R144 ;  /* 0x00000040ef147825 */ /* 0x000fe200078e0290 */
[----:B------:R-:W-:-:S03]  /*1f30*/  LEA.HI R3, R3, R56, RZ, 0x4 ;  /* 0x0000003803037211 */ /* 0x000fc600078f20ff */
[----:B------:R-:W-:Y:S02]  /*1f40*/  IMAD.IADD R141, R141, 0x1, R6 ;  /* 0x000000018d8d7824 */ /* 0x000fe400078e0206 */
[----:B------:R-:W-:Y:S02]  /*1f50*/  IMAD R143, R21, R146, RZ ;  /* 0x00000092158f7224 */ /* 0x000fe400078e02ff */
[----:B------:R-:W-:Y:S01]  /*1f60*/  IMAD.WIDE.U32 R22, R144, R168, R22 ;  /* 0x000000a890167225 */ /* 0x000fe200078e0016 */
[----:B------:R-:W-:-:S03]  /*1f70*/  LOP3.LUT R67, R3, 0xfffffff0, RZ, 0xc0, !PT ;  /* 0xfffffff003437812 */ /* 0x000fc600078ec0ff */
[----:B------:R-:W-:Y:S01]  /*1f80*/  IMAD R143, R20, R147, R143 ;  /* 0x00000093148f7224 */ /* 0x000fe200078e028f */
[----:B------:R-:W-:Y:S01]  /*1f90*/  LEA R236, P1, R22, R16, 0x1 ;  /* 0x0000001016ec7211 */ /* 0x000fe200078208ff */
[----:B------:R-:W-:Y:S02]  /*1fa0*/  IMAD.IADD R235, R23, 0x1, R235 ;  /* 0x0000000117eb7824 */ /* 0x000fe400078e02eb */
[----:B------:R-:W-:Y:S01]  /*1fb0*/  IMAD.WIDE.U32 R140, R20, R146, R140 ;  /* 0x00000092148c7225 */ /* 0x000fe200078e008c */
[----:B------:R-:W-:Y:S02]  /*1fc0*/  SHF.R.S32.HI R59, RZ, 0x4, R3 ;  /* 0x00000004ff3b7819 */ /* 0x000fe40000011403 */
[----:B------:R-:W-:Y:S01]  /*1fd0*/  LEA.HI.X R235, R22, R17, R235, 0x1, P1 ;  /* 0x0000001116eb7211 */ /* 0x000fe200008f0ceb */
[----:B------:R-:W-:Y:S01]  /*1fe0*/  @!P4 IMAD.MOV.U32 R12, RZ, RZ, RZ ;  /* 0x000000ffff0cc224 */ /* 0x000fe200078e00ff */
[----:B------:R-:W-:Y:S02]  /*1ff0*/  IADD3 R67, -R67, R56, RZ ;  /* 0x0000003843437210 */ /* 0x000fe40007ffe1ff */
[----:B------:R-:W-:Y:S01]  /*2000*/  IADD3 R143, R141, R143, RZ ;  /* 0x0000008f8d8f7210 */ /* 0x000fe20007ffe0ff */
[----:B------:R-:W-:Y:S05]  /*2010*/  @!P0 BRA `(.L_x_5315) ;  /* 0x0000a38000008947 */ /* 0x000fea0003800000 */
[----:B------:R-:W2:Y:S04]  /*2020*/  LD.E.64 R26, [R28.64+0x120] ;  /* 0x000120061c1a7980 */ /* 0x000ea8000c101b00 */
[----:B------:R-:W3:Y:S04]  /*2030*/  LD.E.64 R30, [R28.64+0x118] ;  /* 0x000118061c1e7980 */ /* 0x000ee8000c101b00 */
[----:B------:R-:W4:Y:S04]  /*2040*/  LD.E.64 R156, [R28.64+0x128] ;  /* 0x000128061c9c7980 */ /* 0x000f28000c101b00 */
[----:B------:R-:W5:Y:S04]  /*2050*/  LD.E.64 R152, [R28.64+0x130] ;  /* 0x000130061c987980 */ /* 0x000f68000c101b00 */
[----:B------:R-:W4:Y:S04]  /*2060*/  LD.E.64 R18, [R28.64+0x138] ;  /* 0x000138061c127980 */ /* 0x000f28000c101b00 */
[----:B------:R-:W4:Y:S04]  /*2070*/  LD.E R10, [R28.64+0xd0] ;  /* 0x0000d0061c0a7980 */ /* 0x000f28000c101900 */
[----:B------:R-:W4:Y:S04]  /*2080*/  LD.E.64 R20, [R28.64+0x140] ;  /* 0x000140061c147980 */ /* 0x000f28000c101b00 */
[----:B------:R-:W5:Y:S04]  /*2090*/  LD.E.64 R16, [R28.64+0x110] ;  /* 0x000110061c107980 */ /* 0x000f68000c101b00 */
[----:B------:R-:W5:Y:S04]  /*20a0*/  LD.E.64 R14, [R28.64+0x108] ;  /* 0x000108061c0e7980 */ /* 0x000f68000c101b00 */
[----:B------:R-:W5:Y:S04]  /*20b0*/  LD.E.64 R8, [R28.64+0x150] ;  /* 0x000150061c087980 */ /* 0x000f68000c101b00 */
[----:B------:R-:W5:Y:S01]  /*20c0*/  LD.E.64 R6, [R28.64+0x148] ;  /* 0x000148061c067980 */ /* 0x000f62000c101b00 */
[----:B------:R-:W-:Y:S01]  /*20d0*/  SHF.R.S32.HI R13, RZ, 0x1f, R66 ;  /* 0x0000001fff0d7819 */ /* 0x000fe20000011442 */
[----:B------:R-:W-:Y:S01]  /*20e0*/  IMAD.IADD R12, R12, 0x1, R5 ;  /* 0x000000010c0c7824 */ /* 0x000fe200078e0205 */
[C---:B------:R-:W-:Y:S01]  /*20f0*/  SHF.L.U64.HI R71, R170.reuse, 0x5, R171 ;  /* 0x00000005aa477819 */ /* 0x040fe200000102ab */
[----:B------:R-:W-:-:S02]  /*2100*/  IMAD.SHL.U32 R70, R170, 0x20, RZ ;  /* 0x00000020aa467824 */ /* 0x000fc400078e00ff */
[----:B------:R-:W-:Y:S01]  /*2110*/  IMAD.WIDE.U32 R150, R170, 0x60, RZ ;  /* 0x00000060aa967825 */ /* 0x000fe200078e00ff */
[----:B------:R-:W-:Y:S02]  /*2120*/  IADD3 R137, R144, 0x10, RZ ;  /* 0x0000001090897810 */ /* 0x000fe40007ffe0ff */
[----:B------:R-:W-:Y:S01]  /*2130*/  SHF.L.U64.HI R71, R70, 0x1, R71 ;  /* 0x0000000146477819 */ /* 0x000fe20000010247 */
[----:B------:R-:W-:Y:S01]  /*2140*/  IMAD.MOV.U32 R110, RZ, RZ, R246 ;  /* 0x000000ffff6e7224 */ /* 0x000fe200078e00f6 */
[C---:B------:R-:W-:Y:S01]  /*2150*/  IADD3 R136, R144.reuse, 0x20, RZ ;  /* 0x0000002090887810 */ /* 0x040fe20007ffe0ff */
[----:B------:R-:W-:Y:S01]  /*2160*/  IMAD.MOV.U32 R111, RZ, RZ, R247 ;  /* 0x000000ffff6f7224 */ /* 0x000fe200078e00f7 */
[----:B------:R-:W-:Y:S01]  /*2170*/  IADD3 R134, R144, 0x30, RZ ;  /* 0x0000003090867810 */ /* 0x000fe20007ffe0ff */
[----:B------:R-:W-:Y:S01]  /*2180*/  IMAD.SHL.U32 R70, R70, 0x2, RZ ;  /* 0x0000000246467824 */ /* 0x000fe200078e00ff */
[C---:B------:R-:W-:Y:S01]  /*2190*/  SHF.L.U64.HI R73, R168.reuse, 0x5, R169 ;  /* 0x00000005a8497819 */ /* 0x040fe200000102a9 */
[----:B------:R-:W-:Y:S01]  /*21a0*/  IMAD.MOV.U32 R154, RZ, RZ, R236 ;  /* 0x000000ffff9a7224 */ /* 0x000fe200078e00ec */
[----:B------:R-:W-:Y:S01]  /*21b0*/  SHF.L.U32 R72, R168, 0x5, RZ ;  /* 0x00000005a8487819 */ /* 0x000fe200000006ff */
[----:B------:R-:W-:-:S02]  /*21c0*/  IMAD.MOV.U32 R155, RZ, RZ, R235 ;  /* 0x000000ffff9b7224 */ /* 0x000fc400078e00eb */
[----:B--2---:R-:W-:-:S04]  /*21d0*/  IMAD R3, R27, R243, RZ ;  /* 0x000000f31b037224 */ /* 0x004fc800078e02ff */
[----:B------:R-:W-:Y:S02]  /*21e0*/  IMAD R0, R26, R60, R3 ;  /* 0x0000003c1a007224 */ /* 0x000fe400078e0203 */
[----:B------:R-:W-:-:S04]  /*21f0*/  IMAD.WIDE.U32 R26, R243, R26, R24 ;  /* 0x0000001af31a7225 */ /* 0x000fc800078e0018 */
[----:B---3--:R-:W-:Y:S02]  /*2200*/  IMAD R3, R31, R243, RZ ;  /* 0x000000f31f037224 */ /* 0x008fe400078e02ff */
[----:B------:R-:W-:Y:S02]  /*2210*/  IMAD.IADD R27, R27, 0x1, R0 ;  /* 0x000000011b1b7824 */ /* 0x000fe400078e0200 */
[----:B------:R-:W-:-:S04]  /*2220*/  IMAD.WIDE.U32 R22, R243, R30, R24 ;  /* 0x0000001ef3167225 */ /* 0x000fc800078e0018 */
[----:B------:R-:W-:Y:S01]  /*2230*/  IMAD R0, R30, R60, R3 ;  /* 0x0000003c1e007224 */ /* 0x000fe200078e0203 */
[----:B------:R-:W-:-:S03]  /*2240*/  SHF.R.S32.HI R3, RZ, 0x1f, R5 ;  /* 0x0000001fff037819 */ /* 0x000fc60000011405 */
[----:B------:R-:W-:Y:S02]  /*2250*/  IMAD.IADD R23, R23, 0x1, R0 ;  /* 0x0000000117177824 */ /* 0x000fe400078e0200 */
[-C--:B----4-:R-:W-:Y:S02]  /*2260*/  IMAD R0, R157, R5.reuse, RZ ;  /* 0x000000059d007224 */ /* 0x090fe400078e02ff */
[----:B-----5:R-:W-:Y:S02]  /*2270*/  IMAD R2, R153, R5, RZ ;  /* 0x0000000599027224 */ /* 0x020fe400078e02ff */
[C---:B------:R-:W-:Y:S02]  /*2280*/  IMAD R0, R156.reuse, R3, R0 ;  /* 0x000000039c007224 */ /* 0x040fe400078e0200 */
[----:B------:R-:W-:-:S04]  /*2290*/  IMAD.WIDE.U32 R22, R156, R5, R22 ;  /* 0x000000059c167225 */ /* 0x000fc800078e0016 */
[C---:B------:R-:W-:Y:S02]  /*22a0*/  IMAD R2, R152.reuse, R3, R2 ;  /* 0x0000000398027224 */ /* 0x040fe400078e0202 */
[----:B------:R-:W-:Y:S01]  /*22b0*/  IMAD.WIDE.U32 R26, R152, R5, R26 ;  /* 0x00000005981a7225 */ /* 0x000fe200078e001a */
[----:B------:R-:W-:-:S03]  /*22c0*/  LEA.HI R133, R10, R10, RZ, 0x1 ;  /* 0x0000000a0a857211 */ /* 0x000fc600078f08ff */
[----:B------:R-:W-:Y:S02]  /*22d0*/  IMAD.IADD R23, R23, 0x1, R0 ;  /* 0x0000000117177824 */ /* 0x000fe400078e0200 */
[----:B------:R-:W-:Y:S01]  /*22e0*/  IMAD R0, R19, R4, RZ ;  /* 0x0000000413007224 */ /* 0x000fe200078e02ff */
[----:B------:R-:W-:Y:S01]  /*22f0*/  IADD3 R3, P0, -R66, R144, RZ ;  /* 0x0000009042037210 */ /* 0x000fe20007f1e1ff */
[----:B------:R-:W-:Y:S02]  /*2300*/  IMAD.IADD R27, R27, 0x1, R2 ;  /* 0x000000011b1b7824 */ /* 0x000fe400078e0202 */
        /* <DEDUP_REMOVED lines=82> */
[----:B------:R-:W-:Y:S02]  /*2830*/  IMAD.IADD R124, R139, 0x1, R126 ;  /* 0x000000018b7c7824 */ /* 0x000fe400078e027e */
[----:B------:R-:W-:Y:S01]  /*2840*/  IMAD R3, R171, 0x60, RZ ;  /* 0x00000060ab037824 */ /* 0x000fe200078e02ff */
[----:B------:R-:W-:Y:S01]  /*2850*/  SHF.L.U64.HI R91, R92, 0x1, R91 ;  /* 0x000000015c5b7819 */ /* 0x000fe2000001025b */
[----:B------:R-:W-:Y:S01]  /*2860*/  IMAD.MOV.U32 R17, RZ, RZ, R165 ;  /* 0x000000ffff117224 */ /* 0x000fe200078e00a5 */
[----:B------:R-:W-:Y:S01]  /*2870*/  SHF.L.U64.HI R93, R94, 0x1, R93 ;  /* 0x000000015e5d7819 */ /* 0x000fe2000001025d */
[----:B------:R-:W-:Y:S01]  /*2880*/  IMAD.IADD R68, R151, 0x1, R3 ;  /* 0x0000000197447824 */ /* 0x000fe200078e0203 */
        /* <DEDUP_REMOVED lines=8> */
[C---:B------:R-:W-:Y:S01]  /*2910*/  IADD3 R19, R24.reuse, 0x80, RZ ;  /* 0x0000008018137810 */ /* 0x040fe20007ffe0ff */
[----:B------:R-:W-:Y:S01]  /*2920*/  IMAD.SHL.U32 R101, R101, 0x2, RZ ;  /* 0x0000000265657824 */ /* 0x000fe200078e00ff */
[----:B------:R-:W-:-:S02]  /*2930*/  IADD3 R18, R24, 0xc0, RZ ;  /* 0x000000c018127810 */ /* 0x000fc40007ffe0ff */
[----:B------:R-:W-:Y:S02]  /*2940*/  IADD3 R95, R153, R95, RZ ;  /* 0x0000005f995f7210 */ /* 0x000fe40007ffe0ff */
        /* <DEDUP_REMOVED lines=12> */
.L_x_5371:
[----:B------:R-:W-:Y:S01]  /*2a10*/  IMAD.SHL.U32 R22, R17, 0x40, RZ ;  /* 0x0000004011167824 */ /* 0x000fe200078e00ff */
[----:B------:R-:W-:Y:S04]  /*2a20*/  BSSY B2, `(.L_x_5316) ;  /* 0x0000932000027945 */ /* 0x000fe80003800000 */
[----:B------:R-:W-:Y:S05]  /*2a30*/  IADD3 R21, R22, -0x40, RZ ;  /* 0xffffffc016157810 */ /* 0x000fea0007ffe0ff */
[--C-:B------:R-:W-:Y:S02]  /*2a40*/  IMAD.IADD R161, R58, 0x1, -R21.reuse ;  /* 0x000000013aa17824 */ /* 0x100fe400078e0a15 */
[----:B------:R-:W-:Y:S03]  /*2a50*/  IMAD.IADD R159, R66, 0x1, -R21 ;  /* 0x00000001429f7824 */ /* 0x000fe600078e0a15 */
[CC--:B------:R-:W-:Y:S02]  /*2a60*/  ISETP.GE.AND P3, PT, R144.reuse, R161.reuse, PT ;  /* 0x000000a19000720c */ /* 0x0c0fe40003f66270 */
[C---:B------:R-:W-:Y:S02]  /*2a70*/  ISETP.GE.AND P2, PT, R137.reuse, R161, PT ;  /* 0x000000a18900720c */ /* 0x040fe40003f46270 */
[-C--:B------:R-:W-:Y:S02]  /*2a80*/  ISETP.GE.AND P3, PT, R144, R159.reuse, !P3 ;  /* 0x0000009f9000720c */ /* 0x080fe40005f66270 */
[----:B------:R-:W-:Y:S02]  /*2a90*/  ISETP.GE.AND P2, PT, R137, R159, !P2 ;  /* 0x0000009f8900720c */ /* 0x000fe40005746270 */
[C---:B------:R-:W-:Y:S04]  /*2aa0*/  ISETP.GE.AND P1, PT, R136.reuse, R161, PT ;  /* 0x000000a18800720c */ /* 0x040fe80003f26270 */
[----:B------:R-:W-:Y:S05]  /*2ab0*/  ISETP.GE.AND P1, PT, R136, R159, !P1 ;  /* 0x0000009f8800720c */ /* 0x000fea0004f26270 */
[----:B---3--:R-:W2:Y:S02]  /*2ac0*/  @P3 LD.E.128 R12, [R102.64] ;  /* 0x00000006660c3980 */ /* 0x008ea4000c101d00 */
[C---:B------:R-:W-:Y:S05]  /*2ad0*/  @P2 IADD3 R2, P0, R102.reuse, R92, RZ ;  /* 0x0000005c66022210 */ /* 0x040fea0007f1e0ff */
[----:B------:R-:W-:Y:S01]  /*2ae0*/  @P2 IMAD.X R3, R103, 0x1, R91, P0 ;  /* 0x0000000167032824 */ /* 0x000fe200000e065b */
[C---:B------:R-:W-:Y:S04]  /*2af0*/  @P2 LEA R30, P0, R61.reuse, R110, 0x1 ;  /* 0x0000006e3d1e2211 */ /* 0x040fe800078008ff */
[----:B------:R-:W-:Y:S02]  /*2b00*/  @P2 LEA.HI.X R31, R61, R111, R62, 0x1, P0 ;  /* 0x0000006f3d1f2211 */ /* 0x000fe400000f0c3e */
[----:B------:R-:W-:Y:S05]  /*2b10*/  @P1 IADD3 R40, P0, R102, R94, RZ ;  /* 0x0000005e66281210 */ /* 0x000fea0007f1e0ff */
[----:B------:R-:W-:Y:S01]  /*2b20*/  @P1 IMAD.X R41, R103, 0x1, R93, P0 ;  /* 0x0000000167291824 */ /* 0x000fe200000e065d */
[----:B------:R-:W-:Y:S05]  /*2b30*/  @P1 IADD3 R42, P0, R110, R70, RZ ;  /* 0x000000466e2a1210 */ /* 0x000fea0007f1e0ff */
[----:B------:R-:W-:Y:S01]  /*2b40*/  @P1 IMAD.X R43, R111, 0x1, R71, P0 ;  /* 0x000000016f2b1824 */ /* 0x000fe200000e0647 */
[C---:B------:R-:W-:Y:S04]  /*2b50*/  ISETP.GE.AND P0, PT, R134.reuse, R161, PT ;  /* 0x000000a18600720c */ /* 0x040fe80003f06270 */
[----:B------:R-:W-:Y:S01]  /*2b60*/  ISETP.GE.AND P0, PT, R134, R159, !P0 ;  /* 0x0000009f8600720c */ /* 0x000fe20004706270 */
[----:B--2---:R1:W-:Y:S04]  /*2b70*/  @P3 ST.E.128 [R110.64], R12 ;  /* 0x0000000c6e003985 */ /* 0x0043e8000c101d06 */
[----:B------:R-:W2:Y:S04]  /*2b80*/  @P3 LD.E.128 R8, [R102.64+0x80] ;  /* 0x0000800666083980 */ /* 0x000ea8000c101d00 */
[----:B--2---:R2:W-:Y:S04]  /*2b90*/  @P3 ST.E.128 [R110.64+0x80], R8 ;  /* 0x000080086e003985 */ /* 0x0045e8000c101d06 */
[----:B------:R-:W3:Y:S04]  /*2ba0*/  @P3 LD.E.128 R4, [R102.64+0x100] ;  /* 0x0001000666043980 */ /* 0x000ee8000c101d00 */
[----:B---3--:R3:W-:Y:S04]  /*2bb0*/  @P3 ST.E.128 [R110.64+0x100], R4 ;  /* 0x000100046e003985 */ /* 0x0087e8000c101d06 */
[----:B------:R-:W4:Y:S04]  /*2bc0*/  @P3 LD.E.128 R36, [R102.64+0x180] ;  /* 0x0001800666243980 */ /* 0x000f28000c101d00 */
[----:B----4-:R-:W-:Y:S04]  /*2bd0*/  @P3 ST.E.128 [R110.64+0x180], R36 ;  /* 0x000180246e003985 */ /* 0x010fe8000c101d06 */
[----:B-1----:R-:W4:Y:S04]  /*2be0*/  @P2 LD.E.128 R12, [R2.64] ;  /* 0x00000006020c2980 */ /* 0x002f28000c101d00 */
[----:B----4-:R1:W-:Y:S04]  /*2bf0*/  @P2 ST.E.128 [R30.64], R12 ;  /* 0x0000000c1e002985 */ /* 0x0103e8000c101d06 */
[----:B--2---:R-:W2:Y:S04]  /*2c00*/  @P2 LD.E.128 R8, [R2.64+0x80] ;  /* 0x0000800602082980 */ /* 0x004ea8000c101d00 */
[----:B--2---:R-:W-:Y:S04]  /*2c10*/  @P2 ST.E.128 [R30.64+0x80], R8 ;  /* 0x000080081e002985 */ /* 0x004fe8000c101d06 */
[----:B---3--:R-:W2:Y:S04]  /*2c20*/  @P2 LD.E.128 R4, [R2.64+0x100] ;  /* 0x0001000602042980 */ /* 0x008ea8000c101d00 */
[----:B--2---:R-:W-:Y:S04]  /*2c30*/  @P2 ST.E.128 [R30.64+0x100], R4 ;  /* 0x000100041e002985 */ /* 0x004fe8000c101d06 */
[----:B------:R-:W2:Y:S04]  /*2c40*/  @P2 LD.E.128 R32, [R2.64+0x180] ;  /* 0x0001800602202980 */ /* 0x000ea8000c101d00 */
[----:B--2---:R2:W-:Y:S04]  /*2c50*/  @P2 ST.E.128 [R30.64+0x180], R32 ;  /* 0x000180201e002985 */ /* 0x0045e8000c101d06 */
[----:B-1----:R-:W3:Y:S01]  /*2c60*/  @P1 LD.E.128 R12, [R40.64] ;  /* 0x00000006280c1980 */ /* 0x002ee2000c101d00 */
[----:B--2---:R-:W-:Y:S05]  /*2c70*/  @P0 IADD3 R30, P4, R102, R152, RZ ;  /* 0x00000098661e0210 */ /* 0x004fea0007f9e0ff */
[----:B------:R-:W-:Y:S01]  /*2c80*/  @P0 IMAD.X R31, R103, 0x1, R95, P4 ;  /* 0x00000001671f0824 */ /* 0x000fe200020e065f */
[----:B---3--:R1:W-:Y:S04]  /*2c90*/  @P1 ST.E.128 [R42.64], R12 ;  /* 0x0000000c2a001985 */ /* 0x0083e8000c101d06 */
[----:B------:R-:W2:Y:S04]  /*2ca0*/  @P1 LD.E.128 R8, [R40.64+0x80] ;  /* 0x0000800628081980 */ /* 0x000ea8000c101d00 */
[----:B--2---:R2:W-:Y:S04]  /*2cb0*/  @P1 ST.E.128 [R42.64+0x80], R8 ;  /* 0x000080082a001985 */ /* 0x0045e8000c101d06 */
[----:B------:R-:W3:Y:S04]  /*2cc0*/  @P1 LD.E.128 R4, [R40.64+0x100] ;  /* 0x0001000628041980 */ /* 0x000ee8000c101d00 */
[----:B---3--:R3:W-:Y:S04]  /*2cd0*/  @P1 ST.E.128 [R42.64+0x100], R4 ;  /* 0x000100042a001985 */ /* 0x0087e8000c101d06 */
[----:B------:R-:W4:Y:S04]  /*2ce0*/  @P1 LD.E.128 R36, [R40.64+0x180] ;  /* 0x0001800628241980 */ /* 0x000f28000c101d00 */
[----:B----4-:R4:W-:Y:S01]  /*2cf0*/  @P1 ST.E.128 [R42.64+0x180], R36 ;  /* 0x000180242a001985 */ /* 0x0109e2000c101d06 */
[----:B------:R-:W-:Y:S03]  /*2d00*/  @P0 IADD3 R44, P1, R110, R150, RZ ;  /* 0x000000966e2c0210 */ /* 0x000fe60007f3e0ff */
[----:B------:R-:W5:Y:S02]  /*2d10*/  @P0 LD.E.128 R32, [R30.64] ;  /* 0x000000061e200980 */ /* 0x000f64000c101d00 */
[----:B------:R-:W-:Y:S05]  /*2d20*/  @P0 IMAD.X R45, R111, 0x1, R68, P1 ;  /* 0x000000016f2d0824 */ /* 0x000fea00008e0644 */
[----:B-----5:R4:W-:Y:S04]  /*2d30*/  @P0 ST.E.128 [R44.64], R32 ;  /* 0x000000202c000985 */ /* 0x0209e8000c101d06 */
        /* <DEDUP_REMOVED lines=199> */
.L_x_5320:
[----:B------:R-:W-:Y:S05]  /*39b0*/  BSYNC B0 ;  /* 0x0000000000007941 */ /* 0x000fea0003800000 */
.L_x_5319:
        /* <DEDUP_REMOVED lines=41> */
[C---:B------:R-:W-:Y:S01]  /*3c50*/  @!P0 FMUL.FTZ R175, R34.reuse, R51 ;  /* 0x0000003322af8220 */ /* 0x040fe20000410000 */
        /* <DEDUP_REMOVED lines=150> */
.L_x_5322:
[----:B------:R-:W-:Y:S05]  /*45c0*/  BSYNC B0 ;  /* 0x0000000000007941 */ /* 0x000fea0003800000 */
.L_x_5321:
        /* <DEDUP_REMOVED lines=195> */
.L_x_5324:
[----:B------:R-:W-:Y:S05]  /*5200*/  BSYNC B0 ;  /* 0x0000000000007941 */ /* 0x000fea0003800000 */
.L_x_5323:
        /* <DEDUP_REMOVED lines=197> */
.L_x_5326:
[----:B------:R-:W-:Y:S05]  /*5e60*/  BSYNC B0 ;  /* 0x0000000000007941 */ /* 0x000fea0003800000 */
.L_x_5325:
[----:B------:R-:W2:Y:S02]  /*5e70*/  LD.E R3, [R28.64+0xd0] ;  /* 0x0000d0061c037980 */ /* 0x000ea4000c101900 */
[----:B--2---:R-:W-:Y:S05]  /*5e80*/  IMAD.U32 R3, R3, -0x20, RZ ;  /* 0xffffffe003037824 */ /* 0x004fea00078e00ff */
[C---:B------:R-:W-:Y:S02]  /*5e90*/  LEA R26, P1, R3.reuse, R26, 0x1 ;  /* 0x0000001a031a7211 */ /* 0x040fe400078208ff */
[C---:B------:R-:W-:Y:S02]  /*5ea0*/  LEA R52, P0, R3.reuse, R52, 0x1 ;  /* 0x0000003403347211 */ /* 0x040fe400078008ff */
[C---:B------:R-:W-:Y:S02]  /*5eb0*/  LEA.HI.X.SX32 R27, R3.reuse, R27, 0x1, P1 ;  /* 0x0000001b031b7211 */ /* 0x040fe400008f0eff */
[----:B------:R-:W-:Y:S01]  /*5ec0*/  LEA.HI.X.SX32 R53, R3, R53, 0x1, P0 ;  /* 0x0000003503357211 */ /* 0x000fe200000f0eff */
[----:B------:R-:W-:-:S05]  /*5ed0*/  BRA `(.L_x_5327) ;  /* 0x00005e6000007947 */ /* 0x000fca0003800000 */
.L_x_5318:
        /* <DEDUP_REMOVED lines=85> */
.L_x_5331:
[----:B------:R-:W-:Y:S05]  /*6430*/  BSYNC B0 ;  /* 0x0000000000007941 */ /* 0x000fea0003800000 */
.L_x_5330:
        /* <DEDUP_REMOVED lines=84> */
.L_x_5333:
[----:B------:R-:W-:Y:S05]  /*6980*/  BSYNC B0 ;  /* 0x0000000000007941 */ /* 0x000fea0003800000 */
.L_x_5332:
        /* <DEDUP_REMOVED lines=83> */
.L_x_5335:
[----:B------:R-:W-:Y:S05]  /*6ec0*/  BSYNC B0 ;  /* 0x0000000000007941 */ /* 0x000fea0003800000 */
.L_x_5334:
        /* <DEDUP_REMOVED lines=84> */
.L_x_5337:
[----:B------:R-:W-:Y:S05]  /*7410*/  BSYNC B0 ;  /* 0x0000000000007941 */ /* 0x000fea0003800000 */
.L_x_5336:
[----:B-----5:R3:W-:Y:S02]  /*7420*/  ST.E.128 [R154.64+0x180], R8 ;  /* 0x000180089a007985 */ /* 0x0207e4000c101d06 */
.L_x_5329:
[----:B------:R-:W-:Y:S05]  /*7430*/  BSYNC B1 ;  /* 0x0000000000017941 */ /* 0x000fea0003800000 */
.L_x_5328:
        /* <DEDUP_REMOVED lines=90> */
.L_x_5341:
[----:B------:R-:W-:Y:S05]  /*79e0*/  BSYNC B0 ;  /* 0x0000000000007941 */ /* 0x000fea0003800000 */
.L_x_5340:
        /* <DEDUP_REMOVED lines=92> */
.L_x_5343:
[----:B------:R-:W-:Y:S05]  /*7fb0*/  BSYNC B0 ;  /* 0x0000000000007941 */ /* 0x000fea0003800000 */
.L_x_5342:
        /* <DEDUP_REMOVED lines=89> */
.L_x_5345:
[----:B------:R-:W-:Y:S05]  /*8550*/  BSYNC B0 ;  /* 0x0000000000007941 */ /* 0x000fea0003800000 */
.L_x_5344:
        /* <DEDUP_REMOVED lines=90> */
.L_x_5347:
[----:B------:R-:W-:Y:S05]  /*8b00*/  BSYNC B0 ;  /* 0x0000000000007941 */ /* 0x000fea0003800000 */
.L_x_5346:
[----:B-----5:R3:W-:Y:S02]  /*8b10*/  ST.E.128 [R42.64+0x180], R8 ;  /* 0x000180082a007985 */ /* 0x0207e4000c101d06 */
.L_x_5339:
[----:B------:R-:W-:Y:S05]  /*8b20*/  BSYNC B1 ;  /* 0x0000000000017941 */ /* 0x000fea0003800000 */
.L_x_5338:
        /* <DEDUP_REMOVED lines=93> */
.L_x_5351:
[----:B------:R-:W-:Y:S05]  /*9100*/  BSYNC B0 ;  /* 0x0000000000007941 */ /* 0x000fea0003800000 */
.L_x_5350:
        /* <DEDUP_REMOVED lines=92> */
.L_x_5353:
[----:B------:R-:W-:Y:S05]  /*96d0*/  BSYNC B0 ;  /* 0x0000000000007941 */ /* 0x000fea0003800000 */
.L_x_5352:
        /* <DEDUP_REMOVED lines=89> */
.L_x_5355:
[----:B------:R-:W-:Y:S05]  /*9c70*/  BSYNC B0 ;  /* 0x0000000000007941 */ /* 0x000fea0003800000 */
.L_x_5354:
        /* <DEDUP_REMOVED lines=90> */
.L_x_5357:
[----:B------:R-:W-:Y:S05]  /*a220*/  BSYNC B0 ;  /* 0x0000000000007941 */ /* 0x000fea0003800000 */
.L_x_5356:
[----:B-----5:R4:W-:Y:S02]  /*a230*/  ST.E.128 [R42.64+0x180], R8 ;  /* 0x000180082a007985 */ /* 0x0209e4000c101d06 */
.L_x_5349:
[----:B------:R-:W-:Y:S05]  /*a240*/  BSYNC B1 ;  /* 0x0000000000017941 */ /* 0x000fea0003800000 */
.L_x_5348:
        /* <DEDUP_REMOVED lines=94> */
.L_x_5361:
[----:B------:R-:W-:Y:S05]  /*a830*/  BSYNC B0 ;  /* 0x0000000000007941 */ /* 0x000fea0003800000 */
.L_x_5360:
        /* <DEDUP_REMOVED lines=93> */
.L_x_5363:
[----:B------:R-:W-:Y:S05]  /*ae10*/  BSYNC B0 ;  /* 0x0000000000007941 */ /* 0x000fea0003800000 */
.L_x_5362:
        /* <DEDUP_REMOVED lines=89> */
.L_x_5365:
[----:B------:R-:W-:Y:S05]  /*b3b0*/  BSYNC B0 ;  /* 0x0000000000007941 */ /* 0x000fea0003800000 */
.L_x_5364:
        /* <DEDUP_REMOVED lines=90> */
.L_x_5367:
[----:B------:R-:W-:Y:S05]  /*b960*/  BSYNC B0 ;  /* 0x0000000000007941 */ /* 0x000fea0003800000 */
.L_x_5366:
[----:B-----5:R4:W-:Y:S02]  /*b970*/  ST.E.128 [R54.64+0x180], R8 ;  /* 0x0001800836007985 */ /* 0x0209e4000c101d06 */
.L_x_5359:
[----:B------:R-:W-:Y:S05]  /*b980*/  BSYNC B1 ;  /* 0x0000000000017941 */ /* 0x000fea0003800000 */
.L_x_5358:
[----:B------:R-:W5:Y:S02]  /*b990*/  LD.E R3, [R28.64+0xd0] ;  /* 0x0000d0061c037980 */ /* 0x000f64000c101900 */
[----:B-----5:R-:W-:Y:S05]  /*b9a0*/  IMAD.U32 R3, R3, -0x20, RZ ;  /* 0xffffffe003037824 */ /* 0x020fea00078e00ff */
[C---:B------:R-:W-:Y:S02]  /*b9b0*/  LEA R108, P1, R3.reuse, R108, 0x1 ;  /* 0x0000006c036c7211 */ /* 0x040fe400078208ff */
[C---:B------:R-:W-:Y:S02]  /*b9c0*/  LEA R106, P0, R3.reuse, R106, 0x1 ;  /* 0x0000006a036a7211 */ /* 0x040fe400078008ff */
[C---:B------:R-:W-:Y:S02]  /*b9d0*/  LEA.HI.X.SX32 R109, R3.reuse, R109, 0x1, P1 ;  /* 0x0000006d036d7211 */ /* 0x040fe400008f0eff */
[----:B------:R-:W-:Y:S01]  /*b9e0*/  LEA.HI.X.SX32 R107, R3, R107, 0x1, P0 ;  /* 0x0000006b036b7211 */ /* 0x000fe200000f0eff */
[----:B------:R-:W-:-:S05]  /*b9f0*/  BRA `(.L_x_5327) ;  /* 0x0000034000007947 */ /* 0x000fca0003800000 */
.L_x_5317:
        /* <DEDUP_REMOVED lines=52> */
.L_x_5327:
[----:B------:R-:W-:Y:S05]  /*bd40*/  BSYNC B2 ;  /* 0x0000000000027941 */ /* 0x000fea0003800000 */
.L_x_5316:
        /* <DEDUP_REMOVED lines=88> */
.L_x_5369:
        /* <DEDUP_REMOVED lines=8> */
.L_x_5370:
[----:B------:R-:W-:Y:S05]  /*c350*/  BSYNC B0 ;  /* 0x0000000000007941 */ /* 0x000fea0003800000 */
.L_x_5368:
[----:B------:R-:W-:Y:S04]  /*c360*/  IADD3 R17, R17, -0x1, RZ ;  /* 0xffffffff11117810 */ /* 0x000fe80007ffe0ff */
[----:B------:R-:W-:Y:S11]  /*c370*/  ISETP.GT.AND P0, PT, R17, R74, PT ;  /* 0x0000004a1100720c */ /* 0x000ff60003f04270 */
[----:B------:R-:W-:Y:S02]  /*c380*/  @!UPT UIADD3 URZ, URZ, URZ, URZ ;  /* 0x0000003f3f3ff290 */ /* 0x000fe4000fffe03f */
[----:B------:R-:W-:-:S05]  /*c390*/  @P0 BRA `(.L_x_5371) ;  /* 0xffff667000000947 */ /* 0x000fca000383ffff */
.L_x_5315:
[----:B------:R-:W-:Y:S01]  /*c3a0*/  WARPSYNC 0xffffffff ;  /* 0xffffffff00007948 */ /* 0x000fe20003800000 */
        /* <DEDUP_REMOVED lines=101> */
.L_x_5378:
[----:B------:R-:W-:Y:S05]  /*ca00*/  BSYNC B0 ;  /* 0x0000000000007941 */ /* 0x000fea0003800000 */
.L_x_5377:
        /* <DEDUP_REMOVED lines=44> */
.L_x_5380:
[----:B------:R-:W-:Y:S05]  /*ccd0*/  BSYNC B0 ;  /* 0x0000000000007941 */ /* 0x000fea0003800000 */
.L_x_5379:
        /* <DEDUP_REMOVED lines=46> */
.L_x_5382:
[----:B------:R-:W-:Y:S05]  /*cfc0*/  BSYNC B0 ;  /* 0x0000000000007941 */ /* 0x000fea0003800000 */
.L_x_5381:
        /* <DEDUP_REMOVED lines=44> */
.L_x_5384:
[----:B------:R-:W-:Y:S05]  /*d290*/  BSYNC B0 ;  /* 0x0000000000007941 */ /* 0x000fea0003800000 */
.L_x_5383:
[----:B-----5:R3:W-:Y:S02]  /*d2a0*/  STS.128 [R249+0x6000], R16 ;  /* 0x00600010f9007388 */ /* 0x0207e40000000c00 */
.L_x_5376:
[----:B------:R-:W-:Y:S05]  /*d2b0*/  BSYNC B1 ;  /* 0x0000000000017941 */ /* 0x000fea0003800000 */
.L_x_5375:
        /* <DEDUP_REMOVED lines=49> */
.L_x_5388:
[----:B------:R-:W-:Y:S05]  /*d5d0*/  BSYNC B0 ;  /* 0x0000000000007941 */ /* 0x000fea0003800000 */
.L_x_5387:
        /* <DEDUP_REMOVED lines=44> */
.L_x_5390:
[----:B------:R-:W-:Y:S05]  /*d8a0*/  BSYNC B0 ;  /* 0x0000000000007941 */ /* 0x000fea0003800000 */
.L_x_5389:
        /* <DEDUP_REMOVED lines=46> */
.L_x_5392:
[----:B------:R-:W-:Y:S05]  /*db90*/  BSYNC B0 ;  /* 0x0000000000007941 */ /* 0x000fea0003800000 */
.L_x_5391:
        /* <DEDUP_REMOVED lines=44> */
.L_x_5394:
[----:B------:R-:W-:Y:S05]  /*de60*/  BSYNC B0 ;  /* 0x0000000000007941 */ /* 0x000fea0003800000 */
.L_x_5393:
[----:B-----5:R1:W-:Y:S02]  /*de70*/  STS.128 [R249+0x6800], R44 ;  /* 0x0068002cf9007388 */ /* 0x0203e40000000c00 */
.L_x_5386:
[----:B------:R-:W-:Y:S05]  /*de80*/  BSYNC B1 ;  /* 0x0000000000017941 */ /* 0x000fea0003800000 */
.L_x_5385:
        /* <DEDUP_REMOVED lines=48> */
.L_x_5398:
[----:B------:R-:W-:Y:S05]  /*e190*/  BSYNC B0 ;  /* 0x0000000000007941 */ /* 0x000fea0003800000 */
.L_x_5397:
        /* <DEDUP_REMOVED lines=44> */
.L_x_5400:
[----:B------:R-:W-:Y:S05]  /*e460*/  BSYNC B0 ;  /* 0x0000000000007941 */ /* 0x000fea0003800000 */
.L_x_5399:
        /* <DEDUP_REMOVED lines=45> */
.L_x_5402:
[----:B------:R-:W-:Y:S05]  /*e740*/  BSYNC B0 ;  /* 0x0000000000007941 */ /* 0x000fea0003800000 */
.L_x_5401:
        /* <DEDUP_REMOVED lines=44> */
.L_x_5404:
[----:B------:R-:W-:Y:S05]  /*ea10*/  BSYNC B0 ;  /* 0x0000000000007941 */ /* 0x000fea0003800000 */
.L_x_5403:
[----:B-----5:R3:W-:Y:S02]  /*ea20*/  STS.128 [R249+0x7000], R16 ;  /* 0x00700010f9007388 */ /* 0x0207e40000000c00 */
.L_x_5396:
[----:B------:R-:W-:Y:S05]  /*ea30*/  BSYNC B1 ;  /* 0x0000000000017941 */ /* 0x000fea0003800000 */
.L_x_5395:
        /* <DEDUP_REMOVED lines=46> */
.L_x_5407:
[----:B------:R-:W-:Y:S05]  /*ed20*/  BSYNC B0 ;  /* 0x0000000000007941 */ /* 0x000fea0003800000 */
.L_x_5406:
        /* <DEDUP_REMOVED lines=45> */
.L_x_5409:
[----:B------:R-:W-:Y:S05]  /*f000*/  BSYNC B0 ;  /* 0x0000000000007941 */ /* 0x000fea0003800000 */
.L_x_5408:
        /* <DEDUP_REMOVED lines=44> */
.L_x_5411:
[----:B------:R-:W-:Y:S05]  /*f2d0*/  BSYNC B0 ;  /* 0x0000000000007941 */ /* 0x000fea0003800000 */
.L_x_5410:
        /* <DEDUP_REMOVED lines=44> */
.L_x_5413:
[----:B------:R-:W-:Y:S05]  /*f5a0*/  BSYNC B0 ;  /* 0x0000000000007941 */ /* 0x000fea0003800000 */
.L_x_5412:
[----:B-----5:R2:W-:Y:S01]  /*f5b0*/  STS.128 [R249+0x7800], R40 ;  /* 0x00780028f9007388 */ /* 0x0205e20000000c00 */
[----:B------:R-:W-:Y:S05]  /*f5c0*/  BRA `(.L_x_5405) ;  /* 0x000059d000007947 */ /* 0x000fea0003800000 */
.L_x_5374:
        /* <DEDUP_REMOVED lines=85> */
.L_x_5417:
[----:B------:R-:W-:Y:S05]  /*fb20*/  BSYNC B0 ;  /* 0x0000000000007941 */ /* 0x000fea0003800000 */
.L_x_5416:
        /* <DEDUP_REMOVED lines=85> */
.L_x_5419:
[----:B------:R-:W-:Y:S05]  /*10080*/  BSYNC B0 ;  /* 0x0000000000007941 */ /* 0x000fea0003800000 */
.L_x_5418:
        /* <DEDUP_REMOVED lines=85> */
.L_x_5421:
[----:B------:R-:W-:Y:S05]  /*105e0*/  BSYNC B0 ;  /* 0x0000000000007941 */ /* 0x000fea0003800000 */
.L_x_5420:
        /* <DEDUP_REMOVED lines=85> */
.L_x_5423:
[----:B------:R-:W-:Y:S05]  /*10b40*/  BSYNC B0 ;  /* 0x0000000000007941 */ /* 0x000fea0003800000 */
.L_x_5422:
[----:B-----5:R3:W-:Y:S02]  /*10b50*/  STS.128 [R249+0x6000], R16 ;  /* 0x00600010f9007388 */ /* 0x0207e40000000c00 */
.L_x_5415:
[----:B------:R-:W-:Y:S05]  /*10b60*/  BSYNC B1 ;  /* 0x0000000000017941 */ /* 0x000fea0003800000 */
.L_x_5414:
        /* <DEDUP_REMOVED lines=88> */
.L_x_5427:
[----:B------:R-:W-:Y:S05]  /*110f0*/  BSYNC B0 ;  /* 0x0000000000007941 */ /* 0x000fea0003800000 */
.L_x_5426:
        /* <DEDUP_REMOVED lines=85> */
.L_x_5429:
[----:B------:R-:W-:Y:S05]  /*11650*/  BSYNC B0 ;  /* 0x0000000000007941 */ /* 0x000fea0003800000 */
.L_x_5428:
        /* <DEDUP_REMOVED lines=85> */
.L_x_5431:
[----:B------:R-:W-:Y:S05]  /*11bb0*/  BSYNC B0 ;  /* 0x0000000000007941 */ /* 0x000fea0003800000 */
.L_x_5430:
        /* <DEDUP_REMOVED lines=85> */
.L_x_5433:
[----:B------:R-:W-:Y:S05]  /*12110*/  BSYNC B0 ;  /* 0x0000000000007941 */ /* 0x000fea0003800000 */
.L_x_5432:
[----:B-----5:R3:W-:Y:S02]  /*12120*/  STS.128 [R249+0x6800], R16 ;  /* 0x00680010f9007388 */ /* 0x0207e40000000c00 */
.L_x_5425:
[----:B------:R-:W-:Y:S05]  /*12130*/  BSYNC B1 ;  /* 0x0000000000017941 */ /* 0x000fea0003800000 */
.L_x_5424:
        /* <DEDUP_REMOVED lines=88> */
.L_x_5437:
[----:B------:R-:W-:Y:S05]  /*126c0*/  BSYNC B0 ;  /* 0x0000000000007941 */ /* 0x000fea0003800000 */
.L_x_5436:
        /* <DEDUP_REMOVED lines=85> */
.L_x_5439:
[----:B------:R-:W-:Y:S05]  /*12c20*/  BSYNC B0 ;  /* 0x0000000000007941 */ /* 0x000fea0003800000 */
.L_x_5438:
        /* <DEDUP_REMOVED lines=85> */
.L_x_5441:
[----:B------:R-:W-:Y:S05]  /*13180*/  BSYNC B0 ;  /* 0x0000000000007941 */ /* 0x000fea0003800000 */
.L_x_5440:
        /* <DEDUP_REMOVED lines=85> */
.L_x_5443:
[----:B------:R-:W-:Y:S05]  /*136e0*/  BSYNC B0 ;  /* 0x0000000000007941 */ /* 0x000fea0003800000 */
.L_x_5442:
[----:B-----5:R3:W-:Y:S02]  /*136f0*/  STS.128 [R249+0x7000], R16 ;  /* 0x00700010f9007388 */ /* 0x0207e40000000c00 */
.L_x_5435:
[----:B------:R-:W-:Y:S05]  /*13700*/  BSYNC B1 ;  /* 0x0000000000017941 */ /* 0x000fea0003800000 */
.L_x_5434:
        /* <DEDUP_REMOVED lines=87> */
.L_x_5445:
[----:B------:R-:W-:Y:S05]  /*13c80*/  BSYNC B0 ;  /* 0x0000000000007941 */ /* 0x000fea0003800000 */
.L_x_5444:
        /* <DEDUP_REMOVED lines=85> */
.L_x_5447:
[----:B------:R-:W-:Y:S05]  /*141e0*/  BSYNC B0 ;  /* 0x0000000000007941 */ /* 0x000fea0003800000 */
.L_x_5446:
        /* <DEDUP_REMOVED lines=85> */
.L_x_5449:
[----:B------:R-:W-:Y:S05]  /*14740*/  BSYNC B0 ;  /* 0x0000000000007941 */ /* 0x000fea0003800000 */
.L_x_5448:
        /* <DEDUP_REMOVED lines=86> */
.L_x_5451:
[----:B------:R-:W-:Y:S05]  /*14cb0*/  BSYNC B0 ;  /* 0x0000000000007941 */ /* 0x000fea0003800000 */
.L_x_5450:
[----:B-----5:R4:W-:Y:S01]  /*14cc0*/  STS.128 [R249+0x7800], R4 ;  /* 0x00780004f9007388 */ /* 0x0209e20000000c00 */
[----:B------:R-:W-:Y:S05]  /*14cd0*/  BRA `(.L_x_5405) ;  /* 0x000002c000007947 */ /* 0x000fea0003800000 */
.L_x_5373:
        /* <DEDUP_REMOVED lines=44> */
.L_x_5405:
[----:B------:R-:W-:Y:S05]  /*14fa0*/  BSYNC B2 ;  /* 0x0000000000027941 */ /* 0x000fea0003800000 */
.L_x_5372:
[----:B------:R-:W-:Y:S01]  /*14fb0*/  IADD3 R91, R165, -0x1, RZ ;  /* 0xffffffffa55b7810 */ /* 0x000fe20007ffe0ff */
[----:B-1--4-:R-:W-:Y:S01]  /*14fc0*/  IMAD.SHL.U32 R7, R57, 0x40, RZ ;  /* 0x0000004039077824 */ /* 0x012fe200078e00ff */
[----:B------:R-:W-:Y:S01]  /*14fd0*/  LEA.HI R4, R59, R59, RZ, 0x1 ;  /* 0x0000003b3b047211 */ /* 0x000fe200078f08ff */
[----:B------:R-:W-:Y:S01]  /*14fe0*/  IMAD.SHL.U32 R6, R144, 0x8, RZ ;  /* 0x0000000890067824 */ /* 0x000fe200078e00ff */
[----:B------:R-:W-:Y:S01]  /*14ff0*/  BSSY B1, `(.L_x_5452) ;  /* 0x0000211000017945 */ /* 0x000fe20003800000 */
[----:B------:R-:W-:Y:S01]  /*15000*/  IMAD.SHL.U32 R89, R91, 0x40, RZ ;  /* 0x000000405b597824 */ /* 0x000fe200078e00ff */
[----:B------:R-:W-:-:S02]  /*15010*/  LOP3.LUT R4, R4, 0xfffffffe, RZ, 0xc0, !PT ;  /* 0xfffffffe04047812 */ /* 0x000fc400078ec0ff */
[----:B------:R-:W-:Y:S01]  /*15020*/  LOP3.LUT R7, R7, 0x1c0, RZ, 0xc0, !PT ;  /* 0x000001c007077812 */ /* 0x000fe200078ec0ff */
[----:B------:R-:W-:Y:S02]  /*15030*/  IMAD.IADD R3, R58, 0x1, -R89 ;  /* 0x000000013a037824 */ /* 0x000fe400078e0a59 */
[----:B------:R-:W-:Y:S01]  /*15040*/  IMAD.IADD R59, R59, 0x1, -R4 ;  /* 0x000000013b3b7824 */ /* 0x000fe200078e0a04 */
[----:B------:R-:W-:Y:S02]  /*15050*/  LOP3.LUT R6, R7, 0x8, R6, 0xf8, !PT ;  /* 0x0000000807067812 */ /* 0x000fe400078ef806 */
[-C--:B------:R-:W-:Y:S02]  /*15060*/  ISETP.GE.AND P1, PT, R26, R3.reuse, PT ;  /* 0x000000031a00720c */ /* 0x080fe40003f26270 */
[-C--:B------:R-:W-:Y:S02]  /*15070*/  ISETP.GE.AND P4, PT, R144, R3.reuse, PT ;  /* 0x000000039000720c */ /* 0x080fe40003f86270 */
[----:B------:R-:W-:-:S02]  /*15080*/  ISETP.GE.AND P0, PT, R2, R3, PT ;  /* 0x000000030200720c */ /* 0x000fc40003f06270 */
[----:B------:R-:W-:Y:S02]  /*15090*/  ISETP.GE.AND P2, PT, R2, R3, PT ;  /* 0x000000030200720c */ /* 0x000fe40003f46270 */
[----:B------:R-:W-:Y:S02]  /*150a0*/  SHF.R.S32.HI R2, RZ, 0x1f, R67 ;  /* 0x0000001fff027819 */ /* 0x000fe40000011443 */
[----:B------:R-:W-:Y:S02]  /*150b0*/  SHF.R.U32.HI R7, RZ, 0x3, R7 ;  /* 0x00000003ff077819 */ /* 0x000fe40000011607 */
[----:B------:R-:W-:Y:S02]  /*150c0*/  LEA.HI R2, R2, R67, RZ, 0x3 ;  /* 0x0000004302027211 */ /* 0x000fe400078f18ff */
[C---:B------:R-:W-:Y:S01]  /*150d0*/  @!P1 LEA R10, P5, R63.reuse, R236, 0x1 ;  /* 0x000000ec3f0a9211 */ /* 0x040fe200078a08ff */
[----:B------:R-:W-:Y:S01]  /*150e0*/  @!P4 IMAD.MOV.U32 R237, RZ, RZ, R235 ;  /* 0x000000ffffedc224 */ /* 0x000fe200078e00eb */
[C---:B------:R-:W-:Y:S01]  /*150f0*/  LOP3.LUT R4, R2.reuse, 0xfffffff8, RZ, 0xc0, !PT ;  /* 0xfffffff802047812 */ /* 0x040fe200078ec0ff */
[----:B------:R-:W-:Y:S01]  /*15100*/  IMAD.SHL.U32 R31, R2, 0x40, RZ ;  /* 0x00000040021f7824 */ /* 0x000fe200078e00ff */
[----:B------:R-:W-:-:S02]  /*15110*/  @!P1 LEA.HI.X R11, R63, R235, R64, 0x1, P5 ;  /* 0x000000eb3f0b9211 */ /* 0x000fc400028f0c40 */
[-C--:B------:R-:W-:Y:S01]  /*15120*/  ISETP.GE.AND P5, PT, R0, R3.reuse, PT ;  /* 0x000000030000720c */ /* 0x080fe20003fa6270 */
[----:B------:R-:W-:Y:S01]  /*15130*/  @!PT LDS RZ, [RZ] ;  /* 0x00000000fffff984 */ /* 0x000fe20000000800 */
[----:B------:R-:W-:Y:S01]  /*15140*/  @!PT LDS RZ, [RZ] ;  /* 0x00000000fffff984 */ /* 0x000fe20000000800 */
[----:B------:R-:W-:Y:S01]  /*15150*/  @!PT LDS RZ, [RZ] ;  /* 0x00000000fffff984 */ /* 0x000fe20000000800 */
[----:B------:R1:W-:Y:S01]  /*15160*/  @!P4 LDGSTS.E.BYPASS.LTC128B.128 [R249+0x8000], [R236.64] ;  /* 0x08000000ecf9cfae */ /* 0x0003e2000b901d46 */
[----:B------:R-:W-:Y:S01]  /*15170*/  ISETP.GE.AND P3, PT, R26, R3, PT ;  /* 0x000000031a00720c */ /* 0x000fe20003f66270 */
[----:B------:R-:W-:Y:S01]  /*15180*/  IMAD.IADD R67, R67, 0x1, -R4 ;  /* 0x0000000143437824 */ /* 0x000fe200078e0a04 */
[----:B------:R-:W-:Y:S01]  /*15190*/  LOP3.LUT R6, R6, R7, RZ, 0x3c, !PT ;  /* 0x0000000706067212 */ /* 0x000fe200078e3cff */
[----:B------:R1:W-:Y:S01]  /*151a0*/  @!P4 LDGSTS.E.BYPASS.LTC128B.128 [R249+0xa000], [R236.64+0x80] ;  /* 0x0a000080ecf9cfae */ /* 0x0003e2000b901d46 */
[----:B------:R-:W-:-:S03]  /*151b0*/  LOP3.LUT R31, R31, 0xfffffe00, RZ, 0xc0, !PT ;  /* 0xfffffe001f1f7812 */ /* 0x000fc600078ec0ff */
[----:B------:R1:W-:Y:S01]  /*151c0*/  @!P4 LDGSTS.E.BYPASS.LTC128B.128 [R249+0xc000], [R236.64+0x100] ;  /* 0x0c000100ecf9cfae */ /* 0x0003e2000b901d46 */
[----:B------:R-:W-:Y:S02]  /*151d0*/  IMAD R228, R59, 0x200, R6 ;  /* 0x000002003be47824 */ /* 0x000fe400078e0206 */
[----:B------:R-:W-:Y:S01]  /*151e0*/  IMAD.SHL.U32 R6, R67, 0x40, RZ ;  /* 0x0000004043067824 */ /* 0x000fe200078e00ff */
[----:B------:R1:W-:Y:S01]  /*151f0*/  @!P4 LDGSTS.E.BYPASS.LTC128B.128 [R249+0xe000], [R236.64+0x180] ;  /* 0x0e000180ecf9cfae */ /* 0x0003e2000b901d46 */
[----:B------:R-:W-:Y:S01]  /*15200*/  @!P5 IMAD R5, R169, 0x60, RZ ;  /* 0x00000060a905d824 */ /* 0x000fe200078e02ff */
[----:B------:R-:W-:Y:S01]  /*15210*/  ISETP.GE.AND P4, PT, R144, R3, PT ;  /* 0x000000039000720c */ /* 0x000fe20003f86270 */
[----:B------:R-:W-:Y:S01]  /*15220*/  IMAD.SHL.U32 R59, R59, 0x8, RZ ;  /* 0x000000083b3b7824 */ /* 0x000fe200078e00ff */
[----:B------:R4:W-:Y:S01]  /*15230*/  @!P1 LDGSTS.E.BYPASS.LTC128B.128 [R249+0x8800], [R10.64] ;  /* 0x088000000af99fae */ /* 0x0009e2000b901d46 */
[----:B------:R-:W-:Y:S01]  /*15240*/  LOP3.LUT R6, R6, 0x1c0, RZ, 0xc0, !PT ;  /* 0x000001c006067812 */ /* 0x000fe200078ec0ff */
[----:B------:R-:W-:-:S02]  /*15250*/  IMAD.SHL.U32 R228, R228, 0x2, RZ ;  /* 0x00000002e4e47824 */ /* 0x000fc400078e00ff */
[----:B------:R4:W-:Y:S01]  /*15260*/  @!P1 LDGSTS.E.BYPASS.LTC128B.128 [R249+0xa800], [R10.64+0x80] ;  /* 0x0a8000800af99fae */ /* 0x0009e2000b901d46 */
[----:B------:R-:W-:Y:S02]  /*15270*/  LOP3.LUT R30, R6, 0x8, R59, 0xf8, !PT ;  /* 0x00000008061e7812 */ /* 0x000fe400078ef83b */
[----:B------:R-:W-:Y:S01]  /*15280*/  IADD3 R226, R228, 0x8020, RZ ;  /* 0x00008020e4e27810 */ /* 0x000fe20007ffe0ff */
[----:B------:R4:W-:Y:S04]  /*15290*/  @!P1 LDGSTS.E.BYPASS.LTC128B.128 [R249+0xc800], [R10.64+0x100] ;  /* 0x0c8001000af99fae */ /* 0x0009e8000b901d46 */
[----:B------:R4:W-:Y:S01]  /*152a0*/  @!P1 LDGSTS.E.BYPASS.LTC128B.128 [R249+0xe800], [R10.64+0x180] ;  /* 0x0e8001800af99fae */ /* 0x0009e2000b901d46 */
[----:B-1----:R-:W-:-:S04]  /*152b0*/  @!P5 IMAD.MOV.U32 R237, RZ, RZ, R235 ;  /* 0x000000ffffedd224 */ /* 0x002fc800078e00eb */
[----:B------:R-:W-:-:S04]  /*152c0*/  @!P5 IMAD.WIDE.U32 R8, R168, 0x60, R236 ;  /* 0x00000060a808d825 */ /* 0x000fc800078e00ec */
[----:B--2---:R-:W-:Y:S02]  /*152d0*/  @!P5 IMAD.IADD R13, R5, 0x1, R9 ;  /* 0x00000001050dd824 */ /* 0x004fe400078e0209 */
[----:B------:R-:W-:Y:S01]  /*152e0*/  @!P5 IMAD.MOV.U32 R12, RZ, RZ, R8 ;  /* 0x000000ffff0cd224 */ /* 0x000fe200078e0008 */
[----:B----4-:R-:W-:-:S04]  /*152f0*/  @!P0 LEA R10, P1, R168, R236, 0x6 ;  /* 0x000000eca80a8211 */ /* 0x010fc800078230ff */
[----:B------:R-:W-:Y:S02]  /*15300*/  @!P0 LEA.HI.X R11, R168, R235, R169, 0x6, P1 ;  /* 0x000000eba80b8211 */ /* 0x000fe400008f34a9 */
[----:B------:R-:W-:Y:S02]  /*15310*/  ISETP.GE.AND P1, PT, R0, R3, PT ;  /* 0x000000030000720c */ /* 0x000fe40003f26270 */
[----:B------:R-:W-:Y:S01]  /*15320*/  SHF.R.S32.HI R3, RZ, 0x1f, R56 ;  /* 0x0000001fff037819 */ /* 0x000fe20000011438 */
[----:B------:R1:W-:Y:S03]  /*15330*/  @!P0 LDGSTS.E.BYPASS.LTC128B.128 [R249+0x9000], [R10.64] ;  /* 0x090000000af98fae */ /* 0x0003e6000b901d46 */
[----:B------:R-:W-:Y:S01]  /*15340*/  LEA.HI R0, R3, R56, RZ, 0x5 ;  /* 0x0000003803007211 */ /* 0x000fe200078f28ff */
[----:B------:R1:W-:Y:S01]  /*15350*/  @!P0 LDGSTS.E.BYPASS.LTC128B.128 [R249+0xb000], [R10.64+0x80] ;  /* 0x0b0000800af98fae */ /* 0x0003e2000b901d46 */
[----:B------:R-:W-:-:S02]  /*15360*/  IMAD.SHL.U32 R56, R56, 0x2, RZ ;  /* 0x0000000238387824 */ /* 0x000fc400078e00ff */
[----:B------:R-:W-:Y:S01]  /*15370*/  SHF.R.S32.HI R0, RZ, 0x5, R0 ;  /* 0x00000005ff007819 */ /* 0x000fe20000011400 */
[----:B------:R1:W-:Y:S02]  /*15380*/  @!P0 LDGSTS.E.BYPASS.LTC128B.128 [R249+0xd000], [R10.64+0x100] ;  /* 0x0d0001000af98fae */ /* 0x0003e4000b901d46 */
[----:B------:R-:W-:Y:S01]  /*15390*/  @!P1 IMAD R3, R171, 0x60, RZ ;  /* 0x00000060ab039824 */ /* 0x000fe200078e02ff */
[----:B------:R-:W-:Y:S01]  /*153a0*/  LOP3.LUT R56, R56, 0x6, RZ, 0xc0, !PT ;  /* 0x0000000638387812 */ /* 0x000fe200078ec0ff */
[----:B------:R1:W-:Y:S01]  /*153b0*/  @!P0 LDGSTS.E.BYPASS.LTC128B.128 [R249+0xf000], [R10.64+0x180] ;  /* 0x0f0001800af98fae */ /* 0x0003e2000b901d46 */
[----:B------:R-:W-:Y:S01]  /*153c0*/  @!P1 IMAD.WIDE.U32 R8, R170, 0x60, R246 ;  /* 0x00000060aa089825 */ /* 0x000fe200078e00f6 */
[-C--:B------:R-:W-:Y:S02]  /*153d0*/  @!P3 LEA R4, P0, R61, R246.reuse, 0x1 ;  /* 0x000000f63d04b211 */ /* 0x080fe400078008ff */
[----:B------:R2:W-:Y:S01]  /*153e0*/  @!P5 LDGSTS.E.BYPASS.LTC128B.128 [R249+0x9800], [R12.64] ;  /* 0x098000000cf9dfae */ /* 0x0005e2000b901d46 */
[----:B------:R-:W-:Y:S01]  /*153f0*/  @!P1 IMAD.IADD R9, R3, 0x1, R9 ;  /* 0x0000000103099824 */ /* 0x000fe200078e0209 */
[----:B------:R-:W-:Y:S01]  /*15400*/  @!P3 LEA.HI.X R5, R61, R247, R62, 0x1, P0 ;  /* 0x000000f73d05b211 */ /* 0x000fe200000f0c3e */
[----:B------:R-:W-:Y:S01]  /*15410*/  IMAD R229, R0, 0x400, R31 ;  /* 0x0000040000e57824 */ /* 0x000fe200078e021f */
[----:B------:R2:W-:Y:S01]  /*15420*/  @!P5 LDGSTS.E.BYPASS.LTC128B.128 [R249+0xb800], [R12.64+0x80] ;  /* 0x0b8000800cf9dfae */ /* 0x0005e2000b901d46 */
[----:B------:R-:W-:Y:S01]  /*15430*/  SHF.R.U32.HI R3, RZ, 0x3, R6 ;  /* 0x00000003ff037819 */ /* 0x000fe20000011606 */
[----:B------:R-:W-:Y:S01]  /*15440*/  IMAD.MOV.U32 R0, RZ, RZ, 0x20 ;  /* 0x00000020ff007424 */ /* 0x000fe200078e00ff */
[----:B------:R-:W-:Y:S01]  /*15450*/  @!P2 LEA R2, P0, R170, R246, 0x6 ;  /* 0x000000f6aa02a211 */ /* 0x000fe200078030ff */
[----:B------:R2:W-:Y:S01]  /*15460*/  @!P5 LDGSTS.E.BYPASS.LTC128B.128 [R249+0xd800], [R12.64+0x100] ;  /* 0x0d8001000cf9dfae */ /* 0x0005e2000b901d46 */
[----:B------:R-:W-:-:S02]  /*15470*/  LOP3.LUT R30, R30, R3, RZ, 0x3c, !PT ;  /* 0x000000031e1e7212 */ /* 0x000fc400078e3cff */
[----:B------:R-:W-:Y:S01]  /*15480*/  @!P2 LEA.HI.X R3, R170, R247, R171, 0x6, P0 ;  /* 0x000000f7aa03a211 */ /* 0x000fe200000f34ab */
[----:B------:R2:W-:Y:S02]  /*15490*/  @!P5 LDGSTS.E.BYPASS.LTC128B.128 [R249+0xf800], [R12.64+0x180] ;  /* 0x0f8001800cf9dfae */ /* 0x0005e4000b901d46 */
[----:B------:R-:W-:Y:S02]  /*154a0*/  IMAD.IADD R229, R30, 0x1, R229 ;  /* 0x000000011ee57824 */ /* 0x000fe400078e02e5 */
[----:B------:R-:W0:Y:S02]  /*154b0*/  LDGDEPBAR ;  /* 0x00000000000079af */ /* 0x000e240000000000 */
[----:B------:R-:W-:Y:S01]  /*154c0*/  IMAD.SHL.U32 R229, R229, 0x2, RZ ;  /* 0x00000002e5e57824 */ /* 0x000fe200078e00ff */
[----:B------:R-:W-:-:S04]  /*154d0*/  DEPBAR.LE SB0, 0x0 ;  /* 0x000080000000791a */ /* 0x000fc80000000000 */
[----:B------:R-:W-:Y:S06]  /*154e0*/  BAR.SYNC.DEFER_BLOCKING 0x0 ;  /* 0x0000000000007b1d */ /* 0x000fec0000010000 */
        /* <DEDUP_REMOVED lines=42> */
[----:B-1----:R-:W-:-:S03]  /*15790*/  IMAD.MOV.U32 R2, RZ, RZ, 0x10 ;  /* 0x00000010ff027424 */ /* 0x002fc600078e00ff */
[----:B------:R2:W-:Y:S01]  /*157a0*/  @!P1 LDGSTS.E.BYPASS.LTC128B.128 [R249+0x15800], [R8.64+0x100] ;  /* 0x1580010008f99fae */ /* 0x0005e2000b901d46 */
[----:B------:R-:W-:-:S03]  /*157b0*/  IADD3 R3, R228, 0x8000, RZ ;  /* 0x00008000e4037810 */ /* 0x000fc60007ffe0ff */
[----:B------:R2:W-:Y:S01]  /*157c0*/  @!P1 LDGSTS.E.BYPASS.LTC128B.128 [R249+0x17800], [R8.64+0x180] ;  /* 0x1780018008f99fae */ /* 0x0005e2000b901d46 */
[----:B------:R-:W-:-:S03]  /*157d0*/  R2P PR, R67, 0x6 ;  /* 0x0000000643007804 */ /* 0x000fc60000000000 */
[----:B------:R-:W-:Y:S02]  /*157e0*/  LDSM.16.M88.4 R20, [R229] ;  /* 0x00000000e514783b */ /* 0x000fe40000000200 */
[----:B------:R-:W-:Y:S02]  /*157f0*/  SEL R2, R2, 0xfffffff0, !P1 ;  /* 0xfffffff002027807 */ /* 0x000fe40004800000 */
[----:B------:R-:W3:Y:S01]  /*15800*/  LDSM.16.M88.4 R76, [R228+0x8000] ;  /* 0x00800000e44c783b */ /* 0x000ee20000000200 */
[----:B------:R-:W-:Y:S02]  /*15810*/  SEL R0, R0, 0xffffffe0, !P2 ;  /* 0xffffffe000007807 */ /* 0x000fe40005000000 */
[----:B------:R-:W-:Y:S01]  /*15820*/  R2P PR, R57, 0x6 ;  /* 0x0000000639007804 */ /* 0x000fe20000000000 */
[----:B---3--:R-:W1:Y:S01]  /*15830*/  LDSM.16.M88.4 R40, [R228+0x8800] ;  /* 0x00880000e428783b */ /* 0x008e620000000200 */
[--C-:B------:R-:W-:Y:S01]  /*15840*/  IMAD R227, R2, 0x2, R229.reuse ;  /* 0x0000000202e37824 */ /* 0x100fe200078e02e5 */
[----:B------:R-:W-:Y:S01]  /*15850*/  ISETP.GT.AND P0, PT, R91, R234, PT ;  /* 0x000000ea5b00720c */ /* 0x000fe20003f04270 */
[C---:B------:R-:W-:Y:S01]  /*15860*/  IMAD R225, R0.reuse, 0x2, R229 ;  /* 0x0000000200e17824 */ /* 0x040fe200078e02e5 */
[----:B-----5:R-:W3:Y:S01]  /*15870*/  LDSM.16.M88.4 R32, [R228+0x9000] ;  /* 0x00900000e420783b */ /* 0x020ee20000000200 */
[----:B------:R-:W-:-:S03]  /*15880*/  IMAD R224, R0, 0x2, R227 ;  /* 0x0000000200e07824 */ /* 0x000fc600078e02e3 */
[----:B------:R-:W-:Y:S04]  /*15890*/  LDSM.16.M88.4 R64, [R227] ;  /* 0x00000000e340783b */ /* 0x000fe80000000200 */
[----:B------:R-:W-:Y:S01]  /*158a0*/  @P1 IADD3 R226, R3, -0x20, RZ ;  /* 0xffffffe003e21810 */ /* 0x000fe20007ffe0ff */
[----:B------:R-:W-:Y:S01]  /*158b0*/  IMAD.MOV.U32 R3, RZ, RZ, 0x40 ;  /* 0x00000040ff037424 */ /* 0x000fe200078e00ff */
[----:B------:R-:W-:Y:S02]  /*158c0*/  LDSM.16.M88.4 R16, [R225] ;  /* 0x00000000e110783b */ /* 0x000fe40000000200 */
[----:B------:R-:W-:Y:S02]  /*158d0*/  IADD3 R222, R226, 0x800, RZ ;  /* 0x00000800e2de7810 */ /* 0x000fe40007ffe0ff */
[----:B--2---:R-:W2:Y:S01]  /*158e0*/  LDSM.16.M88.4 R8, [R228+0x9800] ;  /* 0x00980000e408783b */ /* 0x004ea20000000200 */
[----:B------:R-:W-:-:S02]  /*158f0*/  SEL R3, R3, 0xffffffc0, !P2 ;  /* 0xffffffc003037807 */ /* 0x000fc40005000000 */
[C---:B------:R-:W-:Y:S01]  /*15900*/  IADD3 R221, R226.reuse, 0x1000, RZ ;  /* 0x00001000e2dd7810 */ /* 0x040fe20007ffe0ff */
[----:B------:R-:W2:Y:S01]  /*15910*/  LDSM.16.M88.4 R68, [R226] ;  /* 0x00000000e244783b */ /* 0x000ea20000000200 */
[----:B------:R-:W-:Y:S01]  /*15920*/  IADD3 R220, R226, 0x1800, RZ ;  /* 0x00001800e2dc7810 */ /* 0x000fe20007ffe0ff */
[----:B------:R-:W-:Y:S01]  /*15930*/  IMAD.IADD R223, R228, 0x1, R3 ;  /* 0x00000001e4df7824 */ /* 0x000fe200078e0203 */
[C---:B------:R-:W-:Y:S01]  /*15940*/  IADD3 R218, R226.reuse, 0x2000, RZ ;  /* 0x00002000e2da7810 */ /* 0x040fe20007ffe0ff */
[----:B------:R-:W2:Y:S01]  /*15950*/  LDSM.16.M88.4 R60, [R226+0x800] ;  /* 0x00080000e23c783b */ /* 0x000ea20000000200 */
[----:B------:R-:W-:Y:S01]  /*15960*/  IMAD.IADD R219, R3, 0x1, R226 ;  /* 0x0000000103db7824 */ /* 0x000fe200078e02e2 */
[C---:B------:R-:W-:Y:S02]  /*15970*/  IADD3 R217, R226.reuse, 0x2800, RZ ;  /* 0x00002800e2d97810 */ /* 0x040fe40007ffe0ff */
[----:B------:R-:W2:Y:S01]  /*15980*/  LDSM.16.M88.4 R52, [R226+0x1000] ;  /* 0x00100000e234783b */ /* 0x000ea20000000200 */
[----:B------:R-:W-:-:S02]  /*15990*/  IADD3 R216, R226, 0x3000, RZ ;  /* 0x00003000e2d87810 */ /* 0x000fc40007ffe0ff */
[C---:B------:R-:W-:Y:S01]  /*159a0*/  IADD3 R215, R226.reuse, 0x3800, RZ ;  /* 0x00003800e2d77810 */ /* 0x040fe20007ffe0ff */
[----:B------:R-:W2:Y:S01]  /*159b0*/  LDSM.16.M88.4 R48, [R226+0x1800] ;  /* 0x00180000e230783b */ /* 0x000ea20000000200 */
[C---:B------:R-:W-:Y:S01]  /*159c0*/  IADD3 R214, R226.reuse, 0x4000, RZ ;  /* 0x00004000e2d67810 */ /* 0x040fe20007ffe0ff */
[C---:B------:R-:W-:Y:S01]  /*159d0*/  HMMA.16816.F32.BF16 R4, R20.reuse, R76, RZ ;  /* 0x0000004c1404723c */ /* 0x040fe200000418ff */
[C---:B------:R-:W-:Y:S01]  /*159e0*/  IADD3 R213, R226.reuse, 0x4800, RZ ;  /* 0x00004800e2d57810 */ /* 0x040fe20007ffe0ff */
[----:B------:R-:W2:Y:S01]  /*159f0*/  LDSM.16.M88.4 R12, [R223+0x8000] ;  /* 0x00800000df0c783b */ /* 0x000ea20000000200 */
[C---:B------:R-:W-:Y:S02]  /*15a00*/  IADD3 R212, R226.reuse, 0x5000, RZ ;  /* 0x00005000e2d47810 */ /* 0x040fe40007ffe0ff */
[C---:B------:R-:W-:Y:S01]  /*15a10*/  IADD3 R211, R226.reuse, 0x5800, RZ ;  /* 0x00005800e2d37810 */ /* 0x040fe20007ffe0ff */
[----:B------:R-:W-:Y:S01]  /*15a20*/  LDSM.16.M88.4 R84, [R223+0x9000] ;  /* 0x00900000df54783b */ /* 0x000fe20000000200 */
[C---:B------:R-:W-:Y:S01]  /*15a30*/  IADD3 R210, R226.reuse, 0x6000, RZ ;  /* 0x00006000e2d27810 */ /* 0x040fe20007ffe0ff */
[----:B------:R-:W-:Y:S01]  /*15a40*/  HMMA.16816.F32.BF16 R76, R20, R78, RZ ;  /* 0x0000004e144c723c */ /* 0x000fe200000418ff */
[C---:B------:R-:W-:Y:S01]  /*15a50*/  IADD3 R209, R226.reuse, 0x6800, RZ ;  /* 0x00006800e2d17810 */ /* 0x040fe20007ffe0ff */
[----:B------:R-:W-:Y:S01]  /*15a60*/  LDSM.16.M88.4 R80, [R223+0x9800] ;  /* 0x00980000df50783b */ /* 0x000fe20000000200 */
[----:B------:R-:W-:-:S02]  /*15a70*/  IADD3 R208, R226, 0x7000, RZ ;  /* 0x00007000e2d07810 */ /* 0x000fc40007ffe0ff */
[----:B------:R-:W-:Y:S01]  /*15a80*/  IADD3 R167, R226, 0x7800, RZ ;  /* 0x00007800e2a77810 */ /* 0x000fe20007ffe0ff */
[----:B------:R-:W-:Y:S02]  /*15a90*/  LDSM.16.M88.4 R72, [R224] ;  /* 0x00000000e048783b */ /* 0x000fe40000000200 */
[C---:B-1----:R-:W-:Y:S02]  /*15aa0*/  HMMA.16816.F32.BF16 R44, R20.reuse, R40, RZ ;  /* 0x00000028142c723c */ /* 0x042fe400000418ff */
[----:B------:R-:W0:Y:S06]  /*15ab0*/  LDGDEPBAR ;  /* 0x00000000000079af */ /* 0x000e2c0000000000 */
[C---:B---3--:R-:W-:Y:S08]  /*15ac0*/  HMMA.16816.F32.BF16 R36, R20.reuse, R32, RZ ;  /* 0x000000201424723c */ /* 0x048ff000000418ff */
        /* <DEDUP_REMOVED lines=16> */
[----:B------:R-:W2:Y:S04]  /*15bd0*/  LDSM.16.M88.4 R48, [R219+0x1000] ;  /* 0x00100000db30783b */ /* 0x000ea80000000200 */
        /* <DEDUP_REMOVED lines=20> */
[C---:B------:R-:W-:Y:S08]  /*15d20*/  HMMA.16816.F32.BF16 R36, R72.reuse, R48, R36 ;  /* 0x000000304824723c */ /* 0x040ff00000041824 */
[----:B------:R-:W-:Y:S01]  /*15d30*/  HMMA.16816.F32.BF16 R32, R72, R50, R32 ;  /* 0x000000324820723c */ /* 0x000fe20000041820 */
[----:B------:R-:W2:Y:S07]  /*15d40*/  LDSM.16.M88.4 R48, [R226+0x3000] ;  /* 0x00300000e230783b */ /* 0x000eae0000000200 */
        /* <DEDUP_REMOVED lines=23> */
[C---:B------:R-:W-:Y:S08]  /*15ec0*/  HMMA.16816.F32.BF16 R36, R76.reuse, R48, R36 ;  /* 0x000000304c24723c */ /* 0x040ff00000041824 */
[----:B------:R-:W-:Y:S01]  /*15ed0*/  HMMA.16816.F32.BF16 R32, R76, R50, R32 ;  /* 0x000000324c20723c */ /* 0x000fe20000041820 */
[----:B------:R-:W3:Y:S07]  /*15ee0*/  LDSM.16.M88.4 R48, [R219+0x2800] ;  /* 0x00280000db30783b */ /* 0x000eee0000000200 */
[C---:B------:R-:W-:Y:S08]  /*15ef0*/  HMMA.16816.F32.BF16 R4, R64.reuse, R12, R4 ;  /* 0x0000000c4004723c */ /* 0x040ff00000041804 */
[----:B------:R-:W-:Y:S01]  /*15f00*/  HMMA.16816.F32.BF16 R80, R64, R14, R80 ;  /* 0x0000000e4050723c */ /* 0x000fe20000041850 */
[----:B------:R-:W2:Y:S07]  /*15f10*/  LDSM.16.M88.4 R12, [R219+0x3000] ;  /* 0x00300000db0c783b */ /* 0x000eae0000000200 */
        /* <DEDUP_REMOVED lines=18> */
[C---:B------:R-:W-:Y:S08]  /*16040*/  HMMA.16816.F32.BF16 R36, R68.reuse, R12, R36 ;  /* 0x0000000c4424723c */ /* 0x040ff00000041824 */
        /* <DEDUP_REMOVED lines=26> */
[C---:B------:R-:W-:Y:S01]  /*161f0*/  HMMA.16816.F32.BF16 R76, R32.reuse, R16, R36 ;  /* 0x00000010204c723c */ /* 0x040fe20000041824 */
[----:B------:R-:W1:Y:S07]  /*16200*/  LDSM.16.M88.4 R36, [R219+0x4000] ;  /* 0x00400000db24783b */ /* 0x000e6e0000000200 */
        /* <DEDUP_REMOVED lines=19> */
[C---:B------:R-:W-:Y:S08]  /*16340*/  HMMA.16816.F32.BF16 R4, R68.reuse, R36, R4 ;  /* 0x000000244404723c */ /* 0x040ff00000041804 */
[C---:B------:R-:W-:Y:S01]  /*16350*/  HMMA.16816.F32.BF16 R80, R68.reuse, R38, R80 ;  /* 0x000000264450723c */ /* 0x040fe20000041850 */
[----:B------:R-:W-:Y:S07]  /*16360*/  LDSM.16.M88.4 R36, [R227+0x6000] ;  /* 0x00600000e324783b */ /* 0x000fee0000000200 */
[C---:B--2---:R-:W-:Y:S01]  /*16370*/  HMMA.16816.F32.BF16 R48, R68.reuse, R12, R24 ;  /* 0x0000000c4430723c */ /* 0x044fe20000041818 */
[----:B------:R-:W2:Y:S07]  /*16380*/  LDSM.16.M88.4 R24, [R226+0x6000] ;  /* 0x00600000e218783b */ /* 0x000eae0000000200 */
[C---:B------:R-:W-:Y:S08]  /*16390*/  HMMA.16816.F32.BF16 R76, R68.reuse, R16, R76 ;  /* 0x00000010444c723c */ /* 0x040ff0000004184c */
[C---:B------:R-:W-:Y:S01]  /*163a0*/  HMMA.16816.F32.BF16 R72, R68.reuse, R18, R72 ;  /* 0x000000124448723c */ /* 0x040fe20000041848 */
[----:B------:R-:W2:Y:S07]  /*163b0*/  LDSM.16.M88.4 R16, [R228+0xf000] ;  /* 0x00f00000e410783b */ /* 0x000eae0000000200 */
        /* <DEDUP_REMOVED lines=20> */
[C---:B----4-:R-:W-:Y:S08]  /*16500*/  HMMA.16816.F32.BF16 R44, R36.reuse, R12, R44 ;  /* 0x0000000c242c723c */ /* 0x050ff0000004182c */
        /* <DEDUP_REMOVED lines=52> */
[-C--:B------:R-:W-:Y:S01]  /*16850*/  ISETP.GE.AND P5, PT, R21, R58.reuse, PT ;  /* 0x0000003a1500720c */ /* 0x080fe20003fa6270 */
[----:B--2---:R-:W-:Y:S01]  /*16860*/  HMMA.16816.F32.BF16 R48, R32, R12, R48 ;  /* 0x0000000c2030723c */ /* 0x004fe20000041830 */
[----:B------:R-:W-:Y:S02]  /*16870*/  FSEL R10, R46, -INF , !P6 ;  /* 0xff8000002e0a7808 */ /* 0x000fe40007000000 */
[----:B------:R-:W-:Y:S02]  /*16880*/  FSEL R6, R44, -INF , !P6 ;  /* 0xff8000002c067808 */ /* 0x000fe40007000000 */
[----:B------:R-:W-:-:S02]  /*16890*/  ISETP.GE.AND P1, PT, R9, R58, PT ;  /* 0x0000003a0900720c */ /* 0x000fc40003f26270 */
[----:B------:R-:W-:Y:S01]  /*168a0*/  IADD3 R13, R17, 0x29, RZ ;  /* 0x00000029110d7810 */ /* 0x000fe20007ffe0ff */
        /* <DEDUP_REMOVED lines=69> */
[----:B------:R-:W3:Y:S01]  /*16d00*/  LD.E.64 R24, [R28.64+0x38] ;  /* 0x000038061c187980 */ /* 0x000ee2000c101b00 */
        /* <DEDUP_REMOVED lines=28> */
.L_x_5455:
[----:B------:R-:W2:Y:S02]  /*16ed0*/  LD.E R15, [R28.64+0x38] ;  /* 0x000038061c0f7980 */ /* 0x000ea4000c101900 */
[----:B--2---:R-:W-:-:S04]  /*16ee0*/  LEA R15, -R15, RZ, 0x6 ;  /* 0x000000ff0f0f7211 */ /* 0x004fc800078e31ff */
[----:B------:R-:W-:Y:S02]  /*16ef0*/  SHF.R.S32.HI R20, RZ, 0x1f, R15 ;  /* 0x0000001fff147819 */ /* 0x000fe4000001140f */
.L_x_5456:
[----:B------:R-:W-:Y:S05]  /*16f00*/  BSYNC B0 ;  /* 0x0000000000007941 */ /* 0x000fea0003800000 */
.L_x_5454:
[C---:B------:R-:W-:Y:S01]  /*16f10*/  LEA R236, P2, R15.reuse, R236, 0x1 ;  /* 0x000000ec0fec7211 */ /* 0x040fe200078408ff */
[C---:B------:R-:W-:Y:S01]  /*16f20*/  IMAD.SHL.U32 R13, R168.reuse, 0x20, RZ ;  /* 0x00000020a80d7824 */ /* 0x040fe200078e00ff */
[----:B------:R-:W-:Y:S02]  /*16f30*/  SHF.L.U64.HI R14, R168, 0x5, R169 ;  /* 0x00000005a80e7819 */ /* 0x000fe400000102a9 */
[----:B------:R-:W-:Y:S02]  /*16f40*/  LEA.HI.X R235, R15, R235, R20, 0x1, P2 ;  /* 0x000000eb0feb7211 */ /* 0x000fe400010f0c14 */
[----:B------:R-:W-:-:S03]  /*16f50*/  IADD3 R22, P1, R236, R13, RZ ;  /* 0x0000000dec167210 */ /* 0x000fc60007f3e0ff */
[----:B------:R-:W-:Y:S01]  /*16f60*/  IMAD.MOV.U32 R237, RZ, RZ, R235 ;  /* 0x000000ffffed7224 */ /* 0x000fe200078e00eb */
[----:B------:R-:W-:Y:S01]  /*16f70*/  IADD3 R20, P2, R22, R13, RZ ;  /* 0x0000000d16147210 */ /* 0x000fe20007f5e0ff */
[----:B------:R-:W-:-:S03]  /*16f80*/  IMAD.X R23, R235, 0x1, R14, P1 ;  /* 0x00000001eb177824 */ /* 0x000fc600008e060e */
[----:B------:R-:W-:Y:S01]  /*16f90*/  @!PT LDS RZ, [RZ] ;  /* 0x00000000fffff984 */ /* 0x000fe20000000800 */
[----:B------:R-:W-:Y:S01]  /*16fa0*/  @!PT LDS RZ, [RZ] ;  /* 0x00000000fffff984 */ /* 0x000fe20000000800 */
[----:B------:R-:W-:Y:S01]  /*16fb0*/  @!PT LDS RZ, [RZ] ;  /* 0x00000000fffff984 */ /* 0x000fe20000000800 */
[----:B------:R1:W-:Y:S01]  /*16fc0*/  LDGSTS.E.BYPASS.LTC128B.128 [R249+0x8000], [R236.64] ;  /* 0x08000000ecf97fae */ /* 0x0003e2000b901d46 */
[----:B------:R-:W-:Y:S01]  /*16fd0*/  IADD3 R24, P1, R20, R13, RZ ;  /* 0x0000000d14187210 */ /* 0x000fe20007f3e0ff */
[--C-:B------:R-:W-:Y:S02]  /*16fe0*/  IMAD.X R21, R23, 0x1, R14.reuse, P2 ;  /* 0x0000000117157824 */ /* 0x100fe400010e060e */
[----:B------:R1:W-:Y:S02]  /*16ff0*/  LDGSTS.E.BYPASS.LTC128B.128 [R249+0xa000], [R236.64+0x80] ;  /* 0x0a000080ecf97fae */ /* 0x0003e4000b901d46 */
[----:B------:R-:W-:Y:S02]  /*17000*/  IMAD.X R25, R21, 0x1, R14, P1 ;  /* 0x0000000115197824 */ /* 0x000fe400008e060e */
        /* <DEDUP_REMOVED lines=15> */
.L_x_5453:
[----:B------:R-:W-:Y:S05]  /*17100*/  BSYNC B1 ;  /* 0x0000000000017941 */ /* 0x000fea0003800000 */
.L_x_5452:
        /* <DEDUP_REMOVED lines=53> */
[----:B--2---:R-:W-:Y:S04]  /*17460*/  LDSM.16.MT88.4 R28, [R232+0x10800] ;  /* 0x01080000e81c783b */ /* 0x004fe80000004200 */
[----:B------:R-:W1:Y:S04]  /*17470*/  SHFL.BFLY PT, R164, R15, 0x1, 0x1f ;  /* 0x0c201f000fa47f89 */ /* 0x000e6800000e0000 */
[----:B------:R-:W-:Y:S04]  /*17480*/  LDSM.16.MT88.4 R24, [R231+0x10800] ;  /* 0x01080000e718783b */ /* 0x000fe80000004200 */
[----:B------:R-:W-:Y:S01]  /*17490*/  LDSM.16.MT88.4 R20, [R230+0x10800] ;  /* 0x01080000e614783b */ /* 0x000fe20000004200 */
[----:B----4-:R-:W-:-:S05]  /*174a0*/  FMNMX.FTZ R14, R17, R14, !PT ;  /* 0x0000000e110e7209 */ /* 0x010fca0007810000 */
[----:B------:R-:W2:Y:S01]  /*174b0*/  SHFL.BFLY PT, R13, R14, 0x1, 0x1f ;  /* 0x0c201f000e0d7f89 */ /* 0x000ea200000e0000 */
[----:B-1----:R-:W-:-:S04]  /*174c0*/  FMNMX.FTZ R164, R15, R164, !PT ;  /* 0x000000a40fa47209 */ /* 0x002fc80007810000 */
[----:B------:R-:W-:Y:S01]  /*174d0*/  FSETP.NEU.FTZ.AND P1, PT, R164, -INF , PT ;  /* 0xff800000a400780b */ /* 0x000fe20003f3d000 */
[----:B---3--:R-:W-:-:S05]  /*174e0*/  FMUL.FTZ R35, R192, R164 ;  /* 0x000000a4c0237220 */ /* 0x008fca0000410000 */
[----:B------:R-:W-:-:S05]  /*174f0*/  FSEL R35, R35, RZ, P1 ;  /* 0x000000ff23237208 */ /* 0x000fca0000800000 */
[-CC-:B------:R-:W-:Y:S01]  /*17500*/  FFMA.FTZ R183, R3, R192.reuse, -R35.reuse ;  /* 0x000000c003b77223 */ /* 0x180fe20000010823 */
[----:B--2---:R-:W-:Y:S01]  /*17510*/  FMNMX.FTZ R3, R14, R13, !PT ;  /* 0x0000000d0e037209 */ /* 0x004fe20007810000 */
[-CC-:B------:R-:W-:Y:S02]  /*17520*/  FFMA.FTZ R178, R18, R192.reuse, -R35.reuse ;  /* 0x000000c012b27223 */ /* 0x180fe40000010823 */
[-CC-:B------:R-:W-:Y:S01]  /*17530*/  FFMA.FTZ R181, R80, R192.reuse, -R35.reuse ;  /* 0x000000c050b57223 */ /* 0x180fe20000010823 */
[----:B------:R-:W-:Y:S01]  /*17540*/  FSETP.NEU.FTZ.AND P1, PT, R3, -INF , PT ;  /* 0xff8000000300780b */ /* 0x000fe20003f3d000 */
[----:B------:R-:W-:Y:S01]  /*17550*/  FMUL.FTZ R195, R192, R3 ;  /* 0x00000003c0c37220 */ /* 0x000fe20000410000 */
[----:B------:R-:W-:Y:S01]  /*17560*/  MUFU.EX2 R183, R183 ;  /* 0x000000b700b77308 */ /* 0x000fe20000000800 */
[-CC-:B------:R-:W-:Y:S02]  /*17570*/  FFMA.FTZ R174, R81, R192.reuse, -R35.reuse ;  /* 0x000000c051ae7223 */ /* 0x180fe40000010823 */
[-CC-:B------:R-:W-:Y:S01]  /*17580*/  FFMA.FTZ R179, R6, R192.reuse, -R35.reuse ;  /* 0x000000c006b37223 */ /* 0x180fe20000010823 */
[----:B------:R-:W-:Y:S01]  /*17590*/  FSEL R195, R195, RZ, P1 ;  /* 0x000000ffc3c37208 */ /* 0x000fe20000800000 */
[----:B------:R-:W-:-:S02]  /*175a0*/  FFMA.FTZ R172, R5, R192, -R35 ;  /* 0x000000c005ac7223 */ /* 0x000fc40000010823 */
[-C--:B------:R-:W-:Y:S01]  /*175b0*/  FFMA.FTZ R175, R4, R192.reuse, -R35 ;  /* 0x000000c004af7223 */ /* 0x080fe20000010823 */
[----:B------:R-:W1:Y:S01]  /*175c0*/  MUFU.EX2 R178, R178 ;  /* 0x000000b200b27308 */ /* 0x000e620000000800 */
[-CC-:B------:R-:W-:Y:S02]  /*175d0*/  FFMA.FTZ R185, R16, R192.reuse, -R195.reuse ;  /* 0x000000c010b97223 */ /* 0x180fe400000108c3 */
[-CC-:B------:R-:W-:Y:S01]  /*175e0*/  FFMA.FTZ R180, R7, R192.reuse, -R195.reuse ;  /* 0x000000c007b47223 */ /* 0x180fe200000108c3 */
[----:B------:R-:W-:Y:S01]  /*175f0*/  LDSM.16.MT88.4 R16, [R232+0x12800] ;  /* 0x01280000e810783b */ /* 0x000fe20000004200 */
[-CC-:B------:R-:W-:Y:S02]  /*17600*/  FFMA.FTZ R187, R82, R192.reuse, -R195.reuse ;  /* 0x000000c052bb7223 */ /* 0x180fe400000108c3 */
[-C--:B------:R-:W-:Y:S01]  /*17610*/  FFMA.FTZ R176, R83, R192.reuse, -R195 ;  /* 0x000000c053b07223 */ /* 0x080fe200000108c3 */
[----:B------:R-:W-:Y:S01]  /*17620*/  LDSM.16.MT88.4 R4, [R230+0x16000] ;  /* 0x01600000e604783b */ /* 0x000fe20000004200 */
[----:B------:R-:W-:Y:S01]  /*17630*/  MUFU.EX2 R181, R181 ;  /* 0x000000b500b57308 */ /* 0x000fe20000000800 */
[----:B------:R-:W-:-:S02]  /*17640*/  FFMA.FTZ R2, R12, R192, -R35 ;  /* 0x000000c00c027223 */ /* 0x000fc40000010823 */
[----:B------:R-:W2:Y:S01]  /*17650*/  LDSM.16.MT88.4 R80, [R231+0x12000] ;  /* 0x01200000e750783b */ /* 0x000ea20000004200 */
[-CC-:B------:R-:W-:Y:S02]  /*17660*/  FFMA.FTZ R177, R10, R192.reuse, -R195.reuse ;  /* 0x000000c00ab17223 */ /* 0x180fe400000108c3 */
[-CC-:B------:R-:W-:Y:S01]  /*17670*/  FFMA.FTZ R166, R9, R192.reuse, -R195.reuse ;  /* 0x000000c009a67223 */ /* 0x180fe200000108c3 */
[----:B------:R-:W3:Y:S01]  /*17680*/  LDSM.16.MT88.4 R12, [R233+0x10800] ;  /* 0x01080000e90c783b */ /* 0x000ee20000004200 */
[----:B------:R-:W4:Y:S01]  /*17690*/  MUFU.EX2 R174, R174 ;  /* 0x000000ae00ae7308 */ /* 0x000f220000000800 */
[-CC-:B------:R-:W-:Y:S01]  /*176a0*/  FFMA.FTZ R173, R8, R192.reuse, -R195.reuse ;  /* 0x000000c008ad7223 */ /* 0x180fe200000108c3 */
[----:B-1----:R-:W-:Y:S01]  /*176b0*/  F2FP.BF16.PACK_AB R144, R178, R183 ;  /* 0x000000b7b290723e */ /* 0x002fe200000010ff */
[-C--:B------:R-:W-:Y:S02]  /*176c0*/  FFMA.FTZ R0, R11, R192.reuse, -R195 ;  /* 0x000000c00b007223 */ /* 0x080fe400000108c3 */
[----:B------:R-:W1:Y:S01]  /*176d0*/  LDSM.16.MT88.4 R8, [R233+0x12800] ;  /* 0x01280000e908783b */ /* 0x000e620000004200 */
[----:B------:R-:W-:-:S02]  /*176e0*/  FFMA.FTZ R182, R182, R192, -R35 ;  /* 0x000000c0b6b67223 */ /* 0x000fc40000010823 */
[----:B------:R-:W-:Y:S01]  /*176f0*/  MUFU.EX2 R185, R185 ;  /* 0x000000b900b97308 */ /* 0x000fe20000000800 */
[-CC-:B------:R-:W-:Y:S02]  /*17700*/  FFMA.FTZ R189, R189, R192.reuse, -R35.reuse ;  /* 0x000000c0bdbd7223 */ /* 0x180fe40000010823 */
[-CC-:B------:R-:W-:Y:S02]  /*17710*/  FFMA.FTZ R184, R184, R192.reuse, -R35.reuse ;  /* 0x000000c0b8b87223 */ /* 0x180fe40000010823 */
[-C--:B------:R-:W-:Y:S02]  /*17720*/  FFMA.FTZ R191, R191, R192.reuse, -R35 ;  /* 0x000000c0bfbf7223 */ /* 0x080fe40000010823 */
[-CC-:B------:R-:W-:Y:S01]  /*17730*/  FFMA.FTZ R186, R186, R192.reuse, -R195.reuse ;  /* 0x000000c0baba7223 */ /* 0x180fe200000108c3 */
[----:B------:R-:W5:Y:S01]  /*17740*/  MUFU.EX2 R180, R180 ;  /* 0x000000b400b47308 */ /* 0x000f620000000800 */
[----:B----4-:R-:W-:Y:S01]  /*17750*/  F2FP.BF16.PACK_AB R146, R174, R181 ;  /* 0x000000b5ae92723e */ /* 0x010fe200000010ff */
        /* <DEDUP_REMOVED lines=8> */
[----:B------:R-:W4:Y:S01]  /*177e0*/  MUFU.EX2 R176, R176 ;  /* 0x000000b000b07308 */ /* 0x000f220000000800 */
[----:B-----5:R-:W-:Y:S01]  /*177f0*/  F2FP.BF16.PACK_AB R145, R180, R185 ;  /* 0x000000b9b491723e */ /* 0x020fe200000010ff */
[----:B------:R-:W-:-:S02]  /*17800*/  FFMA.FTZ R202, R32, R192, -R195 ;  /* 0x000000c020ca7223 */ /* 0x000fc400000108c3 */
[-CC-:B------:R-:W-:Y:S01]  /*17810*/  FFMA.FTZ R203, R194, R192.reuse, -R195.reuse ;  /* 0x000000c0c2cb7223 */ /* 0x180fe200000108c3 */
[----:B------:R-:W-:Y:S01]  /*17820*/  LDSM.16.MT88.4 R32, [R233+0x11800] ;  /* 0x01180000e920783b */ /* 0x000fe20000004200 */
[-CC-:B------:R-:W-:Y:S02]  /*17830*/  FFMA.FTZ R190, R190, R192.reuse, -R195.reuse ;  /* 0x000000c0bebe7223 */ /* 0x180fe400000108c3 */
[----:B------:R-:W-:Y:S01]  /*17840*/  MUFU.EX2 R179, R179 ;  /* 0x000000b300b37308 */ /* 0x000fe20000000800 */
[----:B------:R-:W-:Y:S02]  /*17850*/  FFMA.FTZ R251, R188, R192, -R195 ;  /* 0x000000c0bcfb7223 */ /* 0x000fe400000108c3 */
[----:B------:R-:W-:Y:S02]  /*17860*/  FADD.FTZ R178, R183, R178 ;  /* 0x000000b2b7b27221 */ /* 0x000fe40000010000 */
[----:B------:R-:W-:Y:S02]  /*17870*/  FADD.FTZ R180, R185, R180 ;  /* 0x000000b4b9b47221 */ /* 0x000fe40000010000 */
[----:B------:R-:W-:Y:S01]  /*17880*/  FADD.FTZ R181, R181, R178 ;  /* 0x000000b2b5b57221 */ /* 0x000fe20000010000 */
[----:B----4-:R-:W-:Y:S01]  /*17890*/  F2FP.BF16.PACK_AB R147, R176, R187 ;  /* 0x000000bbb093723e */ /* 0x010fe200000010ff */
[----:B------:R-:W4:Y:S01]  /*178a0*/  MUFU.EX2 R172, R172 ;  /* 0x000000ac00ac7308 */ /* 0x000f220000000800 */
        /* <DEDUP_REMOVED lines=86> */
[----:B------:R-:W5:Y:S07]  /*17e10*/  LDSM.16.MT88.4 R28, [R230+0x12800] ;  /* 0x01280000e61c783b */ /* 0x000f6e0000004200 */
[C---:B------:R-:W-:Y:S08]  /*17e20*/  HMMA.16816.F32.BF16 R44, R4.reuse, R24, R44 ;  /* 0x00000018042c723c */ /* 0x040ff0000004182c */
        /* <DEDUP_REMOVED lines=14> */
[C---:B-----5:R-:W-:Y:S08]  /*17f10*/  HMMA.16816.F32.BF16 R84, R4.reuse, R28, R84 ;  /* 0x0000001c0454723c */ /* 0x060ff00000041854 */
        /* <DEDUP_REMOVED lines=30> */
[C---:B-1----:R-:W-:Y:S08]  /*18100*/  HMMA.16816.F32.BF16 R60, R4.reuse, R12, R60 ;  /* 0x0000000c043c723c */ /* 0x042ff0000004183c */
        /* <DEDUP_REMOVED lines=97> */
[----:B------:R-:W-:Y:S09]  /*18720*/  @!P0 BRA `(.L_x_5457) ;  /* 0x00003a3000008947 */ /* 0x000ff20003800000 */
[----:B------:R-:W-:Y:S01]  /*18730*/  IADD3 R2, R165, -0x2, RZ ;  /* 0xfffffffea5027810 */ /* 0x000fe20007ffe0ff */
[C---:B------:R-:W-:Y:S01]  /*18740*/  IMAD.SHL.U32 R248, R170.reuse, 0x20, RZ ;  /* 0x00000020aaf87824 */ /* 0x040fe200078e00ff */
[----:B------:R-:W-:Y:S01]  /*18750*/  SHF.L.U64.HI R242, R170, 0x5, R171 ;  /* 0x00000005aaf27819 */ /* 0x000fe200000102ab */
[C---:B------:R-:W-:Y:S01]  /*18760*/  IMAD.SHL.U32 R252, R168.reuse, 0x20, RZ ;  /* 0x00000020a8fc7824 */ /* 0x040fe200078e00ff */
[----:B------:R-:W-:Y:S01]  /*18770*/  SHF.L.U64.HI R250, R168, 0x5, R169 ;  /* 0x00000005a8fa7819 */ /* 0x000fe200000102a9 */
[----:B------:R1:W-:Y:S01]  /*18780*/  STL [R1], R2 ;  /* 0x0000000201007387 */ /* 0x0003e20000100800 */
[----:B------:R-:W-:Y:S01]  /*18790*/  MOV R0, R3 ;  /* 0x0000000300007202 */ /* 0x000fe20000000f00 */
[----:B------:R-:W-:-:S07]  /*187a0*/  IMAD.MOV.U32 R165, RZ, RZ, R164 ;  /* 0x000000ffffa57224 */ /* 0x000fce00078e00a4 */
.L_x_5466:
        /* <DEDUP_REMOVED lines=12> */
[----:B------:R-:W-:Y:S01]  /*18870*/  ULDC.64 UR4, c[0x0][0x118] ;  /* 0x0000460000047ab9 */ /* 0x000fe20000000a00 */
[----:B------:R-:W2:Y:S04]  /*18880*/  LDL R5, [R1] ;  /* 0x0000000001057983 */ /* 0x000ea80000100800 */
[----:B------:R-:W3:Y:S02]  /*18890*/  LD.E R11, [R2.64+0x170] ;  /* 0x00017004020b7980 */ /* 0x000ee4000c101900 */
[-C--:B---3--:R-:W-:Y:S02]  /*188a0*/  IABS R8, R11.reuse ;  /* 0x0000000b00087213 */ /* 0x088fe40000000000 */
[-C--:B------:R-:W-:Y:S02]  /*188b0*/  IABS R6, R11.reuse ;  /* 0x0000000b00067213 */ /* 0x080fe40000000000 */
[----:B------:R-:W1:Y:S03]  /*188c0*/  I2F.RP R9, R8 ;  /* 0x0000000800097306 */ /* 0x000e660000209400 */
[----:B------:R-:W-:Y:S07]  /*188d0*/  IMAD.MOV R6, RZ, RZ, -R6 ;  /* 0x000000ffff067224 */ /* 0x000fee00078e0a06 */
[----:B-1----:R-:W1:Y:S02]  /*188e0*/  MUFU.RCP R4, R9 ;  /* 0x0000000900047308 */ /* 0x002e640000001000 */
[----:B-1----:R-:W-:Y:S01]  /*188f0*/  IADD3 R14, R4, 0xffffffe, RZ ;  /* 0x0ffffffe040e7810 */ /* 0x002fe20007ffe0ff */
[----:B--2---:R-:W-:Y:S07]  /*18900*/  IMAD.SHL.U32 R4, R5, 0x40, RZ ;  /* 0x0000004005047824 */ /* 0x004fee00078e00ff */
        /* <DEDUP_REMOVED lines=54> */
.L_x_5459:
[----:B------:R-:W-:Y:S02]  /*18c70*/  ULDC.64 UR4, c[0x0][0x118] ;  /* 0x0000460000047ab9 */ /* 0x000fe40000000a00 */
[----:B------:R-:W2:Y:S02]  /*18c80*/  LD.E R8, [R2.64+0x40] ;  /* 0x0000400402087980 */ /* 0x000ea4000c101900 */
[----:B--2---:R-:W-:Y:S04]  /*18c90*/  LEA R8, -R8, RZ, 0x6 ;  /* 0x000000ff08087211 */ /* 0x004fe800078e31ff */
[----:B------:R-:W-:Y:S02]  /*18ca0*/  SHF.R.S32.HI R7, RZ, 0x1f, R8 ;  /* 0x0000001fff077819 */ /* 0x000fe40000011408 */
.L_x_5460:
[----:B------:R-:W-:Y:S05]  /*18cb0*/  BSYNC B0 ;  /* 0x0000000000007941 */ /* 0x000fea0003800000 */
.L_x_5458:
[C---:B------:R-:W-:Y:S01]  /*18cc0*/  LEA R246, P0, R8.reuse, R246, 0x1 ;  /* 0x000000f608f67211 */ /* 0x040fe200078008ff */
[----:B------:R-:W-:Y:S01]  /*18cd0*/  ULDC.64 UR4, c[0x0][0x118] ;  /* 0x0000460000047ab9 */ /* 0x000fe20000000a00 */
[----:B------:R-:W-:Y:S02]  /*18ce0*/  BSSY B1, `(.L_x_5461) ;  /* 0x0000159000017945 */ /* 0x000fe40003800000 */
[----:B------:R-:W-:Y:S02]  /*18cf0*/  LEA.HI.X R247, R8, R247, R7, 0x1, P0 ;  /* 0x000000f708f77211 */ /* 0x000fe400000f0c07 */
[----:B------:R-:W-:Y:S03]  /*18d00*/  IADD3 R12, P0, R248, R246, RZ ;  /* 0x000000f6f80c7210 */ /* 0x000fe60007f1e0ff */
[----:B------:R-:W-:Y:S01]  /*18d10*/  @!PT LDS RZ, [RZ] ;  /* 0x00000000fffff984 */ /* 0x000fe20000000800 */
[----:B------:R-:W-:Y:S01]  /*18d20*/  @!PT LDS RZ, [RZ] ;  /* 0x00000000fffff984 */ /* 0x000fe20000000800 */
[----:B------:R-:W-:Y:S01]  /*18d30*/  @!PT LDS RZ, [RZ] ;  /* 0x00000000fffff984 */ /* 0x000fe20000000800 */
[----:B------:R1:W-:Y:S02]  /*18d40*/  LDGSTS.E.BYPASS.LTC128B.128 [R249+0x10000], [R246.64] ;  /* 0x10000000f6f97fae */ /* 0x0003e4000b901d44 */
[----:B------:R-:W-:Y:S01]  /*18d50*/  IMAD.X R13, R242, 0x1, R247, P0 ;  /* 0x00000001f20d7824 */ /* 0x000fe200000e06f7 */
[----:B------:R-:W-:Y:S01]  /*18d60*/  IADD3 R6, P0, R248, R12, RZ ;  /* 0x0000000cf8067210 */ /* 0x000fe20007f1e0ff */
[----:B------:R1:W-:Y:S04]  /*18d70*/  LDGSTS.E.BYPASS.LTC128B.128 [R249+0x12000], [R246.64+0x80] ;  /* 0x12000080f6f97fae */ /* 0x0003e8000b901d44 */
[----:B------:R1:W-:Y:S01]  /*18d80*/  LDGSTS.E.BYPASS.LTC128B.128 [R249+0x14000], [R246.64+0x100] ;  /* 0x14000100f6f97fae */ /* 0x0003e2000b901d44 */
[----:B------:R-:W-:Y:S01]  /*18d90*/  IMAD.X R7, R242, 0x1, R13, P0 ;  /* 0x00000001f2077824 */ /* 0x000fe200000e060d */
        /* <DEDUP_REMOVED lines=217> */
[----:B------:R-:W-:Y:S01]  /*19b30*/  HMMA.16816.F32.BF16 R32, R192, R206, R32 ;  /* 0x000000cec020723c */ /* 0x000fe20000041820 */
[----:B------:R-:W2:Y:S07]  /*19b40*/  LDL R206, [R1] ;  /* 0x0000000001ce7983 */ /* 0x000eae0000100800 */
[C---:B-1----:R-:W-:Y:S08]  /*19b50*/  HMMA.16816.F32.BF16 R4, R176.reuse, R180, R4 ;  /* 0x000000b4b004723c */ /* 0x042ff00000041804 */
[C---:B------:R-:W-:Y:S08]  /*19b60*/  HMMA.16816.F32.BF16 R8, R176.reuse, R182, R8 ;  /* 0x000000b6b008723c */ /* 0x040ff00000041808 */
[C---:B------:R-:W-:Y:S08]  /*19b70*/  HMMA.16816.F32.BF16 R12, R176.reuse, R184, R12 ;  /* 0x000000b8b00c723c */ /* 0x040ff0000004180c */
[C---:B------:R-:W-:Y:S08]  /*19b80*/  HMMA.16816.F32.BF16 R16, R176.reuse, R186, R16 ;  /* 0x000000bab010723c */ /* 0x040ff00000041810 */
[C---:B----4-:R-:W-:Y:S08]  /*19b90*/  HMMA.16816.F32.BF16 R20, R176.reuse, R172, R20 ;  /* 0x000000acb014723c */ /* 0x050ff00000041814 */
[C---:B------:R-:W-:Y:S08]  /*19ba0*/  HMMA.16816.F32.BF16 R24, R176.reuse, R174, R24 ;  /* 0x000000aeb018723c */ /* 0x040ff00000041818 */
[C---:B-----5:R-:W-:Y:S08]  /*19bb0*/  HMMA.16816.F32.BF16 R28, R176.reuse, R188, R28 ;  /* 0x000000bcb01c723c */ /* 0x060ff0000004181c */
[----:B------:R-:W-:Y:S03]  /*19bc0*/  HMMA.16816.F32.BF16 R32, R176, R190, R32 ;  /* 0x000000beb020723c */ /* 0x000fe60000041820 */
[----:B--2---:R-:W-:Y:S11]  /*19bd0*/  ISETP.GT.AND P0, PT, R206, R234, PT ;  /* 0x000000eace00720c */ /* 0x004ff60003f04270 */
[----:B------:R-:W-:Y:S02]  /*19be0*/  @!UPT UIADD3 URZ, URZ, URZ, URZ ;  /* 0x0000003f3f3ff290 */ /* 0x000fe4000fffe03f */
[----:B------:R-:W-:-:S05]  /*19bf0*/  @!P0 BRA `(.L_x_5462) ;  /* 0x0000067000008947 */ /* 0x000fca0003800000 */
        /* <DEDUP_REMOVED lines=68> */
.L_x_5464:
[----:B------:R-:W-:Y:S02]  /*1a040*/  ULDC.64 UR4, c[0x0][0x118] ;  /* 0x0000460000047ab9 */ /* 0x000fe40000000a00 */
[----:B------:R-:W2:Y:S02]  /*1a050*/  LD.E R172, [R2.64+0x38] ;  /* 0x0000380402ac7980 */ /* 0x000ea4000c101900 */
[----:B--2---:R-:W-:Y:S04]  /*1a060*/  LEA R172, -R172, RZ, 0x6 ;  /* 0x000000ffacac7211 */ /* 0x004fe800078e31ff */
[----:B------:R-:W-:Y:S02]  /*1a070*/  SHF.R.S32.HI R171, RZ, 0x1f, R172 ;  /* 0x0000001fffab7819 */ /* 0x000fe400000114ac */
.L_x_5465:
[----:B------:R-:W-:Y:S05]  /*1a080*/  BSYNC B0 ;  /* 0x0000000000007941 */ /* 0x000fea0003800000 */
.L_x_5463:
[C---:B------:R-:W-:Y:S01]  /*1a090*/  LEA R236, P0, R172.reuse, R236, 0x1 ;  /* 0x000000ecacec7211 */ /* 0x040fe200078008ff */
[----:B------:R-:W-:Y:S03]  /*1a0a0*/  ULDC.64 UR4, c[0x0][0x118] ;  /* 0x0000460000047ab9 */ /* 0x000fe60000000a00 */
[----:B------:R-:W-:Y:S02]  /*1a0b0*/  LEA.HI.X R235, R172, R235, R171, 0x1, P0 ;  /* 0x000000ebaceb7211 */ /* 0x000fe400000f0cab */
[----:B------:R-:W-:Y:S03]  /*1a0c0*/  IADD3 R172, P0, R252, R236, RZ ;  /* 0x000000ecfcac7210 */ /* 0x000fe60007f1e0ff */
[--C-:B------:R-:W-:Y:S02]  /*1a0d0*/  IMAD.MOV.U32 R237, RZ, RZ, R235.reuse ;  /* 0x000000ffffed7224 */ /* 0x100fe400078e00eb */
[----:B------:R-:W-:Y:S01]  /*1a0e0*/  IMAD.X R173, R250, 0x1, R235, P0 ;  /* 0x00000001faad7824 */ /* 0x000fe200000e06eb */
[----:B------:R-:W-:Y:S02]  /*1a0f0*/  IADD3 R170, P0, R252, R172, RZ ;  /* 0x000000acfcaa7210 */ /* 0x000fe40007f1e0ff */
[----:B------:R-:W-:Y:S01]  /*1a100*/  @!PT LDS RZ, [RZ] ;  /* 0x00000000fffff984 */ /* 0x000fe20000000800 */
[----:B------:R-:W-:Y:S01]  /*1a110*/  @!PT LDS RZ, [RZ] ;  /* 0x00000000fffff984 */ /* 0x000fe20000000800 */
[----:B------:R-:W-:Y:S01]  /*1a120*/  @!PT LDS RZ, [RZ] ;  /* 0x00000000fffff984 */ /* 0x000fe20000000800 */
[----:B------:R1:W-:Y:S03]  /*1a130*/  LDGSTS.E.BYPASS.LTC128B.128 [R249+0x8000], [R236.64] ;  /* 0x08000000ecf97fae */ /* 0x0003e6000b901d44 */
[----:B------:R-:W-:Y:S01]  /*1a140*/  IMAD.X R171, R250, 0x1, R173, P0 ;  /* 0x00000001faab7824 */ /* 0x000fe200000e06ad */
[----:B------:R1:W-:Y:S01]  /*1a150*/  LDGSTS.E.BYPASS.LTC128B.128 [R249+0xa000], [R236.64+0x80] ;  /* 0x0a000080ecf97fae */ /* 0x0003e2000b901d44 */
[----:B------:R-:W-:Y:S03]  /*1a160*/  IADD3 R168, P0, R252, R170, RZ ;  /* 0x000000aafca87210 */ /* 0x000fe60007f1e0ff */
[----:B------:R1:W-:Y:S02]  /*1a170*/  LDGSTS.E.BYPASS.LTC128B.128 [R249+0xc000], [R236.64+0x100] ;  /* 0x0c000100ecf97fae */ /* 0x0003e4000b901d44 */
[----:B------:R-:W-:Y:S02]  /*1a180*/  IMAD.X R169, R250, 0x1, R171, P0 ;  /* 0x00000001faa97824 */ /* 0x000fe400000e06ab */
        /* <DEDUP_REMOVED lines=14> */
.L_x_5462:
[----:B------:R-:W-:Y:S05]  /*1a270*/  BSYNC B1 ;  /* 0x0000000000017941 */ /* 0x000fea0003800000 */
.L_x_5461:
        /* <DEDUP_REMOVED lines=14> */
[----:B------:R-:W4:Y:S01]  /*1a360*/  LDL.LU R237, [R1+0x4] ;  /* 0x0000040001ed7983 */ /* 0x000f220000300800 */
        /* <DEDUP_REMOVED lines=45> */
[----:B------:R-:W-:Y:S01]  /*1a640*/  FFMA.FTZ R193, R9, R166, -R199 ;  /* 0x000000a609c17223 */ /* 0x000fe200000108c7 */
[----:B------:R-:W-:Y:S01]  /*1a650*/  ISETP.GT.AND P0, PT, R206, R234, PT ;  /* 0x000000eace00720c */ /* 0x000fe20003f04270 */
        /* <DEDUP_REMOVED lines=222> */
[----:B------:R-:W-:Y:S01]  /*1b440*/  IADD3 R0, R206, -0x1, RZ ;  /* 0xffffffffce007810 */ /* 0x000fe20007ffe0ff */
[----:B------:R-:W-:Y:S01]  /*1b450*/  FADD.FTZ R191, R165, R191 ;  /* 0x000000bfa5bf7221 */ /* 0x000fe20000010000 */
[----:B------:R-:W-:Y:S01]  /*1b460*/  MOV R165, R164 ;  /* 0x000000a400a57202 */ /* 0x000fe20000000f00 */
[----:B------:R-:W-:Y:S01]  /*1b470*/  FADD.FTZ R189, R189, R188 ;  /* 0x000000bcbdbd7221 */ /* 0x000fe20000010000 */
[----:B-1----:R-:W-:Y:S01]  /*1b480*/  F2FP.BF16.PACK_AB R151, R207, R200 ;  /* 0x000000c8cf97723e */ /* 0x002fe200000010ff */
[----:B------:R-:W-:Y:S01]  /*1b490*/  FADD.FTZ R190, R190, R191 ;  /* 0x000000bfbebe7221 */ /* 0x000fe20000010000 */
[----:B------:R-:W1:Y:S03]  /*1b4a0*/  LDSM.16.MT88.4 R160, [R233+0x12800] ;  /* 0x01280000e9a0783b */ /* 0x000e660000004200 */
[----:B------:R-:W-:Y:S02]  /*1b4b0*/  FADD.FTZ R193, R193, R190 ;  /* 0x000000bec1c17221 */ /* 0x000fe40000010000 */
[C---:B------:R-:W-:Y:S05]  /*1b4c0*/  HMMA.16816.F32.BF16 R4, R148.reuse, R156, R4 ;  /* 0x0000009c9404723c */ /* 0x040fea0000041804 */
[----:B------:R-:W-:Y:S02]  /*1b4d0*/  FADD.FTZ R194, R194, R193 ;  /* 0x000000c1c2c27221 */ /* 0x000fe40000010000 */
        /* <DEDUP_REMOVED lines=164> */
[----:B------:R-:W-:Y:S04]  /*1bf20*/  STL [R1+0x4], R2 ;  /* 0x0000040201007387 */ /* 0x000fe80000100800 */
[----:B------:R2:W-:Y:S03]  /*1bf30*/  STL [R1], R0 ;  /* 0x0000000001007387 */ /* 0x0005e60000100800 */
[C---:B------:R-:W-:Y:S01]  /*1bf40*/  HMMA.16816.F32.BF16 R48, R20.reuse, R34, R48 ;  /* 0x000000221430723c */ /* 0x040fe20000041830 */
[----:B------:R-:W4:Y:S07]  /*1bf50*/  LDSM.16.MT88.4 R32, [R232+0x15800] ;  /* 0x01580000e820783b */ /* 0x000f2e0000004200 */
[C---:B-1----:R-:W-:Y:S08]  /*1bf60*/  HMMA.16816.F32.BF16 R52, R20.reuse, R28, R52 ;  /* 0x0000001c1434723c */ /* 0x042ff00000041834 */
[C---:B------:R-:W-:Y:S01]  /*1bf70*/  HMMA.16816.F32.BF16 R56, R20.reuse, R30, R56 ;  /* 0x0000001e1438723c */ /* 0x040fe20000041838 */
[----:B------:R-:W1:Y:S03]  /*1bf80*/  LDSM.16.MT88.4 R28, [R231+0x15800] ;  /* 0x01580000e71c783b */ /* 0x000e660000004200 */
[----:B--2---:R-:W-:Y:S04]  /*1bf90*/  MOV R0, R3 ;  /* 0x0000000300007202 */ /* 0x004fe80000000f00 */
        /* <DEDUP_REMOVED lines=28> */
.L_x_5457:
        /* <DEDUP_REMOVED lines=12> */
.L_x_5471:
        /* <DEDUP_REMOVED lines=8> */
.L_x_5472:
[----:B------:R-:W4:Y:S01]  /*1c2a0*/  S2R R9, SR_TID.X ;  /* 0x0000000000097919 */ /* 0x000f220000002100 */
[----:B---3--:R-:W-:Y:S01]  /*1c2b0*/  FADD.FTZ R6, R10, R12 ;  /* 0x0000000c0a067221 */ /* 0x008fe20000010000 */
[----:B------:R-:W-:Y:S01]  /*1c2c0*/  FSETP.NE.FTZ.AND P4, PT, R2, RZ, PT ;  /* 0x000000ff0200720b */ /* 0x000fe20003f95000 */
[----:B------:R-:W-:Y:S01]  /*1c2d0*/  ULDC.64 UR4, c[0x0][0x118] ;  /* 0x0000460000047ab9 */ /* 0x000fe20000000a00 */
[----:B------:R-:W-:Y:S01]  /*1c2e0*/  MOV R8, 0x3f800000 ;  /* 0x3f80000000087802 */ /* 0x000fe20000000f00 */
[----:B------:R-:W-:Y:S01]  /*1c2f0*/  BAR.SYNC.DEFER_BLOCKING 0x0 ;  /* 0x0000000000007b1d */ /* 0x000fe20000010000 */
[----:B------:R-:W-:Y:S02]  /*1c300*/  FSETP.NE.FTZ.AND P3, PT, R6, RZ, PT ;  /* 0x000000ff0600720b */ /* 0x000fe40003f75000 */
[----:B------:R-:W-:-:S07]  /*1c310*/  MOV R7, 0x3f800000 ;  /* 0x3f80000000077802 */ /* 0x000fce0000000f00 */
[----:B------:R-:W3:Y:S08]  /*1c320*/  @P4 MUFU.RCP R8, R2 ;  /* 0x0000000200084308 */ /* 0x000ef00000001000 */
[----:B------:R-:W1:Y:S01]  /*1c330*/  @P3 MUFU.RCP R7, R6 ;  /* 0x0000000600073308 */ /* 0x000e620000001000 */
[----:B----4-:R-:W-:-:S04]  /*1c340*/  SHF.R.S32.HI R10, RZ, 0x1f, R9 ;  /* 0x0000001fff0a7819 */ /* 0x010fc80000011409 */
[CC--:B------:R-:W-:Y:S02]  /*1c350*/  LEA.HI R11, R10.reuse, R9.reuse, RZ, 0x2 ;  /* 0x000000090a0b7211 */ /* 0x0c0fe400078f10ff */
[----:B------:R-:W-:Y:S01]  /*1c360*/  LEA.HI R10, R10, R9, RZ, 0x5 ;  /* 0x000000090a0a7211 */ /* 0x000fe200078f28ff */
[C---:B---3--:R-:W-:Y:S01]  /*1c370*/  FMUL.FTZ R160, R8.reuse, R160 ;  /* 0x000000a008a07220 */ /* 0x048fe20000410000 */
[--C-:B--2---:R-:W-:Y:S01]  /*1c380*/  SHF.R.S32.HI R12, RZ, 0x2, R11.reuse ;  /* 0x00000002ff0c7819 */ /* 0x104fe2000001140b */
[C---:B------:R-:W-:Y:S01]  /*1c390*/  FMUL.FTZ R161, R8.reuse, R161 ;  /* 0x000000a108a17220 */ /* 0x040fe20000410000 */
[----:B------:R-:W-:Y:S01]  /*1c3a0*/  SHF.R.S32.HI R13, RZ, 0x1f, R11 ;  /* 0x0000001fff0d7819 */ /* 0x000fe2000001140b */
[C---:B------:R-:W-:Y:S01]  /*1c3b0*/  FMUL.FTZ R156, R8.reuse, R156 ;  /* 0x0000009c089c7220 */ /* 0x040fe20000410000 */
[----:B------:R-:W-:Y:S01]  /*1c3c0*/  LOP3.LUT R16, R11, 0x1ffffffc, RZ, 0xc0, !PT ;  /* 0x1ffffffc0b107812 */ /* 0x000fe200078ec0ff */
[C---:B------:R-:W-:Y:S01]  /*1c3d0*/  FMUL.FTZ R157, R8.reuse, R157 ;  /* 0x0000009d089d7220 */ /* 0x040fe20000410000 */
[----:B------:R-:W-:Y:S01]  /*1c3e0*/  LEA.HI R13, R13, R12, RZ, 0x3 ;  /* 0x0000000c0d0d7211 */ /* 0x000fe200078f18ff */
[C---:B------:R-:W-:Y:S01]  /*1c3f0*/  FMUL.FTZ R36, R8.reuse, R36 ;  /* 0x0000002408247220 */ /* 0x040fe20000410000 */
[----:B------:R-:W-:Y:S01]  /*1c400*/  SHF.R.S32.HI R11, RZ, 0x5, R10 ;  /* 0x00000005ff0b7819 */ /* 0x000fe2000001140a */
[C---:B------:R-:W-:Y:S01]  /*1c410*/  FMUL.FTZ R37, R8.reuse, R37 ;  /* 0x0000002508257220 */ /* 0x040fe20000410000 */
[----:B------:R-:W-:Y:S01]  /*1c420*/  LOP3.LUT R13, R13, 0xfffffff8, RZ, 0xc0, !PT ;  /* 0xfffffff80d0d7812 */ /* 0x000fe200078ec0ff */
[----:B------:R-:W-:Y:S01]  /*1c430*/  FMUL.FTZ R40, R8, R40 ;  /* 0x0000002808287220 */ /* 0x000fe20000410000 */
[----:B------:R-:W-:Y:S01]  /*1c440*/  IADD3 R16, -R16, R9, RZ ;  /* 0x0000000910107210 */ /* 0x000fe20007ffe1ff */
[----:B------:R-:W-:Y:S01]  /*1c450*/  FMUL.FTZ R41, R8, R41 ;  /* 0x0000002908297220 */ /* 0x000fe20000410000 */
[----:B------:R-:W-:Y:S01]  /*1c460*/  IADD3 R12, R12, -R13, RZ ;  /* 0x8000000d0c0c7210 */ /* 0x000fe20007ffe0ff */
[C---:B------:R-:W-:Y:S01]  /*1c470*/  FMUL.FTZ R44, R8.reuse, R44 ;  /* 0x0000002c082c7220 */ /* 0x040fe20000410000 */
[----:B------:R-:W-:Y:S01]  /*1c480*/  LEA R13, R11, R16, 0x9 ;  /* 0x000000100b0d7211 */ /* 0x000fe200078e48ff */
[----:B------:R-:W-:Y:S01]  /*1c490*/  FMUL.FTZ R45, R8, R45 ;  /* 0x0000002d082d7220 */ /* 0x000fe20000410000 */
[----:B------:R-:W-:Y:S01]  /*1c4a0*/  SHF.L.U32 R14, R12, 0x6, RZ ;  /* 0x000000060c0e7819 */ /* 0x000fe200000006ff */
[----:B------:R-:W-:Y:S01]  /*1c4b0*/  FMUL.FTZ R48, R8, R48 ;  /* 0x0000003008307220 */ /* 0x000fe20000410000 */
[----:B------:R-:W-:Y:S01]  /*1c4c0*/  LOP3.LUT R15, R12, 0x1, RZ, 0xc0, !PT ;  /* 0x000000010c0f7812 */ /* 0x000fe200078ec0ff */
[----:B------:R-:W-:Y:S01]  /*1c4d0*/  FMUL.FTZ R49, R8, R49 ;  /* 0x0000003108317220 */ /* 0x000fe20000410000 */
[----:B------:R-:W-:Y:S01]  /*1c4e0*/  LOP3.LUT R14, R14, 0x1c0, RZ, 0xc0, !PT ;  /* 0x000001c00e0e7812 */ /* 0x000fe200078ec0ff */
[C---:B------:R-:W-:Y:S01]  /*1c4f0*/  FMUL.FTZ R52, R8.reuse, R52 ;  /* 0x0000003408347220 */ /* 0x040fe20000410000 */
[----:B------:R-:W-:Y:S01]  /*1c500*/  ISETP.NE.U32.AND P0, PT, R15, 0x1, PT ;  /* 0x000000010f00780c */ /* 0x000fe20003f05070 */
[----:B------:R-:W-:Y:S01]  /*1c510*/  FMUL.FTZ R53, R8, R53 ;  /* 0x0000003508357220 */ /* 0x000fe20000410000 */
[----:B------:R-:W-:Y:S01]  /*1c520*/  LEA.HI R14, R14, R14, RZ, 0x1d ;  /* 0x0000000e0e0e7211 */ /* 0x000fe200078fe8ff */
[----:B------:R-:W-:Y:S01]  /*1c530*/  FMUL.FTZ R56, R8, R56 ;  /* 0x0000003808387220 */ /* 0x000fe20000410000 */
[----:B------:R-:W-:Y:S01]  /*1c540*/  R2P PR, R12, 0x6 ;  /* 0x000000060c007804 */ /* 0x000fe20000000000 */
[C---:B------:R-:W-:Y:S01]  /*1c550*/  FMUL.FTZ R57, R8.reuse, R57 ;  /* 0x0000003908397220 */ /* 0x040fe20000410000 */
[----:B------:R-:W-:Y:S01]  /*1c560*/  LEA R13, R13, R14, 0x1 ;  /* 0x0000000e0d0d7211 */ /* 0x000fe200078e08ff */
[----:B------:R-:W-:-:S02]  /*1c570*/  FMUL.FTZ R60, R8, R60 ;  /* 0x0000003c083c7220 */ /* 0x000fc40000410000 */
[C---:B------:R-:W-:Y:S01]  /*1c580*/  FMUL.FTZ R61, R8.reuse, R61 ;  /* 0x0000003d083d7220 */ /* 0x040fe20000410000 */
[----:B------:R-:W-:Y:S01]  /*1c590*/  SHF.L.U32 R12, R13, 0x2, RZ ;  /* 0x000000020d0c7819 */ /* 0x000fe200000006ff */
[C---:B------:R-:W-:Y:S01]  /*1c5a0*/  FMUL.FTZ R64, R8.reuse, R64 ;  /* 0x0000004008407220 */ /* 0x040fe20000410000 */
[----:B------:R-:W-:Y:S01]  /*1c5b0*/  STS.64 [R13.X4], R160 ;  /* 0x000000a00d007388 */ /* 0x000fe20000004a00 */
[----:B------:R-:W-:Y:S01]  /*1c5c0*/  FMUL.FTZ R65, R8, R65 ;  /* 0x0000004108417220 */ /* 0x000fe20000410000 */
[----:B------:R-:W-:Y:S01]  /*1c5d0*/  IADD3 R14, R12, -0x20, RZ ;  /* 0xffffffe00c0e7810 */ /* 0x000fe20007ffe0ff */
[----:B------:R-:W-:Y:S01]  /*1c5e0*/  FMUL.FTZ R68, R8, R68 ;  /* 0x0000004408447220 */ /* 0x000fe20000410000 */
[----:B------:R-:W-:Y:S01]  /*1c5f0*/  @P0 IADD3 R14, R12, 0x20, RZ ;  /* 0x000000200c0e0810 */ /* 0x000fe20007ffe0ff */
        /* <DEDUP_REMOVED lines=42> */
[----:B------:R-:W-:Y:S01]  /*1c8a0*/  FMUL.FTZ R145, R8, R145 ;  /* 0x0000009108917220 */ /* 0x000fe20000410000 */
[----:B------:R-:W-:Y:S01]  /*1c8b0*/  MOV R8, 0x40 ;  /* 0x0000004000087802 */ /* 0x000fe20000000f00 */
[----:B-1----:R-:W-:-:S02]  /*1c8c0*/  FMUL.FTZ R163, R7, R163 ;  /* 0x000000a307a37220 */ /* 0x002fc40000410000 */
[C---:B------:R-:W-:Y:S02]  /*1c8d0*/  FMUL.FTZ R162, R7.reuse, R162 ;  /* 0x000000a207a27220 */ /* 0x040fe40000410000 */
[C---:B------:R-:W-:Y:S02]  /*1c8e0*/  FMUL.FTZ R159, R7.reuse, R159 ;  /* 0x0000009f079f7220 */ /* 0x040fe40000410000 */
[C---:B------:R-:W-:Y:S01]  /*1c8f0*/  FMUL.FTZ R158, R7.reuse, R158 ;  /* 0x0000009e079e7220 */ /* 0x040fe20000410000 */
[----:B------:R-:W-:Y:S01]  /*1c900*/  STS.64 [R13.X4+0x800], R162 ;  /* 0x000800a20d007388 */ /* 0x000fe20000004a00 */
        /* <DEDUP_REMOVED lines=62> */
[----:B------:R-:W-:Y:S02]  /*1ccf0*/  SEL R7, R8, 0xffffffc0, !P1 ;  /* 0xffffffc008077807 */ /* 0x000fe40004800000 */
[----:B------:R-:W-:Y:S02]  /*1cd00*/  MOV R8, 0x80 ;  /* 0x0000008000087802 */ /* 0x000fe40000000f00 */
[----:B------:R-:W-:Y:S02]  /*1cd10*/  IADD3 R15, R12, R7, RZ ;  /* 0x000000070c0f7210 */ /* 0x000fe40007ffe0ff */
[----:B------:R-:W-:-:S02]  /*1cd20*/  SEL R17, R8, 0xffffff80, !P2 ;  /* 0xffffff8008117807 */ /* 0x000fc40005000000 */
[-C--:B------:R-:W-:Y:S01]  /*1cd30*/  IADD3 R8, R7, R14.reuse, RZ ;  /* 0x0000000e07087210 */ /* 0x080fe20007ffe0ff */
[----:B------:R-:W-:Y:S01]  /*1cd40*/  STS.64 [R15], R36 ;  /* 0x000000240f007388 */ /* 0x000fe20000000a00 */
[-C--:B------:R-:W-:Y:S02]  /*1cd50*/  IADD3 R16, R12, R17.reuse, RZ ;  /* 0x000000110c107210 */ /* 0x080fe40007ffe0ff */
[----:B------:R-:W-:Y:S01]  /*1cd60*/  IADD3 R18, R17, R14, RZ ;  /* 0x0000000e11127210 */ /* 0x000fe20007ffe0ff */
[----:B------:R-:W-:Y:S01]  /*1cd70*/  STS.64 [R15+0x800], R38 ;  /* 0x000800260f007388 */ /* 0x000fe20000000a00 */
[-C--:B------:R-:W-:Y:S02]  /*1cd80*/  IADD3 R19, R15, R17.reuse, RZ ;  /* 0x000000110f137210 */ /* 0x080fe40007ffe0ff */
[----:B------:R-:W-:Y:S01]  /*1cd90*/  IADD3 R17, R8, R17, RZ ;  /* 0x0000001108117210 */ /* 0x000fe20007ffe0ff */
        /* <DEDUP_REMOVED lines=43> */
[----:B------:R1:W-:Y:S04]  /*1d050*/  STS.64 [R13.X4+0xc800], R126 ;  /* 0x00c8007e0d007388 */ /* 0x0003e80000004a00 */
        /* <DEDUP_REMOVED lines=14> */
[----:B-1----:R1:W4:Y:S04]  /*1d140*/  LD.E.64 R12, [R4.64+0xb0] ;  /* 0x0000b004040c7980 */ /* 0x002328000c101b00 */
[----:B--2---:R1:W2:Y:S04]  /*1d150*/  LD.E R8, [R4.64+0x60] ;  /* 0x0000600404087980 */ /* 0x0042a8000c101900 */
[----:B------:R-:W1:Y:S04]  /*1d160*/  S2R R21, SR_TID.X ;  /* 0x0000000000157919 */ /* 0x000e680000002100 */
[----:B------:R3:W5:Y:S04]  /*1d170*/  LD.E R7, [R4.64+0xcc] ;  /* 0x0000cc0404077980 */ /* 0x000768000c101900 */
[----:B------:R3:W5:Y:S04]  /*1d180*/  LD.E.64 R152, [R4.64+0x78] ;  /* 0x0000780404987980 */ /* 0x000768000c101b00 */
[----:B------:R3:W5:Y:S01]  /*1d190*/  LD.E.64 R154, [R4.64+0xa8] ;  /* 0x0000a804049a7980 */ /* 0x000762000c101b00 */
[----:B------:R-:W-:Y:S01]  /*1d1a0*/  LOP3.LUT R10, R10, 0xffffffe0, RZ, 0xc0, !PT ;  /* 0xffffffe00a0a7812 */ /* 0x000fe200078ec0ff */
[----:B------:R-:W3:Y:S01]  /*1d1b0*/  @P4 MUFU.LG2 R2, R2 ;  /* 0x0000000200024308 */ /* 0x000ee20000000c00 */
[----:B------:R-:W-:Y:S02]  /*1d1c0*/  BSSY B0, `(.L_x_5469) ;  /* 0x0000053000007945 */ /* 0x000fe40003800000 */
[----:B------:R-:W-:Y:S01]  /*1d1d0*/  IADD3 R9, -R10, R9, RZ ;  /* 0x000000090a097210 */ /* 0x000fe20007ffe1ff */
[----:B------:R-:W-:Y:S03]  /*1d1e0*/  BAR.SYNC.DEFER_BLOCKING 0x0 ;  /* 0x0000000000007b1d */ /* 0x000fe60000010000 */
[----:B------:R-:W-:-:S02]  /*1d1f0*/  LOP3.LUT P0, RZ, R9, 0x3, RZ, 0xc0, !PT ;  /* 0x0000000309ff7812 */ /* 0x000fc4000780c0ff */
[----:B-1----:R-:W-:Y:S01]  /*1d200*/  SHF.R.S32.HI R14, RZ, 0x1f, R21 ;  /* 0x0000001fff0e7819 */ /* 0x002fe20000011415 */
[----:B------:R-:W1:Y:S03]  /*1d210*/  @P3 MUFU.LG2 R6, R6 ;  /* 0x0000000600063308 */ /* 0x000e660000000c00 */
[----:B------:R-:W-:Y:S01]  /*1d220*/  LEA.HI R15, R14, R21, RZ, 0x4 ;  /* 0x000000150e0f7211 */ /* 0x000fe200078f20ff */
[----:B---3--:R-:W-:-:S03]  /*1d230*/  @P4 FMUL.FTZ R145, R2, 0.69314718246459960938 ;  /* 0x3f31721802914820 */ /* 0x008fc60000410000 */
[----:B------:R-:W-:Y:S02]  /*1d240*/  LOP3.LUT R14, R15, 0xfffffff0, RZ, 0xc0, !PT ;  /* 0xfffffff00f0e7812 */ /* 0x000fe400078ec0ff */
[----:B------:R-:W-:Y:S02]  /*1d250*/  SHF.R.S32.HI R15, RZ, 0x4, R15 ;  /* 0x00000004ff0f7819 */ /* 0x000fe4000001140f */
[----:B------:R-:W-:Y:S02]  /*1d260*/  IADD3 R14, -R14, R21, RZ ;  /* 0x000000150e0e7210 */ /* 0x000fe40007ffe1ff */
[----:B------:R-:W-:Y:S02]  /*1d270*/  SHF.L.U32 R18, R15, 0x6, RZ ;  /* 0x000000060f127819 */ /* 0x000fe400000006ff */
[----:B------:R-:W-:Y:S01]  /*1d280*/  LEA.HI R16, R14, R14, RZ, 0x1 ;  /* 0x0000000e0e107211 */ /* 0x000fe200078f08ff */
[----:B-1----:R-:W-:Y:S01]  /*1d290*/  @P3 FMUL.FTZ R6, R6, 0.69314718246459960938 ;  /* 0x3f31721806063820 */ /* 0x002fe20000410000 */
[----:B------:R-:W-:-:S02]  /*1d2a0*/  LOP3.LUT R18, R18, 0x1c0, RZ, 0xc0, !PT ;  /* 0x000001c012127812 */ /* 0x000fc400078ec0ff */
[----:B------:R-:W-:Y:S02]  /*1d2b0*/  SHF.L.U32 R17, R16, 0x2, RZ ;  /* 0x0000000210117819 */ /* 0x000fe400000006ff */
[----:B------:R-:W-:Y:S02]  /*1d2c0*/  SHF.R.U32.HI R4, RZ, 0x3, R18 ;  /* 0x00000003ff047819 */ /* 0x000fe40000011612 */
[----:B------:R-:W-:Y:S02]  /*1d2d0*/  LOP3.LUT R17, R18, 0x38, R17, 0xf8, !PT ;  /* 0x0000003812117812 */ /* 0x000fe400078ef811 */
[----:B------:R-:W-:Y:S02]  /*1d2e0*/  LOP3.LUT R5, R16, 0xffffffe, RZ, 0xc0, !PT ;  /* 0x0ffffffe10057812 */ /* 0x000fe400078ec0ff */
[----:B------:R-:W-:Y:S02]  /*1d2f0*/  LOP3.LUT R4, R17, R4, RZ, 0x3c, !PT ;  /* 0x0000000411047212 */ /* 0x000fe400078e3cff */
[----:B------:R-:W-:-:S04]  /*1d300*/  IADD3 R5, R14, -R5, RZ ;  /* 0x800000050e057210 */ /* 0x000fc80007ffe0ff */
[----:B------:R-:W-:Y:S02]  /*1d310*/  LEA R5, R5, R4, 0x2 ;  /* 0x0000000405057211 */ /* 0x000fe400078e10ff */
[----:B------:R-:W-:-:S03]  /*1d320*/  SHF.R.S32.HI R4, RZ, 0x1f, R11 ;  /* 0x0000001fff047819 */ /* 0x000fc6000001140b */
[----:B------:R-:W1:Y:S01]  /*1d330*/  LDS.128 R140, [R5.X4] ;  /* 0x00000000058c7984 */ /* 0x000e620000004c00 */
[----:B------:R-:W-:Y:S02]  /*1d340*/  LEA.HI R10, R4, R11, RZ, 0x2 ;  /* 0x0000000b040a7211 */ /* 0x000fe400078f10ff */
[----:B------:R-:W-:Y:S01]  /*1d350*/  SHF.R.S32.HI R4, RZ, 0x1f, R9 ;  /* 0x0000001fff047819 */ /* 0x000fe20000011409 */
[----:B------:R-:W3:Y:S01]  /*1d360*/  LDS.128 R136, [R5.X4+0x800] ;  /* 0x0008000005887984 */ /* 0x000ee20000004c00 */
[----:B------:R-:W-:Y:S02]  /*1d370*/  LOP3.LUT R10, R10, 0xffffffc, RZ, 0xc0, !PT ;  /* 0x0ffffffc0a0a7812 */ /* 0x000fe400078ec0ff */
[----:B------:R-:W-:Y:S01]  /*1d380*/  LEA.HI R4, R4, R9, RZ, 0x2 ;  /* 0x0000000904047211 */ /* 0x000fe200078f10ff */
[----:B------:R-:W1:Y:S01]  /*1d390*/  LDS.128 R132, [R5.X4+0x1000] ;  /* 0x0010000005847984 */ /* 0x000e620000004c00 */
[----:B------:R-:W-:Y:S02]  /*1d3a0*/  IADD3 R11, -R10, R11, RZ ;  /* 0x0000000b0a0b7210 */ /* 0x000fe40007ffe1ff */
[----:B------:R-:W-:Y:S01]  /*1d3b0*/  SHF.L.U32 R10, R239, 0x6, RZ ;  /* 0x00000006ef0a7819 */ /* 0x000fe200000006ff */
[----:B------:R-:W1:Y:S01]  /*1d3c0*/  LDS.128 R128, [R5.X4+0x1800] ;  /* 0x0018000005807984 */ /* 0x000e620000004c00 */
[----:B------:R-:W-:-:S02]  /*1d3d0*/  SHF.R.S32.HI R4, RZ, 0x2, R4 ;  /* 0x00000002ff047819 */ /* 0x000fc40000011404 */
[----:B------:R-:W-:Y:S01]  /*1d3e0*/  MOV R9, 0xff800000 ;  /* 0xff80000000097802 */ /* 0x000fe20000000f00 */
[----:B------:R-:W1:Y:S01]  /*1d3f0*/  LDS.128 R124, [R5.X4+0x2000] ;  /* 0x00200000057c7984 */ /* 0x000e620000004c00 */
[----:B-----5:R-:W-:Y:S01]  /*1d400*/  @P3 FFMA.FTZ R9, R3, R0, R6 ;  /* 0x0000000003093223 */ /* 0x020fe20000010006 */
[----:B------:R-:W-:Y:S02]  /*1d410*/  LEA R4, R11, R4, 0x4 ;  /* 0x000000040b047211 */ /* 0x000fe400078e20ff */
        /* <DEDUP_REMOVED lines=27> */
[----:B---3--:R-:W-:Y:S01]  /*1d5d0*/  MOV R5, 0xff800000 ;  /* 0xff80000000057802 */ /* 0x008fe20000000f00 */
[----:B------:R-:W-:-:S02]  /*1d5e0*/  @P4 FFMA.FTZ R5, R164, R0, R145 ;  /* 0x00000000a4054223 */ /* 0x000fc40000010091 */
[----:B----4-:R-:W-:-:S04]  /*1d5f0*/  IMAD R12, R12, UR8, R243 ;  /* 0x000000080c0c7c24 */ /* 0x010fc8000f8e02f3 */
[----:B--2---:R-:W-:-:S04]  /*1d600*/  IMAD R8, R12, R8, R241 ;  /* 0x000000080c087224 */ /* 0x004fc800078e02f1 */
[----:B------:R-:W-:Y:S01]  /*1d610*/  IMAD R8, R13, R8, R10 ;  /* 0x000000080d087224 */ /* 0x000fe200078e020a */
[----:B------:R-:W-:Y:S05]  /*1d620*/  @P0 BRA `(.L_x_5470) ;  /* 0x000000c000000947 */ /* 0x000fea0003800000 */
[----:B-1----:R-:W-:Y:S01]  /*1d630*/  IMAD R3, R239, -0x40, R240 ;  /* 0xffffffc0ef037824 */ /* 0x002fe200078e02f0 */
        /* <DEDUP_REMOVED lines=11> */
.L_x_5470:
[----:B-1----:R-:W-:Y:S05]  /*1d6f0*/  BSYNC B0 ;  /* 0x0000000000007941 */ /* 0x002fea0003800000 */
.L_x_5469:
[----:B------:R-:W-:Y:S01]  /*1d700*/  IMAD.SHL.U32 R4, R14, 0x4, RZ ;  /* 0x000000040e047824 */ /* 0x000fe200078e00ff */
[----:B------:R-:W-:Y:S01]  /*1d710*/  IADD3 R3, R15, 0x8, RZ ;  /* 0x000000080f037810 */ /* 0x000fe20007ffe0ff */
[----:B------:R-:W-:Y:S01]  /*1d720*/  IMAD R240, R239, -0x40, R240 ;  /* 0xffffffc0eff07824 */ /* 0x000fe200078e02f0 */
[----:B------:R-:W-:Y:S01]  /*1d730*/  ULDC.64 UR4, c[0x0][0x118] ;  /* 0x0000460000047ab9 */ /* 0x000fe20000000a00 */
[----:B------:R-:W-:Y:S01]  /*1d740*/  IMAD R7, R8, R7, RZ ;  /* 0x0000000708077224 */ /* 0x000fe200078e02ff */
[----:B------:R-:W-:Y:S01]  /*1d750*/  SHF.R.S32.HI R5, RZ, 0x1f, R4 ;  /* 0x0000001fff057819 */ /* 0x000fe20000011404 */
[----:B------:R-:W-:Y:S01]  /*1d760*/  IMAD.MOV.U32 R239, RZ, RZ, 0x0 ;  /* 0x00000000ffef7424 */ /* 0x000fe200078e00ff */
[----:B------:R-:W-:-:S02]  /*1d770*/  ISETP.GE.AND P5, PT, R3, R240, PT ;  /* 0x000000f00300720c */ /* 0x000fc40003fa6270 */
[C---:B------:R-:W-:Y:S01]  /*1d780*/  IADD3 R3, R15.reuse, 0x18, RZ ;  /* 0x000000180f037810 */ /* 0x040fe20007ffe0ff */
[C---:B------:R-:W-:Y:S01]  /*1d790*/  IMAD.WIDE R10, R15.reuse, 0x100, R4 ;  /* 0x000001000f0a7825 */ /* 0x040fe200078e0204 */
[----:B------:R-:W-:Y:S02]  /*1d7a0*/  IADD3 R5, R15, 0x10, RZ ;  /* 0x000000100f057810 */ /* 0x000fe40007ffe0ff */
[----:B------:R-:W-:Y:S02]  /*1d7b0*/  ISETP.GE.AND P3, PT, R3, R240, PT ;  /* 0x000000f00300720c */ /* 0x000fe40003f66270 */
[----:B------:R-:W-:Y:S02]  /*1d7c0*/  IADD3 R9, P0, R10, R7, RZ ;  /* 0x000000070a097210 */ /* 0x000fe40007f1e0ff */
[----:B------:R-:W-:Y:S02]  /*1d7d0*/  IADD3 R3, R15, 0x30, RZ ;  /* 0x000000300f037810 */ /* 0x000fe40007ffe0ff */
[----:B------:R-:W-:-:S02]  /*1d7e0*/  LEA.HI.X.SX32 R0, R7, R11, 0x1, P0 ;  /* 0x0000000b07007211 */ /* 0x000fc400000f0eff */
[----:B------:R-:W-:Y:S02]  /*1d7f0*/  LEA R8, P0, R9, R152, 0x2 ;  /* 0x0000009809087211 */ /* 0x000fe400078010ff */
[-C--:B------:R-:W-:Y:S02]  /*1d800*/  ISETP.GE.AND P4, PT, R5, R240.reuse, PT ;  /* 0x000000f00500720c */ /* 0x080fe40003f86270 */
[----:B------:R-:W-:Y:S02]  /*1d810*/  LEA.HI.X R9, R9, R153, R0, 0x2, P0 ;  /* 0x0000009909097211 */ /* 0x000fe400000f1400 */
[-C--:B------:R-:W-:Y:S02]  /*1d820*/  ISETP.GE.AND P0, PT, R3, R240.reuse, PT ;  /* 0x000000f00300720c */ /* 0x080fe40003f06270 */
[C---:B------:R-:W-:Y:S01]  /*1d830*/  ISETP.GE.AND P6, PT, R15.reuse, R240, PT ;  /* 0x000000f00f00720c */ /* 0x040fe20003fc6270 */
[----:B------:R1:W-:Y:S01]  /*1d840*/  @!P5 ST.E.128 [R8.64+0x2000], R136 ;  /* 0x002000880800d985 */ /* 0x0003e2000c101d04 */
[----:B------:R-:W-:-:S02]  /*1d850*/  IADD3 R7, R15, 0x20, RZ ;  /* 0x000000200f077810 */ /* 0x000fc40007ffe0ff */
[C---:B------:R-:W-:Y:S01]  /*1d860*/  IADD3 R5, R15.reuse, 0x28, RZ ;  /* 0x000000280f057810 */ /* 0x040fe20007ffe0ff */
[----:B------:R1:W-:Y:S01]  /*1d870*/  @!P5 ST.E.128 [R8.64+0x2100], R104 ;  /* 0x002100680800d985 */ /* 0x0003e2000c101d04 */
[----:B------:R-:W-:Y:S02]  /*1d880*/  IADD3 R15, R15, 0x38, RZ ;  /* 0x000000380f0f7810 */ /* 0x000fe40007ffe0ff */
[-C--:B------:R-:W-:Y:S01]  /*1d890*/  ISETP.GE.AND P2, PT, R7, R240.reuse, PT ;  /* 0x000000f00700720c */ /* 0x080fe20003f46270 */
[----:B------:R1:W-:Y:S01]  /*1d8a0*/  @!P5 ST.E.128 [R8.64+0x2200], R72 ;  /* 0x002200480800d985 */ /* 0x0003e2000c101d04 */
[----:B------:R-:W-:-:S03]  /*1d8b0*/  ISETP.GE.AND P1, PT, R5, R240, PT ;  /* 0x000000f00500720c */ /* 0x000fc60003f26270 */
[----:B------:R1:W-:Y:S04]  /*1d8c0*/  @!P0 ST.E.128 [R8.64+0xc000], R116 ;  /* 0x00c0007408008985 */ /* 0x0003e8000c101d04 */
[----:B------:R1:W-:Y:S04]  /*1d8d0*/  @!P0 ST.E.128 [R8.64+0xc100], R84 ;  /* 0x00c1005408008985 */ /* 0x0003e8000c101d04 */
[----:B------:R1:W-:Y:S04]  /*1d8e0*/  @!P0 ST.E.128 [R8.64+0xc200], R52 ;  /* 0x00c2003408008985 */ /* 0x0003e8000c101d04 */
[----:B------:R1:W-:Y:S01]  /*1d8f0*/  @!P0 ST.E.128 [R8.64+0xc300], R20 ;  /* 0x00c3001408008985 */ /* 0x0003e2000c101d04 */
[----:B------:R-:W-:-:S03]  /*1d900*/  ISETP.GE.AND P0, PT, R15, R240, PT ;  /* 0x000000f00f00720c */ /* 0x000fc60003f06270 */
[----:B------:R1:W-:Y:S04]  /*1d910*/  @!P6 ST.E.128 [R8.64+0x100], R108 ;  /* 0x0001006c0800e985 */ /* 0x0003e8000c101d04 */
        /* <DEDUP_REMOVED lines=19> */
[----:B------:R1:W-:Y:S04]  /*1da50*/  @!P6 ST.E.64 [R8.64], R140 ;  /* 0x0000008c0800e985 */ /* 0x0003e8000c101b04 */
[----:B------:R1:W-:Y:S01]  /*1da60*/  @!P6 ST.E.64 [R8.64+0x8], R142 ;  /* 0x0000088e0800e985 */ /* 0x0003e2000c101b04 */
[----:B------:R-:W-:Y:S05]  /*1da70*/  @P0 RET.REL.NODEC R238 `(_ZN5flash24flash_fwd_splitkv_kernelI23Flash_fwd_kernel_traitsILi256ELi64ELi64ELi4ELb0ELb0EN7cutlass10bfloat16_tE19Flash_kernel_traitsILi256ELi64ELi64ELi4ES3_EELb0ELb0ELb0ELb0ELb1ELb0ELb1ELb1EEEvNS_16Flash_fwd_paramsE) ;  /* 0xfffe2580ee000950 */ /* 0x000fea0003c3ffff */
[----:B------:R-:W-:Y:S01]  /*1da80*/  MOV R239, 0x0 ;  /* 0x0000000000ef7802 */ /* 0x000fe20000000f00 */
[----:B------:R-:W-:-:S02]  /*1da90*/  ULDC.64 UR4, c[0x0][0x118] ;  /* 0x0000460000047ab9 */ /* 0x000fc40000000a00 */
[----:B------:R2:W-:Y:S04]  /*1daa0*/  ST.E.128 [R8.64+0xe000], R112 ;  /* 0x00e0007008007985 */ /* 0x0005e8000c101d04 */
[----:B------:R2:W-:Y:S04]  /*1dab0*/  ST.E.128 [R8.64+0xe100], R80 ;  /* 0x00e1005008007985 */ /* 0x0005e8000c101d04 */
[----:B------:R2:W-:Y:S04]  /*1dac0*/  ST.E.128 [R8.64+0xe200], R48 ;  /* 0x00e2003008007985 */ /* 0x0005e8000c101d04 */
[----:B------:R2:W-:Y:S01]  /*1dad0*/  ST.E.128 [R8.64+0xe300], R16 ;  /* 0x00e3001008007985 */ /* 0x0005e2000c101d04 */
[----:B------:R-:W-:Y:S05]  /*1dae0*/  RET.REL.NODEC R238 `(_ZN5flash24flash_fwd_splitkv_kernelI23Flash_fwd_kernel_traitsILi256ELi64ELi64ELi4ELb0ELb0EN7cutlass10bfloat16_tE19Flash_kernel_traitsILi256ELi64ELi64ELi4ES3_EELb0ELb0ELb0ELb0ELb1ELb0ELb1ELb1EEEvNS_16Flash_fwd_paramsE) ;  /* 0xfffe2510ee007950 */ /* 0x000fea0003c3ffff */
.L_x_5467:
[----:B------:R2:W5:Y:S01]  /*1daf0*/  LDL R12, [R1+0x4] ;  /* 0x00000400010c7983 */ /* 0x0005620000100800 */
[----:B------:R-:W-:-:S02]  /*1db00*/  MOV R9, 0x2 ;  /* 0x0000000200097802 */ /* 0x000fc40000000f00 */
[----:B------:R-:W-:Y:S02]  /*1db10*/  MOV R8, 0x1db30 ;  /* 0x0001db3000087802 */ /* 0x000fe40000000f00 */
[----:B-12--5:R-:W-:Y:S05]  /*1db20*/  CALL.REL.NOINC `($__internal_26_$__cuda_sm70_shflsync_bfly_p) ;  /* 0x000000f000007944 */ /* 0x026fea0003c00000 */
[----:B-12---:R-:W-:Y:S05]  /*1db30*/  BRA `(.L_x_5471) ;  /* 0xffffe6e000007947 */ /* 0x006fea000383ffff */
.L_x_5468:
[----:B------:R-:W-:Y:S01]  /*1db40*/  IMAD.MOV.U32 R12, RZ, RZ, R11 ;  /* 0x000000ffff0c7224 */ /* 0x000fe200078e000b */
[----:B------:R-:W-:Y:S02]  /*1db50*/  MOV R9, 0x1 ;  /* 0x0000000100097802 */ /* 0x000fe40000000f00 */
[----:B------:R-:W-:Y:S02]  /*1db60*/  MOV R8, 0x1db80 ;  /* 0x0001db8000087802 */ /* 0x000fe40000000f00 */
[----:B-1---5:R-:W-:Y:S05]  /*1db70*/  CALL.REL.NOINC `($__internal_26_$__cuda_sm70_shflsync_bfly_p) ;  /* 0x000000a000007944 */ /* 0x022fea0003c00000 */
[----:B--2---:R-:W-:Y:S01]  /*1db80*/  FADD.FTZ R2, R11, R10 ;  /* 0x0000000a0b027221 */ /* 0x004fe20000010000 */
[----:B-1----:R-:W-:Y:S02]  /*1db90*/  MOV R12, R251 ;  /* 0x000000fb000c7202 */ /* 0x002fe40000000f00 */
[----:B------:R-:W-:Y:S02]  /*1dba0*/  MOV R9, 0x2 ;  /* 0x0000000200097802 */ /* 0x000fe40000000f00 */
[----:B------:R-:W-:Y:S02]  /*1dbb0*/  MOV R8, 0x1dbd0 ;  /* 0x0001dbd000087802 */ /* 0x000fe40000000f00 */
[----:B------:R-:W-:Y:S05]  /*1dbc0*/  CALL.REL.NOINC `($__internal_26_$__cuda_sm70_shflsync_bfly_p) ;  /* 0x0000005000007944 */ /* 0x000fea0003c00000 */
[----:B-12---:R-:W-:Y:S01]  /*1dbd0*/  FADD.FTZ R12, R251, R10 ;  /* 0x0000000afb0c7221 */ /* 0x006fe20000010000 */
[----:B------:R-:W-:Y:S02]  /*1dbe0*/  MOV R9, 0x1 ;  /* 0x0000000100097802 */ /* 0x000fe40000000f00 */
[----:B------:R-:W-:-:S02]  /*1dbf0*/  MOV R8, 0x1dc10 ;  /* 0x0001dc1000087802 */ /* 0x000fc40000000f00 */
[----:B------:R-:W-:Y:S05]  /*1dc00*/  CALL.REL.NOINC `($__internal_26_$__cuda_sm70_shflsync_bfly_p) ;  /* 0x0000001000007944 */ /* 0x000fea0003c00000 */
[----:B-12---:R-:W-:Y:S05]  /*1dc10*/  BRA `(.L_x_5472) ;  /* 0xffffe68000007947 */ /* 0x006fea000383ffff */
        .weak           $__internal_26_$__cuda_sm70_shflsync_bfly_p
        .type           $__internal_26_$__cuda_sm70_shflsync_bfly_p,@function
        .size           $__internal_26_$__cuda_sm70_shflsync_bfly_p,(.L_x_8897 - $__internal_26_$__cuda_sm70_shflsync_bfly_p)
$__internal_26_$__cuda_sm70_shflsync_bfly_p:
[----:B------:R-:W-:Y:S01]  /*1dc20*/  MOV R14, R8 ;  /* 0x00000008000e7202 */ /* 0x000fe20000000f00 */
[----:B------:R-:W-:Y:S04]  /*1dc30*/  WARPSYNC R6 ;  /* 0x0000000600007348 */ /* 0x000fe80003800000 */
[----:B------:R-:W-:Y:S01]  /*1dc40*/  MOV R15, 0x0 ;  /* 0x00000000000f7802 */ /* 0x000fe20000000f00 */
[----:B------:R1:W2:Y:S03]  /*1dc50*/  SHFL.BFLY PT, R10, R12, R9, R7 ;  /* 0x0c0000090c0a7389 */ /* 0x0002a600000e0007 */
[----:B------:R-:W-:Y:S05]  /*1dc60*/  RET.REL.NODEC R14 `(_ZN5flash24flash_fwd_splitkv_kernelI23Flash_fwd_kernel_traitsILi256ELi64ELi64ELi4ELb0ELb0EN7cutlass10bfloat16_tE19Flash_kernel_traitsILi256ELi64ELi64ELi4ES3_EELb0ELb0ELb0ELb0ELb1ELb0ELb1ELb1EEEvNS_16Flash_fwd_paramsE) ;  /* 0xfffe23900e007950 */ /* 0x000fea0003c3ffff */
.L_x_5473:
        /* <DEDUP_REMOVED lines=9> */
.L_x_8897:


//--------------------- .text._ZN5flash24flash_fwd_splitkv_kernelI23Flash_fwd_kernel_traitsILi256ELi64ELi64ELi4ELb0ELb0EN7cutlass10bfloat16_tE19Flash_kernel_traitsILi256ELi64ELi64ELi4ES3_EELb0ELb0ELb0ELb0ELb1ELb1ELb1ELb1EEEvNS_16Flash_fwd_paramsE --------------------------
	.section	.text._ZN5flash24flash_fwd_splitkv_kernelI23Flash_fwd_kernel_traitsILi256ELi64ELi64ELi4ELb0ELb0EN7cutlass10bfloat16_tE19Flash_kernel_traitsILi256ELi64ELi64ELi4ES3_EELb0ELb0ELb0ELb0ELb1ELb1ELb1ELb1EEEvNS_16Flash_fwd_paramsE,"ax",@progbits
	.sectioninfo	@"SHI_REGISTERS=255"
	.align	128
        .global         _ZN5flash24flash_fwd_splitkv_kernelI23Flash_fwd_kernel_traitsILi256ELi64ELi64ELi4ELb0ELb0EN7cutlass10bfloat16_tE19Flash_kernel_traitsILi256ELi64ELi64ELi4ES3_EELb0ELb0ELb0ELb0ELb1ELb1ELb1ELb1EEEvNS_16Flash_fwd_paramsE
        .type           _ZN5flash24flash_fwd_splitkv_kernelI23Flash_fwd_kernel_traitsILi256ELi64ELi64ELi4ELb0ELb0EN7cutlass10bfloat16_tE19Flash_kernel_traitsILi256ELi64ELi64ELi4ES3_EELb0ELb0ELb0ELb0ELb1ELb1ELb1ELb1EEEvNS_16Flash_fwd_paramsE,@function
        .size           _ZN5flash24flash_fwd_splitkv_kernelI23Flash_fwd_kernel_traitsILi256ELi64ELi64ELi4ELb0ELb0EN7cutlass10bfloat16_tE19Flash_kernel_traitsILi256ELi64ELi64ELi4ES3_EELb0ELb0ELb0ELb0ELb1ELb1ELb1ELb1EEEvNS_16Flash_fwd_paramsE,(.L_x_8899 - _ZN5flash24flash_fwd_splitkv_kernelI23Flash_fwd_kernel_traitsILi256ELi64ELi64ELi4ELb0ELb0EN7cutlass10bfloat16_tE19Flash_kernel_traitsILi256ELi64ELi64ELi4ES3_EELb0ELb0ELb0ELb0ELb1ELb1ELb1ELb1EEEvNS_16Flash_fwd_paramsE)
        .other          _ZN5flash24flash_fwd_splitkv_kernelI23Flash_fwd_kernel_traitsILi256ELi64ELi64ELi4ELb0ELb0EN7cutlass10bfloat16_tE19Flash_kernel_traitsILi256ELi64ELi64ELi4ES3_EELb0ELb0ELb0ELb0ELb1ELb1ELb1ELb1EEEvNS_16Flash_fwd_paramsE,@"STO_CUDA_ENTRY STV_DEFAULT"
_ZN5flash24flash_fwd_splitkv_kernelI23Flash_fwd_kernel_traitsILi256ELi64ELi64ELi4ELb0ELb0EN7cutlass10bfloat16_tE19Flash_kernel_traitsILi256ELi64ELi64ELi4ES3_EELb0ELb0ELb0ELb0ELb1ELb1ELb1ELb1EEEvNS_16Flash_fwd_paramsE:
.text._ZN5flash24flash_fwd_splitkv_kernelI23Flash_fwd_kernel_traitsILi256ELi64ELi64ELi4ELb0ELb0EN7cutlass10bfloat16_tE19Flash_kernel_traitsILi256ELi64ELi64ELi4ES3_EELb0ELb0ELb0ELb0ELb1ELb1ELb1ELb1EEEvNS_16Flash_fwd_paramsE:
        /* <DEDUP_REMOVED lines=30> */
[----:B---34-:R-:W-:Y:S05]  /*01e0*/  CALL.REL.NOINC `($_ZN5flash24flash_fwd_splitkv_kernelI23Flash_fwd_kernel_traitsILi256ELi64ELi64ELi4ELb0ELb0EN7cutlass10bfloat16_tE19Flash_kernel_traitsILi256ELi64ELi64ELi4ES3_EELb0ELb0ELb0ELb0ELb1ELb1ELb1ELb1EEEvNS_16Flash_fwd_paramsE$_ZN5flash30compute_attn_1rowblock_splitkvI23Flash_fwd_kernel_traitsILi256ELi64ELi64ELi4ELb0ELb0EN7cutlass10bfloat16_tE19Flash_kernel_traitsILi256ELi64ELi64ELi4ES3_EELb0ELb0ELb0ELb0ELb1ELb1ELb1ELb1ENS_16Flash_fwd_paramsEEEvRKT8_iiiii) ;  /* 0x0000002000007944 */ /* 0x018fea0003c00000 */
[----:B------:R-:W-:Y:S05]  /*01f0*/  BSYNC B3 ;  /* 0x0000000000037941 */ /* 0x000fea0003800000 */
.L_x_5474:
[----:B------:R-:W-:Y:S05]  /*0200*/  EXIT ;  /* 0x000000000000794d */ /* 0x000fea0003800000 */
        .type           $_ZN5flash24flash_fwd_splitkv_kernelI23Flash_fwd_kernel_traitsILi256ELi64ELi64ELi4ELb0ELb0EN7cutlass10bfloat16_tE19Flash_kernel_traitsILi256ELi64ELi64ELi4ES3_EELb0ELb0ELb0ELb0ELb1ELb1ELb1ELb1EEEvNS_16Flash_fwd_paramsE$_ZN5flash30compute_attn_1rowblock_splitkvI23Flash_fwd_kernel_traitsILi256ELi64ELi64ELi4ELb0ELb0EN7cutlass10bfloat16_tE19Flash_kernel_traitsILi256ELi64ELi64ELi4ES3_EELb0ELb0ELb0ELb0ELb1ELb1ELb1ELb1ENS_16Flash_fwd_paramsEEEvRKT8_iiiii,@function
        .size           $_ZN5flash24flash_fwd_splitkv_kernelI23Flash_fwd_kernel_traitsILi256ELi64ELi64ELi4ELb0ELb0EN7cutlass10bfloat16_tE19Flash_kernel_traitsILi256ELi64ELi64ELi4ES3_EELb0ELb0ELb0ELb0ELb1ELb1ELb1ELb1EEEvNS_16Flash_fwd_paramsE$_ZN5flash30compute_attn_1rowblock_splitkvI23Flash_fwd_kernel_traitsILi256ELi64ELi64ELi4ELb0ELb0EN7cutlass10bfloat16_tE19Flash_kernel_traitsILi256ELi64ELi64ELi4ES3_EELb0ELb0ELb0ELb0ELb1ELb1ELb1ELb1ENS_16Flash_fwd_paramsEEEvRKT8_iiiii,($__internal_27_$__cuda_sm70_shflsync_bfly_p - $_ZN5flash24flash_fwd_splitkv_kernelI23Flash_fwd_kernel_traitsILi256ELi64ELi64ELi4ELb0ELb0EN7cutlass10bfloat16_tE19Flash_kernel_traitsILi256ELi64ELi64ELi4ES3_EELb0ELb0ELb0ELb0ELb1ELb1ELb1ELb1EEEvNS_16Flash_fwd_paramsE$_ZN5flash30compute_attn_1rowblock_splitkvI23Flash_fwd_kernel_traitsILi256ELi64ELi64ELi4ELb0ELb0EN7cutlass10bfloat16_tE19Flash_kernel_traitsILi256ELi64ELi64ELi4ES3_EELb0ELb0ELb0ELb0ELb1ELb1ELb1ELb1ENS_16Flash_fwd_paramsEEEvRKT8_iiiii)
$_ZN5flash24flash_fwd_splitkv_kernelI23Flash_fwd_kernel_traitsILi256ELi64ELi64ELi4ELb0ELb0EN7cutlass10bfloat16_tE19Flash_kernel_traitsILi256ELi64ELi64ELi4ES3_EELb0ELb0ELb0ELb0ELb1ELb1ELb1ELb1EEEvNS_16Flash_fwd_paramsE$_ZN5flash30compute_attn_1rowblock_splitkvI23Flash_fwd_kernel_traitsILi256ELi64ELi64ELi4ELb0ELb0EN7cutlass10bfloat16_tE19Flash_kernel_traitsILi256ELi64ELi64ELi4ES3_EELb0ELb0ELb0ELb0ELb1ELb1ELb1ELb1ENS_16Flash_fwd_paramsEEEvRKT8_iiiii:
        /* <DEDUP_REMOVED lines=21> */
.L_x_5476:
[----:B------:R-:W-:Y:S05]  /*0360*/  BSYNC B0 ;  /* 0x0000000000007941 */ /* 0x000fea0003800000 */
.L_x_5475:
        /* <DEDUP_REMOVED lines=17> */
.L_x_5478:
[----:B-1----:R1:W5:Y:S02]  /*0480*/  LD.E R3, [R28.64+0xb8] ;  /* 0x0000b8061c037980 */ /* 0x002364000c101900 */
.L_x_5479:
[----:B------:R-:W-:Y:S05]  /*0490*/  BSYNC B0 ;  /* 0x0000000000007941 */ /* 0x000fea0003800000 */
.L_x_5477:
        /* <DEDUP_REMOVED lines=10> */
.L_x_5481:
[----:B------:R-:W4:Y:S01]  /*0540*/  LD.E.64 R2, [R28.64+0x108] ;  /* 0x000108061c027980 */ /* 0x000f22000c101b00 */
[----:B------:R-:W-:Y:S01]  /*0550*/  BSSY B0, `(.L_x_5483) ;  /* 0x0000006000007945 */ /* 0x000fe20003800000 */
[----:B----4-:R-:W-:-:S04]  /*0560*/  ISETP.NE.U32.AND P0, PT, R2, RZ, PT ;  /* 0x000000ff0200720c */ /* 0x010fc80003f05070 */
[----:B------:R-:W-:Y:S01]  /*0570*/  ISETP.NE.AND.EX P0, PT, R3, RZ, PT, P0 ;  /* 0x000000ff0300720c */ /* 0x000fe20003f05300 */
[----:B------:R-:W-:-:S12]  /*0580*/  IMAD.MOV.U32 R3, RZ, RZ, RZ ;  /* 0x000000ffff037224 */ /* 0x000fd800078e00ff */
[----:B------:R-:W-:Y:S05]  /*0590*/  @!P0 BRA `(.L_x_5484) ;  /* 0x0000001000008947 */ /* 0x000fea0003800000 */
[----:B------:R1:W5:Y:S02]  /*05a0*/  LD.E R3, [R28.64+0xbc] ;  /* 0x0000bc061c037980 */ /* 0x000364000c101900 */
.L_x_5484:
[----:B------:R-:W-:Y:S05]  /*05b0*/  BSYNC B0 ;  /* 0x0000000000007941 */ /* 0x000fea0003800000 */
.L_x_5483:
[----:B-----5:R-:W-:Y:S02]  /*05c0*/  IADD3 R58, R66, R3, RZ ;  /* 0x00000003423a7210 */ /* 0x020fe40007ffe0ff */
.L_x_5482:
[----:B------:R-:W-:Y:S05]  /*05d0*/  BSYNC B1 ;  /* 0x0000000000017941 */ /* 0x000fea0003800000 */
.L_x_5480:
[----:B------:R-:W-:Y:S01]  /*05e0*/  IMAD.SHL.U32 R69, R239, 0x40, RZ ;  /* 0x00000040ef457824 */ /* 0x000fe200078e00ff */
[----:B------:R-:W-:Y:S01]  /*05f0*/  MOV R2, R238 ;  /* 0x000000ee00027202 */ /* 0x000fe20000000f00 */
[----:B------:R-:W-:-:S03]  /*0600*/  IMAD.MOV.U32 R3, RZ, RZ, 0x0 ;  /* 0x00000000ff037424 */ /* 0x000fc600078e00ff */
[----:B------:R-:W-:-:S13]  /*0610*/  ISETP.GT.AND P0, PT, R240, R69, PT ;  /* 0x00000045f000720c */ /* 0x000fda0003f04270 */
[----:B------:R-:W-:Y:S05]  /*0620*/  @!P0 RET.REL.NODEC R2 `(_ZN5flash24flash_fwd_splitkv_kernelI23Flash_fwd_kernel_traitsILi256ELi64ELi64ELi4ELb0ELb0EN7cutlass10bfloat16_tE19Flash_kernel_traitsILi256ELi64ELi64ELi4ES3_EELb0ELb0ELb0ELb0ELb1ELb1ELb1ELb1EEEvNS_16Flash_fwd_paramsE) ;  /* 0xfffff9d002008950 */ /* 0x000fea0003c3ffff */
        /* <DEDUP_REMOVED lines=20> */
[----:B------:R-:W-:-:S03]  /*0770*/  ISETP.GE.AND P0, PT, R5, RZ, PT ;  /* 0x000000ff0500720c */ /* 0x000fc60003f06270 */
[----:B------:R-:W-:Y:S01]  /*0780*/  IMAD R7, R3, R0, R2 ;  /* 0x0000000003077224 */ /* 0x000fe200078e0202 */
[----:B------:R-:W-:-:S04]  /*0790*/  IADD3 R0, R58, 0x3f, RZ ;  /* 0x0000003f3a007810 */ /* 0x000fc80007ffe0ff */
[----:B------:R-:W-:-:S13]  /*07a0*/  ISETP.GT.U32.AND P1, PT, R4, R7, PT ;  /* 0x000000070400720c */ /* 0x000fda0003f24070 */
[----:B------:R-:W-:Y:S01]  /*07b0*/  @!P1 IMAD.IADD R7, R7, 0x1, -R4 ;  /* 0x0000000107079824 */ /* 0x000fe200078e0a04 */
[----:B------:R-:W-:Y:S02]  /*07c0*/  @!P1 IADD3 R3, R3, 0x1, RZ ;  /* 0x0000000103039810 */ /* 0x000fe40007ffe0ff */
[----:B------:R-:W-:Y:S02]  /*07d0*/  ISETP.NE.AND P1, PT, RZ, c[0x0][0x10], PT ;  /* 0x00000400ff007a0c */ /* 0x000fe40003f25270 */
[----:B------:R-:W-:-:S13]  /*07e0*/  ISETP.GE.U32.AND P2, PT, R7, R4, PT ;  /* 0x000000040700720c */ /* 0x000fda0003f46070 */
        /* <DEDUP_REMOVED lines=110> */
[----:B------:R-:W-:Y:S05]  /*0ed0*/  @P6 RET.REL.NODEC R238 `(_ZN5flash24flash_fwd_splitkv_kernelI23Flash_fwd_kernel_traitsILi256ELi64ELi64ELi4ELb0ELb0EN7cutlass10bfloat16_tE19Flash_kernel_traitsILi256ELi64ELi64ELi4ES3_EELb0ELb0ELb0ELb0ELb1ELb1ELb1ELb1EEEvNS_16Flash_fwd_paramsE) ;  /* 0xfffff120ee006950 */ /* 0x000fea0003c3ffff */
[----:B--2---:R-:W-:Y:S02]  /*0ee0*/  MOV R3, 0xff800000 ;  /* 0xff80000000037802 */ /* 0x004fe40000000f00 */
[----:B------:R-:W-:-:S03]  /*0ef0*/  MOV R239, 0x0 ;  /* 0x0000000000ef7802 */ /* 0x000fc60000000f00 */
[----:B------:R2:W-:Y:S01]  /*0f00*/  ST.E [R6.64+0xe0], R3 ;  /* 0x0000e00306007985 */ /* 0x0005e2000c101906 */
[----:B------:R-:W-:Y:S05]  /*0f10*/  RET.REL.NODEC R238 `(_ZN5flash24flash_fwd_splitkv_kernelI23Flash_fwd_kernel_traitsILi256ELi64ELi64ELi4ELb0ELb0EN7cutlass10bfloat16_tE19Flash_kernel_traitsILi256ELi64ELi64ELi4ES3_EELb0ELb0ELb0ELb0ELb1ELb1ELb1ELb1EEEvNS_16Flash_fwd_paramsE) ;  /* 0xfffff0e0ee007950 */ /* 0x000fea0003c3ffff */
.L_x_5485:
        /* <DEDUP_REMOVED lines=105> */
.L_x_5487:
        /* <DEDUP_REMOVED lines=80> */
.L_x_5488:
[----:B-1----:R-:W-:Y:S05]  /*1ab0*/  BSYNC B0 ;  /* 0x0000000000007941 */ /* 0x002fea0003800000 */
.L_x_5486:
        /* <DEDUP_REMOVED lines=66> */
[C---:B----4-:R-:W-:Y:S02]  /*1ee0*/  LEA R246, P0, R18.reuse, R14, 0x1 ;  /* 0x0000000e12f67211 */ /* 0x050fe400078008ff */
        /* <DEDUP_REMOVED lines=179> */
.L_x_5545:
        /* <DEDUP_REMOVED lines=250> */
.L_x_5494:
[----:B------:R-:W-:Y:S05]  /*39c0*/  BSYNC B0 ;  /* 0x0000000000007941 */ /* 0x000fea0003800000 */
.L_x_5493:
        /* <DEDUP_REMOVED lines=192> */
.L_x_5496:
[----:B------:R-:W-:Y:S05]  /*45d0*/  BSYNC B0 ;  /* 0x0000000000007941 */ /* 0x000fea0003800000 */
.L_x_5495:
        /* <DEDUP_REMOVED lines=195> */
.L_x_5498:
[----:B------:R-:W-:Y:S05]  /*5210*/  BSYNC B0 ;  /* 0x0000000000007941 */ /* 0x000fea0003800000 */
.L_x_5497:
        /* <DEDUP_REMOVED lines=197> */
.L_x_5500:
[----:B------:R-:W-:Y:S05]  /*5e70*/  BSYNC B0 ;  /* 0x0000000000007941 */ /* 0x000fea0003800000 */
.L_x_5499:
[----:B------:R-:W2:Y:S02]  /*5e80*/  LD.E R3, [R28.64+0xd0] ;  /* 0x0000d0061c037980 */ /* 0x000ea4000c101900 */
[----:B--2---:R-:W-:Y:S05]  /*5e90*/  IMAD.U32 R3, R3, -0x20, RZ ;  /* 0xffffffe003037824 */ /* 0x004fea00078e00ff */
[C---:B------:R-:W-:Y:S02]  /*5ea0*/  LEA R26, P1, R3.reuse, R26, 0x1 ;  /* 0x0000001a031a7211 */ /* 0x040fe400078208ff */
[C---:B------:R-:W-:Y:S02]  /*5eb0*/  LEA R52, P0, R3.reuse, R52, 0x1 ;  /* 0x0000003403347211 */ /* 0x040fe400078008ff */
[C---:B------:R-:W-:Y:S02]  /*5ec0*/  LEA.HI.X.SX32 R27, R3.reuse, R27, 0x1, P1 ;  /* 0x0000001b031b7211 */ /* 0x040fe400008f0eff */
[----:B------:R-:W-:Y:S01]  /*5ed0*/  LEA.HI.X.SX32 R53, R3, R53, 0x1, P0 ;  /* 0x0000003503357211 */ /* 0x000fe200000f0eff */
[----:B------:R-:W-:-:S05]  /*5ee0*/  BRA `(.L_x_5501) ;  /* 0x00005e6000007947 */ /* 0x000fca0003800000 */
.L_x_5492:
        /* <DEDUP_REMOVED lines=85> */
.L_x_5505:
[----:B------:R-:W-:Y:S05]  /*6440*/  BSYNC B0 ;  /* 0x0000000000007941 */ /* 0x000fea0003800000 */
.L_x_5504:
        /* <DEDUP_REMOVED lines=84> */
.L_x_5507:
[----:B------:R-:W-:Y:S05]  /*6990*/  BSYNC B0 ;  /* 0x0000000000007941 */ /* 0x000fea0003800000 */
.L_x_5506:
        /* <DEDUP_REMOVED lines=83> */
.L_x_5509:
[----:B------:R-:W-:Y:S05]  /*6ed0*/  BSYNC B0 ;  /* 0x0000000000007941 */ /* 0x000fea0003800000 */
.L_x_5508:
        /* <DEDUP_REMOVED lines=84> */
.L_x_5511:
[----:B------:R-:W-:Y:S05]  /*7420*/  BSYNC B0 ;  /* 0x0000000000007941 */ /* 0x000fea0003800000 */
.L_x_5510:
[----:B-----5:R3:W-:Y:S02]  /*7430*/  ST.E.128 [R154.64+0x180], R8 ;  /* 0x000180089a007985 */ /* 0x0207e4000c101d06 */
.L_x_5503:
[----:B------:R-:W-:Y:S05]  /*7440*/  BSYNC B1 ;  /* 0x0000000000017941 */ /* 0x000fea0003800000 */
.L_x_5502:
        /* <DEDUP_REMOVED lines=90> */
.L_x_5515:
[----:B------:R-:W-:Y:S05]  /*79f0*/  BSYNC B0 ;  /* 0x0000000000007941 */ /* 0x000fea0003800000 */
.L_x_5514:
        /* <DEDUP_REMOVED lines=92> */
.L_x_5517:
[----:B------:R-:W-:Y:S05]  /*7fc0*/  BSYNC B0 ;  /* 0x0000000000007941 */ /* 0x000fea0003800000 */
.L_x_5516:
        /* <DEDUP_REMOVED lines=89> */
.L_x_5519:
[----:B------:R-:W-:Y:S05]  /*8560*/  BSYNC B0 ;  /* 0x0000000000007941 */ /* 0x000fea0003800000 */
.L_x_5518:
        /* <DEDUP_REMOVED lines=90> */
.L_x_5521:
[----:B------:R-:W-:Y:S05]  /*8b10*/  BSYNC B0 ;  /* 0x0000000000007941 */ /* 0x000fea0003800000 */
.L_x_5520:
[----:B-----5:R3:W-:Y:S02]  /*8b20*/  ST.E.128 [R42.64+0x180], R8 ;  /* 0x000180082a007985 */ /* 0x0207e4000c101d06 */
.L_x_5513:
[----:B------:R-:W-:Y:S05]  /*8b30*/  BSYNC B1 ;  /* 0x0000000000017941 */ /* 0x000fea0003800000 */
.L_x_5512:
        /* <DEDUP_REMOVED lines=93> */
.L_x_5525:
[----:B------:R-:W-:Y:S05]  /*9110*/  BSYNC B0 ;  /* 0x0000000000007941 */ /* 0x000fea0003800000 */
.L_x_5524:
        /* <DEDUP_REMOVED lines=92> */
.L_x_5527:
[----:B------:R-:W-:Y:S05]  /*96e0*/  BSYNC B0 ;  /* 0x0000000000007941 */ /* 0x000fea0003800000 */
.L_x_5526:
        /* <DEDUP_REMOVED lines=89> */
.L_x_5529:
[----:B------:R-:W-:Y:S05]  /*9c80*/  BSYNC B0 ;  /* 0x0000000000007941 */ /* 0x000fea0003800000 */
.L_x_5528:
        /* <DEDUP_REMOVED lines=90> */
.L_x_5531:
[----:B------:R-:W-:Y:S05]  /*a230*/  BSYNC B0 ;  /* 0x0000000000007941 */ /* 0x000fea0003800000 */
.L_x_5530:
[----:B-----5:R4:W-:Y:S02]  /*a240*/  ST.E.128 [R42.64+0x180], R8 ;  /* 0x000180082a007985 */ /* 0x0209e4000c101d06 */
.L_x_5523:
[----:B------:R-:W-:Y:S05]  /*a250*/  BSYNC B1 ;  /* 0x0000000000017941 */ /* 0x000fea0003800000 */
.L_x_5522:
        /* <DEDUP_REMOVED lines=94> */
.L_x_5535:
[----:B------:R-:W-:Y:S05]  /*a840*/  BSYNC B0 ;  /* 0x0000000000007941 */ /* 0x000fea0003800000 */
.L_x_5534:
        /* <DEDUP_REMOVED lines=93> */
.L_x_5537:
[----:B------:R-:W-:Y:S05]  /*ae20*/  BSYNC B0 ;  /* 0x0000000000007941 */ /* 0x000fea0003800000 */
.L_x_5536:
        /* <DEDUP_REMOVED lines=89> */
.L_x_5539:
[----:B------:R-:W-:Y:S05]  /*b3c0*/  BSYNC B0 ;  /* 0x0000000000007941 */ /* 0x000fea0003800000 */
.L_x_5538:
        /* <DEDUP_REMOVED lines=90> */
.L_x_5541:
[----:B------:R-:W-:Y:S05]  /*b970*/  BSYNC B0 ;  /* 0x0000000000007941 */ /* 0x000fea0003800000 */
.L_x_5540:
[----:B-----5:R4:W-:Y:S02]  /*b980*/  ST.E.128 [R54.64+0x180], R8 ;  /* 0x0001800836007985 */ /* 0x0209e4000c101d06 */
.L_x_5533:
[----:B------:R-:W-:Y:S05]  /*b990*/  BSYNC B1 ;  /* 0x0000000000017941 */ /* 0x000fea0003800000 */
.L_x_5532:
[----:B------:R-:W5:Y:S02]  /*b9a0*/  LD.E R3, [R28.64+0xd0] ;  /* 0x0000d0061c037980 */ /* 0x000f64000c101900 */
[----:B-----5:R-:W-:Y:S05]  /*b9b0*/  IMAD.U32 R3, R3, -0x20, RZ ;  /* 0xffffffe003037824 */ /* 0x020fea00078e00ff */
[C---:B------:R-:W-:Y:S02]  /*b9c0*/  LEA R108, P1, R3.reuse, R108, 0x1 ;  /* 0x0000006c036c7211 */ /* 0x040fe400078208ff */
[C---:B------:R-:W-:Y:S02]  /*b9d0*/  LEA R106, P0, R3.reuse, R106, 0x1 ;  /* 0x0000006a036a7211 */ /* 0x040fe400078008ff */
[C---:B------:R-:W-:Y:S02]  /*b9e0*/  LEA.HI.X.SX32 R109, R3.reuse, R109, 0x1, P1 ;  /* 0x0000006d036d7211 */ /* 0x040fe400008f0eff */
[----:B------:R-:W-:Y:S01]  /*b9f0*/  LEA.HI.X.SX32 R107, R3, R107, 0x1, P0 ;  /* 0x0000006b036b7211 */ /* 0x000fe200000f0eff */
[----:B------:R-:W-:-:S05]  /*ba00*/  BRA `(.L_x_5501) ;  /* 0x0000034000007947 */ /* 0x000fca0003800000 */
.L_x_5491:
        /* <DEDUP_REMOVED lines=52> */
.L_x_5501:
[----:B------:R-:W-:Y:S05]  /*bd50*/  BSYNC B2 ;  /* 0x0000000000027941 */ /* 0x000fea0003800000 */
.L_x_5490:
        /* <DEDUP_REMOVED lines=88> */
.L_x_5543:
        /* <DEDUP_REMOVED lines=8> */
.L_x_5544:
[----:B------:R-:W-:Y:S05]  /*c360*/  BSYNC B0 ;  /* 0x0000000000007941 */ /* 0x000fea0003800000 */
.L_x_5542:
[----:B------:R-:W-:Y:S04]  /*c370*/  IADD3 R17, R17, -0x1, RZ ;  /* 0xffffffff11117810 */ /* 0x000fe80007ffe0ff */
[----:B------:R-:W-:Y:S11]  /*c380*/  ISETP.GT.AND P0, PT, R17, R74, PT ;  /* 0x0000004a1100720c */ /* 0x000ff60003f04270 */
[----:B------:R-:W-:Y:S02]  /*c390*/  @!UPT UIADD3 URZ, URZ, URZ, URZ ;  /* 0x0000003f3f3ff290 */ /* 0x000fe4000fffe03f */
[----:B------:R-:W-:-:S05]  /*c3a0*/  @P0 BRA `(.L_x_5545) ;  /* 0xffff667000000947 */ /* 0x000fca000383ffff */
.L_x_5489:
        /* <DEDUP_REMOVED lines=102> */
.L_x_5552:
[----:B------:R-:W-:Y:S05]  /*ca10*/  BSYNC B0 ;  /* 0x0000000000007941 */ /* 0x000fea0003800000 */
.L_x_5551:
        /* <DEDUP_REMOVED lines=44> */
.L_x_5554:
[----:B------:R-:W-:Y:S05]  /*cce0*/  BSYNC B0 ;  /* 0x0000000000007941 */ /* 0x000fea0003800000 */
.L_x_5553:
        /* <DEDUP_REMOVED lines=46> */
.L_x_5556:
[----:B------:R-:W-:Y:S05]  /*cfd0*/  BSYNC B0 ;  /* 0x0000000000007941 */ /* 0x000fea0003800000 */
.L_x_5555:
        /* <DEDUP_REMOVED lines=44> */
.L_x_5558:
[----:B------:R-:W-:Y:S05]  /*d2a0*/  BSYNC B0 ;  /* 0x0000000000007941 */ /* 0x000fea0003800000 */
.L_x_5557:
[----:B-----5:R3:W-:Y:S02]  /*d2b0*/  STS.128 [R249+0x6000], R16 ;  /* 0x00600010f9007388 */ /* 0x0207e40000000c00 */
.L_x_5550:
[----:B------:R-:W-:Y:S05]  /*d2c0*/  BSYNC B1 ;  /* 0x0000000000017941 */ /* 0x000fea0003800000 */
.L_x_5549:
        /* <DEDUP_REMOVED lines=49> */
.L_x_5562:
[----:B------:R-:W-:Y:S05]  /*d5e0*/  BSYNC B0 ;  /* 0x0000000000007941 */ /* 0x000fea0003800000 */
.L_x_5561:
        /* <DEDUP_REMOVED lines=44> */
.L_x_5564:
[----:B------:R-:W-:Y:S05]  /*d8b0*/  BSYNC B0 ;  /* 0x0000000000007941 */ /* 0x000fea0003800000 */
.L_x_5563:
        /* <DEDUP_REMOVED lines=46> */
.L_x_5566:
[----:B------:R-:W-:Y:S05]  /*dba0*/  BSYNC B0 ;  /* 0x0000000000007941 */ /* 0x000fea0003800000 */
.L_x_5565:
        /* <DEDUP_REMOVED lines=44> */
.L_x_5568:
[----:B------:R-:W-:Y:S05]  /*de70*/  BSYNC B0 ;  /* 0x0000000000007941 */ /* 0x000fea0003800000 */
.L_x_5567:
[----:B-----5:R1:W-:Y:S02]  /*de80*/  STS.128 [R249+0x6800], R44 ;  /* 0x0068002cf9007388 */ /* 0x0203e40000000c00 */
.L_x_5560:
[----:B------:R-:W-:Y:S05]  /*de90*/  BSYNC B1 ;  /* 0x0000000000017941 */ /* 0x000fea0003800000 */
.L_x_5559:
        /* <DEDUP_REMOVED lines=48> */
.L_x_5572:
[----:B------:R-:W-:Y:S05]  /*e1a0*/  BSYNC B0 ;  /* 0x0000000000007941 */ /* 0x000fea0003800000 */
.L_x_5571:
        /* <DEDUP_REMOVED lines=44> */
.L_x_5574:
[----:B------:R-:W-:Y:S05]  /*e470*/  BSYNC B0 ;  /* 0x0000000000007941 */ /* 0x000fea0003800000 */
.L_x_5573:
        /* <DEDUP_REMOVED lines=45> */
.L_x_5576:
[----:B------:R-:W-:Y:S05]  /*e750*/  BSYNC B0 ;  /* 0x0000000000007941 */ /* 0x000fea0003800000 */
.L_x_5575:
        /* <DEDUP_REMOVED lines=44> */
.L_x_5578:
[----:B------:R-:W-:Y:S05]  /*ea20*/  BSYNC B0 ;  /* 0x0000000000007941 */ /* 0x000fea0003800000 */
.L_x_5577:
[----:B-----5:R3:W-:Y:S02]  /*ea30*/  STS.128 [R249+0x7000], R16 ;  /* 0x00700010f9007388 */ /* 0x0207e40000000c00 */
.L_x_5570:
[----:B------:R-:W-:Y:S05]  /*ea40*/  BSYNC B1 ;  /* 0x0000000000017941 */ /* 0x000fea0003800000 */
.L_x_5569:
        /* <DEDUP_REMOVED lines=46> */
.L_x_5581:
[----:B------:R-:W-:Y:S05]  /*ed30*/  BSYNC B0 ;  /* 0x0000000000007941 */ /* 0x000fea0003800000 */
.L_x_5580:
        /* <DEDUP_REMOVED lines=45> */
.L_x_5583:
[----:B------:R-:W-:Y:S05]  /*f010*/  BSYNC B0 ;  /* 0x0000000000007941 */ /* 0x000fea0003800000 */
.L_x_5582:
        /* <DEDUP_REMOVED lines=44> */
.L_x_5585:
[----:B------:R-:W-:Y:S05]  /*f2e0*/  BSYNC B0 ;  /* 0x0000000000007941 */ /* 0x000fea0003800000 */
.L_x_5584:
        /* <DEDUP_REMOVED lines=44> */
.L_x_5587:
[----:B------:R-:W-:Y:S05]  /*f5b0*/  BSYNC B0 ;  /* 0x0000000000007941 */ /* 0x000fea0003800000 */
.L_x_5586:
[----:B-----5:R2:W-:Y:S01]  /*f5c0*/  STS.128 [R249+0x7800], R40 ;  /* 0x00780028f9007388 */ /* 0x0205e20000000c00 */
[----:B------:R-:W-:Y:S05]  /*f5d0*/  BRA `(.L_x_5579) ;  /* 0x000059d000007947 */ /* 0x000fea0003800000 */
.L_x_5548:
        /* <DEDUP_REMOVED lines=85> */
.L_x_5591:
[----:B------:R-:W-:Y:S05]  /*fb30*/  BSYNC B0 ;  /* 0x0000000000007941 */ /* 0x000fea0003800000 */
.L_x_5590:
        /* <DEDUP_REMOVED lines=85> */
.L_x_5593:
[----:B------:R-:W-:Y:S05]  /*10090*/  BSYNC B0 ;  /* 0x0000000000007941 */ /* 0x000fea0003800000 */
.L_x_5592:
        /* <DEDUP_REMOVED lines=85> */
.L_x_5595:
[----:B------:R-:W-:Y:S05]  /*105f0*/  BSYNC B0 ;  /* 0x0000000000007941 */ /* 0x000fea0003800000 */
.L_x_5594:
        /* <DEDUP_REMOVED lines=85> */
.L_x_5597:
[----:B------:R-:W-:Y:S05]  /*10b50*/  BSYNC B0 ;  /* 0x0000000000007941 */ /* 0x000fea0003800000 */
.L_x_5596:
[----:B-----5:R3:W-:Y:S02]  /*10b60*/  STS.128 [R249+0x6000], R16 ;  /* 0x00600010f9007388 */ /* 0x0207e40000000c00 */
.L_x_5589:
[----:B------:R-:W-:Y:S05]  /*10b70*/  BSYNC B1 ;  /* 0x0000000000017941 */ /* 0x000fea0003800000 */
.L_x_5588:
        /* <DEDUP_REMOVED lines=88> */
.L_x_5601:
[----:B------:R-:W-:Y:S05]  /*11100*/  BSYNC B0 ;  /* 0x0000000000007941 */ /* 0x000fea0003800000 */
.L_x_5600:
        /* <DEDUP_REMOVED lines=85> */
.L_x_5603:
[----:B------:R-:W-:Y:S05]  /*11660*/  BSYNC B0 ;  /* 0x0000000000007941 */ /* 0x000fea0003800000 */
.L_x_5602:
        /* <DEDUP_REMOVED lines=85> */
.L_x_5605:
[----:B------:R-:W-:Y:S05]  /*11bc0*/  BSYNC B0 ;  /* 0x0000000000007941 */ /* 0x000fea0003800000 */
.L_x_5604:
        /* <DEDUP_REMOVED lines=85> */
.L_x_5607:
[----:B------:R-:W-:Y:S05]  /*12120*/  BSYNC B0 ;  /* 0x0000000000007941 */ /* 0x000fea0003800000 */
.L_x_5606:
[----:B-----5:R3:W-:Y:S02]  /*12130*/  STS.128 [R249+0x6800], R16 ;  /* 0x00680010f9007388 */ /* 0x0207e40000000c00 */
.L_x_5599:
[----:B------:R-:W-:Y:S05]  /*12140*/  BSYNC B1 ;  /* 0x0000000000017941 */ /* 0x000fea0003800000 */
.L_x_5598:
        /* <DEDUP_REMOVED lines=88> */
.L_x_5611:
[----:B------:R-:W-:Y:S05]  /*126d0*/  BSYNC B0 ;  /* 0x0000000000007941 */ /* 0x000fea0003800000 */
.L_x_5610:
        /* <DEDUP_REMOVED lines=85> */
.L_x_5613:
[----:B------:R-:W-:Y:S05]  /*12c30*/  BSYNC B0 ;  /* 0x0000000000007941 */ /* 0x000fea0003800000 */
.L_x_5612:
        /* <DEDUP_REMOVED lines=85> */
.L_x_5615:
[----:B------:R-:W-:Y:S05]  /*13190*/  BSYNC B0 ;  /* 0x0000000000007941 */ /* 0x000fea0003800000 */
.L_x_5614:
        /* <DEDUP_REMOVED lines=85> */
.L_x_5617:
[----:B------:R-:W-:Y:S05]  /*136f0*/  BSYNC B0 ;  /* 0x0000000000007941 */ /* 0x000fea0003800000 */
.L_x_5616:
[----:B-----5:R3:W-:Y:S02]  /*13700*/  STS.128 [R249+0x7000], R16 ;  /* 0x00700010f9007388 */ /* 0x0207e40000000c00 */
.L_x_5609:
[----:B------:R-:W-:Y:S05]  /*13710*/  BSYNC B1 ;  /* 0x0000000000017941 */ /* 0x000fea0003800000 */
.L_x_5608:
        /* <DEDUP_REMOVED lines=87> */
.L_x_5619:
[----:B------:R-:W-:Y:S05]  /*13c90*/  BSYNC B0 ;  /* 0x0000000000007941 */ /* 0x000fea0003800000 */
.L_x_5618:
        /* <DEDUP_REMOVED lines=85> */
.L_x_5621:
[----:B------:R-:W-:Y:S05]  /*141f0*/  BSYNC B0 ;  /* 0x0000000000007941 */ /* 0x000fea0003800000 */
.L_x_5620:
        /* <DEDUP_REMOVED lines=85> */
.L_x_5623:
[----:B------:R-:W-:Y:S05]  /*14750*/  BSYNC B0 ;  /* 0x0000000000007941 */ /* 0x000fea0003800000 */
.L_x_5622:
        /* <DEDUP_REMOVED lines=86> */
.L_x_5625:
[----:B------:R-:W-:Y:S05]  /*14cc0*/  BSYNC B0 ;  /* 0x0000000000007941 */ /* 0x000fea0003800000 */
.L_x_5624:
[----:B-----5:R4:W-:Y:S01]  /*14cd0*/  STS.128 [R249+0x7800], R4 ;  /* 0x00780004f9007388 */ /* 0x0209e20000000c00 */
[----:B------:R-:W-:Y:S05]  /*14ce0*/  BRA `(.L_x_5579) ;  /* 0x000002c000007947 */ /* 0x000fea0003800000 */
.L_x_5547:
        /* <DEDUP_REMOVED lines=44> */
.L_x_5579:
[----:B------:R-:W-:Y:S05]  /*14fb0*/  BSYNC B2 ;  /* 0x0000000000027941 */ /* 0x000fea0003800000 */
.L_x_5546:
[----:B-1--4-:R-:W-:Y:S01]  /*14fc0*/  IADD3 R4, R170, -0x1, RZ ;  /* 0xffffffffaa047810 */ /* 0x012fe20007ffe0ff */
[----:B------:R-:W-:Y:S01]  /*14fd0*/  IMAD.SHL.U32 R9, R57, 0x40, RZ ;  /* 0x0000004039097824 */ /* 0x000fe200078e00ff */
[----:B------:R-:W-:Y:S01]  /*14fe0*/  LEA.HI R6, R59, R59, RZ, 0x1 ;  /* 0x0000003b3b067211 */ /* 0x000fe200078f08ff */
[----:B------:R-:W-:-:S02]  /*14ff0*/  IMAD.SHL.U32 R8, R144, 0x8, RZ ;  /* 0x0000000890087824 */ /* 0x000fc400078e00ff */
[----:B------:R-:W-:Y:S01]  /*15000*/  IMAD.SHL.U32 R3, R4, 0x40, RZ ;  /* 0x0000004004037824 */ /* 0x000fe200078e00ff */
[----:B------:R-:W-:Y:S02]  /*15010*/  LOP3.LUT R6, R6, 0xfffffffe, RZ, 0xc0, !PT ;  /* 0xfffffffe06067812 */ /* 0x000fe400078ec0ff */
[----:B------:R-:W-:Y:S01]  /*15020*/  LOP3.LUT R9, R9, 0x1c0, RZ, 0xc0, !PT ;  /* 0x000001c009097812 */ /* 0x000fe200078ec0ff */
[----:B------:R-:W-:Y:S02]  /*15030*/  IMAD.IADD R5, R58, 0x1, -R3 ;  /* 0x000000013a057824 */ /* 0x000fe400078e0a03 */
[----:B------:R-:W-:Y:S01]  /*15040*/  IMAD.IADD R59, R59, 0x1, -R6 ;  /* 0x000000013b3b7824 */ /* 0x000fe200078e0a06 */
[----:B------:R-:W-:Y:S02]  /*15050*/  LOP3.LUT R8, R9, 0x8, R8, 0xf8, !PT ;  /* 0x0000000809087812 */ /* 0x000fe400078ef808 */
[-C--:B------:R-:W-:Y:S02]  /*15060*/  ISETP.GE.AND P1, PT, R26, R5.reuse, PT ;  /* 0x000000051a00720c */ /* 0x080fe40003f26270 */
[----:B------:R-:W-:-:S02]  /*15070*/  ISETP.GE.AND P4, PT, R144, R5, PT ;  /* 0x000000059000720c */ /* 0x000fc40003f86270 */
[CC--:B------:R-:W-:Y:S02]  /*15080*/  ISETP.GE.AND P0, PT, R2.reuse, R5.reuse, PT ;  /* 0x000000050200720c */ /* 0x0c0fe40003f06270 */
[----:B------:R-:W-:Y:S02]  /*15090*/  ISETP.GE.AND P2, PT, R2, R5, PT ;  /* 0x000000050200720c */ /* 0x000fe40003f46270 */
[----:B------:R-:W-:Y:S02]  /*150a0*/  SHF.R.S32.HI R2, RZ, 0x1f, R67 ;  /* 0x0000001fff027819 */ /* 0x000fe40000011443 */
[----:B------:R-:W-:Y:S02]  /*150b0*/  SHF.R.U32.HI R9, RZ, 0x3, R9 ;  /* 0x00000003ff097819 */ /* 0x000fe40000011609 */
[----:B------:R-:W-:Y:S02]  /*150c0*/  LEA.HI R2, R2, R67, RZ, 0x3 ;  /* 0x0000004302027211 */ /* 0x000fe400078f18ff */
[C---:B--2---:R-:W-:Y:S01]  /*150d0*/  @!P1 LEA R12, P5, R63.reuse, R236, 0x1 ;  /* 0x000000ec3f0c9211 */ /* 0x044fe200078a08ff */
[----:B------:R-:W-:Y:S01]  /*150e0*/  @!PT LDS RZ, [RZ] ;  /* 0x00000000fffff984 */ /* 0x000fe20000000800 */
[----:B------:R-:W-:Y:S01]  /*150f0*/  @!PT LDS RZ, [RZ] ;  /* 0x00000000fffff984 */ /* 0x000fe20000000800 */
[----:B------:R-:W-:Y:S01]  /*15100*/  @!PT LDS RZ, [RZ] ;  /* 0x00000000fffff984 */ /* 0x000fe20000000800 */
[----:B------:R1:W-:Y:S01]  /*15110*/  @!P4 LDGSTS.E.BYPASS.LTC128B.128 [R249+0x8000], [R236.64] ;  /* 0x08000000ecf9cfae */ /* 0x0003e2000b901d46 */
[C---:B------:R-:W-:Y:S01]  /*15120*/  LOP3.LUT R6, R2.reuse, 0xfffffff8, RZ, 0xc0, !PT ;  /* 0xfffffff802067812 */ /* 0x040fe200078ec0ff */
[----:B------:R-:W-:Y:S01]  /*15130*/  IMAD.SHL.U32 R31, R2, 0x40, RZ ;  /* 0x00000040021f7824 */ /* 0x000fe200078e00ff */
[----:B------:R-:W-:Y:S01]  /*15140*/  @!P1 LEA.HI.X R13, R63, R237, R64, 0x1, P5 ;  /* 0x000000ed3f0d9211 */ /* 0x000fe200028f0c40 */
[----:B------:R1:W-:Y:S01]  /*15150*/  @!P4 LDGSTS.E.BYPASS.LTC128B.128 [R249+0xa000], [R236.64+0x80] ;  /* 0x0a000080ecf9cfae */ /* 0x0003e2000b901d46 */
[-C--:B------:R-:W-:Y:S01]  /*15160*/  ISETP.GE.AND P5, PT, R0, R5.reuse, PT ;  /* 0x000000050000720c */ /* 0x080fe20003fa6270 */
[----:B------:R-:W-:Y:S01]  /*15170*/  IMAD.IADD R67, R67, 0x1, -R6 ;  /* 0x0000000143437824 */ /* 0x000fe200078e0a06 */
[----:B------:R-:W-:Y:S01]  /*15180*/  ISETP.GE.AND P3, PT, R26, R5, PT ;  /* 0x000000051a00720c */ /* 0x000fe20003f66270 */
[----:B------:R1:W-:Y:S01]  /*15190*/  @!P4 LDGSTS.E.BYPASS.LTC128B.128 [R249+0xc000], [R236.64+0x100] ;  /* 0x0c000100ecf9cfae */ /* 0x0003e2000b901d46 */
[----:B------:R-:W-:-:S02]  /*151a0*/  LOP3.LUT R8, R8, R9, RZ, 0x3c, !PT ;  /* 0x0000000908087212 */ /* 0x000fc400078e3cff */
[----:B------:R-:W-:Y:S01]  /*151b0*/  LOP3.LUT R31, R31, 0xfffffe00, RZ, 0xc0, !PT ;  /* 0xfffffe001f1f7812 */ /* 0x000fe200078ec0ff */
[----:B------:R1:W-:Y:S01]  /*151c0*/  @!P4 LDGSTS.E.BYPASS.LTC128B.128 [R249+0xe000], [R236.64+0x180] ;  /* 0x0e000180ecf9cfae */ /* 0x0003e2000b901d46 */
[----:B------:R-:W-:Y:S01]  /*151d0*/  ISETP.GE.AND P4, PT, R144, R5, PT ;  /* 0x000000059000720c */ /* 0x000fe20003f86270 */
[----:B------:R-:W-:Y:S02]  /*151e0*/  IMAD R229, R59, 0x200, R8 ;  /* 0x000002003be57824 */ /* 0x000fe400078e0208 */
[----:B------:R2:W-:Y:S01]  /*151f0*/  @!P1 LDGSTS.E.BYPASS.LTC128B.128 [R249+0x8800], [R12.64] ;  /* 0x088000000cf99fae */ /* 0x0005e2000b901d46 */
[----:B------:R-:W-:Y:S02]  /*15200*/  IMAD.SHL.U32 R8, R67, 0x40, RZ ;  /* 0x0000004043087824 */ /* 0x000fe400078e00ff */
[----:B------:R-:W-:Y:S01]  /*15210*/  @!P5 IMAD R7, R167, 0x60, RZ ;  /* 0x00000060a707d824 */ /* 0x000fe200078e02ff */
[----:B------:R2:W-:Y:S01]  /*15220*/  @!P1 LDGSTS.E.BYPASS.LTC128B.128 [R249+0xa800], [R12.64+0x80] ;  /* 0x0a8000800cf99fae */ /* 0x0005e2000b901d46 */
[----:B------:R-:W-:Y:S01]  /*15230*/  @!P5 IMAD.WIDE.U32 R10, R166, 0x60, R236 ;  /* 0x00000060a60ad825 */ /* 0x000fe200078e00ec */
[----:B------:R-:W-:-:S02]  /*15240*/  LOP3.LUT R8, R8, 0x1c0, RZ, 0xc0, !PT ;  /* 0x000001c008087812 */ /* 0x000fc400078ec0ff */
[----:B------:R2:W-:Y:S01]  /*15250*/  @!P1 LDGSTS.E.BYPASS.LTC128B.128 [R249+0xc800], [R12.64+0x100] ;  /* 0x0c8001000cf99fae */ /* 0x0005e2000b901d46 */
[----:B------:R-:W-:Y:S02]  /*15260*/  @!P5 IMAD.IADD R15, R7, 0x1, R11 ;  /* 0x00000001070fd824 */ /* 0x000fe400078e020b */
[----:B------:R-:W-:Y:S01]  /*15270*/  @!P5 IMAD.MOV.U32 R14, RZ, RZ, R10 ;  /* 0x000000ffff0ed224 */ /* 0x000fe200078e000a */
[----:B------:R2:W-:Y:S01]  /*15280*/  @!P1 LDGSTS.E.BYPASS.LTC128B.128 [R249+0xe800], [R12.64+0x180] ;  /* 0x0e8001800cf99fae */ /* 0x0005e2000b901d46 */
[----:B------:R-:W-:Y:S02]  /*15290*/  IMAD.SHL.U32 R59, R59, 0x8, RZ ;  /* 0x000000083b3b7824 */ /* 0x000fe400078e00ff */
[----:B------:R-:W-:-:S03]  /*152a0*/  IMAD.SHL.U32 R229, R229, 0x2, RZ ;  /* 0x00000002e5e57824 */ /* 0x000fc600078e00ff */
[----:B------:R-:W-:Y:S02]  /*152b0*/  LOP3.LUT R2, R8, 0x8, R59, 0xf8, !PT ;  /* 0x0000000808027812 */ /* 0x000fe400078ef83b */
[----:B------:R-:W-:Y:S02]  /*152c0*/  IADD3 R227, R229, 0x8020, RZ ;  /* 0x00008020e5e37810 */ /* 0x000fe40007ffe0ff */
[----:B--2---:R-:W-:-:S04]  /*152d0*/  @!P0 LEA R12, P1, R166, R236, 0x6 ;  /* 0x000000eca60c8211 */ /* 0x004fc800078230ff */
[----:B------:R-:W-:Y:S02]  /*152e0*/  @!P0 LEA.HI.X R13, R166, R237, R167, 0x6, P1 ;  /* 0x000000eda60d8211 */ /* 0x000fe400008f34a7 */
[----:B------:R-:W-:Y:S02]  /*152f0*/  ISETP.GE.AND P1, PT, R0, R5, PT ;  /* 0x000000050000720c */ /* 0x000fe40003f26270 */
[----:B------:R-:W-:Y:S01]  /*15300*/  SHF.R.S32.HI R5, RZ, 0x1f, R56 ;  /* 0x0000001fff057819 */ /* 0x000fe20000011438 */
[----:B------:R2:W-:Y:S03]  /*15310*/  @!P0 LDGSTS.E.BYPASS.LTC128B.128 [R249+0x9000], [R12.64] ;  /* 0x090000000cf98fae */ /* 0x0005e6000b901d46 */
[----:B------:R-:W-:Y:S01]  /*15320*/  LEA.HI R0, R5, R56, RZ, 0x5 ;  /* 0x0000003805007211 */ /* 0x000fe200078f28ff */
[----:B------:R2:W-:Y:S03]  /*15330*/  @!P0 LDGSTS.E.BYPASS.LTC128B.128 [R249+0xb000], [R12.64+0x80] ;  /* 0x0b0000800cf98fae */ /* 0x0005e6000b901d46 */
[----:B------:R-:W-:Y:S01]  /*15340*/  SHF.R.S32.HI R0, RZ, 0x5, R0 ;  /* 0x00000005ff007819 */ /* 0x000fe20000011400 */
[----:B------:R2:W-:Y:S02]  /*15350*/  @!P0 LDGSTS.E.BYPASS.LTC128B.128 [R249+0xd000], [R12.64+0x100] ;  /* 0x0d0001000cf98fae */ /* 0x0005e4000b901d46 */
[----:B------:R-:W-:-:S02]  /*15360*/  @!P1 IMAD R5, R169, 0x60, RZ ;  /* 0x00000060a9059824 */ /* 0x000fc400078e02ff */
[----:B------:R2:W-:Y:S01]  /*15370*/  @!P0 LDGSTS.E.BYPASS.LTC128B.128 [R249+0xf000], [R12.64+0x180] ;  /* 0x0f0001800cf98fae */ /* 0x0005e2000b901d46 */
[C---:B------:R-:W-:Y:S01]  /*15380*/  @!P1 IMAD.WIDE.U32 R10, R168.reuse, 0x60, R246 ;  /* 0x00000060a80a9825 */ /* 0x040fe200078e00f6 */
[-C--:B------:R-:W-:Y:S02]  /*15390*/  @!P3 LEA R6, P0, R61, R246.reuse, 0x1 ;  /* 0x000000f63d06b211 */ /* 0x080fe400078008ff */
[----:B------:R2:W-:Y:S01]  /*153a0*/  @!P5 LDGSTS.E.BYPASS.LTC128B.128 [R249+0x9800], [R14.64] ;  /* 0x098000000ef9dfae */ /* 0x0005e2000b901d46 */
[----:B------:R-:W-:Y:S01]  /*153b0*/  @!P1 IMAD.IADD R11, R5, 0x1, R11 ;  /* 0x00000001050b9824 */ /* 0x000fe200078e020b */
[----:B------:R-:W-:Y:S02]  /*153c0*/  @!P3 LEA.HI.X R7, R61, R247, R62, 0x1, P0 ;  /* 0x000000f73d07b211 */ /* 0x000fe400000f0c3e */
[----:B------:R2:W-:Y:S01]  /*153d0*/  @!P5 LDGSTS.E.BYPASS.LTC128B.128 [R249+0xb800], [R14.64+0x80] ;  /* 0x0b8000800ef9dfae */ /* 0x0005e2000b901d46 */
[----:B------:R-:W-:Y:S02]  /*153e0*/  SHF.R.U32.HI R5, RZ, 0x3, R8 ;  /* 0x00000003ff057819 */ /* 0x000fe40000011608 */
[----:B------:R-:W-:Y:S01]  /*153f0*/  @!P2 LEA R8, P0, R168, R246, 0x6 ;  /* 0x000000f6a808a211 */ /* 0x000fe200078030ff */
[----:B------:R2:W-:Y:S01]  /*15400*/  @!P5 LDGSTS.E.BYPASS.LTC128B.128 [R249+0xd800], [R14.64+0x100] ;  /* 0x0d8001000ef9dfae */ /* 0x0005e2000b901d46 */
[----:B------:R-:W-:Y:S01]  /*15410*/  LOP3.LUT R2, R2, R5, RZ, 0x3c, !PT ;  /* 0x0000000502027212 */ /* 0x000fe200078e3cff */
[----:B------:R-:W-:Y:S01]  /*15420*/  IMAD R5, R0, 0x400, R31 ;  /* 0x0000040000057824 */ /* 0x000fe200078e021f */
[----:B------:R-:W-:Y:S01]  /*15430*/  @!P2 LEA.HI.X R9, R168, R247, R169, 0x6, P0 ;  /* 0x000000f7a809a211 */ /* 0x000fe200000f34a9 */
[----:B------:R2:W-:Y:S01]  /*15440*/  @!P5 LDGSTS.E.BYPASS.LTC128B.128 [R249+0xf800], [R14.64+0x180] ;  /* 0x0f8001800ef9dfae */ /* 0x0005e2000b901d46 */
[----:B------:R-:W-:Y:S01]  /*15450*/  IADD3 R0, R229, 0x8000, RZ ;  /* 0x00008000e5007810 */ /* 0x000fe20007ffe0ff */
[----:B------:R-:W-:-:S02]  /*15460*/  IMAD.IADD R230, R2, 0x1, R5 ;  /* 0x0000000102e67824 */ /* 0x000fc400078e0205 */
[----:B------:R-:W0:Y:S01]  /*15470*/  LDGDEPBAR ;  /* 0x00000000000079af */ /* 0x000e220000000000 */
[----:B------:R-:W-:Y:S02]  /*15480*/  IMAD.MOV.U32 R5, RZ, RZ, 0x20 ;  /* 0x00000020ff057424 */ /* 0x000fe400078e00ff */
        /* <DEDUP_REMOVED lines=34> */
[----:B----4-:R-:W-:-:S03]  /*156b0*/  IMAD.MOV.U32 R7, RZ, RZ, 0x10 ;  /* 0x00000010ff077424 */ /* 0x010fc600078e00ff */
        /* <DEDUP_REMOVED lines=16> */
[----:B---3--:R-:W3:Y:S01]  /*157c0*/  LDSM.16.M88.4 R16, [R229+0x8000] ;  /* 0x00800000e510783b */ /* 0x008ee20000000200 */
[----:B------:R-:W-:Y:S02]  /*157d0*/  SEL R5, R5, 0xffffffe0, !P2 ;  /* 0xffffffe005057807 */ /* 0x000fe40005000000 */
[----:B------:R-:W-:Y:S01]  /*157e0*/  R2P PR, R57, 0x6 ;  /* 0x0000000639007804 */ /* 0x000fe20000000000 */
[----:B------:R-:W4:Y:S01]  /*157f0*/  LDSM.16.M88.4 R48, [R229+0x8800] ;  /* 0x00880000e530783b */ /* 0x000f220000000200 */
[--C-:B------:R-:W-:Y:S02]  /*15800*/  IMAD R228, R7, 0x2, R230.reuse ;  /* 0x0000000207e47824 */ /* 0x100fe400078e02e6 */
[C---:B------:R-:W-:Y:S01]  /*15810*/  IMAD R226, R5.reuse, 0x2, R230 ;  /* 0x0000000205e27824 */ /* 0x040fe200078e02e6 */
[----:B------:R-:W1:Y:S01]  /*15820*/  LDSM.16.M88.4 R68, [R229+0x9000] ;  /* 0x00900000e544783b */ /* 0x000e620000000200 */
[----:B------:R-:W-:-:S03]  /*15830*/  IMAD R225, R5, 0x2, R228 ;  /* 0x0000000205e17824 */ /* 0x000fc600078e02e4 */
[----:B------:R-:W-:Y:S04]  /*15840*/  LDSM.16.M88.4 R76, [R228] ;  /* 0x00000000e44c783b */ /* 0x000fe80000000200 */
[----:B------:R-:W-:Y:S01]  /*15850*/  @P1 IADD3 R227, R0, -0x20, RZ ;  /* 0xffffffe000e31810 */ /* 0x000fe20007ffe0ff */
[----:B------:R-:W-:Y:S01]  /*15860*/  IMAD.MOV.U32 R0, RZ, RZ, 0x40 ;  /* 0x00000040ff007424 */ /* 0x000fe200078e00ff */
[----:B------:R-:W-:Y:S04]  /*15870*/  LDSM.16.M88.4 R84, [R226] ;  /* 0x00000000e254783b */ /* 0x000fe80000000200 */
[----:B------:R-:W1:Y:S01]  /*15880*/  LDSM.16.M88.4 R8, [R229+0x9800] ;  /* 0x00980000e508783b */ /* 0x000e620000000200 */
[----:B------:R-:W-:-:S03]  /*15890*/  SEL R0, R0, 0xffffffc0, !P2 ;  /* 0xffffffc000007807 */ /* 0x000fc60005000000 */
[----:B-----5:R-:W1:Y:S02]  /*158a0*/  LDSM.16.M88.4 R32, [R227] ;  /* 0x00000000e320783b */ /* 0x020e640000000200 */
[----:B------:R-:W-:Y:S02]  /*158b0*/  IMAD.IADD R224, R229, 0x1, R0 ;  /* 0x00000001e5e07824 */ /* 0x000fe400078e0200 */
[----:B------:R-:W1:Y:S01]  /*158c0*/  LDSM.16.M88.4 R24, [R227+0x800] ;  /* 0x00080000e318783b */ /* 0x000e620000000200 */
[----:B------:R-:W-:-:S03]  /*158d0*/  IMAD.IADD R220, R0, 0x1, R227 ;  /* 0x0000000100dc7824 */ /* 0x000fc600078e02e3 */
[----:B--2---:R-:W2:Y:S04]  /*158e0*/  LDSM.16.M88.4 R12, [R227+0x1000] ;  /* 0x00100000e30c783b */ /* 0x004ea80000000200 */
[----:B------:R-:W2:Y:S01]  /*158f0*/  LDSM.16.M88.4 R44, [R224+0x8000] ;  /* 0x00800000e02c783b */ /* 0x000ea20000000200 */
[C---:B---3--:R-:W-:Y:S03]  /*15900*/  HMMA.16816.F32.BF16 R20, R52.reuse, R16, RZ ;  /* 0x000000103414723c */ /* 0x048fe600000418ff */
[----:B------:R-:W3:Y:S04]  /*15910*/  LDSM.16.M88.4 R80, [R227+0x1800] ;  /* 0x00180000e350783b */ /* 0x000ee80000000200 */
[----:B------:R-:W2:Y:S01]  /*15920*/  LDSM.16.M88.4 R40, [R224+0x8800] ;  /* 0x00880000e028783b */ /* 0x000ea20000000200 */
[C---:B------:R-:W-:Y:S03]  /*15930*/  HMMA.16816.F32.BF16 R16, R52.reuse, R18, RZ ;  /* 0x000000123410723c */ /* 0x040fe600000418ff */
[----:B------:R-:W-:Y:S04]  /*15940*/  LDSM.16.M88.4 R60, [R225] ;  /* 0x00000000e13c783b */ /* 0x000fe80000000200 */
[----:B------:R-:W-:Y:S01]  /*15950*/  LDSM.16.M88.4 R88, [R224+0x9800] ;  /* 0x00980000e058783b */ /* 0x000fe20000000200 */
[C---:B----4-:R-:W-:Y:S03]  /*15960*/  HMMA.16816.F32.BF16 R36, R52.reuse, R48, RZ ;  /* 0x000000303424723c */ /* 0x050fe600000418ff */
[----:B------:R-:W4:Y:S04]  /*15970*/  LD.E R0, [R28.64+0x18c] ;  /* 0x00018c061c007980 */ /* 0x000f28000c101900 */
[----:B------:R-:W-:Y:S01]  /*15980*/  LDSM.16.M88.4 R100, [R220+0x4800] ;  /* 0x00480000dc64783b */ /* 0x000fe20000000200 */
[C---:B------:R-:W-:Y:S03]  /*15990*/  HMMA.16816.F32.BF16 R48, R52.reuse, R50, RZ ;  /* 0x000000323430723c */ /* 0x040fe600000418ff */
[----:B------:R-:W-:Y:S04]  /*159a0*/  LDSM.16.M88.4 R92, [R229+0xe800] ;  /* 0x00e80000e55c783b */ /* 0x000fe80000000200 */
[----:B------:R-:W-:Y:S01]  /*159b0*/  LDSM.16.M88.4 R96, [R224+0xd800] ;  /* 0x00d80000e060783b */ /* 0x000fe20000000200 */
[C---:B-1----:R-:W-:Y:S03]  /*159c0*/  HMMA.16816.F32.BF16 R72, R52.reuse, R68, RZ ;  /* 0x000000443448723c */ /* 0x042fe600000418ff */
[----:B------:R-:W0:Y:S05]  /*159d0*/  LDGDEPBAR ;  /* 0x00000000000079af */ /* 0x000e2a0000000000 */
[C---:B------:R-:W-:Y:S08]  /*159e0*/  HMMA.16816.F32.BF16 R68, R52.reuse, R70, RZ ;  /* 0x000000463444723c */ /* 0x040ff000000418ff */
[C---:B------:R-:W-:Y:S08]  /*159f0*/  HMMA.16816.F32.BF16 R64, R52.reuse, R8, RZ ;  /* 0x000000083440723c */ /* 0x040ff000000418ff */
[----:B------:R-:W-:Y:S01]  /*15a00*/  HMMA.16816.F32.BF16 R52, R52, R10, RZ ;  /* 0x0000000a3434723c */ /* 0x000fe200000418ff */
[----:B------:R-:W1:Y:S07]  /*15a10*/  LDSM.16.M88.4 R8, [R224+0x9000] ;  /* 0x00900000e008783b */ /* 0x000e6e0000000200 */
[C---:B------:R-:W-:Y:S08]  /*15a20*/  HMMA.16816.F32.BF16 R20, R76.reuse, R32, R20 ;  /* 0x000000204c14723c */ /* 0x040ff00000041814 */
[C---:B------:R-:W-:Y:S01]  /*15a30*/  HMMA.16816.F32.BF16 R16, R76.reuse, R34, R16 ;  /* 0x000000224c10723c */ /* 0x040fe20000041810 */
[----:B------:R-:W1:Y:S07]  /*15a40*/  LDSM.16.M88.4 R32, [R220] ;  /* 0x00000000dc20783b */ /* 0x000e6e0000000200 */
[C---:B------:R-:W-:Y:S08]  /*15a50*/  HMMA.16816.F32.BF16 R36, R76.reuse, R24, R36 ;  /* 0x000000184c24723c */ /* 0x040ff00000041824 */
        /* <DEDUP_REMOVED lines=8> */
[C---:B---3--:R-:W-:Y:S08]  /*15ae0*/  HMMA.16816.F32.BF16 R64, R76.reuse, R80, R64 ;  /* 0x000000504c40723c */ /* 0x048ff00000041840 */
        /* <DEDUP_REMOVED lines=18> */
[----:B------:R-:W1:Y:S07]  /*15c10*/  LDSM.16.M88.4 R24, [R227+0x2000] ;  /* 0x00200000e318783b */ /* 0x000e6e0000000200 */
[C---:B--2---:R-:W-:Y:S08]  /*15c20*/  HMMA.16816.F32.BF16 R72, R60.reuse, R12, R72 ;  /* 0x0000000c3c48723c */ /* 0x044ff00000041848 */
[----:B------:R-:W-:Y:S01]  /*15c30*/  HMMA.16816.F32.BF16 R68, R60, R14, R68 ;  /* 0x0000000e3c44723c */ /* 0x000fe20000041844 */
[----:B------:R-:W2:Y:S07]  /*15c40*/  LDSM.16.M88.4 R12, [R227+0x2800] ;  /* 0x00280000e30c783b */ /* 0x000eae0000000200 */
[C---:B---3--:R-:W-:Y:S08]  /*15c50*/  HMMA.16816.F32.BF16 R20, R76.reuse, R40, R20 ;  /* 0x000000284c14723c */ /* 0x048ff00000041814 */
[----:B------:R-:W-:Y:S01]  /*15c60*/  HMMA.16816.F32.BF16 R16, R76, R42, R16 ;  /* 0x0000002a4c10723c */ /* 0x000fe20000041810 */
[----:B------:R-:W-:Y:S07]  /*15c70*/  LDSM.16.M88.4 R40, [R224+0xa000] ;  /* 0x00a00000e028783b */ /* 0x000fee0000000200 */
[C---:B------:R-:W-:Y:S08]  /*15c80*/  HMMA.16816.F32.BF16 R64, R60.reuse, R80, R64 ;  /* 0x000000503c40723c */ /* 0x040ff00000041840 */
[----:B------:R-:W-:Y:S01]  /*15c90*/  HMMA.16816.F32.BF16 R84, R60, R82, R84 ;  /* 0x000000523c54723c */ /* 0x000fe20000041854 */
[----:B------:R-:W3:Y:S04]  /*15ca0*/  LDSM.16.M88.4 R60, [R226+0x2000] ;  /* 0x00200000e23c783b */ /* 0x000ee80000000200 */
[----:B------:R-:W2:Y:S03]  /*15cb0*/  LDSM.16.M88.4 R80, [R227+0x3800] ;  /* 0x00380000e350783b */ /* 0x000ea60000000200 */
[C---:B-1----:R-:W-:Y:S08]  /*15cc0*/  HMMA.16816.F32.BF16 R36, R76.reuse, R8, R36 ;  /* 0x000000084c24723c */ /* 0x042ff00000041824 */
[----:B------:R-:W-:Y:S01]  /*15cd0*/  HMMA.16816.F32.BF16 R48, R76, R10, R48 ;  /* 0x0000000a4c30723c */ /* 0x000fe20000041830 */
[----:B------:R-:W1:Y:S07]  /*15ce0*/  LDSM.16.M88.4 R8, [R224+0xa800] ;  /* 0x00a80000e008783b */ /* 0x000e6e0000000200 */
        /* <DEDUP_REMOVED lines=8> */
[----:B------:R-:W1:Y:S04]  /*15d70*/  LDSM.16.M88.4 R76, [R225+0x2000] ;  /* 0x00200000e14c783b */ /* 0x000e680000000200 */
[----:B------:R-:W-:Y:S03]  /*15d80*/  LDSM.16.M88.4 R88, [R224+0xb800] ;  /* 0x00b80000e058783b */ /* 0x000fe60000000200 */
[C---:B--2---:R-:W-:Y:S08]  /*15d90*/  HMMA.16816.F32.BF16 R36, R52.reuse, R12, R36 ;  /* 0x0000000c3424723c */ /* 0x044ff00000041824 */
[----:B------:R-:W-:Y:S01]  /*15da0*/  HMMA.16816.F32.BF16 R48, R52, R14, R48 ;  /* 0x0000000e3430723c */ /* 0x000fe20000041830 */
[----:B------:R-:W2:Y:S07]  /*15db0*/  LDSM.16.M88.4 R12, [R220+0x2800] ;  /* 0x00280000dc0c783b */ /* 0x000eae0000000200 */
        /* <DEDUP_REMOVED lines=18> */
[----:B------:R-:W-:Y:S07]  /*15ee0*/  LDSM.16.M88.4 R44, [R229+0xd000] ;  /* 0x00d00000e52c783b */ /* 0x000fee0000000200 */
[C---:B--2---:R-:W-:Y:S08]  /*15ef0*/  HMMA.16816.F32.BF16 R36, R76.reuse, R12, R36 ;  /* 0x0000000c4c24723c */ /* 0x044ff00000041824 */
[----:B------:R-:W-:Y:S01]  /*15f00*/  HMMA.16816.F32.BF16 R48, R76, R14, R48 ;  /* 0x0000000e4c30723c */ /* 0x000fe20000041830 */
[----:B------:R-:W2:Y:S07]  /*15f10*/  LDSM.16.M88.4 R12, [R228+0x4000] ;  /* 0x00400000e40c783b */ /* 0x000eae0000000200 */
[C---:B------:R-:W-:Y:S08]  /*15f20*/  HMMA.16816.F32.BF16 R64, R60.reuse, R88, R64 ;  /* 0x000000583c40723c */ /* 0x040ff00000041840 */
[----:B------:R-:W-:Y:S01]  /*15f30*/  HMMA.16816.F32.BF16 R84, R60, R90, R84 ;  /* 0x0000005a3c54723c */ /* 0x000fe20000041854 */
[----:B------:R-:W2:Y:S04]  /*15f40*/  LDSM.16.M88.4 R60, [R229+0xd800] ;  /* 0x00d80000e53c783b */ /* 0x000ea80000000200 */
        /* <DEDUP_REMOVED lines=77> */
[----:B------:R-:W3:Y:S01]  /*16420*/  LDSM.16.M88.4 R8, [R224+0xf000] ;  /* 0x00f00000e008783b */ /* 0x000ee20000000200 */
[----:B----4-:R-:W-:-:S06]  /*16430*/  FMUL.FTZ R16, R16, R0 ;  /* 0x0000000010107220 */ /* 0x010fcc0000410000 */
[----:B------:R-:W-:Y:S01]  /*16440*/  HMMA.16816.F32.BF16 R88, R80, R94, R88 ;  /* 0x0000005e5058723c */ /* 0x000fe20000041858 */
[-C--:B------:R-:W-:Y:S02]  /*16450*/  FMUL.FTZ R17, R17, R0.reuse ;  /* 0x0000000011117220 */ /* 0x080fe40000410000 */
[----:B------:R-:W-:-:S05]  /*16460*/  FMUL.FTZ R18, R18, R0 ;  /* 0x0000000012127220 */ /* 0x000fca0000410000 */
[----:B-1----:R-:W-:Y:S01]  /*16470*/  HMMA.16816.F32.BF16 R64, R60, R40, R64 ;  /* 0x000000283c40723c */ /* 0x002fe20000041840 */
[----:B------:R-:W-:Y:S01]  /*16480*/  MUFU.TANH R54, R16 ;  /* 0x0000001000367308 */ /* 0x000fe20000002400 */
[----:B------:R-:W-:-:S07]  /*16490*/  FMUL.FTZ R59, R19, R0 ;  /* 0x00000000133b7220 */ /* 0x000fce0000410000 */
[----:B------:R-:W-:Y:S08]  /*164a0*/  MUFU.TANH R55, R17 ;  /* 0x0000001100377308 */ /* 0x000ff00000002400 */
[----:B------:R1:W-:Y:S01]  /*164b0*/  MUFU.TANH R57, R18 ;  /* 0x0000001200397308 */ /* 0x0003e20000002400 */
[----:B------:R-:W-:Y:S01]  /*164c0*/  HMMA.16816.F32.BF16 R88, R60, R42, R88 ;  /* 0x0000002a3c58723c */ /* 0x000fe20000041858 */
[----:B-1----:R-:W1:Y:S07]  /*164d0*/  LDSM.16.M88.4 R16, [R224+0xf800] ;  /* 0x00f80000e010783b */ /* 0x002e6e0000000200 */
[----:B--2---:R-:W-:Y:S08]  /*164e0*/  HMMA.16816.F32.BF16 R64, R44, R24, R64 ;  /* 0x000000182c40723c */ /* 0x004ff00000041840 */
[C---:B---3--:R-:W-:Y:S08]  /*164f0*/  HMMA.16816.F32.BF16 R72, R32.reuse, R8, R72 ;  /* 0x000000082048723c */ /* 0x048ff00000041848 */
[----:B------:R-:W-:Y:S01]  /*16500*/  HMMA.16816.F32.BF16 R76, R32, R10, R76 ;  /* 0x0000000a204c723c */ /* 0x000fe2000004184c */
[----:B------:R-:W2:Y:S01]  /*16510*/  LDSM.16.M88.4 R8, [R220+0x7800] ;  /* 0x00780000dc08783b */ /* 0x000ea20000000200 */
[----:B------:R-:W-:-:S02]  /*16520*/  FMUL.FTZ R21, R21, R0 ;  /* 0x0000000015157220 */ /* 0x000fc40000410000 */
[----:B------:R-:W-:-:S04]  /*16530*/  FMUL.FTZ R6, R20, R0 ;  /* 0x0000000014067220 */ /* 0x000fc80000410000 */
[----:B------:R-:W-:Y:S01]  /*16540*/  HMMA.16816.F32.BF16 R36, R32, R84, R36 ;  /* 0x000000542024723c */ /* 0x000fe20000041824 */
[----:B------:R3:W-:Y:S01]  /*16550*/  MUFU.TANH R30, R21 ;  /* 0x00000015001e7308 */ /* 0x0007e20000002400 */
[-C--:B------:R-:W-:Y:S02]  /*16560*/  FMUL.FTZ R52, R22, R0.reuse ;  /* 0x0000000016347220 */ /* 0x080fe40000410000 */
[----:B------:R-:W-:-:S04]  /*16570*/  FMUL.FTZ R53, R23, R0 ;  /* 0x0000000017357220 */ /* 0x000fc80000410000 */
[----:B------:R-:W-:Y:S08]  /*16580*/  HMMA.16816.F32.BF16 R88, R44, R26, R88 ;  /* 0x0000001a2c58723c */ /* 0x000ff00000041858 */
[C---:B-1----:R-:W-:Y:S01]  /*16590*/  HMMA.16816.F32.BF16 R64, R32.reuse, R16, R64 ;  /* 0x000000102040723c */ /* 0x042fe20000041840 */
[----:B---3--:R-:W1:Y:S07]  /*165a0*/  LDSM.16.M88.4 R20, [R220+0x7000] ;  /* 0x00700000dc14783b */ /* 0x008e6e0000000200 */
[----:B------:R-:W-:Y:S01]  /*165b0*/  HMMA.16816.F32.BF16 R48, R32, R86, R48 ;  /* 0x000000562030723c */ /* 0x000fe20000041830 */
[----:B------:R-:W-:-:S07]  /*165c0*/  IMAD.SHL.U32 R16, R56, 0x2, RZ ;  /* 0x0000000238107824 */ /* 0x000fce00078e00ff */
[----:B------:R-:W-:Y:S01]  /*165d0*/  HMMA.16816.F32.BF16 R36, R12, R68, R36 ;  /* 0x000000440c24723c */ /* 0x000fe20000041824 */
[----:B------:R-:W-:Y:S01]  /*165e0*/  LOP3.LUT R16, R16, 0x6, RZ, 0xc0, !PT ;  /* 0x0000000610107812 */ /* 0x000fe200078ec0ff */
[----:B------:R-:W-:Y:S01]  /*165f0*/  MUFU.TANH R6, R6 ;  /* 0x0000000600067308 */ /* 0x000fe20000002400 */
[----:B------:R-:W-:Y:S01]  /*16600*/  ISETP.GT.AND P0, PT, R4, R235, PT ;  /* 0x000000eb0400720c */ /* 0x000fe20003f04270 */
[----:B------:R-:W-:-:S04]  /*16610*/  DEPBAR.LE SB0, 0x0 ;  /* 0x000080000000791a */ /* 0x000fc80000000000 */
[----:B------:R-:W-:-:S05]  /*16620*/  IMAD.IADD R27, R3, 0x1, R16 ;  /* 0x00000001031b7824 */ /* 0x000fca00078e0210 */
[----:B------:R-:W-:-:S04]  /*16630*/  IADD3 R17, R27, 0x1, RZ ;  /* 0x000000011b117810 */ /* 0x000fc80007ffe0ff */
[-C--:B------:R-:W-:Y:S02]  /*16640*/  ISETP.GE.AND P3, PT, R17, R58.reuse, PT ;  /* 0x0000003a1100720c */ /* 0x080fe40003f66270 */
[----:B------:R-:W-:Y:S01]  /*16650*/  HMMA.16816.F32.BF16 R16, R32, R18, R88 ;  /* 0x000000122010723c */ /* 0x000fe20000041858 */
[----:B------:R-:W3:Y:S07]  /*16660*/  MUFU.TANH R52, R52 ;  /* 0x0000003400347308 */ /* 0x000eee0000002400 */
[C---:B------:R-:W-:Y:S08]  /*16670*/  HMMA.16816.F32.BF16 R48, R12.reuse, R70, R48 ;  /* 0x000000460c30723c */ /* 0x040ff00000041830 */
[----:B--2---:R-:W-:Y:S07]  /*16680*/  HMMA.16816.F32.BF16 R64, R12, R8, R64 ;  /* 0x000000080c40723c */ /* 0x004fee0000041840 */
[----:B------:R-:W-:Y:S01]  /*16690*/  IADD3 R9, R27, 0x8, RZ ;  /* 0x000000081b097810 */ /* 0x000fe20007ffe0ff */
[----:B------:R-:W2:Y:S03]  /*166a0*/  MUFU.TANH R53, R53 ;  /* 0x0000003500357308 */ /* 0x000ea60000002400 */
[----:B------:R-:W-:-:S02]  /*166b0*/  ISETP.GE.AND P2, PT, R9, R58, PT ;  /* 0x0000003a0900720c */ /* 0x000fc40003f46270 */
[----:B------:R-:W-:Y:S01]  /*166c0*/  IADD3 R9, R27, 0x9, RZ ;  /* 0x000000091b097810 */ /* 0x000fe20007ffe0ff */
[C---:B-1----:R-:W-:Y:S03]  /*166d0*/  HMMA.16816.F32.BF16 R72, R12.reuse, R20, R72 ;  /* 0x000000140c48723c */ /* 0x042fe60000041848 */
[-C--:B------:R-:W-:Y:S02]  /*166e0*/  ISETP.GE.AND P1, PT, R9, R58.reuse, PT ;  /* 0x0000003a0900720c */ /* 0x080fe40003f26270 */
[C---:B------:R-:W-:Y:S02]  /*166f0*/  IADD3 R9, R27.reuse, 0x11, RZ ;  /* 0x000000111b097810 */ /* 0x040fe40007ffe0ff */
[-C--:B------:R-:W-:Y:S02]  /*16700*/  ISETP.GE.AND P4, PT, R27, R58.reuse, PT ;  /* 0x0000003a1b00720c */ /* 0x080fe40003f86270 */
[----:B------:R-:W-:Y:S01]  /*16710*/  ISETP.GE.AND P5, PT, R9, R58, PT ;  /* 0x0000003a0900720c */ /* 0x000fe20003fa6270 */
[-C--:B------:R-:W-:Y:S01]  /*16720*/  FMUL.FTZ R36, R36, R0.reuse ;  /* 0x0000000024247220 */ /* 0x080fe20000410000 */
[----:B------:R-:W-:Y:S01]  /*16730*/  IADD3 R9, R27, 0x18, RZ ;  /* 0x000000181b097810 */ /* 0x000fe20007ffe0ff */
[-C--:B------:R-:W-:Y:S01]  /*16740*/  FMUL.FTZ R38, R38, R0.reuse ;  /* 0x0000000026267220 */ /* 0x080fe20000410000 */
[----:B------:R-:W1:Y:S01]  /*16750*/  MUFU.TANH R59, R59 ;  /* 0x0000003b003b7308 */ /* 0x000e620000002400 */
[----:B------:R-:W-:Y:S01]  /*16760*/  HMMA.16816.F32.BF16 R76, R12, R22, R76 ;  /* 0x000000160c4c723c */ /* 0x000fe2000004184c */
[----:B---3--:R-:W-:Y:S01]  /*16770*/  FSEL R52, R52, -INF , !P4 ;  /* 0xff80000034347808 */ /* 0x008fe20006000000 */
[----:B------:R-:W-:-:S02]  /*16780*/  FMUL.FTZ R37, R37, R0 ;  /* 0x0000000025257220 */ /* 0x000fc40000410000 */
[----:B------:R-:W-:-:S03]  /*16790*/  FMUL.FTZ R39, R39, R0 ;  /* 0x0000000027277220 */ /* 0x000fc60000410000 */
[----:B------:R-:W-:Y:S01]  /*167a0*/  IADD3 R23, R27, 0x10, RZ ;  /* 0x000000101b177810 */ /* 0x000fe20007ffe0ff */
[----:B------:R-:W-:Y:S01]  /*167b0*/  HMMA.16816.F32.BF16 R16, R12, R10, R16 ;  /* 0x0000000a0c10723c */ /* 0x000fe20000041810 */
[----:B------:R-:W-:Y:S02]  /*167c0*/  FSEL R22, R6, -INF , !P4 ;  /* 0xff80000006167808 */ /* 0x000fe40006000000 */
[-C--:B------:R-:W-:Y:S02]  /*167d0*/  ISETP.GE.AND P4, PT, R9, R58.reuse, PT ;  /* 0x0000003a0900720c */ /* 0x080fe40003f86270 */
[----:B------:R-:W-:Y:S01]  /*167e0*/  IADD3 R9, R27, 0x19, RZ ;  /* 0x000000191b097810 */ /* 0x000fe20007ffe0ff */
[----:B------:R-:W-:Y:S01]  /*167f0*/  MUFU.TANH R36, R36 ;  /* 0x0000002400247308 */ /* 0x000fe20000002400 */
[----:B------:R-:W-:Y:S01]  /*16800*/  ISETP.GE.AND P6, PT, R23, R58, PT ;  /* 0x0000003a1700720c */ /* 0x000fe20003fc6270 */
[-C--:B------:R-:W-:Y:S01]  /*16810*/  FMUL.FTZ R20, R48, R0.reuse ;  /* 0x0000000030147220 */ /* 0x080fe20000410000 */
[----:B--2---:R-:W-:Y:S01]  /*16820*/  FSEL R53, R53, -INF , !P3 ;  /* 0xff80000035357808 */ /* 0x004fe20005800000 */
[----:B------:R-:W-:Y:S01]  /*16830*/  FMUL.FTZ R24, R50, R0 ;  /* 0x0000000032187220 */ /* 0x000fe20000410000 */
[----:B------:R-:W-:-:S03]  /*16840*/  FSEL R23, R30, -INF , !P3 ;  /* 0xff8000001e177808 */ /* 0x000fc60005800000 */
[----:B------:R-:W2:Y:S01]  /*16850*/  MUFU.TANH R38, R38 ;  /* 0x0000002600267308 */ /* 0x000ea20000002400 */
[----:B------:R-:W-:Y:S02]  /*16860*/  ISETP.GE.AND P3, PT, R9, R58, PT ;  /* 0x0000003a0900720c */ /* 0x000fe40003f66270 */
[----:B------:R-:W-:Y:S01]  /*16870*/  IADD3 R9, R27, 0x20, RZ ;  /* 0x000000201b097810 */ /* 0x000fe20007ffe0ff */
[-C--:B------:R-:W-:Y:S01]  /*16880*/  FMUL.FTZ R21, R49, R0.reuse ;  /* 0x0000000031157220 */ /* 0x080fe20000410000 */
[----:B------:R-:W-:Y:S01]  /*16890*/  FSEL R57, R57, -INF , !P2 ;  /* 0xff80000039397808 */ /* 0x000fe20005000000 */
[----:B------:R-:W-:Y:S01]  /*168a0*/  FMUL.FTZ R25, R51, R0 ;  /* 0x0000000033197220 */ /* 0x000fe20000410000 */
[----:B------:R-:W-:Y:S01]  /*168b0*/  FSEL R54, R54, -INF , !P2 ;  /* 0xff80000036367808 */ /* 0x000fe20005000000 */
[----:B------:R-:W-:Y:S01]  /*168c0*/  MUFU.TANH R37, R37 ;  /* 0x0000002500257308 */ /* 0x000fe20000002400 */
[----:B------:R-:W-:Y:S02]  /*168d0*/  ISETP.GE.AND P2, PT, R9, R58, PT ;  /* 0x0000003a0900720c */ /* 0x000fe40003f46270 */
[----:B------:R-:W-:-:S05]  /*168e0*/  IADD3 R9, R27, 0x21, RZ ;  /* 0x000000211b097810 */ /* 0x000fca0007ffe0ff */
[----:B------:R-:W3:Y:S01]  /*168f0*/  MUFU.TANH R39, R39 ;  /* 0x0000002700277308 */ /* 0x000ee20000002400 */
[----:B-1----:R-:W-:Y:S02]  /*16900*/  FSEL R59, R59, -INF , !P1 ;  /* 0xff8000003b3b7808 */ /* 0x002fe40004800000 */
[----:B------:R-:W-:-:S05]  /*16910*/  FSEL R55, R55, -INF , !P1 ;  /* 0xff80000037377808 */ /* 0x000fca0004800000 */
[----:B------:R-:W-:Y:S01]  /*16920*/  MUFU.TANH R20, R20 ;  /* 0x0000001400147308 */ /* 0x000fe20000002400 */
[----:B------:R-:W-:-:S07]  /*16930*/  ISETP.GE.AND P1, PT, R9, R58, PT ;  /* 0x0000003a0900720c */ /* 0x000fce0003f26270 */
[----:B------:R-:W1:Y:S01]  /*16940*/  MUFU.TANH R24, R24 ;  /* 0x0000001800187308 */ /* 0x000e620000002400 */
[----:B------:R-:W-:Y:S01]  /*16950*/  IADD3 R9, R27, 0x28, RZ ;  /* 0x000000281b097810 */ /* 0x000fe20007ffe0ff */
[-C--:B------:R-:W-:Y:S02]  /*16960*/  FMUL.FTZ R72, R72, R0.reuse ;  /* 0x0000000048487220 */ /* 0x080fe40000410000 */
[-C--:B------:R-:W-:Y:S02]  /*16970*/  FMUL.FTZ R73, R73, R0.reuse ;  /* 0x0000000049497220 */ /* 0x080fe40000410000 */
[-C--:B------:R-:W-:Y:S02]  /*16980*/  FMUL.FTZ R74, R74, R0.reuse ;  /* 0x000000004a4a7220 */ /* 0x080fe40000410000 */
[----:B------:R-:W-:Y:S01]  /*16990*/  MUFU.TANH R21, R21 ;  /* 0x0000001500157308 */ /* 0x000fe20000002400 */
[-C--:B------:R-:W-:Y:S01]  /*169a0*/  FMUL.FTZ R75, R75, R0.reuse ;  /* 0x000000004b4b7220 */ /* 0x080fe20000410000 */
[----:B--2---:R-:W-:Y:S01]  /*169b0*/  FSEL R11, R38, -INF , !P6 ;  /* 0xff800000260b7808 */ /* 0x004fe20007000000 */
[----:B------:R-:W-:Y:S01]  /*169c0*/  FMUL.FTZ R35, R65, R0 ;  /* 0x0000000041237220 */ /* 0x000fe20000410000 */
[----:B------:R-:W-:-:S04]  /*169d0*/  FSEL R13, R36, -INF , !P6 ;  /* 0xff800000240d7808 */ /* 0x000fc80007000000 */
[----:B------:R-:W2:Y:S01]  /*169e0*/  MUFU.TANH R25, R25 ;  /* 0x0000001900197308 */ /* 0x000ea20000002400 */
[----:B------:R-:W-:Y:S01]  /*169f0*/  ISETP.GE.AND P6, PT, R9, R58, PT ;  /* 0x0000003a0900720c */ /* 0x000fe20003fc6270 */
[-C--:B------:R-:W-:Y:S01]  /*16a00*/  FMUL.FTZ R32, R66, R0.reuse ;  /* 0x0000000042207220 */ /* 0x080fe20000410000 */
[C---:B------:R-:W-:Y:S01]  /*16a10*/  IADD3 R9, R27.reuse, 0x29, RZ ;  /* 0x000000291b097810 */ /* 0x040fe20007ffe0ff */
[-C--:B------:R-:W-:Y:S01]  /*16a20*/  FMUL.FTZ R76, R76, R0.reuse ;  /* 0x000000004c4c7220 */ /* 0x080fe20000410000 */
[----:B------:R-:W-:Y:S01]  /*16a30*/  IADD3 R15, R27, 0x30, RZ ;  /* 0x000000301b0f7810 */ /* 0x000fe20007ffe0ff */
[-C--:B------:R-:W-:Y:S02]  /*16a40*/  FMUL.FTZ R77, R77, R0.reuse ;  /* 0x000000004d4d7220 */ /* 0x080fe40000410000 */
[----:B------:R-:W-:Y:S01]  /*16a50*/  MUFU.TANH R184, R72 ;  /* 0x0000004800b87308 */ /* 0x000fe20000002400 */
[-C--:B------:R-:W-:Y:S02]  /*16a60*/  FMUL.FTZ R78, R78, R0.reuse ;  /* 0x000000004e4e7220 */ /* 0x080fe40000410000 */
        /* <DEDUP_REMOVED lines=8> */
[----:B------:R-:W4:Y:S01]  /*16af0*/  MUFU.TANH R188, R74 ;  /* 0x0000004a00bc7308 */ /* 0x000f220000002400 */
[----:B---3--:R-:W-:-:S02]  /*16b00*/  FSEL R10, R39, -INF , !P5 ;  /* 0xff800000270a7808 */ /* 0x008fc40006800000 */
[----:B------:R-:W-:-:S05]  /*16b10*/  FSEL R6, R37, -INF , !P5 ;  /* 0xff80000025067808 */ /* 0x000fca0006800000 */
[----:B------:R-:W3:Y:S01]  /*16b20*/  MUFU.TANH R191, R75 ;  /* 0x0000004b00bf7308 */ /* 0x000ee20000002400 */
[-C--:B------:R-:W-:Y:S02]  /*16b30*/  ISETP.GE.AND P5, PT, R9, R58.reuse, PT ;  /* 0x0000003a0900720c */ /* 0x080fe40003fa6270 */
[----:B-1----:R-:W-:Y:S02]  /*16b40*/  FSEL R9, R24, -INF , !P4 ;  /* 0xff80000018097808 */ /* 0x002fe40006000000 */
[----:B------:R-:W-:Y:S02]  /*16b50*/  FSEL R4, R20, -INF , !P4 ;  /* 0xff80000014047808 */ /* 0x000fe40006000000 */
[----:B------:R-:W-:Y:S01]  /*16b60*/  ISETP.GE.AND P4, PT, R15, R58, PT ;  /* 0x0000003a0f00720c */ /* 0x000fe20003f86270 */
[----:B------:R-:W-:Y:S01]  /*16b70*/  MUFU.TANH R185, R76 ;  /* 0x0000004c00b97308 */ /* 0x000fe20000002400 */
[----:B------:R-:W-:Y:S02]  /*16b80*/  IADD3 R15, R27, 0x31, RZ ;  /* 0x000000311b0f7810 */ /* 0x000fe40007ffe0ff */
[----:B--2---:R-:W-:-:S05]  /*16b90*/  FSEL R8, R25, -INF , !P3 ;  /* 0xff80000019087808 */ /* 0x004fca0005800000 */
[----:B------:R-:W-:Y:S01]  /*16ba0*/  MUFU.TANH R186, R77 ;  /* 0x0000004d00ba7308 */ /* 0x000fe20000002400 */
[----:B------:R-:W-:-:S07]  /*16bb0*/  FSEL R12, R21, -INF , !P3 ;  /* 0xff800000150c7808 */ /* 0x000fce0005800000 */
[----:B------:R-:W1:Y:S01]  /*16bc0*/  MUFU.TANH R195, R78 ;  /* 0x0000004e00c37308 */ /* 0x000e620000002400 */
[----:B------:R-:W-:-:S07]  /*16bd0*/  ISETP.GE.AND P3, PT, R15, R58, PT ;  /* 0x0000003a0f00720c */ /* 0x000fce0003f66270 */
[----:B------:R-:W2:Y:S01]  /*16be0*/  MUFU.TANH R196, R79 ;  /* 0x0000004f00c47308 */ /* 0x000ea20000002400 */
[----:B------:R-:W-:-:S07]  /*16bf0*/  IADD3 R15, R27, 0x38, RZ ;  /* 0x000000381b0f7810 */ /* 0x000fce0007ffe0ff */
        /* <DEDUP_REMOVED lines=9> */
[----:B----4-:R-:W-:Y:S02]  /*16c90*/  FSEL R188, R188, -INF , !P2 ;  /* 0xff800000bcbc7808 */ /* 0x010fe40005000000 */
        /* <DEDUP_REMOVED lines=23> */
[----:B--2---:R-:W-:-:S02]  /*16e10*/  FSEL R196, R196, -INF , !P5 ;  /* 0xff800000c4c47808 */ /* 0x004fc40006800000 */
        /* <DEDUP_REMOVED lines=75> */
.L_x_5629:
[----:B------:R-:W2:Y:S02]  /*172d0*/  LD.E R15, [R28.64+0x38] ;  /* 0x000038061c0f7980 */ /* 0x000ea4000c101900 */
[----:B--2---:R-:W-:-:S04]  /*172e0*/  LEA R15, -R15, RZ, 0x6 ;  /* 0x000000ff0f0f7211 */ /* 0x004fc800078e31ff */
[----:B------:R-:W-:Y:S02]  /*172f0*/  SHF.R.S32.HI R14, RZ, 0x1f, R15 ;  /* 0x0000001fff0e7819 */ /* 0x000fe4000001140f */
.L_x_5630:
[----:B------:R-:W-:Y:S05]  /*17300*/  BSYNC B0 ;  /* 0x0000000000007941 */ /* 0x000fea0003800000 */
.L_x_5628:
        /* <DEDUP_REMOVED lines=30> */
.L_x_5627:
[----:B------:R-:W-:Y:S05]  /*174f0*/  BSYNC B1 ;  /* 0x0000000000017941 */ /* 0x000fea0003800000 */
.L_x_5626:
[----:B------:R2:W3:Y:S01]  /*17500*/  LD.E R193, [R28.64+0xdc] ;  /* 0x0000dc061cc17980 */ /* 0x0004e2000c101900 */
[----:B------:R-:W-:-:S02]  /*17510*/  FMNMX.FTZ R3, R22, R23, !PT ;  /* 0x0000001716037209 */ /* 0x000fc40007810000 */
[----:B-1----:R-:W-:Y:S02]  /*17520*/  FMNMX.FTZ R14, R52, R53, !PT ;  /* 0x00000035340e7209 */ /* 0x002fe40007810000 */
[----:B------:R-:W-:Y:S02]  /*17530*/  FMNMX.FTZ R0, R54, R3, !PT ;  /* 0x0000000336007209 */ /* 0x000fe40007810000 */
[----:B------:R-:W-:Y:S02]  /*17540*/  FMNMX.FTZ R14, R57, R14, !PT ;  /* 0x0000000e390e7209 */ /* 0x000fe40007810000 */
[----:B------:R-:W-:Y:S02]  /*17550*/  FMNMX.FTZ R0, R55, R0, !PT ;  /* 0x0000000037007209 */ /* 0x000fe40007810000 */
[----:B------:R-:W-:Y:S02]  /*17560*/  FMNMX.FTZ R14, R59, R14, !PT ;  /* 0x0000000e3b0e7209 */ /* 0x000fe40007810000 */
[----:B------:R-:W-:-:S02]  /*17570*/  FMNMX.FTZ R3, R13, R0, !PT ;  /* 0x000000000d037209 */ /* 0x000fc40007810000 */
[----:B------:R-:W-:Y:S02]  /*17580*/  FMNMX.FTZ R15, R11, R14, !PT ;  /* 0x0000000e0b0f7209 */ /* 0x000fe40007810000 */
[----:B------:R-:W-:Y:S02]  /*17590*/  FMNMX.FTZ R3, R6, R3, !PT ;  /* 0x0000000306037209 */ /* 0x000fe40007810000 */
[----:B------:R-:W-:Y:S02]  /*175a0*/  IADD3 R234, R31, R2, RZ ;  /* 0x000000021fea7210 */ /* 0x000fe40007ffe0ff */
[----:B------:R-:W-:Y:S02]  /*175b0*/  FMNMX.FTZ R3, R4, R3, !PT ;  /* 0x0000000304037209 */ /* 0x000fe40007810000 */
[----:B------:R-:W-:Y:S02]  /*175c0*/  SHF.L.U32 R234, R234, 0x1, RZ ;  /* 0x00000001eaea7819 */ /* 0x000fe400000006ff */
[----:B------:R-:W-:-:S02]  /*175d0*/  FMNMX.FTZ R3, R12, R3, !PT ;  /* 0x000000030c037209 */ /* 0x000fc40007810000 */
[-C--:B------:R-:W-:Y:S01]  /*175e0*/  LEA R233, R7, R234.reuse, 0x1 ;  /* 0x000000ea07e97211 */ /* 0x080fe200078e08ff */
[----:B------:R-:W-:Y:S01]  /*175f0*/  LDSM.16.MT88.4 R156, [R234+0x10000] ;  /* 0x01000000ea9c783b */ /* 0x000fe20000004200 */
[----:B------:R-:W-:Y:S02]  /*17600*/  FMNMX.FTZ R0, R184, R3, !PT ;  /* 0x00000003b8007209 */ /* 0x000fe40007810000 */
[----:B------:R-:W-:Y:S01]  /*17610*/  LEA R232, R5, R234, 0x1 ;  /* 0x000000ea05e87211 */ /* 0x000fe200078e08ff */
        /* <DEDUP_REMOVED lines=37> */
[----:B------:R-:W-:Y:S01]  /*17870*/  LDSM.16.MT88.4 R24, [R232+0x10800] ;  /* 0x01080000e818783b */ /* 0x000fe20000004200 */
[----:B----4-:R-:W-:-:S03]  /*17880*/  FMNMX.FTZ R0, R17, R0, !PT ;  /* 0x0000000011007209 */ /* 0x010fc60007810000 */
[----:B------:R-:W-:Y:S04]  /*17890*/  LDSM.16.MT88.4 R16, [R233+0x12800] ;  /* 0x01280000e910783b */ /* 0x000fe80000004200 */
        /* <DEDUP_REMOVED lines=23> */
[----:B------:R-:W3:Y:S01]  /*17a10*/  LDSM.16.MT88.4 R4, [R231+0x16000] ;  /* 0x01600000e704783b */ /* 0x000ee20000004200 */
[-CC-:B------:R-:W-:Y:S01]  /*17a20*/  FFMA.FTZ R177, R13, R193.reuse, -R198.reuse ;  /* 0x000000c10db17223 */ /* 0x180fe200000108c6 */
[----:B------:R-:W-:Y:S01]  /*17a30*/  MUFU.EX2 R179, R179 ;  /* 0x000000b300b37308 */ /* 0x000fe20000000800 */
[----:B------:R-:W-:-:S02]  /*17a40*/  FFMA.FTZ R2, R12, R193, -R198 ;  /* 0x000000c10c027223 */ /* 0x000fc400000108c6 */
[----:B------:R-:W4:Y:S01]  /*17a50*/  LDSM.16.MT88.4 R12, [R234+0x10800] ;  /* 0x01080000ea0c783b */ /* 0x000f220000004200 */
[-CC-:B------:R-:W-:Y:S02]  /*17a60*/  FFMA.FTZ R176, R11, R193.reuse, -R192.reuse ;  /* 0x000000c10bb07223 */ /* 0x180fe400000108c0 */
[-CC-:B------:R-:W-:Y:S02]  /*17a70*/  FFMA.FTZ R171, R10, R193.reuse, -R192.reuse ;  /* 0x000000c10aab7223 */ /* 0x180fe400000108c0 */
[----:B------:R-:W5:Y:S01]  /*17a80*/  MUFU.EX2 R174, R174 ;  /* 0x000000ae00ae7308 */ /* 0x000f620000000800 */
[--C-:B------:R-:W-:Y:S01]  /*17a90*/  FFMA.FTZ R165, R9, R193, -R192.reuse ;  /* 0x000000c109a57223 */ /* 0x100fe200000108c0 */
        /* <DEDUP_REMOVED lines=18> */
[----:B------:R-:W-:Y:S01]  /*17bc0*/  FFMA.FTZ R198, R34, R193, -R198 ;  /* 0x000000c122c67223 */ /* 0x000fe200000108c6 */
[----:B------:R-:W5:Y:S01]  /*17bd0*/  MUFU.EX2 R175, R175 ;  /* 0x000000af00af7308 */ /* 0x000f620000000800 */
[----:B--2---:R-:W-:Y:S01]  /*17be0*/  F2FP.BF16.PACK_AB R129, R180, R183 ;  /* 0x000000b7b481723e */ /* 0x004fe200000010ff */
        /* <DEDUP_REMOVED lines=251> */
.L_x_5640:
[----:B------:R2:W5:Y:S01]  /*18ba0*/  LDL R166, [R1] ;  /* 0x0000000001a67983 */ /* 0x0005620000100800 */
        /* <DEDUP_REMOVED lines=75> */
.L_x_5633:
[----:B--2---:R-:W-:Y:S02]  /*19060*/  ULDC.64 UR4, c[0x0][0x118] ;  /* 0x0000460000047ab9 */ /* 0x004fe40000000a00 */
[----:B------:R-:W2:Y:S02]  /*19070*/  LD.E R8, [R2.64+0x40] ;  /* 0x0000400402087980 */ /* 0x000ea4000c101900 */
[----:B--2---:R-:W-:Y:S04]  /*19080*/  LEA R8, -R8, RZ, 0x6 ;  /* 0x000000ff08087211 */ /* 0x004fe800078e31ff */
[----:B------:R-:W-:Y:S02]  /*19090*/  SHF.R.S32.HI R7, RZ, 0x1f, R8 ;  /* 0x0000001fff077819 */ /* 0x000fe40000011408 */
.L_x_5634:
[----:B------:R-:W-:Y:S05]  /*190a0*/  BSYNC B0 ;  /* 0x0000000000007941 */ /* 0x000fea0003800000 */
.L_x_5632:
        /* <DEDUP_REMOVED lines=8> */
[----:B------:R1:W-:Y:S01]  /*19130*/  LDGSTS.E.BYPASS.LTC128B.128 [R249+0x10000], [R246.64] ;  /* 0x10000000f6f97fae */ /* 0x0003e2000b901d44 */
[----:B------:R-:W-:Y:S02]  /*19140*/  IADD3.X R13, R242, R247, RZ, P0, !PT ;  /* 0x000000f7f20d7210 */ /* 0x000fe400007fe4ff */
[----:B------:R-:W-:Y:S02]  /*19150*/  IADD3 R6, P0, R248, R12, RZ ;  /* 0x0000000cf8067210 */ /* 0x000fe40007f1e0ff */
[----:B------:R1:W-:Y:S02]  /*19160*/  LDGSTS.E.BYPASS.LTC128B.128 [R249+0x12000], [R246.64+0x80] ;  /* 0x12000080f6f97fae */ /* 0x0003e4000b901d44 */
[----:B------:R-:W-:Y:S02]  /*19170*/  IADD3.X R7, R242, R13, RZ, P0, !PT ;  /* 0x0000000df2077210 */ /* 0x000fe400007fe4ff */
        /* <DEDUP_REMOVED lines=217> */
[C---:B------:R-:W-:Y:S07]  /*19f10*/  HMMA.16816.F32.BF16 R8, R192.reuse, R206, R8 ;  /* 0x000000cec008723c */ /* 0x040fee0000041808 */
[----:B-----5:R-:W-:Y:S01]  /*19f20*/  MOV R207, R166 ;  /* 0x000000a600cf7202 */ /* 0x020fe20000000f00 */
[C---:B-1----:R-:W-:Y:S03]  /*19f30*/  HMMA.16816.F32.BF16 R12, R192.reuse, R168, R12 ;  /* 0x000000a8c00c723c */ /* 0x042fe6000004180c */
[----:B------:R-:W-:Y:S05]  /*19f40*/  ISETP.GT.AND P0, PT, R207, R235, PT ;  /* 0x000000ebcf00720c */ /* 0x000fea0003f04270 */
        /* <DEDUP_REMOVED lines=142> */
.L_x_5638:
[----:B------:R-:W-:Y:S02]  /*1a830*/  ULDC.64 UR4, c[0x0][0x118] ;  /* 0x0000460000047ab9 */ /* 0x000fe40000000a00 */
[----:B------:R-:W2:Y:S02]  /*1a840*/  LD.E R8, [R2.64+0x38] ;  /* 0x0000380402087980 */ /* 0x000ea4000c101900 */
[----:B--2---:R-:W-:Y:S04]  /*1a850*/  LEA R8, -R8, RZ, 0x6 ;  /* 0x000000ff08087211 */ /* 0x004fe800078e31ff */
[----:B------:R-:W-:Y:S02]  /*1a860*/  SHF.R.S32.HI R7, RZ, 0x1f, R8 ;  /* 0x0000001fff077819 */ /* 0x000fe40000011408 */
.L_x_5639:
[----:B------:R-:W-:Y:S05]  /*1a870*/  BSYNC B0 ;  /* 0x0000000000007941 */ /* 0x000fea0003800000 */
.L_x_5637:
[C---:B------:R-:W-:Y:S01]  /*1a880*/  LEA R236, P0, R8.reuse, R236, 0x1 ;  /* 0x000000ec08ec7211 */ /* 0x040fe200078008ff */
[----:B------:R-:W-:Y:S03]  /*1a890*/  ULDC.64 UR4, c[0x0][0x118] ;  /* 0x0000460000047ab9 */ /* 0x000fe60000000a00 */
        /* <DEDUP_REMOVED lines=27> */
.L_x_5636:
[----:B--234-:R-:W-:Y:S05]  /*1aa50*/  BSYNC B1 ;  /* 0x0000000000017941 */ /* 0x01cfea0003800000 */
.L_x_5635:
        /* <DEDUP_REMOVED lines=70> */
[-CC-:B------:R-:W-:Y:S02]  /*1aec0*/  FFMA.FTZ R199, R174, R167.reuse, -R178.reuse ;  /* 0x000000a7aec77223 */ /* 0x180fe400000108b2 */
        /* <DEDUP_REMOVED lines=64> */
[-C--:B------:R-:W-:Y:S02]  /*1b2d0*/  FFMA.FTZ R180, R180, R167.reuse, -R178 ;  /* 0x000000a7b4b47223 */ /* 0x080fe400000108b2 */
[--C-:B------:R-:W-:Y:S01]  /*1b2e0*/  FFMA.FTZ R177, R177, R167, -R170.reuse ;  /* 0x000000a7b1b17223 */ /* 0x100fe200000108aa */
[----:B------:R-:W-:Y:S01]  /*1b2f0*/  MUFU.EX2 R200, R200 ;  /* 0x000000c800c87308 */ /* 0x000fe20000000800 */
[C---:B------:R-:W-:Y:S05]  /*1b300*/  HMMA.16816.F32.BF16 R4, R160.reuse, R12, R4 ;  /* 0x0000000ca004723c */ /* 0x040fea0000041804 */
[C---:B------:R-:W-:Y:S02]  /*1b310*/  FMUL.FTZ R60, R2.reuse, R60 ;  /* 0x0000003c023c7220 */ /* 0x040fe40000410000 */
[C---:B------:R-:W-:Y:S01]  /*1b320*/  FMUL.FTZ R12, R2.reuse, R152 ;  /* 0x00000098020c7220 */ /* 0x040fe20000410000 */
[C---:B------:R-:W-:Y:S01]  /*1b330*/  HMMA.16816.F32.BF16 R8, R160.reuse, R14, R8 ;  /* 0x0000000ea008723c */ /* 0x040fe20000041808 */
[----:B------:R-:W2:Y:S03]  /*1b340*/  MUFU.EX2 R199, R199 ;  /* 0x000000c700c77308 */ /* 0x000ea60000000800 */
[C---:B------:R-:W-:Y:S02]  /*1b350*/  FMUL.FTZ R13, R2.reuse, R153 ;  /* 0x00000099020d7220 */ /* 0x040fe40000410000 */
[----:B------:R-:W-:Y:S02]  /*1b360*/  FMUL.FTZ R61, R2, R61 ;  /* 0x0000003d023d7220 */ /* 0x000fe40000410000 */
[C---:B------:R-:W-:Y:S03]  /*1b370*/  FMUL.FTZ R14, R0.reuse, R154 ;  /* 0x0000009a000e7220 */ /* 0x040fe60000410000 */
[----:B------:R-:W-:Y:S01]  /*1b380*/  MUFU.EX2 R201, R201 ;  /* 0x000000c900c97308 */ /* 0x000fe20000000800 */
[C---:B------:R-:W-:Y:S02]  /*1b390*/  FMUL.FTZ R15, R0.reuse, R155 ;  /* 0x0000009b000f7220 */ /* 0x040fe40000410000 */
[----:B------:R-:W3:Y:S01]  /*1b3a0*/  LDSM.16.MT88.4 R152, [R231+0x10000] ;  /* 0x01000000e798783b */ /* 0x000ee20000004200 */
[C---:B------:R-:W-:Y:S02]  /*1b3b0*/  FMUL.FTZ R62, R0.reuse, R62 ;  /* 0x0000003e003e7220 */ /* 0x040fe40000410000 */
[----:B------:R-:W-:Y:S02]  /*1b3c0*/  FMUL.FTZ R63, R0, R63 ;  /* 0x0000003f003f7220 */ /* 0x000fe40000410000 */
[C---:B------:R-:W-:Y:S02]  /*1b3d0*/  HMMA.16816.F32.BF16 R12, R160.reuse, R20, R12 ;  /* 0x00000014a00c723c */ /* 0x040fe4000004180c */
[----:B------:R-:W4:Y:S01]  /*1b3e0*/  MUFU.EX2 R202, R202 ;  /* 0x000000ca00ca7308 */ /* 0x000f220000000800 */
        /* <DEDUP_REMOVED lines=8> */
[----:B------:R-:W5:Y:S01]  /*1b470*/  LDSM.16.MT88.4 R144, [R234+0x12000] ;  /* 0x01200000ea90783b */ /* 0x000f620000004200 */
        /* <DEDUP_REMOVED lines=109> */
[C---:B---3--:R-:W-:Y:S01]  /*1bb50*/  HMMA.16816.F32.BF16 R124, R160.reuse, R132, R124 ;  /* 0x00000084a07c723c */ /* 0x048fe2000004187c */
[----:B------:R-:W3:Y:S02]  /*1bb60*/  MUFU.EX2 R198, R198 ;  /* 0x000000c600c67308 */ /* 0x000ee40000000800 */
[C---:B------:R-:W-:Y:S02]  /*1bb70*/  FMUL.FTZ R130, R0.reuse, R130 ;  /* 0x0000008200827220 */ /* 0x040fe40000410000 */
[----:B------:R-:W-:Y:S02]  /*1bb80*/  FMUL.FTZ R131, R0, R131 ;  /* 0x0000008300837220 */ /* 0x000fe40000410000 */
[----:B------:R-:W-:Y:S01]  /*1bb90*/  F2FP.BF16.PACK_AB R132, R196, R195 ;  /* 0x000000c3c484723e */ /* 0x000fe200000010ff */
[-CC-:B------:R-:W-:Y:S04]  /*1bba0*/  FFMA.FTZ R204, R187, R167.reuse, -R178.reuse ;  /* 0x000000a7bbcc7223 */ /* 0x180fe800000108b2 */
[----:B------:R-:W-:Y:S01]  /*1bbb0*/  HMMA.16816.F32.BF16 R128, R160, R134, R128 ;  /* 0x00000086a080723c */ /* 0x000fe20000041880 */
[----:B------:R-:W-:Y:S01]  /*1bbc0*/  LDSM.16.MT88.4 R160, [R234+0x14800] ;  /* 0x01480000eaa0783b */ /* 0x000fe20000004200 */
[----:B------:R-:W-:Y:S01]  /*1bbd0*/  MUFU.EX2 R204, R204 ;  /* 0x000000cc00cc7308 */ /* 0x000fe20000000800 */
[-C--:B------:R-:W-:Y:S02]  /*1bbe0*/  FFMA.FTZ R203, R203, R167.reuse, -R178 ;  /* 0x000000a7cbcb7223 */ /* 0x080fe400000108b2 */
[----:B------:R-:W-:Y:S01]  /*1bbf0*/  FFMA.FTZ R205, R186, R167, -R170 ;  /* 0x000000a7bacd7223 */ /* 0x000fe200000108aa */
[----:B------:R-:W-:Y:S01]  /*1bc00*/  MOV R186, R207 ;  /* 0x000000cf00ba7202 */ /* 0x000fe20000000f00 */
[-CC-:B------:R-:W-:Y:S01]  /*1bc10*/  FFMA.FTZ R207, R185, R167.reuse, -R178.reuse ;  /* 0x000000a7b9cf7223 */ /* 0x180fe200000108b2 */
[----:B--2---:R-:W-:Y:S01]  /*1bc20*/  F2FP.BF16.PACK_AB R134, R199, R200 ;  /* 0x000000c8c786723e */ /* 0x004fe200000010ff */
[----:B------:R-:W-:Y:S03]  /*1bc30*/  FFMA.FTZ R183, R183, R167, -R178 ;  /* 0x000000a7b7b77223 */ /* 0x000fe600000108b2 */
[----:B----4-:R-:W-:Y:S01]  /*1bc40*/  F2FP.BF16.PACK_AB R135, R202, R201 ;  /* 0x000000c9ca87723e */ /* 0x010fe200000010ff */
[--C-:B------:R-:W-:Y:S01]  /*1bc50*/  FFMA.FTZ R206, R184, R167, -R170.reuse ;  /* 0x000000a7b8ce7223 */ /* 0x100fe200000108aa */
[----:B---3--:R-:W-:Y:S01]  /*1bc60*/  F2FP.BF16.PACK_AB R133, R198, R197 ;  /* 0x000000c5c685723e */ /* 0x008fe200000010ff */
[----:B------:R-:W-:Y:S01]  /*1bc70*/  MUFU.EX2 R185, R180 ;  /* 0x000000b400b97308 */ /* 0x000fe20000000800 */
[-CC-:B------:R-:W-:Y:S02]  /*1bc80*/  FFMA.FTZ R182, R182, R167.reuse, -R170.reuse ;  /* 0x000000a7b6b67223 */ /* 0x180fe400000108aa */
[-CC-:B------:R-:W-:Y:S02]  /*1bc90*/  FFMA.FTZ R181, R181, R167.reuse, -R170.reuse ;  /* 0x000000a7b5b57223 */ /* 0x180fe400000108aa */
[-C--:B------:R-:W-:Y:S01]  /*1bca0*/  FFMA.FTZ R171, R171, R167.reuse, -R170 ;  /* 0x000000a7abab7223 */ /* 0x080fe200000108aa */
[C---:B-----5:R-:W-:Y:S04]  /*1bcb0*/  HMMA.16816.F32.BF16 R4, R132.reuse, R140, R4 ;  /* 0x0000008c8404723c */ /* 0x060fe80000041804 */
[----:B------:R-:W-:Y:S01]  /*1bcc0*/  MUFU.EX2 R187, R183 ;  /* 0x000000b700bb7308 */ /* 0x000fe20000000800 */
[-CC-:B------:R-:W-:Y:S02]  /*1bcd0*/  FFMA.FTZ R169, R169, R167.reuse, -R178.reuse ;  /* 0x000000a7a9a97223 */ /* 0x180fe400000108b2 */
[-C--:B------:R-:W-:Y:S01]  /*1bce0*/  FFMA.FTZ R178, R176, R167.reuse, -R178 ;  /* 0x000000a7b0b27223 */ /* 0x080fe200000108b2 */
[C---:B------:R-:W-:Y:S01]  /*1bcf0*/  HMMA.16816.F32.BF16 R8, R132.reuse, R142, R8 ;  /* 0x0000008e8408723c */ /* 0x040fe20000041808 */
[----:B------:R-:W2:Y:S03]  /*1bd00*/  LDSM.16.MT88.4 R140, [R233+0x12800] ;  /* 0x01280000e98c783b */ /* 0x000ea60000004200 */
[-CC-:B------:R-:W-:Y:S02]  /*1bd10*/  FFMA.FTZ R168, R168, R167.reuse, -R170.reuse ;  /* 0x000000a7a8a87223 */ /* 0x180fe400000108aa */
[----:B------:R-:W-:Y:S01]  /*1bd20*/  MUFU.EX2 R183, R181 ;  /* 0x000000b500b77308 */ /* 0x000fe20000000800 */
[----:B------:R-:W-:Y:S01]  /*1bd30*/  FFMA.FTZ R170, R166, R167, -R170 ;  /* 0x000000a7a6aa7223 */ /* 0x000fe200000108aa */
[C---:B-1----:R-:W-:Y:S04]  /*1bd40*/  HMMA.16816.F32.BF16 R12, R132.reuse, R136, R12 ;  /* 0x00000088840c723c */ /* 0x042fe8000004180c */
[----:B------:R-:W-:Y:S04]  /*1bd50*/  FFMA.FTZ R190, R0, R251, R190 ;  /* 0x000000fb00be7223 */ /* 0x000fe800000100be */
[C---:B------:R-:W-:Y:S01]  /*1bd60*/  HMMA.16816.F32.BF16 R16, R132.reuse, R138, R16 ;  /* 0x0000008a8410723c */ /* 0x040fe20000041810 */
[----:B------:R-:W1:Y:S01]  /*1bd70*/  LDSM.16.MT88.4 R136, [R231+0x12800] ;  /* 0x01280000e788783b */ /* 0x000e620000004200 */
[----:B------:R-:W-:Y:S02]  /*1bd80*/  MUFU.EX2 R181, R171 ;  /* 0x000000ab00b57308 */ /* 0x000fe40000000800 */
[----:B------:R-:W-:Y:S04]  /*1bd90*/  FADD.FTZ R189, R189, R190 ;  /* 0x000000bebdbd7221 */ /* 0x000fe80000010000 */
[C---:B------:R-:W-:Y:S04]  /*1bda0*/  HMMA.16816.F32.BF16 R20, R132.reuse, R144, R20 ;  /* 0x000000908414723c */ /* 0x040fe80000041814 */
[----:B------:R-:W3:Y:S01]  /*1bdb0*/  MUFU.EX2 R184, R182 ;  /* 0x000000b600b87308 */ /* 0x000ee20000000800 */
[----:B------:R-:W-:Y:S03]  /*1bdc0*/  FADD.FTZ R0, R188, R189 ;  /* 0x000000bdbc007221 */ /* 0x000fe60000010000 */
[C---:B------:R-:W-:Y:S01]  /*1bdd0*/  HMMA.16816.F32.BF16 R24, R132.reuse, R146, R24 ;  /* 0x000000928418723c */ /* 0x040fe20000041818 */
[----:B------:R-:W4:Y:S03]  /*1bde0*/  LDSM.16.MT88.4 R144, [R232+0x14800] ;  /* 0x01480000e890783b */ /* 0x000f260000004200 */
[----:B------:R-:W-:Y:S01]  /*1bdf0*/  FADD.FTZ R0, R165, R0 ;  /* 0x00000000a5007221 */ /* 0x000fe20000010000 */
[----:B------:R-:W-:Y:S01]  /*1be00*/  MOV R165, R164 ;  /* 0x000000a400a57202 */ /* 0x000fe20000000f00 */
[----:B------:R-:W-:Y:S02]  /*1be10*/  MUFU.EX2 R182, R179 ;  /* 0x000000b300b67308 */ /* 0x000fe40000000800 */
[C---:B------:R-:W-:Y:S04]  /*1be20*/  HMMA.16816.F32.BF16 R28, R132.reuse, R148, R28 ;  /* 0x00000094841c723c */ /* 0x040fe8000004181c */
[----:B------:R-:W-:Y:S04]  /*1be30*/  FADD.FTZ R197, R197, R0 ;  /* 0x00000000c5c57221 */ /* 0x000fe80000010000 */
[C---:B------:R-:W-:Y:S01]  /*1be40*/  HMMA.16816.F32.BF16 R32, R132.reuse, R150, R32 ;  /* 0x000000968420723c */ /* 0x040fe20000041820 */
[----:B------:R-:W5:Y:S01]  /*1be50*/  LDSM.16.MT88.4 R148, [R231+0x14800] ;  /* 0x01480000e794783b */ /* 0x000f620000004200 */
[----:B------:R-:W1:Y:S02]  /*1be60*/  MUFU.EX2 R203, R203 ;  /* 0x000000cb00cb7308 */ /* 0x000e640000000800 */
[----:B------:R-:W-:Y:S04]  /*1be70*/  FADD.FTZ R198, R198, R197 ;  /* 0x000000c5c6c67221 */ /* 0x000fe80000010000 */
[C---:B------:R-:W-:Y:S04]  /*1be80*/  HMMA.16816.F32.BF16 R36, R132.reuse, R152, R36 ;  /* 0x000000988424723c */ /* 0x040fe80000041824 */
[----:B------:R-:W-:Y:S01]  /*1be90*/  MUFU.EX2 R205, R205 ;  /* 0x000000cd00cd7308 */ /* 0x000fe20000000800 */
[----:B------:R-:W-:Y:S03]  /*1bea0*/  FADD.FTZ R201, R201, R198 ;  /* 0x000000c6c9c97221 */ /* 0x000fe60000010000 */
[C---:B------:R-:W-:Y:S01]  /*1beb0*/  HMMA.16816.F32.BF16 R40, R132.reuse, R154, R40 ;  /* 0x0000009a8428723c */ /* 0x040fe20000041828 */
[----:B------:R-:W-:Y:S03]  /*1bec0*/  LDSM.16.MT88.4 R152, [R232+0x11000] ;  /* 0x01100000e898783b */ /* 0x000fe60000004200 */
[----:B------:R-:W-:Y:S02]  /*1bed0*/  FADD.FTZ R202, R202, R201 ;  /* 0x000000c9caca7221 */ /* 0x000fe40000010000 */
[----:B------:R-:W1:Y:S02]  /*1bee0*/  MUFU.EX2 R206, R206 ;  /* 0x000000ce00ce7308 */ /* 0x000e640000000800 */
[C---:B--2---:R-:W-:Y:S08]  /*1bef0*/  HMMA.16816.F32.BF16 R44, R132.reuse, R140, R44 ;  /* 0x0000008c842c723c */ /* 0x044ff0000004182c */
[C---:B------:R-:W-:Y:S01]  /*1bf00*/  HMMA.16816.F32.BF16 R48, R132.reuse, R142, R48 ;  /* 0x0000008e8430723c */ /* 0x040fe20000041830 */
[----:B------:R-:W2:Y:S01]  /*1bf10*/  LDSM.16.MT88.4 R140, [R234+0x16800] ;  /* 0x01680000ea8c783b */ /* 0x000ea20000004200 */
[----:B------:R-:W2:Y:S06]  /*1bf20*/  MUFU.EX2 R207, R207 ;  /* 0x000000cf00cf7308 */ /* 0x000eac0000000800 */
[C---:B------:R-:W-:Y:S04]  /*1bf30*/  HMMA.16816.F32.BF16 R52, R132.reuse, R156, R52 ;  /* 0x0000009c8434723c */ /* 0x040fe80000041834 */
[----:B------:R-:W-:Y:S04]  /*1bf40*/  MUFU.EX2 R166, R170 ;  /* 0x000000aa00a67308 */ /* 0x000fe80000000800 */
        /* <DEDUP_REMOVED lines=29> */
[----:B---3--:R-:W-:Y:S02]  /*1c120*/  F2FP.BF16.PACK_AB R135, R183, R184 ;  /* 0x000000b8b787723e */ /* 0x008fe400000010ff */
[----:B------:R-:W-:Y:S03]  /*1c130*/  F2FP.BF16.PACK_AB R132, R203, R204 ;  /* 0x000000cccb84723e */ /* 0x000fe600000010ff */
[C---:B------:R-:W-:Y:S01]  /*1c140*/  F2FP.BF16.PACK_AB R133, R206.reuse, R205 ;  /* 0x000000cdce85723e */ /* 0x040fe200000010ff */
[----:B------:R-:W-:Y:S01]  /*1c150*/  FADD.FTZ R205, R205, R202 ;  /* 0x000000cacdcd7221 */ /* 0x000fe20000010000 */
[----:B------:R-:W-:Y:S03]  /*1c160*/  F2FP.BF16.PACK_AB R134, R187, R207 ;  /* 0x000000cfbb86723e */ /* 0x000fe600000010ff */
        /* <DEDUP_REMOVED lines=14> */
[----:B------:R-:W3:Y:S07]  /*1c250*/  MUFU.EX2 R160, R178 ;  /* 0x000000b200a07308 */ /* 0x000eee0000000800 */
[C---:B------:R-:W-:Y:S03]  /*1c260*/  HMMA.16816.F32.BF16 R40, R132.reuse, R162, R40 ;  /* 0x000000a28428723c */ /* 0x040fe60000041828 */
[----:B------:R-:W5:Y:S04]  /*1c270*/  MUFU.EX2 R161, R169 ;  /* 0x000000a900a17308 */ /* 0x000f680000000800 */
[----:B------:R-:W-:Y:S01]  /*1c280*/  MOV R163, R184 ;  /* 0x000000b800a37202 */ /* 0x000fe20000000f00 */
[C---:B----4-:R-:W-:Y:S04]  /*1c290*/  HMMA.16816.F32.BF16 R44, R132.reuse, R144, R44 ;  /* 0x00000090842c723c */ /* 0x050fe8000004182c */
[----:B------:R-:W-:Y:S01]  /*1c2a0*/  MOV R162, R187 ;  /* 0x000000bb00a27202 */ /* 0x000fe20000000f00 */
[----:B------:R4:W1:Y:S03]  /*1c2b0*/  MUFU.EX2 R184, R177 ;  /* 0x000000b100b87308 */ /* 0x0008660000000800 */
[C---:B------:R-:W-:Y:S01]  /*1c2c0*/  HMMA.16816.F32.BF16 R48, R132.reuse, R146, R48 ;  /* 0x000000928430723c */ /* 0x040fe20000041830 */
[----:B------:R-:W5:Y:S03]  /*1c2d0*/  LDSM.16.MT88.4 R144, [R233+0x15000] ;  /* 0x01500000e990783b */ /* 0x000f660000004200 */
[----:B---3--:R-:W-:Y:S03]  /*1c2e0*/  MOV R167, R160 ;  /* 0x000000a000a77202 */ /* 0x008fe60000000f00 */
[----:B------:R3:W1:Y:S01]  /*1c2f0*/  MUFU.EX2 R187, R168 ;  /* 0x000000a800bb7308 */ /* 0x0006620000000800 */
        /* <DEDUP_REMOVED lines=12> */
[----:B------:R-:W4:Y:S07]  /*1c3c0*/  LDSM.16.MT88.4 R144, [R231+0x17000] ;  /* 0x01700000e790783b */ /* 0x000f2e0000004200 */
        /* <DEDUP_REMOVED lines=14> */
[----:B------:R-:W1:Y:S01]  /*1c4b0*/  LDSM.16.MT88.4 R180, [R231+0x11800] ;  /* 0x01180000e7b4783b */ /* 0x000e620000004200 */
[----:B------:R-:W-:Y:S01]  /*1c4c0*/  F2FP.BF16.PACK_AB R170, R167, R136 ;  /* 0x00000088a7aa723e */ /* 0x000fe200000010ff */
[C---:B------:R-:W-:Y:S08]  /*1c4d0*/  HMMA.16816.F32.BF16 R112, R132.reuse, R154, R112 ;  /* 0x0000009a8470723c */ /* 0x040ff00000041870 */
[C---:B------:R-:W-:Y:S08]  /*1c4e0*/  HMMA.16816.F32.BF16 R116, R132.reuse, R156, R116 ;  /* 0x0000009c8474723c */ /* 0x040ff00000041874 */
[C---:B------:R-:W-:Y:S08]  /*1c4f0*/  HMMA.16816.F32.BF16 R120, R132.reuse, R158, R120 ;  /* 0x0000009e8478723c */ /* 0x040ff00000041878 */
[C---:B----4-:R-:W-:Y:S07]  /*1c500*/  HMMA.16816.F32.BF16 R124, R132.reuse, R144, R124 ;  /* 0x00000090847c723c */ /* 0x050fee000004187c */
[----:B------:R-:W-:Y:S01]  /*1c510*/  MOV R144, R185 ;  /* 0x000000b900907202 */ /* 0x000fe20000000f00 */
[----:B------:R-:W-:Y:S04]  /*1c520*/  HMMA.16816.F32.BF16 R128, R132, R146, R128 ;  /* 0x000000928480723c */ /* 0x000fe80000041880 */
[----:B------:R-:W-:Y:S02]  /*1c530*/  MOV R145, R184 ;  /* 0x000000b800917202 */ /* 0x000fe40000000f00 */
[----:B---3--:R-:W-:Y:S02]  /*1c540*/  F2FP.BF16.PACK_AB R168, R144, R138 ;  /* 0x0000008a90a8723e */ /* 0x008fe400000010ff */
[----:B------:R-:W-:Y:S04]  /*1c550*/  MOV R135, R187 ;  /* 0x000000bb00877202 */ /* 0x000fe80000000f00 */
        /* <DEDUP_REMOVED lines=14> */
[----:B------:R-:W-:Y:S02]  /*1c640*/  MOV R174, R144 ;  /* 0x0000009000ae7202 */ /* 0x000fe40000000f00 */
[----:B------:R-:W-:Y:S02]  /*1c650*/  MOV R175, R145 ;  /* 0x0000009100af7202 */ /* 0x000fe40000000f00 */
[C---:B------:R-:W-:Y:S01]  /*1c660*/  HMMA.16816.F32.BF16 R144, R168.reuse, R176, R20 ;  /* 0x000000b0a890723c */ /* 0x040fe20000041814 */
[----:B------:R-:W2:Y:S06]  /*1c670*/  LDSM.16.MT88.4 R20, [R233+0x15800] ;  /* 0x01580000e914783b */ /* 0x000eac0000004200 */
[----:B------:R-:W-:Y:S01]  /*1c680*/  MOV R177, R134 ;  /* 0x0000008600b17202 */ /* 0x000fe20000000f00 */
[C---:B------:R-:W-:Y:S03]  /*1c690*/  HMMA.16816.F32.BF16 R140, R168.reuse, R178, R24 ;  /* 0x000000b2a88c723c */ /* 0x040fe60000041818 */
[C---:B------:R-:W-:Y:S02]  /*1c6a0*/  ISETP.GT.AND P0, PT, R177.reuse, R235, PT ;  /* 0x000000ebb100720c */ /* 0x040fe40003f04270 */
[----:B------:R-:W-:Y:S02]  /*1c6b0*/  MOV R176, R135 ;  /* 0x0000008700b07202 */ /* 0x000fe40000000f00 */
        /* <DEDUP_REMOVED lines=13> */
[C---:B---3--:R-:W-:Y:S04]  /*1c790*/  HMMA.16816.F32.BF16 R36, R168.reuse, R184, R36 ;  /* 0x000000b8a824723c */ /* 0x048fe80000041824 */
[----:B------:R-:W-:Y:S02]  /*1c7a0*/  MOV R182, R25 ;  /* 0x0000001900b67202 */ /* 0x000fe40000000f00 */
[----:B------:R-:W1:Y:S01]  /*1c7b0*/  LDSM.16.MT88.4 R24, [R232+0x15800] ;  /* 0x01580000e818783b */ /* 0x000e620000004200 */
[----:B------:R-:W-:Y:S01]  /*1c7c0*/  MOV R184, R172 ;  /* 0x000000ac00b87202 */ /* 0x000fe20000000f00 */
[C---:B------:R-:W-:Y:S04]  /*1c7d0*/  HMMA.16816.F32.BF16 R40, R168.reuse, R186, R40 ;  /* 0x000000baa828723c */ /* 0x040fe80000041828 */
[----:B------:R-:W-:Y:S01]  /*1c7e0*/  MOV R185, R173 ;  /* 0x000000ad00b97202 */ /* 0x000fe20000000f00 */
[----:B------:R-:W-:Y:S01]  /*1c7f0*/  FADD.FTZ R0, R184, R206 ;  /* 0x000000ceb8007221 */ /* 0x000fe20000010000 */
[----:B------:R-:W3:Y:S02]  /*1c800*/  LDL.LU R187, [R1+0x4] ;  /* 0x0000040001bb7983 */ /* 0x000ee40000300800 */
        /* <DEDUP_REMOVED lines=10> */
[----:B------:R-:W-:Y:S01]  /*1c8b0*/  FADD.FTZ R251, R176, R0 ;  /* 0x00000000b0fb7221 */ /* 0x000fe20000010000 */
[----:B------:R-:W-:Y:S03]  /*1c8c0*/  IADD3 R0, R177, -0x1, RZ ;  /* 0xffffffffb1007810 */ /* 0x000fe60007ffe0ff */
[C---:B-----5:R-:W-:Y:S04]  /*1c8d0*/  HMMA.16816.F32.BF16 R60, R168.reuse, R12, R60 ;  /* 0x0000000ca83c723c */ /* 0x060fe8000004183c */
[----:B------:R-:W-:Y:S04]  /*1c8e0*/  FADD.FTZ R251, R166, R251 ;  /* 0x000000fba6fb7221 */ /* 0x000fe80000010000 */
        /* <DEDUP_REMOVED lines=33> */
[----:B------:R-:W-:Y:S04]  /*1cb00*/  STL [R1+0x4], R2 ;  /* 0x0000040201007387 */ /* 0x000fe80000100800 */
[----:B------:R1:W-:Y:S02]  /*1cb10*/  STL [R1], R0 ;  /* 0x0000000001007387 */ /* 0x0003e40000100800 */
[----:B-1----:R-:W-:Y:S01]  /*1cb20*/  MOV R0, R3 ;  /* 0x0000000300007202 */ /* 0x002fe20000000f00 */
[----:B------:R-:W-:-:S05]  /*1cb30*/  @P0 BRA `(.L_x_5640) ;  /* 0xffffc06000000947 */ /* 0x000fca000383ffff */
.L_x_5631:
        /* <DEDUP_REMOVED lines=12> */
.L_x_5645:
        /* <DEDUP_REMOVED lines=8> */
.L_x_5646:
        /* <DEDUP_REMOVED lines=241> */
[----:B------:R-:W1:Y:S01]  /*1db90*/  @P4 MUFU.LG2 R2, R2 ;  /* 0x0000000200024308 */ /* 0x000e620000000c00 */
[----:B------:R-:W-:Y:S02]  /*1dba0*/  BSSY B0, `(.L_x_5643) ;  /* 0x0000053000007945 */ /* 0x000fe40003800000 */
[----:B------:R-:W-:Y:S01]  /*1dbb0*/  IADD3 R9, -R10, R9, RZ ;  /* 0x000000090a097210 */ /* 0x000fe20007ffe1ff */
[----:B------:R-:W-:Y:S03]  /*1dbc0*/  BAR.SYNC.DEFER_BLOCKING 0x0 ;  /* 0x0000000000007b1d */ /* 0x000fe60000010000 */
[----:B------:R-:W-:-:S02]  /*1dbd0*/  LOP3.LUT P0, RZ, R9, 0x3, RZ, 0xc0, !PT ;  /* 0x0000000309ff7812 */ /* 0x000fc4000780c0ff */
[----:B-1----:R-:W-:Y:S01]  /*1dbe0*/  SHF.R.S32.HI R14, RZ, 0x1f, R21 ;  /* 0x0000001fff0e7819 */ /* 0x002fe20000011415 */
[----:B------:R-:W1:Y:S03]  /*1dbf0*/  @P3 MUFU.LG2 R6, R6 ;  /* 0x0000000600063308 */ /* 0x000e660000000c00 */
[----:B------:R-:W-:Y:S01]  /*1dc00*/  LEA.HI R15, R14, R21, RZ, 0x4 ;  /* 0x000000150e0f7211 */ /* 0x000fe200078f20ff */
[----:B------:R-:W-:-:S03]  /*1dc10*/  @P4 FMUL.FTZ R145, R2, 0.69314718246459960938 ;  /* 0x3f31721802914820 */ /* 0x000fc60000410000 */
[----:B------:R-:W-:Y:S02]  /*1dc20*/  LOP3.LUT R14, R15, 0xfffffff0, RZ, 0xc0, !PT ;  /* 0xfffffff00f0e7812 */ /* 0x000fe400078ec0ff */
[----:B------:R-:W-:Y:S02]  /*1dc30*/  SHF.R.S32.HI R15, RZ, 0x4, R15 ;  /* 0x00000004ff0f7819 */ /* 0x000fe4000001140f */
[----:B------:R-:W-:Y:S02]  /*1dc40*/  IADD3 R14, -R14, R21, RZ ;  /* 0x000000150e0e7210 */ /* 0x000fe40007ffe1ff */
[----:B---3--:R-:W-:Y:S02]  /*1dc50*/  SHF.L.U32 R18, R15, 0x6, RZ ;  /* 0x000000060f127819 */ /* 0x008fe400000006ff */
        /* <DEDUP_REMOVED lines=71> */
.L_x_5644:
[----:B-1----:R-:W-:Y:S05]  /*1e0d0*/  BSYNC B0 ;  /* 0x0000000000007941 */ /* 0x002fea0003800000 */
.L_x_5643:
        /* <DEDUP_REMOVED lines=55> */
[----:B------:R-:W-:Y:S05]  /*1e450*/  @P0 RET.REL.NODEC R238 `(_ZN5flash24flash_fwd_splitkv_kernelI23Flash_fwd_kernel_traitsILi256ELi64ELi64ELi4ELb0ELb0EN7cutlass10bfloat16_tE19Flash_kernel_traitsILi256ELi64ELi64ELi4ES3_EELb0ELb0ELb0ELb0ELb1ELb1ELb1ELb1EEEvNS_16Flash_fwd_paramsE) ;  /* 0xfffe1ba0ee000950 */ /* 0x000fea0003c3ffff */
[----:B------:R-:W-:Y:S01]  /*1e460*/  MOV R239, 0x0 ;  /* 0x0000000000ef7802 */ /* 0x000fe20000000f00 */
[----:B------:R-:W-:-:S02]  /*1e470*/  ULDC.64 UR4, c[0x0][0x118] ;  /* 0x0000460000047ab9 */ /* 0x000fc40000000a00 */
[----:B------:R2:W-:Y:S04]  /*1e480*/  ST.E.128 [R8.64+0xe000], R112 ;  /* 0x00e0007008007985 */ /* 0x0005e8000c101d04 */
[----:B------:R2:W-:Y:S04]  /*1e490*/  ST.E.128 [R8.64+0xe100], R80 ;  /* 0x00e1005008007985 */ /* 0x0005e8000c101d04 */
[----:B------:R2:W-:Y:S04]  /*1e4a0*/  ST.E.128 [R8.64+0xe200], R48 ;  /* 0x00e2003008007985 */ /* 0x0005e8000c101d04 */
[----:B------:R2:W-:Y:S01]  /*1e4b0*/  ST.E.128 [R8.64+0xe300], R16 ;  /* 0x00e3001008007985 */ /* 0x0005e2000c101d04 */
[----:B------:R-:W-:Y:S05]  /*1e4c0*/  RET.REL.NODEC R238 `(_ZN5flash24flash_fwd_splitkv_kernelI23Flash_fwd_kernel_traitsILi256ELi64ELi64ELi4ELb0ELb0EN7cutlass10bfloat16_tE19Flash_kernel_traitsILi256ELi64ELi64ELi4ES3_EELb0ELb0ELb0ELb0ELb1ELb1ELb1ELb1EEEvNS_16Flash_fwd_paramsE) ;  /* 0xfffe1b30ee007950 */ /* 0x000fea0003c3ffff */
.L_x_5641:
[----:B------:R2:W5:Y:S01]  /*1e4d0*/  LDL R12, [R1+0x4] ;  /* 0x00000400010c7983 */ /* 0x0005620000100800 */
[----:B------:R-:W-:-:S02]  /*1e4e0*/  MOV R9, 0x2 ;  /* 0x0000000200097802 */ /* 0x000fc40000000f00 */
[----:B------:R-:W-:Y:S02]  /*1e4f0*/  MOV R8, 0x1e510 ;  /* 0x0001e51000087802 */ /* 0x000fe40000000f00 */
[----:B-12--5:R-:W-:Y:S05]  /*1e500*/  CALL.REL.NOINC `($__internal_27_$__cuda_sm70_shflsync_bfly_p) ;  /* 0x000000f000007944 */ /* 0x026fea0003c00000 */
[----:B-12---:R-:W-:Y:S05]  /*1e510*/  BRA `(.L_x_5645) ;  /* 0xffffe6e000007947 */ /* 0x006fea000383ffff */
.L_x_5642:
[----:B------:R-:W-:Y:S01]  /*1e520*/  IMAD.MOV.U32 R12, RZ, RZ, R11 ;  /* 0x000000ffff0c7224 */ /* 0x000fe200078e000b */
[----:B------:R-:W-:Y:S02]  /*1e530*/  MOV R9, 0x1 ;  /* 0x0000000100097802 */ /* 0x000fe40000000f00 */
[----:B------:R-:W-:Y:S02]  /*1e540*/  MOV R8, 0x1e560 ;  /* 0x0001e56000087802 */ /* 0x000fe40000000f00 */
[----:B-1---5:R-:W-:Y:S05]  /*1e550*/  CALL.REL.NOINC `($__internal_27_$__cuda_sm70_shflsync_bfly_p) ;  /* 0x000000a000007944 */ /* 0x022fea0003c00000 */
[----:B--2---:R-:W-:Y:S01]  /*1e560*/  FADD.FTZ R2, R11, R10 ;  /* 0x0000000a0b027221 */ /* 0x004fe20000010000 */
[----:B-1----:R-:W-:Y:S02]  /*1e570*/  MOV R12, R251 ;  /* 0x000000fb000c7202 */ /* 0x002fe40000000f00 */
[----:B------:R-:W-:Y:S02]  /*1e580*/  MOV R9, 0x2 ;  /* 0x0000000200097802 */ /* 0x000fe40000000f00 */
[----:B------:R-:W-:Y:S02]  /*1e590*/  MOV R8, 0x1e5b0 ;  /* 0x0001e5b000087802 */ /* 0x000fe40000000f00 */
[----:B------:R-:W-:Y:S05]  /*1e5a0*/  CALL.REL.NOINC `($__internal_27_$__cuda_sm70_shflsync_bfly_p) ;  /* 0x0000005000007944 */ /* 0x000fea0003c00000 */
[----:B-12---:R-:W-:Y:S01]  /*1e5b0*/  FADD.FTZ R12, R251, R10 ;  /* 0x0000000afb0c7221 */ /* 0x006fe20000010000 */
[----:B------:R-:W-:Y:S02]  /*1e5c0*/  MOV R9, 0x1 ;  /* 0x0000000100097802 */ /* 0x000fe40000000f00 */
[----:B------:R-:W-:-:S02]  /*1e5d0*/  MOV R8, 0x1e5f0 ;  /* 0x0001e5f000087802 */ /* 0x000fc40000000f00 */
[----:B------:R-:W-:Y:S05]  /*1e5e0*/  CALL.REL.NOINC `($__internal_27_$__cuda_sm70_shflsync_bfly_p) ;  /* 0x0000001000007944 */ /* 0x000fea0003c00000 */
[----:B-12---:R-:W-:Y:S05]  /*1e5f0*/  BRA `(.L_x_5646) ;  /* 0xffffe68000007947 */ /* 0x006fea000383ffff */
        .weak           $__internal_27_$__cuda_sm70_shflsync_bfly_p
        .type           $__internal_27_$__cuda_sm70_shflsync_bfly_p,@function
        .size           $__internal_27_$__cuda_sm70_shflsync_bfly_p,(.L_x_8899 - $__internal_27_$__cuda_sm70_shflsync_bfly_p)
$__internal_27_$__cuda_sm70_shflsync_bfly_p:
[----:B------:R-:W-:Y:S01]  /*1e600*/  MOV R14, R8 ;  /* 0x00000008000e7202 */ /* 0x000fe20000000f00 */
[----:B------:R-:W-:Y:S04]  /*1e610*/  WARPSYNC R6 ;  /* 0x0000000600007348 */ /* 0x000fe80003800000 */
[----:B------:R-:W-:Y:S01]  /*1e620*/  MOV R15, 0x0 ;  /* 0x00000000000f7802 */ /* 0x000fe20000000f00 */
[----:B------:R1:W2:Y:S03]  /*1e630*/  SHFL.BFLY PT, R10, R12, R9, R7 ;  /* 0x0c0000090c0a7389 */ /* 0x0002a600000e0007 */
[----:B------:R-:W-:Y:S05]  /*1e640*/  RET.REL.NODEC R14 `(_ZN5flash24flash_fwd_splitkv_kernelI23Flash_fwd_kernel_traitsILi256ELi64ELi64ELi4ELb0ELb0EN7cutlass10bfloat16_tE19Flash_kernel_traitsILi256ELi64ELi64ELi4ES3_EELb0ELb0ELb0ELb0ELb1ELb1ELb1ELb1EEEvNS_16Flash_fwd_paramsE) ;  /* 0xfffe19b00e007950 */ /* 0x000fea0003c3ffff */
.L_x_5647:
        /* <DEDUP_REMOVED lines=11> */
.L_x_8899:


//--------------------- .text._ZN5flash24flash_fwd_splitkv_kernelI23Flash_fwd_kernel_traitsILi256ELi64ELi64ELi4ELb0ELb0EN7cutlass10bfloat16_tE19Flash_kernel_traitsILi256ELi64ELi64ELi4ES3_EELb0ELb0ELb1ELb0ELb0ELb0ELb1ELb1EEEvNS_16Flash_fwd_paramsE --------------------------
	.section	.text._ZN5flash24flash_fwd_splitkv_kernelI23Flash_fwd_kernel_traitsILi256ELi64ELi64ELi4ELb0ELb0EN7cutlass10bfloat16_tE19Flash_kernel_traitsILi256ELi64ELi64ELi4ES3_EELb0ELb0ELb1ELb0ELb0ELb0ELb1ELb1EEEvNS_16Flash_fwd_paramsE,"ax",@progbits
	.sectioninfo	@"SHI_REGISTERS=254"
	.align	128
        .global         _ZN5flash24flash_fwd_splitkv_kernelI23Flash_fwd_kernel_traitsILi256ELi64ELi64ELi4ELb0ELb0EN7cutlass10bfloat16_tE19Flash_kernel_traitsILi256ELi64ELi64ELi4ES3_EELb0ELb0ELb1ELb0ELb0ELb0ELb1ELb1EEEvNS_16Flash_fwd_paramsE
        .type           _ZN5flash24flash_fwd_splitkv_kernelI23Flash_fwd_kernel_traitsILi256ELi64ELi64ELi4ELb0ELb0EN7cutlass10bfloat16_tE19Flash_kernel_traitsILi256ELi64ELi64ELi4ES3_EELb0ELb0ELb1ELb0ELb0ELb0ELb1ELb1EEEvNS_16Flash_fwd_paramsE,@function
        .size           _ZN5flash24flash_fwd_splitkv_kernelI23Flash_fwd_kernel_traitsILi256ELi64ELi64ELi4ELb0ELb0EN7cutlass10bfloat16_tE19Flash_kernel_traitsILi256ELi64ELi64ELi4ES3_EELb0ELb0ELb1ELb0ELb0ELb0ELb1ELb1EEEvNS_16Flash_fwd_paramsE,(.L_x_8901 - _ZN5flash24flash_fwd_splitkv_kernelI23Flash_fwd_kernel_traitsILi256ELi64ELi64ELi4ELb0ELb0EN7cutlass10bfloat16_tE19Flash_kernel_traitsILi256ELi64ELi64ELi4ES3_EELb0ELb0ELb1ELb0ELb0ELb0ELb1ELb1EEEvNS_16Flash_fwd_paramsE)
        .other          _ZN5flash24flash_fwd_splitkv_kernelI23Flash_fwd_kernel_traitsILi256ELi64ELi64ELi4ELb0ELb0EN7cutlass10bfloat16_tE19Flash_kernel_traitsILi256ELi64ELi64ELi4ES3_EELb0ELb0ELb1ELb0ELb0ELb0ELb1ELb1EEEvNS_16Flash_fwd_paramsE,@"STO_CUDA_ENTRY STV_DEFAULT"
_ZN5flash24flash_fwd_splitkv_kernelI23Flash_fwd_kernel_traitsILi256ELi64ELi64ELi4ELb0ELb0EN7cutlass10bfloat16_tE19Flash_kernel_traitsILi256ELi64ELi64ELi4ES3_EELb0ELb0ELb1ELb0ELb0ELb0ELb1ELb1EEEvNS_16Flash_fwd_paramsE:
.text._ZN5flash24flash_fwd_splitkv_kernelI23Flash_fwd_kernel_traitsILi256ELi64ELi64ELi4ELb0ELb0EN7cutlass10bfloat16_tE19Flash_kernel_traitsILi256ELi64ELi64ELi4ES3_EELb0ELb0ELb1ELb0ELb0ELb0ELb1ELb1EEEvNS_16Flash_fwd_paramsE:
        /* <DEDUP_REMOVED lines=29> */
[----:B---34-:R-:W-:Y:S05]  /*01d0*/  CALL.REL.NOINC `($_ZN5flash24flash_fwd_splitkv_kernelI23Flash_fwd_kernel_traitsILi256ELi64ELi64ELi4ELb0ELb0EN7cutlass10bfloat16_tE19Flash_kernel_traitsILi256ELi64ELi64ELi4ES3_EELb0ELb0ELb1ELb0ELb0ELb0ELb1ELb1EEEvNS_16Flash_fwd_paramsE$_ZN5flash30compute_attn_1rowblock_splitkvI23Flash_fwd_kernel_traitsILi256ELi64ELi64ELi4ELb0ELb0EN7cutlass10bfloat16_tE19Flash_kernel_traitsILi256ELi64ELi64ELi4ES3_EELb0ELb0ELb1ELb0ELb0ELb0ELb1ELb1ENS_16Flash_fwd_paramsEEEvRKT8_iiiii) ;  /* 0x0000002000007944 */ /* 0x018fea0003c00000 */
[----:B------:R-:W-:Y:S05]  /*01e0*/  BSYNC B4 ;  /* 0x0000000000047941 */ /* 0x000fea0003800000 */
.L_x_5648:
[----:B------:R-:W-:Y:S05]  /*01f0*/  EXIT ;  /* 0x000000000000794d */ /* 0x000fea0003800000 */
        .type           $_ZN5flash24flash_fwd_splitkv_kernelI23Flash_fwd_kernel_traitsILi256ELi64ELi64ELi4ELb0ELb0EN7cutlass10bfloat16_tE19Flash_kernel_traitsILi256ELi64ELi64ELi4ES3_EELb0ELb0ELb1ELb0ELb0ELb0ELb1ELb1EEEvNS_16Flash_fwd_paramsE$_ZN5flash30compute_attn_1rowblock_splitkvI23Flash_fwd_kernel_traitsILi256ELi64ELi64ELi4ELb0ELb0EN7cutlass10bfloat16_tE19Flash_kernel_traitsILi256ELi64ELi64ELi4ES3_EELb0ELb0ELb1ELb0ELb0ELb0ELb1ELb1ENS_16Flash_fwd_paramsEEEvRKT8_iiiii,@function
        .size           $_ZN5flash24flash_fwd_splitkv_kernelI23Flash_fwd_kernel_traitsILi256ELi64ELi64ELi4ELb0ELb0EN7cutlass10bfloat16_tE19Flash_kernel_traitsILi256ELi64ELi64ELi4ES3_EELb0ELb0ELb1ELb0ELb0ELb0ELb1ELb1EEEvNS_16Flash_fwd_paramsE$_ZN5flash30compute_attn_1rowblock_splitkvI23Flash_fwd_kernel_traitsILi256ELi64ELi64ELi4ELb0ELb0EN7cutlass10bfloat16_tE19Flash_kernel_traitsILi256ELi64ELi64ELi4ES3_EELb0ELb0ELb1ELb0ELb0ELb0ELb1ELb1ENS_16Flash_fwd_paramsEEEvRKT8_iiiii,($__internal_28_$__cuda_sm70_shflsync_bfly_p - $_ZN5flash24flash_fwd_splitkv_kernelI23Flash_fwd_kernel_traitsILi256ELi64ELi64ELi4ELb0ELb0EN7cutlass10bfloat16_tE19Flash_kernel_traitsILi256ELi64ELi64ELi4ES3_EELb0ELb0ELb1ELb0ELb0ELb0ELb1ELb1EEEvNS_16Flash_fwd_paramsE$_ZN5flash30compute_attn_1rowblock_splitkvI23Flash_fwd_kernel_traitsILi256ELi64ELi64ELi4ELb0ELb0EN7cutlass10bfloat16_tE19Flash_kernel_traitsILi256ELi64ELi64ELi4ES3_EELb0ELb0ELb1ELb0ELb0ELb0ELb1ELb1ENS_16Flash_fwd_paramsEEEvRKT8_iiiii)
$_ZN5flash24flash_fwd_splitkv_kernelI23Flash_fwd_kernel_traitsILi256ELi64ELi64ELi4ELb0ELb0EN7cutlass10bfloat16_tE19Flash_kernel_traitsILi256ELi64ELi64ELi4ES3_EELb0ELb0ELb1ELb0ELb0ELb0ELb1ELb1EEEvNS_16Flash_fwd_paramsE$_ZN5flash30compute_attn_1rowblock_splitkvI23Flash_fwd_kernel_traitsILi256ELi64ELi64ELi4ELb0ELb0EN7cutlass10bfloat16_tE19Flash_kernel_traitsILi256ELi64ELi64ELi4ES3_EELb0ELb0ELb1ELb0ELb0ELb0ELb1ELb1ENS_16Flash_fwd_paramsEEEvRKT8_iiiii:
        /* <DEDUP_REMOVED lines=21> */
.L_x_5650:
[----:B------:R-:W-:Y:S05]  /*0350*/  BSYNC B0 ;  /* 0x0000000000007941 */ /* 0x000fea0003800000 */
.L_x_5649:
        /* <DEDUP_REMOVED lines=17> */
.L_x_5652:
[----:B------:R4:W5:Y:S02]  /*0470*/  LD.E R58, [R14.64+0xb8] ;  /* 0x0000b8060e3a7980 */ /* 0x000964000c101900 */
.L_x_5653:
[----:B------:R-:W-:Y:S05]  /*0480*/  BSYNC B0 ;  /* 0x0000000000007941 */ /* 0x000fea0003800000 */
.L_x_5651:
        /* <DEDUP_REMOVED lines=10> */
.L_x_5655:
[----:B------:R-:W4:Y:S01]  /*0530*/  LD.E.64 R2, [R14.64+0x108] ;  /* 0x000108060e027980 */ /* 0x000f22000c101b00 */
[----:B------:R-:W-:Y:S01]  /*0540*/  BSSY B0, `(.L_x_5657) ;  /* 0x0000006000007945 */ /* 0x000fe20003800000 */
[----:B------:R-:W-:Y:S01]  /*0550*/  IMAD.MOV.U32 R166, RZ, RZ, RZ ;  /* 0x000000ffffa67224 */ /* 0x000fe200078e00ff */
[----:B----4-:R-:W-:-:S04]  /*0560*/  ISETP.NE.U32.AND P0, PT, R2, RZ, PT ;  /* 0x000000ff0200720c */ /* 0x010fc80003f05070 */
[----:B------:R-:W-:-:S13]  /*0570*/  ISETP.NE.AND.EX P0, PT, R3, RZ, PT, P0 ;  /* 0x000000ff0300720c */ /* 0x000fda0003f05300 */
[----:B------:R-:W-:Y:S05]  /*0580*/  @!P0 BRA `(.L_x_5658) ;  /* 0x0000001000008947 */ /* 0x000fea0003800000 */
[----:B------:R4:W5:Y:S02]  /*0590*/  LD.E R166, [R14.64+0xbc] ;  /* 0x0000bc060ea67980 */ /* 0x000964000c101900 */
.L_x_5658:
[----:B------:R-:W-:Y:S05]  /*05a0*/  BSYNC B0 ;  /* 0x0000000000007941 */ /* 0x000fea0003800000 */
.L_x_5657:
[----:B-----5:R-:W-:Y:S02]  /*05b0*/  IADD3 R166, R58, R166, RZ ;  /* 0x000000a63aa67210 */ /* 0x020fe40007ffe0ff */
.L_x_5656:
[----:B------:R-:W-:Y:S05]  /*05c0*/  BSYNC B1 ;  /* 0x0000000000017941 */ /* 0x000fea0003800000 */
.L_x_5654:
[----:B------:R-:W-:Y:S01]  /*05d0*/  IMAD.SHL.U32 R54, R239, 0x40, RZ ;  /* 0x00000040ef367824 */ /* 0x000fe200078e00ff */
[----:B------:R-:W-:Y:S01]  /*05e0*/  MOV R2, R238 ;  /* 0x000000ee00027202 */ /* 0x000fe20000000f00 */
[----:B------:R-:W-:-:S03]  /*05f0*/  IMAD.MOV.U32 R3, RZ, RZ, 0x0 ;  /* 0x00000000ff037424 */ /* 0x000fc600078e00ff */
[----:B------:R-:W-:-:S13]  /*0600*/  ISETP.GT.AND P0, PT, R240, R54, PT ;  /* 0x00000036f000720c */ /* 0x000fda0003f04270 */
[----:B------:R-:W-:Y:S05]  /*0610*/  @!P0 RET.REL.NODEC R2 `(_ZN5flash24flash_fwd_splitkv_kernelI23Flash_fwd_kernel_traitsILi256ELi64ELi64ELi4ELb0ELb0EN7cutlass10bfloat16_tE19Flash_kernel_traitsILi256ELi64ELi64ELi4ES3_EELb0ELb0ELb1ELb0ELb0ELb0ELb1ELb1EEEvNS_16Flash_fwd_paramsE) ;  /* 0xfffff9e002008950 */ /* 0x000fea0003c3ffff */
[----:B------:R-:W5:Y:S01]  /*0620*/  LD.E R0, [R14.64+0xb8] ;  /* 0x0000b8060e007980 */ /* 0x000f62000c101900 */
[----:B-1----:R-:W-:-:S04]  /*0630*/  IABS R4, c[0x0][0x10] ;  /* 0x0000040000047a13 */ /* 0x002fc80000000000 */
[----:B------:R-:W1:Y:S08]  /*0640*/  I2F.RP R8, R4 ;  /* 0x0000000400087306 */ /* 0x000e700000209400 */
[----:B-1----:R-:W1:Y:S02]  /*0650*/  MUFU.RCP R8, R8 ;  /* 0x0000000800087308 */ /* 0x002e640000001000 */
[----:B-1----:R-:W-:-:S06]  /*0660*/  IADD3 R8, R8, 0xffffffe, RZ ;  /* 0x0ffffffe08087810 */ /* 0x002fcc0007ffe0ff */
[----:B------:R-:W1:Y:S02]  /*0670*/  F2I.FTZ.U32.TRUNC.NTZ R9, R8 ;  /* 0x0000000800097305 */ /* 0x000e64000021f000 */
[----:B-1----:R-:W-:Y:S02]  /*0680*/  IMAD.MOV R3, RZ, RZ, -R9 ;  /* 0x000000ffff037224 */ /* 0x002fe400078e0a09 */
[----:B------:R-:W-:Y:S02]  /*0690*/  IMAD.MOV.U32 R8, RZ, RZ, RZ ;  /* 0x000000ffff087224 */ /* 0x000fe400078e00ff */
[----:B------:R-:W-:-:S04]  /*06a0*/  IMAD R3, R3, R4, RZ ;  /* 0x0000000403037224 */ /* 0x000fc800078e02ff */
[----:B------:R-:W-:Y:S01]  /*06b0*/  IMAD.HI.U32 R3, R9, R3, R8 ;  /* 0x0000000309037227 */ /* 0x000fe200078e0008 */
[----:B-----5:R-:W-:-:S04]  /*06c0*/  IADD3 R0, R0, 0x3f, RZ ;  /* 0x0000003f00007810 */ /* 0x020fc80007ffe0ff */
        /* <DEDUP_REMOVED lines=28> */
[----:B---3--:R1:W3:Y:S04]  /*0890*/  LD.E.64 R2, [R14.64+0xb0] ;  /* 0x0000b0060e027980 */ /* 0x0082e8000c101b00 */
[----:B----4-:R1:W4:Y:S04]  /*08a0*/  LD.E R4, [R14.64+0x60] ;  /* 0x000060060e047980 */ /* 0x010328000c101900 */
[----:B--2---:R1:W2:Y:S04]  /*08b0*/  LD.E R6, [R14.64+0xcc] ;  /* 0x0000cc060e067980 */ /* 0x0042a8000c101900 */
[----:B------:R1:W2:Y:S04]  /*08c0*/  LD.E.64 R8, [R14.64+0x78] ;  /* 0x000078060e087980 */ /* 0x0002a8000c101b00 */
[----:B------:R1:W5:Y:S04]  /*08d0*/  LD.E R0, [R14.64+0xc0] ;  /* 0x0000c0060e007980 */ /* 0x000368000c101900 */
[----:B-1----:R-:W5:Y:S01]  /*08e0*/  LD.E.64 R14, [R14.64+0xa8] ;  /* 0x0000a8060e0e7980 */ /* 0x002f62000c101b00 */
[----:B------:R-:W-:Y:S01]  /*08f0*/  SHF.R.S32.HI R7, RZ, 0x1f, R52 ;  /* 0x0000001fff077819 */ /* 0x000fe20000011434 */
[----:B------:R-:W-:Y:S03]  /*0900*/  BSSY B0, `(.L_x_5660) ;  /* 0x000001e000007945 */ /* 0x000fe60003800000 */
[----:B------:R-:W-:-:S04]  /*0910*/  LEA.HI R7, R7, R52, RZ, 0x4 ;  /* 0x0000003407077211 */ /* 0x000fc800078f20ff */
[----:B------:R-:W-:-:S05]  /*0920*/  LOP3.LUT R5, R7, 0xfffffff0, RZ, 0xc0, !PT ;  /* 0xfffffff007057812 */ /* 0x000fca00078ec0ff */
[----:B------:R-:W-:Y:S02]  /*0930*/  IMAD.IADD R52, R52, 0x1, -R5 ;  /* 0x0000000134347824 */ /* 0x000fe400078e0a05 */
[----:B---3--:R-:W-:-:S04]  /*0940*/  IMAD R2, R2, UR8, R242 ;  /* 0x0000000802027c24 */ /* 0x008fc8000f8e02f2 */
[----:B----4-:R-:W-:Y:S02]  /*0950*/  IMAD R2, R2, R4, R241 ;  /* 0x0000000402027224 */ /* 0x010fe400078e02f1 */
[----:B------:R-:W-:Y:S02]  /*0960*/  IMAD.SHL.U32 R4, R52, 0x4, RZ ;  /* 0x0000000434047824 */ /* 0x000fe400078e00ff */
[--C-:B------:R-:W-:Y:S01]  /*0970*/  IMAD R3, R3, R2, R54.reuse ;  /* 0x0000000203037224 */ /* 0x100fe200078e0236 */
[----:B------:R-:W-:Y:S01]  /*0980*/  SHF.R.S32.HI R2, RZ, 0x4, R7 ;  /* 0x00000004ff027819 */ /* 0x000fe20000011407 */
[----:B------:R-:W-:Y:S01]  /*0990*/  IMAD.IADD R54, R240, 0x1, -R54 ;  /* 0x00000001f0367824 */ /* 0x000fe200078e0a36 */
[--C-:B------:R-:W-:Y:S01]  /*09a0*/  SHF.R.S32.HI R5, RZ, 0x1f, R4.reuse ;  /* 0x0000001fff057819 */ /* 0x100fe20000011404 */
[----:B--2---:R-:W-:Y:S01]  /*09b0*/  IMAD R7, R3, R6, RZ ;  /* 0x0000000603077224 */ /* 0x004fe200078e02ff */
        /* <DEDUP_REMOVED lines=18> */
.L_x_5661:
[----:B------:R-:W-:Y:S05]  /*0ae0*/  BSYNC B0 ;  /* 0x0000000000007941 */ /* 0x000fea0003800000 */
.L_x_5660:
        /* <DEDUP_REMOVED lines=12> */
.L_x_5663:
[----:B------:R-:W-:Y:S05]  /*0bb0*/  BSYNC B0 ;  /* 0x0000000000007941 */ /* 0x000fea0003800000 */
.L_x_5662:
        /* <DEDUP_REMOVED lines=12> */
.L_x_5665:
[----:B------:R-:W-:Y:S05]  /*0c80*/  BSYNC B0 ;  /* 0x0000000000007941 */ /* 0x000fea0003800000 */
.L_x_5664:
        /* <DEDUP_REMOVED lines=12> */
.L_x_5667:
[----:B------:R-:W-:Y:S05]  /*0d50*/  BSYNC B0 ;  /* 0x0000000000007941 */ /* 0x000fea0003800000 */
.L_x_5666:
        /* <DEDUP_REMOVED lines=12> */
.L_x_5669:
[----:B------:R-:W-:Y:S05]  /*0e20*/  BSYNC B0 ;  /* 0x0000000000007941 */ /* 0x000fea0003800000 */
.L_x_5668:
        /* <DEDUP_REMOVED lines=12> */
.L_x_5671:
[----:B------:R-:W-:Y:S05]  /*0ef0*/  BSYNC B0 ;  /* 0x0000000000007941 */ /* 0x000fea0003800000 */
.L_x_5670:
        /* <DEDUP_REMOVED lines=12> */
.L_x_5673:
[----:B------:R-:W-:Y:S05]  /*0fc0*/  BSYNC B0 ;  /* 0x0000000000007941 */ /* 0x000fea0003800000 */
.L_x_5672:
        /* <DEDUP_REMOVED lines=12> */
.L_x_5675:
[----:B------:R-:W-:Y:S05]  /*1090*/  BSYNC B0 ;  /* 0x0000000000007941 */ /* 0x000fea0003800000 */
.L_x_5674:
        /* <DEDUP_REMOVED lines=30> */
[----:B------:R-:W-:Y:S05]  /*1280*/  @P6 RET.REL.NODEC R4 `(_ZN5flash24flash_fwd_splitkv_kernelI23Flash_fwd_kernel_traitsILi256ELi64ELi64ELi4ELb0ELb0EN7cutlass10bfloat16_tE19Flash_kernel_traitsILi256ELi64ELi64ELi4ES3_EELb0ELb0ELb1ELb0ELb0ELb0ELb1ELb1EEEvNS_16Flash_fwd_paramsE) ;  /* 0xffffed7004006950 */ /* 0x000fea0003c3ffff */
[----:B-1----:R-:W-:Y:S02]  /*1290*/  MOV R0, 0xff800000 ;  /* 0xff80000000007802 */ /* 0x002fe40000000f00 */
[----:B------:R-:W-:-:S03]  /*12a0*/  MOV R239, 0x0 ;  /* 0x0000000000ef7802 */ /* 0x000fc60000000f00 */
[----:B------:R1:W-:Y:S01]  /*12b0*/  ST.E [R2.64+0xe0], R0 ;  /* 0x0000e00002007985 */ /* 0x0003e2000c101906 */
[----:B------:R-:W-:Y:S05]  /*12c0*/  RET.REL.NODEC R238 `(_ZN5flash24flash_fwd_splitkv_kernelI23Flash_fwd_kernel_traitsILi256ELi64ELi64ELi4ELb0ELb0EN7cutlass10bfloat16_tE19Flash_kernel_traitsILi256ELi64ELi64ELi4ES3_EELb0ELb0ELb1ELb0ELb0ELb0ELb1ELb1EEEvNS_16Flash_fwd_paramsE) ;  /* 0xffffed30ee007950 */ /* 0x000fea0003c3ffff */
.L_x_5659:
        /* <DEDUP_REMOVED lines=25> */
[----:B-----5:R-:W3:Y:S04]  /*1460*/  LD.E R12, [R14.64+0x170] ;  /* 0x000170060e0c7980 */ /* 0x020ee8000c101900 */
[----:B------:R-:W4:Y:S01]  /*1470*/  LD.E R4, [R14.64+0x68] ;  /* 0x000068060e047980 */ /* 0x000f22000c101900 */
[----:B------:R-:W-:-:S03]  /*1480*/  LEA R2, R167, 0xffffffc0, 0x6 ;  /* 0xffffffc0a7027811 */ /* 0x000fc600078e30ff */
[----:B--2---:R-:W3:Y:S01]  /*1490*/  LD.E.64 R22, [R14.64+0x20] ;  /* 0x000020060e167980 */ /* 0x004ee2000c101b00 */
[----:B------:R-:W-:-:S03]  /*14a0*/  IABS R3, R2 ;  /* 0x0000000200037213 */ /* 0x000fc60000000000 */
[----:B------:R-:W3:Y:S04]  /*14b0*/  LD.E.64 R50, [R14.64+0x38] ;  /* 0x000038060e327980 */ /* 0x000ee8000c101b00 */
[----:B------:R-:W3:Y:S04]  /*14c0*/  LD.E.64 R18, [R14.64+0x50] ;  /* 0x000050060e127980 */ /* 0x000ee8000c101b00 */
        /* <DEDUP_REMOVED lines=27> */
[----:B------:R3:W2:Y:S04]  /*1680*/  LD.E R3, [R8.64] ;  /* 0x0000000608037980 */ /* 0x0006a8000c101900 */
[----:B---3--:R-:W3:Y:S01]  /*1690*/  LD.E.64 R8, [R14.64+0x28] ;  /* 0x000028060e087980 */ /* 0x008ee2000c101b00 */
        /* <DEDUP_REMOVED lines=18> */
[----:B------:R-:W-:Y:S01]  /*17c0*/  LOP3.LUT R6, R241, R4, RZ, 0x3c, !PT ;  /* 0x00000004f1067212 */ /* 0x000fe200078e3cff */
[----:B------:R-:W-:Y:S01]  /*17d0*/  IMAD R12, R12, R10, R2 ;  /* 0x0000000a0c0c7224 */ /* 0x000fe200078e0202 */
[----:B------:R-:W-:Y:S02]  /*17e0*/  @!P1 IADD3 R16, R16, 0x1, RZ ;  /* 0x0000000110109810 */ /* 0x000fe40007ffe0ff */
[----:B------:R-:W-:Y:S02]  /*17f0*/  ISETP.GE.AND P0, PT, R6, RZ, PT ;  /* 0x000000ff0600720c */ /* 0x000fe40003f06270 */
[----:B------:R-:W-:Y:S01]  /*1800*/  ISETP.NE.AND P1, PT, R4, RZ, PT ;  /* 0x000000ff0400720c */ /* 0x000fe20003f25270 */
[----:B------:R-:W-:-:S04]  /*1810*/  IMAD R6, R51, R12, RZ ;  /* 0x0000000c33067224 */ /* 0x000fc800078e02ff */
[----:B------:R-:W-:-:S06]  /*1820*/  @P2 IADD3 R16, R16, 0x1, RZ ;  /* 0x0000000110102810 */ /* 0x000fcc0007ffe0ff */
[----:B------:R-:W-:Y:S02]  /*1830*/  @!P0 IMAD.MOV R16, RZ, RZ, -R16 ;  /* 0x000000ffff108224 */ /* 0x000fe400078e0a10 */
[----:B------:R-:W-:-:S04]  /*1840*/  @!P1 LOP3.LUT R16, RZ, R4, RZ, 0x33, !PT ;  /* 0x00000004ff109212 */ /* 0x000fc800078e33ff */
[----:B------:R-:W-:Y:S02]  /*1850*/  SHF.R.S32.HI R13, RZ, 0x1f, R16 ;  /* 0x0000001fff0d7819 */ /* 0x000fe40000011410 */
[----:B--2---:R-:W-:Y:S01]  /*1860*/  SHF.R.S32.HI R0, RZ, 0x1f, R3 ;  /* 0x0000001fff007819 */ /* 0x004fe20000011403 */
[-C--:B------:R-:W-:Y:S02]  /*1870*/  IMAD R5, R23, R3.reuse, RZ ;  /* 0x0000000317057224 */ /* 0x080fe400078e02ff */
[----:B------:R-:W-:-:S04]  /*1880*/  IMAD.WIDE.U32 R10, R22, R3, RZ ;  /* 0x00000003160a7225 */ /* 0x000fc800078e00ff */
[----:B------:R-:W-:-:S05]  /*1890*/  IMAD R5, R22, R0, R5 ;  /* 0x0000000016057224 */ /* 0x000fca00078e0205 */
[----:B------:R-:W-:Y:S02]  /*18a0*/  IADD3 R11, R11, R5, RZ ;  /* 0x000000050b0b7210 */ /* 0x000fe40007ffe0ff */
[----:B------:R-:W-:-:S03]  /*18b0*/  SHF.R.S32.HI R5, RZ, 0x1f, R12 ;  /* 0x0000001fff057819 */ /* 0x000fc6000001140c */
[----:B------:R-:W-:-:S04]  /*18c0*/  IMAD.WIDE.U32 R10, R12, R50, R10 ;  /* 0x000000320c0a7225 */ /* 0x000fc800078e000a */
[----:B------:R-:W-:Y:S02]  /*18d0*/  IMAD R6, R50, R5, R6 ;  /* 0x0000000532067224 */ /* 0x000fe400078e0206 */
[----:B---3--:R-:W-:-:S03]  /*18e0*/  IMAD R4, R9, R3, RZ ;  /* 0x0000000309047224 */ /* 0x008fc600078e02ff */
        /* <DEDUP_REMOVED lines=11> */
.L_x_5677:
        /* <DEDUP_REMOVED lines=20> */
[----:B------:R-:W-:-:S03]  /*1ae0*/  IADD3 R0, RZ, -R0, RZ ;  /* 0x80000000ff007210 */ /* 0x000fc60007ffe0ff */
[----:B----4-:R-:W-:Y:S02]  /*1af0*/  @!P3 IMAD R2, R51, R13, RZ ;  /* 0x0000000d3302b224 */ /* 0x010fe400078e02ff */
        /* <DEDUP_REMOVED lines=10> */
[-C--:B--2---:R-:W-:Y:S02]  /*1ba0*/  @!P3 IMAD R2, R25, R12.reuse, RZ ;  /* 0x0000000c1902b224 */ /* 0x084fe400078e02ff */
        /* <DEDUP_REMOVED lines=8> */
[----:B------:R-:W-:Y:S02]  /*1c30*/  LOP3.LUT R11, R11, R10, RZ, 0x3c, !PT ;  /* 0x0000000a0b0b7212 */ /* 0x000fe400078e3cff */
        /* <DEDUP_REMOVED lines=8> */
[----:B------:R-:W-:Y:S01]  /*1cc0*/  @!P3 IMAD R8, R49, R13, RZ ;  /* 0x0000000d3108b224 */ /* 0x000fe200078e02ff */
[----:B------:R-:W-:Y:S01]  /*1cd0*/  @!P3 SHF.R.S32.HI R0, RZ, 0x1f, R13 ;  /* 0x0000001fff00b819 */ /* 0x000fe2000001140d */
[----:B------:R-:W-:Y:S01]  /*1ce0*/  IMAD.WIDE.U32 R24, R50, R2, R10 ;  /* 0x0000000232187225 */ /* 0x000fe200078e000a */
[----:B------:R-:W-:Y:S02]  /*1cf0*/  SHF.R.S32.HI R5, RZ, 0x1f, R2 ;  /* 0x0000001fff057819 */ /* 0x000fe40000011402 */
[----:B------:R-:W-:Y:S01]  /*1d00*/  @P2 IADD3 R4, R4, 0x1, RZ ;  /* 0x0000000104042810 */ /* 0x000fe20007ffe0ff */
[----:B------:R-:W-:-:S02]  /*1d10*/  @!P3 IMAD R0, R0, R48, R8 ;  /* 0x000000300000b224 */ /* 0x000fc400078e0208 */
[----:B------:R-:W-:-:S04]  /*1d20*/  @!P3 IMAD.WIDE.U32 R10, R48, R13, RZ ;  /* 0x0000000d300ab225 */ /* 0x000fc800078e00ff */
[----:B------:R-:W-:Y:S01]  /*1d30*/  IMAD R9, R51, R2, RZ ;  /* 0x0000000233097224 */ /* 0x000fe200078e02ff */
[----:B------:R-:W-:Y:S01]  /*1d40*/  @!P3 IADD3 R11, R11, R0, RZ ;  /* 0x000000000b0bb210 */ /* 0x000fe20007ffe0ff */
[----:B------:R-:W-:Y:S01]  /*1d50*/  @P3 IMAD.IADD R13, R13, 0x1, R16 ;  /* 0x000000010d0d3824 */ /* 0x000fe200078e0210 */
[----:B------:R-:W-:Y:S01]  /*1d60*/  @!P3 SHF.R.S32.HI R0, RZ, 0x1f, R12 ;  /* 0x0000001fff00b819 */ /* 0x000fe2000001140c */
[----:B------:R-:W-:Y:S02]  /*1d70*/  IMAD R9, R5, R50, R9 ;  /* 0x0000003205097224 */ /* 0x000fe400078e0209 */
[----:B------:R-:W-:Y:S01]  /*1d80*/  @!P1 IMAD.MOV R4, RZ, RZ, -R4 ;  /* 0x000000ffff049224 */ /* 0x000fe200078e0a04 */
[----:B------:R-:W-:Y:S01]  /*1d90*/  @!P0 LOP3.LUT R4, RZ, R6, RZ, 0x33, !PT ;  /* 0x00000006ff048212 */ /* 0x000fe200078e33ff */
[----:B------:R-:W-:Y:S01]  /*1da0*/  @!P3 IMAD R3, R23, R12, RZ ;  /* 0x0000000c1703b224 */ /* 0x000fe200078e02ff */
[----:B------:R-:W-:Y:S01]  /*1db0*/  MOV R8, R24 ;  /* 0x0000001800087202 */ /* 0x000fe20000000f00 */
[----:B------:R-:W-:-:S02]  /*1dc0*/  IMAD.IADD R9, R25, 0x1, R9 ;  /* 0x0000000119097824 */ /* 0x000fc400078e0209 */
[-C--:B------:R-:W-:Y:S02]  /*1dd0*/  @P3 IMAD R17, R49, R13.reuse, RZ ;  /* 0x0000000d31113224 */ /* 0x080fe400078e02ff */
[----:B------:R-:W-:Y:S01]  /*1de0*/  @P3 IMAD.WIDE.U32 R24, R48, R13, RZ ;  /* 0x0000000d30183225 */ /* 0x000fe200078e00ff */
[----:B------:R-:W-:-:S03]  /*1df0*/  SHF.R.S32.HI R13, RZ, 0x1f, R4 ;  /* 0x0000001fff0d7819 */ /* 0x000fc60000011404 */
[C---:B------:R-:W-:Y:S02]  /*1e00*/  @!P3 IMAD R0, R22.reuse, R0, R3 ;  /* 0x000000001600b224 */ /* 0x040fe400078e0203 */
[----:B------:R-:W-:Y:S02]  /*1e10*/  IMAD R3, R19, R4, RZ ;  /* 0x0000000413037224 */ /* 0x000fe400078e02ff */
[----:B------:R-:W-:Y:S01]  /*1e20*/  @!P3 IMAD.WIDE.U32 R10, R22, R12, R10 ;  /* 0x0000000c160ab225 */ /* 0x000fe200078e000a */
[----:B------:R-:W-:-:S03]  /*1e30*/  @P3 IADD3 R17, R25, R17, RZ ;  /* 0x0000001119113210 */ /* 0x000fc60007ffe0ff */
[----:B------:R-:W-:Y:S01]  /*1e40*/  IMAD.WIDE.U32 R8, R18, R4, R8 ;  /* 0x0000000412087225 */ /* 0x000fe200078e0008 */
[----:B------:R-:W-:-:S03]  /*1e50*/  @P3 MOV R6, R24 ;  /* 0x0000001800063202 */ /* 0x000fc60000000f00 */
[----:B------:R-:W-:Y:S01]  /*1e60*/  IMAD R18, R18, R13, R3 ;  /* 0x0000000d12127224 */ /* 0x000fe200078e0203 */
[----:B------:R-:W-:Y:S01]  /*1e70*/  @!P3 MOV R6, R10 ;  /* 0x0000000a0006b202 */ /* 0x000fe20000000f00 */
[----:B------:R-:W-:Y:S01]  /*1e80*/  @!P3 IMAD.IADD R17, R11, 0x1, R0 ;  /* 0x000000010b11b824 */ /* 0x000fe200078e0200 */
[----:B------:R-:W-:Y:S01]  /*1e90*/  MOV R3, R8 ;  /* 0x0000000800037202 */ /* 0x000fe20000000f00 */
[----:B------:R-:W-:Y:S01]  /*1ea0*/  IMAD.IADD R0, R9, 0x1, R18 ;  /* 0x0000000109007824 */ /* 0x000fe200078e0212 */
[----:B------:R-:W-:Y:S02]  /*1eb0*/  MOV R12, R2 ;  /* 0x00000002000c7202 */ /* 0x000fe40000000f00 */
[----:B------:R-:W-:Y:S02]  /*1ec0*/  MOV R16, R4 ;  /* 0x0000000400107202 */ /* 0x000fe40000000f00 */
.L_x_5678:
[----:B-1----:R-:W-:Y:S05]  /*1ed0*/  BSYNC B0 ;  /* 0x0000000000007941 */ /* 0x002fea0003800000 */
.L_x_5676:
        /* <DEDUP_REMOVED lines=15> */
[----:B------:R-:W-:-:S02]  /*1fd0*/  LOP3.LUT R4, R4, 0xfffffff0, RZ, 0xc0, !PT ;  /* 0xfffffff004047812 */ /* 0x000fc400078ec0ff */
[----:B------:R-:W-:Y:S01]  /*1fe0*/  LOP3.LUT R18, R18, 0xfffffffe, RZ, 0xc0, !PT ;  /* 0xfffffffe12127812 */ /* 0x000fe200078ec0ff */
[C---:B------:R-:W-:Y:S02]  /*1ff0*/  IMAD.IADD R55, R52.reuse, 0x1, -R55 ;  /* 0x0000000134377824 */ /* 0x040fe400078e0a37 */
[----:B------:R-:W-:Y:S02]  /*2000*/  IMAD.IADD R4, R52, 0x1, -R4 ;  /* 0x0000000134047824 */ /* 0x000fe400078e0a04 */
[----:B------:R-:W-:Y:S02]  /*2010*/  IMAD.IADD R56, R56, 0x1, -R18 ;  /* 0x0000000138387824 */ /* 0x000fe400078e0a12 */
[----:B------:R-:W-:Y:S01]  /*2020*/  IMAD.SHL.U32 R18, R55, 0x8, RZ ;  /* 0x0000000837127824 */ /* 0x000fe200078e00ff */
[----:B------:R-:W-:Y:S02]  /*2030*/  SHF.R.S32.HI R19, RZ, 0x1f, R4 ;  /* 0x0000001fff137819 */ /* 0x000fe40000011404 */
[----:B------:R-:W-:-:S02]  /*2040*/  SHF.R.S32.HI R170, RZ, 0x3, R170 ;  /* 0x00000003ffaa7819 */ /* 0x000fc400000114aa */
[----:B------:R-:W-:Y:S02]  /*2050*/  IADD3 R30, P0, R18, R6, RZ ;  /* 0x00000006121e7210 */ /* 0x000fe40007f1e0ff */
[----:B------:R-:W-:Y:S01]  /*2060*/  LEA.HI R6, R19, R4, RZ, 0x3 ;  /* 0x0000000413067211 */ /* 0x000fe200078f18ff */
[----:B------:R-:W-:-:S03]  /*2070*/  IMAD.SHL.U32 R22, R170, 0x40, RZ ;  /* 0x00000040aa167824 */ /* 0x000fc600078e00ff */
[----:B-1----:R-:W-:Y:S02]  /*2080*/  LOP3.LUT R21, R6, 0xfffffff8, RZ, 0xc0, !PT ;  /* 0xfffffff806157812 */ /* 0x002fe400078ec0ff */
[--C-:B------:R-:W-:Y:S02]  /*2090*/  SHF.R.S32.HI R19, RZ, 0x1f, R18.reuse ;  /* 0x0000001fff137819 */ /* 0x100fe40000011412 */
[----:B------:R-:W-:Y:S01]  /*20a0*/  LOP3.LUT R22, R22, 0x1c0, RZ, 0xc0, !PT ;  /* 0x000001c016167812 */ /* 0x000fe200078ec0ff */
[----:B------:R-:W-:Y:S01]  /*20b0*/  IMAD.IADD R21, R4, 0x1, -R21 ;  /* 0x0000000104157824 */ /* 0x000fe200078e0a15 */
[----:B------:R-:W-:Y:S01]  /*20c0*/  LEA.HI R23, R53, R52, RZ, 0x6 ;  /* 0x0000003435177211 */ /* 0x000fe200078f30ff */
[----:B-----5:R-:W-:Y:S01]  /*20d0*/  IMAD R5, R5, R48, RZ ;  /* 0x0000003005057224 */ /* 0x020fe200078e02ff */
[----:B------:R-:W-:Y:S01]  /*20e0*/  LOP3.LUT R24, R22, 0x38, R18, 0xf8, !PT ;  /* 0x0000003816187812 */ /* 0x000fe200078ef812 */
[----:B------:R-:W-:Y:S01]  /*20f0*/  IMAD.X R31, R19, 0x1, R17, P0 ;  /* 0x00000001131f7824 */ /* 0x000fe200000e0611 */
[----:B------:R-:W-:Y:S01]  /*2100*/  SHF.R.U32.HI R22, RZ, 0x3, R22 ;  /* 0x00000003ff167819 */ /* 0x000fe20000011616 */
[----:B------:R-:W-:-:S02]  /*2110*/  IMAD.SHL.U32 R4, R21, 0x40, RZ ;  /* 0x0000004015047824 */ /* 0x000fc400078e00ff */
[----:B------:R-:W-:Y:S01]  /*2120*/  IMAD R5, R12, R49, R5 ;  /* 0x000000310c057224 */ /* 0x000fe200078e0205 */
[----:B------:R-:W-:Y:S01]  /*2130*/  LOP3.LUT R22, R24, R22, RZ, 0x3c, !PT ;  /* 0x0000001618167212 */ /* 0x000fe200078e3cff */
[----:B------:R-:W-:Y:S02]  /*2140*/  IMAD.SHL.U32 R23, R23, 0x8, RZ ;  /* 0x0000000817177824 */ /* 0x000fe400078e00ff */
[----:B------:R-:W-:Y:S01]  /*2150*/  IMAD.WIDE.U32 R30, R12, R48, R30 ;  /* 0x000000300c1e7225 */ /* 0x000fe200078e001e */
[----:B------:R-:W-:-:S03]  /*2160*/  LOP3.LUT R4, R4, 0x1c0, RZ, 0xc0, !PT ;  /* 0x000001c004047812 */ /* 0x000fc600078ec0ff */
[----:B------:R-:W-:Y:S01]  /*2170*/  IMAD.SHL.U32 R12, R56, 0x8, RZ ;  /* 0x00000008380c7824 */ /* 0x000fe200078e00ff */
[----:B------:R-:W-:Y:S01]  /*2180*/  LOP3.LUT R157, R22, 0xfffffe00, R23, 0xf8, !PT ;  /* 0xfffffe00169d7812 */ /* 0x000fe200078ef817 */
[----:B------:R-:W-:Y:S01]  /*2190*/  IMAD.IADD R31, R31, 0x1, R5 ;  /* 0x000000011f1f7824 */ /* 0x000fe200078e0205 */
[----:B------:R-:W-:Y:S02]  /*21a0*/  SHF.R.U32.HI R41, RZ, 0x3, R4 ;  /* 0x00000003ff297819 */ /* 0x000fe40000011604 */
[----:B------:R-:W-:Y:S02]  /*21b0*/  LOP3.LUT R12, R4, 0x8, R12, 0xf8, !PT ;  /* 0x00000008040c7812 */ /* 0x000fe400078ef80c */
[----:B------:R-:W-:Y:S01]  /*21c0*/  SHF.R.S32.HI R57, RZ, 0x1f, R242 ;  /* 0x0000001fff397819 */ /* 0x000fe200000114f2 */
[----:B------:R-:W-:Y:S01]  /*21d0*/  IMAD.SHL.U32 R6, R6, 0x40, RZ ;  /* 0x0000004006067824 */ /* 0x000fe200078e00ff */
[----:B------:R-:W-:-:S04]  /*21e0*/  LOP3.LUT R41, R12, R41, RZ, 0x3c, !PT ;  /* 0x000000290c297212 */ /* 0x000fc800078e3cff */
[----:B------:R-:W-:Y:S02]  /*21f0*/  LOP3.LUT R41, R41, 0xfffffe00, R6, 0xf8, !PT ;  /* 0xfffffe0029297812 */ /* 0x000fe400078ef806 */
[----:B------:R-:W-:Y:S02]  /*2200*/  IADD3 R12, R18, 0x40, RZ ;  /* 0x00000040120c7810 */ /* 0x000fe40007ffe0ff */
[----:B------:R-:W-:-:S04]  /*2210*/  SHF.R.S32.HI R85, RZ, 0x1f, R58 ;  /* 0x0000001fff557819 */ /* 0x000fc8000001143a */
[----:B------:R-:W-:Y:S01]  /*2220*/  LEA.HI R85, R85, R58, RZ, 0x6 ;  /* 0x0000003a55557211 */ /* 0x000fe200078f30ff */
[----:B------:R-:W-:-:S03]  /*2230*/  IMAD R164, R29, R16, RZ ;  /* 0x000000101da47224 */ /* 0x000fc600078e02ff */
[----:B------:R-:W-:Y:S01]  /*2240*/  SHF.R.S32.HI R85, RZ, 0x6, R85 ;  /* 0x00000006ff557819 */ /* 0x000fe20000011455 */
[-C--:B------:R-:W-:Y:S01]  /*2250*/  IMAD R164, R13, R28.reuse, R164 ;  /* 0x0000001c0da47224 */ /* 0x080fe200078e02a4 */
[----:B------:R-:W-:Y:S01]  /*2260*/  SHF.R.S32.HI R175, RZ, 0x1f, R241 ;  /* 0x0000001fffaf7819 */ /* 0x000fe200000114f1 */
[----:B------:R-:W-:Y:S01]  /*2270*/  IMAD.WIDE.U32 R28, R16, R28, R30 ;  /* 0x0000001c101c7225 */ /* 0x000fe200078e001e */
[----:B------:R-:W-:Y:S02]  /*2280*/  IMNMX R85, R235, R85, !PT ;  /* 0x00000055eb557217 */ /* 0x000fe40007800200 */
        /* <DEDUP_REMOVED lines=11> */
[----:B------:R-:W-:Y:S01]  /*2340*/  IMAD.MOV.U32 R40, RZ, RZ, 0x10 ;  /* 0x00000010ff287424 */ /* 0x000fe200078e00ff */
[----:B------:R-:W-:Y:S01]  /*2350*/  LEA.HI R53, R53, R52, RZ, 0x5 ;  /* 0x0000003435357211 */ /* 0x000fe200078f28ff */
[----:B------:R-:W-:-:S02]  /*2360*/  IMAD.MOV.U32 R39, RZ, RZ, 0x20 ;  /* 0x00000020ff277424 */ /* 0x000fc400078e00ff */
[----:B------:R-:W-:Y:S01]  /*2370*/  IMAD.IADD R169, R165, 0x1, R168 ;  /* 0x00000001a5a97824 */ /* 0x000fe200078e02a8 */
[C---:B------:R-:W-:Y:S01]  /*2380*/  SHF.L.U64.HI R234, R50.reuse, 0x4, R51 ;  /* 0x0000000432ea7819 */ /* 0x040fe20000010233 */
[----:B------:R-:W-:Y:S01]  /*2390*/  IMAD.SHL.U32 R233, R50, 0x10, RZ ;  /* 0x0000001032e97824 */ /* 0x000fe200078e00ff */
[C---:B------:R-:W-:Y:S01]  /*23a0*/  SHF.L.U64.HI R232, R48.reuse, 0x4, R49 ;  /* 0x0000000430e87819 */ /* 0x040fe20000010231 */
[----:B------:R-:W-:Y:S01]  /*23b0*/  IMAD.SHL.U32 R231, R48, 0x10, RZ ;  /* 0x0000001030e77824 */ /* 0x000fe200078e00ff */
[----:B------:R-:W-:Y:S01]  /*23c0*/  SHF.R.S32.HI R53, RZ, 0x5, R53 ;  /* 0x00000005ff357819 */ /* 0x000fe20000011435 */
[----:B------:R-:W-:Y:S01]  /*23d0*/  IMAD.SHL.U32 R59, R55, 0x4, RZ ;  /* 0x00000004373b7824 */ /* 0x000fe200078e00ff */
[----:B------:R-:W-:Y:S02]  /*23e0*/  SEL R40, R40, 0xfffffff0, !P0 ;  /* 0xfffffff028287807 */ /* 0x000fe40004000000 */
        /* <DEDUP_REMOVED lines=9> */
[----:B------:R-:W-:Y:S01]  /*2480*/  IADD3 R6, P2, R18, R4, RZ ;  /* 0x0000000412067210 */ /* 0x000fe20007f5e0ff */
[----:B------:R-:W-:Y:S02]  /*2490*/  @!P3 IMAD.IADD R5, R23, 0x1, R26 ;  /* 0x000000011705b824 */ /* 0x000fe400078e021a */
[----:B------:R-:W-:-:S02]  /*24a0*/  @P3 IMAD.MOV.U32 R180, RZ, RZ, R10 ;  /* 0x000000ffffb43224 */ /* 0x000fc400078e000a */
[----:B------:R-:W-:Y:S01]  /*24b0*/  IMAD.X R7, R19, 0x1, R5, P2 ;  /* 0x0000000113077824 */ /* 0x000fe200010e0605 */
[-C--:B------:R-:W-:Y:S01]  /*24c0*/  ISETP.GE.AND P2, PT, R12, R61.reuse, PT ;  /* 0x0000003d0c00720c */ /* 0x080fe20003f46270 */
[----:B------:R-:W-:Y:S01]  /*24d0*/  @!P3 IMAD.MOV.U32 R180, RZ, RZ, R10 ;  /* 0x000000ffffb4b224 */ /* 0x000fe200078e000a */
[----:B------:R-:W-:Y:S02]  /*24e0*/  IADD3 R10, R18, 0xc0, RZ ;  /* 0x000000c0120a7810 */ /* 0x000fe40007ffe0ff */
[----:B------:R-:W-:Y:S02]  /*24f0*/  SEL R5, RZ, 0xffffffff, P2 ;  /* 0xffffffffff057807 */ /* 0x000fe40001000000 */
[----:B------:R-:W-:Y:S01]  /*2500*/  ISETP.GE.AND P2, PT, R10, R61, PT ;  /* 0x0000003d0a00720c */ /* 0x000fe20003f46270 */
[----:B----4-:R-:W-:-:S03]  /*2510*/  IMAD R4, R9, R241, RZ ;  /* 0x000000f109047224 */ /* 0x010fc600078e02ff */
[----:B------:R-:W-:Y:S02]  /*2520*/  SEL R60, RZ, 0x8, P2 ;  /* 0x00000008ff3c7807 */ /* 0x000fe40001000000 */
[C---:B------:R-:W-:Y:S01]  /*2530*/  IADD3 R158, P2, R18.reuse, R3, RZ ;  /* 0x00000003129e7210 */ /* 0x040fe20007f5e0ff */
[--C-:B------:R-:W-:Y:S02]  /*2540*/  @P3 IMAD.MOV.U32 R181, RZ, RZ, R11.reuse ;  /* 0x000000ffffb53224 */ /* 0x100fe400078e000b */
[----:B------:R-:W-:Y:S01]  /*2550*/  @!P4 IMAD.MOV.U32 R20, RZ, RZ, RZ ;  /* 0x000000ffff14c224 */ /* 0x000fe200078e00ff */
[----:B------:R-:W-:Y:S01]  /*2560*/  ISETP.GT.AND P4, PT, R167, R85, PT ;  /* 0x00000055a700720c */ /* 0x000fe20003f84270 */
[----:B------:R-:W-:Y:S01]  /*2570*/  @!P3 IMAD.MOV.U32 R181, RZ, RZ, R11 ;  /* 0x000000ffffb5b224 */ /* 0x000fe200078e000b */
[----:B------:R-:W-:Y:S01]  /*2580*/  ISETP.GE.AND P3, PT, R18, R61, PT ;  /* 0x0000003d1200720c */ /* 0x000fe20003f66270 */
[----:B------:R-:W-:Y:S01]  /*2590*/  IMAD R4, R8, R175, R4 ;  /* 0x000000af08047224 */ /* 0x000fe200078e0204 */
[----:B------:R-:W-:Y:S01]  /*25a0*/  IADD3 R11, R18, 0x80, RZ ;  /* 0x00000080120b7810 */ /* 0x000fe20007ffe0ff */
[----:B------:R-:W-:-:S02]  /*25b0*/  IMAD.X R159, R19, 0x1, R0, P2 ;  /* 0x00000001139f7824 */ /* 0x000fc400010e0600 */
[----:B------:R-:W-:Y:S01]  /*25c0*/  IMAD.WIDE.U32 R8, R241, R8, R6 ;  /* 0x00000008f1087225 */ /* 0x000fe200078e0006 */
[----:B------:R-:W-:Y:S02]  /*25d0*/  SEL R6, RZ, 0x1, P3 ;  /* 0x00000001ff067807 */ /* 0x000fe40001800000 */
[----:B------:R-:W-:Y:S01]  /*25e0*/  ISETP.GE.AND P3, PT, R11, R61, PT ;  /* 0x0000003d0b00720c */ /* 0x000fe20003f66270 */
[----:B------:R-:W-:Y:S02]  /*25f0*/  IMAD.SHL.U32 R5, R5, 0x2, RZ ;  /* 0x0000000205057824 */ /* 0x000fe400078e00ff */
[----:B------:R-:W-:Y:S02]  /*2600*/  IMAD R178, R177, R180, RZ ;  /* 0x000000b4b1b27224 */ /* 0x000fe400078e02ff */
        /* <DEDUP_REMOVED lines=25> */
[----:B------:R-:W-:Y:S01]  /*27a0*/  IMAD.SHL.U32 R63, R48, 0x20, RZ ;  /* 0x00000020303f7824 */ /* 0x000fe200078e00ff */
[----:B------:R-:W-:Y:S01]  /*27b0*/  LOP3.LUT R149, R60, 0xffff, RZ, 0xc0, !PT ;  /* 0x0000ffff3c957812 */ /* 0x000fe200078ec0ff */
[----:B------:R-:W-:Y:S01]  /*27c0*/  IMAD R62, R49, 0x60, RZ ;  /* 0x00000060313e7824 */ /* 0x000fe200078e02ff */
[C---:B------:R-:W-:Y:S01]  /*27d0*/  SHF.L.U64.HI R64, R48.reuse, 0x5, R49 ;  /* 0x0000000530407819 */ /* 0x040fe20000010231 */
[----:B------:R-:W-:Y:S01]  /*27e0*/  IMAD.WIDE.U32 R186, R48, 0x60, RZ ;  /* 0x0000006030ba7825 */ /* 0x000fe200078e00ff */
[----:B------:R-:W-:-:S02]  /*27f0*/  LOP3.LUT R155, R149, 0x1, RZ, 0xc0, !PT ;  /* 0x00000001959b7812 */ /* 0x000fc400078ec0ff */
        /* <DEDUP_REMOVED lines=8> */
[C---:B------:R-:W-:Y:S01]  /*2880*/  IADD3 R152, R170.reuse, 0x20, RZ ;  /* 0x00000020aa987810 */ /* 0x040fe20007ffe0ff */
[----:B------:R-:W-:Y:S01]  /*2890*/  IMAD.IADD R62, R187, 0x1, R62 ;  /* 0x00000001bb3e7824 */ /* 0x000fe200078e023e */
[----:B------:R-:W-:-:S02]  /*28a0*/  IADD3 R150, R170, 0x30, RZ ;  /* 0x00000030aa967810 */ /* 0x000fc40007ffe0ff */
[C---:B------:R-:W-:Y:S02]  /*28b0*/  SHF.L.U64.HI R84, R50.reuse, 0x5, R51 ;  /* 0x0000000532547819 */ /* 0x040fe40000010233 */
[----:B------:R-:W-:Y:S02]  /*28c0*/  SHF.L.U32 R83, R50, 0x5, RZ ;  /* 0x0000000532537819 */ /* 0x000fe400000006ff */
[----:B------:R-:W-:Y:S02]  /*28d0*/  MOV R124, R184 ;  /* 0x000000b8007c7202 */ /* 0x000fe40000000f00 */
[----:B------:R-:W-:Y:S01]  /*28e0*/  LOP3.LUT R149, R149, 0x8, RZ, 0xc0, !PT ;  /* 0x0000000895957812 */ /* 0x000fe200078ec0ff */
[-C--:B--2---:R-:W-:Y:S02]  /*28f0*/  IMAD R0, R33, R242.reuse, RZ ;  /* 0x000000f221007224 */ /* 0x084fe400078e02ff */
[----:B---3--:R-:W-:Y:S02]  /*2900*/  IMAD R4, R35, R242, RZ ;  /* 0x000000f223047224 */ /* 0x008fe400078e02ff */
[----:B------:R-:W-:-:S02]  /*2910*/  IMAD R0, R32, R57, R0 ;  /* 0x0000003920007224 */ /* 0x000fc400078e0200 */
        /* <DEDUP_REMOVED lines=21> */
[----:B------:R-:W-:Y:S01]  /*2a70*/  IMAD.WIDE.U32 R26, R26, R16, R30 ;  /* 0x000000101a1a7225 */ /* 0x000fe200078e001e */
[----:B------:R-:W-:-:S03]  /*2a80*/  IADD3 R2, R20, R2, RZ ;  /* 0x0000000214027210 */ /* 0x000fc60007ffe0ff */
[----:B------:R-:W-:Y:S02]  /*2a90*/  IMAD.X R5, R171, 0x1, ~R5, P0 ;  /* 0x00000001ab057824 */ /* 0x000fe400000e0e05 */
[C---:B------:R-:W-:Y:S02]  /*2aa0*/  IMAD R4, R28.reuse, R13, R4 ;  /* 0x0000000d1c047224 */ /* 0x040fe400078e0204 */
[----:B------:R-:W-:-:S04]  /*2ab0*/  IMAD.WIDE.U32 R28, R28, R16, R32 ;  /* 0x000000101c1c7225 */ /* 0x000fc800078e0020 */
[----:B------:R-:W-:Y:S02]  /*2ac0*/  IMAD.IADD R21, R27, 0x1, R0 ;  /* 0x000000011b157824 */ /* 0x000fe400078e0200 */
[----:B------:R-:W-:Y:S02]  /*2ad0*/  IMAD R0, R170, R146, R59 ;  /* 0x00000092aa007224 */ /* 0x000fe400078e023b */
[----:B------:R-:W-:Y:S02]  /*2ae0*/  IMAD R116, R5, R190, RZ ;  /* 0x000000be05747224 */ /* 0x000fe400078e02ff */
[----:B------:R-:W-:Y:S02]  /*2af0*/  IMAD.MOV.U32 R20, RZ, RZ, R26 ;  /* 0x000000ffff147224 */ /* 0x000fe400078e001a */
[----:B------:R-:W-:Y:S02]  /*2b00*/  IMAD.IADD R17, R29, 0x1, R4 ;  /* 0x000000011d117824 */ /* 0x000fe400078e0204 */
[----:B------:R-:W-:-:S02]  /*2b10*/  IMAD R113, R5, R188, RZ ;  /* 0x000000bc05717224 */ /* 0x000fc400078e02ff */
[----:B------:R-:W-:Y:S02]  /*2b20*/  IMAD.MOV.U32 R16, RZ, RZ, R28 ;  /* 0x000000ffff107224 */ /* 0x000fe400078e001c */
[----:B------:R-:W-:Y:S01]  /*2b30*/  IMAD R2, R146, R2, RZ ;  /* 0x0000000292027224 */ /* 0x000fe200078e02ff */
[----:B------:R-:W-:Y:S01]  /*2b40*/  IADD3 R4, R59, R0, RZ ;  /* 0x000000003b047210 */ /* 0x000fe20007ffe0ff */
        /* <DEDUP_REMOVED lines=8> */
[----:B------:R-:W-:Y:S01]  /*2bd0*/  LEA R117, P0, R20, R24, 0x1 ;  /* 0x0000001814757211 */ /* 0x000fe200078008ff */
[----:B------:R-:W-:Y:S01]  /*2be0*/  IMAD.IADD R113, R17, 0x1, R113 ;  /* 0x0000000111717824 */ /* 0x000fe200078e0271 */
[----:B------:R-:W-:Y:S01]  /*2bf0*/  LEA.HI.X.SX32 R0, R0, R120, 0x1, P3 ;  /* 0x0000007800007211 */ /* 0x000fe200018f0eff */
[----:B------:R-:W-:Y:S01]  /*2c00*/  IMAD.SHL.U32 R121, R2, 0x2, RZ ;  /* 0x0000000202797824 */ /* 0x000fe200078e00ff */
[----:B------:R-:W-:Y:S01]  /*2c10*/  LEA.HI.X R116, R20, R25, R116, 0x1, P0 ;  /* 0x0000001914747211 */ /* 0x000fe200000f0c74 */
[----:B------:R-:W-:Y:S01]  /*2c20*/  IMAD.SHL.U32 R20, R3, 0x2, RZ ;  /* 0x0000000203147824 */ /* 0x000fe200078e00ff */
[----:B------:R-:W-:-:S02]  /*2c30*/  LEA R114, P1, R16, R22, 0x1 ;  /* 0x0000001610727211 */ /* 0x000fc400078208ff */
[----:B------:R-:W-:Y:S02]  /*2c40*/  LEA.HI.X.SX32 R120, R4, R120, 0x1, P2 ;  /* 0x0000007804787211 */ /* 0x000fe400010f0eff */
[----:B------:R-:W-:Y:S02]  /*2c50*/  LEA.HI.X R113, R16, R23, R113, 0x1, P1 ;  /* 0x0000001710717211 */ /* 0x000fe400008f0c71 */
[----:B------:R-:W-:Y:S02]  /*2c60*/  SHF.L.U64.HI R120, R2, 0x1, R120 ;  /* 0x0000000102787819 */ /* 0x000fe40000010278 */
[CC--:B------:R-:W-:Y:S02]  /*2c70*/  IADD3 R119, P3, R8.reuse, R121.reuse, RZ ;  /* 0x0000007908777210 */ /* 0x0c0fe40007f7e0ff */
[----:B------:R-:W-:Y:S02]  /*2c80*/  IADD3 R42, P1, R8, R20, RZ ;  /* 0x00000014082a7210 */ /* 0x000fe40007f3e0ff */
[----:B------:R-:W-:-:S02]  /*2c90*/  IADD3 R121, P2, R6, R121, RZ ;  /* 0x0000007906797210 */ /* 0x000fc40007f5e0ff */
[----:B------:R-:W-:Y:S02]  /*2ca0*/  SHF.L.U64.HI R0, R3, 0x1, R0 ;  /* 0x0000000103007819 */ /* 0x000fe40000010200 */
[----:B------:R-:W-:Y:S01]  /*2cb0*/  IADD3 R20, P0, R6, R20, RZ ;  /* 0x0000001406147210 */ /* 0x000fe20007f1e0ff */
[C-C-:B------:R-:W-:Y:S01]  /*2cc0*/  IMAD.X R118, R9.reuse, 0x1, R120.reuse, P3 ;  /* 0x0000000109767824 */ /* 0x140fe200018e0678 */
[----:B------:R-:W-:Y:S01]  /*2cd0*/  IADD3.X R43, R9, R0, RZ, P1, !PT ;  /* 0x00000000092b7210 */ /* 0x000fe20000ffe4ff */
[----:B------:R-:W-:Y:S01]  /*2ce0*/  IMAD.X R120, R7, 0x1, R120, P2 ;  /* 0x0000000107787824 */ /* 0x000fe200010e0678 */
[----:B------:R-:W-:Y:S01]  /*2cf0*/  IADD3 R82, P2, R233, 0x40, RZ ;  /* 0x00000040e9527810 */ /* 0x000fe20007f5e0ff */
[----:B------:R-:W-:Y:S01]  /*2d00*/  IMAD.X R21, R7, 0x1, R0, P0 ;  /* 0x0000000107157824 */ /* 0x000fe200000e0600 */
[C---:B------:R-:W-:Y:S02]  /*2d10*/  IADD3 R78, P1, R233.reuse, 0x80, RZ ;  /* 0x00000080e94e7810 */ /* 0x040fe40007f3e0ff */
[----:B------:R-:W-:Y:S01]  /*2d20*/  IADD3 R72, P0, R233, 0xc0, RZ ;  /* 0x000000c0e9487810 */ /* 0x000fe20007f1e0ff */
[----:B------:R-:W-:-:S02]  /*2d30*/  IMAD.SHL.U32 R156, R146, 0x10, RZ ;  /* 0x00000010929c7824 */ /* 0x000fc400078e00ff */
[--C-:B------:R-:W-:Y:S01]  /*2d40*/  IMAD.X R81, RZ, RZ, R234.reuse, P2 ;  /* 0x000000ffff517224 */ /* 0x100fe200010e06ea */
[----:B------:R-:W-:Y:S01]  /*2d50*/  IADD3.X R71, RZ, R234, RZ, P0, !PT ;  /* 0x000000eaff477210 */ /* 0x000fe200007fe4ff */
[----:B------:R-:W-:Y:S01]  /*2d60*/  IMAD.X R77, RZ, RZ, R234, P1 ;  /* 0x000000ffff4d7224 */ /* 0x000fe200008e06ea */
[-C--:B------:R-:W-:Y:S01]  /*2d70*/  IADD3 R80, P2, R82, R233.reuse, RZ ;  /* 0x000000e952507210 */ /* 0x080fe20007f5e0ff */
[----:B------:R-:W-:Y:S01]  /*2d80*/  IMAD.SHL.U32 R87, R190, 0x10, RZ ;  /* 0x00000010be577824 */ /* 0x000fe200078e00ff */
[-C--:B------:R-:W-:Y:S02]  /*2d90*/  IADD3 R76, P1, R78, R233.reuse, RZ ;  /* 0x000000e94e4c7210 */ /* 0x080fe40007f3e0ff */
[----:B------:R-:W-:Y:S02]  /*2da0*/  IADD3 R70, P0, R72, R233, RZ ;  /* 0x000000e948467210 */ /* 0x000fe40007f1e0ff */
[C---:B------:R-:W-:Y:S02]  /*2db0*/  IADD3 R147, R156.reuse, 0x40, RZ ;  /* 0x000000409c937810 */ /* 0x040fe40007ffe0ff */
[----:B------:R-:W-:-:S02]  /*2dc0*/  IADD3 R145, R156, 0x80, RZ ;  /* 0x000000809c917810 */ /* 0x000fc40007ffe0ff */
[----:B------:R-:W-:Y:S01]  /*2dd0*/  IADD3 R143, R156, 0xc0, RZ ;  /* 0x000000c09c8f7810 */ /* 0x000fe20007ffe0ff */
[--C-:B------:R-:W-:Y:S01]  /*2de0*/  IMAD.X R75, R77, 0x1, R234.reuse, P1 ;  /* 0x000000014d4b7824 */ /* 0x100fe200008e06ea */
[----:B------:R-:W-:Y:S01]  /*2df0*/  IADD3.X R79, R81, R234, RZ, P2, !PT ;  /* 0x000000ea514f7210 */ /* 0x000fe200017fe4ff */
[--C-:B------:R-:W-:Y:S01]  /*2e00*/  IMAD.X R69, R71, 0x1, R234.reuse, P0 ;  /* 0x0000000147457824 */ /* 0x100fe200000e06ea */
[C---:B------:R-:W-:Y:S01]  /*2e10*/  SHF.L.U64.HI R86, R190.reuse, 0x4, R191 ;  /* 0x00000004be567819 */ /* 0x040fe200000102bf */
[----:B------:R-:W-:Y:S01]  /*2e20*/  IMAD.SHL.U32 R97, R190, 0x20, RZ ;  /* 0x00000020be617824 */ /* 0x000fe200078e00ff */
[-C--:B------:R-:W-:Y:S02]  /*2e30*/  IADD3 R68, P3, R76, R233.reuse, RZ ;  /* 0x000000e94c447210 */ /* 0x080fe40007f7e0ff */
[-C--:B------:R-:W-:Y:S02]  /*2e40*/  IADD3 R66, P2, R70, R233.reuse, RZ ;  /* 0x000000e946427210 */ /* 0x080fe40007f5e0ff */
[C---:B------:R-:W-:Y:S01]  /*2e50*/  IADD3 R89, P5, R87.reuse, 0x40, RZ ;  /* 0x0000004057597810 */ /* 0x040fe20007fbe0ff */
[----:B------:R-:W-:Y:S01]  /*2e60*/  IMAD.IADD R144, R156, 0x1, R147 ;  /* 0x000000019c907824 */ /* 0x000fe200078e0293 */
[----:B------:R-:W-:Y:S01]  /*2e70*/  IADD3 R74, P4, R80, R233, RZ ;  /* 0x000000e9504a7210 */ /* 0x000fe20007f9e0ff */
[C---:B------:R-:W-:Y:S01]  /*2e80*/  IMAD.IADD R142, R156.reuse, 0x1, R145 ;  /* 0x000000019c8e7824 */ /* 0x040fe200078e0291 */
[C---:B------:R-:W-:Y:S01]  /*2e90*/  IADD3 R93, P1, R87.reuse, 0x80, RZ ;  /* 0x00000080575d7810 */ /* 0x040fe20007f3e0ff */
[----:B------:R-:W-:Y:S01]  /*2ea0*/  IMAD.IADD R140, R156, 0x1, R143 ;  /* 0x000000019c8c7824 */ /* 0x000fe200078e028f */
[----:B------:R-:W-:Y:S01]  /*2eb0*/  IADD3 R101, P0, R87, 0xc0, RZ ;  /* 0x000000c057657810 */ /* 0x000fe20007f1e0ff */
[C---:B------:R-:W-:Y:S01]  /*2ec0*/  IMAD.SHL.U32 R109, R188.reuse, 0x10, RZ ;  /* 0x00000010bc6d7824 */ /* 0x040fe200078e00ff */
[C-C-:B------:R-:W-:Y:S01]  /*2ed0*/  SHF.L.U64.HI R108, R188.reuse, 0x4, R189.reuse ;  /* 0x00000004bc6c7819 */ /* 0x140fe200000102bd */
[C---:B------:R-:W-:Y:S01]  /*2ee0*/  IMAD.SHL.U32 R111, R188.reuse, 0x20, RZ ;  /* 0x00000020bc6f7824 */ /* 0x040fe200078e00ff */
[----:B------:R-:W-:Y:S01]  /*2ef0*/  SHF.L.U64.HI R110, R188, 0x5, R189 ;  /* 0x00000005bc6e7819 */ /* 0x000fe200000102bd */
[----:B------:R-:W-:Y:S01]  /*2f00*/  IMAD R112, R189, 0x60, RZ ;  /* 0x00000060bd707824 */ /* 0x000fe200078e02ff */
[----:B------:R-:W-:Y:S01]  /*2f10*/  IADD3.X R92, RZ, R86, RZ, P1, !PT ;  /* 0x00000056ff5c7210 */ /* 0x000fe20000ffe4ff */
[--C-:B------:R-:W-:Y:S01]  /*2f20*/  IMAD.X R67, R75, 0x1, R234.reuse, P3 ;  /* 0x000000014b437824 */ /* 0x100fe200018e06ea */
[----:B------:R-:W-:Y:S01]  /*2f30*/  SHF.L.U64.HI R96, R190, 0x5, R191 ;  /* 0x00000005be607819 */ /* 0x000fe200000102bf */
[----:B------:R-:W-:Y:S01]  /*2f40*/  IMAD.X R65, R69, 0x1, R234, P2 ;  /* 0x0000000145417824 */ /* 0x000fe200010e06ea */
[----:B------:R-:W-:Y:S01]  /*2f50*/  IADD3 R99, P3, R97, R89, RZ ;  /* 0x0000005961637210 */ /* 0x000fe20007f7e0ff */
[----:B------:R-:W-:Y:S01]  /*2f60*/  IMAD.X R88, RZ, RZ, R86, P5 ;  /* 0x000000ffff587224 */ /* 0x000fe200028e0656 */
[-C--:B------:R-:W-:Y:S01]  /*2f70*/  IADD3 R91, P5, R89, R87.reuse, RZ ;  /* 0x00000057595b7210 */ /* 0x080fe20007fbe0ff */
[----:B------:R-:W-:Y:S01]  /*2f80*/  IMAD.SHL.U32 R148, R146, 0x20, RZ ;  /* 0x0000002092947824 */ /* 0x000fe200078e00ff */
[----:B------:R-:W-:Y:S01]  /*2f90*/  IADD3 R103, P2, R101, R87, RZ ;  /* 0x0000005765677210 */ /* 0x000fe20007f5e0ff */
[----:B------:R-:W-:Y:S01]  /*2fa0*/  IMAD.WIDE.U32 R188, R188, 0x60, RZ ;  /* 0x00000060bcbc7825 */ /* 0x000fe200078e00ff */
[----:B------:R-:W-:-:S02]  /*2fb0*/  IADD3 R105, P1, R97, R93, RZ ;  /* 0x0000005d61697210 */ /* 0x000fc40007f3e0ff */
[----:B------:R-:W-:Y:S01]  /*2fc0*/  IADD3 R141, R156, R144, RZ ;  /* 0x000000909c8d7210 */ /* 0x000fe20007ffe0ff */
[----:B------:R-:W-:Y:S01]  /*2fd0*/  IMAD.X R73, R79, 0x1, R234, P4 ;  /* 0x000000014f497824 */ /* 0x000fe200020e06ea */
[----:B------:R-:W-:Y:S01]  /*2fe0*/  IADD3 R95, P4, R93, R87, RZ ;  /* 0x000000575d5f7210 */ /* 0x000fe20007f9e0ff */
[----:B------:R-:W-:Y:S01]  /*2ff0*/  IMAD.X R100, RZ, RZ, R86, P0 ;  /* 0x000000ffff647224 */ /* 0x000fe200000e0656 */
[----:B------:R-:W-:Y:S01]  /*3000*/  IADD3 R107, P0, R101, R97, RZ ;  /* 0x00000061656b7210 */ /* 0x000fe20007f1e0ff */
[----:B------:R-:W-:Y:S02]  /*3010*/  IMAD R146, R146, 0x30, RZ ;  /* 0x0000003092927824 */ /* 0x000fe400078e02ff */
[C---:B------:R-:W-:Y:S02]  /*3020*/  IMAD.IADD R139, R156.reuse, 0x1, R142 ;  /* 0x000000019c8b7824 */ /* 0x040fe400078e028e */
[----:B------:R-:W-:Y:S01]  /*3030*/  IMAD.IADD R138, R156, 0x1, R140 ;  /* 0x000000019c8a7824 */ /* 0x000fe200078e028c */
[----:B------:R-:W-:Y:S01]  /*3040*/  SHF.L.U64.HI R108, R109, 0x1, R108 ;  /* 0x000000016d6c7819 */ /* 0x000fe2000001026c */
[----:B------:R-:W-:Y:S01]  /*3050*/  IMAD.MOV.U32 R9, RZ, RZ, R167 ;  /* 0x000000ffff097224 */ /* 0x000fe200078e00a7 */
[----:B------:R-:W-:Y:S01]  /*3060*/  SHF.L.U64.HI R110, R111, 0x1, R110 ;  /* 0x000000016f6e7819 */ /* 0x000fe2000001026e */
[----:B------:R-:W-:Y:S01]  /*3070*/  IMAD.SHL.U32 R109, R109, 0x2, RZ ;  /* 0x000000026d6d7824 */ /* 0x000fe200078e00ff */
[----:B------:R-:W-:Y:S01]  /*3080*/  IADD3 R112, R189, R112, RZ ;  /* 0x00000070bd707210 */ /* 0x000fe20007ffe0ff */
[----:B------:R-:W-:Y:S01]  /*3090*/  IMAD.SHL.U32 R111, R111, 0x2, RZ ;  /* 0x000000026f6f7824 */ /* 0x000fe200078e00ff */
[----:B------:R-:W-:Y:S01]  /*30a0*/  IADD3.X R94, R92, R86, RZ, P4, !PT ;  /* 0x000000565c5e7210 */ /* 0x000fe200027fe4ff */
[----:B------:R-:W-:Y:S01]  /*30b0*/  IMAD.X R90, R88, 0x1, R86, P5 ;  /* 0x00000001585a7824 */ /* 0x000fe200028e0656 */
[----:B------:R-:W-:Y:S01]  /*30c0*/  IADD3.X R106, R100, R96, RZ, P0, !PT ;  /* 0x00000060646a7210 */ /* 0x000fe200007fe4ff */
[----:B------:R-:W-:Y:S01]  /*30d0*/  IMAD.X R98, R96, 0x1, R88, P3 ;  /* 0x0000000160627824 */ /* 0x000fe200018e0658 */
        /* <DEDUP_REMOVED lines=14> */
.L_x_5797:
        /* <DEDUP_REMOVED lines=30> */
.L_x_5681:
[----:B------:R-:W-:Y:S05]  /*33a0*/  BSYNC B0 ;  /* 0x0000000000007941 */ /* 0x000fea0003800000 */
.L_x_5680:
        /* <DEDUP_REMOVED lines=21> */
.L_x_5683:
[----:B------:R-:W-:Y:S05]  /*3500*/  BSYNC B0 ;  /* 0x0000000000007941 */ /* 0x000fea0003800000 */
.L_x_5682:
        /* <DEDUP_REMOVED lines=21> */
.L_x_5685:
[----:B------:R-:W-:Y:S05]  /*3660*/  BSYNC B0 ;  /* 0x0000000000007941 */ /* 0x000fea0003800000 */
.L_x_5684:
        /* <DEDUP_REMOVED lines=21> */
.L_x_5687:
[----:B------:R-:W-:Y:S05]  /*37c0*/  BSYNC B0 ;  /* 0x0000000000007941 */ /* 0x000fea0003800000 */
.L_x_5686:
        /* <DEDUP_REMOVED lines=66> */
.L_x_5694:
[----:B------:R-:W-:Y:S05]  /*3bf0*/  BSYNC B0 ;  /* 0x0000000000007941 */ /* 0x000fea0003800000 */
.L_x_5693:
        /* <DEDUP_REMOVED lines=51> */
.L_x_5696:
[----:B------:R-:W-:Y:S05]  /*3f30*/  BSYNC B0 ;  /* 0x0000000000007941 */ /* 0x000fea0003800000 */
.L_x_5695:
        /* <DEDUP_REMOVED lines=51> */
.L_x_5698:
[----:B------:R-:W-:Y:S05]  /*4270*/  BSYNC B0 ;  /* 0x0000000000007941 */ /* 0x000fea0003800000 */
.L_x_5697:
        /* <DEDUP_REMOVED lines=50> */
.L_x_5692:
[----:B------:R-:W-:Y:S05]  /*45a0*/  BSYNC B1 ;  /* 0x0000000000017941 */ /* 0x000fea0003800000 */
.L_x_5691:
        /* <DEDUP_REMOVED lines=63> */
.L_x_5702:
[----:B------:R-:W-:Y:S05]  /*49a0*/  BSYNC B0 ;  /* 0x0000000000007941 */ /* 0x000fea0003800000 */
.L_x_5701:
        /* <DEDUP_REMOVED lines=53> */
.L_x_5704:
[----:B------:R-:W-:Y:S05]  /*4d00*/  BSYNC B0 ;  /* 0x0000000000007941 */ /* 0x000fea0003800000 */
.L_x_5703:
        /* <DEDUP_REMOVED lines=53> */
.L_x_5706:
[----:B------:R-:W-:Y:S05]  /*5060*/  BSYNC B0 ;  /* 0x0000000000007941 */ /* 0x000fea0003800000 */
.L_x_5705:
        /* <DEDUP_REMOVED lines=52> */
.L_x_5700:
[----:B------:R-:W-:Y:S05]  /*53b0*/  BSYNC B1 ;  /* 0x0000000000017941 */ /* 0x000fea0003800000 */
.L_x_5699:
        /* <DEDUP_REMOVED lines=63> */
.L_x_5710:
[----:B------:R-:W-:Y:S05]  /*57b0*/  BSYNC B0 ;  /* 0x0000000000007941 */ /* 0x000fea0003800000 */
.L_x_5709:
        /* <DEDUP_REMOVED lines=53> */
.L_x_5712:
[----:B------:R-:W-:Y:S05]  /*5b10*/  BSYNC B0 ;  /* 0x0000000000007941 */ /* 0x000fea0003800000 */
.L_x_5711:
        /* <DEDUP_REMOVED lines=53> */
.L_x_5714:
[----:B------:R-:W-:Y:S05]  /*5e70*/  BSYNC B0 ;  /* 0x0000000000007941 */ /* 0x000fea0003800000 */
.L_x_5713:
        /* <DEDUP_REMOVED lines=52> */
.L_x_5708:
[----:B------:R-:W-:Y:S05]  /*61c0*/  BSYNC B1 ;  /* 0x0000000000017941 */ /* 0x000fea0003800000 */
.L_x_5707:
        /* <DEDUP_REMOVED lines=67> */
.L_x_5718:
[----:B------:R-:W-:Y:S05]  /*6600*/  BSYNC B0 ;  /* 0x0000000000007941 */ /* 0x000fea0003800000 */
.L_x_5717:
        /* <DEDUP_REMOVED lines=53> */
.L_x_5720:
[----:B------:R-:W-:Y:S05]  /*6960*/  BSYNC B0 ;  /* 0x0000000000007941 */ /* 0x000fea0003800000 */
.L_x_5719:
        /* <DEDUP_REMOVED lines=53> */
.L_x_5722:
[----:B------:R-:W-:Y:S05]  /*6cc0*/  BSYNC B0 ;  /* 0x0000000000007941 */ /* 0x000fea0003800000 */
.L_x_5721:
        /* <DEDUP_REMOVED lines=52> */
.L_x_5716:
[----:B------:R-:W-:Y:S05]  /*7010*/  BSYNC B1 ;  /* 0x0000000000017941 */ /* 0x000fea0003800000 */
.L_x_5715:
[----:B------:R-:W2:Y:S02]  /*7020*/  LD.E R0, [R14.64+0xd0] ;  /* 0x0000d0060e007980 */ /* 0x000ea4000c101900 */
[----:B--2---:R-:W-:Y:S05]  /*7030*/  IMAD.U32 R0, R0, -0x20, RZ ;  /* 0xffffffe000007824 */ /* 0x004fea00078e00ff */
[C---:B------:R-:W-:Y:S02]  /*7040*/  LEA R20, P1, R0.reuse, R20, 0x1 ;  /* 0x0000001400147211 */ /* 0x040fe400078208ff */
[C---:B------:R-:W-:Y:S02]  /*7050*/  LEA R42, P0, R0.reuse, R42, 0x1 ;  /* 0x0000002a002a7211 */ /* 0x040fe400078008ff */
[C---:B------:R-:W-:Y:S02]  /*7060*/  LEA.HI.X.SX32 R21, R0.reuse, R21, 0x1, P1 ;  /* 0x0000001500157211 */ /* 0x040fe400008f0eff */
[----:B------:R-:W-:Y:S01]  /*7070*/  LEA.HI.X.SX32 R43, R0, R43, 0x1, P0 ;  /* 0x0000002b002b7211 */ /* 0x000fe200000f0eff */
[----:B------:R-:W-:-:S05]  /*7080*/  BRA `(.L_x_5723) ;  /* 0x00006a3000007947 */ /* 0x000fca0003800000 */
.L_x_5690:
        /* <DEDUP_REMOVED lines=94> */
.L_x_5729:
[----:B------:R-:W-:Y:S05]  /*7670*/  BSYNC B0 ;  /* 0x0000000000007941 */ /* 0x000fea0003800000 */
.L_x_5728:
[----:B-----5:R2:W-:Y:S02]  /*7680*/  ST.E.128 [R122.64], R24 ;  /* 0x000000187a007985 */ /* 0x0205e4000c101d06 */
.L_x_5727:
[----:B------:R-:W-:Y:S05]  /*7690*/  BSYNC B1 ;  /* 0x0000000000017941 */ /* 0x000fea0003800000 */
.L_x_5726:
        /* <DEDUP_REMOVED lines=92> */
.L_x_5733:
[----:B------:R-:W-:Y:S05]  /*7c60*/  BSYNC B0 ;  /* 0x0000000000007941 */ /* 0x000fea0003800000 */
.L_x_5732:
[----:B-----5:R2:W-:Y:S02]  /*7c70*/  ST.E.128 [R122.64+0x80], R24 ;  /* 0x000080187a007985 */ /* 0x0205e4000c101d06 */
.L_x_5731:
[----:B------:R-:W-:Y:S05]  /*7c80*/  BSYNC B1 ;  /* 0x0000000000017941 */ /* 0x000fea0003800000 */
.L_x_5730:
        /* <DEDUP_REMOVED lines=92> */
.L_x_5737:
[----:B------:R-:W-:Y:S05]  /*8250*/  BSYNC B0 ;  /* 0x0000000000007941 */ /* 0x000fea0003800000 */
.L_x_5736:
[----:B-----5:R2:W-:Y:S02]  /*8260*/  ST.E.128 [R122.64+0x100], R24 ;  /* 0x000100187a007985 */ /* 0x0205e4000c101d06 */
.L_x_5735:
[----:B------:R-:W-:Y:S05]  /*8270*/  BSYNC B1 ;  /* 0x0000000000017941 */ /* 0x000fea0003800000 */
.L_x_5734:
        /* <DEDUP_REMOVED lines=91> */
.L_x_5739:
[----:B------:R-:W-:Y:S05]  /*8830*/  BSYNC B0 ;  /* 0x0000000000007941 */ /* 0x000fea0003800000 */
.L_x_5738:
[----:B-----5:R2:W-:Y:S02]  /*8840*/  ST.E.128 [R122.64+0x180], R24 ;  /* 0x000180187a007985 */ /* 0x0205e4000c101d06 */
.L_x_5725:
[----:B------:R-:W-:Y:S05]  /*8850*/  BSYNC B2 ;  /* 0x0000000000027941 */ /* 0x000fea0003800000 */
.L_x_5724:
        /* <DEDUP_REMOVED lines=97> */
.L_x_5745:
[----:B------:R-:W-:Y:S05]  /*8e70*/  BSYNC B0 ;  /* 0x0000000000007941 */ /* 0x000fea0003800000 */
.L_x_5744:
[C---:B------:R-:W-:Y:S04]  /*8e80*/  LEA R2, P0, R233.reuse, R122, 0x1 ;  /* 0x0000007ae9027211 */ /* 0x040fe800078008ff */
[----:B------:R-:W-:Y:S05]  /*8e90*/  LEA.HI.X R3, R233, R123, R234, 0x1, P0 ;  /* 0x0000007be9037211 */ /* 0x000fea00000f0cea */
[----:B-----5:R2:W-:Y:S04]  /*8ea0*/  ST.E.128 [R2.64], R24 ;  /* 0x0000001802007985 */ /* 0x0205e8000c101d06 */
.L_x_5743:
[----:B------:R-:W-:Y:S05]  /*8eb0*/  BSYNC B1 ;  /* 0x0000000000017941 */ /* 0x000fea0003800000 */
.L_x_5742:
        /* <DEDUP_REMOVED lines=92> */
.L_x_5749:
[----:B------:R-:W-:Y:S05]  /*9480*/  BSYNC B0 ;  /* 0x0000000000007941 */ /* 0x000fea0003800000 */
.L_x_5748:
[C---:B------:R-:W-:Y:S04]  /*9490*/  LEA R2, P0, R82.reuse, R122, 0x1 ;  /* 0x0000007a52027211 */ /* 0x040fe800078008ff */
[----:B------:R-:W-:Y:S05]  /*94a0*/  LEA.HI.X R3, R82, R123, R81, 0x1, P0 ;  /* 0x0000007b52037211 */ /* 0x000fea00000f0c51 */
[----:B-----5:R2:W-:Y:S04]  /*94b0*/  ST.E.128 [R2.64], R24 ;  /* 0x0000001802007985 */ /* 0x0205e8000c101d06 */
.L_x_5747:
[----:B------:R-:W-:Y:S05]  /*94c0*/  BSYNC B1 ;  /* 0x0000000000017941 */ /* 0x000fea0003800000 */
.L_x_5746:
        /* <DEDUP_REMOVED lines=92> */
.L_x_5753:
[----:B------:R-:W-:Y:S05]  /*9a90*/  BSYNC B0 ;  /* 0x0000000000007941 */ /* 0x000fea0003800000 */
.L_x_5752:
[C---:B------:R-:W-:Y:S04]  /*9aa0*/  LEA R2, P0, R78.reuse, R122, 0x1 ;  /* 0x0000007a4e027211 */ /* 0x040fe800078008ff */
[----:B------:R-:W-:Y:S05]  /*9ab0*/  LEA.HI.X R3, R78, R123, R77, 0x1, P0 ;  /* 0x0000007b4e037211 */ /* 0x000fea00000f0c4d */
[----:B-----5:R2:W-:Y:S04]  /*9ac0*/  ST.E.128 [R2.64], R24 ;  /* 0x0000001802007985 */ /* 0x0205e8000c101d06 */
.L_x_5751:
[----:B------:R-:W-:Y:S05]  /*9ad0*/  BSYNC B1 ;  /* 0x0000000000017941 */ /* 0x000fea0003800000 */
.L_x_5750:
        /* <DEDUP_REMOVED lines=91> */
.L_x_5755:
[----:B------:R-:W-:Y:S05]  /*a090*/  BSYNC B0 ;  /* 0x0000000000007941 */ /* 0x000fea0003800000 */
.L_x_5754:
[C---:B------:R-:W-:Y:S04]  /*a0a0*/  LEA R2, P0, R72.reuse, R122, 0x1 ;  /* 0x0000007a48027211 */ /* 0x040fe800078008ff */
[----:B------:R-:W-:Y:S05]  /*a0b0*/  LEA.HI.X R3, R72, R123, R71, 0x1, P0 ;  /* 0x0000007b48037211 */ /* 0x000fea00000f0c47 */
[----:B-----5:R2:W-:Y:S04]  /*a0c0*/  ST.E.128 [R2.64], R24 ;  /* 0x0000001802007985 */ /* 0x0205e8000c101d06 */
.L_x_5741:
[----:B------:R-:W-:Y:S05]  /*a0d0*/  BSYNC B2 ;  /* 0x0000000000027941 */ /* 0x000fea0003800000 */
.L_x_5740:
        /* <DEDUP_REMOVED lines=97> */
.L_x_5761:
[----:B------:R-:W-:Y:S05]  /*a6f0*/  BSYNC B0 ;  /* 0x0000000000007941 */ /* 0x000fea0003800000 */
.L_x_5760:
[C---:B------:R-:W-:Y:S04]  /*a700*/  LEA R2, P0, R83.reuse, R122, 0x1 ;  /* 0x0000007a53027211 */ /* 0x040fe800078008ff */
[----:B------:R-:W-:Y:S05]  /*a710*/  LEA.HI.X R3, R83, R123, R84, 0x1, P0 ;  /* 0x0000007b53037211 */ /* 0x000fea00000f0c54 */
[----:B-----5:R2:W-:Y:S04]  /*a720*/  ST.E.128 [R2.64], R24 ;  /* 0x0000001802007985 */ /* 0x0205e8000c101d06 */
.L_x_5759:
[----:B------:R-:W-:Y:S05]  /*a730*/  BSYNC B1 ;  /* 0x0000000000017941 */ /* 0x000fea0003800000 */
.L_x_5758:
        /* <DEDUP_REMOVED lines=92> */
.L_x_5765:
[----:B------:R-:W-:Y:S05]  /*ad00*/  BSYNC B0 ;  /* 0x0000000000007941 */ /* 0x000fea0003800000 */
.L_x_5764:
[C---:B------:R-:W-:Y:S04]  /*ad10*/  LEA R2, P0, R80.reuse, R122, 0x1 ;  /* 0x0000007a50027211 */ /* 0x040fe800078008ff */
[----:B------:R-:W-:Y:S05]  /*ad20*/  LEA.HI.X R3, R80, R123, R79, 0x1, P0 ;  /* 0x0000007b50037211 */ /* 0x000fea00000f0c4f */
[----:B-----5:R2:W-:Y:S04]  /*ad30*/  ST.E.128 [R2.64], R24 ;  /* 0x0000001802007985 */ /* 0x0205e8000c101d06 */
.L_x_5763:
[----:B------:R-:W-:Y:S05]  /*ad40*/  BSYNC B1 ;  /* 0x0000000000017941 */ /* 0x000fea0003800000 */
.L_x_5762:
        /* <DEDUP_REMOVED lines=92> */
.L_x_5769:
[----:B------:R-:W-:Y:S05]  /*b310*/  BSYNC B0 ;  /* 0x0000000000007941 */ /* 0x000fea0003800000 */
.L_x_5768:
[C---:B------:R-:W-:Y:S04]  /*b320*/  LEA R2, P0, R76.reuse, R122, 0x1 ;  /* 0x0000007a4c027211 */ /* 0x040fe800078008ff */
[----:B------:R-:W-:Y:S05]  /*b330*/  LEA.HI.X R3, R76, R123, R75, 0x1, P0 ;  /* 0x0000007b4c037211 */ /* 0x000fea00000f0c4b */
[----:B-----5:R2:W-:Y:S04]  /*b340*/  ST.E.128 [R2.64], R24 ;  /* 0x0000001802007985 */ /* 0x0205e8000c101d06 */
.L_x_5767:
[----:B------:R-:W-:Y:S05]  /*b350*/  BSYNC B1 ;  /* 0x0000000000017941 */ /* 0x000fea0003800000 */
.L_x_5766:
        /* <DEDUP_REMOVED lines=91> */
.L_x_5771:
[----:B------:R-:W-:Y:S05]  /*b910*/  BSYNC B0 ;  /* 0x0000000000007941 */ /* 0x000fea0003800000 */
.L_x_5770:
[C---:B------:R-:W-:Y:S04]  /*b920*/  LEA R2, P0, R70.reuse, R122, 0x1 ;  /* 0x0000007a46027211 */ /* 0x040fe800078008ff */
[----:B------:R-:W-:Y:S05]  /*b930*/  LEA.HI.X R3, R70, R123, R69, 0x1, P0 ;  /* 0x0000007b46037211 */ /* 0x000fea00000f0c45 */
[----:B-----5:R2:W-:Y:S04]  /*b940*/  ST.E.128 [R2.64], R24 ;  /* 0x0000001802007985 */ /* 0x0205e8000c101d06 */
.L_x_5757:
[----:B------:R-:W-:Y:S05]  /*b950*/  BSYNC B2 ;  /* 0x0000000000027941 */ /* 0x000fea0003800000 */
.L_x_5756:
        /* <DEDUP_REMOVED lines=100> */
.L_x_5777:
[----:B------:R-:W-:Y:S05]  /*bfa0*/  BSYNC B0 ;  /* 0x0000000000007941 */ /* 0x000fea0003800000 */
.L_x_5776:
[----:B------:R-:W-:Y:S02]  /*bfb0*/  IMAD R0, R51, 0x60, RZ ;  /* 0x0000006033007824 */ /* 0x000fe400078e02ff */
[----:B------:R-:W-:Y:S05]  /*bfc0*/  IMAD.WIDE.U32 R2, R50, 0x60, R122 ;  /* 0x0000006032027825 */ /* 0x000fea00078e007a */
[----:B------:R-:W-:Y:S05]  /*bfd0*/  IADD3 R3, R3, R0, RZ ;  /* 0x0000000003037210 */ /* 0x000fea0007ffe0ff */
[----:B-----5:R2:W-:Y:S02]  /*bfe0*/  ST.E.128 [R2.64], R24 ;  /* 0x0000001802007985 */ /* 0x0205e4000c101d06 */
.L_x_5775:
[----:B------:R-:W-:Y:S05]  /*bff0*/  BSYNC B1 ;  /* 0x0000000000017941 */ /* 0x000fea0003800000 */
.L_x_5774:
        /* <DEDUP_REMOVED lines=92> */
.L_x_5781:
[----:B------:R-:W-:Y:S05]  /*c5c0*/  BSYNC B0 ;  /* 0x0000000000007941 */ /* 0x000fea0003800000 */
.L_x_5780:
[C---:B------:R-:W-:Y:S04]  /*c5d0*/  LEA R2, P0, R74.reuse, R122, 0x1 ;  /* 0x0000007a4a027211 */ /* 0x040fe800078008ff */
[----:B------:R-:W-:Y:S05]  /*c5e0*/  LEA.HI.X R3, R74, R123, R73, 0x1, P0 ;  /* 0x0000007b4a037211 */ /* 0x000fea00000f0c49 */
[----:B-----5:R2:W-:Y:S04]  /*c5f0*/  ST.E.128 [R2.64], R24 ;  /* 0x0000001802007985 */ /* 0x0205e8000c101d06 */
.L_x_5779:
[----:B------:R-:W-:Y:S05]  /*c600*/  BSYNC B1 ;  /* 0x0000000000017941 */ /* 0x000fea0003800000 */
.L_x_5778:
        /* <DEDUP_REMOVED lines=92> */
.L_x_5785:
[----:B------:R-:W-:Y:S05]  /*cbd0*/  BSYNC B0 ;  /* 0x0000000000007941 */ /* 0x000fea0003800000 */
.L_x_5784:
[C---:B------:R-:W-:Y:S04]  /*cbe0*/  LEA R2, P0, R68.reuse, R122, 0x1 ;  /* 0x0000007a44027211 */ /* 0x040fe800078008ff */
[----:B------:R-:W-:Y:S05]  /*cbf0*/  LEA.HI.X R3, R68, R123, R67, 0x1, P0 ;  /* 0x0000007b44037211 */ /* 0x000fea00000f0c43 */
[----:B-----5:R2:W-:Y:S04]  /*cc00*/  ST.E.128 [R2.64], R24 ;  /* 0x0000001802007985 */ /* 0x0205e8000c101d06 */
.L_x_5783:
[----:B------:R-:W-:Y:S05]  /*cc10*/  BSYNC B1 ;  /* 0x0000000000017941 */ /* 0x000fea0003800000 */
.L_x_5782:
        /* <DEDUP_REMOVED lines=91> */
.L_x_5787:
[----:B------:R-:W-:Y:S05]  /*d1d0*/  BSYNC B0 ;  /* 0x0000000000007941 */ /* 0x000fea0003800000 */
.L_x_5786:
[C---:B------:R-:W-:Y:S04]  /*d1e0*/  LEA R2, P0, R66.reuse, R122, 0x1 ;  /* 0x0000007a42027211 */ /* 0x040fe800078008ff */
[----:B------:R-:W-:Y:S05]  /*d1f0*/  LEA.HI.X R3, R66, R123, R65, 0x1, P0 ;  /* 0x0000007b42037211 */ /* 0x000fea00000f0c41 */
[----:B-----5:R2:W-:Y:S04]  /*d200*/  ST.E.128 [R2.64], R24 ;  /* 0x0000001802007985 */ /* 0x0205e8000c101d06 */
.L_x_5773:
[----:B------:R-:W-:Y:S05]  /*d210*/  BSYNC B2 ;  /* 0x0000000000027941 */ /* 0x000fea0003800000 */
.L_x_5772:
        /* <DEDUP_REMOVED lines=11> */
.L_x_5689:
        /* <DEDUP_REMOVED lines=22> */
.L_x_5789:
[----:B------:R-:W-:Y:S05]  /*d430*/  BSYNC B0 ;  /* 0x0000000000007941 */ /* 0x000fea0003800000 */
.L_x_5788:
        /* <DEDUP_REMOVED lines=33> */
.L_x_5791:
[----:B------:R-:W-:Y:S05]  /*d650*/  BSYNC B0 ;  /* 0x0000000000007941 */ /* 0x000fea0003800000 */
.L_x_5790:
        /* <DEDUP_REMOVED lines=33> */
.L_x_5793:
[----:B------:R-:W-:Y:S05]  /*d870*/  BSYNC B0 ;  /* 0x0000000000007941 */ /* 0x000fea0003800000 */
.L_x_5792:
        /* <DEDUP_REMOVED lines=36> */
.L_x_5723:
[----:B------:R-:W-:Y:S05]  /*dac0*/  BSYNC B3 ;  /* 0x0000000000037941 */ /* 0x000fea0003800000 */
.L_x_5688:
        /* <DEDUP_REMOVED lines=91> */
.L_x_5795:
        /* <DEDUP_REMOVED lines=10> */
.L_x_5796:
[----:B------:R-:W-:Y:S05]  /*e120*/  BSYNC B0 ;  /* 0x0000000000007941 */ /* 0x000fea0003800000 */
.L_x_5794:
[----:B------:R-:W-:Y:S04]  /*e130*/  IADD3 R9, R9, -0x1, RZ ;  /* 0xffffffff09097810 */ /* 0x000fe80007ffe0ff */
[----:B------:R-:W-:Y:S11]  /*e140*/  ISETP.GT.AND P0, PT, R9, R85, PT ;  /* 0x000000550900720c */ /* 0x000ff60003f04270 */
[----:B------:R-:W-:Y:S02]  /*e150*/  @!UPT UIADD3 URZ, URZ, URZ, URZ ;  /* 0x0000003f3f3ff290 */ /* 0x000fe4000fffe03f */
[----:B------:R-:W-:-:S05]  /*e160*/  @P0 BRA `(.L_x_5797) ;  /* 0xffff505000000947 */ /* 0x000fca000383ffff */
.L_x_5679:
        /* <DEDUP_REMOVED lines=22> */
[----:B------:R-:W-:-:S02]  /*e2d0*/  IMAD.MOV.U32 R178, RZ, RZ, R176 ;  /* 0x000000ffffb27224 */ /* 0x000fc400078e00b0 */
[----:B------:R-:W-:Y:S01]  /*e2e0*/  IMAD.X R7, R7, 0x1, R179, P1 ;  /* 0x0000000107077824 */ /* 0x000fe200008e06b3 */
[-C--:B------:R-:W-:Y:S02]  /*e2f0*/  LEA R46, P1, R5, R182.reuse, 0x1 ;  /* 0x000000b6052e7211 */ /* 0x080fe400078208ff */
[----:B------:R-:W-:Y:S01]  /*e300*/  LEA.HI.X R16, R180, R179, R181, 0x5, P0 ;  /* 0x000000b3b4107211 */ /* 0x000fe200000f2cb5 */
[----:B------:R-:W-:Y:S01]  /*e310*/  IMAD R13, R181, 0x30, RZ ;  /* 0x00000030b50d7824 */ /* 0x000fe200078e02ff */
[-C--:B------:R-:W-:Y:S02]  /*e320*/  LEA R36, P0, R4, R182.reuse, 0x1 ;  /* 0x000000b604247211 */ /* 0x080fe400078008ff */
[-C--:B------:R-:W-:Y:S01]  /*e330*/  LEA.HI.X R47, R5, R183.reuse, R7, 0x1, P1 ;  /* 0x000000b7052f7211 */ /* 0x080fe200008f0c07 */
[----:B------:R-:W-:Y:S01]  /*e340*/  IMAD.IADD R7, R240, 0x1, -R54 ;  /* 0x00000001f0077824 */ /* 0x000fe200078e0a36 */
[----:B------:R-:W-:Y:S02]  /*e350*/  LEA.HI.X R37, R4, R183, R16, 0x1, P0 ;  /* 0x000000b704257211 */ /* 0x000fe400000f0c10 */
[----:B---3--:R-:W-:-:S04]  /*e360*/  LEA R8, P2, R176, R182, 0x1 ;  /* 0x000000b6b0087211 */ /* 0x008fc800078408ff */
[--C-:B------:R-:W-:Y:S01]  /*e370*/  LEA.HI.X R9, R176, R183, R179.reuse, 0x1, P2 ;  /* 0x000000b7b0097211 */ /* 0x100fe200010f0cb3 */
[----:B------:R-:W-:Y:S01]  /*e380*/  IMAD.WIDE.U32 R178, R180, 0x30, R178 ;  /* 0x00000030b4b27825 */ /* 0x000fe200078e00b2 */
[----:B------:R-:W-:-:S03]  /*e390*/  ISETP.GE.AND P0, PT, R170, R7, PT ;  /* 0x00000007aa00720c */ /* 0x000fc60003f06270 */
[----:B------:R-:W-:Y:S01]  /*e3a0*/  IMAD.IADD R4, R179, 0x1, R13 ;  /* 0x00000001b3047824 */ /* 0x000fe200078e020d */
[----:B------:R-:W-:Y:S02]  /*e3b0*/  LEA R16, P1, R178, R182, 0x1 ;  /* 0x000000b6b2107211 */ /* 0x000fe400078208ff */
[----:B------:R-:W-:Y:S02]  /*e3c0*/  ISETP.GT.AND P0, PT, R52, -0x8, !P0 ;  /* 0xfffffff83400780c */ /* 0x000fe40004704270 */
[----:B------:R-:W-:Y:S01]  /*e3d0*/  LEA.HI.X R17, R178, R183, R4, 0x1, P1 ;  /* 0x000000b7b2117211 */ /* 0x000fe200008f0c04 */
        /* <DEDUP_REMOVED lines=15> */
[-C--:B-----5:R-:W-:Y:S02]  /*e4d0*/  IADD3 R20, P2, R44, R22.reuse, RZ ;  /* 0x000000162c147210 */ /* 0x0a0fe40007f5e0ff */
        /* <DEDUP_REMOVED lines=54> */
.L_x_5806:
[----:B------:R-:W-:Y:S05]  /*e840*/  BSYNC B0 ;  /* 0x0000000000007941 */ /* 0x000fea0003800000 */
.L_x_5805:
[----:B-----5:R3:W-:Y:S02]  /*e850*/  STS.128 [R243], R24 ;  /* 0x00000018f3007388 */ /* 0x0207e40000000c00 */
.L_x_5804:
[----:B------:R-:W-:Y:S05]  /*e860*/  BSYNC B1 ;  /* 0x0000000000017941 */ /* 0x000fea0003800000 */
.L_x_5803:
        /* <DEDUP_REMOVED lines=50> */
.L_x_5810:
[----:B------:R-:W-:Y:S05]  /*eb90*/  BSYNC B0 ;  /* 0x0000000000007941 */ /* 0x000fea0003800000 */
.L_x_5809:
[----:B-----5:R1:W-:Y:S02]  /*eba0*/  STS.128 [R243+0x2000], R24 ;  /* 0x00200018f3007388 */ /* 0x0203e40000000c00 */
.L_x_5808:
[----:B------:R-:W-:Y:S05]  /*ebb0*/  BSYNC B1 ;  /* 0x0000000000017941 */ /* 0x000fea0003800000 */
.L_x_5807:
        /* <DEDUP_REMOVED lines=50> */
.L_x_5814:
[----:B------:R-:W-:Y:S05]  /*eee0*/  BSYNC B0 ;  /* 0x0000000000007941 */ /* 0x000fea0003800000 */
.L_x_5813:
[----:B-----5:R3:W-:Y:S02]  /*eef0*/  STS.128 [R243+0x4000], R24 ;  /* 0x00400018f3007388 */ /* 0x0207e40000000c00 */
.L_x_5812:
[----:B------:R-:W-:Y:S05]  /*ef00*/  BSYNC B1 ;  /* 0x0000000000017941 */ /* 0x000fea0003800000 */
.L_x_5811:
        /* <DEDUP_REMOVED lines=11> */
[C---:B-1----:R-:W-:Y:S02]  /*efc0*/  SHF.L.U32 R9, R25.reuse, 0x10, RZ ;  /* 0x0000001019097819 */ /* 0x042fe400000006ff */
        /* <DEDUP_REMOVED lines=37> */
.L_x_5816:
[----:B------:R-:W-:Y:S05]  /*f220*/  BSYNC B0 ;  /* 0x0000000000007941 */ /* 0x000fea0003800000 */
.L_x_5815:
[----:B-----5:R3:W-:Y:S02]  /*f230*/  STS.128 [R243+0x6000], R24 ;  /* 0x00600018f3007388 */ /* 0x0207e40000000c00 */
.L_x_5802:
[----:B------:R-:W-:Y:S05]  /*f240*/  BSYNC B2 ;  /* 0x0000000000027941 */ /* 0x000fea0003800000 */
.L_x_5801:
[----:B-123--:R-:W-:Y:S01]  /*f250*/  IADD3 R8, R170, 0x10, RZ ;  /* 0x00000010aa087810 */ /* 0x00efe20007ffe0ff */
        /* <DEDUP_REMOVED lines=12> */
[----:B------:R-:W3:Y:S04]  /*f320*/  LD.E.64 R2, [R22.64] ;  /* 0x0000000616027980 */ /* 0x000ee8000c101b00 */
[----:B--2---:R-:W2:Y:S01]  /*f330*/  LD.E.64 R4, [R20.64] ;  /* 0x0000000614047980 */ /* 0x004ea2000c101b00 */
[C---:B-----5:R-:W-:Y:S01]  /*f340*/  SHF.L.U32 R32, R27.reuse, 0x10, RZ ;  /* 0x000000101b207819 */ /* 0x060fe200000006ff */
[C---:B------:R-:W-:Y:S01]  /*f350*/  IMAD.U32 R33, R26.reuse, 0x10000, RZ ;  /* 0x000100001a217824 */ /* 0x040fe200078e00ff */
[----:B------:R-:W-:Y:S02]  /*f360*/  LOP3.LUT R31, R27, 0xffff0000, RZ, 0xc0, !PT ;  /* 0xffff00001b1f7812 */ /* 0x000fe400078ec0ff */
[----:B------:R-:W-:Y:S02]  /*f370*/  LOP3.LUT R35, R26, 0xffff0000, RZ, 0xc0, !PT ;  /* 0xffff00001a237812 */ /* 0x000fe400078ec0ff */
[----:B------:R-:W-:-:S02]  /*f380*/  LOP3.LUT R9, R25, 0xffff0000, RZ, 0xc0, !PT ;  /* 0xffff000019097812 */ /* 0x000fc400078ec0ff */
        /* <DEDUP_REMOVED lines=13> */
[C---:B------:R-:W-:Y:S02]  /*f460*/  FFMA.FTZ R31, R32.reuse, R27, R31 ;  /* 0x0000001b201f7223 */ /* 0x040fe4000001001f */
        /* <DEDUP_REMOVED lines=14> */
[----:B------:R-:W-:Y:S01]  /*f550*/  FFMA.FTZ R13, R25, R4, -R13 ;  /* 0x00000004190d7223 */ /* 0x000fe2000001080d */
[----:B------:R-:W-:Y:S01]  /*f560*/  F2FP.BF16.PACK_AB R24, R9, R24 ;  /* 0x000000180918723e */ /* 0x000fe200000010ff */
[----:B------:R-:W-:Y:S01]  /*f570*/  FFMA.FTZ R34, R25, R2, R34 ;  /* 0x0000000219227223 */ /* 0x000fe20000010022 */
[----:B------:R-:W-:-:S02]  /*f580*/  LOP3.LUT R26, R27, R26, RZ, 0x3c, !PT ;  /* 0x0000001a1b1a7212 */ /* 0x000fc400078e3cff */
[----:B------:R-:W-:Y:S02]  /*f590*/  MOV R25, R24 ;  /* 0x0000001800197202 */ /* 0x000fe40000000f00 */
[----:B------:R-:W-:Y:S02]  /*f5a0*/  F2FP.BF16.PACK_AB R13, R34, R13 ;  /* 0x0000000d220d723e */ /* 0x000fe400000010ff */
[----:B------:R-:W-:Y:S02]  /*f5b0*/  LOP3.LUT R27, R27, R26, RZ, 0x3c, !PT ;  /* 0x0000001a1b1b7212 */ /* 0x000fe400078e3cff */
[----:B------:R-:W-:Y:S02]  /*f5c0*/  MOV R24, R13 ;  /* 0x0000000d00187202 */ /* 0x000fe40000000f00 */
.L_x_5822:
[----:B------:R-:W-:Y:S05]  /*f5d0*/  BSYNC B0 ;  /* 0x0000000000007941 */ /* 0x000fea0003800000 */
.L_x_5821:
[----:B-----5:R3:W-:Y:S02]  /*f5e0*/  STS.128 [R243+0x800], R24 ;  /* 0x00080018f3007388 */ /* 0x0207e40000000c00 */
.L_x_5820:
[----:B------:R-:W-:Y:S05]  /*f5f0*/  BSYNC B1 ;  /* 0x0000000000017941 */ /* 0x000fea0003800000 */
.L_x_5819:
        /* <DEDUP_REMOVED lines=18> */
[C---:B--2---:R-:W-:Y:S02]  /*f720*/  LOP3.LUT R27, R3.reuse, 0xffff0000, RZ, 0xc0, !PT ;  /* 0xffff0000031b7812 */ /* 0x044fe400078ec0ff */
[----:B------:R-:W-:Y:S02]  /*f730*/  SHF.L.U32 R3, R3, 0x10, RZ ;  /* 0x0000001003037819 */ /* 0x000fe400000006ff */
[----:B---3--:R-:W-:Y:S01]  /*f740*/  LOP3.LUT R29, R5, 0xffff0000, RZ, 0xc0, !PT ;  /* 0xffff0000051d7812 */ /* 0x008fe200078ec0ff */
        /* <DEDUP_REMOVED lines=30> */
.L_x_5826:
[----:B------:R-:W-:Y:S05]  /*f930*/  BSYNC B0 ;  /* 0x0000000000007941 */ /* 0x000fea0003800000 */
.L_x_5825:
[----:B-----5:R1:W-:Y:S02]  /*f940*/  STS.128 [R243+0x2800], R24 ;  /* 0x00280018f3007388 */ /* 0x0203e40000000c00 */
.L_x_5824:
[----:B------:R-:W-:Y:S05]  /*f950*/  BSYNC B1 ;  /* 0x0000000000017941 */ /* 0x000fea0003800000 */
.L_x_5823:
        /* <DEDUP_REMOVED lines=51> */
.L_x_5830:
[----:B------:R-:W-:Y:S05]  /*fc90*/  BSYNC B0 ;  /* 0x0000000000007941 */ /* 0x000fea0003800000 */
.L_x_5829:
[----:B-----5:R3:W-:Y:S02]  /*fca0*/  STS.128 [R243+0x4800], R24 ;  /* 0x00480018f3007388 */ /* 0x0207e40000000c00 */
.L_x_5828:
[----:B------:R-:W-:Y:S05]  /*fcb0*/  BSYNC B1 ;  /* 0x0000000000017941 */ /* 0x000fea0003800000 */
.L_x_5827:
[----:B------:R-:W-:-:S13]  /*fcc0*/  ISETP.GE.AND P0, PT, R10, R6, PT ;  /* 0x000000060a00720c */ /* 0x000fda0003f06270 */
[----:B------:R1:W-:Y:S01]  /*fcd0*/  @P0 STS.128 [R243+0x6800], RZ ;  /* 0x006800fff3000388 */ /* 0x0003e20000000c00 */
[----:B------:R-:W-:Y:S05]  /*fce0*/  @P0 BRA `(.L_x_5818) ;  /* 0x000002e000000947 */ /* 0x000fea0003800000 */
[----:B-123--:R-:W5:Y:S01]  /*fcf0*/  LD.E.128 R44, [R46.64+0x180] ;  /* 0x000180062e2c7980 */ /* 0x00ef62000c101d00 */
[----:B------:R-:W-:Y:S01]  /*fd00*/  ISETP.GE.AND P0, PT, R10, R0, PT ;  /* 0x000000000a00720c */ /* 0x000fe20003f06270 */
[----:B------:R-:W-:-:S12]  /*fd10*/  BSSY B0, `(.L_x_5831) ;  /* 0x000002a000007945 */ /* 0x000fd80003800000 */
[----:B------:R-:W-:Y:S05]  /*fd20*/  @P0 BRA `(.L_x_5832) ;  /* 0x0000028000000947 */ /* 0x000fea0003800000 */
[----:B------:R-:W2:Y:S04]  /*fd30*/  LD.E.64 R2, [R22.64+0xc0] ;  /* 0x0000c00616027980 */ /* 0x000ea8000c101b00 */
[----:B------:R-:W3:Y:S01]  /*fd40*/  LD.E.64 R4, [R20.64+0xc0] ;  /* 0x0000c00614047980 */ /* 0x000ee2000c101b00 */
[----:B-----5:R-:W-:Y:S01]  /*fd50*/  LOP3.LUT R9, R45, 0xffff0000, RZ, 0xc0, !PT ;  /* 0xffff00002d097812 */ /* 0x020fe200078ec0ff */
[C---:B------:R-:W-:Y:S01]  /*fd60*/  IMAD.U32 R31, R47.reuse, 0x10000, RZ ;  /* 0x000100002f1f7824 */ /* 0x040fe200078e00ff */
[----:B------:R-:W-:Y:S02]  /*fd70*/  LOP3.LUT R30, R47, 0xffff0000, RZ, 0xc0, !PT ;  /* 0xffff00002f1e7812 */ /* 0x000fe400078ec0ff */
[----:B------:R-:W-:Y:S02]  /*fd80*/  SHF.L.U32 R13, R45, 0x10, RZ ;  /* 0x000000102d0d7819 */ /* 0x000fe400000006ff */
[----:B------:R-:W-:-:S02]  /*fd90*/  SHF.L.U32 R24, R44, 0x10, RZ ;  /* 0x000000102c187819 */ /* 0x000fc400000006ff */
[----:B------:R-:W-:Y:S02]  /*fda0*/  SHF.L.U32 R32, R46, 0x10, RZ ;  /* 0x000000102e207819 */ /* 0x000fe400000006ff */
[----:B------:R-:W-:Y:S02]  /*fdb0*/  LOP3.LUT R44, R44, 0xffff0000, RZ, 0xc0, !PT ;  /* 0xffff00002c2c7812 */ /* 0x000fe400078ec0ff */
        /* <DEDUP_REMOVED lines=21> */
[-C--:B------:R-:W-:Y:S02]  /*ff10*/  FMUL.FTZ R44, R44, R4.reuse ;  /* 0x000000042c2c7220 */ /* 0x080fe40000410000 */
        /* <DEDUP_REMOVED lines=9> */
.L_x_5832:
[----:B------:R-:W-:Y:S05]  /*ffb0*/  BSYNC B0 ;  /* 0x0000000000007941 */ /* 0x000fea0003800000 */
.L_x_5831:
[----:B-----5:R1:W-:Y:S02]  /*ffc0*/  STS.128 [R243+0x6800], R44 ;  /* 0x0068002cf3007388 */ /* 0x0203e40000000c00 */
.L_x_5818:
[----:B------:R-:W-:Y:S05]  /*ffd0*/  BSYNC B2 ;  /* 0x0000000000027941 */ /* 0x000fea0003800000 */
.L_x_5817:
        /* <DEDUP_REMOVED lines=55> */
.L_x_5838:
[----:B------:R-:W-:Y:S05]  /*10350*/  BSYNC B0 ;  /* 0x0000000000007941 */ /* 0x000fea0003800000 */
.L_x_5837:
[----:B-----5:R3:W-:Y:S02]  /*10360*/  STS.128 [R243+0x1000], R24 ;  /* 0x00100018f3007388 */ /* 0x0207e40000000c00 */
.L_x_5836:
[----:B------:R-:W-:Y:S05]  /*10370*/  BSYNC B1 ;  /* 0x0000000000017941 */ /* 0x000fea0003800000 */
.L_x_5835:
        /* <DEDUP_REMOVED lines=50> */
.L_x_5842:
[----:B------:R-:W-:Y:S05]  /*106a0*/  BSYNC B0 ;  /* 0x0000000000007941 */ /* 0x000fea0003800000 */
.L_x_5841:
[----:B-----5:R3:W-:Y:S02]  /*106b0*/  STS.128 [R243+0x3000], R24 ;  /* 0x00300018f3007388 */ /* 0x0207e40000000c00 */
.L_x_5840:
[----:B------:R-:W-:Y:S05]  /*106c0*/  BSYNC B1 ;  /* 0x0000000000017941 */ /* 0x000fea0003800000 */
.L_x_5839:
        /* <DEDUP_REMOVED lines=50> */
.L_x_5846:
[----:B------:R-:W-:Y:S05]  /*109f0*/  BSYNC B0 ;  /* 0x0000000000007941 */ /* 0x000fea0003800000 */
.L_x_5845:
[----:B-----5:R3:W-:Y:S02]  /*10a00*/  STS.128 [R243+0x5000], R24 ;  /* 0x00500018f3007388 */ /* 0x0207e40000000c00 */
.L_x_5844:
[----:B------:R-:W-:Y:S05]  /*10a10*/  BSYNC B1 ;  /* 0x0000000000017941 */ /* 0x000fea0003800000 */
.L_x_5843:
        /* <DEDUP_REMOVED lines=49> */
.L_x_5848:
[----:B------:R-:W-:Y:S05]  /*10d30*/  BSYNC B0 ;  /* 0x0000000000007941 */ /* 0x000fea0003800000 */
.L_x_5847:
[----:B-----5:R3:W-:Y:S02]  /*10d40*/  STS.128 [R243+0x7000], R24 ;  /* 0x00700018f3007388 */ /* 0x0207e40000000c00 */
.L_x_5834:
[----:B------:R-:W-:Y:S05]  /*10d50*/  BSYNC B2 ;  /* 0x0000000000027941 */ /* 0x000fea0003800000 */
.L_x_5833:
        /* <DEDUP_REMOVED lines=54> */
.L_x_5853:
[----:B------:R-:W-:Y:S05]  /*110c0*/  BSYNC B0 ;  /* 0x0000000000007941 */ /* 0x000fea0003800000 */
.L_x_5852:
[----:B-----5:R3:W-:Y:S02]  /*110d0*/  STS.128 [R243+0x1800], R24 ;  /* 0x00180018f3007388 */ /* 0x0207e40000000c00 */
.L_x_5851:
[----:B------:R-:W-:Y:S05]  /*110e0*/  BSYNC B1 ;  /* 0x0000000000017941 */ /* 0x000fea0003800000 */
.L_x_5850:
        /* <DEDUP_REMOVED lines=50> */
.L_x_5857:
[----:B------:R-:W-:Y:S05]  /*11410*/  BSYNC B0 ;  /* 0x0000000000007941 */ /* 0x000fea0003800000 */
.L_x_5856:
[----:B-----5:R3:W-:Y:S02]  /*11420*/  STS.128 [R243+0x3800], R24 ;  /* 0x00380018f3007388 */ /* 0x0207e40000000c00 */
.L_x_5855:
[----:B------:R-:W-:Y:S05]  /*11430*/  BSYNC B1 ;  /* 0x0000000000017941 */ /* 0x000fea0003800000 */
.L_x_5854:
        /* <DEDUP_REMOVED lines=50> */
.L_x_5861:
[----:B------:R-:W-:Y:S05]  /*11760*/  BSYNC B0 ;  /* 0x0000000000007941 */ /* 0x000fea0003800000 */
.L_x_5860:
[----:B-----5:R3:W-:Y:S02]  /*11770*/  STS.128 [R243+0x5800], R24 ;  /* 0x00580018f3007388 */ /* 0x0207e40000000c00 */
.L_x_5859:
[----:B------:R-:W-:Y:S05]  /*11780*/  BSYNC B1 ;  /* 0x0000000000017941 */ /* 0x000fea0003800000 */
.L_x_5858:
        /* <DEDUP_REMOVED lines=49> */
.L_x_5863:
[----:B------:R-:W-:Y:S05]  /*11aa0*/  BSYNC B0 ;  /* 0x0000000000007941 */ /* 0x000fea0003800000 */
.L_x_5862:
[----:B-----5:R1:W-:Y:S01]  /*11ab0*/  STS.128 [R243+0x7800], R16 ;  /* 0x00780010f3007388 */ /* 0x0203e20000000c00 */
[----:B------:R-:W-:Y:S05]  /*11ac0*/  BRA `(.L_x_5849) ;  /* 0x0000680000007947 */ /* 0x000fea0003800000 */
.L_x_5800:
        /* <DEDUP_REMOVED lines=93> */
.L_x_5869:
[----:B------:R-:W-:Y:S05]  /*120a0*/  BSYNC B0 ;  /* 0x0000000000007941 */ /* 0x000fea0003800000 */
.L_x_5868:
[----:B-----5:R3:W-:Y:S02]  /*120b0*/  STS.128 [R243], R32 ;  /* 0x00000020f3007388 */ /* 0x0207e40000000c00 */
.L_x_5867:
[----:B------:R-:W-:Y:S05]  /*120c0*/  BSYNC B1 ;  /* 0x0000000000017941 */ /* 0x000fea0003800000 */
.L_x_5866:
        /* <DEDUP_REMOVED lines=91> */
.L_x_5873:
[----:B------:R-:W-:Y:S05]  /*12680*/  BSYNC B0 ;  /* 0x0000000000007941 */ /* 0x000fea0003800000 */
.L_x_5872:
[----:B-----5:R1:W-:Y:S02]  /*12690*/  STS.128 [R243+0x2000], R32 ;  /* 0x00200020f3007388 */ /* 0x0203e40000000c00 */
.L_x_5871:
[----:B------:R-:W-:Y:S05]  /*126a0*/  BSYNC B1 ;  /* 0x0000000000017941 */ /* 0x000fea0003800000 */
.L_x_5870:
        /* <DEDUP_REMOVED lines=91> */
.L_x_5877:
[----:B------:R-:W-:Y:S05]  /*12c60*/  BSYNC B0 ;  /* 0x0000000000007941 */ /* 0x000fea0003800000 */
.L_x_5876:
[----:B-----5:R3:W-:Y:S02]  /*12c70*/  STS.128 [R243+0x4000], R32 ;  /* 0x00400020f3007388 */ /* 0x0207e40000000c00 */
.L_x_5875:
[----:B------:R-:W-:Y:S05]  /*12c80*/  BSYNC B1 ;  /* 0x0000000000017941 */ /* 0x000fea0003800000 */
.L_x_5874:
        /* <DEDUP_REMOVED lines=14> */
[----:B-12---:R-:W-:Y:S02]  /*12d70*/  LEA.HI.X.SX32 R8, R20, R4, 0x1, P1 ;  /* 0x0000000414087211 */ /* 0x006fe400008f0eff */
[C---:B------:R-:W-:Y:S01]  /*12d80*/  LEA R24, P1, R13.reuse, R42, 0x1 ;  /* 0x0000002a0d187211 */ /* 0x040fe200078208ff */
[----:B------:R-:W2:Y:S03]  /*12d90*/  LD.E.128 R20, [R22.64+0x180] ;  /* 0x0001800616147980 */ /* 0x000ea6000c101d00 */
[----:B------:R-:W-:Y:S01]  /*12da0*/  LEA.HI.X R25, R13, R43, R8, 0x1, P1 ;  /* 0x0000002b0d197211 */ /* 0x000fe200008f0c08 */
[----:B------:R-:W-:Y:S01]  /*12db0*/  IMAD.MOV.U32 R8, RZ, RZ, RZ ;  /* 0x000000ffff087224 */ /* 0x000fe200078e00ff */
[----:B------:R-:W-:-:S04]  /*12dc0*/  @P0 IADD3 R8, -R2, RZ, RZ ;  /* 0x000000ff02080210 */ /* 0x000fc80007ffe1ff */
[C---:B------:R-:W-:Y:S01]  /*12dd0*/  IADD3 R9, P1, R8.reuse, R3, RZ ;  /* 0x0000000308097210 */ /* 0x040fe20007f3e0ff */
[----:B------:R-:W3:Y:S03]  /*12de0*/  LD.E.128 R24, [R24.64+0x180] ;  /* 0x0001800618187980 */ /* 0x000ee6000c101d00 */
        /* <DEDUP_REMOVED lines=68> */
.L_x_5879:
[----:B------:R-:W-:Y:S05]  /*13230*/  BSYNC B0 ;  /* 0x0000000000007941 */ /* 0x000fea0003800000 */
.L_x_5878:
[----:B-----5:R3:W-:Y:S02]  /*13240*/  STS.128 [R243+0x6000], R32 ;  /* 0x00600020f3007388 */ /* 0x0207e40000000c00 */
.L_x_5865:
[----:B------:R-:W-:Y:S05]  /*13250*/  BSYNC B2 ;  /* 0x0000000000027941 */ /* 0x000fea0003800000 */
.L_x_5864:
[----:B-123--:R-:W-:Y:S01]  /*13260*/  IADD3 R8, R170, 0x10, RZ ;  /* 0x00000010aa087810 */ /* 0x00efe20007ffe0ff */
        /* <DEDUP_REMOVED lines=95> */
.L_x_5885:
[----:B------:R-:W-:Y:S05]  /*13860*/  BSYNC B0 ;  /* 0x0000000000007941 */ /* 0x000fea0003800000 */
.L_x_5884:
[----:B-----5:R3:W-:Y:S02]  /*13870*/  STS.128 [R243+0x800], R32 ;  /* 0x00080020f3007388 */ /* 0x0207e40000000c00 */
.L_x_5883:
[----:B------:R-:W-:Y:S05]  /*13880*/  BSYNC B1 ;  /* 0x0000000000017941 */ /* 0x000fea0003800000 */
.L_x_5882:
        /* <DEDUP_REMOVED lines=91> */
.L_x_5889:
[----:B------:R-:W-:Y:S05]  /*13e40*/  BSYNC B0 ;  /* 0x0000000000007941 */ /* 0x000fea0003800000 */
.L_x_5888:
[----:B-----5:R1:W-:Y:S02]  /*13e50*/  STS.128 [R243+0x2800], R32 ;  /* 0x00280020f3007388 */ /* 0x0203e40000000c00 */
.L_x_5887:
[----:B------:R-:W-:Y:S05]  /*13e60*/  BSYNC B1 ;  /* 0x0000000000017941 */ /* 0x000fea0003800000 */
.L_x_5886:
        /* <DEDUP_REMOVED lines=91> */
.L_x_5893:
[----:B------:R-:W-:Y:S05]  /*14420*/  BSYNC B0 ;  /* 0x0000000000007941 */ /* 0x000fea0003800000 */
.L_x_5892:
[----:B-----5:R3:W-:Y:S02]  /*14430*/  STS.128 [R243+0x4800], R32 ;  /* 0x00480020f3007388 */ /* 0x0207e40000000c00 */
.L_x_5891:
[----:B------:R-:W-:Y:S05]  /*14440*/  BSYNC B1 ;  /* 0x0000000000017941 */ /* 0x000fea0003800000 */
.L_x_5890:
        /* <DEDUP_REMOVED lines=90> */
.L_x_5895:
[----:B------:R-:W-:Y:S05]  /*149f0*/  BSYNC B0 ;  /* 0x0000000000007941 */ /* 0x000fea0003800000 */
.L_x_5894:
[----:B-----5:R3:W-:Y:S02]  /*14a00*/  STS.128 [R243+0x6800], R32 ;  /* 0x00680020f3007388 */ /* 0x0207e40000000c00 */
.L_x_5881:
[----:B------:R-:W-:Y:S05]  /*14a10*/  BSYNC B2 ;  /* 0x0000000000027941 */ /* 0x000fea0003800000 */
.L_x_5880:
        /* <DEDUP_REMOVED lines=96> */
.L_x_5901:
[----:B------:R-:W-:Y:S05]  /*15020*/  BSYNC B0 ;  /* 0x0000000000007941 */ /* 0x000fea0003800000 */
.L_x_5900:
[----:B-----5:R3:W-:Y:S02]  /*15030*/  STS.128 [R243+0x1000], R32 ;  /* 0x00100020f3007388 */ /* 0x0207e40000000c00 */
.L_x_5899:
[----:B------:R-:W-:Y:S05]  /*15040*/  BSYNC B1 ;  /* 0x0000000000017941 */ /* 0x000fea0003800000 */
.L_x_5898:
        /* <DEDUP_REMOVED lines=91> */
.L_x_5905:
[----:B------:R-:W-:Y:S05]  /*15600*/  BSYNC B0 ;  /* 0x0000000000007941 */ /* 0x000fea0003800000 */
.L_x_5904:
[----:B-----5:R3:W-:Y:S02]  /*15610*/  STS.128 [R243+0x3000], R32 ;  /* 0x00300020f3007388 */ /* 0x0207e40000000c00 */
.L_x_5903:
[----:B------:R-:W-:Y:S05]  /*15620*/  BSYNC B1 ;  /* 0x0000000000017941 */ /* 0x000fea0003800000 */
.L_x_5902:
        /* <DEDUP_REMOVED lines=91> */
.L_x_5909:
[----:B------:R-:W-:Y:S05]  /*15be0*/  BSYNC B0 ;  /* 0x0000000000007941 */ /* 0x000fea0003800000 */
.L_x_5908:
[----:B-----5:R3:W-:Y:S02]  /*15bf0*/  STS.128 [R243+0x5000], R32 ;  /* 0x00500020f3007388 */ /* 0x0207e40000000c00 */
.L_x_5907:
[----:B------:R-:W-:Y:S05]  /*15c00*/  BSYNC B1 ;  /* 0x0000000000017941 */ /* 0x000fea0003800000 */
.L_x_5906:
        /* <DEDUP_REMOVED lines=88> */
.L_x_5911:
[----:B------:R-:W-:Y:S05]  /*16190*/  BSYNC B0 ;  /* 0x0000000000007941 */ /* 0x000fea0003800000 */
.L_x_5910:
[----:B-----5:R1:W-:Y:S02]  /*161a0*/  STS.128 [R243+0x7000], R20 ;  /* 0x00700014f3007388 */ /* 0x0203e40000000c00 */
.L_x_5897:
[----:B------:R-:W-:Y:S05]  /*161b0*/  BSYNC B2 ;  /* 0x0000000000027941 */ /* 0x000fea0003800000 */
.L_x_5896:
        /* <DEDUP_REMOVED lines=95> */
.L_x_5915:
[----:B------:R-:W-:Y:S05]  /*167b0*/  BSYNC B0 ;  /* 0x0000000000007941 */ /* 0x000fea0003800000 */
.L_x_5914:
[----:B-----5:R1:W-:Y:S02]  /*167c0*/  STS.128 [R243+0x1800], R20 ;  /* 0x00180014f3007388 */ /* 0x0203e40000000c00 */
.L_x_5913:
[----:B------:R-:W-:Y:S05]  /*167d0*/  BSYNC B1 ;  /* 0x0000000000017941 */ /* 0x000fea0003800000 */
.L_x_5912:
        /* <DEDUP_REMOVED lines=90> */
.L_x_5919:
[----:B------:R-:W-:Y:S05]  /*16d80*/  BSYNC B0 ;  /* 0x0000000000007941 */ /* 0x000fea0003800000 */
.L_x_5918:
[----:B-----5:R1:W-:Y:S02]  /*16d90*/  STS.128 [R243+0x3800], R20 ;  /* 0x00380014f3007388 */ /* 0x0203e40000000c00 */
.L_x_5917:
[----:B------:R-:W-:Y:S05]  /*16da0*/  BSYNC B1 ;  /* 0x0000000000017941 */ /* 0x000fea0003800000 */
.L_x_5916:
        /* <DEDUP_REMOVED lines=90> */
.L_x_5923:
[----:B------:R-:W-:Y:S05]  /*17350*/  BSYNC B0 ;  /* 0x0000000000007941 */ /* 0x000fea0003800000 */
.L_x_5922:
[----:B-----5:R1:W-:Y:S02]  /*17360*/  STS.128 [R243+0x5800], R20 ;  /* 0x00580014f3007388 */ /* 0x0203e40000000c00 */
.L_x_5921:
[----:B------:R-:W-:Y:S05]  /*17370*/  BSYNC B1 ;  /* 0x0000000000017941 */ /* 0x000fea0003800000 */
.L_x_5920:
        /* <DEDUP_REMOVED lines=93> */
.L_x_5925:
[----:B------:R-:W-:Y:S05]  /*17950*/  BSYNC B0 ;  /* 0x0000000000007941 */ /* 0x000fea0003800000 */
.L_x_5924:
[----:B-----5:R1:W-:Y:S01]  /*17960*/  STS.128 [R243+0x7800], R20 ;  /* 0x00780014f3007388 */ /* 0x0203e20000000c00 */
[----:B------:R-:W-:Y:S05]  /*17970*/  BRA `(.L_x_5849) ;  /* 0x0000095000007947 */ /* 0x000fea0003800000 */
.L_x_5799:
        /* <DEDUP_REMOVED lines=37> */
.L_x_5927:
[----:B------:R-:W-:Y:S05]  /*17bd0*/  BSYNC B0 ;  /* 0x0000000000007941 */ /* 0x000fea0003800000 */
.L_x_5926:
[----:B-1----:R-:W-:Y:S01]  /*17be0*/  IADD3 R8, R170, 0x10, RZ ;  /* 0x00000010aa087810 */ /* 0x002fe20007ffe0ff */
[----:B------:R-:W-:Y:S03]  /*17bf0*/  BSSY B0, `(.L_x_5928) ;  /* 0x0000023000007945 */ /* 0x000fe60003800000 */
[----:B------:R-:W-:-:S13]  /*17c00*/  ISETP.GE.AND P3, PT, R8, R0, PT ;  /* 0x000000000800720c */ /* 0x000fda0003f66270 */
[----:B------:R-:W-:Y:S05]  /*17c10*/  @P3 BRA `(.L_x_5929) ;  /* 0x0000020000003947 */ /* 0x000fea0003800000 */
[----:B------:R-:W-:Y:S02]  /*17c20*/  ISETP.GE.AND P5, PT, R18, R61, PT ;  /* 0x0000003d1200720c */ /* 0x000fe40003fa6270 */
[----:B------:R-:W-:-:S04]  /*17c30*/  IADD3 R5, P3, R5, R176, RZ ;  /* 0x000000b005057210 */ /* 0x000fc80007f7e0ff */
[-C--:B------:R-:W-:Y:S01]  /*17c40*/  @!P0 LEA R10, P4, R5, R182.reuse, 0x1 ;  /* 0x000000b6050a8211 */ /* 0x080fe200078808ff */
        /* <DEDUP_REMOVED lines=29> */
.L_x_5929:
[----:B------:R-:W-:Y:S05]  /*17e20*/  BSYNC B0 ;  /* 0x0000000000007941 */ /* 0x000fea0003800000 */
.L_x_5928:
[----:B------:R-:W-:Y:S01]  /*17e30*/  IADD3 R9, R170, 0x20, RZ ;  /* 0x00000020aa097810 */ /* 0x000fe20007ffe0ff */
[----:B------:R-:W-:Y:S03]  /*17e40*/  BSSY B0, `(.L_x_5930) ;  /* 0x0000023000007945 */ /* 0x000fe60003800000 */
[----:B------:R-:W-:-:S13]  /*17e50*/  ISETP.GE.AND P3, PT, R9, R0, PT ;  /* 0x000000000900720c */ /* 0x000fda0003f66270 */
[----:B------:R-:W-:Y:S05]  /*17e60*/  @P3 BRA `(.L_x_5931) ;  /* 0x0000020000003947 */ /* 0x000fea0003800000 */
[----:B------:R-:W-:Y:S02]  /*17e70*/  ISETP.GE.AND P5, PT, R18, R61, PT ;  /* 0x0000003d1200720c */ /* 0x000fe40003fa6270 */
[----:B-1----:R-:W-:-:S04]  /*17e80*/  LEA R3, P3, R180, R176, 0x5 ;  /* 0x000000b0b4037211 */ /* 0x002fc800078628ff */
[----:B------:R-:W-:Y:S02]  /*17e90*/  LEA.HI.X R2, R180, R179, R181, 0x5, P3 ;  /* 0x000000b3b4027211 */ /* 0x000fe400018f2cb5 */
        /* <DEDUP_REMOVED lines=29> */
.L_x_5931:
[----:B------:R-:W-:Y:S05]  /*18070*/  BSYNC B0 ;  /* 0x0000000000007941 */ /* 0x000fea0003800000 */
.L_x_5930:
        /* <DEDUP_REMOVED lines=37> */
.L_x_5849:
[----:B------:R-:W-:Y:S05]  /*182d0*/  BSYNC B3 ;  /* 0x0000000000037941 */ /* 0x000fea0003800000 */
.L_x_5798:
[----:B------:R-:W-:Y:S01]  /*182e0*/  IADD3 R12, R167, -0x1, RZ ;  /* 0xffffffffa70c7810 */ /* 0x000fe20007ffe0ff */
[----:B------:R-:W-:Y:S01]  /*182f0*/  BSSY B0, `(.L_x_5932) ;  /* 0x0000025000007945 */ /* 0x000fe20003800000 */
[----:B------:R-:W-:-:S03]  /*18300*/  LOP3.LUT R246, R60, 0xff, RZ, 0xc0, !PT ;  /* 0x000000ff3cf67812 */ /* 0x000fc600078ec0ff */
[----:B-1----:R-:W-:-:S04]  /*18310*/  IMAD.SHL.U32 R3, R12, 0x40, RZ ;  /* 0x000000400c037824 */ /* 0x002fc800078e00ff */
[----:B------:R-:W-:-:S05]  /*18320*/  IMAD.IADD R2, R166, 0x1, -R3 ;  /* 0x00000001a6027824 */ /* 0x000fca00078e0a03 */
[----:B------:R-:W-:-:S13]  /*18330*/  ISETP.GE.AND P0, PT, R170, R2, PT ;  /* 0x00000002aa00720c */ /* 0x000fda0003f06270 */
[----:B------:R-:W-:Y:S05]  /*18340*/  @P0 BRA `(.L_x_5933) ;  /* 0x000001f000000947 */ /* 0x000fea0003800000 */
[C---:B------:R-:W-:Y:S02]  /*18350*/  LOP3.LUT R0, R246.reuse, 0x1, RZ, 0xc0, !PT ;  /* 0x00000001f6007812 */ /* 0x040fe400078ec0ff */
[----:B------:R-:W-:Y:S02]  /*18360*/  R2P PR, R246, 0xe ;  /* 0x0000000ef6007804 */ /* 0x000fe40000000000 */
[----:B------:R-:W-:-:S11]  /*18370*/  ISETP.NE.U32.AND P0, PT, R0, 0x1, PT ;  /* 0x000000010000780c */ /* 0x000fd60003f05070 */
[----:B------:R-:W-:Y:S01]  /*18380*/  @P1 IMAD.MOV.U32 R10, RZ, RZ, R237 ;  /* 0x000000ffff0a1224 */ /* 0x000fe200078e00ed */
[-C--:B-----5:R-:W-:Y:S01]  /*18390*/  @P2 MOV R6, R237.reuse ;  /* 0x000000ed00062202 */ /* 0x0a0fe20000000f00 */
        /* <DEDUP_REMOVED lines=26> */
.L_x_5933:
[----:B------:R-:W-:Y:S05]  /*18540*/  BSYNC B0 ;  /* 0x0000000000007941 */ /* 0x000fea0003800000 */
.L_x_5932:
        /* <DEDUP_REMOVED lines=10> */
[CC--:B------:R-:W-:Y:S02]  /*185f0*/  @P4 LEA R16, P6, R4.reuse, R162.reuse, 0x1 ;  /* 0x000000a204104211 */ /* 0x0c0fe400078c08ff */
[C---:B------:R-:W-:Y:S02]  /*18600*/  @!P5 LEA R18, P0, R233.reuse, R237, 0x1 ;  /* 0x000000ede912d211 */ /* 0x040fe400078008ff */
[C---:B------:R-:W-:Y:S02]  /*18610*/  @P3 LEA R10, P2, R4.reuse, R162, 0x1 ;  /* 0x000000a2040a3211 */ /* 0x040fe400078408ff */
[----:B------:R-:W-:Y:S02]  /*18620*/  @!P5 LEA.HI.X R19, R233, R236, R234, 0x1, P0 ;  /* 0x000000ece913d211 */ /* 0x000fe400000f0cea */
[C---:B-----5:R-:W-:Y:S02]  /*18630*/  @P1 LEA R6, P0, R4.reuse, R162, 0x1 ;  /* 0x000000a204061211 */ /* 0x060fe400078008ff */
        /* <DEDUP_REMOVED lines=23> */
.L_x_5935:
[----:B------:R-:W-:Y:S05]  /*187b0*/  BSYNC B0 ;  /* 0x0000000000007941 */ /* 0x000fea0003800000 */
.L_x_5934:
        /* <DEDUP_REMOVED lines=12> */
[----:B-----5:R-:W-:-:S04]  /*18880*/  @!P5 LEA R6, P2, R0, R237, 0x1 ;  /* 0x000000ed0006d211 */ /* 0x020fc800078408ff */
        /* <DEDUP_REMOVED lines=27> */
.L_x_5937:
[----:B------:R-:W-:Y:S05]  /*18a40*/  BSYNC B0 ;  /* 0x0000000000007941 */ /* 0x000fea0003800000 */
.L_x_5936:
        /* <DEDUP_REMOVED lines=13> */
[----:B-----5:R-:W-:Y:S02]  /*18b20*/  @!P5 IMAD.MOV.U32 R6, RZ, RZ, R237 ;  /* 0x000000ffff06d224 */ /* 0x020fe400078e00ed */
        /* <DEDUP_REMOVED lines=29> */
.L_x_5939:
[----:B------:R-:W-:Y:S05]  /*18d00*/  BSYNC B0 ;  /* 0x0000000000007941 */ /* 0x000fea0003800000 */
.L_x_5938:
[----:B-12---:R-:W2:Y:S04]  /*18d10*/  LD.E.64 R16, [R14.64+0x1c0] ;  /* 0x0001c0060e107980 */ /* 0x006ea8000c101b00 */
[----:B---3-5:R-:W3:Y:S01]  /*18d20*/  LD.E.64 R6, [R14.64+0x1b8] ;  /* 0x0001b8060e067980 */ /* 0x028ee2000c101b00 */
        /* <DEDUP_REMOVED lines=52> */
.L_x_5941:
[----:B-1----:R-:W-:Y:S05]  /*19070*/  BSYNC B0 ;  /* 0x0000000000007941 */ /* 0x002fea0003800000 */
.L_x_5940:
        /* <DEDUP_REMOVED lines=42> */
.L_x_5943:
[----:B------:R-:W-:Y:S05]  /*19320*/  BSYNC B0 ;  /* 0x0000000000007941 */ /* 0x000fea0003800000 */
.L_x_5942:
        /* <DEDUP_REMOVED lines=44> */
.L_x_5945:
[----:B------:R-:W-:Y:S05]  /*195f0*/  BSYNC B0 ;  /* 0x0000000000007941 */ /* 0x000fea0003800000 */
.L_x_5944:
        /* <DEDUP_REMOVED lines=52> */
.L_x_5948:
[----:B------:R1:W-:Y:S02]  /*19940*/  STS.128 [R243+0x17800], RZ ;  /* 0x017800fff3007388 */ /* 0x0003e40000000c00 */
.L_x_5947:
[----:B------:R-:W-:Y:S05]  /*19950*/  BSYNC B0 ;  /* 0x0000000000007941 */ /* 0x000fea0003800000 */
.L_x_5946:
[C---:B------:R-:W-:Y:S01]  /*19960*/  IMAD.SHL.U32 R2, R55.reuse, 0x40, RZ ;  /* 0x0000004037027824 */ /* 0x040fe200078e00ff */
[----:B------:R-:W-:Y:S01]  /*19970*/  R2P PR, R55, 0x6 ;  /* 0x0000000637007804 */ /* 0x000fe20000000000 */
[----:B------:R-:W-:Y:S01]  /*19980*/  IMAD.SHL.U32 R170, R170, 0x8, RZ ;  /* 0x00000008aaaa7824 */ /* 0x000fe200078e00ff */
[----:B------:R-:W-:Y:S01]  /*19990*/  ISETP.GT.AND P5, PT, R12, R235, PT ;  /* 0x000000eb0c00720c */ /* 0x000fe20003fa4270 */
[----:B------:R-:W-:Y:S01]  /*199a0*/  IMAD R226, R53, 0x400, R41 ;  /* 0x0000040035e27824 */ /* 0x000fe200078e0229 */
[----:B------:R-:W-:Y:S01]  /*199b0*/  LOP3.LUT R2, R2, 0x1c0, RZ, 0xc0, !PT ;  /* 0x000001c002027812 */ /* 0x000fe200078ec0ff */
[----:B------:R-:W-:Y:S01]  /*199c0*/  IMAD.SHL.U32 R52, R52, 0x2, RZ ;  /* 0x0000000234347824 */ /* 0x000fe200078e00ff */
[----:B------:R-:W0:Y:S01]  /*199d0*/  LDGDEPBAR ;  /* 0x00000000000079af */ /* 0x000e220000000000 */
[----:B------:R-:W-:Y:S01]  /*199e0*/  IMAD.SHL.U32 R226, R226, 0x2, RZ ;  /* 0x00000002e2e27824 */ /* 0x000fe200078e00ff */
[----:B------:R-:W-:Y:S01]  /*199f0*/  LOP3.LUT R170, R2, 0x8, R170, 0xf8, !PT ;  /* 0x0000000802aa7812 */ /* 0x000fe200078ef8aa */
[----:B------:R-:W-:Y:S01]  /*19a00*/  BSSY B1, `(.L_x_5949) ;  /* 0x000028e000017945 */ /* 0x000fe20003800000 */
        /* <DEDUP_REMOVED lines=8> */
[----:B------:R-:W-:Y:S01]  /*19a90*/  IMAD R225, R56, 0x200, R225 ;  /* 0x0000020038e17824 */ /* 0x000fe200078e02e1 */
[----:B------:R-:W-:Y:S02]  /*19aa0*/  LDSM.16.M88.4 R64, [R222] ;  /* 0x00000000de40783b */ /* 0x000fe40000000200 */
[----:B------:R-:W-:Y:S02]  /*19ab0*/  IMAD.IADD R36, R3, 0x1, R36 ;  /* 0x0000000103247824 */ /* 0x000fe400078e0224 */
[----:B------:R-:W-:Y:S01]  /*19ac0*/  IMAD.SHL.U32 R225, R225, 0x2, RZ ;  /* 0x00000002e1e17824 */ /* 0x000fe200078e00ff */
[----:B------:R-:W-:Y:S02]  /*19ad0*/  LDSM.16.M88.4 R88, [R222+0x4000] ;  /* 0x00400000de58783b */ /* 0x000fe40000000200 */
[----:B------:R-:W-:Y:S02]  /*19ae0*/  IADD3 R55, R36, 0x8, RZ ;  /* 0x0000000824377810 */ /* 0x000fe40007ffe0ff */
[----:B------:R-:W5:Y:S01]  /*19af0*/  LDSM.16.M88.4 R72, [R225+0x9000] ;  /* 0x00900000e148783b */ /* 0x000f620000000200 */
[----:B------:R-:W-:-:S02]  /*19b00*/  IADD3 R2, R225, 0x8000, RZ ;  /* 0x00008000e1027810 */ /* 0x000fc40007ffe0ff */
[----:B------:R-:W-:Y:S01]  /*19b10*/  IADD3 R223, R225, 0x8020, RZ ;  /* 0x00008020e1df7810 */ /* 0x000fe20007ffe0ff */
[----:B------:R-:W1:Y:S01]  /*19b20*/  LDSM.16.M88.4 R24, [R225+0x8000] ;  /* 0x00800000e118783b */ /* 0x000e620000000200 */
[----:B------:R-:W-:Y:S01]  /*19b30*/  @P1 IADD3 R223, R2, -0x20, RZ ;  /* 0xffffffe002df1810 */ /* 0x000fe20007ffe0ff */
[----:B------:R-:W-:Y:S01]  /*19b40*/  IMAD.MOV.U32 R2, RZ, RZ, 0x40 ;  /* 0x00000040ff027424 */ /* 0x000fe200078e00ff */
[C---:B------:R-:W-:Y:S01]  /*19b50*/  IADD3 R52, R36.reuse, 0x1, RZ ;  /* 0x0000000124347810 */ /* 0x040fe20007ffe0ff */
[----:B--2---:R-:W2:Y:S01]  /*19b60*/  LDSM.16.M88.4 R16, [R225+0x8800] ;  /* 0x00880000e110783b */ /* 0x004ea20000000200 */
[----:B------:R-:W-:Y:S02]  /*19b70*/  IADD3 R94, R36, 0x30, RZ ;  /* 0x00000030245e7810 */ /* 0x000fe40007ffe0ff */
[----:B------:R-:W-:Y:S01]  /*19b80*/  SEL R2, R2, 0xffffffc0, !P2 ;  /* 0xffffffc002027807 */ /* 0x000fe20005000000 */
[----:B------:R-:W3:Y:S01]  /*19b90*/  LDSM.16.M88.4 R48, [R225+0x9800] ;  /* 0x00980000e130783b */ /* 0x000ee20000000200 */
[----:B------:R-:W-:-:S02]  /*19ba0*/  IADD3 R93, R36, 0x38, RZ ;  /* 0x00000038245d7810 */ /* 0x000fc40007ffe0ff */
[C---:B------:R-:W-:Y:S01]  /*19bb0*/  IADD3 R92, R36.reuse, 0x29, RZ ;  /* 0x00000029245c7810 */ /* 0x040fe20007ffe0ff */
[----:B------:R-:W4:Y:S01]  /*19bc0*/  LDSM.16.M88.4 R4, [R223+0x1000] ;  /* 0x00100000df04783b */ /* 0x000f220000000200 */
[----:B------:R-:W-:Y:S01]  /*19bd0*/  IMAD.IADD R220, R225, 0x1, R2 ;  /* 0x00000001e1dc7824 */ /* 0x000fe200078e0202 */
[-C--:B------:R-:W-:Y:S01]  /*19be0*/  ISETP.GE.AND P3, PT, R36, R166.reuse, PT ;  /* 0x000000a62400720c */ /* 0x080fe20003f66270 */
[----:B------:R-:W-:Y:S01]  /*19bf0*/  IMAD.IADD R216, R2, 0x1, R223 ;  /* 0x0000000102d87824 */ /* 0x000fe200078e02df */
[----:B------:R-:W2:Y:S01]  /*19c00*/  LDSM.16.M88.4 R44, [R223] ;  /* 0x00000000df2c783b */ /* 0x000ea20000000200 */
[----:B------:R-:W-:Y:S02]  /*19c10*/  SHF.R.S32.HI R2, RZ, 0x1f, R13 ;  /* 0x0000001fff027819 */ /* 0x000fe4000001140d */
[----:B------:R-:W-:Y:S01]  /*19c20*/  ISETP.GE.AND P2, PT, R52, R166, PT ;  /* 0x000000a63400720c */ /* 0x000fe20003f46270 */
[----:B------:R-:W2:Y:S01]  /*19c30*/  LDSM.16.M88.4 R8, [R223+0x800] ;  /* 0x00080000df08783b */ /* 0x000ea20000000200 */
[----:B------:R-:W-:-:S02]  /*19c40*/  LEA.HI R13, R2, R13, RZ, 0x2 ;  /* 0x0000000d020d7211 */ /* 0x000fc400078f10ff */
[----:B------:R-:W-:Y:S01]  /*19c50*/  ISETP.GE.AND P1, PT, R55, R166, PT ;  /* 0x000000a63700720c */ /* 0x000fe20003f26270 */
[----:B------:R-:W3:Y:S01]  /*19c60*/  LDSM.16.M88.4 R80, [R223+0x1800] ;  /* 0x00180000df50783b */ /* 0x000ee20000000200 */
[----:B------:R-:W-:Y:S02]  /*19c70*/  SHF.R.S32.HI R2, RZ, 0x2, R13 ;  /* 0x00000002ff027819 */ /* 0x000fe4000001140d */
[C---:B------:R-:W-:Y:S01]  /*19c80*/  IADD3 R219, R223.reuse, 0x800, RZ ;  /* 0x00000800dfdb7810 */ /* 0x040fe20007ffe0ff */
[----:B------:R-:W3:Y:S01]  /*19c90*/  LDSM.16.M88.4 R56, [R220+0x8000] ;  /* 0x00800000dc38783b */ /* 0x000ee20000000200 */
[----:B------:R-:W-:Y:S01]  /*19ca0*/  IADD3 R218, R223, 0x1000, RZ ;  /* 0x00001000dfda7810 */ /* 0x000fe20007ffe0ff */
[----:B------:R-:W-:Y:S01]  /*19cb0*/  IMAD R2, R53, 0x10, R2 ;  /* 0x0000001035027824 */ /* 0x000fe200078e0202 */
[C---:B------:R-:W-:Y:S01]  /*19cc0*/  IADD3 R217, R223.reuse, 0x1800, RZ ;  /* 0x00001800dfd97810 */ /* 0x040fe20007ffe0ff */
[----:B------:R-:W-:Y:S01]  /*19cd0*/  LDSM.16.M88.4 R84, [R220+0x9800] ;  /* 0x00980000dc54783b */ /* 0x000fe20000000200 */
[C---:B------:R-:W-:Y:S01]  /*19ce0*/  IADD3 R215, R223.reuse, 0x2000, RZ ;  /* 0x00002000dfd77810 */ /* 0x040fe20007ffe0ff */
[----:B------:R-:W-:Y:S01]  /*19cf0*/  IMAD.IADD R2, R54, 0x1, R2 ;  /* 0x0000000136027824 */ /* 0x000fe200078e0202 */
[C---:B------:R-:W-:Y:S01]  /*19d00*/  IADD3 R214, R223.reuse, 0x2800, RZ ;  /* 0x00002800dfd67810 */ /* 0x040fe20007ffe0ff */
[----:B-----5:R-:W-:Y:S01]  /*19d10*/  HMMA.16816.F32.BF16 R76, R60, R72, RZ ;  /* 0x000000483c4c723c */ /* 0x020fe200000418ff */
[----:B------:R-:W-:-:S02]  /*19d20*/  IADD3 R213, R223, 0x3000, RZ ;  /* 0x00003000dfd57810 */ /* 0x000fc40007ffe0ff */
[C---:B------:R-:W-:Y:S02]  /*19d30*/  IADD3 R212, R223.reuse, 0x3800, RZ ;  /* 0x00003800dfd47810 */ /* 0x040fe40007ffe0ff */
[C---:B------:R-:W-:Y:S02]  /*19d40*/  IADD3 R211, R223.reuse, 0x4000, RZ ;  /* 0x00004000dfd37810 */ /* 0x040fe40007ffe0ff */
[C---:B------:R-:W-:Y:S01]  /*19d50*/  IADD3 R210, R223.reuse, 0x4800, RZ ;  /* 0x00004800dfd27810 */ /* 0x040fe20007ffe0ff */
[----:B------:R-:W-:Y:S01]  /*19d60*/  HMMA.16816.F32.BF16 R72, R60, R74, RZ ;  /* 0x0000004a3c48723c */ /* 0x000fe200000418ff */
[C---:B------:R-:W-:Y:S02]  /*19d70*/  IADD3 R209, R223.reuse, 0x5000, RZ ;  /* 0x00005000dfd17810 */ /* 0x040fe40007ffe0ff */
[C---:B------:R-:W-:Y:S02]  /*19d80*/  IADD3 R208, R223.reuse, 0x5800, RZ ;  /* 0x00005800dfd07810 */ /* 0x040fe40007ffe0ff */
[----:B------:R-:W-:-:S02]  /*19d90*/  IADD3 R207, R223, 0x6000, RZ ;  /* 0x00006000dfcf7810 */ /* 0x000fc40007ffe0ff */
[C---:B------:R-:W-:Y:S01]  /*19da0*/  IADD3 R206, R223.reuse, 0x6800, RZ ;  /* 0x00006800dfce7810 */ /* 0x040fe20007ffe0ff */
[----:B-1----:R-:W-:Y:S01]  /*19db0*/  HMMA.16816.F32.BF16 R28, R60, R24, RZ ;  /* 0x000000183c1c723c */ /* 0x002fe200000418ff */
[C---:B------:R-:W-:Y:S02]  /*19dc0*/  IADD3 R205, R223.reuse, 0x7000, RZ ;  /* 0x00007000dfcd7810 */ /* 0x040fe40007ffe0ff */
[----:B------:R-:W-:-:S05]  /*19dd0*/  IADD3 R204, R223, 0x7800, RZ ;  /* 0x00007800dfcc7810 */ /* 0x000fca0007ffe0ff */
        /* <DEDUP_REMOVED lines=38> */
[C---:B-----5:R-:W-:Y:S08]  /*1a040*/  HMMA.16816.F32.BF16 R76, R8.reuse, R56, R76 ;  /* 0x00000038084c723c */ /* 0x060ff0000004184c */
[C---:B------:R-:W-:Y:S01]  /*1a050*/  HMMA.16816.F32.BF16 R72, R8.reuse, R58, R72 ;  /* 0x0000003a0848723c */ /* 0x040fe20000041848 */
[----:B------:R-:W-:Y:S07]  /*1a060*/  LDSM.16.M88.4 R56, [R223+0x3800] ;  /* 0x00380000df38783b */ /* 0x000fee0000000200 */
[C---:B-1----:R-:W-:Y:S08]  /*1a070*/  HMMA.16816.F32.BF16 R68, R8.reuse, R48, R68 ;  /* 0x000000300844723c */ /* 0x042ff00000041844 */
[----:B------:R-:W-:Y:S01]  /*1a080*/  HMMA.16816.F32.BF16 R64, R8, R50, R64 ;  /* 0x000000320840723c */ /* 0x000fe20000041840 */
[----:B------:R-:W1:Y:S04]  /*1a090*/  LDSM.16.M88.4 R8, [R224+0x2000] ;  /* 0x00200000e008783b */ /* 0x000e680000000200 */
[----:B------:R-:W5:Y:S03]  /*1a0a0*/  LDSM.16.M88.4 R48, [R223+0x2800] ;  /* 0x00280000df30783b */ /* 0x000f660000000200 */
        /* <DEDUP_REMOVED lines=11> */
[----:B------:R-:W4:Y:S04]  /*1a160*/  LDSM.16.M88.4 R84, [R220+0xa800] ;  /* 0x00a80000dc54783b */ /* 0x000f280000000200 */
[----:B------:R-:W3:Y:S03]  /*1a170*/  LDSM.16.M88.4 R80, [R220+0xb000] ;  /* 0x00b00000dc50783b */ /* 0x000ee60000000200 */
[C---:B-1----:R-:W-:Y:S08]  /*1a180*/  HMMA.16816.F32.BF16 R28, R8.reuse, R60, R28 ;  /* 0x0000003c081c723c */ /* 0x042ff0000004181c */
[C---:B------:R-:W-:Y:S01]  /*1a190*/  HMMA.16816.F32.BF16 R24, R8.reuse, R62, R24 ;  /* 0x0000003e0818723c */ /* 0x040fe20000041818 */
[----:B------:R-:W1:Y:S07]  /*1a1a0*/  LDSM.16.M88.4 R60, [R220+0xb800] ;  /* 0x00b80000dc3c783b */ /* 0x000e6e0000000200 */
[C---:B-----5:R-:W-:Y:S08]  /*1a1b0*/  HMMA.16816.F32.BF16 R20, R8.reuse, R48, R20 ;  /* 0x000000300814723c */ /* 0x060ff00000041814 */
[C---:B------:R-:W-:Y:S01]  /*1a1c0*/  HMMA.16816.F32.BF16 R16, R8.reuse, R50, R16 ;  /* 0x000000320810723c */ /* 0x040fe20000041810 */
[----:B------:R-:W-:Y:S07]  /*1a1d0*/  LDSM.16.M88.4 R48, [R221+0x2000] ;  /* 0x00200000dd30783b */ /* 0x000fee0000000200 */
[C---:B--2---:R-:W-:Y:S08]  /*1a1e0*/  HMMA.16816.F32.BF16 R76, R8.reuse, R4, R76 ;  /* 0x00000004084c723c */ /* 0x044ff0000004184c */
[C---:B------:R-:W-:Y:S01]  /*1a1f0*/  HMMA.16816.F32.BF16 R72, R8.reuse, R6, R72 ;  /* 0x000000060848723c */ /* 0x040fe20000041848 */
[----:B------:R-:W2:Y:S07]  /*1a200*/  LDSM.16.M88.4 R4, [R216+0x2000] ;  /* 0x00200000d804783b */ /* 0x000eae0000000200 */
[C---:B------:R-:W-:Y:S08]  /*1a210*/  HMMA.16816.F32.BF16 R68, R8.reuse, R56, R68 ;  /* 0x000000380844723c */ /* 0x040ff00000041844 */
[----:B------:R-:W-:Y:S01]  /*1a220*/  HMMA.16816.F32.BF16 R64, R8, R58, R64 ;  /* 0x0000003a0840723c */ /* 0x000fe20000041840 */
[----:B------:R-:W5:Y:S04]  /*1a230*/  LDSM.16.M88.4 R8, [R216+0x2800] ;  /* 0x00280000d808783b */ /* 0x000f680000000200 */
[----:B------:R-:W-:Y:S03]  /*1a240*/  LDSM.16.M88.4 R56, [R216+0x3800] ;  /* 0x00380000d838783b */ /* 0x000fe60000000200 */
        /* <DEDUP_REMOVED lines=9> */
[C---:B-1----:R-:W-:Y:S08]  /*1a2e0*/  HMMA.16816.F32.BF16 R68, R44.reuse, R60, R68 ;  /* 0x0000003c2c44723c */ /* 0x042ff00000041844 */
[----:B------:R-:W-:Y:S01]  /*1a2f0*/  HMMA.16816.F32.BF16 R64, R44, R62, R64 ;  /* 0x0000003e2c40723c */ /* 0x000fe20000041840 */
[----:B------:R-:W-:Y:S04]  /*1a300*/  LDSM.16.M88.4 R44, [R225+0xd000] ;  /* 0x00d00000e12c783b */ /* 0x000fe80000000200 */
[----:B------:R-:W-:Y:S03]  /*1a310*/  LDSM.16.M88.4 R60, [R223+0x4000] ;  /* 0x00400000df3c783b */ /* 0x000fe60000000200 */
[C---:B--2---:R-:W-:Y:S08]  /*1a320*/  HMMA.16816.F32.BF16 R28, R48.reuse, R4, R28 ;  /* 0x00000004301c723c */ /* 0x044ff0000004181c */
[C---:B------:R-:W-:Y:S01]  /*1a330*/  HMMA.16816.F32.BF16 R24, R48.reuse, R6, R24 ;  /* 0x000000063018723c */ /* 0x040fe20000041818 */
[----:B------:R-:W1:Y:S07]  /*1a340*/  LDSM.16.M88.4 R4, [R226+0x4000] ;  /* 0x00400000e204783b */ /* 0x000e6e0000000200 */
[C---:B-----5:R-:W-:Y:S08]  /*1a350*/  HMMA.16816.F32.BF16 R20, R48.reuse, R8, R20 ;  /* 0x000000083014723c */ /* 0x060ff00000041814 */
        /* <DEDUP_REMOVED lines=44> */
[C---:B------:R-:W-:Y:S07]  /*1a620*/  HMMA.16816.F32.BF16 R76, R88.reuse, R84, R76 ;  /* 0x00000054584c723c */ /* 0x040fee000004184c */
[C---:B------:R-:W-:Y:S01]  /*1a630*/  IADD3 R85, R36.reuse, 0x20, RZ ;  /* 0x0000002024557810 */ /* 0x040fe20007ffe0ff */
[----:B------:R-:W-:Y:S07]  /*1a640*/  HMMA.16816.F32.BF16 R72, R88, R86, R72 ;  /* 0x000000565848723c */ /* 0x000fee0000041848 */
[C---:B------:R-:W-:Y:S01]  /*1a650*/  IADD3 R87, R36.reuse, 0x10, RZ ;  /* 0x0000001024577810 */ /* 0x040fe20007ffe0ff */
[----:B---3--:R-:W-:Y:S01]  /*1a660*/  HMMA.16816.F32.BF16 R28, R60, R56, R28 ;  /* 0x000000383c1c723c */ /* 0x008fe2000004181c */
[----:B------:R-:W-:-:S02]  /*1a670*/  IADD3 R86, R36, 0x18, RZ ;  /* 0x0000001824567810 */ /* 0x000fc40007ffe0ff */
[C---:B------:R-:W-:Y:S02]  /*1a680*/  IADD3 R89, R36.reuse, 0x21, RZ ;  /* 0x0000002124597810 */ /* 0x040fe40007ffe0ff */
[C---:B------:R-:W-:Y:S02]  /*1a690*/  IADD3 R88, R36.reuse, 0x28, RZ ;  /* 0x0000002824587810 */ /* 0x040fe40007ffe0ff */
[----:B------:R-:W-:Y:S01]  /*1a6a0*/  IADD3 R90, R36, 0x31, RZ ;  /* 0x00000031245a7810 */ /* 0x000fe20007ffe0ff */
[----:B------:R-:W-:Y:S01]  /*1a6b0*/  HMMA.16816.F32.BF16 R56, R60, R58, R24 ;  /* 0x0000003a3c38723c */ /* 0x000fe20000041818 */
[----:B------:R-:W3:Y:S01]  /*1a6c0*/  LDSM.16.M88.4 R24, [R225+0xf000] ;  /* 0x00f00000e118783b */ /* 0x000ee20000000200 */
[----:B------:R-:W-:-:S06]  /*1a6d0*/  ISETP.GE.AND P6, PT, R87, R166, PT ;  /* 0x000000a65700720c */ /* 0x000fcc0003fc6270 */
[C---:B-1----:R-:W-:Y:S08]  /*1a6e0*/  HMMA.16816.F32.BF16 R68, R60.reuse, R32, R68 ;  /* 0x000000203c44723c */ /* 0x042ff00000041844 */
[C---:B------:R-:W-:Y:S01]  /*1a6f0*/  HMMA.16816.F32.BF16 R80, R60.reuse, R34, R80 ;  /* 0x000000223c50723c */ /* 0x040fe20000041850 */
[----:B------:R-:W1:Y:S07]  /*1a700*/  LDSM.16.M88.4 R32, [R225+0xf800] ;  /* 0x00f80000e120783b */ /* 0x000e6e0000000200 */
        /* <DEDUP_REMOVED lines=8> */
[----:B------:R-:W-:Y:S06]  /*1a790*/  LDSM.16.M88.4 R48, [R223+0x6800] ;  /* 0x00680000df30783b */ /* 0x000fec0000000200 */
[----:B------:R-:W-:Y:S01]  /*1a7a0*/  IADD3 R62, R166, R2, -R240 ;  /* 0x00000002a63e7210 */ /* 0x000fe20007ffe8f0 */
[----:B---3--:R-:W-:Y:S01]  /*1a7b0*/  HMMA.16816.F32.BF16 R76, R4, R24, R76 ;  /* 0x00000018044c723c */ /* 0x008fe2000004184c */
[----:B------:R-:W-:-:S02]  /*1a7c0*/  IADD3 R63, R36, 0x9, RZ ;  /* 0x00000009243f7810 */ /* 0x000fc40007ffe0ff */
[C---:B------:R-:W-:Y:S01]  /*1a7d0*/  IADD3 R97, R62.reuse, 0x8, RZ ;  /* 0x000000083e617810 */ /* 0x040fe20007ffe0ff */
[C---:B------:R-:W-:Y:S01]  /*1a7e0*/  IMAD.IADD R95, R62.reuse, 0x1, -R90 ;  /* 0x000000013e5f7824 */ /* 0x040fe200078e0a5a */
[----:B------:R-:W-:Y:S01]  /*1a7f0*/  ISETP.GE.AND P0, PT, R63, R166, PT ;  /* 0x000000a63f00720c */ /* 0x000fe20003f06270 */
[----:B------:R-:W-:Y:S02]  /*1a800*/  IMAD.IADD R13, R62, 0x1, -R36 ;  /* 0x000000013e0d7824 */ /* 0x000fe400078e0a24 */
[----:B------:R-:W-:Y:S01]  /*1a810*/  HMMA.16816.F32.BF16 R72, R4, R26, R72 ;  /* 0x0000001a0448723c */ /* 0x000fe20000041848 */
[----:B------:R-:W3:Y:S01]  /*1a820*/  LDSM.16.M88.4 R24, [R223+0x7000] ;  /* 0x00700000df18783b */ /* 0x000ee20000000200 */
[----:B------:R-:W-:Y:S02]  /*1a830*/  IABS R95, R95 ;  /* 0x0000005f005f7213 */ /* 0x000fe40000000000 */
[----:B------:R-:W-:-:S03]  /*1a840*/  IABS R13, R13 ;  /* 0x0000000d000d7213 */ /* 0x000fc60000000000 */
[----:B------:R-:W-:Y:S01]  /*1a850*/  IMAD.MOV.U32 R96, RZ, RZ, R95 ;  /* 0x000000ffff607224 */ /* 0x000fe200078e005f */
[C---:B------:R-:W-:Y:S01]  /*1a860*/  HMMA.16816.F32.BF16 R20, R4.reuse, R64, R20 ;  /* 0x000000400414723c */ /* 0x040fe20000041814 */
[C---:B------:R-:W-:Y:S01]  /*1a870*/  IADD3 R95, R36.reuse, 0x39, RZ ;  /* 0x00000039245f7810 */ /* 0x040fe20007ffe0ff */
[----:B------:R-:W4:Y:S05]  /*1a880*/  I2F R13, R13 ;  /* 0x0000000d000d7306 */ /* 0x000f2a0000201400 */
[C---:B------:R-:W-:Y:S01]  /*1a890*/  IADD3 R65, R36.reuse, 0x19, RZ ;  /* 0x0000001924417810 */ /* 0x040fe20007ffe0ff */
[C---:B------:R-:W-:Y:S02]  /*1a8a0*/  HMMA.16816.F32.BF16 R16, R4.reuse, R66, R16 ;  /* 0x000000420410723c */ /* 0x040fe40000041810 */
[----:B------:R-:W-:Y:S05]  /*1a8b0*/  I2F R96, R96 ;  /* 0x0000006000607306 */ /* 0x000fea0000201400 */
[----:B------:R-:W-:Y:S01]  /*1a8c0*/  IADD3 R66, R36, 0x11, RZ ;  /* 0x0000001124427810 */ /* 0x000fe20007ffe0ff */
[----:B-1----:R-:W-:Y:S01]  /*1a8d0*/  HMMA.16816.F32.BF16 R68, R4, R32, R68 ;  /* 0x000000200444723c */ /* 0x002fe20000041844 */
[----:B------:R-:W-:-:S02]  /*1a8e0*/  IMAD.IADD R67, R62, 0x1, -R92 ;  /* 0x000000013e437824 */ /* 0x000fc400078e0a5c */
[----:B------:R-:W-:Y:S01]  /*1a8f0*/  ISETP.GE.AND P4, PT, R66, R166, PT ;  /* 0x000000a64200720c */ /* 0x000fe20003f86270 */
[C---:B------:R-:W-:Y:S02]  /*1a900*/  IMAD.IADD R38, R62.reuse, 0x1, -R66 ;  /* 0x000000013e267824 */ /* 0x040fe400078e0a42 */
[----:B------:R-:W-:Y:S01]  /*1a910*/  IABS R67, R67 ;  /* 0x0000004300437213 */ /* 0x000fe20000000000 */
[----:B------:R-:W-:Y:S01]  /*1a920*/  IMAD.IADD R32, R62, 0x1, -R52 ;  /* 0x000000013e207824 */ /* 0x000fe200078e0a34 */
[----:B------:R-:W-:Y:S01]  /*1a930*/  HMMA.16816.F32.BF16 R80, R4, R34, R80 ;  /* 0x000000220450723c */ /* 0x000fe20000041850 */
[----:B------:R-:W-:-:S03]  /*1a940*/  IABS R38, R38 ;  /* 0x0000002600267213 */ /* 0x000fc60000000000 */
[----:B------:R-:W-:Y:S01]  /*1a950*/  IABS R32, R32 ;  /* 0x0000002000207213 */ /* 0x000fe20000000000 */
[----:B------:R-:W-:Y:S02]  /*1a960*/  I2F R67, R67 ;  /* 0x0000004300437306 */ /* 0x000fe40000201400 */
[C---:B------:R-:W-:Y:S01]  /*1a970*/  IMAD.IADD R4, R62.reuse, 0x1, -R55 ;  /* 0x000000013e047824 */ /* 0x040fe200078e0a37 */
[C---:B--2---:R-:W-:Y:S04]  /*1a980*/  HMMA.16816.F32.BF16 R28, R44.reuse, R8, R28 ;  /* 0x000000082c1c723c */ /* 0x044fe8000004181c */
[----:B------:R-:W-:Y:S01]  /*1a990*/  IABS R4, R4 ;  /* 0x0000000400047213 */ /* 0x000fe20000000000 */
[----:B------:R1:W-:Y:S02]  /*1a9a0*/  I2F R37, R32 ;  /* 0x0000002000257306 */ /* 0x0003e40000201400 */
[----:B------:R-:W-:Y:S01]  /*1a9b0*/  IMAD.IADD R8, R62, 0x1, -R63 ;  /* 0x000000013e087824 */ /* 0x000fe200078e0a3f */
[----:B---3--:R-:W-:Y:S01]  /*1a9c0*/  HMMA.16816.F32.BF16 R76, R44, R24, R76 ;  /* 0x000000182c4c723c */ /* 0x008fe2000004184c */
[----:B------:R-:W-:-:S02]  /*1a9d0*/  IMAD.MOV.U32 R42, RZ, RZ, R4 ;  /* 0x000000ffff2a7224 */ /* 0x000fc400078e0004 */
[----:B------:R-:W2:Y:S01]  /*1a9e0*/  LDSM.16.M88.4 R4, [R223+0x7800] ;  /* 0x00780000df04783b */ /* 0x000ea20000000200 */
[----:B------:R-:W-:Y:S01]  /*1a9f0*/  IABS R8, R8 ;  /* 0x0000000800087213 */ /* 0x000fe20000000000 */
[C---:B------:R-:W-:Y:S01]  /*1aa00*/  IMAD.IADD R9, R62.reuse, 0x1, -R87 ;  /* 0x000000013e097824 */ /* 0x040fe200078e0a57 */
[----:B------:R-:W-:Y:S01]  /*1aa10*/  I2F R38, R38 ;  /* 0x0000002600267306 */ /* 0x000fe20000201400 */
[----:B------:R-:W-:Y:S01]  /*1aa20*/  IMAD.IADD R24, R62, 0x1, -R65 ;  /* 0x000000013e187824 */ /* 0x000fe200078e0a41 */
[C---:B------:R-:W-:Y:S01]  /*1aa30*/  HMMA.16816.F32.BF16 R56, R44.reuse, R10, R56 ;  /* 0x0000000a2c38723c */ /* 0x040fe20000041838 */
[----:B------:R-:W-:Y:S01]  /*1aa40*/  IMAD.MOV.U32 R43, RZ, RZ, R8 ;  /* 0x000000ffff2b7224 */ /* 0x000fe200078e0008 */
[----:B------:R-:W-:Y:S02]  /*1aa50*/  IABS R8, R9 ;  /* 0x0000000900087213 */ /* 0x000fe40000000000 */
[----:B------:R-:W-:Y:S01]  /*1aa60*/  IABS R24, R24 ;  /* 0x0000001800187213 */ /* 0x000fe20000000000 */
[----:B-1----:R-:W-:Y:S01]  /*1aa70*/  LDSM.16.M88.4 R32, [R222+0x6000] ;  /* 0x00600000de20783b */ /* 0x002fe20000000200 */
[----:B------:R-:W-:Y:S01]  /*1aa80*/  I2F R42, R42 ;  /* 0x0000002a002a7306 */ /* 0x000fe20000201400 */
[----:B------:R-:W-:Y:S01]  /*1aa90*/  IMAD.MOV.U32 R54, RZ, RZ, R8 ;  /* 0x000000ffff367224 */ /* 0x000fe200078e0008 */
[----:B------:R-:W-:Y:S01]  /*1aaa0*/  HMMA.16816.F32.BF16 R72, R44, R26, R72 ;  /* 0x0000001a2c48723c */ /* 0x000fe20000041848 */
[----:B------:R-:W1:Y:S01]  /*1aab0*/  LDSM.16.M88.4 R8, [R220+0xe000] ;  /* 0x00e00000dc08783b */ /* 0x000e620000000200 */
[----:B------:R-:W-:-:S03]  /*1aac0*/  IMAD.MOV.U32 R53, RZ, RZ, R24 ;  /* 0x000000ffff357224 */ /* 0x000fc600078e0018 */
[----:B------:R-:W3:Y:S01]  /*1aad0*/  LDSM.16.M88.4 R24, [R220+0xe800] ;  /* 0x00e80000dc18783b */ /* 0x000ee20000000200 */
[----:B------:R-:W-:Y:S02]  /*1aae0*/  I2F R54, R54 ;  /* 0x0000003600367306 */ /* 0x000fe40000201400 */
[C---:B------:R-:W-:Y:S06]  /*1aaf0*/  HMMA.16816.F32.BF16 R20, R44.reuse, R48, R20 ;  /* 0x000000302c14723c */ /* 0x040fec0000041814 */
[----:B------:R-:W-:Y:S01]  /*1ab00*/  I2F R53, R53 ;  /* 0x0000003500357306 */ /* 0x000fe20000201400 */
[----:B------:R-:W-:Y:S01]  /*1ab10*/  IMAD.IADD R48, R62, 0x1, -R86 ;  /* 0x000000013e307824 */ /* 0x000fe200078e0a56 */
[----:B------:R-:W-:Y:S04]  /*1ab20*/  HMMA.16816.F32.BF16 R16, R44, R50, R16 ;  /* 0x000000322c10723c */ /* 0x000fe80000041810 */
[----:B------:R-:W-:-:S02]  /*1ab30*/  IABS R48, R48 ;  /* 0x0000003000307213 */ /* 0x000fc40000000000 */
[----:B------:R-:W-:Y:S02]  /*1ab40*/  I2F R43, R43 ;  /* 0x0000002b002b7306 */ /* 0x000fe40000201400 */
[C---:B--2---:R-:W-:Y:S06]  /*1ab50*/  HMMA.16816.F32.BF16 R68, R44.reuse, R4, R68 ;  /* 0x000000042c44723c */ /* 0x044fec0000041844 */
[----:B------:R2:W-:Y:S01]  /*1ab60*/  I2F R60, R48 ;  /* 0x00000030003c7306 */ /* 0x0005e20000201400 */
[----:B------:R-:W-:Y:S01]  /*1ab70*/  IMAD.IADD R4, R62, 0x1, -R89 ;  /* 0x000000013e047824 */ /* 0x000fe200078e0a59 */
[----:B------:R-:W-:Y:S04]  /*1ab80*/  HMMA.16816.F32.BF16 R80, R44, R6, R80 ;  /* 0x000000062c50723c */ /* 0x000fe80000041850 */
[----:B------:R-:W-:-:S03]  /*1ab90*/  IABS R4, R4 ;  /* 0x0000000400047213 */ /* 0x000fc60000000000 */
[C---:B------:R-:W-:Y:S01]  /*1aba0*/  IMAD.IADD R44, R62.reuse, 0x1, -R88 ;  /* 0x000000013e2c7824 */ /* 0x040fe200078e0a58 */
[C---:B-1----:R-:W-:Y:S01]  /*1abb0*/  HMMA.16816.F32.BF16 R28, R32.reuse, R8, R28 ;  /* 0x00000008201c723c */ /* 0x042fe2000004181c */
[----:B------:R-:W-:Y:S02]  /*1abc0*/  IMAD.MOV.U32 R64, RZ, RZ, R4 ;  /* 0x000000ffff407224 */ /* 0x000fe400078e0004 */
[C---:B--2---:R-:W-:Y:S01]  /*1abd0*/  IMAD.IADD R48, R62.reuse, 0x1, -R85 ;  /* 0x000000013e307824 */ /* 0x044fe200078e0a55 */
[----:B------:R-:W-:Y:S01]  /*1abe0*/  IABS R44, R44 ;  /* 0x0000002c002c7213 */ /* 0x000fe20000000000 */
[----:B------:R-:W1:Y:S02]  /*1abf0*/  LDSM.16.M88.4 R4, [R220+0xf000] ;  /* 0x00f00000dc04783b */ /* 0x000e640000000200 */
[----:B------:R-:W-:Y:S01]  /*1ac00*/  IMAD.IADD R8, R62, 0x1, -R94 ;  /* 0x000000013e087824 */ /* 0x000fe200078e0a5e */
[----:B------:R-:W-:Y:S01]  /*1ac10*/  IABS R48, R48 ;  /* 0x0000003000307213 */ /* 0x000fe20000000000 */
[----:B------:R2:W-:Y:S01]  /*1ac20*/  I2F R84, R44 ;  /* 0x0000002c00547306 */ /* 0x0005e20000201400 */
[----:B---3--:R-:W-:Y:S02]  /*1ac30*/  HMMA.16816.F32.BF16 R20, R32, R24, R20 ;  /* 0x000000182014723c */ /* 0x008fe40000041814 */
[----:B------:R-:W-:-:S05]  /*1ac40*/  IABS R8, R8 ;  /* 0x0000000800087213 */ /* 0x000fca0000000000 */
[----:B------:R3:W-:Y:S01]  /*1ac50*/  I2F R61, R48 ;  /* 0x00000030003d7306 */ /* 0x0007e20000201400 */
[----:B------:R-:W-:Y:S01]  /*1ac60*/  HMMA.16816.F32.BF16 R56, R32, R10, R56 ;  /* 0x0000000a2038723c */ /* 0x000fe20000041838 */
[----:B------:R-:W-:-:S05]  /*1ac70*/  IMAD.IADD R24, R62, 0x1, -R93 ;  /* 0x000000013e187824 */ /* 0x000fca00078e0a5d */
[----:B------:R-:W-:Y:S01]  /*1ac80*/  IABS R24, R24 ;  /* 0x0000001800187213 */ /* 0x000fe20000000000 */
[----:B--2---:R-:W-:Y:S01]  /*1ac90*/  LDSM.16.M88.4 R44, [R216+0x6000] ;  /* 0x00600000d82c783b */ /* 0x004fe20000000200 */
[----:B------:R2:W-:Y:S01]  /*1aca0*/  I2F R91, R8 ;  /* 0x00000008005b7306 */ /* 0x0005e20000201400 */
[C---:B------:R-:W-:Y:S02]  /*1acb0*/  HMMA.16816.F32.BF16 R16, R32.reuse, R26, R16 ;  /* 0x0000001a2010723c */ /* 0x040fe40000041810 */
[----:B------:R-:W-:Y:S01]  /*1acc0*/  IMAD.MOV.U32 R25, RZ, RZ, R24 ;  /* 0x000000ffff197224 */ /* 0x000fe200078e0018 */
[----:B---3--:R-:W3:Y:S04]  /*1acd0*/  LDSM.16.M88.4 R48, [R221+0x6000] ;  /* 0x00600000dd30783b */ /* 0x008ee80000000200 */
[----:B------:R-:W-:Y:S01]  /*1ace0*/  IMAD.IADD R26, R62, 0x1, -R95 ;  /* 0x000000013e1a7824 */ /* 0x000fe200078e0a5f */
[----:B------:R-:W-:Y:S04]  /*1acf0*/  I2F R64, R64 ;  /* 0x0000004000407306 */ /* 0x000fe80000201400 */
[----:B------:R-:W-:Y:S01]  /*1ad00*/  IABS R24, R26 ;  /* 0x0000001a00187213 */ /* 0x000fe20000000000 */
[----:B--2---:R-:W2:Y:S03]  /*1ad10*/  LDSM.16.M88.4 R8, [R220+0xf800] ;  /* 0x00f80000dc08783b */ /* 0x004ea60000000200 */
[----:B------:R5:W-:Y:S01]  /*1ad20*/  I2F R62, R25 ;  /* 0x00000019003e7306 */ /* 0x000be20000201400 */
[C---:B-1----:R-:W-:Y:S07]  /*1ad30*/  HMMA.16816.F32.BF16 R76, R32.reuse, R4, R76 ;  /* 0x00000004204c723c */ /* 0x042fee000004184c */
[----:B------:R1:W-:Y:S01]  /*1ad40*/  I2F R98, R24 ;  /* 0x0000001800627306 */ /* 0x0003e20000201400 */
[C---:B------:R-:W-:Y:S01]  /*1ad50*/  IMAD.IADD R5, R97.reuse, 0x1, -R52 ;  /* 0x0000000161057824 */ /* 0x040fe200078e0a34 */
[----:B------:R-:W-:Y:S01]  /*1ad60*/  HMMA.16816.F32.BF16 R72, R32, R6, R72 ;  /* 0x000000062048723c */ /* 0x000fe20000041848 */
[----:B-----5:R-:W-:-:S05]  /*1ad70*/  IMAD.IADD R25, R97, 0x1, -R36 ;  /* 0x0000000161197824 */ /* 0x020fca00078e0a24 */
[----:B------:R-:W-:Y:S02]  /*1ad80*/  IABS R4, R25 ;  /* 0x0000001900047213 */ /* 0x000fe40000000000 */
[----:B-1----:R-:W1:Y:S01]  /*1ad90*/  LDSM.16.M88.4 R24, [R216+0x6800] ;  /* 0x00680000d818783b */ /* 0x002e620000000200 */
[C---:B---3--:R-:W-:Y:S01]  /*1ada0*/  HMMA.16816.F32.BF16 R28, R48.reuse, R44, R28 ;  /* 0x0000002c301c723c */ /* 0x048fe2000004181c */
[----:B------:R3:W5:Y:S06]  /*1adb0*/  I2F R45, R4 ;  /* 0x00000004002d7306 */ /* 0x00076c0000201400 */
[----:B------:R-:W-:Y:S01]  /*1adc0*/  IABS R44, R5 ;  /* 0x00000005002c7213 */ /* 0x000fe20000000000 */
[----:B------:R-:W-:Y:S05]  /*1add0*/  HMMA.16816.F32.BF16 R56, R48, R46, R56 ;  /* 0x0000002e3038723c */ /* 0x000fea0000041838 */
[----:B------:R-:W1:Y:S03]  /*1ade0*/  I2F R44, R44 ;  /* 0x0000002c002c7306 */ /* 0x000e660000201400 */
[----:B--2---:R-:W-:Y:S01]  /*1adf0*/  HMMA.16816.F32.BF16 R68, R32, R8, R68 ;  /* 0x000000082044723c */ /* 0x004fe20000041844 */
[----:B---3--:R-:W-:-:S05]  /*1ae00*/  IMAD.IADD R4, R97, 0x1, -R55 ;  /* 0x0000000161047824 */ /* 0x008fca00078e0a37 */
[----:B------:R-:W-:Y:S01]  /*1ae10*/  IABS R5, R4 ;  /* 0x0000000400057213 */ /* 0x000fe20000000000 */
[C---:B------:R-:W-:Y:S01]  /*1ae20*/  IMAD.IADD R4, R97.reuse, 0x1, -R63 ;  /* 0x0000000161047824 */ /* 0x040fe200078e0a3f */
[----:B------:R-:W-:Y:S01]  /*1ae30*/  HMMA.16816.F32.BF16 R80, R32, R10, R80 ;  /* 0x0000000a2050723c */ /* 0x000fe20000041850 */
[C---:B------:R-:W-:Y:S02]  /*1ae40*/  IMAD.IADD R8, R97.reuse, 0x1, -R66 ;  /* 0x0000000161087824 */ /* 0x040fe400078e0a42 */
[----:B------:R-:W-:Y:S01]  /*1ae50*/  IMAD.MOV.U32 R12, RZ, RZ, R5 ;  /* 0x000000ffff0c7224 */ /* 0x000fe200078e0005 */
[----:B------:R-:W-:Y:S01]  /*1ae60*/  IABS R36, R4 ;  /* 0x0000000400247213 */ /* 0x000fe20000000000 */
[C---:B------:R-:W-:Y:S01]  /*1ae70*/  IMAD.IADD R4, R97.reuse, 0x1, -R87 ;  /* 0x0000000161047824 */ /* 0x040fe200078e0a57 */
[----:B------:R-:W-:Y:S01]  /*1ae80*/  IABS R8, R8 ;  /* 0x0000000800087213 */ /* 0x000fe20000000000 */
[----:B------:R-:W-:Y:S02]  /*1ae90*/  IMAD.IADD R10, R97, 0x1, -R86 ;  /* 0x00000001610a7824 */ /* 0x000fe400078e0a56 */
[C---:B----4-:R-:W-:Y:S01]  /*1aea0*/  FFMA.FTZ R28, -R0.reuse, R13, R28 ;  /* 0x0000000d001c7223 */ /* 0x050fe2000001011c */
[----:B------:R-:W-:Y:S01]  /*1aeb0*/  IABS R9, R4 ;  /* 0x0000000400097213 */ /* 0x000fe20000000000 */
[C---:B-----5:R-:W-:Y:S01]  /*1aec0*/  FFMA.FTZ R45, -R0.reuse, R45, R30 ;  /* 0x0000002d002d7223 */ /* 0x060fe2000001011e */
[----:B------:R-:W2:Y:S01]  /*1aed0*/  LDSM.16.M88.4 R4, [R216+0x7000] ;  /* 0x00700000d804783b */ /* 0x000ea20000000200 */
[----:B------:R-:W-:Y:S01]  /*1aee0*/  FFMA.FTZ R33, -R0, R37, R29 ;  /* 0x0000002500217223 */ /* 0x000fe2000001011d */
[----:B------:R3:W-:Y:S01]  /*1aef0*/  I2F R13, R9 ;  /* 0x00000009000d7306 */ /* 0x0007e20000201400 */
[----:B------:R-:W-:Y:S01]  /*1af00*/  FSEL R30, R28, -INF , !P3 ;  /* 0xff8000001c1e7808 */ /* 0x000fe20005800000 */
[----:B-1----:R-:W-:Y:S01]  /*1af10*/  HMMA.16816.F32.BF16 R20, R48, R24, R20 ;  /* 0x000000183014723c */ /* 0x002fe20000041814 */
[C---:B------:R-:W-:Y:S01]  /*1af20*/  FFMA.FTZ R42, -R0.reuse, R42, R56 ;  /* 0x0000002a002a7223 */ /* 0x040fe20000010138 */
[----:B------:R-:W-:Y:S01]  /*1af30*/  FSEL R32, R45, -INF , !P3 ;  /* 0xff8000002d207808 */ /* 0x000fe20005800000 */
[----:B------:R-:W-:Y:S01]  /*1af40*/  FFMA.FTZ R34, -R0, R43, R57 ;  /* 0x0000002b00227223 */ /* 0x000fe20000010139 */
[----:B------:R-:W-:-:S02]  /*1af50*/  FSEL R33, R33, -INF , !P2 ;  /* 0xff80000021217808 */ /* 0x000fc40005000000 */
[----:B------:R-:W1:Y:S01]  /*1af60*/  I2F R12, R12 ;  /* 0x0000000c000c7306 */ /* 0x000e620000201400 */
[C---:B------:R-:W-:Y:S01]  /*1af70*/  IMAD.IADD R25, R97.reuse, 0x1, -R65 ;  /* 0x0000000161197824 */ /* 0x040fe200078e0a41 */
[----:B------:R-:W-:Y:S01]  /*1af80*/  HMMA.16816.F32.BF16 R16, R48, R26, R16 ;  /* 0x0000001a3010723c */ /* 0x000fe20000041810 */
[----:B------:R-:W-:Y:S01]  /*1af90*/  FFMA.FTZ R24, -R0, R44, R31 ;  /* 0x0000002c00187223 */ /* 0x000fe2000001011f */
[----:B------:R-:W-:Y:S01]  /*1afa0*/  FSEL R34, R34, -INF , !P0 ;  /* 0xff80000022227808 */ /* 0x000fe20004000000 */
[----:B------:R-:W-:Y:S01]  /*1afb0*/  IMAD.IADD R31, R97, 0x1, -R85 ;  /* 0x00000001611f7824 */ /* 0x000fe200078e0a55 */
[----:B------:R-:W-:Y:S01]  /*1afc0*/  IABS R25, R25 ;  /* 0x0000001900197213 */ /* 0x000fe20000000000 */
[----:B---3--:R-:W-:Y:S01]  /*1afd0*/  IMAD.MOV.U32 R9, RZ, RZ, R8 ;  /* 0x000000ffff097224 */ /* 0x008fe200078e0008 */
[----:B------:R-:W-:Y:S01]  /*1afe0*/  IABS R8, R10 ;  /* 0x0000000a00087213 */ /* 0x000fe20000000000 */
[----:B------:R-:W3:Y:S01]  /*1aff0*/  I2F R36, R36 ;  /* 0x0000002400247306 */ /* 0x000ee20000201400 */
[----:B------:R-:W-:-:S02]  /*1b000*/  IABS R31, R31 ;  /* 0x0000001f001f7213 */ /* 0x000fc40000000000 */
[----:B------:R-:W-:Y:S01]  /*1b010*/  FSEL R24, R24, -INF , !P2 ;  /* 0xff80000018187808 */ /* 0x000fe20005000000 */
[----:B------:R-:W-:Y:S01]  /*1b020*/  IMAD.MOV.U32 R29, RZ, RZ, R8 ;  /* 0x000000ffff1d7224 */ /* 0x000fe200078e0008 */
[----:B------:R-:W-:Y:S01]  /*1b030*/  FSEL R27, R42, -INF , !P1 ;  /* 0xff8000002a1b7808 */ /* 0x000fe20004800000 */
[----:B-1----:R-:W-:Y:S01]  /*1b040*/  FFMA.FTZ R58, -R0, R12, R58 ;  /* 0x0000000c003a7223 */ /* 0x002fe2000001013a */
[-C--:B------:R-:W-:Y:S01]  /*1b050*/  ISETP.GE.AND P3, PT, R86, R166.reuse, PT ;  /* 0x000000a65600720c */ /* 0x080fe20003f66270 */
[----:B------:R1:W-:Y:S01]  /*1b060*/  I2F R28, R9 ;  /* 0x00000009001c7306 */ /* 0x0003e20000201400 */
[C---:B------:R-:W-:Y:S01]  /*1b070*/  FFMA.FTZ R13, -R0.reuse, R13, R22 ;  /* 0x0000000d000d7223 */ /* 0x040fe20000010116 */
[----:B------:R-:W-:Y:S01]  /*1b080*/  ISETP.GE.AND P2, PT, R65, R166, PT ;  /* 0x000000a64100720c */ /* 0x000fe20003f46270 */
[----:B------:R-:W-:Y:S01]  /*1b090*/  FFMA.FTZ R21, -R0, R38, R21 ;  /* 0x0000002600157223 */ /* 0x000fe20000010115 */
[----:B------:R-:W-:Y:S02]  /*1b0a0*/  FSEL R26, R58, -INF , !P1 ;  /* 0xff8000003a1a7808 */ /* 0x000fe40004800000 */
[----:B------:R-:W-:-:S02]  /*1b0b0*/  ISETP.GE.AND P1, PT, R85, R166, PT ;  /* 0x000000a65500720c */ /* 0x000fc40003f26270 */
[----:B------:R-:W-:Y:S01]  /*1b0c0*/  I2F R29, R29 ;  /* 0x0000001d001d7306 */ /* 0x000fe20000201400 */
[C---:B---3--:R-:W-:Y:S01]  /*1b0d0*/  FFMA.FTZ R36, -R0.reuse, R36, R59 ;  /* 0x0000002400247223 */ /* 0x048fe2000001013b */
[----:B------:R-:W-:Y:S01]  /*1b0e0*/  FSEL R13, R13, -INF , !P6 ;  /* 0xff8000000d0d7808 */ /* 0x000fe20007000000 */
[----:B------:R-:W-:Y:S01]  /*1b0f0*/  FFMA.FTZ R16, -R0, R60, R16 ;  /* 0x0000003c00107223 */ /* 0x000fe20000010110 */
[C---:B--2---:R-:W-:Y:S01]  /*1b100*/  HMMA.16816.F32.BF16 R76, R48.reuse, R4, R76 ;  /* 0x00000004304c723c */ /* 0x044fe2000004184c */
[----:B-1----:R-:W1:Y:S03]  /*1b110*/  LDSM.16.M88.4 R8, [R216+0x7800] ;  /* 0x00780000d808783b */ /* 0x002e660000000200 */
[----:B------:R2:W3:Y:S01]  /*1b120*/  I2F R12, R25 ;  /* 0x00000019000c7306 */ /* 0x0004e20000201400 */
[----:B------:R-:W-:Y:S02]  /*1b130*/  FSEL R16, R16, -INF , !P3 ;  /* 0xff80000010107808 */ /* 0x000fe40005800000 */
[----:B------:R-:W-:Y:S01]  /*1b140*/  IMAD.IADD R5, R97, 0x1, -R88 ;  /* 0x0000000161057824 */ /* 0x000fe200078e0a58 */
[----:B------:R-:W-:Y:S01]  /*1b150*/  HMMA.16816.F32.BF16 R72, R48, R6, R72 ;  /* 0x000000063048723c */ /* 0x000fe20000041848 */
[----:B------:R-:W-:-:S04]  /*1b160*/  DEPBAR.LE SB0, 0x0 ;  /* 0x000080000000791a */ /* 0x000fc80000000000 */
[----:B------:R-:W-:Y:S01]  /*1b170*/  IABS R5, R5 ;  /* 0x0000000500057213 */ /* 0x000fe20000000000 */
[----:B------:R-:W4:Y:S01]  /*1b180*/  I2F R31, R31 ;  /* 0x0000001f001f7306 */ /* 0x000f220000201400 */
[----:B------:R-:W-:-:S03]  /*1b190*/  IMAD.IADD R7, R97, 0x1, -R92 ;  /* 0x0000000161077824 */ /* 0x000fc600078e0a5c */
[----:B------:R-:W-:Y:S02]  /*1b1a0*/  IMAD.MOV.U32 R6, RZ, RZ, R5 ;  /* 0x000000ffff067224 */ /* 0x000fe400078e0005 */
[----:B------:R-:W-:Y:S01]  /*1b1b0*/  IABS R5, R7 ;  /* 0x0000000700057213 */ /* 0x000fe20000000000 */
[C---:B------:R-:W-:Y:S02]  /*1b1c0*/  IMAD.IADD R7, R97.reuse, 0x1, -R94 ;  /* 0x0000000161077824 */ /* 0x040fe400078e0a5e */
[----:B--2---:R-:W-:Y:S01]  /*1b1d0*/  IMAD.IADD R25, R97, 0x1, -R89 ;  /* 0x0000000161197824 */ /* 0x004fe200078e0a59 */
[----:B------:R-:W2:Y:S01]  /*1b1e0*/  I2F R6, R6 ;  /* 0x0000000600067306 */ /* 0x000ea20000201400 */
[C---:B---3--:R-:W-:Y:S01]  /*1b1f0*/  FFMA.FTZ R12, -R0.reuse, R12, R19 ;  /* 0x0000000c000c7223 */ /* 0x048fe20000010113 */
[----:B------:R-:W-:Y:S01]  /*1b200*/  IABS R22, R7 ;  /* 0x0000000700167213 */ /* 0x000fe20000000000 */
[C---:B------:R-:W-:Y:S01]  /*1b210*/  FFMA.FTZ R61, -R0.reuse, R61, R76 ;  /* 0x0000003d003d7223 */ /* 0x040fe2000001014c */
[----:B------:R-:W-:Y:S01]  /*1b220*/  IABS R4, R25 ;  /* 0x0000001900047213 */ /* 0x000fe20000000000 */
[----:B------:R-:W-:Y:S01]  /*1b230*/  FFMA.FTZ R64, -R0, R64, R77 ;  /* 0x0000004000407223 */ /* 0x000fe2000001014d */
[----:B------:R-:W-:Y:S01]  /*1b240*/  FSEL R25, R36, -INF , !P0 ;  /* 0xff80000024197808 */ /* 0x000fe20004000000 */
[C---:B----4-:R-:W-:Y:S01]  /*1b250*/  FFMA.FTZ R31, -R0.reuse, R31, R78 ;  /* 0x0000001f001f7223 */ /* 0x050fe2000001014e */
[----:B------:R-:W3:Y:S01]  /*1b260*/  I2F R7, R5 ;  /* 0x0000000500077306 */ /* 0x000ee20000201400 */
[----:B------:R-:W-:Y:S01]  /*1b270*/  IMAD.MOV.U32 R35, RZ, RZ, R4 ;  /* 0x000000ffff237224 */ /* 0x000fe200078e0004 */
[----:B------:R-:W-:Y:S01]  /*1b280*/  ISETP.GE.AND P0, PT, R89, R166, PT ;  /* 0x000000a65900720c */ /* 0x000fe20003f06270 */
[----:B------:R-:W-:Y:S01]  /*1b290*/  FFMA.FTZ R4, -R0, R54, R20 ;  /* 0x0000003600047223 */ /* 0x000fe20000010114 */
[----:B------:R-:W-:Y:S01]  /*1b2a0*/  FSEL R12, R12, -INF , !P2 ;  /* 0xff8000000c0c7808 */ /* 0x000fe20005000000 */
[C---:B------:R-:W-:Y:S01]  /*1b2b0*/  FFMA.FTZ R72, -R0.reuse, R84, R72 ;  /* 0x0000005400487223 */ /* 0x040fe20000010148 */
[----:B------:R-:W-:Y:S01]  /*1b2c0*/  FSEL R179, R61, -INF , !P1 ;  /* 0xff8000003db37808 */ /* 0x000fe20004800000 */
[----:B------:R-:W-:Y:S01]  /*1b2d0*/  FFMA.FTZ R67, -R0, R67, R73 ;  /* 0x0000004300437223 */ /* 0x000fe20000010149 */
[----:B------:R-:W4:Y:S01]  /*1b2e0*/  I2F R20, R35 ;  /* 0x0000002300147306 */ /* 0x000f220000201400 */
[----:B------:R-:W-:Y:S01]  /*1b2f0*/  FSEL R4, R4, -INF , !P6 ;  /* 0xff80000004047808 */ /* 0x000fe20007000000 */
[----:B--2---:R-:W-:Y:S01]  /*1b300*/  FFMA.FTZ R6, -R0, R6, R74 ;  /* 0x0000000600067223 */ /* 0x004fe2000001014a */
[----:B------:R-:W-:Y:S01]  /*1b310*/  FSEL R183, R31, -INF , !P1 ;  /* 0xff8000001fb77808 */ /* 0x000fe20004800000 */
[----:B-1----:R-:W-:Y:S01]  /*1b320*/  HMMA.16816.F32.BF16 R68, R48, R8, R68 ;  /* 0x000000083044723c */ /* 0x002fe20000041844 */
[----:B------:R-:W-:-:S02]  /*1b330*/  FSEL R180, R64, -INF , !P0 ;  /* 0xff80000040b47808 */ /* 0x000fc40004000000 */
[----:B------:R-:W-:Y:S01]  /*1b340*/  ISETP.GE.AND P6, PT, R88, R166, PT ;  /* 0x000000a65800720c */ /* 0x000fe20003fc6270 */
[C---:B---3--:R-:W-:Y:S01]  /*1b350*/  FFMA.FTZ R7, -R0.reuse, R7, R75 ;  /* 0x0000000700077223 */ /* 0x048fe2000001014b */
[----:B------:R-:W-:Y:S02]  /*1b360*/  FSEL R5, R21, -INF , !P4 ;  /* 0xff80000015057808 */ /* 0x000fe40006000000 */
[C---:B------:R-:W-:Y:S01]  /*1b370*/  FFMA.FTZ R8, -R0.reuse, R29, R18 ;  /* 0x0000001d00087223 */ /* 0x040fe20000010112 */
[----:B------:R-:W-:Y:S01]  /*1b380*/  HMMA.16816.F32.BF16 R80, R48, R10, R80 ;  /* 0x0000000a3050723c */ /* 0x000fe20000041850 */
[----:B------:R-:W-:Y:S01]  /*1b390*/  FFMA.FTZ R9, -R0, R28, R23 ;  /* 0x0000001c00097223 */ /* 0x000fe20000010117 */
[-C--:B------:R-:W-:Y:S01]  /*1b3a0*/  ISETP.GE.AND P1, PT, R93, R166.reuse, PT ;  /* 0x000000a65d00720c */ /* 0x080fe20003f26270 */
[----:B------:R-:W-:Y:S01]  /*1b3b0*/  IMAD.MOV.U32 R18, RZ, RZ, R22 ;  /* 0x000000ffff127224 */ /* 0x000fe200078e0016 */
[----:B------:R-:W-:Y:S01]  /*1b3c0*/  FSEL R8, R8, -INF , !P3 ;  /* 0xff80000008087808 */ /* 0x000fe20005800000 */
[----:B------:R-:W-:Y:S01]  /*1b3d0*/  IMAD.IADD R23, R97, 0x1, -R90 ;  /* 0x0000000161177824 */ /* 0x000fe200078e0a5a */
[----:B------:R-:W-:Y:S01]  /*1b3e0*/  FSEL R9, R9, -INF , !P4 ;  /* 0xff80000009097808 */ /* 0x000fe20006000000 */
[C---:B------:R-:W-:Y:S01]  /*1b3f0*/  IMAD.IADD R22, R97.reuse, 0x1, -R93 ;  /* 0x0000000161167824 */ /* 0x040fe200078e0a5d */
[----:B------:R-:W-:Y:S01]  /*1b400*/  ISETP.GE.AND P4, PT, R92, R166, PT ;  /* 0x000000a65c00720c */ /* 0x000fe20003f86270 */
[----:B------:R-:W-:Y:S01]  /*1b410*/  IMAD.IADD R97, R97, 0x1, -R95 ;  /* 0x0000000161617824 */ /* 0x000fe200078e0a5f */
[----:B------:R-:W-:Y:S01]  /*1b420*/  IABS R21, R23 ;  /* 0x0000001700157213 */ /* 0x000fe20000000000 */
[----:B------:R-:W-:Y:S01]  /*1b430*/  FFMA.FTZ R10, -R0, R53, R17 ;  /* 0x00000035000a7223 */ /* 0x000fe20000010111 */
[----:B------:R-:W-:Y:S01]  /*1b440*/  IABS R22, R22 ;  /* 0x0000001600167213 */ /* 0x000fe20000000000 */
[----:B------:R-:W1:Y:S01]  /*1b450*/  I2F R18, R18 ;  /* 0x0000001200127306 */ /* 0x000e620000201400 */
[----:B------:R-:W-:Y:S01]  /*1b460*/  IABS R97, R97 ;  /* 0x0000006100617213 */ /* 0x000fe20000000000 */
[----:B------:R-:W-:Y:S01]  /*1b470*/  IMAD.MOV.U32 R11, RZ, RZ, R21 ;  /* 0x000000ffff0b7224 */ /* 0x000fe200078e0015 */
[----:B------:R-:W-:Y:S01]  /*1b480*/  FSEL R10, R10, -INF , !P2 ;  /* 0xff8000000a0a7808 */ /* 0x000fe20005000000 */
[----:B------:R-:W-:Y:S01]  /*1b490*/  IMAD.MOV.U32 R17, RZ, RZ, R22 ;  /* 0x000000ffff117224 */ /* 0x000fe200078e0016 */
[-C--:B------:R-:W-:Y:S01]  /*1b4a0*/  ISETP.GE.AND P3, PT, R94, R166.reuse, PT ;  /* 0x000000a65e00720c */ /* 0x080fe20003f66270 */
[----:B------:R-:W-:Y:S01]  /*1b4b0*/  IMAD.MOV.U32 R28, RZ, RZ, R97 ;  /* 0x000000ffff1c7224 */ /* 0x000fe200078e0061 */
[----:B------:R-:W-:Y:S01]  /*1b4c0*/  ISETP.GE.AND P2, PT, R90, R166, PT ;  /* 0x000000a65a00720c */ /* 0x000fe20003f46270 */
[----:B------:R-:W2:Y:S01]  /*1b4d0*/  I2F R11, R11 ;  /* 0x0000000b000b7306 */ /* 0x000ea20000201400 */
[----:B----4-:R-:W-:Y:S01]  /*1b4e0*/  FFMA.FTZ R20, -R0, R20, R79 ;  /* 0x0000001400147223 */ /* 0x010fe2000001014f */
[----:B------:R-:W-:Y:S01]  /*1b4f0*/  FSEL R181, R72, -INF , !P6 ;  /* 0xff80000048b57808 */ /* 0x000fe20007000000 */
[----:B------:R-:W-:Y:S01]  /*1b500*/  FFMA.FTZ R68, -R0, R91, R68 ;  /* 0x0000005b00447223 */ /* 0x000fe20000010144 */
[----:B------:R-:W-:Y:S01]  /*1b510*/  FSEL R189, R6, -INF , !P6 ;  /* 0xff80000006bd7808 */ /* 0x000fe20007000000 */
[----:B------:R-:W-:Y:S01]  /*1b520*/  FFMA.FTZ R69, -R0, R96, R69 ;  /* 0x0000006000457223 */ /* 0x000fe20000010145 */
[----:B------:R-:W-:Y:S01]  /*1b530*/  FSEL R186, R20, -INF , !P0 ;  /* 0xff80000014ba7808 */ /* 0x000fe20004000000 */
[C---:B------:R-:W-:Y:S01]  /*1b540*/  FFMA.FTZ R62, -R0.reuse, R62, R80 ;  /* 0x0000003e003e7223 */ /* 0x040fe20000010150 */
[----:B------:R-:W3:Y:S01]  /*1b550*/  I2F R17, R17 ;  /* 0x0000001100117306 */ /* 0x000ee20000201400 */
[C---:B------:R-:W-:Y:S01]  /*1b560*/  FFMA.FTZ R81, -R0.reuse, R98, R81 ;  /* 0x0000006200517223 */ /* 0x040fe20000010151 */
[----:B------:R-:W-:Y:S01]  /*1b570*/  ISETP.GE.AND P0, PT, R95, R166, PT ;  /* 0x000000a65f00720c */ /* 0x000fe20003f06270 */
[----:B-1----:R-:W-:Y:S01]  /*1b580*/  FFMA.FTZ R18, -R0, R18, R70 ;  /* 0x0000001200127223 */ /* 0x002fe20000010146 */
[----:B------:R-:W-:-:S02]  /*1b590*/  FSEL R182, R67, -INF , !P4 ;  /* 0xff80000043b67808 */ /* 0x000fc40006000000 */
[----:B------:R-:W-:Y:S02]  /*1b5a0*/  FSEL R190, R7, -INF , !P4 ;  /* 0xff80000007be7808 */ /* 0x000fe40006000000 */
[----:B------:R-:W1:Y:S01]  /*1b5b0*/  I2F R28, R28 ;  /* 0x0000001c001c7306 */ /* 0x000e620000201400 */
[----:B--2---:R-:W-:Y:S01]  /*1b5c0*/  FFMA.FTZ R11, -R0, R11, R71 ;  /* 0x0000000b000b7223 */ /* 0x004fe20000010147 */
[----:B------:R-:W-:Y:S02]  /*1b5d0*/  FSEL R195, R68, -INF , !P3 ;  /* 0xff80000044c37808 */ /* 0x000fe40005800000 */
[----:B------:R-:W-:Y:S02]  /*1b5e0*/  FSEL R188, R18, -INF , !P3 ;  /* 0xff80000012bc7808 */ /* 0x000fe40005800000 */
[----:B------:R-:W-:Y:S01]  /*1b5f0*/  FSEL R194, R69, -INF , !P2 ;  /* 0xff80000045c27808 */ /* 0x000fe20005000000 */
[----:B---3--:R-:W-:Y:S01]  /*1b600*/  FFMA.FTZ R17, -R0, R17, R82 ;  /* 0x0000001100117223 */ /* 0x008fe20000010152 */
[----:B------:R-:W-:-:S02]  /*1b610*/  FSEL R187, R11, -INF , !P2 ;  /* 0xff8000000bbb7808 */ /* 0x000fc40005000000 */
[----:B------:R-:W-:Y:S02]  /*1b620*/  FSEL R192, R62, -INF , !P1 ;  /* 0xff8000003ec07808 */ /* 0x000fe40004800000 */
[----:B------:R-:W-:Y:S02]  /*1b630*/  FSEL R29, R17, -INF , !P1 ;  /* 0xff800000111d7808 */ /* 0x000fe40004800000 */
[----:B------:R-:W-:Y:S01]  /*1b640*/  FSEL R191, R81, -INF , !P0 ;  /* 0xff80000051bf7808 */ /* 0x000fe20004000000 */
[----:B-1----:R-:W-:-:S05]  /*1b650*/  FFMA.FTZ R28, -R0, R28, R83 ;  /* 0x0000001c001c7223 */ /* 0x002fca0000010153 */
        /* <DEDUP_REMOVED lines=69> */
.L_x_5952:
[----:B------:R-:W2:Y:S02]  /*1bab0*/  LD.E R6, [R14.64+0x38] ;  /* 0x000038060e067980 */ /* 0x000ea4000c101900 */
[----:B--2---:R-:W-:-:S04]  /*1bac0*/  LEA R6, -R6, RZ, 0x6 ;  /* 0x000000ff06067211 */ /* 0x004fc800078e31ff */
[----:B------:R-:W-:Y:S02]  /*1bad0*/  SHF.R.S32.HI R3, RZ, 0x1f, R6 ;  /* 0x0000001fff037819 */ /* 0x000fe40000011406 */
.L_x_5953:
[----:B------:R-:W-:Y:S05]  /*1bae0*/  BSYNC B0 ;  /* 0x0000000000007941 */ /* 0x000fea0003800000 */
.L_x_5951:
        /* <DEDUP_REMOVED lines=127> */
.L_x_5950:
[----:B------:R-:W-:Y:S05]  /*1c2e0*/  BSYNC B1 ;  /* 0x0000000000017941 */ /* 0x000fea0003800000 */
.L_x_5949:
[----:B------:R-:W2:Y:S01]  /*1c2f0*/  LD.E R31, [R14.64+0xdc] ;  /* 0x0000dc060e1f7980 */ /* 0x000ea2000c101900 */
        /* <DEDUP_REMOVED lines=30> */
[----:B------:R-:W-:Y:S01]  /*1c4e0*/  SHF.L.U32 R230, R41, 0x1, RZ ;  /* 0x0000000129e67819 */ /* 0x000fe200000006ff */
[----:B------:R-:W3:Y:S03]  /*1c4f0*/  SHFL.BFLY PT, R6, R11, 0x2, 0x1f ;  /* 0x0c401f000b067f89 */ /* 0x000ee600000e0000 */
[-C--:B------:R-:W-:Y:S01]  /*1c500*/  LEA R229, R40, R230.reuse, 0x1 ;  /* 0x000000e628e57211 */ /* 0x080fe200078e08ff */
[----:B------:R-:W4:Y:S01]  /*1c510*/  SHFL.BFLY PT, R3, R7, 0x2, 0x1f ;  /* 0x0c401f0007037f89 */ /* 0x000f2200000e0000 */
[----:B------:R-:W-:-:S02]  /*1c520*/  LEA R228, R39, R230, 0x1 ;  /* 0x000000e627e47211 */ /* 0x000fc400078e08ff */
        /* <DEDUP_REMOVED lines=16> */
[----:B------:R-:W-:-:S03]  /*1c630*/  FSETP.NEU.FTZ.AND P0, PT, R165, -INF , PT ;  /* 0xff800000a500780b */ /* 0x000fc60003f1d000 */
[----:B------:R-:W1:Y:S01]  /*1c640*/  LDSM.16.MT88.4 R112, [R228+0x14000] ;  /* 0x01400000e470783b */ /* 0x000e620000004200 */
[----:B---3--:R-:W-:-:S03]  /*1c650*/  FMNMX.FTZ R164, R3, R164, !PT ;  /* 0x000000a403a47209 */ /* 0x008fc60007810000 */
[----:B------:R-:W3:Y:S04]  /*1c660*/  LDSM.16.MT88.4 R120, [R227+0x14000] ;  /* 0x01400000e378783b */ /* 0x000ee80000004200 */
[----:B------:R-:W1:Y:S04]  /*1c670*/  LDSM.16.MT88.4 R128, [R230+0x16000] ;  /* 0x01600000e680783b */ /* 0x000e680000004200 */
[----:B------:R-:W1:Y:S04]  /*1c680*/  LDSM.16.MT88.4 R136, [R229+0x16000] ;  /* 0x01600000e588783b */ /* 0x000e680000004200 */
[----:B------:R-:W1:Y:S04]  /*1c690*/  LDSM.16.MT88.4 R152, [R228+0x16000] ;  /* 0x01600000e498783b */ /* 0x000e680000004200 */
[----:B------:R-:W-:Y:S01]  /*1c6a0*/  LDSM.16.MT88.4 R20, [R227+0x10800] ;  /* 0x01080000e314783b */ /* 0x000fe20000004200 */
[----:B--2---:R-:W-:-:S05]  /*1c6b0*/  FMUL.FTZ R193, R31, R165 ;  /* 0x000000a51fc17220 */ /* 0x004fca0000410000 */
[----:B------:R-:W-:Y:S02]  /*1c6c0*/  FSEL R193, R193, RZ, P0 ;  /* 0x000000ffc1c17208 */ /* 0x000fe40000000000 */
[----:B------:R-:W-:-:S03]  /*1c6d0*/  FSETP.NEU.FTZ.AND P0, PT, R164, -INF , PT ;  /* 0xff800000a400780b */ /* 0x000fc60003f1d000 */
[-CC-:B------:R-:W-:Y:S02]  /*1c6e0*/  FFMA.FTZ R175, R30, R31.reuse, -R193.reuse ;  /* 0x0000001f1eaf7223 */ /* 0x180fe400000108c1 */
[----:B------:R-:W-:Y:S02]  /*1c6f0*/  FMUL.FTZ R30, R31, R164 ;  /* 0x000000a41f1e7220 */ /* 0x000fe40000410000 */
[-CC-:B------:R-:W-:Y:S02]  /*1c700*/  FFMA.FTZ R174, R33, R31.reuse, -R193.reuse ;  /* 0x0000001f21ae7223 */ /* 0x180fe400000108c1 */
[-CC-:B------:R-:W-:Y:S01]  /*1c710*/  FFMA.FTZ R173, R27, R31.reuse, -R193.reuse ;  /* 0x0000001f1bad7223 */ /* 0x180fe200000108c1 */
[----:B------:R-:W-:Y:S01]  /*1c720*/  FSEL R30, R30, RZ, P0 ;  /* 0x000000ff1e1e7208 */ /* 0x000fe20000000000 */
[-CC-:B------:R-:W-:Y:S01]  /*1c730*/  FFMA.FTZ R169, R34, R31.reuse, -R193.reuse ;  /* 0x0000001f22a97223 */ /* 0x180fe200000108c1 */
[----:B------:R-:W-:Y:S01]  /*1c740*/  MUFU.EX2 R175, R175 ;  /* 0x000000af00af7308 */ /* 0x000fe20000000800 */
[----:B------:R-:W-:-:S02]  /*1c750*/  FFMA.FTZ R172, R4, R31, -R193 ;  /* 0x0000001f04ac7223 */ /* 0x000fc400000108c1 */
[-CC-:B------:R-:W-:Y:S02]  /*1c760*/  FFMA.FTZ R177, R32, R31.reuse, -R30.reuse ;  /* 0x0000001f20b17223 */ /* 0x180fe4000001081e */
[-CC-:B------:R-:W-:Y:S02]  /*1c770*/  FFMA.FTZ R176, R24, R31.reuse, -R30.reuse ;  /* 0x0000001f18b07223 */ /* 0x180fe4000001081e */
[-CC-:B------:R-:W-:Y:S01]  /*1c780*/  FFMA.FTZ R178, R26, R31.reuse, -R30.reuse ;  /* 0x0000001f1ab27223 */ /* 0x180fe2000001081e */
[----:B------:R-:W2:Y:S01]  /*1c790*/  MUFU.EX2 R174, R174 ;  /* 0x000000ae00ae7308 */ /* 0x000ea20000000800 */
[-C--:B------:R-:W-:Y:S02]  /*1c7a0*/  FFMA.FTZ R171, R25, R31.reuse, -R30 ;  /* 0x0000001f19ab7223 */ /* 0x080fe4000001081e */
[-CC-:B------:R-:W-:Y:S01]  /*1c7b0*/  FFMA.FTZ R168, R5, R31.reuse, -R193.reuse ;  /* 0x0000001f05a87223 */ /* 0x180fe200000108c1 */
[----:B------:R-:W-:Y:S01]  /*1c7c0*/  LDSM.16.MT88.4 R24, [R227+0x12800] ;  /* 0x01280000e318783b */ /* 0x000fe20000004200 */
[----:B------:R-:W-:-:S02]  /*1c7d0*/  FFMA.FTZ R32, R10, R31, -R193 ;  /* 0x0000001f0a207223 */ /* 0x000fc400000108c1 */
[-CC-:B------:R-:W-:Y:S01]  /*1c7e0*/  FFMA.FTZ R34, R9, R31.reuse, -R30.reuse ;  /* 0x0000001f09227223 */ /* 0x180fe2000001081e */
[----:B------:R-:W1:Y:S01]  /*1c7f0*/  LDSM.16.MT88.4 R4, [R227+0x16000] ;  /* 0x01600000e304783b */ /* 0x000e620000004200 */
[----:B------:R-:W-:Y:S01]  /*1c800*/  MUFU.EX2 R173, R173 ;  /* 0x000000ad00ad7308 */ /* 0x000fe20000000800 */
[-CC-:B------:R-:W-:Y:S02]  /*1c810*/  FFMA.FTZ R33, R8, R31.reuse, -R30.reuse ;  /* 0x0000001f08217223 */ /* 0x180fe4000001081e */
[----:B------:R-:W1:Y:S01]  /*1c820*/  LDSM.16.MT88.4 R8, [R229+0x10800] ;  /* 0x01080000e508783b */ /* 0x000e620000004200 */
[-CC-:B------:R-:W-:Y:S02]  /*1c830*/  FFMA.FTZ R35, R16, R31.reuse, -R193.reuse ;  /* 0x0000001f10237223 */ /* 0x180fe400000108c1 */
[--C-:B------:R-:W-:Y:S01]  /*1c840*/  FFMA.FTZ R170, R13, R31, -R30.reuse ;  /* 0x0000001f0daa7223 */ /* 0x100fe2000001081e */
[----:B--2---:R-:W-:Y:S01]  /*1c850*/  F2FP.BF16.PACK_AB R144, R174, R175 ;  /* 0x000000afae90723e */ /* 0x004fe200000010ff */
[----:B------:R-:W2:Y:S01]  /*1c860*/  MUFU.EX2 R169, R169 ;  /* 0x000000a900a97308 */ /* 0x000ea20000000800 */
[-C--:B------:R-:W-:Y:S01]  /*1c870*/  FFMA.FTZ R3, R12, R31.reuse, -R30 ;  /* 0x0000001f0c037223 */ /* 0x080fe2000001081e */
[----:B------:R-:W1:Y:S01]  /*1c880*/  LDSM.16.MT88.4 R16, [R230+0x10800] ;  /* 0x01080000e610783b */ /* 0x000e620000004200 */
[----:B------:R-:W-:-:S02]  /*1c890*/  FFMA.FTZ R179, R179, R31, -R193 ;  /* 0x0000001fb3b37223 */ /* 0x000fc400000108c1 */
[-CC-:B------:R-:W-:Y:S01]  /*1c8a0*/  FFMA.FTZ R180, R180, R31.reuse, -R193.reuse ;  /* 0x0000001fb4b47223 */ /* 0x180fe200000108c1 */
[----:B------:R-:W1:Y:S01]  /*1c8b0*/  LDSM.16.MT88.4 R12, [R228+0x10800] ;  /* 0x01080000e40c783b */ /* 0x000e620000004200 */
[-CC-:B------:R-:W-:Y:S01]  /*1c8c0*/  FFMA.FTZ R181, R181, R31.reuse, -R193.reuse ;  /* 0x0000001fb5b57223 */ /* 0x180fe200000108c1 */
[----:B------:R-:W-:Y:S01]  /*1c8d0*/  MUFU.EX2 R177, R177 ;  /* 0x000000b100b17308 */ /* 0x000fe20000000800 */
[-C--:B------:R-:W-:Y:S02]  /*1c8e0*/  FFMA.FTZ R182, R182, R31.reuse, -R193 ;  /* 0x0000001fb6b67223 */ /* 0x080fe400000108c1 */
[-CC-:B------:R-:W-:Y:S02]  /*1c8f0*/  FFMA.FTZ R183, R183, R31.reuse, -R30.reuse ;  /* 0x0000001fb7b77223 */ /* 0x180fe4000001081e */
[-CC-:B------:R-:W-:Y:S02]  /*1c900*/  FFMA.FTZ R186, R186, R31.reuse, -R30.reuse ;  /* 0x0000001fbaba7223 */ /* 0x180fe4000001081e */
[--C-:B------:R-:W-:Y:S01]  /*1c910*/  FFMA.FTZ R189, R189, R31, -R30.reuse ;  /* 0x0000001fbdbd7223 */ /* 0x100fe2000001081e */
[----:B------:R-:W3:Y:S01]  /*1c920*/  MUFU.EX2 R176, R176 ;  /* 0x000000b000b07308 */ /* 0x000ee20000000800 */
[----:B--2---:R-:W-:Y:S01]  /*1c930*/  F2FP.BF16.PACK_AB R146, R169, R173 ;  /* 0x000000ada992723e */ /* 0x004fe200000010ff */
[----:B------:R-:W-:-:S02]  /*1c940*/  FFMA.FTZ R190, R190, R31, -R30 ;  /* 0x0000001fbebe7223 */ /* 0x000fc4000001081e */
[-CC-:B------:R-:W-:Y:S02]  /*1c950*/  FFMA.FTZ R250, R191, R31.reuse, -R193.reuse ;  /* 0x0000001fbffa7223 */ /* 0x180fe400000108c1 */
[-CC-:B------:R-:W-:Y:S02]  /*1c960*/  FFMA.FTZ R195, R195, R31.reuse, -R193.reuse ;  /* 0x0000001fc3c37223 */ /* 0x180fe400000108c1 */
[----:B------:R-:W-:Y:S01]  /*1c970*/  MUFU.EX2 R178, R178 ;  /* 0x000000b200b27308 */ /* 0x000fe20000000800 */
[-CC-:B------:R-:W-:Y:S02]  /*1c980*/  FFMA.FTZ R194, R194, R31.reuse, -R193.reuse ;  /* 0x0000001fc2c27223 */ /* 0x180fe400000108c1 */
[-C--:B------:R-:W-:Y:S02]  /*1c990*/  FFMA.FTZ R192, R192, R31.reuse, -R193 ;  /* 0x0000001fc0c07223 */ /* 0x080fe400000108c1 */
[-CC-:B------:R-:W-:Y:S02]  /*1c9a0*/  FFMA.FTZ R188, R188, R31.reuse, -R30.reuse ;  /* 0x0000001fbcbc7223 */ /* 0x180fe4000001081e */
[--C-:B------:R-:W-:Y:S01]  /*1c9b0*/  FFMA.FTZ R187, R187, R31, -R30.reuse ;  /* 0x0000001fbbbb7223 */ /* 0x100fe2000001081e */
[----:B------:R-:W2:Y:S01]  /*1c9c0*/  MUFU.EX2 R171, R171 ;  /* 0x000000ab00ab7308 */ /* 0x000ea20000000800 */
[----:B---3--:R-:W-:Y:S01]  /*1c9d0*/  F2FP.BF16.PACK_AB R145, R176, R177 ;  /* 0x000000b1b091723e */ /* 0x008fe200000010ff */
[----:B------:R-:W-:-:S02]  /*1c9e0*/  FFMA.FTZ R191, R29, R31, -R30 ;  /* 0x0000001f1dbf7223 */ /* 0x000fc4000001081e */
[----:B------:R-:W-:Y:S02]  /*1c9f0*/  FFMA.FTZ R249, R28, R31, -R30 ;  /* 0x0000001f1cf97223 */ /* 0x000fe4000001081e */
[----:B------:R-:W-:Y:S01]  /*1ca00*/  FADD.FTZ R174, R175, R174 ;  /* 0x000000aeafae7221 */ /* 0x000fe20000010000 */
[----:B------:R-:W-:Y:S01]  /*1ca10*/  LDSM.16.MT88.4 R28, [R230+0x15800] ;  /* 0x01580000e61c783b */ /* 0x000fe20000004200 */
[----:B------:R-:W-:Y:S01]  /*1ca20*/  MUFU.EX2 R172, R172 ;  /* 0x000000ac00ac7308 */ /* 0x000fe20000000800 */
[----:B------:R-:W-:Y:S02]  /*1ca30*/  FADD.FTZ R176, R177, R176 ;  /* 0x000000b0b1b07221 */ /* 0x000fe40000010000 */
        /* <DEDUP_REMOVED lines=18> */
[C---:B----4-:R-:W-:Y:S02]  /*1cb60*/  HMMA.16816.F32.BF16 R68, R144.reuse, R72, RZ ;  /* 0x000000489044723c */ /* 0x050fe400000418ff */
[----:B------:R-:W-:Y:S06]  /*1cb70*/  MUFU.EX2 R179, R179 ;  /* 0x000000b300b37308 */ /* 0x000fec0000000800 */
[C---:B-----5:R-:W-:Y:S02]  /*1cb80*/  HMMA.16816.F32.BF16 R76, R144.reuse, R80, RZ ;  /* 0x00000050904c723c */ /* 0x060fe400000418ff */
[----:B------:R-:W4:Y:S06]  /*1cb90*/  MUFU.EX2 R180, R180 ;  /* 0x000000b400b47308 */ /* 0x000f2c0000000800 */
[C---:B------:R-:W-:Y:S02]  /*1cba0*/  HMMA.16816.F32.BF16 R84, R144.reuse, R88, RZ ;  /* 0x000000589054723c */ /* 0x040fe400000418ff */
[----:B------:R-:W-:Y:S06]  /*1cbb0*/  MUFU.EX2 R181, R181 ;  /* 0x000000b500b57308 */ /* 0x000fec0000000800 */
[C---:B------:R-:W-:Y:S02]  /*1cbc0*/  HMMA.16816.F32.BF16 R92, R144.reuse, R96, RZ ;  /* 0x00000060905c723c */ /* 0x040fe400000418ff */
[----:B------:R-:W-:Y:S06]  /*1cbd0*/  MUFU.EX2 R182, R182 ;  /* 0x000000b600b67308 */ /* 0x000fec0000000800 */
[C---:B-1----:R-:W-:Y:S02]  /*1cbe0*/  HMMA.16816.F32.BF16 R100, R144.reuse, R104, RZ ;  /* 0x000000689064723c */ /* 0x042fe400000418ff */
[----:B------:R-:W-:Y:S06]  /*1cbf0*/  MUFU.EX2 R183, R183 ;  /* 0x000000b700b77308 */ /* 0x000fec0000000800 */
[C---:B------:R-:W-:Y:S02]  /*1cc00*/  HMMA.16816.F32.BF16 R108, R144.reuse, R112, RZ ;  /* 0x00000070906c723c */ /* 0x040fe400000418ff */
        /* <DEDUP_REMOVED lines=84> */
[----:B------:R-:W-:Y:S07]  /*1d150*/  LDSM.16.MT88.4 R16, [R230+0x11000] ;  /* 0x01100000e610783b */ /* 0x000fee0000004200 */
[C---:B-1----:R-:W-:Y:S08]  /*1d160*/  HMMA.16816.F32.BF16 R140, R4.reuse, R12, R140 ;  /* 0x0000000c048c723c */ /* 0x042ff0000004188c */
[C---:B------:R-:W-:Y:S01]  /*1d170*/  HMMA.16816.F32.BF16 R152, R4.reuse, R14, R152 ;  /* 0x0000000e0498723c */ /* 0x040fe20000041898 */
[----:B------:R-:W1:Y:S07]  /*1d180*/  LDSM.16.MT88.4 R12, [R228+0x11000] ;  /* 0x01100000e40c783b */ /* 0x000e6e0000004200 */
        /* <DEDUP_REMOVED lines=27> */
[C---:B------:R-:W-:Y:S08]  /*1d340*/  HMMA.16816.F32.BF16 R160, R4.reuse, R16, R160 ;  /* 0x0000001004a0723c */ /* 0x040ff000000418a0 */
        /* <DEDUP_REMOVED lines=55> */
[----:B------:R-:W4:Y:S07]  /*1d6c0*/  LDSM.16.MT88.4 R16, [R228+0x13800] ;  /* 0x01380000e410783b */ /* 0x000f2e0000004200 */
[C---:B---3--:R-:W-:Y:S08]  /*1d6d0*/  HMMA.16816.F32.BF16 R52, R4.reuse, R24, R52 ;  /* 0x000000180434723c */ /* 0x048ff00000041834 */
        /* <DEDUP_REMOVED lines=28> */
[C---:B-1----:R-:W-:Y:S08]  /*1d8a0*/  HMMA.16816.F32.BF16 R140, R4.reuse, R12, R140 ;  /* 0x0000000c048c723c */ /* 0x042ff0000004188c */
[C---:B------:R-:W-:Y:S08]  /*1d8b0*/  HMMA.16816.F32.BF16 R152, R4.reuse, R14, R152 ;  /* 0x0000000e0498723c */ /* 0x040ff00000041898 */
[C---:B--2---:R-:W-:Y:S08]  /*1d8c0*/  HMMA.16816.F32.BF16 R148, R4.reuse, R8, R148 ;  /* 0x000000080494723c */ /* 0x044ff00000041894 */
        /* <DEDUP_REMOVED lines=9> */
.L_x_5963:
        /* <DEDUP_REMOVED lines=76> */
.L_x_5956:
[----:B------:R-:W-:Y:S02]  /*1de20*/  ULDC.64 UR4, c[0x0][0x118] ;  /* 0x0000460000047ab9 */ /* 0x000fe40000000a00 */
[----:B------:R-:W2:Y:S02]  /*1de30*/  LD.E R8, [R166.64+0x40] ;  /* 0x00004004a6087980 */ /* 0x000ea4000c101900 */
[----:B--2---:R-:W-:Y:S04]  /*1de40*/  LEA R8, -R8, RZ, 0x6 ;  /* 0x000000ff08087211 */ /* 0x004fe800078e31ff */
[----:B------:R-:W-:Y:S02]  /*1de50*/  SHF.R.S32.HI R4, RZ, 0x1f, R8 ;  /* 0x0000001fff047819 */ /* 0x000fe40000011408 */
.L_x_5957:
[----:B------:R-:W-:Y:S05]  /*1de60*/  BSYNC B0 ;  /* 0x0000000000007941 */ /* 0x000fea0003800000 */
.L_x_5955:
        /* <DEDUP_REMOVED lines=403> */
.L_x_5961:
[----:B------:R-:W-:Y:S02]  /*1f7a0*/  ULDC.64 UR4, c[0x0][0x118] ;  /* 0x0000460000047ab9 */ /* 0x000fe40000000a00 */
[----:B------:R-:W2:Y:S02]  /*1f7b0*/  LD.E R170, [R166.64+0x38] ;  /* 0x00003804a6aa7980 */ /* 0x000ea4000c101900 */
[----:B--2---:R-:W-:Y:S04]  /*1f7c0*/  LEA R170, -R170, RZ, 0x6 ;  /* 0x000000ffaaaa7211 */ /* 0x004fe800078e31ff */
[----:B------:R-:W-:Y:S02]  /*1f7d0*/  SHF.R.S32.HI R164, RZ, 0x1f, R170 ;  /* 0x0000001fffa47819 */ /* 0x000fe400000114aa */
.L_x_5962:
[----:B------:R-:W-:Y:S05]  /*1f7e0*/  BSYNC B0 ;  /* 0x0000000000007941 */ /* 0x000fea0003800000 */
.L_x_5960:
[C---:B------:R-:W-:Y:S01]  /*1f7f0*/  LEA R180, P0, R170.reuse, R237, 0x1 ;  /* 0x000000edaab47211 */ /* 0x040fe200078008ff */
[----:B------:R-:W-:Y:S01]  /*1f800*/  ULDC.64 UR4, c[0x0][0x118] ;  /* 0x0000460000047ab9 */ /* 0x000fe20000000a00 */
[C---:B------:R-:W-:Y:S02]  /*1f810*/  IADD3 R169, P1, R170.reuse, R233, RZ ;  /* 0x000000e9aaa97210 */ /* 0x040fe40007f3e0ff */
[-C--:B------:R-:W-:Y:S02]  /*1f820*/  LEA.HI.X R181, R170, R236.reuse, R164, 0x1, P0 ;  /* 0x000000ecaab57211 */ /* 0x080fe400000f0ca4 */
[CC--:B------:R-:W-:Y:S01]  /*1f830*/  @P5 LEA R174, P0, R169.reuse, R237.reuse, 0x1 ;  /* 0x000000eda9ae5211 */ /* 0x0c0fe200078008ff */
[----:B------:R-:W-:Y:S01]  /*1f840*/  IMAD.X R168, R164, 0x1, R234, P1 ;  /* 0x00000001a4a87824 */ /* 0x000fe200008e06ea */
        /* <DEDUP_REMOVED lines=110> */
.L_x_5959:
[----:B------:R-:W-:Y:S05]  /*1ff30*/  BSYNC B1 ;  /* 0x0000000000017941 */ /* 0x000fea0003800000 */
.L_x_5958:
        /* <DEDUP_REMOVED lines=162> */
[----:B------:R-:W-:Y:S01]  /*20960*/  ISETP.GT.AND P0, PT, R248, R235, PT ;  /* 0x000000ebf800720c */ /* 0x000fe20003f04270 */
        /* <DEDUP_REMOVED lines=432> */
.L_x_5954:
        /* <DEDUP_REMOVED lines=11> */
.L_x_5982:
[----:B---3--:R-:W-:Y:S01]  /*22520*/  FADD.FTZ R4, R4, R250 ;  /* 0x000000fa04047221 */ /* 0x008fe20000010000 */
[----:B------:R-:W-:Y:S05]  /*22530*/  BRA.DIV ~URZ, `(.L_x_5965) ;  /* 0x00001e827f007947 */ /* 0x000fea000b800000 */
[----:B------:R-:W3:Y:S04]  /*22540*/  SHFL.BFLY PT, R5, R249, 0x2, 0x1f ;  /* 0x0c401f00f9057f89 */ /* 0x000ee800000e0000 */
[----:B------:R-:W4:Y:S01]  /*22550*/  SHFL.BFLY PT, R6, R4, 0x1, 0x1f ;  /* 0x0c201f0004067f89 */ /* 0x000f2200000e0000 */
[----:B---3--:R-:W-:Y:S02]  /*22560*/  FADD.FTZ R249, R5, R249 ;  /* 0x000000f905f97221 */ /* 0x008fe40000010000 */
[----:B----4-:R-:W-:-:S03]  /*22570*/  FADD.FTZ R4, R4, R6 ;  /* 0x0000000604047221 */ /* 0x010fc60000010000 */
[----:B------:R3:W4:Y:S04]  /*22580*/  SHFL.BFLY PT, R5, R249, 0x1, 0x1f ;  /* 0x0c201f00f9057f89 */ /* 0x00072800000e0000 */
.L_x_5983:
        /* <DEDUP_REMOVED lines=230> */
[----:B------:R4:W-:Y:S04]  /*233f0*/  STS.64 [R17+0xc000], R148 ;  /* 0x00c0009411007388 */ /* 0x0009e80000000a00 */
[----:B------:R2:W-:Y:S04]  /*23400*/  STS.64 [R17+0xc800], R150 ;  /* 0x00c8009611007388 */ /* 0x0005e80000000a00 */
[----:B------:R-:W-:Y:S04]  /*23410*/  STS.64 [R6+0xc000], R144 ;  /* 0x00c0009006007388 */ /* 0x000fe80000000a00 */
[----:B------:R2:W-:Y:S04]  /*23420*/  STS.64 [R6+0xc800], R146 ;  /* 0x00c8009206007388 */ /* 0x0005e80000000a00 */
[----:B-1----:R-:W3:Y:S04]  /*23430*/  LD.E R142, [R2.64+0x60] ;  /* 0x00006004028e7980 */ /* 0x002ee8000c101900 */
[----:B------:R-:W1:Y:S04]  /*23440*/  S2R R140, SR_TID.X ;  /* 0x00000000008c7919 */ /* 0x000e680000002100 */
[----:B------:R3:W5:Y:S04]  /*23450*/  LD.E R141, [R2.64+0xcc] ;  /* 0x0000cc04028d7980 */ /* 0x000768000c101900 */
[----:B----4-:R4:W5:Y:S04]  /*23460*/  LD.E.64 R148, [R2.64+0x78] ;  /* 0x0000780402947980 */ /* 0x010968000c101b00 */
[----:B--2---:R4:W5:Y:S04]  /*23470*/  LD.E.64 R150, [R2.64+0xa8] ;  /* 0x0000a80402967980 */ /* 0x004968000c101b00 */
[----:B------:R-:W2:Y:S01]  /*23480*/  LD.E.64 R6, [R2.64+0xb0] ;  /* 0x0000b00402067980 */ /* 0x000ea2000c101b00 */
[----:B------:R-:W-:-:S02]  /*23490*/  LEA.HI R144, R9, R8, RZ, 0x4 ;  /* 0x0000000809907211 */ /* 0x000fc400078f20ff */
[----:B-1----:R-:W-:Y:S02]  /*234a0*/  SHF.R.S32.HI R12, RZ, 0x1f, R140 ;  /* 0x0000001fff0c7819 */ /* 0x002fe4000001148c */
[----:B------:R-:W-:Y:S02]  /*234b0*/  LOP3.LUT R144, R144, 0xfffffff0, RZ, 0xc0, !PT ;  /* 0xfffffff090907812 */ /* 0x000fe400078ec0ff */
[----:B------:R-:W-:Y:S02]  /*234c0*/  LEA.HI R9, R12, R140, RZ, 0x4 ;  /* 0x0000008c0c097211 */ /* 0x000fe400078f20ff */
[----:B------:R-:W-:Y:S02]  /*234d0*/  IADD3 R144, -R144, R8, RZ ;  /* 0x0000000890907210 */ /* 0x000fe40007ffe1ff */
[----:B------:R-:W-:Y:S02]  /*234e0*/  SHF.R.S32.HI R9, RZ, 0x4, R9 ;  /* 0x00000004ff097819 */ /* 0x000fe40000011409 */
[----:B------:R-:W-:-:S02]  /*234f0*/  LEA.HI R13, R144, R144, RZ, 0x1 ;  /* 0x00000090900d7211 */ /* 0x000fc400078f08ff */
[----:B------:R-:W-:Y:S02]  /*23500*/  SHF.L.U32 R12, R9, 0x6, RZ ;  /* 0x00000006090c7819 */ /* 0x000fe400000006ff */
[C---:B------:R-:W-:Y:S02]  /*23510*/  SHF.L.U32 R14, R13.reuse, 0x2, RZ ;  /* 0x000000020d0e7819 */ /* 0x040fe400000006ff */
[----:B------:R-:W-:Y:S02]  /*23520*/  LOP3.LUT R12, R12, 0x1c0, RZ, 0xc0, !PT ;  /* 0x000001c00c0c7812 */ /* 0x000fe400078ec0ff */
[----:B------:R-:W-:Y:S02]  /*23530*/  LOP3.LUT R13, R13, 0xffffffe, RZ, 0xc0, !PT ;  /* 0x0ffffffe0d0d7812 */ /* 0x000fe400078ec0ff */
[----:B------:R-:W-:Y:S02]  /*23540*/  LOP3.LUT R14, R12, 0x38, R14, 0xf8, !PT ;  /* 0x000000380c0e7812 */ /* 0x000fe400078ef80e */
[----:B------:R-:W-:-:S02]  /*23550*/  SHF.R.U32.HI R12, RZ, 0x3, R12 ;  /* 0x00000003ff0c7819 */ /* 0x000fc4000001160c */
[----:B------:R-:W-:Y:S02]  /*23560*/  IADD3 R13, R144, -R13, RZ ;  /* 0x8000000d900d7210 */ /* 0x000fe40007ffe0ff */
[----:B------:R-:W-:-:S04]  /*23570*/  LOP3.LUT R12, R14, R12, RZ, 0x3c, !PT ;  /* 0x0000000c0e0c7212 */ /* 0x000fc800078e3cff */
[----:B------:R-:W-:Y:S01]  /*23580*/  LEA R146, R13, R12, 0x2 ;  /* 0x0000000c0d927211 */ /* 0x000fe200078e10ff */
[----:B------:R-:W-:Y:S01]  /*23590*/  BAR.SYNC.DEFER_BLOCKING 0x0 ;  /* 0x0000000000007b1d */ /* 0x000fe20000010000 */
[----:B------:R-:W-:Y:S02]  /*235a0*/  SHF.R.S32.HI R143, RZ, 0x1f, R140 ;  /* 0x0000001fff8f7819 */ /* 0x000fe4000001148c */
[----:B------:R-:W-:Y:S02]  /*235b0*/  LOP3.LUT R11, R11, 0xffffffe0, RZ, 0xc0, !PT ;  /* 0xffffffe00b0b7812 */ /* 0x000fe400078ec0ff */
[----:B------:R-:W-:Y:S01]  /*235c0*/  LEA.HI R143, R143, R140, RZ, 0x5 ;  /* 0x0000008c8f8f7211 */ /* 0x000fe200078f28ff */
[----:B------:R-:W1:Y:S01]  /*235d0*/  @P4 MUFU.LG2 R4, R4 ;  /* 0x0000000400044308 */ /* 0x000e620000000c00 */
[----:B------:R-:W-:Y:S01]  /*235e0*/  IADD3 R11, R8, -R11, RZ ;  /* 0x8000000b080b7210 */ /* 0x000fe20007ffe0ff */
[----:B------:R4:W1:Y:S04]  /*235f0*/  LDS.128 R136, [R146.X4] ;  /* 0x0000000092887984 */ /* 0x0008680000004c00 */
        /* <DEDUP_REMOVED lines=25> */
[----:B------:R4:W2:Y:S04]  /*23790*/  LDS.128 R32, [R146.X4+0xd000] ;  /* 0x00d0000092207984 */ /* 0x0008a80000004c00 */
[----:B------:R4:W2:Y:S04]  /*237a0*/  LDS.128 R28, [R146.X4+0xd800] ;  /* 0x00d80000921c7984 */ /* 0x0008a80000004c00 */
[----:B------:R4:W2:Y:S04]  /*237b0*/  LDS.128 R24, [R146.X4+0xe000] ;  /* 0x00e0000092187984 */ /* 0x0008a80000004c00 */
[----:B------:R4:W2:Y:S04]  /*237c0*/  LDS.128 R20, [R146.X4+0xe800] ;  /* 0x00e8000092147984 */ /* 0x0008a80000004c00 */
[----:B------:R4:W2:Y:S04]  /*237d0*/  LDS.128 R16, [R146.X4+0xf000] ;  /* 0x00f0000092107984 */ /* 0x0008a80000004c00 */
[----:B------:R4:W2:Y:S01]  /*237e0*/  LDS.128 R12, [R146.X4+0xf800] ;  /* 0x00f80000920c7984 */ /* 0x0008a20000004c00 */
[----:B------:R-:W-:Y:S01]  /*237f0*/  LOP3.LUT R143, R143, 0xffffffe0, RZ, 0xc0, !PT ;  /* 0xffffffe08f8f7812 */ /* 0x000fe200078ec0ff */
[----:B------:R-:W1:Y:S01]  /*23800*/  @P3 MUFU.LG2 R5, R5 ;  /* 0x0000000500053308 */ /* 0x000e620000000c00 */
[----:B------:R-:W-:-:S02]  /*23810*/  SHF.R.S32.HI R145, RZ, 0x1f, R10 ;  /* 0x0000001fff917819 */ /* 0x000fc4000001140a */
[----:B------:R-:W-:Y:S02]  /*23820*/  IADD3 R143, R140, -R143, RZ ;  /* 0x8000008f8c8f7210 */ /* 0x000fe40007ffe0ff */
[----:B------:R-:W-:Y:S02]  /*23830*/  LOP3.LUT P0, RZ, R11, 0x3, RZ, 0xc0, !PT ;  /* 0x000000030bff7812 */ /* 0x000fe4000780c0ff */
[----:B------:R-:W-:Y:S02]  /*23840*/  LEA.HI R145, R145, R10, RZ, 0x2 ;  /* 0x0000000a91917211 */ /* 0x000fe400078f10ff */
[----:B------:R-:W-:Y:S02]  /*23850*/  SHF.R.S32.HI R8, RZ, 0x1f, R143 ;  /* 0x0000001fff087819 */ /* 0x000fe4000001148f */
[----:B------:R-:W-:Y:S02]  /*23860*/  LOP3.LUT R145, R145, 0xffffffc, RZ, 0xc0, !PT ;  /* 0x0ffffffc91917812 */ /* 0x000fe400078ec0ff */
[----:B------:R-:W-:-:S02]  /*23870*/  LEA.HI R8, R8, R143, RZ, 0x2 ;  /* 0x0000008f08087211 */ /* 0x000fc400078f10ff */
[----:B------:R-:W-:Y:S01]  /*23880*/  IADD3 R145, R10, -R145, RZ ;  /* 0x800000910a917210 */ /* 0x000fe20007ffe0ff */
[----:B-1----:R-:W-:Y:S01]  /*23890*/  @P4 FMUL.FTZ R4, R4, 0.69314718246459960938 ;  /* 0x3f31721804044820 */ /* 0x002fe20000410000 */
[----:B------:R-:W-:Y:S01]  /*238a0*/  SHF.L.U32 R10, R239, 0x6, RZ ;  /* 0x00000006ef0a7819 */ /* 0x000fe200000006ff */
[----:B------:R-:W-:Y:S01]  /*238b0*/  @P3 FMUL.FTZ R5, R5, 0.69314718246459960938 ;  /* 0x3f31721805053820 */ /* 0x000fe20000410000 */
[----:B------:R-:W-:Y:S01]  /*238c0*/  SHF.R.S32.HI R8, RZ, 0x2, R8 ;  /* 0x00000002ff087819 */ /* 0x000fe20000011408 */
[----:B------:R-:W-:Y:S01]  /*238d0*/  BSSY B0, `(.L_x_5966) ;  /* 0x0000018000007945 */ /* 0x000fe20003800000 */
[----:B------:R-:W-:Y:S01]  /*238e0*/  MOV R11, 0xff800000 ;  /* 0xff800000000b7802 */ /* 0x000fe20000000f00 */
[-C--:B-----5:R-:W-:Y:S01]  /*238f0*/  @P4 FFMA.FTZ R11, R165, R0.reuse, R4 ;  /* 0x00000000a50b4223 */ /* 0x0a0fe20000010004 */
[----:B------:R-:W-:Y:S01]  /*23900*/  MOV R140, 0xff800000 ;  /* 0xff800000008c7802 */ /* 0x000fe20000000f00 */
[----:B------:R-:W-:Y:S01]  /*23910*/  @P3 FFMA.FTZ R140, R164, R0, R5 ;  /* 0x00000000a48c3223 */ /* 0x000fe20000010005 */
[----:B------:R-:W-:Y:S01]  /*23920*/  LEA R8, R145, R8, 0x4 ;  /* 0x0000000891087211 */ /* 0x000fe200078e20ff */
[----:B--2---:R-:W-:-:S04]  /*23930*/  IMAD R6, R6, UR8, R242 ;  /* 0x0000000806067c24 */ /* 0x004fc8000f8e02f2 */
[----:B---3--:R-:W-:Y:S01]  /*23940*/  IMAD R6, R6, R142, R241 ;  /* 0x0000008e06067224 */ /* 0x008fe200078e02f1 */
[----:B------:R-:W-:-:S03]  /*23950*/  SHF.L.U32 R142, R144, 0x2, RZ ;  /* 0x00000002908e7819 */ /* 0x000fc600000006ff */
[----:B------:R-:W-:Y:S01]  /*23960*/  IMAD R7, R7, R6, R10 ;  /* 0x0000000607077224 */ /* 0x000fe200078e020a */
[----:B------:R-:W-:Y:S01]  /*23970*/  SHF.R.S32.HI R143, RZ, 0x1f, R142 ;  /* 0x0000001fff8f7819 */ /* 0x000fe2000001148e */
[----:B------:R-:W-:Y:S05]  /*23980*/  @P0 BRA `(.L_x_5967) ;  /* 0x000000c000000947 */ /* 0x000fea0003800000 */
[----:B----4-:R-:W-:Y:S01]  /*23990*/  IMAD R0, R239, -0x40, R240 ;  /* 0xffffffc0ef007824 */ /* 0x010fe200078e02f0 */
        /* <DEDUP_REMOVED lines=11> */
.L_x_5967:
[----:B----4-:R-:W-:Y:S05]  /*23a50*/  BSYNC B0 ;  /* 0x0000000000007941 */ /* 0x010fea0003800000 */
.L_x_5966:
        /* <DEDUP_REMOVED lines=15> */
[C---:B--2---:R-:W-:Y:S02]  /*23b50*/  IADD3 R3, R0.reuse, 0x80, RZ ;  /* 0x0000008000037810 */ /* 0x044fe40007ffe0ff */
        /* <DEDUP_REMOVED lines=9> */
.L_x_5969:
[----:B------:R-:W-:Y:S05]  /*23bf0*/  BSYNC B0 ;  /* 0x0000000000007941 */ /* 0x000fea0003800000 */
.L_x_5968:
[----:B--2---:R-:W-:Y:S01]  /*23c00*/  IADD3 R3, R9, 0x8, RZ ;  /* 0x0000000809037810 */ /* 0x004fe20007ffe0ff */
        /* <DEDUP_REMOVED lines=14> */
.L_x_5971:
[----:B------:R-:W-:Y:S05]  /*23cf0*/  BSYNC B0 ;  /* 0x0000000000007941 */ /* 0x000fea0003800000 */
.L_x_5970:
        /* <DEDUP_REMOVED lines=15> */
.L_x_5973:
[----:B------:R-:W-:Y:S05]  /*23df0*/  BSYNC B0 ;  /* 0x0000000000007941 */ /* 0x000fea0003800000 */
.L_x_5972:
        /* <DEDUP_REMOVED lines=15> */
.L_x_5975:
[----:B------:R-:W-:Y:S05]  /*23ef0*/  BSYNC B0 ;  /* 0x0000000000007941 */ /* 0x000fea0003800000 */
.L_x_5974:
        /* <DEDUP_REMOVED lines=15> */
.L_x_5977:
[----:B------:R-:W-:Y:S05]  /*23ff0*/  BSYNC B0 ;  /* 0x0000000000007941 */ /* 0x000fea0003800000 */
.L_x_5976:
        /* <DEDUP_REMOVED lines=15> */
.L_x_5979:
[----:B------:R-:W-:Y:S05]  /*240f0*/  BSYNC B0 ;  /* 0x0000000000007941 */ /* 0x000fea0003800000 */
.L_x_5978:
        /* <DEDUP_REMOVED lines=15> */
.L_x_5981:
[----:B------:R-:W-:Y:S05]  /*241f0*/  BSYNC B0 ;  /* 0x0000000000007941 */ /* 0x000fea0003800000 */
.L_x_5980:
[----:B------:R-:W-:Y:S01]  /*24200*/  IADD3 R9, R9, 0x38, RZ ;  /* 0x0000003809097810 */ /* 0x000fe20007ffe0ff */
[----:B------:R-:W-:-:S02]  /*24210*/  IMAD.MOV.U32 R4, RZ, RZ, R238 ;  /* 0x000000ffff047224 */ /* 0x000fc400078e00ee */
[----:B------:R-:W-:Y:S01]  /*24220*/  IMAD.MOV.U32 R5, RZ, RZ, 0x0 ;  /* 0x00000000ff057424 */ /* 0x000fe200078e00ff */
[----:B------:R-:W-:-:S13]  /*24230*/  ISETP.GE.AND P0, PT, R9, R239, PT ;  /* 0x000000ef0900720c */ /* 0x000fda0003f06270 */
[----:B------:R-:W-:Y:S05]  /*24240*/  @P0 RET.REL.NODEC R4 `(_ZN5flash24flash_fwd_splitkv_kernelI23Flash_fwd_kernel_traitsILi256ELi64ELi64ELi4ELb0ELb0EN7cutlass10bfloat16_tE19Flash_kernel_traitsILi256ELi64ELi64ELi4ES3_EELb0ELb0ELb1ELb0ELb0ELb0ELb1ELb1EEEvNS_16Flash_fwd_paramsE) ;  /* 0xfffdbdb004000950 */ /* 0x000fea0003c3ffff */
[C---:B------:R-:W-:Y:S01]  /*24250*/  IADD3 R3, R0.reuse, 0x40, RZ ;  /* 0x0000004000037810 */ /* 0x040fe20007ffe0ff */
[----:B------:R-:W-:Y:S01]  /*24260*/  ULDC.64 UR4, c[0x0][0x118] ;  /* 0x0000460000047ab9 */ /* 0x000fe20000000a00 */
[CC--:B-----5:R-:W-:Y:S02]  /*24270*/  ISETP.GE.AND P1, PT, R0.reuse, R2.reuse, PT ;  /* 0x000000020000720c */ /* 0x0e0fe40003f26270 */
[-C--:B------:R-:W-:Y:S01]  /*24280*/  ISETP.GE.AND P0, PT, R3, R2.reuse, PT ;  /* 0x000000020300720c */ /* 0x080fe20003f06270 */
[----:B------:R-:W-:Y:S01]  /*24290*/  IMAD.MOV.U32 R3, RZ, RZ, 0x0 ;  /* 0x00000000ff037424 */ /* 0x000fe200078e00ff */
[----:B------:R-:W-:Y:S02]  /*242a0*/  IADD3 R0, R0, 0x80, RZ ;  /* 0x0000008000007810 */ /* 0x000fe40007ffe0ff */
[----:B------:R-:W-:-:S07]  /*242b0*/  ISETP.GE.AND P2, PT, R142, R2, PT ;  /* 0x000000028e00720c */ /* 0x000fce0003f46270 */
[----:B------:R1:W-:Y:S04]  /*242c0*/  @!P1 ST.E.128 [R6.64+0xe100], R76 ;  /* 0x00e1004c06009985 */ /* 0x0003e8000c101d04 */
[----:B------:R1:W-:Y:S01]  /*242d0*/  @!P0 ST.E.128 [R6.64+0xe200], R44 ;  /* 0x00e2002c06008985 */ /* 0x0003e2000c101d04 */
[----:B------:R-:W-:Y:S01]  /*242e0*/  ISETP.GE.AND P0, PT, R0, R2, PT ;  /* 0x000000020000720c */ /* 0x000fe20003f06270 */
[----:B------:R-:W-:Y:S02]  /*242f0*/  IMAD.MOV.U32 R2, RZ, RZ, R238 ;  /* 0x000000ffff027224 */ /* 0x000fe400078e00ee */
[----:B------:R1:W-:Y:S10]  /*24300*/  @!P2 ST.E.128 [R6.64+0xe000], R108 ;  /* 0x00e0006c0600a985 */ /* 0x0003f4000c101d04 */
[----:B------:R-:W-:Y:S05]  /*24310*/  @P0 RET.REL.NODEC R2 `(_ZN5flash24flash_fwd_splitkv_kernelI23Flash_fwd_kernel_traitsILi256ELi64ELi64ELi4ELb0ELb0EN7cutlass10bfloat16_tE19Flash_kernel_traitsILi256ELi64ELi64ELi4ES3_EELb0ELb0ELb1ELb0ELb0ELb0ELb1ELb1EEEvNS_16Flash_fwd_paramsE) ;  /* 0xfffdbce002000950 */ /* 0x000fea0003c3ffff */
[----:B------:R-:W-:Y:S01]  /*24320*/  MOV R239, 0x0 ;  /* 0x0000000000ef7802 */ /* 0x000fe20000000f00 */
[----:B------:R-:W-:-:S02]  /*24330*/  ULDC.64 UR4, c[0x0][0x118] ;  /* 0x0000460000047ab9 */ /* 0x000fc40000000a00 */
[----:B------:R1:W-:Y:S01]  /*24340*/  ST.E.128 [R6.64+0xe300], R12 ;  /* 0x00e3000c06007985 */ /* 0x0003e2000c101d04 */
[----:B------:R-:W-:Y:S05]  /*24350*/  RET.REL.NODEC R238 `(_ZN5flash24flash_fwd_splitkv_kernelI23Flash_fwd_kernel_traitsILi256ELi64ELi64ELi4ELb0ELb0EN7cutlass10bfloat16_tE19Flash_kernel_traitsILi256ELi64ELi64ELi4ES3_EELb0ELb0ELb1ELb0ELb0ELb0ELb1ELb1EEEvNS_16Flash_fwd_paramsE) ;  /* 0xfffdbca0ee007950 */ /* 0x000fea0003c3ffff */
.L_x_5964:
[----:B------:R-:W-:Y:S01]  /*24360*/  IMAD.MOV.U32 R9, RZ, RZ, R250 ;  /* 0x000000ffff097224 */ /* 0x000fe200078e00fa */
[----:B------:R-:W-:Y:S02]  /*24370*/  MOV R8, 0x2 ;  /* 0x0000000200087802 */ /* 0x000fe40000000f00 */
[----:B------:R-:W-:Y:S02]  /*24380*/  MOV R6, 0x243a0 ;  /* 0x000243a000067802 */ /* 0x000fe40000000f00 */
[----:B-1---5:R-:W-:Y:S05]  /*24390*/  CALL.REL.NOINC `($__internal_28_$__cuda_sm70_shflsync_bfly_p) ;  /* 0x0000012000007944 */ /* 0x022fea0003c00000 */
[----:B--2---:R-:W-:Y:S01]  /*243a0*/  MOV R4, R8 ;  /* 0x0000000800047202 */ /* 0x004fe20000000f00 */
[----:B-1----:R-:W-:Y:S05]  /*243b0*/  BRA `(.L_x_5982) ;  /* 0xffffe16000007947 */ /* 0x002fea000383ffff */
.L_x_5965:
[----:B------:R-:W-:Y:S01]  /*243c0*/  IMAD.MOV.U32 R9, RZ, RZ, R4 ;  /* 0x000000ffff097224 */ /* 0x000fe200078e0004 */
[----:B------:R-:W-:Y:S02]  /*243d0*/  MOV R8, 0x1 ;  /* 0x0000000100087802 */ /* 0x000fe40000000f00 */
[----:B------:R-:W-:Y:S02]  /*243e0*/  MOV R6, 0x24400 ;  /* 0x0002440000067802 */ /* 0x000fe40000000f00 */
[----:B-12--5:R-:W-:Y:S05]  /*243f0*/  CALL.REL.NOINC `($__internal_28_$__cuda_sm70_shflsync_bfly_p) ;  /* 0x000000c000007944 */ /* 0x026fea0003c00000 */
[----:B--2---:R-:W-:Y:S01]  /*24400*/  FADD.FTZ R4, R4, R8 ;  /* 0x0000000804047221 */ /* 0x004fe20000010000 */
[----:B-1----:R-:W-:Y:S02]  /*24410*/  MOV R9, R249 ;  /* 0x000000f900097202 */ /* 0x002fe40000000f00 */
[----:B------:R-:W-:-:S02]  /*24420*/  MOV R8, 0x2 ;  /* 0x0000000200087802 */ /* 0x000fc40000000f00 */
[----:B------:R-:W-:Y:S02]  /*24430*/  MOV R6, 0x24450 ;  /* 0x0002445000067802 */ /* 0x000fe40000000f00 */
[----:B------:R-:W-:Y:S05]  /*24440*/  CALL.REL.NOINC `($__internal_28_$__cuda_sm70_shflsync_bfly_p) ;  /* 0x0000007000007944 */ /* 0x000fea0003c00000 */
[----:B--2---:R-:W-:Y:S01]  /*24450*/  FADD.FTZ R249, R249, R8 ;  /* 0x00000008f9f97221 */ /* 0x004fe20000010000 */
[----:B------:R-:W-:Y:S02]  /*24460*/  MOV R8, 0x1 ;  /* 0x0000000100087802 */ /* 0x000fe40000000f00 */
[----:B------:R-:W-:Y:S02]  /*24470*/  MOV R6, 0x244a0 ;  /* 0x000244a000067802 */ /* 0x000fe40000000f00 */
[----:B-1----:R-:W-:Y:S02]  /*24480*/  MOV R9, R249 ;  /* 0x000000f900097202 */ /* 0x002fe40000000f00 */
[----:B------:R-:W-:Y:S05]  /*24490*/  CALL.REL.NOINC `($__internal_28_$__cuda_sm70_shflsync_bfly_p) ;  /* 0x0000002000007944 */ /* 0x000fea0003c00000 */
[----:B-12---:R-:W-:Y:S01]  /*244a0*/  MOV R5, R8 ;  /* 0x0000000800057202 */ /* 0x006fe20000000f00 */
[----:B------:R-:W-:Y:S05]  /*244b0*/  BRA `(.L_x_5983) ;  /* 0xffffe0d000007947 */ /* 0x000fea000383ffff */
        .weak           $__internal_28_$__cuda_sm70_shflsync_bfly_p
        .type           $__internal_28_$__cuda_sm70_shflsync_bfly_p,@function
        .size           $__internal_28_$__cuda_sm70_shflsync_bfly_p,(.L_x_8901 - $__internal_28_$__cuda_sm70_shflsync_bfly_p)
$__internal_28_$__cuda_sm70_shflsync_bfly_p:
[----:B------:R-:W-:Y:S01]  /*244c0*/  MOV R10, R6 ;  /* 0x00000006000a7202 */ /* 0x000fe20000000f00 */
[----:B------:R-:W-:Y:S04]  /*244d0*/  WARPSYNC R5 ;  /* 0x0000000500007348 */ /* 0x000fe80003800000 */
[----:B------:R-:W-:Y:S01]  /*244e0*/  MOV R11, 0x0 ;  /* 0x00000000000b7802 */ /* 0x000fe20000000f00 */
[----:B------:R1:W2:Y:S03]  /*244f0*/  SHFL.BFLY PT, R8, R9, R8, R7 ;  /* 0x0c00000809087389 */ /* 0x0002a600000e0007 */
[----:B------:R-:W-:Y:S05]  /*24500*/  RET.REL.NODEC R10 `(_ZN5flash24flash_fwd_splitkv_kernelI23Flash_fwd_kernel_traitsILi256ELi64ELi64ELi4ELb0ELb0EN7cutlass10bfloat16_tE19Flash_kernel_traitsILi256ELi64ELi64ELi4ES3_EELb0ELb0ELb1ELb0ELb0ELb0ELb1ELb1EEEvNS_16Flash_fwd_paramsE) ;  /* 0xfffdbaf00a007950 */ /* 0x000fea0003c3ffff */
.L_x_5984:
        /* <DEDUP_REMOVED lines=15> */
.L_x_8901:


//--------------------- .text._ZN5flash24flash_fwd_splitkv_kernelI23Flash_fwd_kernel_traitsILi256ELi64ELi64ELi4ELb0ELb0EN7cutlass10bfloat16_tE19Flash_kernel_traitsILi256ELi64ELi64ELi4ES3_EELb0ELb0ELb1ELb0ELb0ELb1ELb1ELb1EEEvNS_16Flash_fwd_paramsE --------------------------
	.section	.text._ZN5flash24flash_fwd_splitkv_kernelI23Flash_fwd_kernel_traitsILi256ELi64ELi64ELi4ELb0ELb0EN7cutlass10bfloat16_tE19Flash_kernel_traitsILi256ELi64ELi64ELi4ES3_EELb0ELb0ELb1ELb0ELb0ELb1ELb1ELb1EEEvNS_16Flash_fwd_paramsE,"ax",@progbits
	.sectioninfo	@"SHI_REGISTERS=255"
	.align	128
        .global         _ZN5flash24flash_fwd_splitkv_kernelI23Flash_fwd_kernel_traitsILi256ELi64ELi64ELi4ELb0ELb0EN7cutlass10bfloat16_tE19Flash_kernel_traitsILi256ELi64ELi64ELi4ES3_EELb0ELb0ELb1ELb0ELb0ELb1ELb1ELb1EEEvNS_16Flash_fwd_paramsE
        .type           _ZN5flash24flash_fwd_splitkv_kernelI23Flash_fwd_kernel_traitsILi256ELi64ELi64ELi4ELb0ELb0EN7cutlass10bfloat16_tE19Flash_kernel_traitsILi256ELi64ELi64ELi4ES3_EELb0ELb0ELb1ELb0ELb0ELb1ELb1ELb1EEEvNS_16Flash_fwd_paramsE,@function
        .size           _ZN5flash24flash_fwd_splitkv_kernelI23Flash_fwd_kernel_traitsILi256ELi64ELi64ELi4ELb0ELb0EN7cutlass10bfloat16_tE19Flash_kernel_traitsILi256ELi64ELi64ELi4ES3_EELb0ELb0ELb1ELb0ELb0ELb1ELb1ELb1EEEvNS_16Flash_fwd_paramsE,(.L_x_8903 - _ZN5flash24flash_fwd_splitkv_kernelI23Flash_fwd_kernel_traitsILi256ELi64ELi64ELi4ELb0ELb0EN7cutlass10bfloat16_tE19Flash_kernel_traitsILi256ELi64ELi64ELi4ES3_EELb0ELb0ELb1ELb0ELb0ELb1ELb1ELb1EEEvNS_16Flash_fwd_paramsE)
        .other          _ZN5flash24flash_fwd_splitkv_kernelI23Flash_fwd_kernel_traitsILi256ELi64ELi64ELi4ELb0ELb0EN7cutlass10bfloat16_tE19Flash_kernel_traitsILi256ELi64ELi64ELi4ES3_EELb0ELb0ELb1ELb0ELb0ELb1ELb1ELb1EEEvNS_16Flash_fwd_paramsE,@"STO_CUDA_ENTRY STV_DEFAULT"
_ZN5flash24flash_fwd_splitkv_kernelI23Flash_fwd_kernel_traitsILi256ELi64ELi64ELi4ELb0ELb0EN7cutlass10bfloat16_tE19Flash_kernel_traitsILi256ELi64ELi64ELi4ES3_EELb0ELb0ELb1ELb0ELb0ELb1ELb1ELb1EEEvNS_16Flash_fwd_paramsE:
.text._ZN5flash24flash_fwd_splitkv_kernelI23Flash_fwd_kernel_traitsILi256ELi64ELi64ELi4ELb0ELb0EN7cutlass10bfloat16_tE19Flash_kernel_traitsILi256ELi64ELi64ELi4ES3_EELb0ELb0ELb1ELb0ELb0ELb1ELb1ELb1EEEvNS_16Flash_fwd_paramsE:
[----:B------:R-:W-:Y:S02]  /*0000*/  MOV R1, c[0x0][0x28] ;  /* 0x00000a0000017a02 */ /* 0x000fe40000000f00 */
[----:B------:R-:W1:Y:S01]  /*0010*/  I2F.U32.RP R2, c[0x0][0x1c0] ;  /* 0x0000700000027b06 */ /* 0x000e620000209000 */
[----:B------:R-:W2:Y:S01]  /*0020*/  S2R R4, SR_CTAID.Z ;  /* 0x0000000000047919 */ /* 0x000ea20000002700 */
[----:B------:R-:W-:Y:S01]  /*0030*/  ISETP.NE.U32.AND P0, PT, RZ, c[0x0][0x1c0], PT ;  /* 0x00007000ff007a0c */ /* 0x000fe20003f05070 */
[----:B------:R-:W3:Y:S01]  /*0040*/  S2UR UR8, SR_CTAID.Y ;  /* 0x00000000000879c3 */ /* 0x000ee20000002600 */
[----:B------:R-:W-:Y:S01]  /*0050*/  IADD3 R1, R1, -0x58, RZ ;  /* 0xffffffa801017810 */ /* 0x000fe20007ffe0ff */
[----:B------:R-:W-:Y:S01]  /*0060*/  ULDC.64 UR4, c[0x0][0x40] ;  /* 0x0000100000047ab9 */ /* 0x000fe20000000a00 */
[----:B------:R-:W-:Y:S01]  /*0070*/  BSSY B4, `(.L_x_5985) ;  /* 0x0000018000047945 */ /* 0x000fe20003800000 */
[----:B------:R-:W-:-:S04]  /*0080*/  UIADD3 UR4, UP0, UR4, 0x160, URZ ;  /* 0x0000016004047890 */ /* 0x000fc8000ff1e03f */
        /* <DEDUP_REMOVED lines=17> */
[----:B------:R-:W-:Y:S01]  /*01a0*/  IMAD.MOV R0, RZ, RZ, -R5 ;  /* 0x000000ffff007224 */ /* 0x000fe200078e0a05 */
[----:B------:R1:W-:Y:S03]  /*01b0*/  STL [R1+0x1c], R5 ;  /* 0x00001c0501007387 */ /* 0x0003e60000100800 */
[----:B------:R-:W-:-:S05]  /*01c0*/  IMAD R0, R0, c[0x0][0x1c0], R4 ;  /* 0x0000700000007a24 */ /* 0x000fca00078e0204 */
[----:B------:R1:W-:Y:S02]  /*01d0*/  STL [R1+0x24], R0 ;  /* 0x0000240001007387 */ /* 0x0003e40000100800 */
[----:B-1-3--:R-:W-:Y:S05]  /*01e0*/  CALL.REL.NOINC `($_ZN5flash24flash_fwd_splitkv_kernelI23Flash_fwd_kernel_traitsILi256ELi64ELi64ELi4ELb0ELb0EN7cutlass10bfloat16_tE19Flash_kernel_traitsILi256ELi64ELi64ELi4ES3_EELb0ELb0ELb1ELb0ELb0ELb1ELb1ELb1EEEvNS_16Flash_fwd_paramsE$_ZN5flash30compute_attn_1rowblock_splitkvI23Flash_fwd_kernel_traitsILi256ELi64ELi64ELi4ELb0ELb0EN7cutlass10bfloat16_tE19Flash_kernel_traitsILi256ELi64ELi64ELi4ES3_EELb0ELb0ELb1ELb0ELb0ELb1ELb1ELb1ENS_16Flash_fwd_paramsEEEvRKT8_iiiii) ;  /* 0x0000002000007944 */ /* 0x00afea0003c00000 */
[----:B------:R-:W-:Y:S05]  /*01f0*/  BSYNC B4 ;  /* 0x0000000000047941 */ /* 0x000fea0003800000 */
.L_x_5985:
[----:B------:R-:W-:Y:S05]  /*0200*/  EXIT ;  /* 0x000000000000794d */ /* 0x000fea0003800000 */
        .type           $_ZN5flash24flash_fwd_splitkv_kernelI23Flash_fwd_kernel_traitsILi256ELi64ELi64ELi4ELb0ELb0EN7cutlass10bfloat16_tE19Flash_kernel_traitsILi256ELi64ELi64ELi4ES3_EELb0ELb0ELb1ELb0ELb0ELb1ELb1ELb1EEEvNS_16Flash_fwd_paramsE$_ZN5flash30compute_attn_1rowblock_splitkvI23Flash_fwd_kernel_traitsILi256ELi64ELi64ELi4ELb0ELb0EN7cutlass10bfloat16_tE19Flash_kernel_traitsILi256ELi64ELi64ELi4ES3_EELb0ELb0ELb1ELb0ELb0ELb1ELb1ELb1ENS_16Flash_fwd_paramsEEEvRKT8_iiiii,@function
        .size           $_ZN5flash24flash_fwd_splitkv_kernelI23Flash_fwd_kernel_traitsILi256ELi64ELi64ELi4ELb0ELb0EN7cutlass10bfloat16_tE19Flash_kernel_traitsILi256ELi64ELi64ELi4ES3_EELb0ELb0ELb1ELb0ELb0ELb1ELb1ELb1EEEvNS_16Flash_fwd_paramsE$_ZN5flash30compute_attn_1rowblock_splitkvI23Flash_fwd_kernel_traitsILi256ELi64ELi64ELi4ELb0ELb0EN7cutlass10bfloat16_tE19Flash_kernel_traitsILi256ELi64ELi64ELi4ES3_EELb0ELb0ELb1ELb0ELb0ELb1ELb1ELb1ENS_16Flash_fwd_paramsEEEvRKT8_iiiii,($__internal_29_$__cuda_sm70_shflsync_bfly_p - $_ZN5flash24flash_fwd_splitkv_kernelI23Flash_fwd_kernel_traitsILi256ELi64ELi64ELi4ELb0ELb0EN7cutlass10bfloat16_tE19Flash_kernel_traitsILi256ELi64ELi64ELi4ES3_EELb0ELb0ELb1ELb0ELb0ELb1ELb1ELb1EEEvNS_16Flash_fwd_paramsE$_ZN5flash30compute_attn_1rowblock_splitkvI23Flash_fwd_kernel_traitsILi256ELi64ELi64ELi4ELb0ELb0EN7cutlass10bfloat16_tE19Flash_kernel_traitsILi256ELi64ELi64ELi4ES3_EELb0ELb0ELb1ELb0ELb0ELb1ELb1ELb1ENS_16Flash_fwd_paramsEEEvRKT8_iiiii)
$_ZN5flash24flash_fwd_splitkv_kernelI23Flash_fwd_kernel_traitsILi256ELi64ELi64ELi4ELb0ELb0EN7cutlass10bfloat16_tE19Flash_kernel_traitsILi256ELi64ELi64ELi4ES3_EELb0ELb0ELb1ELb0ELb0ELb1ELb1ELb1EEEvNS_16Flash_fwd_paramsE$_ZN5flash30compute_attn_1rowblock_splitkvI23Flash_fwd_kernel_traitsILi256ELi64ELi64ELi4ELb0ELb0EN7cutlass10bfloat16_tE19Flash_kernel_traitsILi256ELi64ELi64ELi4ES3_EELb0ELb0ELb1ELb0ELb0ELb1ELb1ELb1ENS_16Flash_fwd_paramsEEEvRKT8_iiiii:
[----:B------:R-:W-:Y:S01]  /*0210*/  IMAD.U32 R24, RZ, RZ, UR4 ;  /* 0x00000004ff187e24 */ /* 0x000fe2000f8e00ff */
[----:B------:R-:W2:Y:S01]  /*0220*/  LDL R37, [R1+0x1c] ;  /* 0x00001c0001257983 */ /* 0x000ea20000100800 */
[----:B------:R-:W-:Y:S01]  /*0230*/  IMAD.U32 R25, RZ, RZ, UR5 ;  /* 0x00000005ff197e24 */ /* 0x000fe2000f8e00ff */
[----:B------:R-:W-:-:S04]  /*0240*/  ULDC.64 UR6, c[0x0][0x118] ;  /* 0x0000460000067ab9 */ /* 0x000fc80000000a00 */
[----:B------:R-:W3:Y:S04]  /*0250*/  LD.E.64 R4, [R24.64+0xe0] ;  /* 0x0000e00618047980 */ /* 0x000ee8000c101b00 */
[----:B------:R-:W4:Y:S01]  /*0260*/  LD.E.64 R2, [R24.64+0xe8] ;  /* 0x0000e80618027980 */ /* 0x000f22000c101b00 */
[----:B------:R-:W-:Y:S02]  /*0270*/  MOV R30, 0xffffffff ;  /* 0xffffffff001e7802 */ /* 0x000fe40000000f00 */
[----:B---3--:R-:W-:Y:S01]  /*0280*/  ISETP.NE.U32.AND P1, PT, R4, RZ, PT ;  /* 0x000000ff0400720c */ /* 0x008fe20003f25070 */
[----:B--2---:R-:W-:-:S03]  /*0290*/  IMAD.WIDE R6, R37, 0x4, R4 ;  /* 0x0000000425067825 */ /* 0x004fc600078e0204 */
[----:B------:R-:W-:-:S13]  /*02a0*/  ISETP.NE.AND.EX P1, PT, R5, RZ, PT, P1 ;  /* 0x000000ff0500720c */ /* 0x000fda0003f25310 */
[----:B------:R1:W5:Y:S01]  /*02b0*/  @P1 LD.E R30, [R6.64] ;  /* 0x00000006061e1980 */ /* 0x000362000c101900 */
[----:B----4-:R-:W-:Y:S01]  /*02c0*/  ISETP.NE.U32.AND P0, PT, R2, RZ, PT ;  /* 0x000000ff0200720c */ /* 0x010fe20003f05070 */
        /* <DEDUP_REMOVED lines=10> */
.L_x_5987:
[----:B------:R-:W-:Y:S05]  /*0370*/  BSYNC B0 ;  /* 0x0000000000007941 */ /* 0x000fea0003800000 */
.L_x_5986:
[----:B-1----:R-:W4:Y:S04]  /*0380*/  @P1 LD.E R6, [R6.64+0x4] ;  /* 0x0000040606061980 */ /* 0x002f28000c101900 */
[----:B---3--:R-:W3:Y:S01]  /*0390*/  LD.E.64 R2, [R24.64+0xf0] ;  /* 0x0000f00618027980 */ /* 0x008ee2000c101b00 */
[----:B------:R-:W-:Y:S01]  /*03a0*/  IMAD.MOV.U32 R9, RZ, RZ, RZ ;  /* 0x000000ffff097224 */ /* 0x000fe200078e00ff */
[----:B----45:R-:W-:-:S06]  /*03b0*/  @P1 IADD3 R10, R6, -R30, RZ ;  /* 0x8000001e060a1210 */ /* 0x030fcc0007ffe0ff */
[----:B------:R-:W4:Y:S01]  /*03c0*/  @!P1 LD.E R10, [R24.64+0xb4] ;  /* 0x0000b406180a9980 */ /* 0x000f22000c101900 */
[----:B---3--:R-:W-:-:S04]  /*03d0*/  ISETP.NE.U32.AND P4, PT, R2, RZ, PT ;  /* 0x000000ff0200720c */ /* 0x008fc80003f85070 */
[----:B------:R-:W-:Y:S01]  /*03e0*/  ISETP.NE.AND.EX P4, PT, R3, RZ, PT, P4 ;  /* 0x000000ff0300720c */ /* 0x000fe20003f85340 */
[----:B------:R-:W-:-:S12]  /*03f0*/  IMAD.WIDE R32, R37, 0x4, R2 ;  /* 0x0000000425207825 */ /* 0x000fd800078e0202 */
[----:B------:R1:W5:Y:S01]  /*0400*/  @P4 LD.E R9, [R32.64] ;  /* 0x0000000620094980 */ /* 0x000362000c101900 */
[----:B------:R-:W-:Y:S03]  /*0410*/  BSSY B0, `(.L_x_5988) ;  /* 0x000000a000007945 */ /* 0x000fe60003800000 */
[----:B----4-:R1:W-:Y:S01]  /*0420*/  STL [R1+0x2c], R10 ;  /* 0x00002c0a01007387 */ /* 0x0103e20000100800 */
[----:B------:R-:W-:Y:S05]  /*0430*/  @!P0 BRA `(.L_x_5989) ;  /* 0x0000006000008947 */ /* 0x000fea0003800000 */
[----:B------:R-:W3:Y:S02]  /*0440*/  LD.E.U8 R0, [R24.64+0x1b2] ;  /* 0x0001b20618007980 */ /* 0x000ee4000c101100 */
[----:B---3--:R-:W-:-:S13]  /*0450*/  ISETP.NE.AND P0, PT, R0, RZ, PT ;  /* 0x000000ff0000720c */ /* 0x008fda0003f05270 */
[----:B------:R-:W3:Y:S02]  /*0460*/  @P0 LD.E R0, [R4.64+0x4] ;  /* 0x0000040604000980 */ /* 0x000ee4000c101900 */
[----:B---3--:R-:W-:-:S06]  /*0470*/  @P0 IADD3 R0, R0, -R20, RZ ;  /* 0x8000001400000210 */ /* 0x008fcc0007ffe0ff */
[----:B------:R3:W5:Y:S01]  /*0480*/  @!P0 LD.E R0, [R4.64] ;  /* 0x0000000604008980 */ /* 0x000762000c101900 */
[----:B------:R-:W-:Y:S05]  /*0490*/  BRA `(.L_x_5990) ;  /* 0x0000001000007947 */ /* 0x000fea0003800000 */
.L_x_5989:
[----:B------:R3:W5:Y:S02]  /*04a0*/  LD.E R0, [R24.64+0xb8] ;  /* 0x0000b80618007980 */ /* 0x000764000c101900 */
.L_x_5990:
[----:B------:R-:W-:Y:S05]  /*04b0*/  BSYNC B0 ;  /* 0x0000000000007941 */ /* 0x000fea0003800000 */
.L_x_5988:
[----:B------:R-:W4:Y:S01]  /*04c0*/  LD.E.64 R2, [R24.64+0xf8] ;  /* 0x0000f80618027980 */ /* 0x000f22000c101b00 */
[----:B------:R-:W-:Y:S01]  /*04d0*/  BSSY B1, `(.L_x_5991) ;  /* 0x0000014000017945 */ /* 0x000fe20003800000 */
[----:B-----5:R-:W-:Y:S01]  /*04e0*/  IMAD.IADD R140, R0, 0x1, -R9 ;  /* 0x00000001008c7824 */ /* 0x020fe200078e0a09 */
[----:B----4-:R-:W-:-:S04]  /*04f0*/  ISETP.NE.U32.AND P0, PT, R2, RZ, PT ;  /* 0x000000ff0200720c */ /* 0x010fc80003f05070 */
[----:B------:R-:W-:-:S13]  /*0500*/  ISETP.NE.AND.EX P0, PT, R3, RZ, PT, P0 ;  /* 0x000000ff0300720c */ /* 0x000fda0003f05300 */
[----:B------:R-:W-:Y:S05]  /*0510*/  @!P0 BRA `(.L_x_5992) ;  /* 0x0000005000008947 */ /* 0x000fea0003800000 */
[----:B------:R-:W-:-:S06]  /*0520*/  IMAD.WIDE R2, R37, 0x4, R2 ;  /* 0x0000000425027825 */ /* 0x000fcc00078e0202 */
[----:B------:R-:W4:Y:S02]  /*0530*/  LD.E R2, [R2.64] ;  /* 0x0000000602027980 */ /* 0x000f24000c101900 */
[----:B----4-:R-:W-:-:S05]  /*0540*/  IADD3 R0, R2, -R9, RZ ;  /* 0x8000000902007210 */ /* 0x010fca0007ffe0ff */
[----:B------:R4:W-:Y:S01]  /*0550*/  STL [R1+0x4], R0 ;  /* 0x0000040001007387 */ /* 0x0009e20000100800 */
[----:B------:R-:W-:Y:S05]  /*0560*/  BRA `(.L_x_5993) ;  /* 0x000000a000007947 */ /* 0x000fea0003800000 */
.L_x_5992:
[----:B------:R-:W4:Y:S01]  /*0570*/  LD.E.64 R2, [R24.64+0x108] ;  /* 0x0001080618027980 */ /* 0x000f22000c101b00 */
[----:B------:R-:W-:Y:S01]  /*0580*/  BSSY B0, `(.L_x_5994) ;  /* 0x0000006000007945 */ /* 0x000fe20003800000 */
[----:B------:R-:W-:Y:S01]  /*0590*/  IMAD.MOV.U32 R0, RZ, RZ, RZ ;  /* 0x000000ffff007224 */ /* 0x000fe200078e00ff */
[----:B----4-:R-:W-:-:S04]  /*05a0*/  ISETP.NE.U32.AND P0, PT, R2, RZ, PT ;  /* 0x000000ff0200720c */ /* 0x010fc80003f05070 */
[----:B------:R-:W-:-:S13]  /*05b0*/  ISETP.NE.AND.EX P0, PT, R3, RZ, PT, P0 ;  /* 0x000000ff0300720c */ /* 0x000fda0003f05300 */
[----:B------:R-:W-:Y:S05]  /*05c0*/  @!P0 BRA `(.L_x_5995) ;  /* 0x0000001000008947 */ /* 0x000fea0003800000 */
[----:B------:R4:W5:Y:S02]  /*05d0*/  LD.E R0, [R24.64+0xbc] ;  /* 0x0000bc0618007980 */ /* 0x000964000c101900 */
.L_x_5995:
[----:B------:R-:W-:Y:S05]  /*05e0*/  BSYNC B0 ;  /* 0x0000000000007941 */ /* 0x000fea0003800000 */
.L_x_5994:
[----:B-----5:R-:W-:-:S05]  /*05f0*/  IADD3 R0, R140, R0, RZ ;  /* 0x000000008c007210 */ /* 0x020fca0007ffe0ff */
[----:B------:R1:W-:Y:S02]  /*0600*/  STL [R1+0x4], R0 ;  /* 0x0000040001007387 */ /* 0x0003e40000100800 */
.L_x_5993:
[----:B------:R-:W-:Y:S05]  /*0610*/  BSYNC B1 ;  /* 0x0000000000017941 */ /* 0x000fea0003800000 */
.L_x_5991:
[----:B------:R-:W5:Y:S01]  /*0620*/  S2R R38, SR_CTAID.X ;  /* 0x0000000000267919 */ /* 0x000f620000002500 */
[----:B------:R-:W-:Y:S01]  /*0630*/  MOV R21, 0x1f0 ;  /* 0x000001f000157802 */ /* 0x000fe20000000f00 */
[----:B------:R-:W-:-:S03]  /*0640*/  IMAD.MOV.U32 R3, RZ, RZ, 0x0 ;  /* 0x00000000ff037424 */ /* 0x000fc600078e00ff */
[----:B------:R-:W-:Y:S01]  /*0650*/  MOV R2, R21 ;  /* 0x0000001500027202 */ /* 0x000fe20000000f00 */
[----:B-----5:R-:W-:-:S05]  /*0660*/  IMAD.SHL.U32 R189, R38, 0x40, RZ ;  /* 0x0000004026bd7824 */ /* 0x020fca00078e00ff */
[----:B------:R-:W-:-:S13]  /*0670*/  ISETP.GT.AND P0, PT, R10, R189, PT ;  /* 0x000000bd0a00720c */ /* 0x000fda0003f04270 */
[----:B------:R-:W-:Y:S05]  /*0680*/  @!P0 RET.REL.NODEC R2 `(_ZN5flash24flash_fwd_splitkv_kernelI23Flash_fwd_kernel_traitsILi256ELi64ELi64ELi4ELb0ELb0EN7cutlass10bfloat16_tE19Flash_kernel_traitsILi256ELi64ELi64ELi4ES3_EELb0ELb0ELb1ELb0ELb0ELb1ELb1ELb1EEEvNS_16Flash_fwd_paramsE) ;  /* 0xfffff97002008950 */ /* 0x000fea0003c3ffff */
[----:B-1--4-:R-:W4:Y:S04]  /*0690*/  LD.E R0, [R24.64+0xb8] ;  /* 0x0000b80618007980 */ /* 0x012f28000c101900 */
[----:B------:R-:W5:Y:S01]  /*06a0*/  LDL R8, [R1+0x4] ;  /* 0x0000040001087983 */ /* 0x000f620000100800 */
[----:B------:R-:W-:-:S04]  /*06b0*/  IABS R6, c[0x0][0x10] ;  /* 0x0000040000067a13 */ /* 0x000fc80000000000 */
[----:B------:R-:W1:Y:S08]  /*06c0*/  I2F.RP R2, R6 ;  /* 0x0000000600027306 */ /* 0x000e700000209400 */
[----:B-1----:R-:W1:Y:S02]  /*06d0*/  MUFU.RCP R2, R2 ;  /* 0x0000000200027308 */ /* 0x002e640000001000 */
[----:B-1----:R-:W-:-:S06]  /*06e0*/  IADD3 R2, R2, 0xffffffe, RZ ;  /* 0x0ffffffe02027810 */ /* 0x002fcc0007ffe0ff */
[----:B------:R1:W3:Y:S01]  /*06f0*/  F2I.FTZ.U32.TRUNC.NTZ R3, R2 ;  /* 0x0000000200037305 */ /* 0x0002e2000021f000 */
[----:B------:R-:W-:-:S05]  /*0700*/  IABS R7, c[0x0][0x10] ;  /* 0x0000040000077a13 */ /* 0x000fca0000000000 */
[----:B------:R-:W-:Y:S01]  /*0710*/  IMAD.MOV R7, RZ, RZ, -R7 ;  /* 0x000000ffff077224 */ /* 0x000fe200078e0a07 */
[----:B----4-:R-:W-:-:S04]  /*0720*/  IADD3 R0, R0, 0x3f, RZ ;  /* 0x0000003f00007810 */ /* 0x010fc80007ffe0ff */
[----:B-1----:R-:W-:-:S04]  /*0730*/  SHF.R.S32.HI R2, RZ, 0x1f, R0 ;  /* 0x0000001fff027819 */ /* 0x002fc80000011400 */
[----:B------:R-:W-:Y:S01]  /*0740*/  LEA.HI R0, R2, R0, RZ, 0x6 ;  /* 0x0000000002007211 */ /* 0x000fe200078f30ff */
[----:B---3--:R-:W-:-:S03]  /*0750*/  IMAD.MOV R2, RZ, RZ, -R3 ;  /* 0x000000ffff027224 */ /* 0x008fc600078e0a03 */
[----:B------:R-:W-:-:S04]  /*0760*/  LEA.HI.SX32 R0, R0, c[0x0][0x10], 0x1a ;  /* 0x0000040000007a11 */ /* 0x000fc800078fd2ff */
[----:B------:R-:W-:Y:S01]  /*0770*/  IADD3 R4, R0, -0x1, RZ ;  /* 0xffffffff00047810 */ /* 0x000fe20007ffe0ff */
[----:B------:R-:W-:Y:S02]  /*0780*/  IMAD R0, R2, R6, RZ ;  /* 0x0000000602007224 */ /* 0x000fe400078e02ff */
[----:B------:R-:W-:Y:S01]  /*0790*/  IMAD.MOV.U32 R2, RZ, RZ, RZ ;  /* 0x000000ffff027224 */ /* 0x000fe200078e00ff */
[----:B------:R-:W-:-:S03]  /*07a0*/  IABS R5, R4 ;  /* 0x0000000400057213 */ /* 0x000fc60000000000 */
[----:B------:R-:W-:-:S04]  /*07b0*/  IMAD.HI.U32 R0, R3, R0, R2 ;  /* 0x0000000003007227 */ /* 0x000fc800078e0002 */
[----:B------:R-:W-:Y:S02]  /*07c0*/  IMAD.MOV.U32 R2, RZ, RZ, R5 ;  /* 0x000000ffff027224 */ /* 0x000fe400078e0005 */
[----:B------:R-:W-:Y:S02]  /*07d0*/  IMAD.MOV.U32 R3, RZ, RZ, R7 ;  /* 0x000000ffff037224 */ /* 0x000fe400078e0007 */
[----:B------:R-:W-:-:S04]  /*07e0*/  IMAD.HI.U32 R0, R0, R2, RZ ;  /* 0x0000000200007227 */ /* 0x000fc800078e00ff */
[----:B------:R-:W-:-:S05]  /*07f0*/  IMAD R2, R0, R3, R2 ;  /* 0x0000000300027224 */ /* 0x000fca00078e0202 */
[----:B------:R-:W-:-:S13]  /*0800*/  ISETP.GT.U32.AND P1, PT, R6, R2, PT ;  /* 0x000000020600720c */ /* 0x000fda0003f24070 */
[----:B------:R-:W-:-:S05]  /*0810*/  @!P1 IMAD.IADD R2, R2, 0x1, -R6 ;  /* 0x0000000102029824 */ /* 0x000fca00078e0a06 */
[----:B------:R-:W-:Y:S02]  /*0820*/  ISETP.GE.U32.AND P2, PT, R2, R6, PT ;  /* 0x000000060200720c */ /* 0x000fe40003f46070 */
[----:B------:R-:W-:Y:S02]  /*0830*/  LOP3.LUT R2, R4, c[0x0][0x10], RZ, 0x3c, !PT ;  /* 0x0000040004027a12 */ /* 0x000fe400078e3cff */
[----:B------:R-:W-:Y:S02]  /*0840*/  @!P1 IADD3 R0, R0, 0x1, RZ ;  /* 0x0000000100009810 */ /* 0x000fe40007ffe0ff */
[----:B------:R-:W-:Y:S02]  /*0850*/  ISETP.GE.AND P0, PT, R2, RZ, PT ;  /* 0x000000ff0200720c */ /* 0x000fe40003f06270 */
[----:B------:R-:W-:-:S05]  /*0860*/  ISETP.NE.AND P1, PT, RZ, c[0x0][0x10], PT ;  /* 0x00000400ff007a0c */ /* 0x000fca0003f25270 */
[----:B------:R-:W-:Y:S02]  /*0870*/  @P2 IADD3 R0, R0, 0x1, RZ ;  /* 0x0000000100002810 */ /* 0x000fe40007ffe0ff */
[----:B-----5:R-:W-:-:S04]  /*0880*/  IADD3 R2, R8, 0x3f, RZ ;  /* 0x0000003f08027810 */ /* 0x020fc80007ffe0ff */
[----:B------:R-:W-:Y:S02]  /*0890*/  @!P0 IMAD.MOV R0, RZ, RZ, -R0 ;  /* 0x000000ffff008224 */ /* 0x000fe400078e0a00 */
[----:B------:R-:W-:Y:S02]  /*08a0*/  @!P1 LOP3.LUT R0, RZ, c[0x0][0x10], RZ, 0x33, !PT ;  /* 0x00000400ff009a12 */ /* 0x000fe400078e33ff */
[----:B------:R-:W-:-:S03]  /*08b0*/  SHF.R.S32.HI R3, RZ, 0x1f, R2 ;  /* 0x0000001fff037819 */ /* 0x000fc60000011402 */
[----:B------:R-:W-:Y:S01]  /*08c0*/  IMAD R34, R0, UR8, RZ ;  /* 0x0000000800227c24 */ /* 0x000fe2000f8e02ff */
[----:B------:R-:W-:-:S03]  /*08d0*/  LEA.HI R2, R3, R2, RZ, 0x6 ;  /* 0x0000000203027211 */ /* 0x000fc600078f30ff */
[----:B------:R-:W-:Y:S01]  /*08e0*/  IMAD.IADD R0, R0, 0x1, R34 ;  /* 0x0000000100007824 */ /* 0x000fe200078e0222 */
[----:B------:R-:W-:-:S04]  /*08f0*/  SHF.R.S32.HI R2, RZ, 0x6, R2 ;  /* 0x00000006ff027819 */ /* 0x000fc80000011402 */
[----:B------:R-:W-:Y:S01]  /*0900*/  IMNMX R36, R2, R0, PT ;  /* 0x0000000002247217 */ /* 0x000fe20003800200 */
[----:B------:R1:W-:Y:S04]  /*0910*/  STL [R1+0xc], R34 ;  /* 0x00000c2201007387 */ /* 0x0003e80000100800 */
[----:B------:R1:W-:Y:S01]  /*0920*/  STL [R1+0x28], R36 ;  /* 0x0000282401007387 */ /* 0x0003e20000100800 */
[----:B------:R-:W-:-:S13]  /*0930*/  ISETP.GE.AND P0, PT, R34, R36, PT ;  /* 0x000000242200720c */ /* 0x000fda0003f06270 */
[----:B------:R-:W-:Y:S05]  /*0940*/  @!P0 BRA `(.L_x_5996) ;  /* 0x00000a6000008947 */ /* 0x000fea0003800000 */
[----:B------:R3:W4:Y:S04]  /*0950*/  LD.E.64 R4, [R24.64+0xb0] ;  /* 0x0000b00618047980 */ /* 0x000728000c101b00 */
[----:B--2---:R-:W2:Y:S04]  /*0960*/  LDL.LU R12, [R1+0x24] ;  /* 0x00002400010c7983 */ /* 0x004ea80000300800 */
[----:B------:R3:W2:Y:S04]  /*0970*/  LD.E R3, [R24.64+0x60] ;  /* 0x0000600618037980 */ /* 0x0006a8000c101900 */
[----:B------:R3:W2:Y:S04]  /*0980*/  LD.E R8, [R24.64+0xcc] ;  /* 0x0000cc0618087980 */ /* 0x0006a8000c101900 */
[----:B------:R3:W2:Y:S04]  /*0990*/  LD.E.64 R14, [R24.64+0x78] ;  /* 0x00007806180e7980 */ /* 0x0006a8000c101b00 */
[----:B------:R3:W5:Y:S04]  /*09a0*/  LD.E R0, [R24.64+0xc0] ;  /* 0x0000c00618007980 */ /* 0x000768000c101900 */
[----:B---3--:R-:W5:Y:S01]  /*09b0*/  LD.E.64 R24, [R24.64+0xa8] ;  /* 0x0000a80618187980 */ /* 0x008f62000c101b00 */
[----:B------:R-:W-:-:S04]  /*09c0*/  SHF.R.S32.HI R6, RZ, 0x1f, R188 ;  /* 0x0000001fff067819 */ /* 0x000fc800000114bc */
[----:B------:R-:W-:-:S04]  /*09d0*/  LEA.HI R6, R6, R188, RZ, 0x4 ;  /* 0x000000bc06067211 */ /* 0x000fc800078f20ff */
[----:B------:R-:W-:-:S05]  /*09e0*/  LOP3.LUT R11, R6, 0xfffffff0, RZ, 0xc0, !PT ;  /* 0xfffffff0060b7812 */ /* 0x000fca00078ec0ff */
[----:B------:R-:W-:Y:S01]  /*09f0*/  IMAD.IADD R11, R188, 0x1, -R11 ;  /* 0x00000001bc0b7824 */ /* 0x000fe200078e0a0b */
[----:B------:R-:W-:Y:S01]  /*0a00*/  SHF.R.S32.HI R6, RZ, 0x4, R6 ;  /* 0x00000004ff067819 */ /* 0x000fe20000011406 */
[----:B------:R-:W-:-:S05]  /*0a10*/  IMAD.IADD R7, R10, 0x1, -R189 ;  /* 0x000000010a077824 */ /* 0x000fca00078e0abd */
[----:B------:R-:W-:Y:S01]  /*0a20*/  ISETP.GE.AND P1, PT, R6, R7, PT ;  /* 0x000000070600720c */ /* 0x000fe20003f26270 */
[----:B------:R-:W-:Y:S01]  /*0a30*/  BSSY B0, `(.L_x_5997) ;  /* 0x0000018000007945 */ /* 0x000fe20003800000 */
[----:B----4-:R-:W-:Y:S02]  /*0a40*/  IMAD R2, R4, UR8, R37 ;  /* 0x0000000804027c24 */ /* 0x010fe4000f8e0225 */
[----:B------:R-:W-:Y:S02]  /*0a50*/  IMAD.SHL.U32 R4, R11, 0x4, RZ ;  /* 0x000000040b047824 */ /* 0x000fe400078e00ff */
[----:B--2---:R-:W-:-:S04]  /*0a60*/  IMAD R2, R2, R3, R12 ;  /* 0x0000000302027224 */ /* 0x004fc800078e020c */
[----:B------:R-:W-:Y:S01]  /*0a70*/  IMAD R12, R5, R2, R189 ;  /* 0x00000002050c7224 */ /* 0x000fe200078e02bd */
[----:B------:R-:W-:-:S03]  /*0a80*/  SHF.R.S32.HI R5, RZ, 0x1f, R4 ;  /* 0x0000001fff057819 */ /* 0x000fc60000011404 */
[----:B------:R-:W-:Y:S02]  /*0a90*/  IMAD R8, R12, R8, RZ ;  /* 0x000000080c087224 */ /* 0x000fe400078e02ff */
        /* <DEDUP_REMOVED lines=17> */
.L_x_5998:
[----:B------:R-:W-:Y:S05]  /*0bb0*/  BSYNC B0 ;  /* 0x0000000000007941 */ /* 0x000fea0003800000 */
.L_x_5997:
        /* <DEDUP_REMOVED lines=12> */
.L_x_6000:
[----:B------:R-:W-:Y:S05]  /*0c80*/  BSYNC B0 ;  /* 0x0000000000007941 */ /* 0x000fea0003800000 */
.L_x_5999:
        /* <DEDUP_REMOVED lines=12> */
.L_x_6002:
[----:B------:R-:W-:Y:S05]  /*0d50*/  BSYNC B0 ;  /* 0x0000000000007941 */ /* 0x000fea0003800000 */
.L_x_6001:
        /* <DEDUP_REMOVED lines=12> */
.L_x_6004:
[----:B------:R-:W-:Y:S05]  /*0e20*/  BSYNC B0 ;  /* 0x0000000000007941 */ /* 0x000fea0003800000 */
.L_x_6003:
        /* <DEDUP_REMOVED lines=12> */
.L_x_6006:
[----:B------:R-:W-:Y:S05]  /*0ef0*/  BSYNC B0 ;  /* 0x0000000000007941 */ /* 0x000fea0003800000 */
.L_x_6005:
        /* <DEDUP_REMOVED lines=12> */
.L_x_6008:
[----:B------:R-:W-:Y:S05]  /*0fc0*/  BSYNC B0 ;  /* 0x0000000000007941 */ /* 0x000fea0003800000 */
.L_x_6007:
        /* <DEDUP_REMOVED lines=12> */
.L_x_6010:
[----:B------:R-:W-:Y:S05]  /*1090*/  BSYNC B0 ;  /* 0x0000000000007941 */ /* 0x000fea0003800000 */
.L_x_6009:
        /* <DEDUP_REMOVED lines=12> */
.L_x_6012:
[----:B------:R-:W-:Y:S05]  /*1160*/  BSYNC B0 ;  /* 0x0000000000007941 */ /* 0x000fea0003800000 */
.L_x_6011:
[----:B------:R-:W-:Y:S02]  /*1170*/  ISETP.NE.AND P6, PT, R11, RZ, PT ;  /* 0x000000ff0b00720c */ /* 0x000fe40003fc5270 */
[----:B-1234-:R-:W-:-:S02]  /*1180*/  SHF.R.S32.HI R2, RZ, 0x1f, R12 ;  /* 0x0000001fff027819 */ /* 0x01efc4000001140c */
[-C--:B------:R-:W-:Y:S02]  /*1190*/  ISETP.GE.OR P0, PT, R6, R7.reuse, P6 ;  /* 0x000000070600720c */ /* 0x080fe40003706670 */
[----:B-----5:R-:W-:Y:S02]  /*11a0*/  IADD3 R0, P1, R12, R6, RZ ;  /* 0x000000060c007210 */ /* 0x020fe40007f3e0ff */
[-C--:B------:R-:W-:Y:S02]  /*11b0*/  ISETP.GE.OR P5, PT, R14, R7.reuse, P6 ;  /* 0x000000070e00720c */ /* 0x080fe400037a6670 */
        /* <DEDUP_REMOVED lines=25> */
[----:B------:R-:W-:Y:S05]  /*1350*/  @P6 RET.REL.NODEC R4 `(_ZN5flash24flash_fwd_splitkv_kernelI23Flash_fwd_kernel_traitsILi256ELi64ELi64ELi4ELb0ELb0EN7cutlass10bfloat16_tE19Flash_kernel_traitsILi256ELi64ELi64ELi4ES3_EELb0ELb0ELb1ELb0ELb0ELb1ELb1ELb1EEEvNS_16Flash_fwd_paramsE) ;  /* 0xffffeca004006950 */ /* 0x000fea0003c3ffff */
[----:B-1----:R-:W-:-:S05]  /*1360*/  MOV R0, 0xff800000 ;  /* 0xff80000000007802 */ /* 0x002fca0000000f00 */
[----:B------:R1:W-:Y:S02]  /*1370*/  ST.E [R2.64+0xe0], R0 ;  /* 0x0000e00002007985 */ /* 0x0003e4000c101906 */
[----:B-1----:R-:W-:Y:S02]  /*1380*/  MOV R2, R21 ;  /* 0x0000001500027202 */ /* 0x002fe40000000f00 */
[----:B------:R-:W-:-:S04]  /*1390*/  MOV R3, 0x0 ;  /* 0x0000000000037802 */ /* 0x000fc80000000f00 */
[----:B------:R-:W-:Y:S05]  /*13a0*/  RET.REL.NODEC R2 `(_ZN5flash24flash_fwd_splitkv_kernelI23Flash_fwd_kernel_traitsILi256ELi64ELi64ELi4ELb0ELb0EN7cutlass10bfloat16_tE19Flash_kernel_traitsILi256ELi64ELi64ELi4ES3_EELb0ELb0ELb1ELb0ELb0ELb1ELb1ELb1EEEvNS_16Flash_fwd_paramsE) ;  /* 0xffffec5002007950 */ /* 0x000fea0003c3ffff */
.L_x_5996:
[----:B------:R-:W3:Y:S04]  /*13b0*/  LD.E.64 R2, [R24.64+0x160] ;  /* 0x0001600618027980 */ /* 0x000ee8000c101b00 */
[----:B------:R-:W4:Y:S04]  /*13c0*/  LD.E.64 R4, [R24.64+0x158] ;  /* 0x0001580618047980 */ /* 0x000f28000c101b00 */
[----:B------:R1:W5:Y:S01]  /*13d0*/  LDL R39, [R1+0x24] ;  /* 0x0000240001277983 */ /* 0x0003620000100800 */
[----:B---3--:R-:W-:-:S04]  /*13e0*/  ISETP.NE.U32.AND P1, PT, R2, RZ, PT ;  /* 0x000000ff0200720c */ /* 0x008fc80003f25070 */
[----:B------:R-:W-:-:S13]  /*13f0*/  ISETP.NE.AND.EX P1, PT, R3, RZ, PT, P1 ;  /* 0x000000ff0300720c */ /* 0x000fda0003f25310 */
[----:B------:R-:W3:Y:S01]  /*1400*/  @P1 LD.E.64 R6, [R24.64+0x168] ;  /* 0x0001680618061980 */ /* 0x000ee2000c101b00 */
[----:B----4-:R-:W-:-:S04]  /*1410*/  ISETP.NE.U32.AND P0, PT, R4, RZ, PT ;  /* 0x000000ff0400720c */ /* 0x010fc80003f05070 */
[----:B------:R-:W-:Y:S01]  /*1420*/  ISETP.NE.AND.EX P0, PT, R5, RZ, PT, P0 ;  /* 0x000000ff0500720c */ /* 0x000fe20003f05300 */
[--C-:B------:R-:W-:Y:S01]  /*1430*/  IMAD.MOV.U32 R13, RZ, RZ, R37.reuse ;  /* 0x000000ffff0d7224 */ /* 0x100fe200078e0025 */
[----:B------:R-:W-:-:S11]  /*1440*/  @P1 SHF.R.S32.HI R0, RZ, 0x1f, R37 ;  /* 0x0000001fff001819 */ /* 0x000fd60000011425 */
[----:B------:R-:W-:-:S05]  /*1450*/  @P0 IMAD.WIDE R4, R37, 0x4, R4 ;  /* 0x0000000425040825 */ /* 0x000fca00078e0204 */
[----:B------:R4:W5:Y:S01]  /*1460*/  @P0 LD.E R13, [R4.64] ;  /* 0x00000006040d0980 */ /* 0x000962000c101900 */
[----:B------:R-:W-:Y:S01]  /*1470*/  BSSY B0, `(.L_x_6013) ;  /* 0x00000ba000007945 */ /* 0x000fe20003800000 */
[-C--:B---3--:R-:W-:Y:S02]  /*1480*/  @P1 IMAD R7, R7, R37.reuse, RZ ;  /* 0x0000002507071224 */ /* 0x088fe400078e02ff */
[----:B----4-:R-:W-:-:S04]  /*1490*/  @P1 IMAD.WIDE.U32 R4, R6, R37, RZ ;  /* 0x0000002506041225 */ /* 0x010fc800078e00ff */
[----:B------:R-:W-:Y:S02]  /*14a0*/  @P1 IMAD R7, R6, R0, R7 ;  /* 0x0000000006071224 */ /* 0x000fe400078e0207 */
[----:B------:R-:W-:Y:S01]  /*14b0*/  IMAD.MOV.U32 R6, RZ, RZ, RZ ;  /* 0x000000ffff067224 */ /* 0x000fe200078e00ff */
[C---:B------:R-:W-:Y:S02]  /*14c0*/  @P1 LEA R6, P0, R4.reuse, R2, 0x2 ;  /* 0x0000000204061211 */ /* 0x040fe400078010ff */
[----:B------:R-:W-:Y:S01]  /*14d0*/  @P1 IADD3 R7, R5, R7, RZ ;  /* 0x0000000705071210 */ /* 0x000fe20007ffe0ff */
[----:B------:R-:W-:Y:S02]  /*14e0*/  IMAD.MOV.U32 R0, RZ, RZ, RZ ;  /* 0x000000ffff007224 */ /* 0x000fe400078e00ff */
[----:B------:R-:W-:Y:S01]  /*14f0*/  IMAD.MOV.U32 R240, RZ, RZ, R6 ;  /* 0x000000fffff07224 */ /* 0x000fe200078e0006 */
[----:B------:R-:W-:-:S04]  /*1500*/  @P1 LEA.HI.X R0, R4, R3, R7, 0x2, P0 ;  /* 0x0000000304001211 */ /* 0x000fc800000f1407 */
[----:B------:R-:W-:Y:S02]  /*1510*/  MOV R241, R0 ;  /* 0x0000000000f17202 */ /* 0x000fe40000000f00 */
[----:B------:R-:W-:-:S04]  /*1520*/  ISETP.NE.U32.AND P0, PT, R240, RZ, PT ;  /* 0x000000fff000720c */ /* 0x000fc80003f05070 */
[----:B------:R-:W-:-:S13]  /*1530*/  ISETP.NE.AND.EX P0, PT, R241, RZ, PT, P0 ;  /* 0x000000fff100720c */ /* 0x000fda0003f05300 */
[----:B------:R-:W-:Y:S05]  /*1540*/  @!P0 BRA `(.L_x_6014) ;  /* 0x0000059000008947 */ /* 0x000fea0003800000 */
[----:B-1---5:R-:W3:Y:S04]  /*1550*/  LD.E R13, [R24.64+0x170] ;  /* 0x00017006180d7980 */ /* 0x022ee8000c101900 */
        /* <DEDUP_REMOVED lines=43> */
[----:B-1----:R-:W-:Y:S01]  /*1810*/  IADD3 R0, RZ, -R3, RZ ;  /* 0x80000003ff007210 */ /* 0x002fe20007ffe0ff */
[----:B------:R-:W-:-:S04]  /*1820*/  IMAD.MOV.U32 R2, RZ, RZ, RZ ;  /* 0x000000ffff027224 */ /* 0x000fc800078e00ff */
[----:B------:R-:W-:Y:S01]  /*1830*/  IMAD R14, R0, R4, RZ ;  /* 0x00000004000e7224 */ /* 0x000fe200078e02ff */
[----:B------:R-:W-:-:S03]  /*1840*/  IABS R0, R39 ;  /* 0x0000002700007213 */ /* 0x000fc60000000000 */
[----:B------:R-:W-:Y:S01]  /*1850*/  IMAD.HI.U32 R14, R3, R14, R2 ;  /* 0x0000000e030e7227 */ /* 0x000fe200078e0002 */
[----:B------:R-:W-:-:S05]  /*1860*/  IADD3 R2, RZ, -R16, RZ ;  /* 0x80000010ff027210 */ /* 0x000fca0007ffe0ff */
[----:B------:R-:W-:Y:S02]  /*1870*/  IMAD.MOV.U32 R3, RZ, RZ, R2 ;  /* 0x000000ffff037224 */ /* 0x000fe400078e0002 */
[----:B------:R-:W-:-:S04]  /*1880*/  IMAD.HI.U32 R2, R14, R0, RZ ;  /* 0x000000000e027227 */ /* 0x000fc800078e00ff */
[----:B------:R-:W-:-:S05]  /*1890*/  IMAD R0, R2, R3, R0 ;  /* 0x0000000302007224 */ /* 0x000fca00078e0200 */
[----:B------:R-:W-:-:S13]  /*18a0*/  ISETP.GT.U32.AND P1, PT, R4, R0, PT ;  /* 0x000000000400720c */ /* 0x000fda0003f24070 */
[----:B------:R-:W-:-:S04]  /*18b0*/  @!P1 IADD3 R0, R0, -R4, RZ ;  /* 0x8000000400009210 */ /* 0x000fc80007ffe0ff */
[----:B------:R-:W-:Y:S02]  /*18c0*/  ISETP.GE.U32.AND P2, PT, R0, R4, PT ;  /* 0x000000040000720c */ /* 0x000fe40003f46070 */
[----:B------:R-:W-:Y:S01]  /*18d0*/  LOP3.LUT R0, R39, R15, RZ, 0x3c, !PT ;  /* 0x0000000f27007212 */ /* 0x000fe200078e3cff */
[----:B------:R-:W-:Y:S01]  /*18e0*/  IMAD.MOV R4, RZ, RZ, -R5 ;  /* 0x000000ffff047224 */ /* 0x000fe200078e0a05 */
[----:B------:R-:W-:Y:S02]  /*18f0*/  @!P1 IADD3 R2, R2, 0x1, RZ ;  /* 0x0000000102029810 */ /* 0x000fe40007ffe0ff */
[----:B------:R-:W-:Y:S02]  /*1900*/  ISETP.GE.AND P0, PT, R0, RZ, PT ;  /* 0x000000ff0000720c */ /* 0x000fe40003f06270 */
[----:B------:R-:W-:Y:S01]  /*1910*/  ISETP.NE.AND P1, PT, R15, RZ, PT ;  /* 0x000000ff0f00720c */ /* 0x000fe20003f25270 */
[----:B------:R-:W-:-:S04]  /*1920*/  IMAD R4, R13, R4, R26 ;  /* 0x000000040d047224 */ /* 0x000fc800078e021a */
[----:B------:R-:W-:Y:S01]  /*1930*/  @P2 IADD3 R2, R2, 0x1, RZ ;  /* 0x0000000102022810 */ /* 0x000fe20007ffe0ff */
[----:B--2---:R-:W-:Y:S01]  /*1940*/  IMAD R5, R121, R4, RZ ;  /* 0x0000000479057224 */ /* 0x004fe200078e02ff */
[----:B------:R-:W-:-:S03]  /*1950*/  SHF.R.S32.HI R21, RZ, 0x1f, R4 ;  /* 0x0000001fff157819 */ /* 0x000fc60000011404 */
[----:B------:R-:W-:Y:S02]  /*1960*/  IMAD.MOV.U32 R0, RZ, RZ, R2 ;  /* 0x000000ffff007224 */ /* 0x000fe400078e0002 */
[----:B------:R-:W-:Y:S02]  /*1970*/  IMAD R5, R120, R21, R5 ;  /* 0x0000001578057224 */ /* 0x000fe400078e0205 */
[----:B------:R-:W-:Y:S01]  /*1980*/  @!P0 IMAD.MOV R0, RZ, RZ, -R0 ;  /* 0x000000ffff008224 */ /* 0x000fe200078e0a00 */
[----:B------:R-:W-:-:S04]  /*1990*/  @!P1 LOP3.LUT R0, RZ, R15, RZ, 0x33, !PT ;  /* 0x0000000fff009212 */ /* 0x000fc800078e33ff */
[----:B------:R-:W-:Y:S02]  /*19a0*/  SHF.R.S32.HI R29, RZ, 0x1f, R0 ;  /* 0x0000001fff1d7819 */ /* 0x000fe40000011400 */
[----:B------:R-:W-:Y:S02]  /*19b0*/  MOV R18, R0 ;  /* 0x0000000000127202 */ /* 0x000fe40000000f00 */
[----:B---3--:R-:W-:Y:S01]  /*19c0*/  SHF.R.S32.HI R14, RZ, 0x1f, R12 ;  /* 0x0000001fff0e7819 */ /* 0x008fe2000001140c */
[----:B------:R-:W-:-:S04]  /*19d0*/  IMAD R3, R7, R12, RZ ;  /* 0x0000000c07037224 */ /* 0x000fc800078e02ff */
[C---:B------:R-:W-:Y:S02]  /*19e0*/  IMAD R3, R6.reuse, R14, R3 ;  /* 0x0000000e06037224 */ /* 0x040fe400078e0203 */
[----:B------:R-:W-:-:S05]  /*19f0*/  IMAD.WIDE.U32 R6, R6, R12, RZ ;  /* 0x0000000c06067225 */ /* 0x000fca00078e00ff */
[----:B------:R-:W-:Y:S02]  /*1a00*/  IADD3 R3, R7, R3, RZ ;  /* 0x0000000307037210 */ /* 0x000fe40007ffe0ff */
[----:B------:R-:W-:-:S05]  /*1a10*/  MOV R2, R6 ;  /* 0x0000000600027202 */ /* 0x000fca0000000f00 */
[----:B------:R-:W-:-:S05]  /*1a20*/  IMAD.WIDE.U32 R2, R4, R120, R2 ;  /* 0x0000007804027225 */ /* 0x000fca00078e0002 */
[----:B------:R-:W-:Y:S01]  /*1a30*/  IADD3 R3, R3, R5, RZ ;  /* 0x0000000503037210 */ /* 0x000fe20007ffe0ff */
[----:B------:R-:W-:Y:S02]  /*1a40*/  IMAD R5, R11, R0, RZ ;  /* 0x000000000b057224 */ /* 0x000fe400078e02ff */
[-C--:B------:R-:W-:Y:S02]  /*1a50*/  IMAD R6, R9, R12.reuse, RZ ;  /* 0x0000000c09067224 */ /* 0x080fe400078e02ff */
[----:B------:R-:W-:-:S04]  /*1a60*/  IMAD.WIDE.U32 R12, R8, R12, RZ ;  /* 0x0000000c080c7225 */ /* 0x000fc800078e00ff */
[----:B------:R-:W-:Y:S02]  /*1a70*/  IMAD R5, R10, R29, R5 ;  /* 0x0000001d0a057224 */ /* 0x000fe400078e0205 */
[----:B------:R-:W-:-:S04]  /*1a80*/  IMAD.WIDE.U32 R2, R0, R10, R2 ;  /* 0x0000000a00027225 */ /* 0x000fc800078e0002 */
[----:B------:R-:W-:Y:S01]  /*1a90*/  IMAD R8, R8, R14, R6 ;  /* 0x0000000e08087224 */ /* 0x000fe200078e0206 */
[----:B------:R-:W-:Y:S01]  /*1aa0*/  IADD3 R28, R3, R5, RZ ;  /* 0x00000005031c7210 */ /* 0x000fe20007ffe0ff */
[----:B------:R-:W-:Y:S02]  /*1ab0*/  IMAD.MOV.U32 R27, RZ, RZ, R2 ;  /* 0x000000ffff1b7224 */ /* 0x000fe400078e0002 */
[----:B------:R-:W-:Y:S01]  /*1ac0*/  IMAD.IADD R13, R13, 0x1, R8 ;  /* 0x000000010d0d7824 */ /* 0x000fe200078e0208 */
[----:B------:R-:W-:Y:S05]  /*1ad0*/  BRA `(.L_x_6015) ;  /* 0x0000053000007947 */ /* 0x000fea0003800000 */
.L_x_6014:
[----:B-1----:R-:W3:Y:S01]  /*1ae0*/  LD.E R12, [R24.64+0x68] ;  /* 0x00006806180c7980 */ /* 0x002ee2000c101900 */
[----:B------:R-:W-:-:S03]  /*1af0*/  ISETP.NE.AND P3, PT, R20, -0x1, PT ;  /* 0xffffffff1400780c */ /* 0x000fc60003f65270 */
[----:B------:R-:W4:Y:S04]  /*1b00*/  LD.E.64 R120, [R24.64+0x38] ;  /* 0x0000380618787980 */ /* 0x000f28000c101b00 */
[----:B--2---:R-:W2:Y:S04]  /*1b10*/  LD.E.64 R164, [R24.64+0x40] ;  /* 0x0000400618a47980 */ /* 0x004ea8000c101b00 */
[----:B------:R-:W2:Y:S04]  /*1b20*/  LD.E.64 R18, [R24.64+0x50] ;  /* 0x0000500618127980 */ /* 0x000ea8000c101b00 */
[----:B------:R-:W2:Y:S04]  /*1b30*/  @!P3 LD.E.64 R10, [R24.64+0x20] ;  /* 0x00002006180ab980 */ /* 0x000ea8000c101b00 */
[----:B------:R-:W2:Y:S04]  /*1b40*/  @!P3 LD.E.64 R16, [R24.64+0x28] ;  /* 0x000028061810b980 */ /* 0x000ea8000c101b00 */
[----:B------:R1:W5:Y:S02]  /*1b50*/  LD.E.64 R22, [R24.64+0x58] ;  /* 0x0000580618167980 */ /* 0x000364000c101b00 */
[----:B-----5:R-:W-:-:S02]  /*1b60*/  @!P3 SHF.R.S32.HI R14, RZ, 0x1f, R13 ;  /* 0x0000001fff0eb819 */ /* 0x020fc4000001140d */
[----:B------:R-:W-:-:S04]  /*1b70*/  LEA R26, R36, 0xffffffc0, 0x6 ;  /* 0xffffffc0241a7811 */ /* 0x000fc800078e30ff */
[----:B------:R-:W-:Y:S02]  /*1b80*/  SHF.R.S32.HI R21, RZ, 0x1f, R26 ;  /* 0x0000001fff157819 */ /* 0x000fe4000001141a */
[----:B---3--:R-:W-:-:S04]  /*1b90*/  IABS R0, R12 ;  /* 0x0000000c00007213 */ /* 0x008fc80000000000 */
[----:B------:R-:W-:-:S04]  /*1ba0*/  MOV R6, R0 ;  /* 0x0000000000067202 */ /* 0x000fc80000000f00 */
[----:B------:R-:W3:Y:S08]  /*1bb0*/  I2F.RP R2, R6 ;  /* 0x0000000600027306 */ /* 0x000ef00000209400 */
[----:B---3--:R-:W3:Y:S02]  /*1bc0*/  MUFU.RCP R2, R2 ;  /* 0x0000000200027308 */ /* 0x008ee40000001000 */
[----:B---3--:R-:W-:-:S06]  /*1bd0*/  IADD3 R2, R2, 0xffffffe, RZ ;  /* 0x0ffffffe02027810 */ /* 0x008fcc0007ffe0ff */
[----:B------:R-:W3:Y:S01]  /*1be0*/  F2I.FTZ.U32.TRUNC.NTZ R3, R2 ;  /* 0x0000000200037305 */ /* 0x000ee2000021f000 */
[----:B------:R-:W-:Y:S01]  /*1bf0*/  IABS R5, R12 ;  /* 0x0000000c00057213 */ /* 0x000fe20000000000 */
[----:B---3--:R-:W-:Y:S01]  /*1c00*/  IMAD.MOV R0, RZ, RZ, -R3 ;  /* 0x000000ffff007224 */ /* 0x008fe200078e0a03 */
[----:B------:R-:W-:-:S03]  /*1c10*/  MOV R2, RZ ;  /* 0x000000ff00027202 */ /* 0x000fc60000000f00 */
[----:B------:R-:W-:Y:S01]  /*1c20*/  IMAD R4, R0, R6, RZ ;  /* 0x0000000600047224 */ /* 0x000fe200078e02ff */
[----:B------:R-:W-:-:S03]  /*1c30*/  IABS R0, R39 ;  /* 0x0000002700007213 */ /* 0x000fc60000000000 */
[----:B------:R-:W-:-:S04]  /*1c40*/  IMAD.HI.U32 R4, R3, R4, R2 ;  /* 0x0000000403047227 */ /* 0x000fc800078e0002 */
        /* <DEDUP_REMOVED lines=12> */
[----:B------:R-:W-:-:S04]  /*1d10*/  @P3 IMAD.WIDE.U32 R4, R120, R4, RZ ;  /* 0x0000000478043225 */ /* 0x000fc800078e00ff */
[----:B------:R-:W-:Y:S02]  /*1d20*/  @!P0 IMAD.IADD R0, R0, 0x1, -R6 ;  /* 0x0000000100008824 */ /* 0x000fe400078e0a06 */
[C---:B------:R-:W-:Y:S02]  /*1d30*/  @!P3 IMAD R11, R10.reuse, R14, R7 ;  /* 0x0000000e0a0bb224 */ /* 0x040fe400078e0207 */
[----:B------:R-:W-:Y:S01]  /*1d40*/  @!P3 IMAD.WIDE.U32 R2, R10, R13, R2 ;  /* 0x0000000d0a02b225 */ /* 0x000fe200078e0002 */
[----:B------:R-:W-:Y:S02]  /*1d50*/  @P3 IADD3 R7, R5, R15, RZ ;  /* 0x0000000f05073210 */ /* 0x000fe40007ffe0ff */
[----:B------:R-:W-:Y:S01]  /*1d60*/  ISETP.GE.U32.AND P2, PT, R0, R6, PT ;  /* 0x000000060000720c */ /* 0x000fe20003f46070 */
[----:B------:R-:W-:Y:S01]  /*1d70*/  @!P3 IMAD.MOV.U32 R4, RZ, RZ, R2 ;  /* 0x000000ffff04b224 */ /* 0x000fe200078e0002 */
[----:B------:R-:W-:Y:S01]  /*1d80*/  @!P3 IADD3 R7, R3, R11, RZ ;  /* 0x0000000b0307b210 */ /* 0x000fe20007ffe0ff */
[----:B------:R-:W-:Y:S01]  /*1d90*/  @!P3 IMAD R3, R165, R9, RZ ;  /* 0x00000009a503b224 */ /* 0x000fe200078e02ff */
[----:B------:R-:W-:-:S02]  /*1da0*/  @!P3 SHF.R.S32.HI R0, RZ, 0x1f, R9 ;  /* 0x0000001fff00b819 */ /* 0x000fc40000011409 */
[----:B------:R-:W-:Y:S01]  /*1db0*/  LOP3.LUT R2, R39, R12, RZ, 0x3c, !PT ;  /* 0x0000000c27027212 */ /* 0x000fe200078e3cff */
[----:B------:R-:W-:Y:S02]  /*1dc0*/  IMAD R5, R121, R26, RZ ;  /* 0x0000001a79057224 */ /* 0x000fe400078e02ff */
[----:B------:R-:W-:Y:S01]  /*1dd0*/  @!P3 IMAD R0, R0, R164, R3 ;  /* 0x000000a40000b224 */ /* 0x000fe200078e0203 */
[----:B------:R-:W-:Y:S02]  /*1de0*/  ISETP.GE.AND P1, PT, R2, RZ, PT ;  /* 0x000000ff0200720c */ /* 0x000fe40003f26270 */
[----:B------:R-:W-:Y:S02]  /*1df0*/  MOV R2, R4 ;  /* 0x0000000400027202 */ /* 0x000fe40000000f00 */
[----:B------:R-:W-:Y:S02]  /*1e00*/  MOV R3, R7 ;  /* 0x0000000700037202 */ /* 0x000fe40000000f00 */
[----:B------:R-:W-:-:S02]  /*1e10*/  @!P0 IADD3 R8, R8, 0x1, RZ ;  /* 0x0000000108088810 */ /* 0x000fc40007ffe0ff */
[----:B------:R-:W-:Y:S01]  /*1e20*/  ISETP.NE.AND P0, PT, R12, RZ, PT ;  /* 0x000000ff0c00720c */ /* 0x000fe20003f05270 */
[----:B------:R-:W-:Y:S02]  /*1e30*/  IMAD R5, R21, R120, R5 ;  /* 0x0000007815057224 */ /* 0x000fe400078e0205 */
[----:B------:R-:W-:Y:S01]  /*1e40*/  IMAD.WIDE.U32 R2, R120, R26, R2 ;  /* 0x0000001a78027225 */ /* 0x000fe200078e0002 */
[----:B------:R-:W-:-:S03]  /*1e50*/  @P2 IADD3 R8, R8, 0x1, RZ ;  /* 0x0000000108082810 */ /* 0x000fc60007ffe0ff */
[----:B------:R-:W-:-:S04]  /*1e60*/  @!P3 IMAD.WIDE.U32 R6, R164, R9, RZ ;  /* 0x00000009a406b225 */ /* 0x000fc800078e00ff */
[----:B------:R-:W-:Y:S01]  /*1e70*/  IMAD.IADD R5, R3, 0x1, R5 ;  /* 0x0000000103057824 */ /* 0x000fe200078e0205 */
[----:B------:R-:W-:Y:S02]  /*1e80*/  @!P3 IADD3 R3, R7, R0, RZ ;  /* 0x000000000703b210 */ /* 0x000fe40007ffe0ff */
[----:B------:R-:W-:Y:S02]  /*1e90*/  MOV R0, R8 ;  /* 0x0000000800007202 */ /* 0x000fe40000000f00 */
[----:B------:R-:W-:Y:S01]  /*1ea0*/  MOV R4, R2 ;  /* 0x0000000200047202 */ /* 0x000fe20000000f00 */
[----:B------:R-:W-:Y:S01]  /*1eb0*/  @!P3 IMAD.MOV.U32 R2, RZ, RZ, R6 ;  /* 0x000000ffff02b224 */ /* 0x000fe200078e0006 */
[----:B------:R-:W-:Y:S02]  /*1ec0*/  @!P1 IADD3 R0, -R0, RZ, RZ ;  /* 0x000000ff00009210 */ /* 0x000fe40007ffe1ff */
[----:B------:R-:W-:Y:S01]  /*1ed0*/  @!P0 LOP3.LUT R0, RZ, R12, RZ, 0x33, !PT ;  /* 0x0000000cff008212 */ /* 0x000fe200078e33ff */
[----:B------:R-:W-:Y:S01]  /*1ee0*/  @!P3 IMAD R7, R17, R13, RZ ;  /* 0x0000000d1107b224 */ /* 0x000fe200078e02ff */
[----:B------:R-:W-:Y:S01]  /*1ef0*/  @!P3 SHF.R.S32.HI R6, RZ, 0x1f, R13 ;  /* 0x0000001fff06b819 */ /* 0x000fe2000001140d */
[----:B------:R-:W-:Y:S01]  /*1f00*/  @P3 IMAD.IADD R8, R9, 0x1, R20 ;  /* 0x0000000109083824 */ /* 0x000fe200078e0214 */
[----:B------:R-:W-:Y:S01]  /*1f10*/  SHF.R.S32.HI R29, RZ, 0x1f, R0 ;  /* 0x0000001fff1d7819 */ /* 0x000fe20000011400 */
[----:B------:R-:W-:-:S02]  /*1f20*/  IMAD R10, R19, R0, RZ ;  /* 0x00000000130a7224 */ /* 0x000fc400078e02ff */
[----:B------:R-:W-:Y:S02]  /*1f30*/  @!P3 IMAD R14, R16, R6, R7 ;  /* 0x00000006100eb224 */ /* 0x000fe400078e0207 */
[----:B------:R-:W-:Y:S02]  /*1f40*/  @P3 IMAD R11, R165, R8, RZ ;  /* 0x00000008a50b3224 */ /* 0x000fe400078e02ff */
[----:B------:R-:W-:-:S04]  /*1f50*/  @!P3 IMAD.WIDE.U32 R6, R16, R13, R2 ;  /* 0x0000000d1006b225 */ /* 0x000fc800078e0002 */
[----:B------:R-:W-:-:S04]  /*1f60*/  @P3 IMAD.WIDE.U32 R8, R164, R8, RZ ;  /* 0x00000008a4083225 */ /* 0x000fc800078e00ff */
[----:B------:R-:W-:-:S04]  /*1f70*/  IMAD.WIDE.U32 R2, R18, R0, R4 ;  /* 0x0000000012027225 */ /* 0x000fc800078e0004 */
[----:B------:R-:W-:Y:S01]  /*1f80*/  IMAD R4, R18, R29, R10 ;  /* 0x0000001d12047224 */ /* 0x000fe200078e020a */
[----:B------:R-:W-:Y:S01]  /*1f90*/  @P3 IADD3 R13, R9, R11, RZ ;  /* 0x0000000b090d3210 */ /* 0x000fe20007ffe0ff */
[----:B------:R-:W-:Y:S01]  /*1fa0*/  @!P3 IMAD.IADD R13, R7, 0x1, R14 ;  /* 0x00000001070db824 */ /* 0x000fe200078e020e */
[----:B------:R-:W-:Y:S01]  /*1fb0*/  @P3 MOV R12, R8 ;  /* 0x00000008000c3202 */ /* 0x000fe20000000f00 */
[----:B------:R-:W-:Y:S01]  /*1fc0*/  IMAD.IADD R28, R3, 0x1, R4 ;  /* 0x00000001031c7824 */ /* 0x000fe200078e0204 */
[----:B------:R-:W-:Y:S02]  /*1fd0*/  @!P3 MOV R12, R6 ;  /* 0x00000006000cb202 */ /* 0x000fe40000000f00 */
[----:B------:R-:W-:Y:S02]  /*1fe0*/  MOV R27, R2 ;  /* 0x00000002001b7202 */ /* 0x000fe40000000f00 */
[----:B------:R-:W-:Y:S02]  /*1ff0*/  MOV R4, R26 ;  /* 0x0000001a00047202 */ /* 0x000fe40000000f00 */
[----:B------:R-:W-:-:S02]  /*2000*/  MOV R18, R0 ;  /* 0x0000000000127202 */ /* 0x000fc40000000f00 */
.L_x_6015:
[----:B-1----:R-:W-:Y:S05]  /*2010*/  BSYNC B0 ;  /* 0x0000000000007941 */ /* 0x002fea0003800000 */
.L_x_6013:
        /* <DEDUP_REMOVED lines=15> */
[----:B------:R-:W-:Y:S02]  /*2110*/  LOP3.LUT R3, R6, 0xfffffff8, RZ, 0xc0, !PT ;  /* 0xfffffff806037812 */ /* 0x000fe400078ec0ff */
[----:B------:R-:W-:Y:S01]  /*2120*/  LOP3.LUT R2, R2, 0xfffffffe, RZ, 0xc0, !PT ;  /* 0xfffffffe02027812 */ /* 0x000fe200078ec0ff */
[C---:B------:R-:W-:Y:S01]  /*2130*/  IMAD.IADD R0, R188.reuse, 0x1, -R0 ;  /* 0x00000001bc007824 */ /* 0x040fe200078e0a00 */
[----:B------:R-:W-:Y:S01]  /*2140*/  SHF.R.S32.HI R118, RZ, 0x3, R6 ;  /* 0x00000003ff767819 */ /* 0x000fe20000011406 */
[----:B------:R-:W-:-:S02]  /*2150*/  IMAD.IADD R169, R188, 0x1, -R3 ;  /* 0x00000001bca97824 */ /* 0x000fc400078e0a03 */
[----:B------:R-:W-:Y:S01]  /*2160*/  IMAD.IADD R186, R5, 0x1, -R2 ;  /* 0x0000000105ba7824 */ /* 0x000fe200078e0a02 */
[----:B------:R-:W-:Y:S01]  /*2170*/  SHF.R.S32.HI R16, RZ, 0x1f, R0 ;  /* 0x0000001fff107819 */ /* 0x000fe20000011400 */
[----:B------:R-:W-:Y:S02]  /*2180*/  IMAD.SHL.U32 R2, R118, 0x40, RZ ;  /* 0x0000004076027824 */ /* 0x000fe400078e00ff */
[----:B------:R-:W-:Y:S01]  /*2190*/  IMAD.SHL.U32 R20, R169, 0x8, RZ ;  /* 0x00000008a9147824 */ /* 0x000fe200078e00ff */
[----:B------:R-:W-:Y:S01]  /*21a0*/  LEA.HI R16, R16, R0, RZ, 0x3 ;  /* 0x0000000010107211 */ /* 0x000fe200078f18ff */
[----:B-----5:R-:W-:Y:S01]  /*21b0*/  IMAD R7, R21, R164, RZ ;  /* 0x000000a415077224 */ /* 0x020fe200078e02ff */
[----:B------:R-:W-:Y:S02]  /*21c0*/  LOP3.LUT R3, R2, 0x1c0, RZ, 0xc0, !PT ;  /* 0x000001c002037812 */ /* 0x000fe400078ec0ff */
[----:B------:R-:W-:Y:S02]  /*21d0*/  IADD3 R2, P0, R20, R12, RZ ;  /* 0x0000000c14027210 */ /* 0x000fe40007f1e0ff */
[----:B------:R-:W-:-:S02]  /*21e0*/  SHF.R.S32.HI R21, RZ, 0x1f, R20 ;  /* 0x0000001fff157819 */ /* 0x000fc40000011414 */
[----:B------:R-:W-:Y:S02]  /*21f0*/  LOP3.LUT R5, R16, 0xfffffff8, RZ, 0xc0, !PT ;  /* 0xfffffff810057812 */ /* 0x000fe400078ec0ff */
[----:B------:R-:W-:Y:S02]  /*2200*/  LEA.HI R17, R31, R188, RZ, 0x6 ;  /* 0x000000bc1f117211 */ /* 0x000fe400078f30ff */
[----:B------:R-:W-:Y:S02]  /*2210*/  LOP3.LUT R6, R3, 0x38, R20, 0xf8, !PT ;  /* 0x0000003803067812 */ /* 0x000fe400078ef814 */
[----:B------:R-:W-:Y:S01]  /*2220*/  SHF.R.U32.HI R12, RZ, 0x3, R3 ;  /* 0x00000003ff0c7819 */ /* 0x000fe20000011603 */
[----:B------:R-:W-:Y:S02]  /*2230*/  IMAD.X R3, R21, 0x1, R13, P0 ;  /* 0x0000000115037824 */ /* 0x000fe400000e060d */
[----:B------:R-:W-:Y:S01]  /*2240*/  IMAD.IADD R0, R0, 0x1, -R5 ;  /* 0x0000000100007824 */ /* 0x000fe200078e0a05 */
[----:B------:R-:W-:Y:S01]  /*2250*/  LOP3.LUT R12, R6, R12, RZ, 0x3c, !PT ;  /* 0x0000000c060c7212 */ /* 0x000fe200078e3cff */
[----:B------:R-:W-:-:S02]  /*2260*/  IMAD.SHL.U32 R5, R17, 0x8, RZ ;  /* 0x0000000811057824 */ /* 0x000fc400078e00ff */
[C---:B------:R-:W-:Y:S02]  /*2270*/  IMAD R6, R4.reuse, R165, R7 ;  /* 0x000000a504067224 */ /* 0x040fe400078e0207 */
[----:B------:R-:W-:Y:S01]  /*2280*/  IMAD.WIDE.U32 R2, R4, R164, R2 ;  /* 0x000000a404027225 */ /* 0x000fe200078e0002 */
[----:B------:R-:W-:-:S03]  /*2290*/  LOP3.LUT R235, R12, 0xfffffe00, R5, 0xf8, !PT ;  /* 0xfffffe000ceb7812 */ /* 0x000fc600078ef805 */
[----:B------:R-:W-:Y:S02]  /*22a0*/  IMAD.SHL.U32 R4, R0, 0x40, RZ ;  /* 0x0000004000047824 */ /* 0x000fe400078e00ff */
[----:B------:R-:W-:-:S03]  /*22b0*/  IMAD.SHL.U32 R5, R186, 0x8, RZ ;  /* 0x00000008ba057824 */ /* 0x000fc600078e00ff */
[----:B------:R-:W-:Y:S01]  /*22c0*/  LOP3.LUT R4, R4, 0x1c0, RZ, 0xc0, !PT ;  /* 0x000001c004047812 */ /* 0x000fe200078ec0ff */
[----:B------:R-:W-:Y:S01]  /*22d0*/  IMAD.IADD R3, R3, 0x1, R6 ;  /* 0x0000000103037824 */ /* 0x000fe200078e0206 */
[----:B------:R-:W-:Y:S02]  /*22e0*/  LOP3.LUT P1, RZ, R0, 0x4, RZ, 0xc0, !PT ;  /* 0x0000000400ff7812 */ /* 0x000fe4000782c0ff */
[----:B------:R-:W-:Y:S02]  /*22f0*/  LOP3.LUT R7, R4, 0x8, R5, 0xf8, !PT ;  /* 0x0000000804077812 */ /* 0x000fe400078ef805 */
[----:B------:R-:W-:Y:S02]  /*2300*/  SHF.R.U32.HI R6, RZ, 0x3, R4 ;  /* 0x00000003ff067819 */ /* 0x000fe40000011604 */
        /* <DEDUP_REMOVED lines=11> */
[----:B------:R-:W-:-:S02]  /*23c0*/  IMAD.SHL.U32 R16, R16, 0x40, RZ ;  /* 0x0000004010107824 */ /* 0x000fc400078e00ff */
[----:B------:R-:W-:Y:S02]  /*23d0*/  IMAD.MOV.U32 R48, RZ, RZ, 0x10 ;  /* 0x00000010ff307424 */ /* 0x000fe400078e00ff */
[----:B------:R-:W-:Y:S01]  /*23e0*/  IMAD.MOV.U32 R46, RZ, RZ, 0x20 ;  /* 0x00000020ff2e7424 */ /* 0x000fe200078e00ff */
[----:B------:R-:W-:Y:S01]  /*23f0*/  LOP3.LUT R47, R47, 0xfffffe00, R16, 0xf8, !PT ;  /* 0xfffffe002f2f7812 */ /* 0x000fe200078ef810 */
[C---:B------:R-:W-:Y:S01]  /*2400*/  IMAD.SHL.U32 R247, R120.reuse, 0x10, RZ ;  /* 0x0000001078f77824 */ /* 0x040fe200078e00ff */
[----:B------:R-:W-:Y:S01]  /*2410*/  SHF.L.U64.HI R250, R120, 0x4, R121 ;  /* 0x0000000478fa7819 */ /* 0x000fe20000010279 */
[C---:B------:R-:W-:Y:S01]  /*2420*/  IMAD.SHL.U32 R251, R164.reuse, 0x10, RZ ;  /* 0x00000010a4fb7824 */ /* 0x040fe200078e00ff */
[----:B------:R-:W-:Y:S01]  /*2430*/  SHF.L.U64.HI R252, R164, 0x4, R165 ;  /* 0x00000004a4fc7819 */ /* 0x000fe200000102a5 */
[----:B------:R-:W-:Y:S01]  /*2440*/  IMAD.SHL.U32 R174, R169, 0x4, RZ ;  /* 0x00000004a9ae7824 */ /* 0x000fe200078e00ff */
[----:B------:R-:W-:Y:S02]  /*2450*/  SEL R48, R48, 0xfffffff0, !P0 ;  /* 0xfffffff030307807 */ /* 0x000fe40004000000 */
[----:B------:R-:W-:Y:S01]  /*2460*/  SEL R46, R46, 0xffffffe0, !P1 ;  /* 0xffffffe02e2e7807 */ /* 0x000fe20004800000 */
[----:B--2---:R-:W-:-:S04]  /*2470*/  @P3 IMAD.WIDE.U32 R2, R8, R30, RZ ;  /* 0x0000001e08023225 */ /* 0x004fc800078e00ff */
[----:B------:R-:W-:Y:S02]  /*2480*/  @P3 IMAD R12, R9, R30, RZ ;  /* 0x0000001e090c3224 */ /* 0x000fe400078e02ff */
[----:B---3--:R-:W-:-:S04]  /*2490*/  @!P3 IMAD.WIDE.U32 R6, R10, R37, RZ ;  /* 0x000000250a06b225 */ /* 0x008fc800078e00ff */
[----:B------:R-:W-:Y:S02]  /*24a0*/  @!P3 IMAD R0, R11, R37, RZ ;  /* 0x000000250b00b224 */ /* 0x000fe400078e02ff */
[----:B------:R-:W-:Y:S02]  /*24b0*/  @!P3 IMAD.MOV.U32 R2, RZ, RZ, R6 ;  /* 0x000000ffff02b224 */ /* 0x000fe400078e0006 */
[----:B------:R-:W-:Y:S02]  /*24c0*/  IMAD.IADD R11, R5, 0x1, R13 ;  /* 0x00000001050b7824 */ /* 0x000fe400078e020d */
[----:B------:R-:W-:Y:S01]  /*24d0*/  @!P3 IMAD R5, R10, R170, R0 ;  /* 0x000000aa0a05b224 */ /* 0x000fe200078e0200 */
[----:B------:R-:W-:Y:S01]  /*24e0*/  IADD3 R2, P2, R20, R2, RZ ;  /* 0x0000000214027210 */ /* 0x000fe20007f5e0ff */
[----:B------:R-:W-:Y:S02]  /*24f0*/  @P3 IMAD.IADD R0, R3, 0x1, R12 ;  /* 0x0000000103003824 */ /* 0x000fe400078e020c */
[----:B------:R-:W-:-:S04]  /*2500*/  @!P3 IMAD.IADD R0, R7, 0x1, R5 ;  /* 0x000000010700b824 */ /* 0x000fc800078e0205 */
[----:B------:R-:W-:Y:S01]  /*2510*/  IMAD.X R3, R21, 0x1, R0, P2 ;  /* 0x0000000115037824 */ /* 0x000fe200010e0600 */
[----:B------:R-:W-:Y:S01]  /*2520*/  ISETP.GE.AND P2, PT, R22, R154, PT ;  /* 0x0000009a1600720c */ /* 0x000fe20003f46270 */
[----:B------:R-:W-:Y:S02]  /*2530*/  IMAD.MOV.U32 R10, RZ, RZ, R4 ;  /* 0x000000ffff0a7224 */ /* 0x000fe400078e0004 */
[--C-:B------:R-:W-:Y:S01]  /*2540*/  @P3 IMAD.MOV.U32 R152, RZ, RZ, R8.reuse ;  /* 0x000000ffff983224 */ /* 0x100fe200078e0008 */
[----:B------:R-:W-:Y:S01]  /*2550*/  SEL R0, RZ, 0xffffffff, P2 ;  /* 0xffffffffff007807 */ /* 0x000fe20001000000 */
[----:B------:R-:W-:Y:S02]  /*2560*/  @P3 IMAD.MOV.U32 R153, RZ, RZ, R9 ;  /* 0x000000ffff993224 */ /* 0x000fe400078e0009 */
[----:B----4-:R-:W-:Y:S02]  /*2570*/  IMAD R4, R15, R39, RZ ;  /* 0x000000270f047224 */ /* 0x010fe400078e02ff */
[----:B------:R-:W-:-:S02]  /*2580*/  @!P3 IMAD.MOV.U32 R152, RZ, RZ, R8 ;  /* 0x000000ffff98b224 */ /* 0x000fc400078e0008 */
[----:B------:R-:W-:Y:S01]  /*2590*/  @!P3 IMAD.MOV.U32 R153, RZ, RZ, R9 ;  /* 0x000000ffff99b224 */ /* 0x000fe200078e0009 */
        /* <DEDUP_REMOVED lines=16> */
[----:B------:R-:W-:Y:S02]  /*26a0*/  IMNMX R126, R34, R0, !PT ;  /* 0x00000000227e7217 */ /* 0x000fe40007800200 */
        /* <DEDUP_REMOVED lines=10> */
[-C--:B------:R-:W-:Y:S02]  /*2750*/  IMAD R0, R119, R164.reuse, R0 ;  /* 0x000000a477007224 */ /* 0x080fe400078e0200 */
[----:B------:R-:W-:Y:S01]  /*2760*/  IMAD.WIDE.U32 R172, R118, R164, R10 ;  /* 0x000000a476ac7225 */ /* 0x000fe200078e000a */
[----:B------:R-:W-:Y:S02]  /*2770*/  LOP3.LUT R244, R5, R7, R6, 0xfe, !PT ;  /* 0x0000000705f47212 */ /* 0x000fe400078efe06 */
[----:B------:R-:W-:Y:S01]  /*2780*/  LEA.HI R5, R31, R188, RZ, 0x5 ;  /* 0x000000bc1f057211 */ /* 0x000fe200078f28ff */
[----:B------:R-:W-:Y:S01]  /*2790*/  IMAD.IADD R175, R177, 0x1, R4 ;  /* 0x00000001b1af7824 */ /* 0x000fe200078e0204 */
[----:B------:R-:W-:Y:S01]  /*27a0*/  LEA R245, P3, R176, R160, 0x1 ;  /* 0x000000a0b0f57211 */ /* 0x000fe200078608ff */
[----:B------:R-:W-:Y:S01]  /*27b0*/  IMAD.IADD R171, R173, 0x1, R0 ;  /* 0x00000001adab7824 */ /* 0x000fe200078e0200 */
[----:B------:R-:W-:Y:S01]  /*27c0*/  LEA R243, P2, R172, R162, 0x1 ;  /* 0x000000a2acf37211 */ /* 0x000fe200078408ff */
[----:B------:R-:W-:Y:S01]  /*27d0*/  IMAD.IADD R155, R139, 0x1, R8 ;  /* 0x000000018b9b7824 */ /* 0x000fe200078e0208 */
[----:B------:R-:W-:-:S02]  /*27e0*/  SHF.R.S32.HI R187, RZ, 0x5, R5 ;  /* 0x00000005ffbb7819 */ /* 0x000fc40000011405 */
[----:B------:R-:W-:Y:S02]  /*27f0*/  LEA.HI.X R246, R176, R161, R175, 0x1, P3 ;  /* 0x000000a1b0f67211 */ /* 0x000fe400018f0caf */
[----:B------:R-:W-:Y:S01]  /*2800*/  LEA.HI.X R242, R172, R163, R171, 0x1, P2 ;  /* 0x000000a3acf27211 */ /* 0x000fe200010f0cab */
[----:B------:R-:W-:Y:S05]  /*2810*/  @!P4 BRA `(.L_x_6016) ;  /* 0x0000bd800000c947 */ /* 0x000fea0003800000 */
[----:B-1----:R-:W2:Y:S04]  /*2820*/  LD.E.64 R4, [R24.64+0x120] ;  /* 0x0001200618047980 */ /* 0x002ea8000c101b00 */
        /* <DEDUP_REMOVED lines=24> */
[----:B------:R-:W-:Y:S01]  /*29b0*/  IMAD.IADD R7, R5, 0x1, R0 ;  /* 0x0000000105077824 */ /* 0x000fe200078e0200 */
[----:B------:R-:W-:Y:S01]  /*29c0*/  SHF.R.S32.HI R0, RZ, 0x1f, R26 ;  /* 0x0000001fff007819 */ /* 0x000fe2000001141a */
[----:B------:R-:W-:-:S04]  /*29d0*/  IMAD.WIDE.U32 R10, R37, R6, R20 ;  /* 0x00000006250a7225 */ /* 0x000fc800078e0014 */
[----:B------:R-:W-:Y:S02]  /*29e0*/  IMAD R5, R6, R170, R27 ;  /* 0x000000aa06057224 */ /* 0x000fe400078e021b */
[-C--:B----4-:R-:W-:Y:S02]  /*29f0*/  IMAD R27, R3, R26.reuse, RZ ;  /* 0x0000001a031b7224 */ /* 0x090fe400078e02ff */
[----:B------:R-:W-:Y:S02]  /*2a00*/  IMAD.MOV.U32 R6, RZ, RZ, R4 ;  /* 0x000000ffff067224 */ /* 0x000fe400078e0004 */
[----:B-----5:R-:W-:Y:S02]  /*2a10*/  IMAD R28, R67, R26, RZ ;  /* 0x0000001a431c7224 */ /* 0x020fe400078e02ff */
[----:B------:R-:W-:Y:S02]  /*2a20*/  IMAD.IADD R5, R11, 0x1, R5 ;  /* 0x000000010b057824 */ /* 0x000fe400078e0205 */
[----:B------:R-:W-:-:S02]  /*2a30*/  IMAD.MOV.U32 R4, RZ, RZ, R10 ;  /* 0x000000ffff047224 */ /* 0x000fc400078e000a */
[C---:B------:R-:W-:Y:S02]  /*2a40*/  IMAD R11, R2.reuse, R0, R27 ;  /* 0x00000000020b7224 */ /* 0x040fe400078e021b */
[----:B------:R-:W-:-:S04]  /*2a50*/  IMAD.WIDE.U32 R6, R2, R26, R6 ;  /* 0x0000001a02067225 */ /* 0x000fc800078e0006 */
[C---:B------:R-:W-:Y:S02]  /*2a60*/  IMAD R0, R66.reuse, R0, R28 ;  /* 0x0000000042007224 */ /* 0x040fe400078e021c */
[----:B------:R-:W-:-:S04]  /*2a70*/  IMAD.WIDE.U32 R4, R66, R26, R4 ;  /* 0x0000001a42047225 */ /* 0x000fc800078e0004 */
[----:B------:R-:W-:Y:S02]  /*2a80*/  IMAD.IADD R7, R7, 0x1, R11 ;  /* 0x0000000107077824 */ /* 0x000fe400078e020b */
[----:B------:R-:W-:Y:S01]  /*2a90*/  IMAD R9, R9, R18, RZ ;  /* 0x0000001209097224 */ /* 0x000fe200078e02ff */
[----:B------:R-:W-:Y:S01]  /*2aa0*/  IADD3 R5, R5, R0, RZ ;  /* 0x0000000005057210 */ /* 0x000fe20007ffe0ff */
[----:B------:R-:W-:-:S04]  /*2ab0*/  IMAD.WIDE.U32 R6, R8, R18, R6 ;  /* 0x0000001208067225 */ /* 0x000fc800078e0006 */
[----:B------:R-:W-:Y:S01]  /*2ac0*/  IMAD R27, R8, R29, R9 ;  /* 0x0000001d081b7224 */ /* 0x000fe200078e0209 */
[----:B------:R-:W-:Y:S01]  /*2ad0*/  SHF.R.S32.HI R9, RZ, 0x1f, R140 ;  /* 0x0000001fff097819 */ /* 0x000fe2000001148c */
[----:B------:R-:W-:Y:S01]  /*2ae0*/  IMAD R0, R13, R18, RZ ;  /* 0x000000120d007224 */ /* 0x000fe200078e02ff */
[----:B------:R-:W-:Y:S01]  /*2af0*/  IADD3 R8, P0, -R140, R118, RZ ;  /* 0x000000768c087210 */ /* 0x000fe20007f1e1ff */
        /* <DEDUP_REMOVED lines=12> */
[----:B------:R-:W-:Y:S02]  /*2bc0*/  IMAD R11, R3, R8, R11 ;  /* 0x00000008030b7224 */ /* 0x000fe400078e020b */
        /* <DEDUP_REMOVED lines=114> */
.L_x_6134:
        /* <DEDUP_REMOVED lines=32> */
.L_x_6018:
[----:B------:R-:W-:Y:S05]  /*34f0*/  BSYNC B0 ;  /* 0x0000000000007941 */ /* 0x000fea0003800000 */
.L_x_6017:
        /* <DEDUP_REMOVED lines=21> */
.L_x_6020:
[----:B------:R-:W-:Y:S05]  /*3650*/  BSYNC B0 ;  /* 0x0000000000007941 */ /* 0x000fea0003800000 */
.L_x_6019:
        /* <DEDUP_REMOVED lines=21> */
.L_x_6022:
[----:B------:R-:W-:Y:S05]  /*37b0*/  BSYNC B0 ;  /* 0x0000000000007941 */ /* 0x000fea0003800000 */
.L_x_6021:
        /* <DEDUP_REMOVED lines=21> */
.L_x_6024:
[----:B------:R-:W-:Y:S05]  /*3910*/  BSYNC B0 ;  /* 0x0000000000007941 */ /* 0x000fea0003800000 */
.L_x_6023:
        /* <DEDUP_REMOVED lines=68> */
.L_x_6031:
[----:B------:R-:W-:Y:S05]  /*3d60*/  BSYNC B0 ;  /* 0x0000000000007941 */ /* 0x000fea0003800000 */
.L_x_6030:
        /* <DEDUP_REMOVED lines=53> */
.L_x_6033:
[----:B------:R-:W-:Y:S05]  /*40c0*/  BSYNC B0 ;  /* 0x0000000000007941 */ /* 0x000fea0003800000 */
.L_x_6032:
        /* <DEDUP_REMOVED lines=53> */
.L_x_6035:
[----:B------:R-:W-:Y:S05]  /*4420*/  BSYNC B0 ;  /* 0x0000000000007941 */ /* 0x000fea0003800000 */
.L_x_6034:
        /* <DEDUP_REMOVED lines=52> */
.L_x_6029:
[----:B------:R-:W-:Y:S05]  /*4770*/  BSYNC B1 ;  /* 0x0000000000017941 */ /* 0x000fea0003800000 */
.L_x_6028:
        /* <DEDUP_REMOVED lines=63> */
.L_x_6039:
[----:B------:R-:W-:Y:S05]  /*4b70*/  BSYNC B0 ;  /* 0x0000000000007941 */ /* 0x000fea0003800000 */
.L_x_6038:
        /* <DEDUP_REMOVED lines=53> */
.L_x_6041:
[----:B------:R-:W-:Y:S05]  /*4ed0*/  BSYNC B0 ;  /* 0x0000000000007941 */ /* 0x000fea0003800000 */
.L_x_6040:
        /* <DEDUP_REMOVED lines=53> */
.L_x_6043:
[----:B------:R-:W-:Y:S05]  /*5230*/  BSYNC B0 ;  /* 0x0000000000007941 */ /* 0x000fea0003800000 */
.L_x_6042:
        /* <DEDUP_REMOVED lines=52> */
.L_x_6037:
[----:B------:R-:W-:Y:S05]  /*5580*/  BSYNC B1 ;  /* 0x0000000000017941 */ /* 0x000fea0003800000 */
.L_x_6036:
        /* <DEDUP_REMOVED lines=63> */
.L_x_6047:
[----:B------:R-:W-:Y:S05]  /*5980*/  BSYNC B0 ;  /* 0x0000000000007941 */ /* 0x000fea0003800000 */
.L_x_6046:
        /* <DEDUP_REMOVED lines=53> */
.L_x_6049:
[----:B------:R-:W-:Y:S05]  /*5ce0*/  BSYNC B0 ;  /* 0x0000000000007941 */ /* 0x000fea0003800000 */
.L_x_6048:
        /* <DEDUP_REMOVED lines=53> */
.L_x_6051:
[----:B------:R-:W-:Y:S05]  /*6040*/  BSYNC B0 ;  /* 0x0000000000007941 */ /* 0x000fea0003800000 */
.L_x_6050:
        /* <DEDUP_REMOVED lines=52> */
.L_x_6045:
[----:B------:R-:W-:Y:S05]  /*6390*/  BSYNC B1 ;  /* 0x0000000000017941 */ /* 0x000fea0003800000 */
.L_x_6044:
        /* <DEDUP_REMOVED lines=70> */
.L_x_6055:
[----:B------:R-:W-:Y:S05]  /*6800*/  BSYNC B0 ;  /* 0x0000000000007941 */ /* 0x000fea0003800000 */
.L_x_6054:
        /* <DEDUP_REMOVED lines=53> */
.L_x_6057:
[----:B------:R-:W-:Y:S05]  /*6b60*/  BSYNC B0 ;  /* 0x0000000000007941 */ /* 0x000fea0003800000 */
.L_x_6056:
        /* <DEDUP_REMOVED lines=53> */
.L_x_6059:
[----:B------:R-:W-:Y:S05]  /*6ec0*/  BSYNC B0 ;  /* 0x0000000000007941 */ /* 0x000fea0003800000 */
.L_x_6058:
        /* <DEDUP_REMOVED lines=52> */
.L_x_6053:
[----:B------:R-:W-:Y:S05]  /*7210*/  BSYNC B1 ;  /* 0x0000000000017941 */ /* 0x000fea0003800000 */
.L_x_6052:
[----:B------:R-:W2:Y:S02]  /*7220*/  LD.E R0, [R24.64+0xd0] ;  /* 0x0000d00618007980 */ /* 0x000ea4000c101900 */
[----:B--2---:R-:W-:Y:S05]  /*7230*/  IMAD.U32 R0, R0, -0x20, RZ ;  /* 0xffffffe000007824 */ /* 0x004fea00078e00ff */
[C---:B------:R-:W-:Y:S02]  /*7240*/  LEA R26, P1, R0.reuse, R26, 0x1 ;  /* 0x0000001a001a7211 */ /* 0x040fe400078208ff */
[C---:B------:R-:W-:Y:S02]  /*7250*/  LEA R44, P0, R0.reuse, R44, 0x1 ;  /* 0x0000002c002c7211 */ /* 0x040fe400078008ff */
[C---:B------:R-:W-:Y:S02]  /*7260*/  LEA.HI.X.SX32 R27, R0.reuse, R27, 0x1, P1 ;  /* 0x0000001b001b7211 */ /* 0x040fe400008f0eff */
[----:B------:R-:W-:Y:S01]  /*7270*/  LEA.HI.X.SX32 R45, R0, R45, 0x1, P0 ;  /* 0x0000002d002d7211 */ /* 0x000fe200000f0eff */
[----:B------:R-:W-:-:S05]  /*7280*/  BRA `(.L_x_6060) ;  /* 0x00006c3000007947 */ /* 0x000fca0003800000 */
.L_x_6027:
        /* <DEDUP_REMOVED lines=94> */
.L_x_6066:
[----:B------:R-:W-:Y:S05]  /*7870*/  BSYNC B0 ;  /* 0x0000000000007941 */ /* 0x000fea0003800000 */
.L_x_6065:
[----:B--2---:R-:W-:Y:S02]  /*7880*/  MOV R2, R50 ;  /* 0x0000003200027202 */ /* 0x004fe40000000f00 */
[----:B------:R-:W-:Y:S05]  /*7890*/  MOV R3, R49 ;  /* 0x0000003100037202 */ /* 0x000fea0000000f00 */
[----:B-----5:R2:W-:Y:S02]  /*78a0*/  ST.E.128 [R2.64], R36 ;  /* 0x0000002402007985 */ /* 0x0205e4000c101d06 */
.L_x_6064:
[----:B------:R-:W-:Y:S05]  /*78b0*/  BSYNC B1 ;  /* 0x0000000000017941 */ /* 0x000fea0003800000 */
.L_x_6063:
        /* <DEDUP_REMOVED lines=92> */
.L_x_6070:
[----:B------:R-:W-:Y:S05]  /*7e80*/  BSYNC B0 ;  /* 0x0000000000007941 */ /* 0x000fea0003800000 */
.L_x_6069:
[----:B--2---:R-:W-:Y:S02]  /*7e90*/  MOV R2, R50 ;  /* 0x0000003200027202 */ /* 0x004fe40000000f00 */
[----:B------:R-:W-:Y:S05]  /*7ea0*/  MOV R3, R49 ;  /* 0x0000003100037202 */ /* 0x000fea0000000f00 */
[----:B-----5:R2:W-:Y:S02]  /*7eb0*/  ST.E.128 [R2.64+0x80], R36 ;  /* 0x0000802402007985 */ /* 0x0205e4000c101d06 */
.L_x_6068:
[----:B------:R-:W-:Y:S05]  /*7ec0*/  BSYNC B1 ;  /* 0x0000000000017941 */ /* 0x000fea0003800000 */
.L_x_6067:
        /* <DEDUP_REMOVED lines=92> */
.L_x_6074:
[----:B------:R-:W-:Y:S05]  /*8490*/  BSYNC B0 ;  /* 0x0000000000007941 */ /* 0x000fea0003800000 */
.L_x_6073:
[----:B--2---:R-:W-:Y:S02]  /*84a0*/  MOV R2, R50 ;  /* 0x0000003200027202 */ /* 0x004fe40000000f00 */
[----:B------:R-:W-:Y:S05]  /*84b0*/  MOV R3, R49 ;  /* 0x0000003100037202 */ /* 0x000fea0000000f00 */
[----:B-----5:R2:W-:Y:S02]  /*84c0*/  ST.E.128 [R2.64+0x100], R36 ;  /* 0x0001002402007985 */ /* 0x0205e4000c101d06 */
.L_x_6072:
[----:B------:R-:W-:Y:S05]  /*84d0*/  BSYNC B1 ;  /* 0x0000000000017941 */ /* 0x000fea0003800000 */
.L_x_6071:
        /* <DEDUP_REMOVED lines=91> */
.L_x_6076:
[----:B------:R-:W-:Y:S05]  /*8a90*/  BSYNC B0 ;  /* 0x0000000000007941 */ /* 0x000fea0003800000 */
.L_x_6075:
[----:B--2---:R-:W-:Y:S02]  /*8aa0*/  MOV R2, R50 ;  /* 0x0000003200027202 */ /* 0x004fe40000000f00 */
[----:B------:R-:W-:Y:S05]  /*8ab0*/  MOV R3, R49 ;  /* 0x0000003100037202 */ /* 0x000fea0000000f00 */
[----:B-----5:R2:W-:Y:S02]  /*8ac0*/  ST.E.128 [R2.64+0x180], R36 ;  /* 0x0001802402007985 */ /* 0x0205e4000c101d06 */
.L_x_6062:
[----:B------:R-:W-:Y:S05]  /*8ad0*/  BSYNC B2 ;  /* 0x0000000000027941 */ /* 0x000fea0003800000 */
.L_x_6061:
        /* <DEDUP_REMOVED lines=98> */
.L_x_6082:
[----:B------:R-:W-:Y:S05]  /*9100*/  BSYNC B0 ;  /* 0x0000000000007941 */ /* 0x000fea0003800000 */
.L_x_6081:
[C---:B-1----:R-:W-:Y:S04]  /*9110*/  LEA R2, P0, R247.reuse, R50, 0x1 ;  /* 0x00000032f7027211 */ /* 0x042fe800078008ff */
[----:B------:R-:W-:Y:S05]  /*9120*/  LEA.HI.X R3, R247, R49, R250, 0x1, P0 ;  /* 0x00000031f7037211 */ /* 0x000fea00000f0cfa */
[----:B-----5:R1:W-:Y:S04]  /*9130*/  ST.E.128 [R2.64], R8 ;  /* 0x0000000802007985 */ /* 0x0203e8000c101d06 */
.L_x_6080:
[----:B------:R-:W-:Y:S05]  /*9140*/  BSYNC B1 ;  /* 0x0000000000017941 */ /* 0x000fea0003800000 */
.L_x_6079:
        /* <DEDUP_REMOVED lines=93> */
.L_x_6086:
[----:B------:R-:W-:Y:S05]  /*9720*/  BSYNC B0 ;  /* 0x0000000000007941 */ /* 0x000fea0003800000 */
.L_x_6085:
[C---:B-1----:R-:W-:Y:S04]  /*9730*/  LEA R2, P0, R84.reuse, R50, 0x1 ;  /* 0x0000003254027211 */ /* 0x042fe800078008ff */
[----:B------:R-:W-:Y:S05]  /*9740*/  LEA.HI.X R3, R84, R49, R105, 0x1, P0 ;  /* 0x0000003154037211 */ /* 0x000fea00000f0c69 */
[----:B-----5:R1:W-:Y:S04]  /*9750*/  ST.E.128 [R2.64], R8 ;  /* 0x0000000802007985 */ /* 0x0203e8000c101d06 */
.L_x_6084:
[----:B------:R-:W-:Y:S05]  /*9760*/  BSYNC B1 ;  /* 0x0000000000017941 */ /* 0x000fea0003800000 */
.L_x_6083:
        /* <DEDUP_REMOVED lines=93> */
.L_x_6090:
[----:B------:R-:W-:Y:S05]  /*9d40*/  BSYNC B0 ;  /* 0x0000000000007941 */ /* 0x000fea0003800000 */
.L_x_6089:
[C---:B-1----:R-:W-:Y:S04]  /*9d50*/  LEA R2, P0, R83.reuse, R50, 0x1 ;  /* 0x0000003253027211 */ /* 0x042fe800078008ff */
[----:B------:R-:W-:Y:S05]  /*9d60*/  LEA.HI.X R3, R83, R49, R104, 0x1, P0 ;  /* 0x0000003153037211 */ /* 0x000fea00000f0c68 */
[----:B-----5:R1:W-:Y:S04]  /*9d70*/  ST.E.128 [R2.64], R8 ;  /* 0x0000000802007985 */ /* 0x0203e8000c101d06 */
.L_x_6088:
[----:B------:R-:W-:Y:S05]  /*9d80*/  BSYNC B1 ;  /* 0x0000000000017941 */ /* 0x000fea0003800000 */
.L_x_6087:
        /* <DEDUP_REMOVED lines=92> */
.L_x_6092:
[----:B------:R-:W-:Y:S05]  /*a350*/  BSYNC B0 ;  /* 0x0000000000007941 */ /* 0x000fea0003800000 */
.L_x_6091:
[C---:B-1----:R-:W-:Y:S04]  /*a360*/  LEA R2, P0, R82.reuse, R50, 0x1 ;  /* 0x0000003252027211 */ /* 0x042fe800078008ff */
[----:B------:R-:W-:Y:S05]  /*a370*/  LEA.HI.X R3, R82, R49, R103, 0x1, P0 ;  /* 0x0000003152037211 */ /* 0x000fea00000f0c67 */
[----:B-----5:R1:W-:Y:S04]  /*a380*/  ST.E.128 [R2.64], R8 ;  /* 0x0000000802007985 */ /* 0x0203e8000c101d06 */
.L_x_6078:
[----:B------:R-:W-:Y:S05]  /*a390*/  BSYNC B2 ;  /* 0x0000000000027941 */ /* 0x000fea0003800000 */
.L_x_6077:
        /* <DEDUP_REMOVED lines=98> */
.L_x_6098:
[----:B------:R-:W-:Y:S05]  /*a9c0*/  BSYNC B0 ;  /* 0x0000000000007941 */ /* 0x000fea0003800000 */
.L_x_6097:
[C---:B-1----:R-:W-:Y:S04]  /*a9d0*/  LEA R2, P0, R94.reuse, R50, 0x1 ;  /* 0x000000325e027211 */ /* 0x042fe800078008ff */
[----:B------:R-:W-:Y:S05]  /*a9e0*/  LEA.HI.X R3, R94, R49, R115, 0x1, P0 ;  /* 0x000000315e037211 */ /* 0x000fea00000f0c73 */
[----:B-----5:R1:W-:Y:S04]  /*a9f0*/  ST.E.128 [R2.64], R8 ;  /* 0x0000000802007985 */ /* 0x0203e8000c101d06 */
.L_x_6096:
[----:B------:R-:W-:Y:S05]  /*aa00*/  BSYNC B1 ;  /* 0x0000000000017941 */ /* 0x000fea0003800000 */
.L_x_6095:
        /* <DEDUP_REMOVED lines=93> */
.L_x_6102:
[----:B------:R-:W-:Y:S05]  /*afe0*/  BSYNC B0 ;  /* 0x0000000000007941 */ /* 0x000fea0003800000 */
.L_x_6101:
[C---:B-1----:R-:W-:Y:S04]  /*aff0*/  LEA R2, P0, R81.reuse, R50, 0x1 ;  /* 0x0000003251027211 */ /* 0x042fe800078008ff */
[----:B------:R-:W-:Y:S05]  /*b000*/  LEA.HI.X R3, R81, R49, R102, 0x1, P0 ;  /* 0x0000003151037211 */ /* 0x000fea00000f0c66 */
[----:B-----5:R1:W-:Y:S04]  /*b010*/  ST.E.128 [R2.64], R8 ;  /* 0x0000000802007985 */ /* 0x0203e8000c101d06 */
.L_x_6100:
[----:B------:R-:W-:Y:S05]  /*b020*/  BSYNC B1 ;  /* 0x0000000000017941 */ /* 0x000fea0003800000 */
.L_x_6099:
        /* <DEDUP_REMOVED lines=93> */
.L_x_6106:
[----:B------:R-:W-:Y:S05]  /*b600*/  BSYNC B0 ;  /* 0x0000000000007941 */ /* 0x000fea0003800000 */
.L_x_6105:
[C---:B-1----:R-:W-:Y:S04]  /*b610*/  LEA R2, P0, R80.reuse, R50, 0x1 ;  /* 0x0000003250027211 */ /* 0x042fe800078008ff */
[----:B------:R-:W-:Y:S05]  /*b620*/  LEA.HI.X R3, R80, R49, R101, 0x1, P0 ;  /* 0x0000003150037211 */ /* 0x000fea00000f0c65 */
[----:B-----5:R1:W-:Y:S04]  /*b630*/  ST.E.128 [R2.64], R8 ;  /* 0x0000000802007985 */ /* 0x0203e8000c101d06 */
.L_x_6104:
[----:B------:R-:W-:Y:S05]  /*b640*/  BSYNC B1 ;  /* 0x0000000000017941 */ /* 0x000fea0003800000 */
.L_x_6103:
        /* <DEDUP_REMOVED lines=92> */
.L_x_6108:
[----:B------:R-:W-:Y:S05]  /*bc10*/  BSYNC B0 ;  /* 0x0000000000007941 */ /* 0x000fea0003800000 */
.L_x_6107:
[C---:B-1----:R-:W-:Y:S04]  /*bc20*/  LEA R2, P0, R79.reuse, R50, 0x1 ;  /* 0x000000324f027211 */ /* 0x042fe800078008ff */
[----:B------:R-:W-:Y:S05]  /*bc30*/  LEA.HI.X R3, R79, R49, R100, 0x1, P0 ;  /* 0x000000314f037211 */ /* 0x000fea00000f0c64 */
[----:B-----5:R1:W-:Y:S04]  /*bc40*/  ST.E.128 [R2.64], R8 ;  /* 0x0000000802007985 */ /* 0x0203e8000c101d06 */
.L_x_6094:
[----:B------:R-:W-:Y:S05]  /*bc50*/  BSYNC B2 ;  /* 0x0000000000027941 */ /* 0x000fea0003800000 */
.L_x_6093:
        /* <DEDUP_REMOVED lines=101> */
.L_x_6114:
[----:B------:R-:W-:Y:S05]  /*c2b0*/  BSYNC B0 ;  /* 0x0000000000007941 */ /* 0x000fea0003800000 */
.L_x_6113:
[----:B-1----:R-:W-:Y:S01]  /*c2c0*/  MOV R2, R50 ;  /* 0x0000003200027202 */ /* 0x002fe20000000f00 */
[----:B------:R-:W-:Y:S01]  /*c2d0*/  IMAD R0, R121, 0x60, RZ ;  /* 0x0000006079007824 */ /* 0x000fe200078e02ff */
[----:B------:R-:W-:Y:S05]  /*c2e0*/  MOV R3, R49 ;  /* 0x0000003100037202 */ /* 0x000fea0000000f00 */
[----:B------:R-:W-:Y:S05]  /*c2f0*/  IMAD.WIDE.U32 R2, R120, 0x60, R2 ;  /* 0x0000006078027825 */ /* 0x000fea00078e0002 */
[----:B------:R-:W-:Y:S05]  /*c300*/  IADD3 R3, R3, R0, RZ ;  /* 0x0000000003037210 */ /* 0x000fea0007ffe0ff */
[----:B-----5:R1:W-:Y:S02]  /*c310*/  ST.E.128 [R2.64], R8 ;  /* 0x0000000802007985 */ /* 0x0203e4000c101d06 */
.L_x_6112:
[----:B------:R-:W-:Y:S05]  /*c320*/  BSYNC B1 ;  /* 0x0000000000017941 */ /* 0x000fea0003800000 */
.L_x_6111:
        /* <DEDUP_REMOVED lines=93> */
.L_x_6118:
[----:B------:R-:W-:Y:S05]  /*c900*/  BSYNC B0 ;  /* 0x0000000000007941 */ /* 0x000fea0003800000 */
.L_x_6117:
[C---:B-1----:R-:W-:Y:S04]  /*c910*/  LEA R2, P0, R93.reuse, R50, 0x1 ;  /* 0x000000325d027211 */ /* 0x042fe800078008ff */
[----:B------:R-:W-:Y:S05]  /*c920*/  LEA.HI.X R3, R93, R49, R114, 0x1, P0 ;  /* 0x000000315d037211 */ /* 0x000fea00000f0c72 */
[----:B-----5:R1:W-:Y:S04]  /*c930*/  ST.E.128 [R2.64], R8 ;  /* 0x0000000802007985 */ /* 0x0203e8000c101d06 */
.L_x_6116:
[----:B------:R-:W-:Y:S05]  /*c940*/  BSYNC B1 ;  /* 0x0000000000017941 */ /* 0x000fea0003800000 */
.L_x_6115:
        /* <DEDUP_REMOVED lines=93> */
.L_x_6122:
[----:B------:R-:W-:Y:S05]  /*cf20*/  BSYNC B0 ;  /* 0x0000000000007941 */ /* 0x000fea0003800000 */
.L_x_6121:
[C---:B-1----:R-:W-:Y:S04]  /*cf30*/  LEA R2, P0, R92.reuse, R50, 0x1 ;  /* 0x000000325c027211 */ /* 0x042fe800078008ff */
[----:B------:R-:W-:Y:S05]  /*cf40*/  LEA.HI.X R3, R92, R49, R113, 0x1, P0 ;  /* 0x000000315c037211 */ /* 0x000fea00000f0c71 */
[----:B-----5:R1:W-:Y:S04]  /*cf50*/  ST.E.128 [R2.64], R8 ;  /* 0x0000000802007985 */ /* 0x0203e8000c101d06 */
.L_x_6120:
[----:B------:R-:W-:Y:S05]  /*cf60*/  BSYNC B1 ;  /* 0x0000000000017941 */ /* 0x000fea0003800000 */
.L_x_6119:
        /* <DEDUP_REMOVED lines=92> */
.L_x_6124:
[----:B------:R-:W-:Y:S05]  /*d530*/  BSYNC B0 ;  /* 0x0000000000007941 */ /* 0x000fea0003800000 */
.L_x_6123:
[C---:B-1----:R-:W-:Y:S04]  /*d540*/  LEA R2, P0, R91.reuse, R50, 0x1 ;  /* 0x000000325b027211 */ /* 0x042fe800078008ff */
[----:B------:R-:W-:Y:S05]  /*d550*/  LEA.HI.X R3, R91, R49, R112, 0x1, P0 ;  /* 0x000000315b037211 */ /* 0x000fea00000f0c70 */
[----:B-----5:R1:W-:Y:S04]  /*d560*/  ST.E.128 [R2.64], R8 ;  /* 0x0000000802007985 */ /* 0x0203e8000c101d06 */
.L_x_6110:
[----:B------:R-:W-:Y:S05]  /*d570*/  BSYNC B2 ;  /* 0x0000000000027941 */ /* 0x000fea0003800000 */
.L_x_6109:
        /* <DEDUP_REMOVED lines=11> */
.L_x_6026:
        /* <DEDUP_REMOVED lines=30> */
.L_x_6126:
[----:B------:R-:W-:Y:S05]  /*d810*/  BSYNC B0 ;  /* 0x0000000000007941 */ /* 0x000fea0003800000 */
.L_x_6125:
        /* <DEDUP_REMOVED lines=33> */
.L_x_6128:
[----:B------:R-:W-:Y:S05]  /*da30*/  BSYNC B0 ;  /* 0x0000000000007941 */ /* 0x000fea0003800000 */
.L_x_6127:
        /* <DEDUP_REMOVED lines=33> */
.L_x_6130:
[----:B------:R-:W-:Y:S05]  /*dc50*/  BSYNC B0 ;  /* 0x0000000000007941 */ /* 0x000fea0003800000 */
.L_x_6129:
        /* <DEDUP_REMOVED lines=38> */
.L_x_6060:
[----:B------:R-:W-:Y:S05]  /*dec0*/  BSYNC B3 ;  /* 0x0000000000037941 */ /* 0x000fea0003800000 */
.L_x_6025:
        /* <DEDUP_REMOVED lines=92> */
.L_x_6132:
        /* <DEDUP_REMOVED lines=12> */
.L_x_6133:
[----:B------:R-:W-:Y:S05]  /*e550*/  BSYNC B0 ;  /* 0x0000000000007941 */ /* 0x000fea0003800000 */
.L_x_6131:
[----:B------:R-:W-:Y:S04]  /*e560*/  IADD3 R29, R29, -0x1, RZ ;  /* 0xffffffff1d1d7810 */ /* 0x000fe80007ffe0ff */
[----:B------:R-:W-:Y:S11]  /*e570*/  ISETP.GT.AND P0, PT, R29, R126, PT ;  /* 0x0000007e1d00720c */ /* 0x000ff60003f04270 */
[----:B------:R-:W-:Y:S02]  /*e580*/  @!UPT UIADD3 URZ, URZ, URZ, URZ ;  /* 0x0000003f3f3ff290 */ /* 0x000fe4000fffe03f */
[----:B------:R-:W-:-:S05]  /*e590*/  @P0 BRA `(.L_x_6134) ;  /* 0xffff4d5000000947 */ /* 0x000fca000383ffff */
.L_x_6016:
[----:B-1----:R-:W-:Y:S01]  /*e5a0*/  WARPSYNC 0xffffffff ;  /* 0xffffffff00007948 */ /* 0x002fe20003800000 */
[----:B------:R-:W-:Y:S06]  /*e5b0*/  BAR.SYNC.DEFER_BLOCKING 0x0 ;  /* 0x0000000000007b1d */ /* 0x000fec0000010000 */
[----:B------:R1:W5:Y:S04]  /*e5c0*/  LDL R191, [R1+0x1c] ;  /* 0x00001c0001bf7983 */ /* 0x0003680000100800 */
[----:B------:R1:W5:Y:S04]  /*e5d0*/  LDL R190, [R1+0x2c] ;  /* 0x00002c0001be7983 */ /* 0x0003680000100800 */
[----:B------:R-:W2:Y:S01]  /*e5e0*/  LD.E R44, [R24.64+0xd0] ;  /* 0x0000d006182c7980 */ /* 0x000ea2000c101900 */
[----:B------:R-:W-:Y:S01]  /*e5f0*/  BSSY B3, `(.L_x_6135) ;  /* 0x0000997000037945 */ /* 0x000fe20003800000 */
[----:B------:R-:W-:Y:S01]  /*e600*/  IMAD.SHL.U32 R235, R235, 0x2, RZ ;  /* 0x00000002ebeb7824 */ /* 0x000fe200078e00ff */
[C---:B------:R-:W-:Y:S01]  /*e610*/  SHF.L.U64.HI R11, R152.reuse, 0x4, R153 ;  /* 0x00000004980b7819 */ /* 0x040fe20000010299 */
[----:B------:R-:W-:Y:S01]  /*e620*/  IMAD.SHL.U32 R8, R152, 0x10, RZ ;  /* 0x0000001098087824 */ /* 0x000fe200078e00ff */
[----:B--2---:R-:W-:-:S13]  /*e630*/  ISETP.NE.AND P0, PT, R44, RZ, PT ;  /* 0x000000ff2c00720c */ /* 0x004fda0003f05270 */
[----:B------:R-:W-:Y:S05]  /*e640*/  @!P0 BRA `(.L_x_6136) ;  /* 0x00008fb000008947 */ /* 0x000fea0003800000 */
[----:B-1----:R-:W2:Y:S01]  /*e650*/  LD.E.64 R2, [R24.64+0xf0] ;  /* 0x0000f00618027980 */ /* 0x002ea2000c101b00 */
        /* <DEDUP_REMOVED lines=18> */
[----:B------:R-:W-:Y:S01]  /*e780*/  LEA.HI.X R57, R4, R117, R6, 0x1, P0 ;  /* 0x0000007504397211 */ /* 0x000fe200000f0c06 */
        /* <DEDUP_REMOVED lines=76> */
.L_x_6143:
[----:B------:R-:W-:Y:S05]  /*ec50*/  BSYNC B0 ;  /* 0x0000000000007941 */ /* 0x000fea0003800000 */
.L_x_6142:
[----:B-----5:R3:W-:Y:S02]  /*ec60*/  STS.128 [R235], R4 ;  /* 0x00000004eb007388 */ /* 0x0207e40000000c00 */
.L_x_6141:
[----:B------:R-:W-:Y:S05]  /*ec70*/  BSYNC B1 ;  /* 0x0000000000017941 */ /* 0x000fea0003800000 */
.L_x_6140:
        /* <DEDUP_REMOVED lines=46> */
.L_x_6147:
[----:B------:R-:W-:Y:S05]  /*ef60*/  BSYNC B0 ;  /* 0x0000000000007941 */ /* 0x000fea0003800000 */
.L_x_6146:
[----:B-----5:R1:W-:Y:S02]  /*ef70*/  STS.128 [R235+0x2000], R4 ;  /* 0x00200004eb007388 */ /* 0x0203e40000000c00 */
.L_x_6145:
[----:B------:R-:W-:Y:S05]  /*ef80*/  BSYNC B1 ;  /* 0x0000000000017941 */ /* 0x000fea0003800000 */
.L_x_6144:
        /* <DEDUP_REMOVED lines=46> */
.L_x_6151:
[----:B------:R-:W-:Y:S05]  /*f270*/  BSYNC B0 ;  /* 0x0000000000007941 */ /* 0x000fea0003800000 */
.L_x_6150:
[----:B-----5:R3:W-:Y:S02]  /*f280*/  STS.128 [R235+0x4000], R4 ;  /* 0x00400004eb007388 */ /* 0x0207e40000000c00 */
.L_x_6149:
[----:B------:R-:W-:Y:S05]  /*f290*/  BSYNC B1 ;  /* 0x0000000000017941 */ /* 0x000fea0003800000 */
.L_x_6148:
        /* <DEDUP_REMOVED lines=45> */
.L_x_6153:
[----:B------:R-:W-:Y:S05]  /*f570*/  BSYNC B0 ;  /* 0x0000000000007941 */ /* 0x000fea0003800000 */
.L_x_6152:
[----:B-----5:R3:W-:Y:S02]  /*f580*/  STS.128 [R235+0x6000], R4 ;  /* 0x00600004eb007388 */ /* 0x0207e40000000c00 */
.L_x_6139:
[----:B------:R-:W-:Y:S05]  /*f590*/  BSYNC B2 ;  /* 0x0000000000027941 */ /* 0x000fea0003800000 */
.L_x_6138:
        /* <DEDUP_REMOVED lines=51> */
.L_x_6159:
[----:B------:R-:W-:Y:S05]  /*f8d0*/  BSYNC B0 ;  /* 0x0000000000007941 */ /* 0x000fea0003800000 */
.L_x_6158:
[----:B-----5:R3:W-:Y:S02]  /*f8e0*/  STS.128 [R235+0x800], R4 ;  /* 0x00080004eb007388 */ /* 0x0207e40000000c00 */
.L_x_6157:
[----:B------:R-:W-:Y:S05]  /*f8f0*/  BSYNC B1 ;  /* 0x0000000000017941 */ /* 0x000fea0003800000 */
.L_x_6156:
        /* <DEDUP_REMOVED lines=46> */
.L_x_6163:
[----:B------:R-:W-:Y:S05]  /*fbe0*/  BSYNC B0 ;  /* 0x0000000000007941 */ /* 0x000fea0003800000 */
.L_x_6162:
[----:B-----5:R3:W-:Y:S02]  /*fbf0*/  STS.128 [R235+0x2800], R4 ;  /* 0x00280004eb007388 */ /* 0x0207e40000000c00 */
.L_x_6161:
[----:B------:R-:W-:Y:S05]  /*fc00*/  BSYNC B1 ;  /* 0x0000000000017941 */ /* 0x000fea0003800000 */
.L_x_6160:
        /* <DEDUP_REMOVED lines=46> */
.L_x_6167:
[----:B------:R-:W-:Y:S05]  /*fef0*/  BSYNC B0 ;  /* 0x0000000000007941 */ /* 0x000fea0003800000 */
.L_x_6166:
[----:B-----5:R3:W-:Y:S02]  /*ff00*/  STS.128 [R235+0x4800], R4 ;  /* 0x00480004eb007388 */ /* 0x0207e40000000c00 */
.L_x_6165:
[----:B------:R-:W-:Y:S05]  /*ff10*/  BSYNC B1 ;  /* 0x0000000000017941 */ /* 0x000fea0003800000 */
.L_x_6164:
        /* <DEDUP_REMOVED lines=45> */
.L_x_6169:
[----:B------:R-:W-:Y:S05]  /*101f0*/  BSYNC B0 ;  /* 0x0000000000007941 */ /* 0x000fea0003800000 */
.L_x_6168:
[----:B-----5:R3:W-:Y:S02]  /*10200*/  STS.128 [R235+0x6800], R4 ;  /* 0x00680004eb007388 */ /* 0x0207e40000000c00 */
.L_x_6155:
[----:B------:R-:W-:Y:S05]  /*10210*/  BSYNC B2 ;  /* 0x0000000000027941 */ /* 0x000fea0003800000 */
.L_x_6154:
        /* <DEDUP_REMOVED lines=51> */
.L_x_6175:
[----:B------:R-:W-:Y:S05]  /*10550*/  BSYNC B0 ;  /* 0x0000000000007941 */ /* 0x000fea0003800000 */
.L_x_6174:
[----:B-----5:R1:W-:Y:S02]  /*10560*/  STS.128 [R235+0x1000], R4 ;  /* 0x00100004eb007388 */ /* 0x0203e40000000c00 */
.L_x_6173:
[----:B------:R-:W-:Y:S05]  /*10570*/  BSYNC B1 ;  /* 0x0000000000017941 */ /* 0x000fea0003800000 */
.L_x_6172:
        /* <DEDUP_REMOVED lines=46> */
.L_x_6179:
[----:B------:R-:W-:Y:S05]  /*10860*/  BSYNC B0 ;  /* 0x0000000000007941 */ /* 0x000fea0003800000 */
.L_x_6178:
[----:B-----5:R3:W-:Y:S02]  /*10870*/  STS.128 [R235+0x3000], R4 ;  /* 0x00300004eb007388 */ /* 0x0207e40000000c00 */
.L_x_6177:
[----:B------:R-:W-:Y:S05]  /*10880*/  BSYNC B1 ;  /* 0x0000000000017941 */ /* 0x000fea0003800000 */
.L_x_6176:
        /* <DEDUP_REMOVED lines=46> */
.L_x_6183:
[----:B------:R-:W-:Y:S05]  /*10b70*/  BSYNC B0 ;  /* 0x0000000000007941 */ /* 0x000fea0003800000 */
.L_x_6182:
[----:B-----5:R3:W-:Y:S02]  /*10b80*/  STS.128 [R235+0x5000], R4 ;  /* 0x00500004eb007388 */ /* 0x0207e40000000c00 */
.L_x_6181:
[----:B------:R-:W-:Y:S05]  /*10b90*/  BSYNC B1 ;  /* 0x0000000000017941 */ /* 0x000fea0003800000 */
.L_x_6180:
        /* <DEDUP_REMOVED lines=45> */
.L_x_6185:
[----:B------:R-:W-:Y:S05]  /*10e70*/  BSYNC B0 ;  /* 0x0000000000007941 */ /* 0x000fea0003800000 */
.L_x_6184:
[----:B-----5:R3:W-:Y:S02]  /*10e80*/  STS.128 [R235+0x7000], R4 ;  /* 0x00700004eb007388 */ /* 0x0207e40000000c00 */
.L_x_6171:
[----:B------:R-:W-:Y:S05]  /*10e90*/  BSYNC B2 ;  /* 0x0000000000027941 */ /* 0x000fea0003800000 */
.L_x_6170:
        /* <DEDUP_REMOVED lines=50> */
.L_x_6190:
[----:B------:R-:W-:Y:S05]  /*111c0*/  BSYNC B0 ;  /* 0x0000000000007941 */ /* 0x000fea0003800000 */
.L_x_6189:
[----:B-----5:R3:W-:Y:S02]  /*111d0*/  STS.128 [R235+0x1800], R4 ;  /* 0x00180004eb007388 */ /* 0x0207e40000000c00 */
.L_x_6188:
[----:B------:R-:W-:Y:S05]  /*111e0*/  BSYNC B1 ;  /* 0x0000000000017941 */ /* 0x000fea0003800000 */
.L_x_6187:
        /* <DEDUP_REMOVED lines=46> */
.L_x_6194:
[----:B------:R-:W-:Y:S05]  /*114d0*/  BSYNC B0 ;  /* 0x0000000000007941 */ /* 0x000fea0003800000 */
.L_x_6193:
[----:B-----5:R3:W-:Y:S02]  /*114e0*/  STS.128 [R235+0x3800], R4 ;  /* 0x00380004eb007388 */ /* 0x0207e40000000c00 */
.L_x_6192:
[----:B------:R-:W-:Y:S05]  /*114f0*/  BSYNC B1 ;  /* 0x0000000000017941 */ /* 0x000fea0003800000 */
.L_x_6191:
        /* <DEDUP_REMOVED lines=46> */
.L_x_6198:
[----:B------:R-:W-:Y:S05]  /*117e0*/  BSYNC B0 ;  /* 0x0000000000007941 */ /* 0x000fea0003800000 */
.L_x_6197:
[----:B-----5:R3:W-:Y:S02]  /*117f0*/  STS.128 [R235+0x5800], R4 ;  /* 0x00580004eb007388 */ /* 0x0207e40000000c00 */
.L_x_6196:
[----:B------:R-:W-:Y:S05]  /*11800*/  BSYNC B1 ;  /* 0x0000000000017941 */ /* 0x000fea0003800000 */
.L_x_6195:
        /* <DEDUP_REMOVED lines=45> */
.L_x_6200:
[----:B------:R-:W-:Y:S05]  /*11ae0*/  BSYNC B0 ;  /* 0x0000000000007941 */ /* 0x000fea0003800000 */
.L_x_6199:
[----:B-----5:R3:W-:Y:S01]  /*11af0*/  STS.128 [R235+0x7800], R4 ;  /* 0x00780004eb007388 */ /* 0x0207e20000000c00 */
[----:B------:R-:W-:Y:S05]  /*11b00*/  BRA `(.L_x_6186) ;  /* 0x0000645000007947 */ /* 0x000fea0003800000 */
.L_x_6137:
        /* <DEDUP_REMOVED lines=89> */
.L_x_6206:
[----:B------:R-:W-:Y:S05]  /*120a0*/  BSYNC B0 ;  /* 0x0000000000007941 */ /* 0x000fea0003800000 */
.L_x_6205:
[----:B-----5:R3:W-:Y:S02]  /*120b0*/  STS.128 [R235], R4 ;  /* 0x00000004eb007388 */ /* 0x0207e40000000c00 */
.L_x_6204:
[----:B------:R-:W-:Y:S05]  /*120c0*/  BSYNC B1 ;  /* 0x0000000000017941 */ /* 0x000fea0003800000 */
.L_x_6203:
        /* <DEDUP_REMOVED lines=87> */
.L_x_6210:
[----:B------:R-:W-:Y:S05]  /*12640*/  BSYNC B0 ;  /* 0x0000000000007941 */ /* 0x000fea0003800000 */
.L_x_6209:
[----:B-----5:R1:W-:Y:S02]  /*12650*/  STS.128 [R235+0x2000], R4 ;  /* 0x00200004eb007388 */ /* 0x0203e40000000c00 */
.L_x_6208:
[----:B------:R-:W-:Y:S05]  /*12660*/  BSYNC B1 ;  /* 0x0000000000017941 */ /* 0x000fea0003800000 */
.L_x_6207:
        /* <DEDUP_REMOVED lines=87> */
.L_x_6214:
[----:B------:R-:W-:Y:S05]  /*12be0*/  BSYNC B0 ;  /* 0x0000000000007941 */ /* 0x000fea0003800000 */
.L_x_6213:
[----:B-----5:R3:W-:Y:S02]  /*12bf0*/  STS.128 [R235+0x4000], R4 ;  /* 0x00400004eb007388 */ /* 0x0207e40000000c00 */
.L_x_6212:
[----:B------:R-:W-:Y:S05]  /*12c00*/  BSYNC B1 ;  /* 0x0000000000017941 */ /* 0x000fea0003800000 */
.L_x_6211:
        /* <DEDUP_REMOVED lines=86> */
.L_x_6216:
[----:B------:R-:W-:Y:S05]  /*13170*/  BSYNC B0 ;  /* 0x0000000000007941 */ /* 0x000fea0003800000 */
.L_x_6215:
[----:B-----5:R3:W-:Y:S02]  /*13180*/  STS.128 [R235+0x6000], R4 ;  /* 0x00600004eb007388 */ /* 0x0207e40000000c00 */
.L_x_6202:
[----:B------:R-:W-:Y:S05]  /*13190*/  BSYNC B2 ;  /* 0x0000000000027941 */ /* 0x000fea0003800000 */
.L_x_6201:
        /* <DEDUP_REMOVED lines=92> */
.L_x_6222:
[----:B------:R-:W-:Y:S05]  /*13760*/  BSYNC B0 ;  /* 0x0000000000007941 */ /* 0x000fea0003800000 */
.L_x_6221:
[----:B-----5:R3:W-:Y:S02]  /*13770*/  STS.128 [R235+0x800], R4 ;  /* 0x00080004eb007388 */ /* 0x0207e40000000c00 */
.L_x_6220:
[----:B------:R-:W-:Y:S05]  /*13780*/  BSYNC B1 ;  /* 0x0000000000017941 */ /* 0x000fea0003800000 */
.L_x_6219:
        /* <DEDUP_REMOVED lines=87> */
.L_x_6226:
[----:B------:R-:W-:Y:S05]  /*13d00*/  BSYNC B0 ;  /* 0x0000000000007941 */ /* 0x000fea0003800000 */
.L_x_6225:
[----:B-----5:R3:W-:Y:S02]  /*13d10*/  STS.128 [R235+0x2800], R4 ;  /* 0x00280004eb007388 */ /* 0x0207e40000000c00 */
.L_x_6224:
[----:B------:R-:W-:Y:S05]  /*13d20*/  BSYNC B1 ;  /* 0x0000000000017941 */ /* 0x000fea0003800000 */
.L_x_6223:
        /* <DEDUP_REMOVED lines=87> */
.L_x_6230:
[----:B------:R-:W-:Y:S05]  /*142a0*/  BSYNC B0 ;  /* 0x0000000000007941 */ /* 0x000fea0003800000 */
.L_x_6229:
[----:B-----5:R3:W-:Y:S02]  /*142b0*/  STS.128 [R235+0x4800], R4 ;  /* 0x00480004eb007388 */ /* 0x0207e40000000c00 */
.L_x_6228:
[----:B------:R-:W-:Y:S05]  /*142c0*/  BSYNC B1 ;  /* 0x0000000000017941 */ /* 0x000fea0003800000 */
.L_x_6227:
        /* <DEDUP_REMOVED lines=86> */
.L_x_6232:
[----:B------:R-:W-:Y:S05]  /*14830*/  BSYNC B0 ;  /* 0x0000000000007941 */ /* 0x000fea0003800000 */
.L_x_6231:
[----:B-----5:R3:W-:Y:S02]  /*14840*/  STS.128 [R235+0x6800], R4 ;  /* 0x00680004eb007388 */ /* 0x0207e40000000c00 */
.L_x_6218:
[----:B------:R-:W-:Y:S05]  /*14850*/  BSYNC B2 ;  /* 0x0000000000027941 */ /* 0x000fea0003800000 */
.L_x_6217:
        /* <DEDUP_REMOVED lines=92> */
.L_x_6238:
[----:B------:R-:W-:Y:S05]  /*14e20*/  BSYNC B0 ;  /* 0x0000000000007941 */ /* 0x000fea0003800000 */
.L_x_6237:
[----:B-----5:R1:W-:Y:S02]  /*14e30*/  STS.128 [R235+0x1000], R4 ;  /* 0x00100004eb007388 */ /* 0x0203e40000000c00 */
.L_x_6236:
[----:B------:R-:W-:Y:S05]  /*14e40*/  BSYNC B1 ;  /* 0x0000000000017941 */ /* 0x000fea0003800000 */
.L_x_6235:
        /* <DEDUP_REMOVED lines=87> */
.L_x_6242:
[----:B------:R-:W-:Y:S05]  /*153c0*/  BSYNC B0 ;  /* 0x0000000000007941 */ /* 0x000fea0003800000 */
.L_x_6241:
[----:B-----5:R3:W-:Y:S02]  /*153d0*/  STS.128 [R235+0x3000], R4 ;  /* 0x00300004eb007388 */ /* 0x0207e40000000c00 */
.L_x_6240:
[----:B------:R-:W-:Y:S05]  /*153e0*/  BSYNC B1 ;  /* 0x0000000000017941 */ /* 0x000fea0003800000 */
.L_x_6239:
        /* <DEDUP_REMOVED lines=87> */
.L_x_6246:
[----:B------:R-:W-:Y:S05]  /*15960*/  BSYNC B0 ;  /* 0x0000000000007941 */ /* 0x000fea0003800000 */
.L_x_6245:
[----:B-----5:R3:W-:Y:S02]  /*15970*/  STS.128 [R235+0x5000], R4 ;  /* 0x00500004eb007388 */ /* 0x0207e40000000c00 */
.L_x_6244:
[----:B------:R-:W-:Y:S05]  /*15980*/  BSYNC B1 ;  /* 0x0000000000017941 */ /* 0x000fea0003800000 */
.L_x_6243:
        /* <DEDUP_REMOVED lines=86> */
.L_x_6248:
[----:B------:R-:W-:Y:S05]  /*15ef0*/  BSYNC B0 ;  /* 0x0000000000007941 */ /* 0x000fea0003800000 */
.L_x_6247:
[----:B-----5:R3:W-:Y:S02]  /*15f00*/  STS.128 [R235+0x7000], R4 ;  /* 0x00700004eb007388 */ /* 0x0207e40000000c00 */
.L_x_6234:
[----:B------:R-:W-:Y:S05]  /*15f10*/  BSYNC B2 ;  /* 0x0000000000027941 */ /* 0x000fea0003800000 */
.L_x_6233:
        /* <DEDUP_REMOVED lines=91> */
.L_x_6252:
[----:B------:R-:W-:Y:S05]  /*164d0*/  BSYNC B0 ;  /* 0x0000000000007941 */ /* 0x000fea0003800000 */
.L_x_6251:
[----:B-----5:R3:W-:Y:S02]  /*164e0*/  STS.128 [R235+0x1800], R4 ;  /* 0x00180004eb007388 */ /* 0x0207e40000000c00 */
.L_x_6250:
[----:B------:R-:W-:Y:S05]  /*164f0*/  BSYNC B1 ;  /* 0x0000000000017941 */ /* 0x000fea0003800000 */
.L_x_6249:
        /* <DEDUP_REMOVED lines=87> */
.L_x_6256:
[----:B------:R-:W-:Y:S05]  /*16a70*/  BSYNC B0 ;  /* 0x0000000000007941 */ /* 0x000fea0003800000 */
.L_x_6255:
[----:B-----5:R3:W-:Y:S02]  /*16a80*/  STS.128 [R235+0x3800], R4 ;  /* 0x00380004eb007388 */ /* 0x0207e40000000c00 */
.L_x_6254:
[----:B------:R-:W-:Y:S05]  /*16a90*/  BSYNC B1 ;  /* 0x0000000000017941 */ /* 0x000fea0003800000 */
.L_x_6253:
        /* <DEDUP_REMOVED lines=87> */
.L_x_6260:
[----:B------:R-:W-:Y:S05]  /*17010*/  BSYNC B0 ;  /* 0x0000000000007941 */ /* 0x000fea0003800000 */
.L_x_6259:
[----:B-----5:R3:W-:Y:S02]  /*17020*/  STS.128 [R235+0x5800], R4 ;  /* 0x00580004eb007388 */ /* 0x0207e40000000c00 */
.L_x_6258:
[----:B------:R-:W-:Y:S05]  /*17030*/  BSYNC B1 ;  /* 0x0000000000017941 */ /* 0x000fea0003800000 */
.L_x_6257:
        /* <DEDUP_REMOVED lines=89> */
.L_x_6262:
[----:B------:R-:W-:Y:S05]  /*175d0*/  BSYNC B0 ;  /* 0x0000000000007941 */ /* 0x000fea0003800000 */
.L_x_6261:
[----:B-----5:R3:W-:Y:S01]  /*175e0*/  STS.128 [R235+0x7800], R4 ;  /* 0x00780004eb007388 */ /* 0x0207e20000000c00 */
[----:B------:R-:W-:Y:S05]  /*175f0*/  BRA `(.L_x_6186) ;  /* 0x0000096000007947 */ /* 0x000fea0003800000 */
.L_x_6136:
[----:B-1---5:R-:W-:Y:S01]  /*17600*/  IMAD.IADD R10, R190, 0x1, -R189 ;  /* 0x00000001be0a7824 */ /* 0x022fe200078e0abd */
        /* <DEDUP_REMOVED lines=36> */
.L_x_6264:
[----:B------:R-:W-:Y:S05]  /*17850*/  BSYNC B0 ;  /* 0x0000000000007941 */ /* 0x000fea0003800000 */
.L_x_6263:
        /* <DEDUP_REMOVED lines=36> */
.L_x_6266:
[----:B------:R-:W-:Y:S05]  /*17aa0*/  BSYNC B0 ;  /* 0x0000000000007941 */ /* 0x000fea0003800000 */
.L_x_6265:
        /* <DEDUP_REMOVED lines=36> */
.L_x_6268:
[----:B------:R-:W-:Y:S05]  /*17cf0*/  BSYNC B0 ;  /* 0x0000000000007941 */ /* 0x000fea0003800000 */
.L_x_6267:
        /* <DEDUP_REMOVED lines=38> */
.L_x_6186:
[----:B------:R-:W-:Y:S05]  /*17f60*/  BSYNC B3 ;  /* 0x0000000000037941 */ /* 0x000fea0003800000 */
.L_x_6135:
[----:B------:R-:W5:Y:S04]  /*17f70*/  LDL R0, [R1+0x28] ;  /* 0x0000280001007983 */ /* 0x000f680000100800 */
[----:B-12---:R-:W2:Y:S01]  /*17f80*/  LDL R2, [R1+0x4] ;  /* 0x0000040001027983 */ /* 0x006ea20000100800 */
[----:B------:R-:W-:Y:S01]  /*17f90*/  BSSY B0, `(.L_x_6269) ;  /* 0x0000027000007945 */ /* 0x000fe20003800000 */
[----:B------:R-:W-:Y:S02]  /*17fa0*/  LOP3.LUT R244, R244, 0xff, RZ, 0xc0, !PT ;  /* 0x000000fff4f47812 */ /* 0x000fe400078ec0ff */
[----:B-----5:R-:W-:Y:S01]  /*17fb0*/  IADD3 R151, R0, -0x1, RZ ;  /* 0xffffffff00977810 */ /* 0x020fe20007ffe0ff */
[----:B--2---:R-:W-:-:S04]  /*17fc0*/  IMAD.MOV.U32 R152, RZ, RZ, R2 ;  /* 0x000000ffff987224 */ /* 0x004fc800078e0002 */
[----:B------:R-:W-:-:S04]  /*17fd0*/  IMAD.SHL.U32 R122, R151, 0x40, RZ ;  /* 0x00000040977a7824 */ /* 0x000fc800078e00ff */
[----:B------:R-:W-:-:S05]  /*17fe0*/  IMAD.IADD R12, R152, 0x1, -R122 ;  /* 0x00000001980c7824 */ /* 0x000fca00078e0a7a */
[----:B------:R-:W-:-:S13]  /*17ff0*/  ISETP.GE.AND P0, PT, R118, R12, PT ;  /* 0x0000000c7600720c */ /* 0x000fda0003f06270 */
[----:B------:R-:W-:Y:S05]  /*18000*/  @P0 BRA `(.L_x_6270) ;  /* 0x000001f000000947 */ /* 0x000fea0003800000 */
[C---:B------:R-:W-:Y:S02]  /*18010*/  LOP3.LUT R0, R244.reuse, 0x1, RZ, 0xc0, !PT ;  /* 0x00000001f4007812 */ /* 0x040fe400078ec0ff */
[----:B------:R-:W-:Y:S02]  /*18020*/  R2P PR, R244, 0xe ;  /* 0x0000000ef4007804 */ /* 0x000fe40000000000 */
[----:B------:R-:W-:-:S11]  /*18030*/  ISETP.NE.U32.AND P0, PT, R0, 0x1, PT ;  /* 0x000000010000780c */ /* 0x000fd60003f05070 */
[----:B---3--:R-:W-:Y:S01]  /*18040*/  @P1 IMAD.MOV.U32 R6, RZ, RZ, R245 ;  /* 0x000000ffff061224 */ /* 0x008fe200078e00f5 */
        /* <DEDUP_REMOVED lines=27> */
.L_x_6270:
[----:B------:R-:W-:Y:S05]  /*18200*/  BSYNC B0 ;  /* 0x0000000000007941 */ /* 0x000fea0003800000 */
.L_x_6269:
        /* <DEDUP_REMOVED lines=38> */
.L_x_6272:
[----:B------:R-:W-:Y:S05]  /*18470*/  BSYNC B0 ;  /* 0x0000000000007941 */ /* 0x000fea0003800000 */
.L_x_6271:
        /* <DEDUP_REMOVED lines=40> */
.L_x_6274:
[----:B------:R-:W-:Y:S05]  /*18700*/  BSYNC B0 ;  /* 0x0000000000007941 */ /* 0x000fea0003800000 */
.L_x_6273:
        /* <DEDUP_REMOVED lines=44> */
.L_x_6276:
[----:B------:R-:W-:Y:S05]  /*189d0*/  BSYNC B0 ;  /* 0x0000000000007941 */ /* 0x000fea0003800000 */
.L_x_6275:
[----:B------:R-:W5:Y:S04]  /*189e0*/  LDL R0, [R1+0x24] ;  /* 0x0000240001007983 */ /* 0x000f680000100800 */
[----:B-12---:R-:W2:Y:S04]  /*189f0*/  LD.E.64 R2, [R24.64+0x1c0] ;  /* 0x0001c00618027980 */ /* 0x006ea8000c101b00 */
[----:B---3--:R-:W3:Y:S04]  /*18a00*/  LD.E.64 R6, [R24.64+0x1b8] ;  /* 0x0001b80618067980 */ /* 0x008ee8000c101b00 */
[----:B----4-:R-:W4:Y:S04]  /*18a10*/  LD.E R133, [R24.64+0xd8] ;  /* 0x0000d80618857980 */ /* 0x010f28000c101900 */
[----:B------:R-:W0:Y:S01]  /*18a20*/  LDGDEPBAR ;  /* 0x00000000000079af */ /* 0x000e220000000000 */
[----:B-----5:R-:W-:Y:S01]  /*18a30*/  MOV R178, R0 ;  /* 0x0000000000b27202 */ /* 0x020fe20000000f00 */
        /* <DEDUP_REMOVED lines=49> */
.L_x_6278:
[----:B-1----:R-:W-:Y:S05]  /*18d50*/  BSYNC B0 ;  /* 0x0000000000007941 */ /* 0x002fea0003800000 */
.L_x_6277:
        /* <DEDUP_REMOVED lines=42> */
.L_x_6280:
[----:B------:R-:W-:Y:S05]  /*19000*/  BSYNC B0 ;  /* 0x0000000000007941 */ /* 0x000fea0003800000 */
.L_x_6279:
        /* <DEDUP_REMOVED lines=44> */
.L_x_6282:
[----:B------:R-:W-:Y:S05]  /*192d0*/  BSYNC B0 ;  /* 0x0000000000007941 */ /* 0x000fea0003800000 */
.L_x_6281:
        /* <DEDUP_REMOVED lines=52> */
.L_x_6285:
[----:B------:R1:W-:Y:S02]  /*19620*/  STS.128 [R235+0x17800], RZ ;  /* 0x017800ffeb007388 */ /* 0x0003e40000000c00 */
.L_x_6284:
[----:B------:R-:W-:Y:S05]  /*19630*/  BSYNC B0 ;  /* 0x0000000000007941 */ /* 0x000fea0003800000 */
.L_x_6283:
        /* <DEDUP_REMOVED lines=29> */
[----:B------:R-:W1:Y:S04]  /*19810*/  LDSM.16.M88.4 R64, [R219+0x800] ;  /* 0x00080000db40783b */ /* 0x000e680000000200 */
[----:B------:R-:W1:Y:S04]  /*19820*/  LDSM.16.M88.4 R76, [R219+0x1000] ;  /* 0x00100000db4c783b */ /* 0x000e680000000200 */
[----:B------:R-:W1:Y:S04]  /*19830*/  LDSM.16.M88.4 R80, [R219+0x1800] ;  /* 0x00180000db50783b */ /* 0x000e680000000200 */
[----:B------:R-:W-:Y:S01]  /*19840*/  LDSM.16.M88.4 R16, [R218] ;  /* 0x00000000da10783b */ /* 0x000fe20000000200 */
[C---:B--2---:R-:W-:Y:S03]  /*19850*/  HMMA.16816.F32.BF16 R36, R4.reuse, R12, RZ ;  /* 0x0000000c0424723c */ /* 0x044fe600000418ff */
[----:B------:R-:W2:Y:S04]  /*19860*/  LDSM.16.M88.4 R88, [R214+0x8000] ;  /* 0x00800000d658783b */ /* 0x000ea80000000200 */
[----:B------:R-:W2:Y:S01]  /*19870*/  LDSM.16.M88.4 R84, [R214+0x8800] ;  /* 0x00880000d654783b */ /* 0x000ea20000000200 */
[C---:B------:R-:W-:Y:S03]  /*19880*/  HMMA.16816.F32.BF16 R12, R4.reuse, R14, RZ ;  /* 0x0000000e040c723c */ /* 0x040fe600000418ff */
[----:B------:R-:W2:Y:S04]  /*19890*/  LDSM.16.M88.4 R92, [R214+0x9000] ;  /* 0x00900000d65c783b */ /* 0x000ea80000000200 */
[----:B------:R-:W-:Y:S01]  /*198a0*/  LDSM.16.M88.4 R96, [R213] ;  /* 0x00000000d560783b */ /* 0x000fe20000000200 */
[C---:B-----5:R-:W-:Y:S03]  /*198b0*/  HMMA.16816.F32.BF16 R52, R4.reuse, R32, RZ ;  /* 0x000000200434723c */ /* 0x060fe600000418ff */
[----:B------:R-:W-:Y:S04]  /*198c0*/  LDSM.16.M88.4 R104, [R219+0x2000] ;  /* 0x00200000db68783b */ /* 0x000fe80000000200 */
[----:B------:R-:W-:Y:S01]  /*198d0*/  LDSM.16.M88.4 R100, [R214+0xa000] ;  /* 0x00a00000d664783b */ /* 0x000fe20000000200 */
[C---:B------:R-:W-:Y:S03]  /*198e0*/  HMMA.16816.F32.BF16 R56, R4.reuse, R34, RZ ;  /* 0x000000220438723c */ /* 0x040fe600000418ff */
[----:B------:R-:W5:Y:S05]  /*198f0*/  LD.E R0, [R24.64+0x18c] ;  /* 0x00018c0618007980 */ /* 0x000f6a000c101900 */
[C---:B-1----:R-:W-:Y:S08]  /*19900*/  HMMA.16816.F32.BF16 R60, R4.reuse, R28, RZ ;  /* 0x0000001c043c723c */ /* 0x042ff000000418ff */
[C---:B------:R-:W-:Y:S08]  /*19910*/  HMMA.16816.F32.BF16 R68, R4.reuse, R30, RZ ;  /* 0x0000001e0444723c */ /* 0x040ff000000418ff */
[C---:B---3--:R-:W-:Y:S08]  /*19920*/  HMMA.16816.F32.BF16 R72, R4.reuse, R20, RZ ;  /* 0x000000140448723c */ /* 0x048ff000000418ff */
[----:B------:R-:W-:Y:S08]  /*19930*/  HMMA.16816.F32.BF16 R20, R4, R22, RZ ;  /* 0x000000160414723c */ /* 0x000ff000000418ff */
[C---:B----4-:R-:W-:Y:S08]  /*19940*/  HMMA.16816.F32.BF16 R4, R8.reuse, R40, R36 ;  /* 0x000000280804723c */ /* 0x050ff00000041824 */
[C---:B------:R-:W-:Y:S01]  /*19950*/  HMMA.16816.F32.BF16 R32, R8.reuse, R42, R12 ;  /* 0x0000002a0820723c */ /* 0x040fe2000004180c */
[----:B------:R-:W1:Y:S04]  /*19960*/  LDSM.16.M88.4 R40, [R214+0x9800] ;  /* 0x00980000d628783b */ /* 0x000e680000000200 */
[----:B------:R-:W3:Y:S03]  /*19970*/  LDSM.16.M88.4 R12, [R217] ;  /* 0x00000000d90c783b */ /* 0x000ee60000000200 */
[C---:B------:R-:W-:Y:S08]  /*19980*/  HMMA.16816.F32.BF16 R36, R8.reuse, R64, R52 ;  /* 0x000000400824723c */ /* 0x040ff00000041834 */
[C---:B------:R-:W-:Y:S01]  /*19990*/  HMMA.16816.F32.BF16 R52, R8.reuse, R66, R56 ;  /* 0x000000420834723c */ /* 0x040fe20000041838 */
[----:B------:R-:W-:Y:S07]  /*199a0*/  LDSM.16.M88.4 R64, [R213+0x1000] ;  /* 0x00100000d540783b */ /* 0x000fee0000000200 */
[C---:B------:R-:W-:Y:S01]  /*199b0*/  HMMA.16816.F32.BF16 R56, R8.reuse, R76, R60 ;  /* 0x0000004c0838723c */ /* 0x040fe2000004183c */
[----:B------:R-:W4:Y:S07]  /*199c0*/  LDSM.16.M88.4 R60, [R213+0x800] ;  /* 0x00080000d53c783b */ /* 0x000f2e0000000200 */
        /* <DEDUP_REMOVED lines=12> */
[C---:B------:R-:W-:Y:S08]  /*19a90*/  HMMA.16816.F32.BF16 R56, R16.reuse, R92, R56 ;  /* 0x0000005c1038723c */ /* 0x040ff00000041838 */
[C---:B------:R-:W-:Y:S01]  /*19aa0*/  HMMA.16816.F32.BF16 R68, R16.reuse, R94, R68 ;  /* 0x0000005e1044723c */ /* 0x040fe20000041844 */
[----:B------:R-:W2:Y:S07]  /*19ab0*/  LDSM.16.M88.4 R92, [R208+0xb000] ;  /* 0x00b00000d05c783b */ /* 0x000eae0000000200 */
[C---:B-1----:R-:W-:Y:S08]  /*19ac0*/  HMMA.16816.F32.BF16 R72, R16.reuse, R40, R72 ;  /* 0x000000281048723c */ /* 0x042ff00000041848 */
[----:B------:R-:W-:Y:S08]  /*19ad0*/  HMMA.16816.F32.BF16 R40, R16, R42, R28 ;  /* 0x0000002a1028723c */ /* 0x000ff0000004181c */
[C---:B---3--:R-:W-:Y:S08]  /*19ae0*/  HMMA.16816.F32.BF16 R36, R12.reuse, R96, R20 ;  /* 0x000000600c24723c */ /* 0x048ff00000041814 */
[C---:B------:R-:W-:Y:S01]  /*19af0*/  HMMA.16816.F32.BF16 R16, R12.reuse, R98, R4 ;  /* 0x000000620c10723c */ /* 0x040fe20000041804 */
[----:B------:R-:W1:Y:S04]  /*19b00*/  LDSM.16.M88.4 R96, [R208+0xb800] ;  /* 0x00b80000d060783b */ /* 0x000e680000000200 */
[----:B------:R-:W-:Y:S03]  /*19b10*/  LDSM.16.M88.4 R4, [R216+0x2000] ;  /* 0x00200000d804783b */ /* 0x000fe60000000200 */
[C---:B----4-:R-:W-:Y:S08]  /*19b20*/  HMMA.16816.F32.BF16 R32, R12.reuse, R60, R32 ;  /* 0x0000003c0c20723c */ /* 0x050ff00000041820 */
[C---:B------:R-:W-:Y:S08]  /*19b30*/  HMMA.16816.F32.BF16 R28, R12.reuse, R62, R52 ;  /* 0x0000003e0c1c723c */ /* 0x040ff00000041834 */
[C---:B------:R-:W-:Y:S08]  /*19b40*/  HMMA.16816.F32.BF16 R20, R12.reuse, R64, R56 ;  /* 0x000000400c14723c */ /* 0x040ff00000041838 */
[C---:B------:R-:W-:Y:S08]  /*19b50*/  HMMA.16816.F32.BF16 R68, R12.reuse, R66, R68 ;  /* 0x000000420c44723c */ /* 0x040ff00000041844 */
        /* <DEDUP_REMOVED lines=12> */
[----:B------:R-:W4:Y:S07]  /*19c20*/  LDSM.16.M88.4 R92, [R214+0xa800] ;  /* 0x00a80000d65c783b */ /* 0x000f2e0000000200 */
[C---:B-1----:R-:W-:Y:S08]  /*19c30*/  HMMA.16816.F32.BF16 R28, R8.reuse, R96, R72 ;  /* 0x00000060081c723c */ /* 0x042ff00000041848 */
[----:B------:R-:W-:Y:S01]  /*19c40*/  HMMA.16816.F32.BF16 R20, R8, R98, R64 ;  /* 0x000000620814723c */ /* 0x000fe20000041840 */
[----:B------:R-:W1:Y:S07]  /*19c50*/  LDSM.16.M88.4 R96, [R214+0xb000] ;  /* 0x00b00000d660783b */ /* 0x000e6e0000000200 */
[C---:B---3--:R-:W-:Y:S01]  /*19c60*/  HMMA.16816.F32.BF16 R72, R4.reuse, R76, R52 ;  /* 0x0000004c0448723c */ /* 0x048fe20000041834 */
[----:B------:R-:W3:Y:S07]  /*19c70*/  LDSM.16.M88.4 R52, [R214+0xb800] ;  /* 0x00b80000d634783b */ /* 0x000eee0000000200 */
[C---:B------:R-:W-:Y:S01]  /*19c80*/  HMMA.16816.F32.BF16 R68, R4.reuse, R78, R40 ;  /* 0x0000004e0444723c */ /* 0x040fe20000041828 */
[----:B------:R-:W-:Y:S07]  /*19c90*/  LDSM.16.M88.4 R40, [R213+0x2000] ;  /* 0x00200000d528783b */ /* 0x000fee0000000200 */
[C---:B------:R-:W-:Y:S08]  /*19ca0*/  HMMA.16816.F32.BF16 R16, R4.reuse, R104, R60 ;  /* 0x000000680410723c */ /* 0x040ff0000004183c */
[C---:B------:R-:W-:Y:S08]  /*19cb0*/  HMMA.16816.F32.BF16 R8, R4.reuse, R106, R56 ;  /* 0x0000006a0408723c */ /* 0x040ff00000041838 */
[C---:B------:R-:W-:Y:S08]  /*19cc0*/  HMMA.16816.F32.BF16 R64, R4.reuse, R80, R36 ;  /* 0x000000500440723c */ /* 0x040ff00000041824 */
[C---:B------:R-:W-:Y:S08]  /*19cd0*/  HMMA.16816.F32.BF16 R80, R4.reuse, R82, R32 ;  /* 0x000000520450723c */ /* 0x040ff00000041820 */
[C---:B--2---:R-:W-:Y:S08]  /*19ce0*/  HMMA.16816.F32.BF16 R76, R4.reuse, R88, R28 ;  /* 0x00000058044c723c */ /* 0x044ff0000004181c */
[----:B------:R-:W-:Y:S01]  /*19cf0*/  HMMA.16816.F32.BF16 R60, R4, R90, R20 ;  /* 0x0000005a043c723c */ /* 0x000fe20000041814 */
[----:B------:R-:W2:Y:S04]  /*19d00*/  LDSM.16.M88.4 R4, [R217+0x2000] ;  /* 0x00200000d904783b */ /* 0x000ea80000000200 */
[----:B------:R-:W2:Y:S03]  /*19d10*/  LDSM.16.M88.4 R88, [R213+0x3000] ;  /* 0x00300000d558783b */ /* 0x000ea60000000200 */
[C---:B----4-:R-:W-:Y:S08]  /*19d20*/  HMMA.16816.F32.BF16 R32, R12.reuse, R92, R72 ;  /* 0x0000005c0c20723c */ /* 0x050ff00000041848 */
[C---:B------:R-:W-:Y:S01]  /*19d30*/  HMMA.16816.F32.BF16 R28, R12.reuse, R94, R68 ;  /* 0x0000005e0c1c723c */ /* 0x040fe20000041844 */
[----:B------:R-:W4:Y:S07]  /*19d40*/  LDSM.16.M88.4 R92, [R213+0x3800] ;  /* 0x00380000d55c783b */ /* 0x000f2e0000000200 */
[C---:B------:R-:W-:Y:S08]  /*19d50*/  HMMA.16816.F32.BF16 R56, R12.reuse, R100, R16 ;  /* 0x000000640c38723c */ /* 0x040ff00000041810 */
[C---:B------:R-:W-:Y:S01]  /*19d60*/  HMMA.16816.F32.BF16 R36, R12.reuse, R102, R8 ;  /* 0x000000660c24723c */ /* 0x040fe20000041808 */
[----:B------:R-:W-:Y:S04]  /*19d70*/  LDSM.16.M88.4 R8, [R215+0x4000] ;  /* 0x00400000d708783b */ /* 0x000fe80000000200 */
[----:B------:R-:W4:Y:S03]  /*19d80*/  LDSM.16.M88.4 R100, [R208+0xc000] ;  /* 0x00c00000d064783b */ /* 0x000f260000000200 */
[C---:B-1----:R-:W-:Y:S08]  /*19d90*/  HMMA.16816.F32.BF16 R20, R12.reuse, R96, R64 ;  /* 0x000000600c14723c */ /* 0x042ff00000041840 */
[C---:B------:R-:W-:Y:S01]  /*19da0*/  HMMA.16816.F32.BF16 R16, R12.reuse, R98, R80 ;  /* 0x000000620c10723c */ /* 0x040fe20000041850 */
[----:B------:R-:W1:Y:S07]  /*19db0*/  LDSM.16.M88.4 R80, [R208+0xc800] ;  /* 0x00c80000d050783b */ /* 0x000e6e0000000200 */
[C---:B---3--:R-:W-:Y:S08]  /*19dc0*/  HMMA.16816.F32.BF16 R64, R12.reuse, R52, R76 ;  /* 0x000000340c40723c */ /* 0x048ff0000004184c */
[----:B------:R-:W-:Y:S01]  /*19dd0*/  HMMA.16816.F32.BF16 R12, R12, R54, R60 ;  /* 0x000000360c0c723c */ /* 0x000fe2000004183c */
[----:B------:R-:W3:Y:S07]  /*19de0*/  LDSM.16.M88.4 R52, [R208+0xd000] ;  /* 0x00d00000d034783b */ /* 0x000eee0000000200 */
[C---:B--2---:R-:W-:Y:S08]  /*19df0*/  HMMA.16816.F32.BF16 R76, R4.reuse, R40, R56 ;  /* 0x00000028044c723c */ /* 0x044ff00000041838 */
[C---:B------:R-:W-:Y:S08]  /*19e00*/  HMMA.16816.F32.BF16 R56, R4.reuse, R42, R36 ;  /* 0x0000002a0438723c */ /* 0x040ff00000041824 */
[C---:B------:R-:W-:Y:S01]  /*19e10*/  HMMA.16816.F32.BF16 R72, R4.reuse, R84, R32 ;  /* 0x000000540448723c */ /* 0x040fe20000041820 */
[----:B------:R-:W2:Y:S07]  /*19e20*/  LDSM.16.M88.4 R32, [R208+0xd800] ;  /* 0x00d80000d020783b */ /* 0x000eae0000000200 */
[C---:B------:R-:W-:Y:S08]  /*19e30*/  HMMA.16816.F32.BF16 R68, R4.reuse, R86, R28 ;  /* 0x000000560444723c */ /* 0x040ff0000004181c */
[C---:B------:R-:W-:Y:S01]  /*19e40*/  HMMA.16816.F32.BF16 R60, R4.reuse, R88, R20 ;  /* 0x00000058043c723c */ /* 0x040fe20000041814 */
[----:B------:R-:W-:Y:S07]  /*19e50*/  LDSM.16.M88.4 R20, [R219+0x4000] ;  /* 0x00400000db14783b */ /* 0x000fee0000000200 */
[C---:B----4-:R-:W-:Y:S01]  /*19e60*/  HMMA.16816.F32.BF16 R28, R4.reuse, R94, R12 ;  /* 0x0000005e041c723c */ /* 0x050fe2000004180c */
[----:B------:R-:W4:Y:S07]  /*19e70*/  LDSM.16.M88.4 R12, [R216+0x4000] ;  /* 0x00400000d80c783b */ /* 0x000f2e0000000200 */
[C---:B------:R-:W-:Y:S08]  /*19e80*/  HMMA.16816.F32.BF16 R40, R4.reuse, R90, R16 ;  /* 0x0000005a0428723c */ /* 0x040ff00000041810 */
[----:B------:R-:W-:Y:S01]  /*19e90*/  HMMA.16816.F32.BF16 R36, R4, R92, R64 ;  /* 0x0000005c0424723c */ /* 0x000fe20000041840 */
[----:B------:R-:W-:Y:S01]  /*19ea0*/  SHF.R.S32.HI R2, RZ, 0x1f, R26 ;  /* 0x0000001fff027819 */ /* 0x000fe2000001141a */
[----:B------:R-:W-:Y:S06]  /*19eb0*/  LDSM.16.M88.4 R64, [R219+0x5800] ;  /* 0x00580000db40783b */ /* 0x000fec0000000200 */
[C---:B------:R-:W-:Y:S01]  /*19ec0*/  HMMA.16816.F32.BF16 R16, R8.reuse, R100, R76 ;  /* 0x000000640810723c */ /* 0x040fe2000004184c */
[----:B------:R-:W4:Y:S07]  /*19ed0*/  LDSM.16.M88.4 R76, [R219+0x4800] ;  /* 0x00480000db4c783b */ /* 0x000f2e0000000200 */
[----:B------:R-:W-:Y:S01]  /*19ee0*/  HMMA.16816.F32.BF16 R4, R8, R102, R56 ;  /* 0x000000660804723c */ /* 0x000fe20000041838 */
[----:B------:R-:W-:-:S07]  /*19ef0*/  LEA.HI R2, R2, R26, RZ, 0x2 ;  /* 0x0000001a02027211 */ /* 0x000fce00078f10ff */
[----:B-1----:R-:W-:Y:S01]  /*19f00*/  HMMA.16816.F32.BF16 R56, R8, R80, R72 ;  /* 0x000000500838723c */ /* 0x002fe20000041848 */
[----:B------:R-:W1:Y:S01]  /*19f10*/  LDSM.16.M88.4 R72, [R219+0x5000] ;  /* 0x00500000db48783b */ /* 0x000e620000000200 */
[----:B------:R-:W-:Y:S01]  /*19f20*/  SHF.R.S32.HI R2, RZ, 0x2, R2 ;  /* 0x00000002ff027819 */ /* 0x000fe20000011402 */
[----:B------:R-:W-:-:S05]  /*19f30*/  IMAD.SHL.U32 R26, R188, 0x2, RZ ;  /* 0x00000002bc1a7824 */ /* 0x000fca00078e00ff */
[----:B---3--:R-:W-:Y:S01]  /*19f40*/  HMMA.16816.F32.BF16 R60, R8, R52, R60 ;  /* 0x00000034083c723c */ /* 0x008fe2000004183c */
[----:B------:R-:W-:-:S07]  /*19f50*/  IMAD R2, R187, 0x10, R2 ;  /* 0x00000010bb027824 */ /* 0x000fce00078e0202 */
[C---:B------:R-:W-:Y:S08]  /*19f60*/  HMMA.16816.F32.BF16 R40, R8.reuse, R54, R40 ;  /* 0x000000360828723c */ /* 0x040ff00000041828 */
[C---:B--2---:R-:W-:Y:S08]  /*19f70*/  HMMA.16816.F32.BF16 R52, R8.reuse, R32, R36 ;  /* 0x000000200834723c */ /* 0x044ff00000041824 */
[----:B------:R-:W-:Y:S01]  /*19f80*/  HMMA.16816.F32.BF16 R32, R8, R34, R28 ;  /* 0x000000220820723c */ /* 0x000fe2000004181c */
[----:B------:R-:W-:-:S07]  /*19f90*/  LOP3.LUT R26, R26, 0x6, RZ, 0xc0, !PT ;  /* 0x000000061a1a7812 */ /* 0x000fce00078ec0ff */
[C---:B----4-:R-:W-:Y:S01]  /*19fa0*/  HMMA.16816.F32.BF16 R28, R12.reuse, R20, R16 ;  /* 0x000000140c1c723c */ /* 0x050fe20000041810 */
[----:B------:R-:W-:Y:S07]  /*19fb0*/  LDSM.16.M88.4 R16, [R214+0xc000] ;  /* 0x00c00000d610783b */ /* 0x000fee0000000200 */
[----:B------:R-:W-:Y:S01]  /*19fc0*/  HMMA.16816.F32.BF16 R20, R12, R22, R4 ;  /* 0x000000160c14723c */ /* 0x000fe20000041804 */
[----:B------:R-:W2:Y:S01]  /*19fd0*/  LDSM.16.M88.4 R4, [R218+0x4000] ;  /* 0x00400000da04783b */ /* 0x000ea20000000200 */
[----:B------:R-:W-:-:S06]  /*19fe0*/  IMAD.IADD R3, R189, 0x1, R2 ;  /* 0x00000001bd037824 */ /* 0x000fcc00078e0202 */
[----:B------:R-:W-:Y:S01]  /*19ff0*/  HMMA.16816.F32.BF16 R68, R8, R82, R68 ;  /* 0x000000520844723c */ /* 0x000fe20000041844 */
[----:B------:R-:W-:Y:S01]  /*1a000*/  IMAD.IADD R26, R122, 0x1, R26 ;  /* 0x000000017a1a7824 */ /* 0x000fe200078e021a */
[----:B------:R-:W-:Y:S01]  /*1a010*/  IADD3 R2, R152, R3, -R190 ;  /* 0x0000000398027210 */ /* 0x000fe20007ffe8be */
[----:B------:R3:W-:Y:S03]  /*1a020*/  STL [R1+0x20], R3 ;  /* 0x0000200301007387 */ /* 0x0007e60000100800 */
[C---:B------:R-:W-:Y:S01]  /*1a030*/  IADD3 R136, R26.reuse, 0x1, RZ ;  /* 0x000000011a887810 */ /* 0x040fe20007ffe0ff */
[----:B------:R-:W4:Y:S01]  /*1a040*/  LDL R153, [R1+0xc] ;  /* 0x00000c0001997983 */ /* 0x000f220000100800 */
[C---:B------:R-:W-:Y:S02]  /*1a050*/  IADD3 R132, R26.reuse, 0x8, RZ ;  /* 0x000000081a847810 */ /* 0x040fe40007ffe0ff */
[----:B------:R-:W-:-:S03]  /*1a060*/  IADD3 R131, R26, 0x9, RZ ;  /* 0x000000091a837810 */ /* 0x000fc60007ffe0ff */
[----:B------:R-:W-:Y:S01]  /*1a070*/  IMAD.IADD R9, R2, 0x1, -R132 ;  /* 0x0000000102097824 */ /* 0x000fe200078e0a84 */
[----:B------:R-:W-:Y:S01]  /*1a080*/  HMMA.16816.F32.BF16 R36, R12, R76, R56 ;  /* 0x0000004c0c24723c */ /* 0x000fe20000041838 */
[----:B---3--:R-:W-:-:S04]  /*1a090*/  IADD3 R3, -R26, R2, RZ ;  /* 0x000000021a037210 */ /* 0x008fc80007ffe1ff */
[----:B------:R-:W-:Y:S01]  /*1a0a0*/  IABS R8, R3 ;  /* 0x0000000300087213 */ /* 0x000fe20000000000 */
[----:B------:R-:W-:-:S04]  /*1a0b0*/  IMAD.IADD R3, R2, 0x1, -R136 ;  /* 0x0000000102037824 */ /* 0x000fc800078e0a88 */
[C---:B------:R-:W-:Y:S01]  /*1a0c0*/  HMMA.16816.F32.BF16 R68, R12.reuse, R78, R68 ;  /* 0x0000004e0c44723c */ /* 0x040fe20000041844 */
[----:B------:R-:W-:Y:S01]  /*1a0d0*/  IABS R3, R3 ;  /* 0x0000000300037213 */ /* 0x000fe20000000000 */
[----:B------:R3:W-:Y:S06]  /*1a0e0*/  I2F R150, R8 ;  /* 0x0000000800967306 */ /* 0x0007ec0000201400 */
[----:B-1----:R-:W-:Y:S01]  /*1a0f0*/  HMMA.16816.F32.BF16 R76, R12, R74, R40 ;  /* 0x0000004a0c4c723c */ /* 0x002fe20000041828 */
[----:B------:R-:W1:Y:S01]  /*1a100*/  LDSM.16.M88.4 R40, [R214+0xc800] ;  /* 0x00c80000d628783b */ /* 0x000e620000000200 */
[----:B------:R-:W-:-:S02]  /*1a110*/  IADD3 R129, R26, 0x10, RZ ;  /* 0x000000101a817810 */ /* 0x000fc40007ffe0ff */
[----:B------:R-:W-:Y:S01]  /*1a120*/  IADD3 R126, R26, 0x11, RZ ;  /* 0x000000111a7e7810 */ /* 0x000fe20007ffe0ff */
[----:B---3--:R-:W-:Y:S01]  /*1a130*/  IMAD.MOV.U32 R8, RZ, RZ, R3 ;  /* 0x000000ffff087224 */ /* 0x008fe200078e0003 */
[----:B------:R-:W-:Y:S01]  /*1a140*/  IABS R3, R9 ;  /* 0x0000000900037213 */ /* 0x000fe20000000000 */
[----:B------:R-:W-:Y:S02]  /*1a150*/  IMAD.IADD R9, R2, 0x1, -R131 ;  /* 0x0000000102097824 */ /* 0x000fe400078e0a83 */
[----:B------:R3:W-:Y:S01]  /*1a160*/  I2F R149, R8 ;  /* 0x0000000800957306 */ /* 0x0007e20000201400 */
[----:B------:R-:W-:Y:S01]  /*1a170*/  HMMA.16816.F32.BF16 R56, R12, R72, R60 ;  /* 0x000000480c38723c */ /* 0x000fe2000004183c */
[----:B------:R-:W-:-:S07]  /*1a180*/  IADD3 R130, R26, 0x18, RZ ;  /* 0x000000181a827810 */ /* 0x000fce0007ffe0ff */
[----:B------:R-:W-:Y:S01]  /*1a190*/  HMMA.16816.F32.BF16 R72, R12, R64, R52 ;  /* 0x000000400c48723c */ /* 0x000fe20000041834 */
[----:B------:R-:W1:Y:S01]  /*1a1a0*/  LDSM.16.M88.4 R52, [R214+0xd000] ;  /* 0x00d00000d634783b */ /* 0x000e620000000200 */
[----:B---3--:R-:W-:Y:S01]  /*1a1b0*/  IMAD.MOV.U32 R8, RZ, RZ, R3 ;  /* 0x000000ffff087224 */ /* 0x008fe200078e0003 */
[----:B------:R-:W-:-:S05]  /*1a1c0*/  IABS R3, R9 ;  /* 0x0000000900037213 */ /* 0x000fca0000000000 */
[C---:B--2---:R-:W-:Y:S01]  /*1a1d0*/  HMMA.16816.F32.BF16 R28, R4.reuse, R16, R28 ;  /* 0x00000010041c723c */ /* 0x044fe2000004181c */
[----:B------:R2:W-:Y:S07]  /*1a1e0*/  I2F R148, R8 ;  /* 0x0000000800947306 */ /* 0x0005ee0000201400 */
[----:B------:R-:W-:Y:S01]  /*1a1f0*/  HMMA.16816.F32.BF16 R80, R4, R18, R20 ;  /* 0x000000120450723c */ /* 0x000fe20000041814 */
[----:B------:R-:W3:Y:S01]  /*1a200*/  LDSM.16.M88.4 R16, [R214+0xd800] ;  /* 0x00d80000d610783b */ /* 0x000ee20000000200 */
[----:B------:R5:W-:Y:S01]  /*1a210*/  I2F R146, R3 ;  /* 0x0000000300927306 */ /* 0x000be20000201400 */
[----:B------:R-:W-:-:S02]  /*1a220*/  IADD3 R128, R26, 0x19, RZ ;  /* 0x000000191a807810 */ /* 0x000fc40007ffe0ff */
[----:B------:R-:W-:Y:S01]  /*1a230*/  LDSM.16.M88.4 R20, [R213+0x4000] ;  /* 0x00400000d514783b */ /* 0x000fe20000000200 */
[----:B--2---:R-:W-:Y:S02]  /*1a240*/  IMAD.IADD R8, R2, 0x1, -R129 ;  /* 0x0000000102087824 */ /* 0x004fe400078e0a81 */
[----:B------:R-:W-:Y:S01]  /*1a250*/  HMMA.16816.F32.BF16 R64, R12, R66, R32 ;  /* 0x000000420c40723c */ /* 0x000fe20000041820 */
[----:B------:R-:W-:Y:S01]  /*1a260*/  IADD3 R127, R26, 0x20, RZ ;  /* 0x000000201a7f7810 */ /* 0x000fe20007ffe0ff */
[----:B------:R-:W-:Y:S01]  /*1a270*/  LDSM.16.M88.4 R32, [R213+0x4800] ;  /* 0x00480000d520783b */ /* 0x000fe20000000200 */
[----:B-----5:R-:W-:-:S04]  /*1a280*/  IMAD.IADD R3, R2, 0x1, -R126 ;  /* 0x0000000102037824 */ /* 0x020fc800078e0a7e */
[----:B------:R-:W-:Y:S01]  /*1a290*/  IABS R12, R8 ;  /* 0x00000008000c7213 */ /* 0x000fe20000000000 */
[----:B------:R-:W-:Y:S01]  /*1a2a0*/  IMAD.IADD R13, R2, 0x1, -R130 ;  /* 0x00000001020d7824 */ /* 0x000fe200078e0a82 */
[----:B------:R-:W2:Y:S01]  /*1a2b0*/  LDSM.16.M88.4 R8, [R217+0x4000] ;  /* 0x00400000d908783b */ /* 0x000ea20000000200 */
[----:B------:R-:W-:Y:S01]  /*1a2c0*/  IABS R3, R3 ;  /* 0x0000000300037213 */ /* 0x000fe20000000000 */
[----:B------:R5:W-:Y:S01]  /*1a2d0*/  I2F R147, R12 ;  /* 0x0000000c00937306 */ /* 0x000be20000201400 */
[----:B------:R-:W-:-:S03]  /*1a2e0*/  IADD3 R124, R26, 0x21, RZ ;  /* 0x000000211a7c7810 */ /* 0x000fc60007ffe0ff */
[----:B-----5:R-:W-:Y:S01]  /*1a2f0*/  IMAD.MOV.U32 R12, RZ, RZ, R3 ;  /* 0x000000ffff0c7224 */ /* 0x020fe200078e0003 */
[----:B------:R-:W-:Y:S01]  /*1a300*/  IABS R3, R13 ;  /* 0x0000000d00037213 */ /* 0x000fe20000000000 */
[----:B------:R-:W-:Y:S02]  /*1a310*/  IMAD.IADD R13, R2, 0x1, -R128 ;  /* 0x00000001020d7824 */ /* 0x000fe400078e0a80 */
[----:B------:R5:W-:Y:S01]  /*1a320*/  I2F R137, R12 ;  /* 0x0000000c00897306 */ /* 0x000be20000201400 */
[----:B-1----:R-:W-:Y:S01]  /*1a330*/  HMMA.16816.F32.BF16 R84, R4, R40, R36 ;  /* 0x000000280454723c */ /* 0x002fe20000041824 */
[----:B------:R-:W1:Y:S01]  /*1a340*/  LDSM.16.M88.4 R36, [R213+0x5000] ;  /* 0x00500000d524783b */ /* 0x000e620000000200 */
[----:B-----5:R-:W-:Y:S01]  /*1a350*/  IMAD.MOV.U32 R12, RZ, RZ, R3 ;  /* 0x000000ffff0c7224 */ /* 0x020fe200078e0003 */
[----:B------:R-:W-:-:S04]  /*1a360*/  IABS R3, R13 ;  /* 0x0000000d00037213 */ /* 0x000fc80000000000 */
[----:B------:R5:W-:Y:S01]  /*1a370*/  I2F R145, R12 ;  /* 0x0000000c00917306 */ /* 0x000be20000201400 */
[----:B------:R-:W-:Y:S01]  /*1a380*/  IMAD.IADD R13, R2, 0x1, -R127 ;  /* 0x00000001020d7824 */ /* 0x000fe200078e0a7f */
[----:B-----5:R-:W-:-:S06]  /*1a390*/  MOV R12, R3 ;  /* 0x00000003000c7202 */ /* 0x020fcc0000000f00 */
[----:B------:R5:W-:Y:S01]  /*1a3a0*/  I2F R144, R12 ;  /* 0x0000000c00907306 */ /* 0x000be20000201400 */
[----:B------:R-:W-:Y:S02]  /*1a3b0*/  IABS R3, R13 ;  /* 0x0000000d00037213 */ /* 0x000fe40000000000 */
[C---:B------:R-:W-:Y:S02]  /*1a3c0*/  IADD3 R125, R26.reuse, 0x28, RZ ;  /* 0x000000281a7d7810 */ /* 0x040fe40007ffe0ff */
[----:B------:R-:W-:Y:S01]  /*1a3d0*/  IADD3 R123, R26, 0x29, RZ ;  /* 0x000000291a7b7810 */ /* 0x000fe20007ffe0ff */
[----:B-----5:R-:W-:Y:S02]  /*1a3e0*/  IMAD.IADD R12, R2, 0x1, -R124 ;  /* 0x00000001020c7824 */ /* 0x020fe400078e0a7c */
[----:B------:R5:W-:Y:S03]  /*1a3f0*/  I2F R143, R3 ;  /* 0x00000003008f7306 */ /* 0x000be60000201400 */
[----:B------:R-:W-:Y:S01]  /*1a400*/  IABS R12, R12 ;  /* 0x0000000c000c7213 */ /* 0x000fe20000000000 */
[----:B------:R-:W-:Y:S01]  /*1a410*/  HMMA.16816.F32.BF16 R60, R4, R42, R68 ;  /* 0x0000002a043c723c */ /* 0x000fe20000041844 */
[----:B------:R-:W-:Y:S01]  /*1a420*/  LDSM.16.M88.4 R40, [R208+0xe000] ;  /* 0x00e00000d028783b */ /* 0x000fe20000000200 */
[----:B------:R-:W-:-:S06]  /*1a430*/  IADD3 R121, R26, 0x30, RZ ;  /* 0x000000301a797810 */ /* 0x000fcc0007ffe0ff */
[C---:B------:R-:W-:Y:S01]  /*1a440*/  HMMA.16816.F32.BF16 R56, R4.reuse, R52, R56 ;  /* 0x000000340438723c */ /* 0x040fe20000041838 */
[----:B-----5:R-:W-:Y:S01]  /*1a450*/  IMAD.MOV.U32 R3, RZ, RZ, R12 ;  /* 0x000000ffff037224 */ /* 0x020fe200078e000c */
[----:B------:R-:W-:Y:S01]  /*1a460*/  IADD3 R120, R26, 0x31, RZ ;  /* 0x000000311a787810 */ /* 0x000fe20007ffe0ff */
[----:B------:R-:W-:Y:S02]  /*1a470*/  LDSM.16.M88.4 R12, [R216+0x6000] ;  /* 0x00600000d80c783b */ /* 0x000fe40000000200 */
[----:B------:R5:W-:Y:S03]  /*1a480*/  I2F R142, R3 ;  /* 0x00000003008e7306 */ /* 0x000be60000201400 */
[C---:B---3--:R-:W-:Y:S08]  /*1a490*/  HMMA.16816.F32.BF16 R72, R4.reuse, R16, R72 ;  /* 0x000000100448723c */ /* 0x048ff00000041848 */
[----:B------:R-:W-:Y:S01]  /*1a4a0*/  HMMA.16816.F32.BF16 R68, R4, R18, R64 ;  /* 0x000000120444723c */ /* 0x000fe20000041840 */
[----:B------:R-:W3:Y:S01]  /*1a4b0*/  LDSM.16.M88.4 R16, [R215+0x6000] ;  /* 0x00600000d710783b */ /* 0x000ee20000000200 */
[----:B-----5:R-:W-:-:S06]  /*1a4c0*/  IMAD.IADD R3, R2, 0x1, -R123 ;  /* 0x0000000102037824 */ /* 0x020fcc00078e0a7b */
[----:B------:R-:W-:Y:S07]  /*1a4d0*/  HMMA.16816.F32.BF16 R52, R4, R54, R76 ;  /* 0x000000360434723c */ /* 0x000fee000004184c */
[C---:B------:R-:W-:Y:S01]  /*1a4e0*/  IMAD.IADD R4, R2.reuse, 0x1, -R125 ;  /* 0x0000000102047824 */ /* 0x040fe200078e0a7d */
[----:B--2---:R-:W-:Y:S01]  /*1a4f0*/  HMMA.16816.F32.BF16 R28, R8, R20, R28 ;  /* 0x00000014081c723c */ /* 0x004fe2000004181c */
[----:B------:R-:W-:Y:S01]  /*1a500*/  IABS R3, R3 ;  /* 0x0000000300037213 */ /* 0x000fe20000000000 */
[----:B------:R-:W-:-:S02]  /*1a510*/  IMAD.IADD R5, R2, 0x1, -R121 ;  /* 0x0000000102057824 */ /* 0x000fc400078e0a79 */
[----:B------:R-:W-:-:S04]  /*1a520*/  IABS R4, R4 ;  /* 0x0000000400047213 */ /* 0x000fc80000000000 */
[C---:B------:R-:W-:Y:S01]  /*1a530*/  HMMA.16816.F32.BF16 R64, R8.reuse, R22, R80 ;  /* 0x000000160840723c */ /* 0x040fe20000041850 */
[----:B------:R-:W2:Y:S01]  /*1a540*/  LDSM.16.M88.4 R20, [R213+0x5800] ;  /* 0x00580000d514783b */ /* 0x000ea20000000200 */
[----:B------:R5:W-:Y:S01]  /*1a550*/  I2F R141, R4 ;  /* 0x00000004008d7306 */ /* 0x000be20000201400 */
[C---:B------:R-:W-:Y:S02]  /*1a560*/  IADD3 R119, R26.reuse, 0x38, RZ ;  /* 0x000000381a777810 */ /* 0x040fe40007ffe0ff */
[----:B------:R-:W-:Y:S01]  /*1a570*/  IADD3 R118, R26, 0x39, RZ ;  /* 0x000000391a767810 */ /* 0x000fe20007ffe0ff */
[----:B-----5:R-:W-:Y:S01]  /*1a580*/  IMAD.MOV.U32 R4, RZ, RZ, R3 ;  /* 0x000000ffff047224 */ /* 0x020fe200078e0003 */
[----:B------:R-:W-:Y:S01]  /*1a590*/  IABS R3, R5 ;  /* 0x0000000500037213 */ /* 0x000fe20000000000 */
[----:B------:R-:W-:Y:S02]  /*1a5a0*/  IMAD.IADD R5, R2, 0x1, -R120 ;  /* 0x0000000102057824 */ /* 0x000fe400078e0a78 */
[----:B------:R5:W-:Y:S01]  /*1a5b0*/  I2F R140, R4 ;  /* 0x00000004008c7306 */ /* 0x000be20000201400 */
[----:B------:R-:W-:Y:S01]  /*1a5c0*/  HMMA.16816.F32.BF16 R80, R8, R34, R60 ;  /* 0x000000220850723c */ /* 0x000fe2000004183c */
[----:B------:R-:W2:Y:S01]  /*1a5d0*/  LDSM.16.M88.4 R60, [R219+0x6000] ;  /* 0x00600000db3c783b */ /* 0x000ea20000000200 */
[----:B-----5:R-:W-:Y:S01]  /*1a5e0*/  IMAD.MOV.U32 R4, RZ, RZ, R3 ;  /* 0x000000ffff047224 */ /* 0x020fe200078e0003 */
[----:B------:R-:W-:-:S04]  /*1a5f0*/  IABS R3, R5 ;  /* 0x0000000500037213 */ /* 0x000fc80000000000 */
[----:B------:R5:W-:Y:S08]  /*1a600*/  I2F R139, R4 ;  /* 0x00000004008b7306 */ /* 0x000bf00000201400 */
[----:B------:R2:W-:Y:S01]  /*1a610*/  I2F R138, R3 ;  /* 0x00000003008a7306 */ /* 0x0005e20000201400 */
[----:B-1----:R-:W-:Y:S01]  /*1a620*/  HMMA.16816.F32.BF16 R92, R8, R38, R52 ;  /* 0x00000026085c723c */ /* 0x002fe20000041834 */
[----:B------:R-:W1:Y:S01]  /*1a630*/  LDSM.16.M88.4 R52, [R208+0xe800] ;  /* 0x00e80000d034783b */ /* 0x000e620000000200 */
[----:B-----5:R-:W-:-:S02]  /*1a640*/  IMAD.IADD R4, R2, 0x1, -R119 ;  /* 0x0000000102047824 */ /* 0x020fc400078e0a77 */
[C---:B--2---:R-:W-:Y:S01]  /*1a650*/  IMAD.IADD R3, R2.reuse, 0x1, -R118 ;  /* 0x0000000102037824 */ /* 0x044fe200078e0a76 */
[----:B------:R-:W-:Y:S02]  /*1a660*/  IADD3 R2, R2, 0x8, RZ ;  /* 0x0000000802027810 */ /* 0x000fe40007ffe0ff */
[----:B------:R-:W-:Y:S02]  /*1a670*/  IABS R4, R4 ;  /* 0x0000000400047213 */ /* 0x000fe40000000000 */
[----:B------:R-:W-:Y:S01]  /*1a680*/  IABS R3, R3 ;  /* 0x0000000300037213 */ /* 0x000fe20000000000 */
[----:B------:R-:W-:Y:S01]  /*1a690*/  IMAD.IADD R5, R2, 0x1, -R26 ;  /* 0x0000000102057824 */ /* 0x000fe200078e0a1a */
[----:B------:R2:W-:Y:S01]  /*1a6a0*/  I2F R135, R4 ;  /* 0x0000000400877306 */ /* 0x0005e20000201400 */
[----:B---3--:R-:W-:Y:S02]  /*1a6b0*/  HMMA.16816.F32.BF16 R28, R16, R40, R28 ;  /* 0x00000028101c723c */ /* 0x008fe4000004181c */
[----:B--2---:R-:W-:Y:S01]  /*1a6c0*/  IMAD.MOV.U32 R4, RZ, RZ, R3 ;  /* 0x000000ffff047224 */ /* 0x004fe200078e0003 */
[----:B------:R-:W-:-:S02]  /*1a6d0*/  IABS R3, R5 ;  /* 0x0000000500037213 */ /* 0x000fc40000000000 */
[----:B------:R-:W-:Y:S02]  /*1a6e0*/  IADD3 R5, -R136, R2, RZ ;  /* 0x0000000288057210 */ /* 0x000fe40007ffe1ff */
[----:B------:R2:W-:Y:S01]  /*1a6f0*/  I2F R134, R4 ;  /* 0x0000000400867306 */ /* 0x0005e20000201400 */
[----:B------:R-:W-:Y:S01]  /*1a700*/  HMMA.16816.F32.BF16 R76, R8, R32, R84 ;  /* 0x00000020084c723c */ /* 0x000fe20000041854 */
[----:B------:R-:W-:Y:S01]  /*1a710*/  LDSM.16.M88.4 R84, [R208+0xf000] ;  /* 0x00f00000d054783b */ /* 0x000fe20000000200 */
[----:B--2---:R-:W-:Y:S01]  /*1a720*/  IMAD.MOV.U32 R4, RZ, RZ, R3 ;  /* 0x000000ffff047224 */ /* 0x004fe200078e0003 */
[----:B------:R-:W-:-:S04]  /*1a730*/  IABS R3, R5 ;  /* 0x0000000500037213 */ /* 0x000fc80000000000 */
[----:B------:R2:W-:Y:S01]  /*1a740*/  I2F R116, R4 ;  /* 0x0000000400747306 */ /* 0x0005e20000201400 */
[C---:B------:R-:W-:Y:S01]  /*1a750*/  HMMA.16816.F32.BF16 R88, R8.reuse, R36, R56 ;  /* 0x000000240858723c */ /* 0x040fe20000041838 */
[----:B------:R-:W-:Y:S06]  /*1a760*/  LDSM.16.M88.4 R56, [R214+0xe000] ;  /* 0x00e00000d638783b */ /* 0x000fec0000000200 */
[----:B------:R3:W-:Y:S01]  /*1a770*/  I2F R115, R3 ;  /* 0x0000000300737306 */ /* 0x0007e20000201400 */
[----:B------:R-:W-:Y:S01]  /*1a780*/  HMMA.16816.F32.BF16 R96, R8, R20, R72 ;  /* 0x000000140860723c */ /* 0x000fe20000041848 */
[C---:B------:R-:W-:Y:S01]  /*1a790*/  IMAD.IADD R5, R2.reuse, 0x1, -R129 ;  /* 0x0000000102057824 */ /* 0x040fe200078e0a81 */
[----:B------:R-:W-:Y:S01]  /*1a7a0*/  LDSM.16.M88.4 R72, [R208+0xf800] ;  /* 0x00f80000d048783b */ /* 0x000fe20000000200 */
[----:B--2---:R-:W-:-:S05]  /*1a7b0*/  IMAD.IADD R4, R2, 0x1, -R132 ;  /* 0x0000000102047824 */ /* 0x004fca00078e0a84 */
[----:B------:R-:W-:Y:S01]  /*1a7c0*/  HMMA.16816.F32.BF16 R100, R8, R22, R68 ;  /* 0x000000160864723c */ /* 0x000fe20000041844 */
[----:B------:R-:W2:Y:S01]  /*1a7d0*/  LDSM.16.M88.4 R8, [R218+0x6000] ;  /* 0x00600000da08783b */ /* 0x000ea20000000200 */
[----:B---3--:R-:W-:Y:S01]  /*1a7e0*/  IMAD.IADD R3, R2, 0x1, -R131 ;  /* 0x0000000102037824 */ /* 0x008fe200078e0a83 */
[----:B------:R-:W-:-:S05]  /*1a7f0*/  IABS R4, R4 ;  /* 0x0000000400047213 */ /* 0x000fca0000000000 */
[----:B------:R-:W-:Y:S01]  /*1a800*/  HMMA.16816.F32.BF16 R32, R16, R42, R64 ;  /* 0x0000002a1020723c */ /* 0x000fe20000041840 */
[----:B------:R-:W3:Y:S01]  /*1a810*/  LDSM.16.M88.4 R68, [R219+0x6800] ;  /* 0x00680000db44783b */ /* 0x000ee20000000200 */
[----:B------:R-:W-:Y:S01]  /*1a820*/  IABS R3, R3 ;  /* 0x0000000300037213 */ /* 0x000fe20000000000 */
[----:B------:R5:W-:Y:S05]  /*1a830*/  I2F R114, R4 ;  /* 0x0000000400727306 */ /* 0x000bea0000201400 */
[----:B------:R-:W-:Y:S08]  /*1a840*/  HMMA.16816.F32.BF16 R28, R12, R60, R28 ;  /* 0x0000003c0c1c723c */ /* 0x000ff0000004181c */
[----:B-1----:R-:W-:Y:S01]  /*1a850*/  HMMA.16816.F32.BF16 R36, R16, R52, R76 ;  /* 0x000000341024723c */ /* 0x002fe2000004184c */
[----:B------:R-:W-:Y:S01]  /*1a860*/  LDSM.16.M88.4 R76, [R213+0x6000] ;  /* 0x00600000d54c783b */ /* 0x000fe20000000200 */
[----:B-----5:R-:W-:Y:S01]  /*1a870*/  IMAD.MOV.U32 R4, RZ, RZ, R3 ;  /* 0x000000ffff047224 */ /* 0x020fe200078e0003 */
[----:B------:R-:W-:Y:S01]  /*1a880*/  IABS R3, R5 ;  /* 0x0000000500037213 */ /* 0x000fe20000000000 */
[C---:B------:R-:W-:Y:S01]  /*1a890*/  IMAD.IADD R21, R2.reuse, 0x1, -R127 ;  /* 0x0000000102157824 */ /* 0x040fe200078e0a7f */
[----:B------:R-:W-:Y:S01]  /*1a8a0*/  LDSM.16.M88.4 R64, [R219+0x7000] ;  /* 0x00700000db40783b */ /* 0x000fe20000000200 */
[----:B------:R1:W-:Y:S01]  /*1a8b0*/  I2F R113, R4 ;  /* 0x0000000400717306 */ /* 0x0003e20000201400 */
[----:B------:R-:W-:-:S02]  /*1a8c0*/  IMAD.IADD R5, R2, 0x1, -R126 ;  /* 0x0000000102057824 */ /* 0x000fc400078e0a7e */
[----:B-1----:R-:W-:-:S05]  /*1a8d0*/  IMAD.MOV.U32 R4, RZ, RZ, R3 ;  /* 0x000000ffff047224 */ /* 0x002fca00078e0003 */
[----:B------:R1:W-:Y:S01]  /*1a8e0*/  I2F R112, R4 ;  /* 0x0000000400707306 */ /* 0x0003e20000201400 */
[----:B------:R-:W-:Y:S01]  /*1a8f0*/  IABS R3, R5 ;  /* 0x0000000500037213 */ /* 0x000fe20000000000 */
[----:B-1----:R-:W-:-:S05]  /*1a900*/  IMAD.IADD R4, R2, 0x1, -R130 ;  /* 0x0000000102047824 */ /* 0x002fca00078e0a82 */
[----:B------:R-:W-:Y:S02]  /*1a910*/  IABS R20, R4 ;  /* 0x0000000400147213 */ /* 0x000fe40000000000 */
[----:B------:R-:W1:Y:S01]  /*1a920*/  LDSM.16.M88.4 R4, [R217+0x6000] ;  /* 0x00600000d904783b */ /* 0x000e620000000200 */
[----:B------:R5:W-:Y:S01]  /*1a930*/  I2F R110, R3 ;  /* 0x00000003006e7306 */ /* 0x000be20000201400 */
[----:B------:R-:W-:Y:S02]  /*1a940*/  HMMA.16816.F32.BF16 R32, R12, R62, R32 ;  /* 0x0000003e0c20723c */ /* 0x000fe40000041820 */
[----:B------:R-:W-:Y:S01]  /*1a950*/  LDSM.16.M88.4 R60, [R214+0xf000] ;  /* 0x00f00000d63c783b */ /* 0x000fe20000000200 */
[----:B-----5:R-:W-:-:S04]  /*1a960*/  IMAD.IADD R3, R2, 0x1, -R128 ;  /* 0x0000000102037824 */ /* 0x020fc800078e0a80 */
[----:B------:R5:W-:Y:S01]  /*1a970*/  I2F R111, R20 ;  /* 0x00000014006f7306 */ /* 0x000be20000201400 */
[----:B------:R-:W-:Y:S01]  /*1a980*/  IABS R3, R3 ;  /* 0x0000000300037213 */ /* 0x000fe20000000000 */
[----:B--2---:R-:W-:Y:S04]  /*1a990*/  HMMA.16816.F32.BF16 R28, R8, R56, R28 ;  /* 0x00000038081c723c */ /* 0x004fe8000004181c */
[----:B-----5:R-:W-:Y:S01]  /*1a9a0*/  IMAD.MOV.U32 R20, RZ, RZ, R3 ;  /* 0x000000ffff147224 */ /* 0x020fe200078e0003 */
[----:B------:R-:W-:Y:S01]  /*1a9b0*/  IABS R3, R21 ;  /* 0x0000001500037213 */ /* 0x000fe20000000000 */
[----:B------:R-:W-:Y:S02]  /*1a9c0*/  IMAD.IADD R21, R2, 0x1, -R124 ;  /* 0x0000000102157824 */ /* 0x000fe400078e0a7c */
[----:B------:R-:W-:Y:S01]  /*1a9d0*/  HMMA.16816.F32.BF16 R40, R16, R54, R80 ;  /* 0x000000361028723c */ /* 0x000fe20000041850 */
[----:B------:R2:W-:Y:S01]  /*1a9e0*/  I2F R109, R20 ;  /* 0x00000014006d7306 */ /* 0x0005e20000201400 */
[----:B------:R-:W5:Y:S01]  /*1a9f0*/  LDSM.16.M88.4 R80, [R214+0xe800] ;  /* 0x00e80000d650783b */ /* 0x000f620000000200 */
[----:B--2---:R-:W-:-:S02]  /*1aa00*/  MOV R20, R3 ;  /* 0x0000000300147202 */ /* 0x004fc40000000f00 */
[----:B------:R-:W-:Y:S01]  /*1aa10*/  IABS R3, R21 ;  /* 0x0000001500037213 */ /* 0x000fe20000000000 */
[----:B------:R-:W-:-:S03]  /*1aa20*/  IMAD.IADD R21, R2, 0x1, -R125 ;  /* 0x0000000102157824 */ /* 0x000fc600078e0a7d */
[----:B------:R2:W-:Y:S01]  /*1aa30*/  I2F R108, R20 ;  /* 0x00000014006c7306 */ /* 0x0005e20000201400 */
[----:B------:R-:W-:Y:S01]  /*1aa40*/  HMMA.16816.F32.BF16 R52, R8, R58, R32 ;  /* 0x0000003a0834723c */ /* 0x000fe20000041820 */
[----:B--2---:R-:W-:Y:S01]  /*1aa50*/  IMAD.MOV.U32 R20, RZ, RZ, R3 ;  /* 0x000000ffff147224 */ /* 0x004fe200078e0003 */
[----:B------:R-:W-:Y:S01]  /*1aa60*/  IABS R3, R21 ;  /* 0x0000001500037213 */ /* 0x000fe20000000000 */
[----:B------:R-:W-:-:S04]  /*1aa70*/  IMAD.IADD R21, R2, 0x1, -R123 ;  /* 0x0000000102157824 */ /* 0x000fc800078e0a7b */
[----:B------:R2:W-:Y:S01]  /*1aa80*/  I2F R107, R20 ;  /* 0x00000014006b7306 */ /* 0x0005e20000201400 */
[----:B---3--:R-:W-:Y:S08]  /*1aa90*/  HMMA.16816.F32.BF16 R36, R12, R68, R36 ;  /* 0x000000440c24723c */ /* 0x008ff00000041824 */
[----:B-1----:R-:W-:Y:S01]  /*1aaa0*/  HMMA.16816.F32.BF16 R56, R4, R76, R28 ;  /* 0x0000004c0438723c */ /* 0x002fe2000004181c */
[----:B--2---:R-:W-:Y:S01]  /*1aab0*/  IMAD.MOV.U32 R20, RZ, RZ, R3 ;  /* 0x000000ffff147224 */ /* 0x004fe200078e0003 */
[----:B------:R-:W-:Y:S01]  /*1aac0*/  IABS R3, R21 ;  /* 0x0000001500037213 */ /* 0x000fe20000000000 */
[----:B------:R-:W-:-:S02]  /*1aad0*/  IMAD.IADD R21, R2, 0x1, -R121 ;  /* 0x0000000102157824 */ /* 0x000fc400078e0a79 */
[----:B------:R1:W-:Y:S03]  /*1aae0*/  I2F R106, R20 ;  /* 0x00000014006a7306 */ /* 0x0003e60000201400 */
[----:B------:R-:W-:Y:S01]  /*1aaf0*/  HMMA.16816.F32.BF16 R32, R16, R84, R88 ;  /* 0x000000541020723c */ /* 0x000fe20000041858 */
[----:B------:R-:W2:Y:S01]  /*1ab00*/  LDSM.16.M88.4 R88, [R213+0x6800] ;  /* 0x00680000d558783b */ /* 0x000ea20000000200 */
[----:B-1----:R-:W-:Y:S01]  /*1ab10*/  IMAD.MOV.U32 R20, RZ, RZ, R3 ;  /* 0x000000ffff147224 */ /* 0x002fe200078e0003 */
[----:B------:R-:W-:-:S03]  /*1ab20*/  IABS R3, R21 ;  /* 0x0000001500037213 */ /* 0x000fc60000000000 */
[----:B------:R1:W-:Y:S01]  /*1ab30*/  I2F R105, R20 ;  /* 0x0000001400697306 */ /* 0x0003e20000201400 */
[----:B------:R-:W-:Y:S01]  /*1ab40*/  IMAD.IADD R21, R2, 0x1, -R120 ;  /* 0x0000000102157824 */ /* 0x000fe200078e0a78 */
[----:B------:R-:W-:Y:S01]  /*1ab50*/  HMMA.16816.F32.BF16 R28, R12, R70, R40 ;  /* 0x000000460c1c723c */ /* 0x000fe20000041828 */
[----:B------:R-:W-:Y:S01]  /*1ab60*/  LDSM.16.M88.4 R68, [R213+0x7000] ;  /* 0x00700000d544783b */ /* 0x000fe20000000200 */
[----:B-1----:R-:W-:-:S04]  /*1ab70*/  IMAD.MOV.U32 R20, RZ, RZ, R3 ;  /* 0x000000ffff147224 */ /* 0x002fc800078e0003 */
[----:B------:R1:W-:Y:S01]  /*1ab80*/  I2F R104, R20 ;  /* 0x0000001400687306 */ /* 0x0003e20000201400 */
[----:B------:R-:W-:Y:S01]  /*1ab90*/  IABS R3, R21 ;  /* 0x0000001500037213 */ /* 0x000fe20000000000 */
[----:B------:R-:W-:Y:S01]  /*1aba0*/  HMMA.16816.F32.BF16 R52, R4, R78, R52 ;  /* 0x0000004e0434723c */ /* 0x000fe20000041834 */
[----:B------:R-:W3:Y:S01]  /*1abb0*/  LDSM.16.M88.4 R76, [R219+0x7800] ;  /* 0x00780000db4c783b */ /* 0x000ee20000000200 */
[C---:B-1----:R-:W-:Y:S02]  /*1abc0*/  IMAD.IADD R20, R2.reuse, 0x1, -R119 ;  /* 0x0000000102147824 */ /* 0x042fe400078e0a77 */
[----:B------:R-:W-:-:S03]  /*1abd0*/  IMAD.IADD R2, R2, 0x1, -R118 ;  /* 0x0000000102027824 */ /* 0x000fc600078e0a76 */
[----:B------:R-:W-:Y:S01]  /*1abe0*/  IABS R20, R20 ;  /* 0x0000001400147213 */ /* 0x000fe20000000000 */
[----:B------:R1:W-:Y:S01]  /*1abf0*/  I2F R85, R3 ;  /* 0x0000000300557306 */ /* 0x0003e20000201400 */
[----:B------:R-:W-:Y:S01]  /*1ac00*/  IABS R2, R2 ;  /* 0x0000000200027213 */ /* 0x000fe20000000000 */
[----:B------:R-:W-:Y:S02]  /*1ac10*/  HMMA.16816.F32.BF16 R40, R16, R86, R92 ;  /* 0x000000561028723c */ /* 0x000fe4000004185c */
[----:B-1----:R-:W-:-:S06]  /*1ac20*/  IMAD.MOV.U32 R3, RZ, RZ, R20 ;  /* 0x000000ffff037224 */ /* 0x002fcc00078e0014 */
[----:B-----5:R-:W-:Y:S01]  /*1ac30*/  HMMA.16816.F32.BF16 R20, R8, R80, R36 ;  /* 0x000000500814723c */ /* 0x020fe20000041824 */
[----:B------:R1:W-:Y:S02]  /*1ac40*/  I2F R80, R2 ;  /* 0x0000000200507306 */ /* 0x0003e40000201400 */
[----:B-1----:R-:W-:-:S06]  /*1ac50*/  FMUL.FTZ R2, R56, R0 ;  /* 0x0000000038027220 */ /* 0x002fcc0000410000 */
[----:B------:R1:W-:Y:S01]  /*1ac60*/  MUFU.TANH R117, R2 ;  /* 0x0000000200757308 */ /* 0x0003e20000002400 */
[----:B------:R-:W-:Y:S07]  /*1ac70*/  HMMA.16816.F32.BF16 R28, R8, R82, R28 ;  /* 0x00000052081c723c */ /* 0x000fee000004181c */
[----:B------:R-:W-:Y:S01]  /*1ac80*/  I2F R84, R3 ;  /* 0x0000000300547306 */ /* 0x000fe20000201400 */
[----:B-1----:R-:W-:-:S07]  /*1ac90*/  FMUL.FTZ R2, R57, R0 ;  /* 0x0000000039027220 */ /* 0x002fce0000410000 */
[----:B------:R1:W-:Y:S02]  /*1aca0*/  MUFU.TANH R86, R2 ;  /* 0x0000000200567308 */ /* 0x0003e40000002400 */
[----:B-1----:R-:W-:-:S06]  /*1acb0*/  FMUL.FTZ R2, R58, R0 ;  /* 0x000000003a027220 */ /* 0x002fcc0000410000 */
[----:B------:R1:W5:Y:S02]  /*1acc0*/  MUFU.TANH R3, R2 ;  /* 0x0000000200037308 */ /* 0x0003640000002400 */
[----:B-1----:R-:W-:-:S06]  /*1acd0*/  FMUL.FTZ R2, R59, R0 ;  /* 0x000000003b027220 */ /* 0x002fcc0000410000 */
[----:B------:R1:W1:Y:S01]  /*1ace0*/  MUFU.TANH R82, R2 ;  /* 0x0000000200527308 */ /* 0x0002620000002400 */
[----:B--2---:R-:W-:Y:S01]  /*1acf0*/  HMMA.16816.F32.BF16 R56, R4, R88, R20 ;  /* 0x000000580438723c */ /* 0x004fe20000041814 */
[----:B-1----:R-:W-:-:S06]  /*1ad00*/  FMUL.FTZ R2, R52, R0 ;  /* 0x0000000034027220 */ /* 0x002fcc0000410000 */
[----:B------:R1:W2:Y:S01]  /*1ad10*/  MUFU.TANH R81, R2 ;  /* 0x0000000200517308 */ /* 0x0002a20000002400 */
[----:B------:R-:W-:Y:S01]  /*1ad20*/  HMMA.16816.F32.BF16 R20, R16, R72, R96 ;  /* 0x000000481014723c */ /* 0x000fe20000041860 */
[----:B-1----:R-:W-:-:S06]  /*1ad30*/  FMUL.FTZ R2, R53, R0 ;  /* 0x0000000035027220 */ /* 0x002fcc0000410000 */
[----:B------:R1:W1:Y:S01]  /*1ad40*/  MUFU.TANH R72, R2 ;  /* 0x0000000200487308 */ /* 0x0002620000002400 */
[C---:B------:R-:W-:Y:S08]  /*1ad50*/  HMMA.16816.F32.BF16 R36, R12.reuse, R64, R32 ;  /* 0x000000400c24723c */ /* 0x040ff00000041820 */
[----:B------:R-:W-:Y:S01]  /*1ad60*/  HMMA.16816.F32.BF16 R32, R12, R66, R40 ;  /* 0x000000420c20723c */ /* 0x000fe20000041828 */
[----:B------:R-:W2:Y:S01]  /*1ad70*/  LDSM.16.M88.4 R64, [R214+0xf800] ;  /* 0x00f80000d640783b */ /* 0x000ea20000000200 */
[----:B-1----:R-:W-:-:S04]  /*1ad80*/  FMUL.FTZ R2, R54, R0 ;  /* 0x0000000036027220 */ /* 0x002fc80000410000 */
[----:B------:R1:W1:Y:S02]  /*1ad90*/  MUFU.TANH R45, R2 ;  /* 0x00000002002d7308 */ /* 0x0002640000002400 */
[-C--:B-1----:R-:W-:Y:S02]  /*1ada0*/  FMUL.FTZ R2, R55, R0.reuse ;  /* 0x0000000037027220 */ /* 0x082fe40000410000 */
[----:B------:R-:W-:Y:S08]  /*1adb0*/  HMMA.16816.F32.BF16 R52, R16, R74, R100 ;  /* 0x0000004a1034723c */ /* 0x000ff00000041864 */
[----:B---3--:R-:W-:Y:S08]  /*1adc0*/  HMMA.16816.F32.BF16 R20, R12, R76, R20 ;  /* 0x0000004c0c14723c */ /* 0x008ff00000041814 */
[C---:B------:R-:W-:Y:S01]  /*1add0*/  HMMA.16816.F32.BF16 R16, R8.reuse, R62, R32 ;  /* 0x0000003e0810723c */ /* 0x040fe20000041820 */
[----:B------:R-:W1:Y:S07]  /*1ade0*/  LDSM.16.M88.4 R32, [R213+0x7800] ;  /* 0x00780000d520783b */ /* 0x000e6e0000000200 */
[----:B------:R-:W-:Y:S08]  /*1adf0*/  HMMA.16816.F32.BF16 R36, R8, R60, R36 ;  /* 0x0000003c0824723c */ /* 0x000ff00000041824 */
[----:B------:R-:W-:Y:S01]  /*1ae00*/  HMMA.16816.F32.BF16 R40, R4, R90, R28 ;  /* 0x0000005a0428723c */ /* 0x000fe2000004181c */
[----:B------:R3:W1:Y:S01]  /*1ae10*/  MUFU.TANH R44, R2 ;  /* 0x00000002002c7308 */ /* 0x0006620000002400 */
[----:B------:R-:W-:Y:S01]  /*1ae20*/  FMUL.FTZ R58, R58, R0 ;  /* 0x000000003a3a7220 */ /* 0x000fe20000410000 */
[----:B------:R-:W-:Y:S01]  /*1ae30*/  ISETP.GE.AND P3, PT, R26, R152, PT ;  /* 0x000000981a00720c */ /* 0x000fe20003f66270 */
[----:B-----5:R-:W-:Y:S01]  /*1ae40*/  FFMA.FTZ R3, -R133, R116, R3 ;  /* 0x0000007485037223 */ /* 0x020fe20000010103 */
[----:B------:R-:W-:Y:S01]  /*1ae50*/  ISETP.GE.AND P2, PT, R136, R152, PT ;  /* 0x000000988800720c */ /* 0x000fe20003f46270 */
[----:B------:R-:W-:Y:S01]  /*1ae60*/  FMUL.FTZ R59, R59, R0 ;  /* 0x000000003b3b7220 */ /* 0x000fe20000410000 */
[----:B------:R-:W-:Y:S01]  /*1ae70*/  ISETP.GE.AND P1, PT, R132, R152, PT ;  /* 0x000000988400720c */ /* 0x000fe20003f26270 */
[----:B------:R-:W-:Y:S01]  /*1ae80*/  HMMA.16816.F32.BF16 R12, R12, R78, R52 ;  /* 0x0000004e0c0c723c */ /* 0x000fe20000041834 */
[----:B------:R-:W-:Y:S01]  /*1ae90*/  FMUL.FTZ R57, R57, R0 ;  /* 0x0000000039397220 */ /* 0x000fe20000410000 */
[----:B------:R-:W-:Y:S01]  /*1aea0*/  ISETP.GE.AND P0, PT, R131, R152, PT ;  /* 0x000000988300720c */ /* 0x000fe20003f06270 */
[----:B------:R-:W-:-:S05]  /*1aeb0*/  DEPBAR.LE SB0, 0x0 ;  /* 0x000080000000791a */ /* 0x000fca0000000000 */
[C---:B--2---:R-:W-:Y:S11]  /*1aec0*/  HMMA.16816.F32.BF16 R20, R8.reuse, R64, R20 ;  /* 0x000000400814723c */ /* 0x044ff60000041814 */
[----:B------:R-:W-:Y:S05]  /*1aed0*/  @!UPT UIADD3 URZ, URZ, URZ, URZ ;  /* 0x0000003f3f3ff290 */ /* 0x000fea000fffe03f */
[----:B------:R-:W-:Y:S01]  /*1aee0*/  HMMA.16816.F32.BF16 R8, R8, R66, R12 ;  /* 0x000000420808723c */ /* 0x000fe2000004180c */
[----:B---3--:R-:W-:-:S07]  /*1aef0*/  FMUL.FTZ R2, R56, R0 ;  /* 0x0000000038027220 */ /* 0x008fce0000410000 */
[C---:B------:R-:W-:Y:S01]  /*1af00*/  HMMA.16816.F32.BF16 R28, R4.reuse, R68, R36 ;  /* 0x00000044041c723c */ /* 0x040fe20000041824 */
[----:B------:R2:W3:Y:S07]  /*1af10*/  MUFU.TANH R51, R2 ;  /* 0x0000000200337308 */ /* 0x0004ee0000002400 */
[----:B-1----:R-:W-:Y:S01]  /*1af20*/  HMMA.16816.F32.BF16 R20, R4, R32, R20 ;  /* 0x000000200414723c */ /* 0x002fe20000041814 */
[----:B------:R-:W-:-:S07]  /*1af30*/  FMUL.FTZ R40, R40, R0 ;  /* 0x0000000028287220 */ /* 0x000fce0000410000 */
[----:B------:R-:W-:Y:S01]  /*1af40*/  HMMA.16816.F32.BF16 R16, R4, R70, R16 ;  /* 0x000000460410723c */ /* 0x000fe20000041810 */
[----:B------:R-:W1:Y:S01]  /*1af50*/  MUFU.TANH R49, R40 ;  /* 0x0000002800317308 */ /* 0x000e620000002400 */
[----:B------:R-:W-:-:S06]  /*1af60*/  FMUL.FTZ R43, R43, R0 ;  /* 0x000000002b2b7220 */ /* 0x000fcc0000410000 */
[----:B------:R-:W-:Y:S01]  /*1af70*/  HMMA.16816.F32.BF16 R8, R4, R34, R8 ;  /* 0x000000220408723c */ /* 0x000fe20000041808 */
[----:B------:R-:W-:Y:S01]  /*1af80*/  MUFU.TANH R58, R58 ;  /* 0x0000003a003a7308 */ /* 0x000fe20000002400 */
[----:B------:R-:W-:-:S05]  /*1af90*/  FMUL.FTZ R42, R42, R0 ;  /* 0x000000002a2a7220 */ /* 0x000fca0000410000 */
[C---:B------:R-:W-:Y:S02]  /*1afa0*/  FFMA.FTZ R5, -R133.reuse, R150, R117 ;  /* 0x0000009685057223 */ /* 0x040fe40000010175 */
[C---:B------:R-:W-:Y:S02]  /*1afb0*/  FFMA.FTZ R4, -R133.reuse, R149, R86 ;  /* 0x0000009585047223 */ /* 0x040fe40000010156 */
[----:B--2---:R-:W-:Y:S01]  /*1afc0*/  FFMA.FTZ R2, -R133, R115, R82 ;  /* 0x0000007385027223 */ /* 0x004fe20000010152 */
[----:B------:R-:W-:Y:S01]  /*1afd0*/  FSEL R39, R5, -INF , !P3 ;  /* 0xff80000005277808 */ /* 0x000fe20005800000 */
[----:B------:R-:W-:Y:S01]  /*1afe0*/  FMUL.FTZ R41, R41, R0 ;  /* 0x0000000029297220 */ /* 0x000fe20000410000 */
[----:B------:R2:W-:Y:S01]  /*1aff0*/  MUFU.TANH R36, R43 ;  /* 0x0000002b00247308 */ /* 0x0005e20000002400 */
[C---:B------:R-:W-:Y:S01]  /*1b000*/  FFMA.FTZ R5, -R133.reuse, R148, R81 ;  /* 0x0000009485057223 */ /* 0x040fe20000010151 */
[----:B------:R-:W-:Y:S01]  /*1b010*/  FSEL R38, R4, -INF , !P2 ;  /* 0xff80000004267808 */ /* 0x000fe20005000000 */
[----:B------:R-:W-:-:S05]  /*1b020*/  FFMA.FTZ R4, -R133, R146, R72 ;  /* 0x0000009285047223 */ /* 0x000fca0000010148 */
[----:B------:R5:W-:Y:S01]  /*1b030*/  MUFU.TANH R37, R42 ;  /* 0x0000002a00257308 */ /* 0x000be20000002400 */
[----:B------:R-:W-:Y:S02]  /*1b040*/  ISETP.GE.AND P6, PT, R129, R152, PT ;  /* 0x000000988100720c */ /* 0x000fe40003fc6270 */
[----:B--2---:R-:W-:Y:S01]  /*1b050*/  FSEL R43, R3, -INF , !P3 ;  /* 0xff800000032b7808 */ /* 0x004fe20005800000 */
[----:B------:R-:W-:-:S04]  /*1b060*/  FFMA.FTZ R3, -R133, R114, R45 ;  /* 0x0000007285037223 */ /* 0x000fc8000001012d */
[----:B------:R2:W-:Y:S01]  /*1b070*/  MUFU.TANH R50, R41 ;  /* 0x0000002900327308 */ /* 0x0005e20000002400 */
[----:B-----5:R-:W-:Y:S01]  /*1b080*/  FSEL R42, R2, -INF , !P2 ;  /* 0xff800000022a7808 */ /* 0x020fe20005000000 */
[----:B------:R-:W-:-:S06]  /*1b090*/  FFMA.FTZ R2, -R133, R113, R44 ;  /* 0x0000007185027223 */ /* 0x000fcc000001012c */
[----:B------:R-:W5:Y:S01]  /*1b0a0*/  MUFU.TANH R59, R59 ;  /* 0x0000003b003b7308 */ /* 0x000f620000002400 */
[----:B------:R-:W-:Y:S01]  /*1b0b0*/  FSEL R44, R3, -INF , !P1 ;  /* 0xff800000032c7808 */ /* 0x000fe20004800000 */
[-C--:B------:R-:W-:Y:S01]  /*1b0c0*/  FMUL.FTZ R30, R30, R0.reuse ;  /* 0x000000001e1e7220 */ /* 0x080fe20000410000 */
[----:B------:R-:W-:Y:S01]  /*1b0d0*/  FSEL R40, R4, -INF , !P0 ;  /* 0xff80000004287808 */ /* 0x000fe20004000000 */
[-C--:B------:R-:W-:Y:S01]  /*1b0e0*/  FMUL.FTZ R3, R23, R0.reuse ;  /* 0x0000000017037220 */ /* 0x080fe20000410000 */
[----:B--2---:R-:W-:Y:S01]  /*1b0f0*/  FSEL R41, R5, -INF , !P1 ;  /* 0xff80000005297808 */ /* 0x004fe20004800000 */
[----:B---3--:R-:W-:Y:S02]  /*1b100*/  FFMA.FTZ R5, -R133, R147, R51 ;  /* 0x0000009385057223 */ /* 0x008fe40000010133 */
[----:B------:R-:W2:Y:S01]  /*1b110*/  MUFU.TANH R57, R57 ;  /* 0x0000003900397308 */ /* 0x000ea20000002400 */
[----:B------:R-:W-:Y:S01]  /*1b120*/  FSEL R45, R2, -INF , !P0 ;  /* 0xff800000022d7808 */ /* 0x000fe20004000000 */
[----:B------:R-:W-:Y:S01]  /*1b130*/  FMUL.FTZ R31, R31, R0 ;  /* 0x000000001f1f7220 */ /* 0x000fe20000410000 */
[----:B------:R-:W-:Y:S01]  /*1b140*/  ISETP.GE.AND P0, PT, R124, R152, PT ;  /* 0x000000987c00720c */ /* 0x000fe20003f06270 */
[----:B------:R-:W-:Y:S01]  /*1b150*/  FMUL.FTZ R29, R29, R0 ;  /* 0x000000001d1d7220 */ /* 0x000fe20000410000 */
[----:B------:R-:W-:Y:S01]  /*1b160*/  FSEL R124, R5, -INF , !P6 ;  /* 0xff800000057c7808 */ /* 0x000fe20007000000 */
[----:B-1----:R-:W-:Y:S01]  /*1b170*/  FFMA.FTZ R5, -R133, R145, R49 ;  /* 0x0000009185057223 */ /* 0x002fe20000010131 */
[----:B------:R-:W-:Y:S01]  /*1b180*/  ISETP.GE.AND P3, PT, R130, R152, PT ;  /* 0x000000988200720c */ /* 0x000fe20003f66270 */
[-C--:B------:R-:W-:Y:S01]  /*1b190*/  FMUL.FTZ R18, R18, R0.reuse ;  /* 0x0000000012127220 */ /* 0x080fe20000410000 */
[----:B------:R1:W-:Y:S01]  /*1b1a0*/  MUFU.TANH R15, R3 ;  /* 0x00000003000f7308 */ /* 0x0003e20000002400 */
[----:B------:R-:W-:-:S02]  /*1b1b0*/  FMUL.FTZ R19, R19, R0 ;  /* 0x0000000013137220 */ /* 0x000fc40000410000 */
[-C--:B------:R-:W-:Y:S01]  /*1b1c0*/  FMUL.FTZ R20, R20, R0.reuse ;  /* 0x0000000014147220 */ /* 0x080fe20000410000 */
[----:B------:R-:W-:Y:S01]  /*1b1d0*/  FSEL R129, R5, -INF , !P3 ;  /* 0xff80000005817808 */ /* 0x000fe20005800000 */
[----:B------:R-:W-:-:S03]  /*1b1e0*/  FMUL.FTZ R5, R11, R0 ;  /* 0x000000000b057220 */ /* 0x000fc60000410000 */
[----:B------:R-:W-:Y:S01]  /*1b1f0*/  MUFU.TANH R30, R30 ;  /* 0x0000001e001e7308 */ /* 0x000fe20000002400 */
[C---:B-----5:R-:W-:Y:S02]  /*1b200*/  FFMA.FTZ R2, -R133.reuse, R110, R59 ;  /* 0x0000006e85027223 */ /* 0x060fe4000001013b */
[----:B-1----:R-:W-:-:S05]  /*1b210*/  FFMA.FTZ R3, -R133, R112, R58 ;  /* 0x0000007085037223 */ /* 0x002fca000001013a */
[----:B------:R-:W-:Y:S01]  /*1b220*/  MUFU.TANH R31, R31 ;  /* 0x0000001f001f7308 */ /* 0x000fe20000002400 */
[----:B------:R-:W-:Y:S02]  /*1b230*/  ISETP.GE.AND P4, PT, R126, R152, PT ;  /* 0x000000987e00720c */ /* 0x000fe40003f86270 */
[----:B------:R-:W-:Y:S01]  /*1b240*/  FSEL R136, R3, -INF , !P6 ;  /* 0xff80000003887808 */ /* 0x000fe20007000000 */
[----:B------:R-:W-:-:S04]  /*1b250*/  FFMA.FTZ R3, -R133, R111, R37 ;  /* 0x0000006f85037223 */ /* 0x000fc80000010125 */
[----:B------:R-:W1:Y:S01]  /*1b260*/  MUFU.TANH R29, R29 ;  /* 0x0000001d001d7308 */ /* 0x000e620000002400 */
[----:B------:R-:W-:Y:S01]  /*1b270*/  FMUL.FTZ R16, R16, R0 ;  /* 0x0000000010107220 */ /* 0x000fe20000410000 */
[----:B------:R-:W-:-:S06]  /*1b280*/  FSEL R131, R3, -INF , !P3 ;  /* 0xff80000003837808 */ /* 0x000fcc0005800000 */
[----:B------:R-:W-:Y:S01]  /*1b290*/  MUFU.TANH R18, R18 ;  /* 0x0000001200127308 */ /* 0x000fe20000002400 */
[----:B------:R-:W-:-:S07]  /*1b2a0*/  FMUL.FTZ R6, R21, R0 ;  /* 0x0000000015067220 */ /* 0x000fce0000410000 */
[----:B------:R-:W3:Y:S01]  /*1b2b0*/  MUFU.TANH R19, R19 ;  /* 0x0000001300137308 */ /* 0x000ee20000002400 */
[----:B--2---:R-:W-:Y:S01]  /*1b2c0*/  FFMA.FTZ R4, -R133, R137, R57 ;  /* 0x0000008985047223 */ /* 0x004fe20000010139 */
[----:B------:R-:W-:-:S06]  /*1b2d0*/  FSEL R137, R2, -INF , !P4 ;  /* 0xff80000002897808 */ /* 0x000fcc0006000000 */
[----:B------:R-:W2:Y:S01]  /*1b2e0*/  MUFU.TANH R20, R20 ;  /* 0x0000001400147308 */ /* 0x000ea20000002400 */
[----:B------:R-:W-:Y:S01]  /*1b2f0*/  FMUL.FTZ R3, R10, R0 ;  /* 0x000000000a037220 */ /* 0x000fe20000410000 */
[----:B------:R-:W-:Y:S01]  /*1b300*/  ISETP.GE.AND P2, PT, R128, R152, PT ;  /* 0x000000988000720c */ /* 0x000fe20003f46270 */
[----:B------:R-:W-:-:S05]  /*1b310*/  FFMA.FTZ R2, -R133, R109, R36 ;  /* 0x0000006d85027223 */ /* 0x000fca0000010124 */
[----:B------:R3:W5:Y:S01]  /*1b320*/  MUFU.TANH R13, R5 ;  /* 0x00000005000d7308 */ /* 0x0007620000002400 */
[-C--:B------:R-:W-:Y:S01]  /*1b330*/  FMUL.FTZ R17, R17, R0.reuse ;  /* 0x0000000011117220 */ /* 0x080fe20000410000 */
[----:B------:R-:W-:Y:S01]  /*1b340*/  FSEL R130, R4, -INF , !P4 ;  /* 0xff80000004827808 */ /* 0x000fe20006000000 */
[----:B------:R-:W-:Y:S01]  /*1b350*/  FMUL.FTZ R28, R28, R0 ;  /* 0x000000001c1c7220 */ /* 0x000fe20000410000 */
[----:B------:R-:W-:Y:S01]  /*1b360*/  ISETP.GE.AND P1, PT, R127, R152, PT ;  /* 0x000000987f00720c */ /* 0x000fe20003f26270 */
[----:B------:R-:W-:-:S03]  /*1b370*/  FMUL.FTZ R8, R8, R0 ;  /* 0x0000000008087220 */ /* 0x000fc60000410000 */
[----:B------:R-:W-:Y:S01]  /*1b380*/  MUFU.TANH R12, R16 ;  /* 0x00000010000c7308 */ /* 0x000fe20000002400 */
[----:B------:R-:W-:Y:S01]  /*1b390*/  FMUL.FTZ R9, R9, R0 ;  /* 0x0000000009097220 */ /* 0x000fe20000410000 */
[----:B------:R-:W-:Y:S01]  /*1b3a0*/  FSEL R132, R2, -INF , !P2 ;  /* 0xff80000002847808 */ /* 0x000fe20005000000 */
[----:B------:R-:W-:-:S05]  /*1b3b0*/  FFMA.FTZ R4, -R133, R144, R50 ;  /* 0x0000009085047223 */ /* 0x000fca0000010132 */
[----:B------:R4:W-:Y:S01]  /*1b3c0*/  MUFU.TANH R16, R6 ;  /* 0x0000000600107308 */ /* 0x0009e20000002400 */
[----:B-1----:R-:W-:Y:S01]  /*1b3d0*/  FFMA.FTZ R2, -R133, R142, R29 ;  /* 0x0000008e85027223 */ /* 0x002fe2000001011d */
[----:B------:R-:W-:Y:S01]  /*1b3e0*/  ISETP.GE.AND P6, PT, R125, R152, PT ;  /* 0x000000987d00720c */ /* 0x000fe20003fc6270 */
[----:B---3--:R-:W-:-:S05]  /*1b3f0*/  FFMA.FTZ R5, -R133, R105, R19 ;  /* 0x0000006985057223 */ /* 0x008fca0000010113 */
[----:B------:R1:W-:Y:S01]  /*1b400*/  MUFU.TANH R14, R3 ;  /* 0x00000003000e7308 */ /* 0x0003e20000002400 */
[----:B------:R-:W-:Y:S01]  /*1b410*/  ISETP.GE.AND P4, PT, R123, R152, PT ;  /* 0x000000987b00720c */ /* 0x000fe20003f86270 */
[----:B--2---:R-:W-:Y:S02]  /*1b420*/  FFMA.FTZ R10, -R133, R139, R20 ;  /* 0x0000008b850a7223 */ /* 0x004fe40000010114 */
[----:B----4-:R-:W-:-:S04]  /*1b430*/  FMUL.FTZ R6, R22, R0 ;  /* 0x0000000016067220 */ /* 0x010fc80000410000 */
[----:B------:R-:W-:Y:S01]  /*1b440*/  MUFU.TANH R27, R17 ;  /* 0x00000011001b7308 */ /* 0x000fe20000002400 */
[C---:B------:R-:W-:Y:S02]  /*1b450*/  FFMA.FTZ R0, -R133.reuse, R107, R31 ;  /* 0x0000006b85007223 */ /* 0x040fe4000001011f */
[----:B-1----:R-:W-:-:S05]  /*1b460*/  FFMA.FTZ R3, -R133, R108, R30 ;  /* 0x0000006c85037223 */ /* 0x002fca000001011e */
[----:B------:R1:W-:Y:S01]  /*1b470*/  MUFU.TANH R17, R6 ;  /* 0x0000000600117308 */ /* 0x0003e20000002400 */
[----:B------:R-:W-:Y:S02]  /*1b480*/  ISETP.GE.AND P3, PT, R121, R152, PT ;  /* 0x000000987900720c */ /* 0x000fe40003f66270 */
[----:B------:R-:W-:Y:S02]  /*1b490*/  FSEL R128, R4, -INF , !P2 ;  /* 0xff80000004807808 */ /* 0x000fe40005000000 */
[----:B------:R-:W-:Y:S01]  /*1b4a0*/  FSEL R179, R3, -INF , !P1 ;  /* 0xff80000003b37808 */ /* 0x000fe20004800000 */
[C---:B------:R-:W-:Y:S01]  /*1b4b0*/  FFMA.FTZ R3, -R133.reuse, R85, R15 ;  /* 0x0000005585037223 */ /* 0x040fe2000001010f */
[----:B------:R-:W-:Y:S01]  /*1b4c0*/  FSEL R154, R0, -INF , !P0 ;  /* 0xff800000009a7808 */ /* 0x000fe20004000000 */
[C---:B-----5:R-:W-:Y:S01]  /*1b4d0*/  FFMA.FTZ R0, -R133.reuse, R80, R13 ;  /* 0x0000005085007223 */ /* 0x060fe2000001010d */
[----:B------:R-:W-:Y:S02]  /*1b4e0*/  ISETP.GE.AND P2, PT, R120, R152, PT ;  /* 0x000000987800720c */ /* 0x000fe40003f46270 */
[----:B------:R-:W-:Y:S01]  /*1b4f0*/  FSEL R178, R2, -INF , !P0 ;  /* 0xff80000002b27808 */ /* 0x000fe20004000000 */
[----:B-1----:R-:W-:Y:S01]  /*1b500*/  FFMA.FTZ R6, -R133, R106, R18 ;  /* 0x0000006a85067223 */ /* 0x002fe20000010112 */
[----:B------:R-:W-:Y:S01]  /*1b510*/  ISETP.GE.AND P0, PT, R118, R152, PT ;  /* 0x000000987600720c */ /* 0x000fe20003f06270 */
[----:B------:R-:W1:Y:S01]  /*1b520*/  MUFU.TANH R28, R28 ;  /* 0x0000001c001c7308 */ /* 0x000e620000002400 */
[----:B------:R-:W-:-:S02]  /*1b530*/  FSEL R144, R5, -INF , !P4 ;  /* 0xff80000005907808 */ /* 0x000fc40006000000 */
[----:B------:R-:W-:Y:S02]  /*1b540*/  FSEL R6, R6, -INF , !P6 ;  /* 0xff80000006067808 */ /* 0x000fe40007000000 */
[----:B------:R-:W-:Y:S02]  /*1b550*/  FSEL R5, R10, -INF , !P3 ;  /* 0xff8000000a057808 */ /* 0x000fe40005800000 */
[----:B------:R-:W-:Y:S02]  /*1b560*/  FSEL R3, R3, -INF , !P2 ;  /* 0xff80000003037808 */ /* 0x000fe40005000000 */
[----:B------:R-:W-:Y:S01]  /*1b570*/  FSEL R0, R0, -INF , !P0 ;  /* 0xff80000000007808 */ /* 0x000fe20004000000 */
[----:B------:R2:W-:Y:S01]  /*1b580*/  STL [R1+0x8], R6 ;  /* 0x0000080601007387 */ /* 0x0005e20000100800 */
[----:B------:R-:W3:Y:S03]  /*1b590*/  MUFU.TANH R8, R8 ;  /* 0x0000000800087308 */ /* 0x000ee60000002400 */
[----:B------:R2:W-:Y:S04]  /*1b5a0*/  STL [R1+0x10], R5 ;  /* 0x0000100501007387 */ /* 0x0005e80000100800 */
[----:B------:R2:W-:Y:S01]  /*1b5b0*/  STL [R1+0x14], R3 ;  /* 0x0000140301007387 */ /* 0x0005e20000100800 */
[----:B------:R4:W5:Y:S03]  /*1b5c0*/  MUFU.TANH R7, R9 ;  /* 0x0000000900077308 */ /* 0x0009660000002400 */
[----:B------:R2:W-:Y:S01]  /*1b5d0*/  STL [R1+0x18], R0 ;  /* 0x0000180001007387 */ /* 0x0005e20000100800 */
[----:B------:R-:W-:Y:S01]  /*1b5e0*/  ISETP.GT.AND P5, PT, R151, R153, PT ;  /* 0x000000999700720c */ /* 0x000fe20003fa4270 */
[----:B-1----:R-:W-:-:S02]  /*1b5f0*/  FFMA.FTZ R4, -R133, R143, R28 ;  /* 0x0000008f85047223 */ /* 0x002fc4000001011c */
[C---:B------:R-:W-:Y:S02]  /*1b600*/  FFMA.FTZ R12, -R133.reuse, R141, R12 ;  /* 0x0000008d850c7223 */ /* 0x040fe4000001010c */
[C---:B------:R-:W-:Y:S01]  /*1b610*/  FFMA.FTZ R11, -R133.reuse, R140, R27 ;  /* 0x0000008c850b7223 */ /* 0x040fe2000001011b */
[----:B------:R-:W-:Y:S01]  /*1b620*/  FSEL R155, R4, -INF , !P1 ;  /* 0xff800000049b7808 */ /* 0x000fe20004800000 */
[----:B---3--:R-:W-:Y:S01]  /*1b630*/  FFMA.FTZ R8, -R133, R135, R8 ;  /* 0x0000008785087223 */ /* 0x008fe20000010108 */
[----:B------:R-:W-:Y:S01]  /*1b640*/  ISETP.GE.AND P1, PT, R119, R152, PT ;  /* 0x000000987700720c */ /* 0x000fe20003f26270 */
[C---:B------:R-:W-:Y:S02]  /*1b650*/  FFMA.FTZ R4, -R133.reuse, R104, R17 ;  /* 0x0000006885047223 */ /* 0x040fe40000010111 */
[C---:B------:R-:W-:Y:S02]  /*1b660*/  FFMA.FTZ R2, -R133.reuse, R84, R14 ;  /* 0x0000005485027223 */ /* 0x040fe4000001010e */
[----:B----4-:R-:W-:-:S02]  /*1b670*/  FFMA.FTZ R9, -R133, R138, R16 ;  /* 0x0000008a85097223 */ /* 0x010fc40000010110 */
[----:B-----5:R-:W-:Y:S01]  /*1b680*/  FFMA.FTZ R7, -R133, R134, R7 ;  /* 0x0000008685077223 */ /* 0x020fe20000010107 */
        /* <DEDUP_REMOVED lines=22> */
[----:B------:R-:W-:Y:S01]  /*1b7f0*/  FSEL R166, R7, -INF , !P0 ;  /* 0xff80000007a67808 */ /* 0x000fe20004000000 */
[----:B------:R-:W-:Y:S06]  /*1b800*/  BAR.SYNC.DEFER_BLOCKING 0x0 ;  /* 0x0000000000007b1d */ /* 0x000fec0000010000 */
[----:B------:R-:W-:Y:S05]  /*1b810*/  @!P5 BRA `(.L_x_6287) ;  /* 0x00000c300000d947 */ /* 0x000fea0003800000 */
[----:B--2---:R-:W-:Y:S01]  /*1b820*/  ISETP.NE.U32.AND P0, PT, R240, RZ, PT ;  /* 0x000000fff000720c */ /* 0x004fe20003f05070 */
        /* <DEDUP_REMOVED lines=63> */
.L_x_6289:
[----:B------:R-:W2:Y:S02]  /*1bc20*/  LD.E R2, [R24.64+0x38] ;  /* 0x0000380618027980 */ /* 0x000ea4000c101900 */
[----:B--2---:R-:W-:-:S04]  /*1bc30*/  LEA R2, -R2, RZ, 0x6 ;  /* 0x000000ff02027211 */ /* 0x004fc800078e31ff */
[----:B------:R-:W-:Y:S02]  /*1bc40*/  SHF.R.S32.HI R3, RZ, 0x1f, R2 ;  /* 0x0000001fff037819 */ /* 0x000fe40000011402 */
.L_x_6290:
[----:B------:R-:W-:Y:S05]  /*1bc50*/  BSYNC B0 ;  /* 0x0000000000007941 */ /* 0x000fea0003800000 */
.L_x_6288:
        /* <DEDUP_REMOVED lines=127> */
.L_x_6287:
[----:B--2---:R-:W-:Y:S05]  /*1c450*/  BSYNC B1 ;  /* 0x0000000000017941 */ /* 0x004fea0003800000 */
.L_x_6286:
[----:B------:R-:W-:Y:S04]  /*1c460*/  STL [R1+0x50], R219 ;  /* 0x000050db01007387 */ /* 0x000fe80000100800 */
[----:B------:R2:W-:Y:S04]  /*1c470*/  STL [R1+0x4c], R218 ;  /* 0x00004cda01007387 */ /* 0x0005e80000100800 */
[----:B------:R-:W3:Y:S04]  /*1c480*/  LD.E R0, [R24.64+0xdc] ;  /* 0x0000dc0618007980 */ /* 0x000ee8000c101900 */
[----:B--2---:R-:W2:Y:S04]  /*1c490*/  LDL.LU R218, [R1+0x8] ;  /* 0x0000080001da7983 */ /* 0x004ea80000300800 */
[----:B------:R4:W-:Y:S04]  /*1c4a0*/  STL [R1+0x48], R217 ;  /* 0x000048d901007387 */ /* 0x0009e80000100800 */
[----:B----4-:R-:W4:Y:S04]  /*1c4b0*/  LDL.LU R217, [R1+0x18] ;  /* 0x0000180001d97983 */ /* 0x010f280000300800 */
[----:B------:R1:W-:Y:S04]  /*1c4c0*/  STL [R1+0x44], R216 ;  /* 0x000044d801007387 */ /* 0x0003e80000100800 */
[----:B-1----:R-:W3:Y:S04]  /*1c4d0*/  LDL.LU R216, [R1+0x10] ;  /* 0x0000100001d87983 */ /* 0x002ee80000300800 */
[----:B------:R-:W-:Y:S04]  /*1c4e0*/  STL [R1+0x40], R215 ;  /* 0x000040d701007387 */ /* 0x000fe80000100800 */
[----:B------:R-:W-:Y:S04]  /*1c4f0*/  STL [R1+0x3c], R214 ;  /* 0x00003cd601007387 */ /* 0x000fe80000100800 */
[----:B------:R-:W-:Y:S04]  /*1c500*/  STL [R1+0x38], R213 ;  /* 0x000038d501007387 */ /* 0x000fe80000100800 */
[----:B------:R-:W-:Y:S04]  /*1c510*/  STL [R1+0x34], R208 ;  /* 0x000034d001007387 */ /* 0x000fe80000100800 */
[----:B------:R1:W-:Y:S04]  /*1c520*/  STL [R1+0x30], R133 ;  /* 0x0000308501007387 */ /* 0x0003e80000100800 */
[----:B-1----:R-:W4:Y:S01]  /*1c530*/  LDL.LU R133, [R1+0x14] ;  /* 0x0000140001857983 */ /* 0x002f220000300800 */
        /* <DEDUP_REMOVED lines=20> */
[----:B------:R-:W-:-:S05]  /*1c680*/  SHF.L.U32 R209, R47, 0x1, RZ ;  /* 0x000000012fd17819 */ /* 0x000fca00000006ff */
[----:B------:R-:W-:Y:S01]  /*1c690*/  LDSM.16.MT88.4 R16, [R209+0x10000] ;  /* 0x01000000d110783b */ /* 0x000fe20000004200 */
[----:B------:R-:W-:-:S03]  /*1c6a0*/  LEA R212, R46, R209, 0x1 ;  /* 0x000000d12ed47211 */ /* 0x000fc600078e08ff */
[----:B------:R-:W-:Y:S04]  /*1c6b0*/  LDSM.16.MT88.4 R32, [R209+0x12000] ;  /* 0x01200000d120783b */ /* 0x000fe80000004200 */
[----:B------:R-:W-:Y:S01]  /*1c6c0*/  LDSM.16.MT88.4 R8, [R212+0x10000] ;  /* 0x01000000d408783b */ /* 0x000fe20000004200 */
[----:B------:R-:W-:-:S03]  /*1c6d0*/  IMAD R210, R48, 0x2, R209 ;  /* 0x0000000230d27824 */ /* 0x000fc600078e02d1 */
[----:B------:R-:W-:Y:S04]  /*1c6e0*/  LDSM.16.MT88.4 R28, [R212+0x12000] ;  /* 0x01200000d41c783b */ /* 0x000fe80000004200 */
[----:B------:R-:W-:Y:S01]  /*1c6f0*/  LDSM.16.MT88.4 R12, [R210+0x10000] ;  /* 0x01000000d20c783b */ /* 0x000fe20000004200 */
[----:B--2---:R-:W-:-:S04]  /*1c700*/  FMNMX.FTZ R2, R218, R2, !PT ;  /* 0x00000002da027209 */ /* 0x004fc80007810000 */
[----:B------:R-:W-:-:S04]  /*1c710*/  FMNMX.FTZ R2, R144, R2, !PT ;  /* 0x0000000290027209 */ /* 0x000fc80007810000 */
[----:B------:R-:W-:Y:S02]  /*1c720*/  FMNMX.FTZ R2, R164, R2, !PT ;  /* 0x00000002a4027209 */ /* 0x000fe40007810000 */
[----:B---3--:R-:W-:-:S04]  /*1c730*/  FMNMX.FTZ R135, R216, R135, !PT ;  /* 0x00000087d8877209 */ /* 0x008fc80007810000 */
[----:B------:R-:W-:-:S04]  /*1c740*/  FMNMX.FTZ R135, R147, R135, !PT ;  /* 0x0000008793877209 */ /* 0x000fc80007810000 */
[----:B------:R-:W-:-:S04]  /*1c750*/  FMNMX.FTZ R135, R165, R135, !PT ;  /* 0x00000087a5877209 */ /* 0x000fc80007810000 */
[----:B------:R-:W-:-:S05]  /*1c760*/  FMNMX.FTZ R135, R166, R135, !PT ;  /* 0x00000087a6877209 */ /* 0x000fca0007810000 */
[----:B------:R-:W1:Y:S01]  /*1c770*/  SHFL.BFLY PT, R4, R135, 0x2, 0x1f ;  /* 0x0c401f0087047f89 */ /* 0x000e6200000e0000 */
[----:B----4-:R-:W-:-:S04]  /*1c780*/  FMNMX.FTZ R2, R133, R2, !PT ;  /* 0x0000000285027209 */ /* 0x010fc80007810000 */
        /* <DEDUP_REMOVED lines=13> */
[-CC-:B------:R-:W-:Y:S02]  /*1c860*/  FFMA.FTZ R2, R38, R0.reuse, -R3.reuse ;  /* 0x0000000026027223 */ /* 0x180fe40000010803 */
[----:B------:R1:W-:Y:S01]  /*1c870*/  MUFU.EX2 R138, R4 ;  /* 0x00000004008a7308 */ /* 0x0003e20000000800 */
[----:B------:R-:W-:Y:S01]  /*1c880*/  IMAD R211, R46, 0x2, R210 ;  /* 0x000000022ed37824 */ /* 0x000fe200078e02d2 */
[----:B------:R-:W-:Y:S01]  /*1c890*/  FSETP.NEU.FTZ.AND P0, PT, R134, -INF , PT ;  /* 0xff8000008600780b */ /* 0x000fe20003f1d000 */
[----:B------:R-:W-:Y:S04]  /*1c8a0*/  LDSM.16.MT88.4 R36, [R210+0x12000] ;  /* 0x01200000d224783b */ /* 0x000fe80000004200 */
[----:B------:R-:W-:Y:S01]  /*1c8b0*/  LDSM.16.MT88.4 R20, [R211+0x10000] ;  /* 0x01000000d314783b */ /* 0x000fe20000004200 */
[----:B------:R2:W-:Y:S03]  /*1c8c0*/  MUFU.EX2 R145, R2 ;  /* 0x0000000200917308 */ /* 0x0005e60000000800 */
[----:B------:R-:W-:Y:S01]  /*1c8d0*/  LDSM.16.MT88.4 R24, [R211+0x12000] ;  /* 0x01200000d318783b */ /* 0x000fe20000004200 */
[----:B-1----:R-:W-:-:S04]  /*1c8e0*/  FFMA.FTZ R4, R41, R0, -R3 ;  /* 0x0000000029047223 */ /* 0x002fc80000010803 */
        /* <DEDUP_REMOVED lines=26> */
[C---:B-1----:R-:W-:Y:S08]  /*1ca90*/  HMMA.16816.F32.BF16 R100, R4.reuse, R16, RZ ;  /* 0x000000100464723c */ /* 0x042ff000000418ff */
[C---:B------:R-:W-:Y:S01]  /*1caa0*/  HMMA.16816.F32.BF16 R104, R4.reuse, R18, RZ ;  /* 0x000000120468723c */ /* 0x040fe200000418ff */
[----:B------:R-:W1:Y:S07]  /*1cab0*/  LDSM.16.MT88.4 R16, [R212+0x16000] ;  /* 0x01600000d410783b */ /* 0x000e6e0000004200 */
[C---:B------:R-:W-:Y:S08]  /*1cac0*/  HMMA.16816.F32.BF16 R76, R4.reuse, R20, RZ ;  /* 0x00000014044c723c */ /* 0x040ff000000418ff */
[C---:B------:R-:W-:Y:S01]  /*1cad0*/  HMMA.16816.F32.BF16 R96, R4.reuse, R22, RZ ;  /* 0x000000160460723c */ /* 0x040fe200000418ff */
[----:B------:R-:W4:Y:S07]  /*1cae0*/  LDSM.16.MT88.4 R20, [R211+0x14000] ;  /* 0x01400000d314783b */ /* 0x000f2e0000004200 */
[----:B--2---:R-:W-:Y:S07]  /*1caf0*/  HMMA.16816.F32.BF16 R116, R4, R8, RZ ;  /* 0x000000080474723c */ /* 0x004fee00000418ff */
[----:B------:R-:W-:-:S04]  /*1cb00*/  FFMA.FTZ R8, R124, R0, -R3 ;  /* 0x000000007c087223 */ /* 0x000fc80000010803 */
[----:B------:R2:W-:Y:S01]  /*1cb10*/  MUFU.EX2 R184, R8 ;  /* 0x0000000800b87308 */ /* 0x0005e20000000800 */
[C---:B------:R-:W-:Y:S08]  /*1cb20*/  HMMA.16816.F32.BF16 R68, R4.reuse, R36, RZ ;  /* 0x000000240444723c */ /* 0x040ff000000418ff */
[----:B------:R-:W-:Y:S01]  /*1cb30*/  HMMA.16816.F32.BF16 R40, R4, R38, RZ ;  /* 0x000000260428723c */ /* 0x000fe200000418ff */
[----:B--2---:R-:W-:-:S04]  /*1cb40*/  FFMA.FTZ R8, R130, R0, -R3 ;  /* 0x0000000082087223 */ /* 0x004fc80000010803 */
[----:B------:R2:W1:Y:S03]  /*1cb50*/  MUFU.EX2 R156, R8 ;  /* 0x00000008009c7308 */ /* 0x0004660000000800 */
[C---:B------:R-:W-:Y:S08]  /*1cb60*/  HMMA.16816.F32.BF16 R72, R4.reuse, R32, RZ ;  /* 0x000000200448723c */ /* 0x040ff000000418ff */
[----:B------:R-:W-:Y:S01]  /*1cb70*/  HMMA.16816.F32.BF16 R44, R4, R34, RZ ;  /* 0x00000022042c723c */ /* 0x000fe200000418ff */
[----:B------:R-:W1:Y:S01]  /*1cb80*/  LDSM.16.MT88.4 R32, [R209+0x16000] ;  /* 0x01600000d120783b */ /* 0x000e620000004200 */
[----:B--2---:R-:W-:-:S06]  /*1cb90*/  FFMA.FTZ R8, R129, R0, -R3 ;  /* 0x0000000081087223 */ /* 0x004fcc0000010803 */
[C---:B------:R-:W-:Y:S01]  /*1cba0*/  HMMA.16816.F32.BF16 R64, R4.reuse, R28, RZ ;  /* 0x0000001c0440723c */ /* 0x040fe200000418ff */
[----:B------:R2:W-:Y:S07]  /*1cbb0*/  MUFU.EX2 R213, R8 ;  /* 0x0000000800d57308 */ /* 0x0005ee0000000800 */
[C---:B------:R-:W-:Y:S01]  /*1cbc0*/  HMMA.16816.F32.BF16 R36, R4.reuse, R30, RZ ;  /* 0x0000001e0424723c */ /* 0x040fe200000418ff */
[----:B------:R-:W4:Y:S07]  /*1cbd0*/  LDSM.16.MT88.4 R28, [R210+0x16000] ;  /* 0x01600000d21c783b */ /* 0x000f2e0000004200 */
[----:B---3--:R-:W-:Y:S01]  /*1cbe0*/  HMMA.16816.F32.BF16 R108, R4, R12, RZ ;  /* 0x0000000c046c723c */ /* 0x008fe200000418ff */
[----:B--2---:R-:W-:-:S07]  /*1cbf0*/  FFMA.FTZ R8, R128, R0, -R3 ;  /* 0x0000000080087223 */ /* 0x004fce0000010803 */
[C---:B------:R-:W-:Y:S01]  /*1cc00*/  HMMA.16816.F32.BF16 R112, R4.reuse, R14, RZ ;  /* 0x0000000e0470723c */ /* 0x040fe200000418ff */
[----:B------:R-:W2:Y:S01]  /*1cc10*/  LDSM.16.MT88.4 R12, [R211+0x16000] ;  /* 0x01600000d30c783b */ /* 0x000ea20000004200 */
[----:B------:R3:W-:Y:S06]  /*1cc20*/  MUFU.EX2 R215, R8 ;  /* 0x0000000800d77308 */ /* 0x0007ec0000000800 */
[C---:B------:R-:W-:Y:S08]  /*1cc30*/  HMMA.16816.F32.BF16 R60, R4.reuse, R24, RZ ;  /* 0x00000018043c723c */ /* 0x040ff000000418ff */
[----:B------:R-:W-:Y:S01]  /*1cc40*/  HMMA.16816.F32.BF16 R92, R4, R26, RZ ;  /* 0x0000001a045c723c */ /* 0x000fe200000418ff */
[----:B------:R-:W2:Y:S01]  /*1cc50*/  LDSM.16.MT88.4 R24, [R209+0x10800] ;  /* 0x01080000d118783b */ /* 0x000ea20000004200 */
[----:B---3--:R-:W-:-:S04]  /*1cc60*/  FFMA.FTZ R8, R136, R0, -R2 ;  /* 0x0000000088087223 */ /* 0x008fc80000010802 */
[----:B------:R3:W-:Y:S02]  /*1cc70*/  MUFU.EX2 R130, R8 ;  /* 0x0000000800827308 */ /* 0x0007e40000000800 */
[C---:B-1----:R-:W-:Y:S08]  /*1cc80*/  HMMA.16816.F32.BF16 R172, R4.reuse, R16, RZ ;  /* 0x0000001004ac723c */ /* 0x042ff000000418ff */
[----:B------:R-:W-:Y:S01]  /*1cc90*/  HMMA.16816.F32.BF16 R180, R4, R18, RZ ;  /* 0x0000001204b4723c */ /* 0x000fe200000418ff */
[----:B------:R-:W1:Y:S01]  /*1cca0*/  LDSM.16.MT88.4 R16, [R212+0x10800] ;  /* 0x01080000d410783b */ /* 0x000e620000004200 */
[----:B---3--:R-:W-:-:S06]  /*1ccb0*/  FFMA.FTZ R8, R137, R0, -R2 ;  /* 0x0000000089087223 */ /* 0x008fcc0000010802 */
[C---:B----4-:R-:W-:Y:S01]  /*1ccc0*/  HMMA.16816.F32.BF16 R124, R4.reuse, R20, RZ ;  /* 0x00000014047c723c */ /* 0x050fe200000418ff */
[----:B------:R3:W4:Y:S07]  /*1ccd0*/  MUFU.EX2 R208, R8 ;  /* 0x0000000800d07308 */ /* 0x00072e0000000800 */
[----:B------:R-:W-:Y:S01]  /*1cce0*/  HMMA.16816.F32.BF16 R140, R4, R22, RZ ;  /* 0x00000016048c723c */ /* 0x000fe200000418ff */
[----:B------:R-:W1:Y:S01]  /*1ccf0*/  LDSM.16.MT88.4 R20, [R210+0x10800] ;  /* 0x01080000d214783b */ /* 0x000e620000004200 */
[----:B---3--:R-:W-:-:S04]  /*1cd00*/  FFMA.FTZ R8, R131, R0, -R2 ;  /* 0x0000000083087223 */ /* 0x008fc80000010802 */
[----:B------:R3:W-:Y:S02]  /*1cd10*/  MUFU.EX2 R214, R8 ;  /* 0x0000000800d67308 */ /* 0x0007e40000000800 */
[----:B---3--:R-:W-:-:S06]  /*1cd20*/  FFMA.FTZ R8, R132, R0, -R2 ;  /* 0x0000000084087223 */ /* 0x008fcc0000010802 */
[----:B------:R3:W1:Y:S01]  /*1cd30*/  MUFU.EX2 R129, R8 ;  /* 0x0000000800817308 */ /* 0x0006620000000800 */
[----:B------:R-:W-:Y:S01]  /*1cd40*/  MOV R128, R156 ;  /* 0x0000009c00807202 */ /* 0x000fe20000000f00 */
[C---:B------:R-:W-:Y:S08]  /*1cd50*/  HMMA.16816.F32.BF16 R120, R4.reuse, R10, RZ ;  /* 0x0000000a0478723c */ /* 0x040ff000000418ff */
[C---:B------:R-:W-:Y:S01]  /*1cd60*/  HMMA.16816.F32.BF16 R148, R4.reuse, R32, RZ ;  /* 0x000000200494723c */ /* 0x040fe200000418ff */
[----:B---3--:R-:W-:Y:S07]  /*1cd70*/  LDSM.16.MT88.4 R8, [R209+0x12800] ;  /* 0x01280000d108783b */ /* 0x008fee0000004200 */
[C---:B------:R-:W-:Y:S08]  /*1cd80*/  HMMA.16816.F32.BF16 R156, R4.reuse, R34, RZ ;  /* 0x00000022049c723c */ /* 0x040ff000000418ff */
[C---:B------:R-:W-:Y:S08]  /*1cd90*/  HMMA.16816.F32.BF16 R160, R4.reuse, R28, RZ ;  /* 0x0000001c04a0723c */ /* 0x040ff000000418ff */
[C---:B------:R-:W-:Y:S08]  /*1cda0*/  HMMA.16816.F32.BF16 R168, R4.reuse, R30, RZ ;  /* 0x0000001e04a8723c */ /* 0x040ff000000418ff */
[C---:B--2---:R-:W-:Y:S08]  /*1cdb0*/  HMMA.16816.F32.BF16 R192, R4.reuse, R12, RZ ;  /* 0x0000000c04c0723c */ /* 0x044ff000000418ff */
[----:B------:R-:W-:Y:S01]  /*1cdc0*/  HMMA.16816.F32.BF16 R188, R4, R14, RZ ;  /* 0x0000000e04bc723c */ /* 0x000fe200000418ff */
[----:B------:R-:W2:Y:S06]  /*1cdd0*/  LDSM.16.MT88.4 R12, [R211+0x10800] ;  /* 0x01080000d30c783b */ /* 0x000eac0000004200 */
[----:B------:R-:W-:-:S02]  /*1cde0*/  F2FP.BF16.PACK_AB R4, R128, R184 ;  /* 0x000000b88004723e */ /* 0x000fc400000010ff */
[----:B----4-:R-:W-:Y:S02]  /*1cdf0*/  F2FP.BF16.PACK_AB R5, R208, R130 ;  /* 0x00000082d005723e */ /* 0x010fe400000010ff */
[----:B------:R-:W-:Y:S02]  /*1ce00*/  F2FP.BF16.PACK_AB R6, R215, R213 ;  /* 0x000000d5d706723e */ /* 0x000fe400000010ff */
[----:B-1----:R-:W-:-:S07]  /*1ce10*/  F2FP.BF16.PACK_AB R7, R129, R214 ;  /* 0x000000d68107723e */ /* 0x002fce00000010ff */
[C---:B------:R-:W-:Y:S08]  /*1ce20*/  HMMA.16816.F32.BF16 R204, R4.reuse, R26, R56 ;  /* 0x0000001a04cc723c */ /* 0x040ff00000041838 */
[C---:B------:R-:W-:Y:S08]  /*1ce30*/  HMMA.16816.F32.BF16 R56, R4.reuse, R16, R80 ;  /* 0x000000100438723c */ /* 0x040ff00000041850 */
[C---:B------:R-:W-:Y:S08]  /*1ce40*/  HMMA.16816.F32.BF16 R84, R4.reuse, R20, R84 ;  /* 0x000000140454723c */ /* 0x040ff00000041854 */
[C---:B------:R-:W-:Y:S08]  /*1ce50*/  HMMA.16816.F32.BF16 R48, R4.reuse, R18, R48 ;  /* 0x000000120430723c */ /* 0x040ff00000041830 */
[----:B------:R-:W-:Y:S01]  /*1ce60*/  IMAD.MOV.U32 R16, RZ, RZ, R56 ;  /* 0x000000ffff107224 */ /* 0x000fe200078e0038 */
[C---:B------:R-:W-:Y:S07]  /*1ce70*/  HMMA.16816.F32.BF16 R88, R4.reuse, R24, R88 ;  /* 0x000000180458723c */ /* 0x040fee0000041858 */
[----:B------:R-:W-:Y:S01]  /*1ce80*/  IMAD.MOV.U32 R29, RZ, RZ, R85 ;  /* 0x000000ffff1d7224 */ /* 0x000fe200078e0055 */
[----:B------:R-:W-:Y:S01]  /*1ce90*/  MOV R28, R86 ;  /* 0x00000056001c7202 */ /* 0x000fe20000000f00 */
[----:B------:R-:W-:Y:S01]  /*1cea0*/  HMMA.16816.F32.BF16 R200, R4, R22, R52 ;  /* 0x0000001604c8723c */ /* 0x000fe20000041834 */
[----:B------:R-:W-:Y:S05]  /*1ceb0*/  LDSM.16.MT88.4 R20, [R210+0x12800] ;  /* 0x01280000d214783b */ /* 0x000fea0000004200 */
[----:B------:R-:W-:Y:S01]  /*1cec0*/  IMAD.MOV.U32 R83, RZ, RZ, R48 ;  /* 0x000000ffff537224 */ /* 0x000fe200078e0030 */
[----:B------:R-:W-:-:S02]  /*1ced0*/  MOV R48, R16 ;  /* 0x0000001000307202 */ /* 0x000fc40000000f00 */
[----:B------:R-:W1:Y:S01]  /*1cee0*/  LDSM.16.MT88.4 R16, [R212+0x12800] ;  /* 0x01280000d410783b */ /* 0x000e620000004200 */
[----:B------:R-:W-:Y:S01]  /*1cef0*/  MOV R82, R49 ;  /* 0x0000003100527202 */ /* 0x000fe20000000f00 */
[----:B------:R-:W-:Y:S01]  /*1cf00*/  IMAD.MOV.U32 R49, RZ, RZ, R29 ;  /* 0x000000ffff317224 */ /* 0x000fe200078e001d */
[----:B------:R-:W-:Y:S02]  /*1cf10*/  MOV R80, R51 ;  /* 0x0000003300507202 */ /* 0x000fe40000000f00 */
[----:B------:R-:W-:Y:S02]  /*1cf20*/  MOV R51, R28 ;  /* 0x0000001c00337202 */ /* 0x000fe40000000f00 */
[----:B------:R-:W3:Y:S01]  /*1cf30*/  LDSM.16.MT88.4 R28, [R211+0x12800] ;  /* 0x01280000d31c783b */ /* 0x000ee20000004200 */
[C---:B--2---:R-:W-:Y:S08]  /*1cf40*/  HMMA.16816.F32.BF16 R236, R4.reuse, R12, R76 ;  /* 0x0000000c04ec723c */ /* 0x044ff0000004184c */
[C---:B------:R-:W-:Y:S01]  /*1cf50*/  HMMA.16816.F32.BF16 R196, R4.reuse, R14, R96 ;  /* 0x0000000e04c4723c */ /* 0x040fe20000041860 */
        /* <DEDUP_REMOVED lines=13> */
[----:B------:R-:W-:Y:S01]  /*1d030*/  IMAD.MOV.U32 R52, RZ, RZ, R27 ;  /* 0x000000ffff347224 */ /* 0x000fe200078e001b */
[----:B------:R-:W-:Y:S01]  /*1d040*/  MOV R53, R26 ;  /* 0x0000001a00357202 */ /* 0x000fe20000000f00 */
[----:B------:R-:W-:Y:S01]  /*1d050*/  IMAD.MOV.U32 R78, RZ, RZ, R25 ;  /* 0x000000ffff4e7224 */ /* 0x000fe200078e0019 */
[----:B------:R-:W-:-:S02]  /*1d060*/  MOV R79, R24 ;  /* 0x00000018004f7202 */ /* 0x000fc40000000f00 */
[----:B------:R-:W-:Y:S02]  /*1d070*/  LDSM.16.MT88.4 R24, [R211+0x14800] ;  /* 0x01480000d318783b */ /* 0x000fe40000004200 */
[----:B------:R-:W-:Y:S02]  /*1d080*/  HMMA.16816.F32.BF16 R176, R4, R10, R44 ;  /* 0x0000000a04b0723c */ /* 0x000fe4000004182c */
[----:B------:R-:W4:Y:S01]  /*1d090*/  LDSM.16.MT88.4 R8, [R210+0x14800] ;  /* 0x01480000d208783b */ /* 0x000f220000004200 */
        /* <DEDUP_REMOVED lines=10> */
[C---:B-1----:R-:W-:Y:S01]  /*1d140*/  HMMA.16816.F32.BF16 R144, R4.reuse, R16, R64 ;  /* 0x000000100490723c */ /* 0x042fe20000041840 */
[----:B------:R-:W-:Y:S01]  /*1d150*/  IMAD.MOV.U32 R35, RZ, RZ, R88 ;  /* 0x000000ffff237224 */ /* 0x000fe200078e0058 */
[----:B------:R-:W-:Y:S01]  /*1d160*/  MOV R219, R59 ;  /* 0x0000003b00db7202 */ /* 0x000fe20000000f00 */
[----:B------:R-:W-:Y:S01]  /*1d170*/  IMAD.MOV.U32 R88, RZ, RZ, R166 ;  /* 0x000000ffff587224 */ /* 0x000fe200078e00a6 */
[----:B------:R-:W-:Y:S01]  /*1d180*/  MOV R59, R165 ;  /* 0x000000a5003b7202 */ /* 0x000fe20000000f00 */
[----:B------:R-:W-:Y:S02]  /*1d190*/  IMAD.MOV.U32 R58, RZ, RZ, R164 ;  /* 0x000000ffff3a7224 */ /* 0x000fe400078e00a4 */
[----:B------:R-:W-:Y:S01]  /*1d1a0*/  IMAD.MOV.U32 R65, RZ, RZ, R139 ;  /* 0x000000ffff417224 */ /* 0x000fe200078e008b */
[----:B------:R-:W-:Y:S01]  /*1d1b0*/  MOV R64, R138 ;  /* 0x0000008a00407202 */ /* 0x000fe20000000f00 */
[----:B------:R-:W-:Y:S01]  /*1d1c0*/  IMAD.MOV.U32 R57, RZ, RZ, R154 ;  /* 0x000000ffff397224 */ /* 0x000fe200078e009a */
[C---:B------:R-:W-:Y:S01]  /*1d1d0*/  HMMA.16816.F32.BF16 R136, R4.reuse, R18, R36 ;  /* 0x000000120488723c */ /* 0x040fe20000041824 */
[----:B------:R-:W-:Y:S01]  /*1d1e0*/  MOV R56, R153 ;  /* 0x0000009900387202 */ /* 0x000fe20000000f00 */
[----:B------:R-:W-:Y:S01]  /*1d1f0*/  IMAD.MOV.U32 R55, RZ, RZ, R152 ;  /* 0x000000ffff377224 */ /* 0x000fe200078e0098 */
[----:B------:R-:W-:Y:S01]  /*1d200*/  MOV R66, R129 ;  /* 0x0000008100427202 */ /* 0x000fe20000000f00 */
[----:B------:R-:W-:Y:S01]  /*1d210*/  IMAD.MOV.U32 R67, RZ, RZ, R128 ;  /* 0x000000ffff437224 */ /* 0x000fe200078e0080 */
[----:B------:R-:W-:Y:S01]  /*1d220*/  MOV R99, R79 ;  /* 0x0000004f00637202 */ /* 0x000fe20000000f00 */
[----:B------:R-:W-:Y:S01]  /*1d230*/  IMAD.MOV.U32 R98, RZ, RZ, R78 ;  /* 0x000000ffff627224 */ /* 0x000fe200078e004e */
[----:B------:R-:W-:Y:S01]  /*1d240*/  LDSM.16.MT88.4 R16, [R209+0x16800] ;  /* 0x01680000d110783b */ /* 0x000fe20000004200 */
[----:B------:R-:W-:Y:S01]  /*1d250*/  IMAD.MOV.U32 R39, RZ, RZ, R130 ;  /* 0x000000ffff277224 */ /* 0x000fe200078e0082 */
[C---:B------:R-:W-:Y:S08]  /*1d260*/  HMMA.16816.F32.BF16 R164, R4.reuse, R20, R68 ;  /* 0x0000001404a4723c */ /* 0x040ff00000041844 */
[----:B------:R-:W-:Y:S01]  /*1d270*/  HMMA.16816.F32.BF16 R152, R4, R22, R40 ;  /* 0x000000160498723c */ /* 0x000fe20000041828 */
[----:B------:R-:W1:Y:S01]  /*1d280*/  LDSM.16.MT88.4 R20, [R212+0x14800] ;  /* 0x01480000d414783b */ /* 0x000e620000004200 */
[----:B------:R-:W-:Y:S01]  /*1d290*/  IMAD.MOV.U32 R70, RZ, RZ, R51 ;  /* 0x000000ffff467224 */ /* 0x000fe200078e0033 */
[----:B------:R-:W-:-:S05]  /*1d2a0*/  MOV R51, R88 ;  /* 0x0000005800337202 */ /* 0x000fca0000000f00 */
[C---:B---3--:R-:W-:Y:S08]  /*1d2b0*/  HMMA.16816.F32.BF16 R128, R4.reuse, R28, R60 ;  /* 0x0000001c0480723c */ /* 0x048ff0000004183c */
[----:B------:R-:W-:Y:S01]  /*1d2c0*/  HMMA.16816.F32.BF16 R60, R4, R30, R92 ;  /* 0x0000001e043c723c */ /* 0x000fe2000004185c */
[----:B------:R-:W-:Y:S06]  /*1d2d0*/  LDSM.16.MT88.4 R28, [R212+0x16800] ;  /* 0x01680000d41c783b */ /* 0x000fec0000004200 */
[----:B------:R-:W-:-:S02]  /*1d2e0*/  MOV R95, R77 ;  /* 0x0000004d005f7202 */ /* 0x000fc40000000f00 */
[C---:B--2---:R-:W-:Y:S07]  /*1d2f0*/  HMMA.16816.F32.BF16 R76, R4.reuse, R12, R100 ;  /* 0x0000000c044c723c */ /* 0x044fee0000041864 */
[----:B------:R-:W-:Y:S01]  /*1d300*/  IMAD.MOV.U32 R101, RZ, RZ, R89 ;  /* 0x000000ffff657224 */ /* 0x000fe200078e0059 */
[----:B------:R-:W-:Y:S01]  /*1d310*/  MOV R103, R90 ;  /* 0x0000005a00677202 */ /* 0x000fe20000000f00 */
[----:B------:R-:W-:Y:S02]  /*1d320*/  IMAD.MOV.U32 R102, RZ, RZ, R91 ;  /* 0x000000ffff667224 */ /* 0x000fe400078e005b */
[C---:B------:R-:W-:Y:S01]  /*1d330*/  HMMA.16816.F32.BF16 R88, R4.reuse, R14, R104 ;  /* 0x0000000e0458723c */ /* 0x040fe20000041868 */
[----:B------:R-:W2:Y:S07]  /*1d340*/  LDSM.16.MT88.4 R12, [R210+0x16800] ;  /* 0x01680000d20c783b */ /* 0x000eae0000004200 */
[----:B----4-:R-:W-:Y:S01]  /*1d350*/  HMMA.16816.F32.BF16 R72, R4, R8, R108 ;  /* 0x000000080448723c */ /* 0x010fe2000004186c */
[----:B------:R-:W-:-:S06]  /*1d360*/  IMAD.MOV.U32 R97, RZ, RZ, R48 ;  /* 0x000000ffff617224 */ /* 0x000fcc00078e0030 */
[----:B------:R-:W-:Y:S01]  /*1d370*/  FFMA.FTZ R8, R39, R0, -R3 ;  /* 0x0000000027087223 */ /* 0x000fe20000010803 */
[C---:B------:R-:W-:Y:S01]  /*1d380*/  HMMA.16816.F32.BF16 R44, R4.reuse, R24, R124 ;  /* 0x00000018042c723c */ /* 0x040fe2000004187c */
[----:B------:R-:W-:Y:S02]  /*1d390*/  MOV R69, R49 ;  /* 0x0000003100457202 */ /* 0x000fe40000000f00 */
[----:B------:R3:W-:Y:S01]  /*1d3a0*/  MUFU.EX2 R124, R8 ;  /* 0x00000008007c7308 */ /* 0x0007e20000000800 */
[----:B------:R-:W-:Y:S01]  /*1d3b0*/  MOV R93, R56 ;  /* 0x00000038005d7202 */ /* 0x000fe20000000f00 */
[----:B------:R-:W-:Y:S01]  /*1d3c0*/  IMAD.MOV.U32 R94, RZ, RZ, R57 ;  /* 0x000000ffff5e7224 */ /* 0x000fe200078e0039 */
[----:B------:R-:W-:Y:S01]  /*1d3d0*/  MOV R49, R58 ;  /* 0x0000003a00317202 */ /* 0x000fe20000000f00 */
[----:B------:R-:W-:Y:S02]  /*1d3e0*/  IMAD.MOV.U32 R48, RZ, RZ, R59 ;  /* 0x000000ffff307224 */ /* 0x000fe400078e003b */
[----:B------:R-:W-:Y:S01]  /*1d3f0*/  HMMA.16816.F32.BF16 R56, R4, R10, R112 ;  /* 0x0000000a0438723c */ /* 0x000fe20000041870 */
[----:B---3--:R-:W-:-:S04]  /*1d400*/  FFMA.FTZ R8, R101, R0, -R3 ;  /* 0x0000000065087223 */ /* 0x008fc80000010803 */
[----:B------:R3:W4:Y:S02]  /*1d410*/  MUFU.EX2 R10, R8 ;  /* 0x00000008000a7308 */ /* 0x0007240000000800 */
[----:B------:R-:W-:Y:S01]  /*1d420*/  MOV R114, R102 ;  /* 0x0000006600727202 */ /* 0x000fe20000000f00 */
[----:B------:R-:W-:Y:S01]  /*1d430*/  IMAD.MOV.U32 R68, RZ, RZ, R53 ;  /* 0x000000ffff447224 */ /* 0x000fe200078e0035 */
[----:B------:R-:W-:Y:S01]  /*1d440*/  MOV R96, R52 ;  /* 0x0000003400607202 */ /* 0x000fe20000000f00 */
[----:B------:R-:W-:Y:S01]  /*1d450*/  IMAD.MOV.U32 R92, RZ, RZ, R55 ;  /* 0x000000ffff5c7224 */ /* 0x000fe200078e0037 */
[----:B------:R-:W-:Y:S01]  /*1d460*/  MOV R71, R54 ;  /* 0x0000003600477202 */ /* 0x000fe20000000f00 */
[----:B------:R-:W-:Y:S01]  /*1d470*/  IMAD.MOV.U32 R115, RZ, RZ, R94 ;  /* 0x000000ffff737224 */ /* 0x000fe200078e005e */
[----:B-1----:R-:W-:Y:S01]  /*1d480*/  HMMA.16816.F32.BF16 R52, R4, R22, R120 ;  /* 0x000000160434723c */ /* 0x002fe20000041878 */
[----:B------:R-:W-:Y:S01]  /*1d490*/  MOV R9, R95 ;  /* 0x0000005f00097202 */ /* 0x000fe20000000f00 */
[----:B---3--:R-:W-:-:S04]  /*1d4a0*/  FFMA.FTZ R8, R248, R0, -R3 ;  /* 0x00000000f8087223 */ /* 0x008fc80000010803 */
[----:B------:R1:W-:Y:S01]  /*1d4b0*/  MUFU.EX2 R104, R8 ;  /* 0x0000000800687308 */ /* 0x0003e20000000800 */
[----:B------:R-:W-:Y:S01]  /*1d4c0*/  MOV R108, R65 ;  /* 0x00000041006c7202 */ /* 0x000fe20000000f00 */
        /* <DEDUP_REMOVED lines=11> */
[----:B-1----:R-:W-:Y:S01]  /*1d580*/  FFMA.FTZ R8, R249, R0, -R3 ;  /* 0x00000000f9087223 */ /* 0x002fe20000010803 */
[----:B------:R-:W-:Y:S01]  /*1d590*/  MOV R95, R32 ;  /* 0x00000020005f7202 */ /* 0x000fe20000000f00 */
[----:B------:R-:W-:Y:S01]  /*1d5a0*/  IMAD.MOV.U32 R119, RZ, RZ, R115 ;  /* 0x000000ffff777224 */ /* 0x000fe200078e0073 */
[C---:B------:R-:W-:Y:S01]  /*1d5b0*/  HMMA.16816.F32.BF16 R36, R4.reuse, R26, R140 ;  /* 0x0000001a0424723c */ /* 0x040fe2000004188c */
[----:B------:R1:W-:Y:S01]  /*1d5c0*/  MUFU.EX2 R120, R8 ;  /* 0x0000000800787308 */ /* 0x0003e20000000800 */
[----:B------:R-:W-:Y:S01]  /*1d5d0*/  IMAD.MOV.U32 R92, RZ, RZ, R35 ;  /* 0x000000ffff5c7224 */ /* 0x000fe200078e0023 */
[----:B------:R-:W-:Y:S01]  /*1d5e0*/  MOV R93, R34 ;  /* 0x00000022005d7202 */ /* 0x000fe20000000f00 */
[----:B------:R-:W-:Y:S01]  /*1d5f0*/  IMAD.MOV.U32 R9, RZ, RZ, R108 ;  /* 0x000000ffff097224 */ /* 0x000fe200078e006c */
[----:B------:R-:W-:Y:S01]  /*1d600*/  MOV R108, R107 ;  /* 0x0000006b006c7202 */ /* 0x000fe20000000f00 */
[----:B------:R-:W-:Y:S01]  /*1d610*/  IMAD.MOV.U32 R115, RZ, RZ, R106 ;  /* 0x000000ffff737224 */ /* 0x000fe200078e006a */
[----:B------:R-:W3:Y:S01]  /*1d620*/  LDSM.16.MT88.4 R20, [R211+0x16800] ;  /* 0x01680000d314783b */ /* 0x000ee20000004200 */
[----:B--2---:R-:W-:Y:S01]  /*1d630*/  HMMA.16816.F32.BF16 R84, R4, R12, R160 ;  /* 0x0000000c0454723c */ /* 0x004fe200000418a0 */
[----:B------:R-:W-:Y:S01]  /*1d640*/  MOV R112, R105 ;  /* 0x0000006900707202 */ /* 0x000fe20000000f00 */
[----:B------:R-:W-:-:S02]  /*1d650*/  IMAD.MOV.U32 R105, RZ, RZ, R92 ;  /* 0x000000ffff697224 */ /* 0x000fc400078e005c */
[----:B------:R-:W-:Y:S01]  /*1d660*/  IMAD.MOV.U32 R109, RZ, RZ, R64 ;  /* 0x000000ffff6d7224 */ /* 0x000fe200078e0040 */
[----:B------:R-:W-:Y:S01]  /*1d670*/  MOV R123, R11 ;  /* 0x0000000b007b7202 */ /* 0x000fe20000000f00 */
[----:B------:R-:W-:Y:S01]  /*1d680*/  IMAD.MOV.U32 R113, RZ, RZ, R111 ;  /* 0x000000ffff717224 */ /* 0x000fe200078e006f */
[----:B------:R-:W-:Y:S01]  /*1d690*/  LDSM.16.MT88.4 R24, [R211+0x11000] ;  /* 0x01100000d318783b */ /* 0x000fe20000004200 */
[----:B-1----:R-:W-:Y:S01]  /*1d6a0*/  FFMA.FTZ R8, R114, R0, -R2 ;  /* 0x0000000072087223 */ /* 0x002fe20000010802 */
[----:B------:R-:W-:Y:S01]  /*1d6b0*/  MOV R114, R110 ;  /* 0x0000006e00727202 */ /* 0x000fe20000000f00 */
[----:B------:R-:W-:Y:S02]  /*1d6c0*/  IMAD.MOV.U32 R110, RZ, RZ, R100 ;  /* 0x000000ffff6e7224 */ /* 0x000fe400078e0064 */
[----:B------:R1:W-:Y:S01]  /*1d6d0*/  MUFU.EX2 R162, R8 ;  /* 0x0000000800a27308 */ /* 0x0003e20000000800 */
[----:B------:R-:W-:Y:S01]  /*1d6e0*/  MOV R106, R93 ;  /* 0x0000005d006a7202 */ /* 0x000fe20000000f00 */
[----:B------:R-:W-:Y:S01]  /*1d6f0*/  IMAD.MOV.U32 R107, RZ, RZ, R94 ;  /* 0x000000ffff6b7224 */ /* 0x000fe200078e005e */
[----:B------:R-:W-:-:S02]  /*1d700*/  MOV R100, R95 ;  /* 0x0000005f00647202 */ /* 0x000fc40000000f00 */
[----:B------:R-:W-:Y:S01]  /*1d710*/  MOV R111, R103 ;  /* 0x00000067006f7202 */ /* 0x000fe20000000f00 */
[----:B------:R-:W-:Y:S01]  /*1d720*/  IMAD.MOV.U32 R103, RZ, RZ, R68 ;  /* 0x000000ffff677224 */ /* 0x000fe200078e0044 */
[----:B------:R-:W-:Y:S01]  /*1d730*/  MOV R92, R69 ;  /* 0x00000045005c7202 */ /* 0x000fe20000000f00 */
[----:B-1----:R-:W-:Y:S02]  /*1d740*/  FFMA.FTZ R8, R119, R0, -R2 ;  /* 0x0000000077087223 */ /* 0x002fe40000010802 */
[----:B------:R-:W-:Y:S07]  /*1d750*/  HMMA.16816.F32.BF16 R116, R4, R28, R172 ;  /* 0x0000001c0474723c */ /* 0x000fee00000418ac */
        /* <DEDUP_REMOVED lines=25> */
[----:B------:R1:W2:Y:S01]  /*1d8f0*/  MUFU.EX2 R160, R8 ;  /* 0x0000000800a07308 */ /* 0x0002a20000000800 */
[----:B------:R-:W-:Y:S01]  /*1d900*/  IMAD.MOV.U32 R127, RZ, RZ, R115 ;  /* 0x000000ffff7f7224 */ /* 0x000fe200078e0073 */
[----:B------:R-:W-:Y:S01]  /*1d910*/  MOV R71, R48 ;  /* 0x0000003000477202 */ /* 0x000fe20000000f00 */
[----:B------:R4:W5:Y:S01]  /*1d920*/  LDL.LU R219, [R1+0x50] ;  /* 0x0000500001db7983 */ /* 0x0009620000300800 */
[----:B------:R-:W-:Y:S01]  /*1d930*/  MOV R248, R95 ;  /* 0x0000005f00f87202 */ /* 0x000fe20000000f00 */
[----:B------:R-:W-:Y:S01]  /*1d940*/  IMAD.MOV.U32 R48, RZ, RZ, R49 ;  /* 0x000000ffff307224 */ /* 0x000fe200078e0031 */
[----:B------:R-:W-:Y:S01]  /*1d950*/  MOV R126, R108 ;  /* 0x0000006c007e7202 */ /* 0x000fe20000000f00 */
[----:B------:R-:W-:Y:S01]  /*1d960*/  IMAD.MOV.U32 R140, RZ, RZ, R110 ;  /* 0x000000ffff8c7224 */ /* 0x000fe200078e006e */
[----:B------:R-:W-:-:S02]  /*1d970*/  MOV R49, R217 ;  /* 0x000000d900317202 */ /* 0x000fc40000000f00 */
[----:B------:R-:W-:Y:S01]  /*1d980*/  MOV R143, R107 ;  /* 0x0000006b008f7202 */ /* 0x000fe20000000f00 */
[----:B------:R-:W-:Y:S01]  /*1d990*/  IMAD.MOV.U32 R107, RZ, RZ, R216 ;  /* 0x000000ffff6b7224 */ /* 0x000fe200078e00d8 */
[----:B------:R-:W-:Y:S01]  /*1d9a0*/  HMMA.16816.F32.BF16 R64, R4, R18, R156 ;  /* 0x000000120440723c */ /* 0x000fe2000004189c */
[----:B------:R-:W-:Y:S01]  /*1d9b0*/  MOV R110, R215 ;  /* 0x000000d7006e7202 */ /* 0x000fe20000000f00 */
[----:B-1----:R-:W-:Y:S02]  /*1d9c0*/  FFMA.FTZ R8, R218, R0, -R2 ;  /* 0x00000000da087223 */ /* 0x002fe40000010802 */
[----:B------:R4:W5:Y:S01]  /*1d9d0*/  LDL.LU R218, [R1+0x4c] ;  /* 0x00004c0001da7983 */ /* 0x0009620000300800 */
[----:B------:R-:W-:Y:S01]  /*1d9e0*/  MOV R249, R127 ;  /* 0x0000007f00f97202 */ /* 0x000fe20000000f00 */
[----:B------:R-:W-:Y:S02]  /*1d9f0*/  IMAD.MOV.U32 R108, RZ, RZ, R214 ;  /* 0x000000ffff6c7224 */ /* 0x000fe400078e00d6 */
        /* <DEDUP_REMOVED lines=13> */
[----:B------:R4:W5:Y:S04]  /*1dad0*/  LDL.LU R208, [R1+0x34] ;  /* 0x0000340001d07983 */ /* 0x0009680000300800 */
[----:B------:R4:W5:Y:S01]  /*1dae0*/  LDL.LU R133, [R1+0x30] ;  /* 0x0000300001857983 */ /* 0x0009620000300800 */
[C---:B------:R-:W-:Y:S03]  /*1daf0*/  HMMA.16816.F32.BF16 R96, R4.reuse, R14, R168 ;  /* 0x0000000e0460723c */ /* 0x040fe600000418a8 */
[----:B------:R-:W1:Y:S05]  /*1db00*/  LDSM.16.MT88.4 R12, [R209+0x11000] ;  /* 0x01100000d10c783b */ /* 0x000e6a0000004200 */
[----:B------:R-:W-:Y:S01]  /*1db10*/  HMMA.16816.F32.BF16 R32, R4, R16, R148 ;  /* 0x000000100420723c */ /* 0x000fe20000041894 */
[----:B------:R-:W1:Y:S01]  /*1db20*/  LDSM.16.MT88.4 R16, [R210+0x11000] ;  /* 0x01100000d210783b */ /* 0x000e620000004200 */
        /* <DEDUP_REMOVED lines=20> */
[C---:B------:R-:W-:Y:S01]  /*1dc70*/  HMMA.16816.F32.BF16 R92, R4.reuse, R30, R180 ;  /* 0x0000001e045c723c */ /* 0x040fe200000418b4 */
[----:B------:R-:W-:Y:S01]  /*1dc80*/  IMAD.MOV.U32 R151, RZ, RZ, R50 ;  /* 0x000000ffff977224 */ /* 0x000fe200078e0032 */
[----:B------:R-:W-:Y:S01]  /*1dc90*/  MOV R170, R125 ;  /* 0x0000007d00aa7202 */ /* 0x000fe20000000f00 */
[----:B------:R-:W-:Y:S01]  /*1dca0*/  IMAD.MOV.U32 R163, RZ, RZ, R10 ;  /* 0x000000ffffa37224 */ /* 0x000fe200078e000a */
[----:B------:R-:W-:Y:S01]  /*1dcb0*/  MOV R171, R11 ;  /* 0x0000000b00ab7202 */ /* 0x000fe20000000f00 */
[----:B------:R-:W-:Y:S01]  /*1dcc0*/  IMAD.MOV.U32 R125, RZ, RZ, R9 ;  /* 0x000000ffff7d7224 */ /* 0x000fe200078e0009 */
[----:B------:R-:W-:Y:S02]  /*1dcd0*/  LDSM.16.MT88.4 R28, [R212+0x11000] ;  /* 0x01100000d41c783b */ /* 0x000fe40000004200 */
[C---:B---3--:R-:W-:Y:S02]  /*1dce0*/  HMMA.16816.F32.BF16 R68, R4.reuse, R20, R192 ;  /* 0x000000140444723c */ /* 0x048fe400000418c0 */
[----:B--2---:R-:W2:Y:S06]  /*1dcf0*/  LDSM.16.MT88.4 R8, [R210+0x13000] ;  /* 0x01300000d208783b */ /* 0x004eac0000004200 */
[----:B------:R-:W-:Y:S01]  /*1dd00*/  HMMA.16816.F32.BF16 R48, R4, R22, R188 ;  /* 0x000000160430723c */ /* 0x000fe200000418bc */
[----:B------:R-:W-:-:S06]  /*1dd10*/  MOV R156, R159 ;  /* 0x0000009f009c7202 */ /* 0x000fcc0000000f00 */
[----:B------:R-:W-:Y:S02]  /*1dd20*/  F2FP.BF16.PACK_AB R4, R175, R124 ;  /* 0x0000007caf04723e */ /* 0x000fe400000010ff */
[----:B------:R-:W-:Y:S02]  /*1dd30*/  F2FP.BF16.PACK_AB R5, R160, R162 ;  /* 0x000000a2a005723e */ /* 0x000fe400000010ff */
        /* <DEDUP_REMOVED lines=9> */
[----:B------:R-:W-:Y:S01]  /*1ddd0*/  MOV R168, R150 ;  /* 0x0000009600a87202 */ /* 0x000fe20000000f00 */
[----:B------:R-:W-:-:S06]  /*1dde0*/  IMAD.MOV.U32 R169, RZ, RZ, R151 ;  /* 0x000000ffffa97224 */ /* 0x000fcc00078e0097 */
        /* <DEDUP_REMOVED lines=298> */
.L_x_6300:
        /* <DEDUP_REMOVED lines=76> */
.L_x_6293:
[----:B------:R-:W-:Y:S02]  /*1f550*/  ULDC.64 UR4, c[0x0][0x118] ;  /* 0x0000460000047ab9 */ /* 0x000fe40000000a00 */
[----:B------:R-:W2:Y:S02]  /*1f560*/  LD.E R3, [R134.64+0x40] ;  /* 0x0000400486037980 */ /* 0x000ea4000c101900 */
[----:B--2---:R-:W-:Y:S04]  /*1f570*/  LEA R3, -R3, RZ, 0x6 ;  /* 0x000000ff03037211 */ /* 0x004fe800078e31ff */
[----:B------:R-:W-:Y:S02]  /*1f580*/  SHF.R.S32.HI R4, RZ, 0x1f, R3 ;  /* 0x0000001fff047819 */ /* 0x000fe40000011403 */
.L_x_6294:
[----:B------:R-:W-:Y:S05]  /*1f590*/  BSYNC B0 ;  /* 0x0000000000007941 */ /* 0x000fea0003800000 */
.L_x_6292:
        /* <DEDUP_REMOVED lines=46> */
[-C--:B------:R-:W-:Y:S03]  /*1f880*/  MOV R243, R236.reuse ;  /* 0x000000ec00f37202 */ /* 0x080fe60000000f00 */
        /* <DEDUP_REMOVED lines=311> */
[C---:B----4-:R-:W-:Y:S01]  /*20c00*/  HMMA.16816.F32.BF16 R20, R196.reuse, R4, R20 ;  /* 0x00000004c414723c */ /* 0x050fe20000041814 */
[----:B------:R-:W-:Y:S07]  /*20c10*/  DEPBAR.LE SB0, 0x0 ;  /* 0x000080000000791a */ /* 0x000fee0000000000 */
[----:B------:R4:W1:Y:S01]  /*20c20*/  MUFU.TANH R178, R14 ;  /* 0x0000000e00b27308 */ /* 0x0008620000002400 */
[----:B------:R-:W-:Y:S01]  /*20c30*/  BAR.SYNC.DEFER_BLOCKING 0x0 ;  /* 0x0000000000007b1d */ /* 0x000fe20000010000 */
[C---:B------:R-:W-:Y:S08]  /*20c40*/  HMMA.16816.F32.BF16 R24, R196.reuse, R6, R24 ;  /* 0x00000006c418723c */ /* 0x040ff00000041818 */
[----:B------:R4:W1:Y:S06]  /*20c50*/  MUFU.TANH R181, R15 ;  /* 0x0000000f00b57308 */ /* 0x00086c0000002400 */
[-C--:B------:R-:W-:Y:S04]  /*20c60*/  FMUL.FTZ R20, R20, R0.reuse ;  /* 0x0000000014147220 */ /* 0x080fe80000410000 */
[----:B------:R4:W2:Y:S01]  /*20c70*/  MUFU.TANH R173, R16 ;  /* 0x0000001000ad7308 */ /* 0x0008a20000002400 */
[-C--:B------:R-:W-:Y:S02]  /*20c80*/  FMUL.FTZ R21, R21, R0.reuse ;  /* 0x0000000015157220 */ /* 0x080fe40000410000 */
[-C--:B------:R-:W-:Y:S02]  /*20c90*/  FMUL.FTZ R22, R22, R0.reuse ;  /* 0x0000000016167220 */ /* 0x080fe40000410000 */
[-C--:B------:R-:W-:Y:S02]  /*20ca0*/  FMUL.FTZ R23, R23, R0.reuse ;  /* 0x0000000017177220 */ /* 0x080fe40000410000 */
[-C--:B------:R-:W-:Y:S02]  /*20cb0*/  FMUL.FTZ R24, R24, R0.reuse ;  /* 0x0000000018187220 */ /* 0x080fe40000410000 */
[-C--:B------:R-:W-:Y:S01]  /*20cc0*/  FMUL.FTZ R25, R25, R0.reuse ;  /* 0x0000000019197220 */ /* 0x080fe20000410000 */
[----:B------:R4:W2:Y:S01]  /*20cd0*/  MUFU.TANH R174, R17 ;  /* 0x0000001100ae7308 */ /* 0x0008a20000002400 */
[-C--:B------:R-:W-:Y:S02]  /*20ce0*/  FMUL.FTZ R26, R26, R0.reuse ;  /* 0x000000001a1a7220 */ /* 0x080fe40000410000 */
[-C--:B------:R-:W-:Y:S01]  /*20cf0*/  FMUL.FTZ R27, R27, R0.reuse ;  /* 0x000000001b1b7220 */ /* 0x080fe20000410000 */
[C---:B-1----:R-:W-:Y:S06]  /*20d00*/  HMMA.16816.F32.BF16 R28, R196.reuse, R8, R28 ;  /* 0x00000008c41c723c */ /* 0x042fec000004181c */
[----:B------:R4:W1:Y:S02]  /*20d10*/  MUFU.TANH R180, R18 ;  /* 0x0000001200b47308 */ /* 0x0008640000002400 */
[----:B------:R-:W-:Y:S01]  /*20d20*/  HMMA.16816.F32.BF16 R32, R196, R10, R32 ;  /* 0x0000000ac420723c */ /* 0x000fe20000041820 */
[----:B------:R-:W2:Y:S07]  /*20d30*/  LDL R199, [R1+0xc] ;  /* 0x00000c0001c77983 */ /* 0x000eae0000100800 */
        /* <DEDUP_REMOVED lines=25> */
[----:B--2---:R-:W-:Y:S11]  /*20ed0*/  ISETP.GT.AND P0, PT, R238, R199, PT ;  /* 0x000000c7ee00720c */ /* 0x004ff60003f04270 */
[----:B------:R-:W-:Y:S02]  /*20ee0*/  @!UPT UIADD3 URZ, URZ, URZ, URZ ;  /* 0x0000003f3f3ff290 */ /* 0x000fe4000fffe03f */
[----:B------:R-:W-:-:S05]  /*20ef0*/  @!P0 BRA `(.L_x_6296) ;  /* 0x00000be000008947 */ /* 0x000fca0003800000 */
[----:B-1-34-:R-:W-:Y:S01]  /*20f00*/  ISETP.NE.U32.AND P0, PT, R240, RZ, PT ;  /* 0x000000fff000720c */ /* 0x01afe20003f05070 */
        /* <DEDUP_REMOVED lines=11> */
[----:B------:R-:W1:Y:S01]  /*20fc0*/  I2F.RP R4, R0 ;  /* 0x0000000000047306 */ /* 0x000e620000209400 */
[----:B------:R-:W-:Y:S02]  /*20fd0*/  LOP3.LUT R10, R10, R3, RZ, 0x3c, !PT ;  /* 0x000000030a0a7212 */ /* 0x000fe400078e3cff */
[----:B------:R-:W-:Y:S07]  /*20fe0*/  IMAD.MOV R8, RZ, RZ, -R8 ;  /* 0x000000ffff087224 */ /* 0x000fee00078e0a08 */
[----:B-1----:R-:W1:Y:S02]  /*20ff0*/  MUFU.RCP R4, R4 ;  /* 0x0000000400047308 */ /* 0x002e640000001000 */
[----:B-1----:R-:W-:Y:S08]  /*21000*/  IADD3 R4, R4, 0xffffffe, RZ ;  /* 0x0ffffffe04047810 */ /* 0x002ff00007ffe0ff */
[----:B------:R-:W1:Y:S02]  /*21010*/  F2I.FTZ.U32.TRUNC.NTZ R5, R4 ;  /* 0x0000000400057305 */ /* 0x000e64000021f000 */
[--C-:B-1----:R-:W-:Y:S04]  /*21020*/  IMAD.MOV R4, RZ, RZ, -R5.reuse ;  /* 0x000000ffff047224 */ /* 0x102fe800078e0a05 */
        /* <DEDUP_REMOVED lines=30> */
[----:B------:R1:W3:Y:S01]  /*21210*/  LD.E R12, [R10.64] ;  /* 0x000000040a0c7980 */ /* 0x0002e2000c101900 */
[C---:B------:R-:W-:Y:S01]  /*21220*/  LEA R8, P0, R5.reuse, R240, 0x2 ;  /* 0x000000f005087211 */ /* 0x040fe200078010ff */
[C---:B------:R-:W-:Y:S03]  /*21230*/  IMAD.IADD R4, R5.reuse, 0x1, -R4 ;  /* 0x0000000105047824 */ /* 0x040fe600078e0a04 */
[----:B------:R-:W-:Y:S01]  /*21240*/  LEA.HI.X.SX32 R9, R5, R241, 0x2, P0 ;  /* 0x000000f105097211 */ /* 0x000fe200000f16ff */
[----:B------:R-:W-:Y:S04]  /*21250*/  IMAD R3, R3, R4, -0x40 ;  /* 0xffffffc003037424 */ /* 0x000fe800078e0204 */
[----:B-1----:R1:W3:Y:S01]  /*21260*/  LD.E R11, [R8.64] ;  /* 0x00000004080b7980 */ /* 0x0022e2000c101900 */
[----:B------:R-:W-:Y:S03]  /*21270*/  SHF.R.S32.HI R10, RZ, 0x1f, R3 ;  /* 0x0000001fff0a7819 */ /* 0x000fe60000011403 */
        /* <DEDUP_REMOVED lines=13> */
.L_x_6298:
[----:B------:R-:W-:Y:S02]  /*21350*/  ULDC.64 UR4, c[0x0][0x118] ;  /* 0x0000460000047ab9 */ /* 0x000fe40000000a00 */
[----:B------:R-:W2:Y:S02]  /*21360*/  LD.E R5, [R134.64+0x38] ;  /* 0x0000380486057980 */ /* 0x000ea4000c101900 */
[----:B--2---:R-:W-:Y:S04]  /*21370*/  LEA R5, -R5, RZ, 0x6 ;  /* 0x000000ff05057211 */ /* 0x004fe800078e31ff */
[----:B------:R-:W-:Y:S02]  /*21380*/  SHF.R.S32.HI R6, RZ, 0x1f, R5 ;  /* 0x0000001fff067819 */ /* 0x000fe40000011405 */
.L_x_6299:
[----:B------:R-:W-:Y:S05]  /*21390*/  BSYNC B0 ;  /* 0x0000000000007941 */ /* 0x000fea0003800000 */
.L_x_6297:
        /* <DEDUP_REMOVED lines=116> */
.L_x_6296:
[----:B-1-34-:R-:W-:Y:S05]  /*21ae0*/  BSYNC B1 ;  /* 0x0000000000017941 */ /* 0x01afea0003800000 */
.L_x_6295:
[----:B------:R-:W2:Y:S01]  /*21af0*/  LDL R0, [R1] ;  /* 0x0000000001007983 */ /* 0x000ea20000100800 */
[----:B------:R-:W-:Y:S03]  /*21b00*/  ULDC.64 UR4, c[0x0][0x118] ;  /* 0x0000460000047ab9 */ /* 0x000fe60000000a00 */
[----:B------:R1:W3:Y:S04]  /*21b10*/  LD.E R132, [R134.64+0xdc] ;  /* 0x0000dc0486847980 */ /* 0x0002e8000c101900 */
[----:B------:R-:W-:Y:S01]  /*21b20*/  LDSM.16.MT88.4 R28, [R212+0x10000] ;  /* 0x01000000d41c783b */ /* 0x000fe20000004200 */
        /* <DEDUP_REMOVED lines=15> */
[----:B------:R4:W5:Y:S04]  /*21c20*/  I2F R17, R4 ;  /* 0x0000000400117306 */ /* 0x0009680000201400 */
[C---:B------:R-:W-:Y:S02]  /*21c30*/  @!P1 IADD3 R5, -R0.reuse, -0x7, RZ ;  /* 0xfffffff900059810 */ /* 0x040fe40007ffe1ff */
[C---:B------:R-:W-:Y:S04]  /*21c40*/  @!P0 IADD3 R6, -R0.reuse, 0x8, RZ ;  /* 0x0000000800068810 */ /* 0x040fe80007ffe1ff */
[----:B------:R1:W1:Y:S01]  /*21c50*/  I2F R18, R3 ;  /* 0x0000000300127306 */ /* 0x0002620000201400 */
[CC--:B--2---:R-:W-:Y:S02]  /*21c60*/  FFMA.FTZ R19, -R133.reuse, R22.reuse, R201 ;  /* 0x0000001685137223 */ /* 0x0c4fe400000101c9 */
[C---:B------:R-:W-:Y:S07]  /*21c70*/  FFMA.FTZ R22, -R133.reuse, R22, R191 ;  /* 0x0000001685167223 */ /* 0x040fee00000101bf */
[----:B------:R-:W2:Y:S01]  /*21c80*/  I2F R16, R6 ;  /* 0x0000000600107306 */ /* 0x000ea20000201400 */
[----:B----4-:R-:W-:Y:S01]  /*21c90*/  IADD3 R4, R0, -0x9, RZ ;  /* 0xfffffff700047810 */ /* 0x010fe20007ffe0ff */
[CC--:B-----5:R-:W-:Y:S02]  /*21ca0*/  FFMA.FTZ R21, -R133.reuse, R17.reuse, R202 ;  /* 0x0000001185157223 */ /* 0x0e0fe400000101ca */
[C---:B------:R-:W-:Y:S01]  /*21cb0*/  FFMA.FTZ R24, -R133.reuse, R17, R192 ;  /* 0x0000001185187223 */ /* 0x040fe200000101c0 */
[----:B------:R-:W-:Y:S05]  /*21cc0*/  ISETP.GE.AND P1, PT, R4, RZ, PT ;  /* 0x000000ff0400720c */ /* 0x000fea0003f26270 */
[----:B------:R-:W4:Y:S01]  /*21cd0*/  I2F R23, R5 ;  /* 0x0000000500177306 */ /* 0x000f220000201400 */
[C---:B-1----:R-:W-:Y:S01]  /*21ce0*/  IADD3 R3, R0.reuse, -0x10, RZ ;  /* 0xfffffff000037810 */ /* 0x042fe20007ffe0ff */
[----:B------:R-:W-:Y:S03]  /*21cf0*/  FFMA.FTZ R18, -R133, R18, R194 ;  /* 0x0000001285127223 */ /* 0x000fe600000101c2 */
[----:B------:R-:W-:Y:S03]  /*21d00*/  ISETP.GE.AND P0, PT, R3, RZ, PT ;  /* 0x000000ff0300720c */ /* 0x000fe60003f06270 */
[C---:B------:R-:W-:Y:S02]  /*21d10*/  @!P1 IADD3 R4, -R0.reuse, 0x9, RZ ;  /* 0x0000000900049810 */ /* 0x040fe40007ffe1ff */
[----:B------:R-:W-:Y:S01]  /*21d20*/  ISETP.GE.AND P1, PT, R7, RZ, PT ;  /* 0x000000ff0700720c */ /* 0x000fe20003f26270 */
[CC--:B--2---:R-:W-:Y:S01]  /*21d30*/  FFMA.FTZ R20, -R133.reuse, R16.reuse, R195 ;  /* 0x0000001085147223 */ /* 0x0c4fe200000101c3 */
[----:B------:R1:W2:Y:S01]  /*21d40*/  I2F R15, R4 ;  /* 0x00000004000f7306 */ /* 0x0002a20000201400 */
[C---:B------:R-:W-:Y:S01]  /*21d50*/  IADD3 R6, R0.reuse, -0x18, RZ ;  /* 0xffffffe800067810 */ /* 0x040fe20007ffe0ff */
[C---:B------:R-:W-:Y:S04]  /*21d60*/  FFMA.FTZ R178, -R133.reuse, R16, R178 ;  /* 0x0000001085b27223 */ /* 0x040fe800000101b2 */
[----:B------:R-:W-:Y:S02]  /*21d70*/  @!P0 IADD3 R3, -R0, 0x10, RZ ;  /* 0x0000001000038810 */ /* 0x000fe40007ffe1ff */
[----:B------:R-:W-:Y:S01]  /*21d80*/  ISETP.GE.AND P0, PT, R6, RZ, PT ;  /* 0x000000ff0600720c */ /* 0x000fe20003f06270 */
[----:B----4-:R-:W-:Y:S01]  /*21d90*/  FFMA.FTZ R23, -R133, R23, R200 ;  /* 0x0000001785177223 */ /* 0x010fe200000101c8 */
[----:B------:R4:W5:Y:S01]  /*21da0*/  I2F R14, R3 ;  /* 0x00000003000e7306 */ /* 0x0009620000201400 */
[C---:B------:R-:W-:Y:S02]  /*21db0*/  IADD3 R5, R0.reuse, -0x19, RZ ;  /* 0xffffffe700057810 */ /* 0x040fe40007ffe0ff */
[C---:B------:R-:W-:Y:S02]  /*21dc0*/  @!P1 IADD3 R7, -R0.reuse, 0x11, RZ ;  /* 0x0000001100079810 */ /* 0x040fe40007ffe1ff */
[----:B------:R-:W-:Y:S05]  /*21dd0*/  ISETP.GE.AND P1, PT, R5, RZ, PT ;  /* 0x000000ff0500720c */ /* 0x000fea0003f26270 */
[----:B------:R-:W3:Y:S01]  /*21de0*/  I2F R13, R7 ;  /* 0x00000007000d7306 */ /* 0x000ee20000201400 */
[C---:B------:R-:W-:Y:S02]  /*21df0*/  @!P0 IADD3 R6, -R0.reuse, 0x18, RZ ;  /* 0x0000001800068810 */ /* 0x040fe40007ffe1ff */
[C---:B-1----:R-:W-:Y:S01]  /*21e00*/  IADD3 R4, R0.reuse, -0x20, RZ ;  /* 0xffffffe000047810 */ /* 0x042fe20007ffe0ff */
[CC--:B--2---:R-:W-:Y:S02]  /*21e10*/  FFMA.FTZ R17, -R133.reuse, R15.reuse, R193 ;  /* 0x0000000f85117223 */ /* 0x0c4fe400000101c1 */
[C---:B------:R-:W-:Y:S02]  /*21e20*/  FFMA.FTZ R181, -R133.reuse, R15, R181 ;  /* 0x0000000f85b57223 */ /* 0x040fe400000101b5 */
[----:B------:R-:W-:Y:S02]  /*21e30*/  @!P1 IADD3 R5, -R0, 0x19, RZ ;  /* 0x0000001900059810 */ /* 0x000fe40007ffe1ff */
[----:B------:R-:W-:Y:S01]  /*21e40*/  ISETP.GE.AND P0, PT, R4, RZ, PT ;  /* 0x000000ff0400720c */ /* 0x000fe20003f06270 */
[----:B------:R1:W2:Y:S01]  /*21e50*/  I2F R12, R6 ;  /* 0x00000006000c7306 */ /* 0x0002a20000201400 */
[C---:B----4-:R-:W-:Y:S01]  /*21e60*/  IADD3 R3, R0.reuse, -0x21, RZ ;  /* 0xffffffdf00037810 */ /* 0x050fe20007ffe0ff */
[CC--:B-----5:R-:W-:Y:S02]  /*21e70*/  FFMA.FTZ R139, -R133.reuse, R14.reuse, R139 ;  /* 0x0000000e858b7223 */ /* 0x0e0fe4000001018b */
[----:B------:R-:W-:Y:S01]  /*21e80*/  FFMA.FTZ R180, -R133, R14, R180 ;  /* 0x0000000e85b47223 */ /* 0x000fe200000101b4 */
[----:B------:R-:W-:Y:S05]  /*21e90*/  ISETP.GE.AND P1, PT, R3, RZ, PT ;  /* 0x000000ff0300720c */ /* 0x000fea0003f26270 */
[----:B------:R4:W5:Y:S02]  /*21ea0*/  I2F R11, R5 ;  /* 0x00000005000b7306 */ /* 0x0009640000201400 */
[----:B------:R-:W-:Y:S01]  /*21eb0*/  @!P0 IADD3 R4, -R0, 0x20, RZ ;  /* 0x0000002000048810 */ /* 0x000fe20007ffe1ff */
[CC--:B---3--:R-:W-:Y:S01]  /*21ec0*/  FFMA.FTZ R172, -R133.reuse, R13.reuse, R172 ;  /* 0x0000000d85ac7223 */ /* 0x0c8fe200000101ac */
[----:B------:R-:W-:Y:S01]  /*21ed0*/  ISETP.GE.AND P0, PT, R8, RZ, PT ;  /* 0x000000ff0800720c */ /* 0x000fe20003f06270 */
[----:B------:R-:W-:Y:S01]  /*21ee0*/  FFMA.FTZ R186, -R133, R13, R186 ;  /* 0x0000000d85ba7223 */ /* 0x000fe200000101ba */
[C---:B------:R-:W-:Y:S02]  /*21ef0*/  IADD3 R7, R0.reuse, -0x29, RZ ;  /* 0xffffffd700077810 */ /* 0x040fe40007ffe0ff */
[C---:B------:R-:W-:Y:S02]  /*21f00*/  @!P1 IADD3 R3, -R0.reuse, 0x21, RZ ;  /* 0x0000002100039810 */ /* 0x040fe40007ffe1ff */
[----:B------:R3:W3:Y:S01]  /*21f10*/  I2F R10, R4 ;  /* 0x00000004000a7306 */ /* 0x0006e20000201400 */
[----:B------:R-:W-:Y:S02]  /*21f20*/  ISETP.GE.AND P4, PT, R7, RZ, PT ;  /* 0x000000ff0700720c */ /* 0x000fe40003f86270 */
[C---:B-1----:R-:W-:Y:S01]  /*21f30*/  IADD3 R6, R0.reuse, -0x30, RZ ;  /* 0xffffffd000067810 */ /* 0x042fe20007ffe0ff */
[CC--:B--2---:R-:W-:Y:S03]  /*21f40*/  FFMA.FTZ R173, -R133.reuse, R12.reuse, R173 ;  /* 0x0000000c85ad7223 */ /* 0x0c4fe600000101ad */
[----:B------:R-:W-:Y:S01]  /*21f50*/  @!P0 IADD3 R8, -R0, 0x28, RZ ;  /* 0x0000002800088810 */ /* 0x000fe20007ffe1ff */
[C---:B------:R-:W-:Y:S01]  /*21f60*/  FFMA.FTZ R188, -R133.reuse, R12, R188 ;  /* 0x0000000c85bc7223 */ /* 0x040fe200000101bc */
[----:B------:R-:W-:Y:S01]  /*21f70*/  ISETP.GE.AND P3, PT, R6, RZ, PT ;  /* 0x000000ff0600720c */ /* 0x000fe20003f66270 */
[----:B------:R-:W-:Y:S01]  /*21f80*/  LDSM.16.MT88.4 R12, [R209+0x10000] ;  /* 0x01000000d10c783b */ /* 0x000fe20000004200 */
[----:B------:R1:W2:Y:S01]  /*21f90*/  I2F R9, R3 ;  /* 0x0000000300097306 */ /* 0x0002a20000201400 */
[C---:B----4-:R-:W-:Y:S01]  /*21fa0*/  IADD3 R5, R0.reuse, -0x38, RZ ;  /* 0xffffffc800057810 */ /* 0x050fe20007ffe0ff */
[CC--:B-----5:R-:W-:Y:S01]  /*21fb0*/  FFMA.FTZ R174, -R133.reuse, R11.reuse, R174 ;  /* 0x0000000b85ae7223 */ /* 0x0e0fe200000101ae */
[C---:B------:R-:W-:Y:S01]  /*21fc0*/  @!P4 IADD3 R7, -R0.reuse, 0x29, RZ ;  /* 0x000000290007c810 */ /* 0x040fe20007ffe1ff */
[----:B------:R-:W-:Y:S01]  /*21fd0*/  FFMA.FTZ R187, -R133, R11, R187 ;  /* 0x0000000b85bb7223 */ /* 0x000fe200000101bb */
[----:B------:R-:W-:Y:S05]  /*21fe0*/  ISETP.GE.AND P1, PT, R5, RZ, PT ;  /* 0x000000ff0500720c */ /* 0x000fea0003f26270 */
[----:B------:R-:W4:Y:S01]  /*21ff0*/  I2F R8, R8 ;  /* 0x0000000800087306 */ /* 0x000f220000201400 */
[C---:B------:R-:W-:Y:S02]  /*22000*/  @!P3 IADD3 R6, -R0.reuse, 0x30, RZ ;  /* 0x000000300006b810 */ /* 0x040fe40007ffe1ff */
[----:B---3--:R-:W-:Y:S01]  /*22010*/  IADD3 R4, R0, -0x39, RZ ;  /* 0xffffffc700047810 */ /* 0x008fe20007ffe0ff */
[CC--:B------:R-:W-:Y:S02]  /*22020*/  FFMA.FTZ R190, -R133.reuse, R10.reuse, R190 ;  /* 0x0000000a85be7223 */ /* 0x0c0fe400000101be */
[C---:B------:R-:W-:Y:S01]  /*22030*/  FFMA.FTZ R183, -R133.reuse, R10, R183 ;  /* 0x0000000a85b77223 */ /* 0x040fe200000101b7 */
[----:B------:R-:W-:Y:S02]  /*22040*/  ISETP.GE.AND P0, PT, R4, RZ, PT ;  /* 0x000000ff0400720c */ /* 0x000fe40003f06270 */
[C---:B------:R-:W-:Y:S01]  /*22050*/  @!P1 IADD3 R5, -R0.reuse, 0x38, RZ ;  /* 0x0000003800059810 */ /* 0x040fe20007ffe1ff */
[----:B------:R-:W3:Y:S01]  /*22060*/  I2F R7, R7 ;  /* 0x0000000700077306 */ /* 0x000ee20000201400 */
[C---:B-1----:R-:W-:Y:S01]  /*22070*/  IADD3 R3, R0.reuse, -0x31, RZ ;  /* 0xffffffcf00037810 */ /* 0x042fe20007ffe0ff */
[CC--:B--2---:R-:W-:Y:S02]  /*22080*/  FFMA.FTZ R189, -R133.reuse, R9.reuse, R189 ;  /* 0x0000000985bd7223 */ /* 0x0c4fe400000101bd */
[----:B------:R-:W-:Y:S01]  /*22090*/  FFMA.FTZ R182, -R133, R9, R182 ;  /* 0x0000000985b67223 */ /* 0x000fe200000101b6 */
[----:B------:R-:W-:Y:S05]  /*220a0*/  ISETP.GE.AND P2, PT, R3, RZ, PT ;  /* 0x000000ff0300720c */ /* 0x000fea0003f46270 */
[C---:B------:R-:W-:Y:S01]  /*220b0*/  @!P0 IADD3 R4, -R0.reuse, 0x39, RZ ;  /* 0x0000003900048810 */ /* 0x040fe20007ffe1ff */
[----:B------:R-:W1:Y:S01]  /*220c0*/  I2F R6, R6 ;  /* 0x0000000600067306 */ /* 0x000e620000201400 */
[CC--:B----4-:R-:W-:Y:S02]  /*220d0*/  FFMA.FTZ R185, -R133.reuse, R8.reuse, R185 ;  /* 0x0000000885b97223 */ /* 0x0d0fe400000101b9 */
[----:B------:R-:W-:Y:S04]  /*220e0*/  FFMA.FTZ R176, -R133, R8, R176 ;  /* 0x0000000885b07223 */ /* 0x000fe800000101b0 */
[----:B------:R-:W-:Y:S03]  /*220f0*/  @!P2 IADD3 R3, -R0, 0x31, RZ ;  /* 0x000000310003a810 */ /* 0x000fe60007ffe1ff */
[----:B------:R-:W2:Y:S01]  /*22100*/  I2F R5, R5 ;  /* 0x0000000500057306 */ /* 0x000ea20000201400 */
[----:B------:R-:W-:Y:S01]  /*22110*/  FMNMX.FTZ R0, R19, R136, !PT ;  /* 0x0000008813007209 */ /* 0x000fe20007810000 */
[-C--:B---3--:R-:W-:Y:S03]  /*22120*/  FFMA.FTZ R184, -R133, R7.reuse, R184 ;  /* 0x0000000785b87223 */ /* 0x088fe600000101b8 */
[----:B------:R-:W-:Y:S01]  /*22130*/  FMNMX.FTZ R135, R21, R0, !PT ;  /* 0x0000000015877209 */ /* 0x000fe20007810000 */
[----:B------:R-:W-:Y:S03]  /*22140*/  FFMA.FTZ R175, -R133, R7, R175 ;  /* 0x0000000785af7223 */ /* 0x000fe600000101af */
[----:B------:R-:W-:Y:S01]  /*22150*/  FMNMX.FTZ R135, R20, R135, !PT ;  /* 0x0000008714877209 */ /* 0x000fe20007810000 */
[----:B------:R-:W3:Y:S03]  /*22160*/  I2F R0, R3 ;  /* 0x0000000300007306 */ /* 0x000ee60000201400 */
[----:B------:R-:W-:Y:S01]  /*22170*/  FMNMX.FTZ R135, R17, R135, !PT ;  /* 0x0000008711877209 */ /* 0x000fe20007810000 */
[CC--:B-1----:R-:W-:Y:S02]  /*22180*/  FFMA.FTZ R179, -R133.reuse, R6.reuse, R179 ;  /* 0x0000000685b37223 */ /* 0x0c2fe400000101b3 */
[----:B------:R-:W-:Y:S01]  /*22190*/  FFMA.FTZ R138, -R133, R6, R138 ;  /* 0x00000006858a7223 */ /* 0x000fe2000001018a */
[----:B------:R-:W-:Y:S03]  /*221a0*/  FMNMX.FTZ R135, R139, R135, !PT ;  /* 0x000000878b877209 */ /* 0x000fe60007810000 */
[----:B------:R-:W1:Y:S01]  /*221b0*/  I2F R4, R4 ;  /* 0x0000000400047306 */ /* 0x000e620000201400 */
[----:B------:R-:W-:Y:S01]  /*221c0*/  FMNMX.FTZ R135, R172, R135, !PT ;  /* 0x00000087ac877209 */ /* 0x000fe20007810000 */
[----:B--2---:R-:W-:Y:S03]  /*221d0*/  FFMA.FTZ R201, -R133, R5, R32 ;  /* 0x0000000585c97223 */ /* 0x004fe60000010120 */
        /* <DEDUP_REMOVED lines=10> */
[----:B-1----:R-:W-:Y:S01]  /*22280*/  FFMA.FTZ R202, -R133, R4, R33 ;  /* 0x0000000485ca7223 */ /* 0x002fe20000010121 */
        /* <DEDUP_REMOVED lines=50> */
[----:B------:R-:W-:Y:S02]  /*225b0*/  FMUL.FTZ R8, R3, R144 ;  /* 0x0000009003087220 */ /* 0x000fe40000410000 */
        /* <DEDUP_REMOVED lines=12> */
[C---:B------:R-:W-:Y:S02]  /*22680*/  FMUL.FTZ R36, R3.reuse, R36 ;  /* 0x0000002403247220 */ /* 0x040fe40000410000 */
[C---:B------:R-:W-:Y:S02]  /*22690*/  FMUL.FTZ R37, R3.reuse, R37 ;  /* 0x0000002503257220 */ /* 0x040fe40000410000 */
[--C-:B-1----:R-:W-:Y:S01]  /*226a0*/  FFMA.FTZ R139, R172, R132, -R136.reuse ;  /* 0x00000084ac8b7223 */ /* 0x102fe20000010888 */
[----:B------:R-:W1:Y:S01]  /*226b0*/  MUFU.EX2 R0, R0 ;  /* 0x0000000000007308 */ /* 0x000e620000000800 */
[----:B------:R-:W-:Y:S01]  /*226c0*/  MOV R172, R199 ;  /* 0x000000c700ac7202 */ /* 0x000fe20000000f00 */
[C---:B------:R-:W-:Y:S02]  /*226d0*/  FMUL.FTZ R40, R3.reuse, R40 ;  /* 0x0000002803287220 */ /* 0x040fe40000410000 */
[C---:B------:R-:W-:Y:S02]  /*226e0*/  FMUL.FTZ R41, R3.reuse, R41 ;  /* 0x0000002903297220 */ /* 0x040fe40000410000 */
[C---:B------:R-:W-:Y:S02]  /*226f0*/  FMUL.FTZ R44, R3.reuse, R44 ;  /* 0x0000002c032c7220 */ /* 0x040fe40000410000 */
[C---:B------:R-:W-:Y:S02]  /*22700*/  FMUL.FTZ R45, R3.reuse, R45 ;  /* 0x0000002d032d7220 */ /* 0x040fe40000410000 */
        /* <DEDUP_REMOVED lines=108> */
[----:B------:R-:W-:Y:S02]  /*22dd0*/  FMUL.FTZ R87, R0, R87 ;  /* 0x0000005700577220 */ /* 0x000fe40000410000 */
        /* <DEDUP_REMOVED lines=25> */
[C---:B------:R-:W-:Y:S04]  /*22f70*/  FMUL.FTZ R100, R3.reuse, R100 ;  /* 0x0000006403647220 */ /* 0x040fe80000410000 */
[C---:B------:R-:W-:Y:S01]  /*22f80*/  FMUL.FTZ R101, R3.reuse, R101 ;  /* 0x0000006503657220 */ /* 0x040fe20000410000 */
        /* <DEDUP_REMOVED lines=88> */
[--C-:B-----5:R-:W-:Y:S01]  /*23510*/  FFMA.FTZ R139, R188, R132, -R137.reuse ;  /* 0x00000084bc8b7223 */ /* 0x120fe20000010889 */
[----:B------:R-:W-:Y:S03]  /*23520*/  MOV R188, R172 ;  /* 0x000000ac00bc7202 */ /* 0x000fe60000000f00 */
[C---:B------:R-:W-:Y:S01]  /*23530*/  HMMA.16816.F32.BF16 R56, R140.reuse, R158, R56 ;  /* 0x0000009e8c38723c */ /* 0x040fe20000041838 */
[----:B------:R-:W4:Y:S01]  /*23540*/  LDSM.16.MT88.4 R156, [R209+0x16800] ;  /* 0x01680000d19c783b */ /* 0x000f220000004200 */
[----:B------:R5:W1:Y:S01]  /*23550*/  MUFU.EX2 R186, R139 ;  /* 0x0000008b00ba7308 */ /* 0x000a620000000800 */
[----:B------:R-:W-:Y:S05]  /*23560*/  ISETP.GT.AND P0, PT, R238, R188, PT ;  /* 0x000000bcee00720c */ /* 0x000fea0003f04270 */
        /* <DEDUP_REMOVED lines=174> */
.L_x_6291:
        /* <DEDUP_REMOVED lines=11> */
.L_x_6319:
[----:B---3--:R-:W-:Y:S01]  /*24100*/  FADD.FTZ R0, R0, R248 ;  /* 0x000000f800007221 */ /* 0x008fe20000010000 */
[----:B------:R-:W-:Y:S05]  /*24110*/  BRA.DIV ~URZ, `(.L_x_6302) ;  /* 0x00001ee27f007947 */ /* 0x000fea000b800000 */
[----:B------:R-:W3:Y:S04]  /*24120*/  SHFL.BFLY PT, R4, R249, 0x2, 0x1f ;  /* 0x0c401f00f9047f89 */ /* 0x000ee800000e0000 */
[----:B------:R-:W4:Y:S01]  /*24130*/  SHFL.BFLY PT, R3, R0, 0x1, 0x1f ;  /* 0x0c201f0000037f89 */ /* 0x000f2200000e0000 */
[----:B---3--:R-:W-:Y:S02]  /*24140*/  FADD.FTZ R4, R4, R249 ;  /* 0x000000f904047221 */ /* 0x008fe40000010000 */
[----:B----4-:R-:W-:-:S03]  /*24150*/  FADD.FTZ R173, R0, R3 ;  /* 0x0000000300ad7221 */ /* 0x010fc60000010000 */
[----:B------:R3:W4:Y:S04]  /*24160*/  SHFL.BFLY PT, R2, R4, 0x1, 0x1f ;  /* 0x0c201f0004027f89 */ /* 0x00072800000e0000 */
.L_x_6320:
[----:B------:R-:W1:Y:S01]  /*24170*/  S2R R176, SR_TID.X ;  /* 0x0000000000b07919 */ /* 0x000e620000002100 */
[----:B----4-:R-:W-:Y:S01]  /*24180*/  FADD.FTZ R172, R2, R4 ;  /* 0x0000000402ac7221 */ /* 0x010fe20000010000 */
[----:B------:R-:W-:Y:S02]  /*24190*/  FSETP.NE.FTZ.AND P4, PT, R173, RZ, PT ;  /* 0x000000ffad00720b */ /* 0x000fe40003f95000 */
[----:B------:R-:W-:Y:S01]  /*241a0*/  MOV R0, 0x3f800000 ;  /* 0x3f80000000007802 */ /* 0x000fe20000000f00 */
[----:B------:R-:W-:Y:S01]  /*241b0*/  BAR.SYNC.DEFER_BLOCKING 0x0 ;  /* 0x0000000000007b1d */ /* 0x000fe20000010000 */
[----:B------:R-:W-:-:S05]  /*241c0*/  FSETP.NE.FTZ.AND P3, PT, R172, RZ, PT ;  /* 0x000000ffac00720b */ /* 0x000fca0003f75000 */
[----:B------:R-:W4:Y:S01]  /*241d0*/  LDL.LU R177, [R1+0x1c] ;  /* 0x00001c0001b17983 */ /* 0x000f220000300800 */
[----:B-1----:R-:W-:-:S03]  /*241e0*/  SHF.R.S32.HI R16, RZ, 0x1f, R176 ;  /* 0x0000001fff107819 */ /* 0x002fc600000114b0 */
[----:B------:R-:W1:Y:S01]  /*241f0*/  @P4 MUFU.RCP R0, R173 ;  /* 0x000000ad00004308 */ /* 0x000e620000001000 */
[----:B------:R-:W-:Y:S01]  /*24200*/  MOV R2, 0x3f800000 ;  /* 0x3f80000000027802 */ /* 0x000fe20000000f00 */
[----:B------:R-:W-:Y:S01]  /*24210*/  ULDC.64 UR4, c[0x0][0x118] ;  /* 0x0000460000047ab9 */ /* 0x000fe20000000a00 */
[CC--:B------:R-:W-:Y:S01]  /*24220*/  LEA.HI R8, R16.reuse, R176.reuse, RZ, 0x2 ;  /* 0x000000b010087211 */ /* 0x0c0fe200078f10ff */
[----:B--2---:R-:W2:Y:S03]  /*24230*/  LDL.LU R179, [R1+0x24] ;  /* 0x0000240001b37983 */ /* 0x004ea60000300800 */
[--C-:B---3--:R-:W-:Y:S02]  /*24240*/  SHF.R.S32.HI R4, RZ, 0x2, R8.reuse ;  /* 0x00000002ff047819 */ /* 0x108fe40000011408 */
[----:B------:R-:W-:Y:S01]  /*24250*/  LEA.HI R175, R16, R176, RZ, 0x5 ;  /* 0x000000b010af7211 */ /* 0x000fe200078f28ff */
[----:B------:R-:W3:Y:S01]  /*24260*/  @P3 MUFU.RCP R2, R172 ;  /* 0x000000ac00023308 */ /* 0x000ee20000001000 */
[----:B------:R-:W-:Y:S01]  /*24270*/  SHF.R.S32.HI R3, RZ, 0x1f, R8 ;  /* 0x0000001fff037819 */ /* 0x000fe20000011408 */
[----:B------:R2:W5:Y:S01]  /*24280*/  LDL R178, [R1+0x2c] ;  /* 0x00002c0001b27983 */ /* 0x0005620000100800 */
[----:B------:R-:W-:-:S02]  /*24290*/  LOP3.LUT R8, R8, 0x1ffffffc, RZ, 0xc0, !PT ;  /* 0x1ffffffc08087812 */ /* 0x000fc400078ec0ff */
[----:B------:R-:W-:Y:S01]  /*242a0*/  LEA.HI R3, R3, R4, RZ, 0x3 ;  /* 0x0000000403037211 */ /* 0x000fe200078f18ff */
[C---:B-1----:R-:W-:Y:S01]  /*242b0*/  FMUL.FTZ R140, R0.reuse, R140 ;  /* 0x0000008c008c7220 */ /* 0x042fe20000410000 */
        /* <DEDUP_REMOVED lines=22> */
[----:B------:R-:W-:Y:S01]  /*24420*/  LEA R8, R8, R4, 0x1 ;  /* 0x0000000408087211 */ /* 0x000fe200078e08ff */
[C---:B------:R-:W-:Y:S01]  /*24430*/  FMUL.FTZ R164, R0.reuse, R164 ;  /* 0x000000a400a47220 */ /* 0x040fe20000410000 */
[----:B------:R-:W-:Y:S01]  /*24440*/  MOV R4, 0x80 ;  /* 0x0000008000047802 */ /* 0x000fe20000000f00 */
[----:B------:R-:W-:Y:S01]  /*24450*/  FMUL.FTZ R165, R0, R165 ;  /* 0x000000a500a57220 */ /* 0x000fe20000410000 */
[----:B------:R-:W-:Y:S01]  /*24460*/  SHF.L.U32 R6, R8, 0x2, RZ ;  /* 0x0000000208067819 */ /* 0x000fe200000006ff */
[----:B------:R-:W-:Y:S01]  /*24470*/  FMUL.FTZ R168, R0, R168 ;  /* 0x000000a800a87220 */ /* 0x000fe20000410000 */
[----:B------:R-:W-:Y:S01]  /*24480*/  SEL R4, R4, 0xffffff80, !P2 ;  /* 0xffffff8004047807 */ /* 0x000fe20005000000 */
[----:B------:R-:W-:Y:S01]  /*24490*/  FMUL.FTZ R169, R0, R169 ;  /* 0x000000a900a97220 */ /* 0x000fe20000410000 */
[----:B------:R-:W-:Y:S01]  /*244a0*/  IADD3 R3, R6, -0x20, RZ ;  /* 0xffffffe006037810 */ /* 0x000fe20007ffe0ff */
[----:B------:R-:W-:Y:S01]  /*244b0*/  FMUL.FTZ R36, R0, R36 ;  /* 0x0000002400247220 */ /* 0x000fe20000410000 */
[----:B------:R-:W-:Y:S01]  /*244c0*/  @P0 IADD3 R3, R6, 0x20, RZ ;  /* 0x0000002006030810 */ /* 0x000fe20007ffe0ff */
[C---:B------:R-:W-:Y:S01]  /*244d0*/  FMUL.FTZ R37, R0.reuse, R37 ;  /* 0x0000002500257220 */ /* 0x040fe20000410000 */
[----:B------:R-:W-:Y:S01]  /*244e0*/  STS.64 [R8.X4], R140 ;  /* 0x0000008c08007388 */ /* 0x000fe20000004a00 */
[----:B------:R-:W-:Y:S01]  /*244f0*/  FMUL.FTZ R40, R0, R40 ;  /* 0x0000002800287220 */ /* 0x000fe20000410000 */
[----:B------:R-:W-:Y:S01]  /*24500*/  IADD3 R7, R4, R3, RZ ;  /* 0x0000000304077210 */ /* 0x000fe20007ffe0ff */
        /* <DEDUP_REMOVED lines=46> */
[C---:B---3--:R-:W-:Y:S02]  /*247f0*/  FMUL.FTZ R143, R2.reuse, R143 ;  /* 0x0000008f028f7220 */ /* 0x048fe40000410000 */
[----:B------:R-:W-:Y:S01]  /*24800*/  FMUL.FTZ R142, R2, R142 ;  /* 0x0000008e028e7220 */ /* 0x000fe20000410000 */
[----:B------:R-:W-:Y:S01]  /*24810*/  SEL R0, R0, 0xffffffc0, !P1 ;  /* 0xffffffc000007807 */ /* 0x000fe20004800000 */
[C---:B------:R-:W-:Y:S02]  /*24820*/  FMUL.FTZ R147, R2.reuse, R147 ;  /* 0x0000009302937220 */ /* 0x040fe40000410000 */
        /* <DEDUP_REMOVED lines=64> */
[----:B------:R-:W-:Y:S02]  /*24c30*/  IADD3 R2, R6, R0, RZ ;  /* 0x0000000006027210 */ /* 0x000fe40007ffe0ff */
[----:B------:R-:W-:-:S02]  /*24c40*/  IADD3 R0, R0, R3, RZ ;  /* 0x0000000300007210 */ /* 0x000fc40007ffe0ff */
[-C--:B------:R-:W-:Y:S01]  /*24c50*/  IADD3 R6, R6, R4.reuse, RZ ;  /* 0x0000000406067210 */ /* 0x080fe20007ffe0ff */
        /* <DEDUP_REMOVED lines=62> */
[----:B-----5:R-:W4:Y:S04]  /*25040*/  LD.E.64 R132, [R14.64+0xb0] ;  /* 0x0000b0040e847980 */ /* 0x020f28000c101b00 */
[----:B-1----:R-:W4:Y:S01]  /*25050*/  LD.E R6, [R14.64+0x60] ;  /* 0x000060040e067980 */ /* 0x002f22000c101900 */
[----:B------:R-:W-:-:S03]  /*25060*/  LEA.HI R0, R16, R176, RZ, 0x4 ;  /* 0x000000b010007211 */ /* 0x000fc600078f20ff */
[----:B------:R1:W5:Y:S04]  /*25070*/  LD.E R148, [R14.64+0xcc] ;  /* 0x0000cc040e947980 */ /* 0x000368000c101900 */
[----:B---3--:R-:W3:Y:S01]  /*25080*/  S2R R5, SR_TID.X ;  /* 0x0000000000057919 */ /* 0x008ee20000002100 */
[----:B------:R-:W-:-:S03]  /*25090*/  LOP3.LUT R0, R0, 0xfffffff0, RZ, 0xc0, !PT ;  /* 0xfffffff000007812 */ /* 0x000fc600078ec0ff */
[----:B------:R1:W5:Y:S01]  /*250a0*/  LD.E.64 R12, [R14.64+0x78] ;  /* 0x000078040e0c7980 */ /* 0x000362000c101b00 */
[----:B--2---:R-:W-:-:S03]  /*250b0*/  IADD3 R4, -R0, R176, RZ ;  /* 0x000000b000047210 */ /* 0x004fc60007ffe1ff */
[----:B------:R1:W5:Y:S01]  /*250c0*/  LD.E.64 R10, [R14.64+0xa8] ;  /* 0x0000a8040e0a7980 */ /* 0x000362000c101b00 */
[----:B------:R-:W2:Y:S01]  /*250d0*/  @P4 MUFU.LG2 R7, R173 ;  /* 0x000000ad00074308 */ /* 0x000ea20000000c00 */
[----:B------:R-:W-:Y:S01]  /*250e0*/  BSSY B0, `(.L_x_6303) ;  /* 0x0000059000007945 */ /* 0x000fe20003800000 */
[----:B------:R-:W-:-:S04]  /*250f0*/  LEA.HI R2, R4, R4, RZ, 0x1 ;  /* 0x0000000404027211 */ /* 0x000fc800078f08ff */
[C---:B------:R-:W-:Y:S02]  /*25100*/  SHF.L.U32 R3, R2.reuse, 0x2, RZ ;  /* 0x0000000202037819 */ /* 0x040fe400000006ff */
[----:B------:R-:W-:Y:S01]  /*25110*/  LOP3.LUT R2, R2, 0xffffffe, RZ, 0xc0, !PT ;  /* 0x0ffffffe02027812 */ /* 0x000fe200078ec0ff */
[----:B------:R-:W1:Y:S03]  /*25120*/  @P3 MUFU.LG2 R172, R172 ;  /* 0x000000ac00ac3308 */ /* 0x000e660000000c00 */
[C---:B------:R-:W-:Y:S02]  /*25130*/  IADD3 R2, R4.reuse, -R2, RZ ;  /* 0x8000000204027210 */ /* 0x040fe40007ffe0ff */
[----:B---3--:R-:W-:Y:S01]  /*25140*/  SHF.R.S32.HI R8, RZ, 0x1f, R5 ;  /* 0x0000001fff087819 */ /* 0x008fe20000011405 */
[----:B--2---:R-:W-:Y:S01]  /*25150*/  @P4 FMUL.FTZ R7, R7, 0.69314718246459960938 ;  /* 0x3f31721807074820 */ /* 0x004fe20000410000 */
[----:B------:R-:W-:-:S02]  /*25160*/  SHF.L.U32 R4, R4, 0x2, RZ ;  /* 0x0000000204047819 */ /* 0x000fc400000006ff */
[----:B------:R-:W-:-:S04]  /*25170*/  LEA.HI R8, R8, R5, RZ, 0x4 ;  /* 0x0000000508087211 */ /* 0x000fc800078f20ff */
[----:B------:R-:W-:-:S04]  /*25180*/  SHF.R.S32.HI R8, RZ, 0x4, R8 ;  /* 0x00000004ff087819 */ /* 0x000fc80000011408 */
[----:B------:R-:W-:-:S04]  /*25190*/  SHF.L.U32 R0, R8, 0x6, RZ ;  /* 0x0000000608007819 */ /* 0x000fc800000006ff */
[----:B------:R-:W-:-:S04]  /*251a0*/  LOP3.LUT R0, R0, 0x1c0, RZ, 0xc0, !PT ;  /* 0x000001c000007812 */ /* 0x000fc800078ec0ff */
[----:B------:R-:W-:Y:S02]  /*251b0*/  LOP3.LUT R3, R0, 0x38, R3, 0xf8, !PT ;  /* 0x0000003800037812 */ /* 0x000fe400078ef803 */
[----:B------:R-:W-:-:S04]  /*251c0*/  SHF.R.U32.HI R0, RZ, 0x3, R0 ;  /* 0x00000003ff007819 */ /* 0x000fc80000011600 */
[----:B------:R-:W-:Y:S02]  /*251d0*/  LOP3.LUT R0, R3, R0, RZ, 0x3c, !PT ;  /* 0x0000000003007212 */ /* 0x000fe400078e3cff */
[----:B------:R-:W-:Y:S02]  /*251e0*/  SHF.R.S32.HI R3, RZ, 0x1f, R9 ;  /* 0x0000001fff037819 */ /* 0x000fe40000011409 */
[----:B------:R-:W-:Y:S01]  /*251f0*/  LEA R0, R2, R0, 0x2 ;  /* 0x0000000002007211 */ /* 0x000fe200078e10ff */
[----:B------:R-:W-:Y:S01]  /*25200*/  BAR.SYNC.DEFER_BLOCKING 0x0 ;  /* 0x0000000000007b1d */ /* 0x000fe20000010000 */
[----:B------:R-:W-:Y:S02]  /*25210*/  SHF.R.S32.HI R2, RZ, 0x1f, R5 ;  /* 0x0000001fff027819 */ /* 0x000fe40000011405 */
[----:B------:R-:W-:Y:S02]  /*25220*/  LEA.HI R3, R3, R9, RZ, 0x2 ;  /* 0x0000000903037211 */ /* 0x000fe400078f10ff */
[----:B------:R-:W-:Y:S01]  /*25230*/  LEA.HI R2, R2, R5, RZ, 0x5 ;  /* 0x0000000502027211 */ /* 0x000fe200078f28ff */
[----:B------:R-:W2:Y:S04]  /*25240*/  LDS.128 R60, [R0.X4] ;  /* 0x00000000003c7984 */ /* 0x000ea80000004c00 */
        /* <DEDUP_REMOVED lines=31> */
[----:B--2---:R-:W-:-:S02]  /*25440*/  LOP3.LUT R0, R2, 0xffffffe0, RZ, 0xc0, !PT ;  /* 0xffffffe002007812 */ /* 0x004fc400078ec0ff */
[----:B------:R-:W-:Y:S02]  /*25450*/  LOP3.LUT R2, R175, 0xffffffe0, RZ, 0xc0, !PT ;  /* 0xffffffe0af027812 */ /* 0x000fe400078ec0ff */
[----:B------:R-:W-:Y:S02]  /*25460*/  IADD3 R0, R5, -R0, RZ ;  /* 0x8000000005007210 */ /* 0x000fe40007ffe0ff */
[----:B------:R-:W-:Y:S02]  /*25470*/  IADD3 R5, R176, -R2, RZ ;  /* 0x80000002b0057210 */ /* 0x000fe40007ffe0ff */
[----:B------:R-:W-:Y:S02]  /*25480*/  LOP3.LUT R2, R3, 0xffffffc, RZ, 0xc0, !PT ;  /* 0x0ffffffc03027812 */ /* 0x000fe400078ec0ff */
[----:B------:R-:W-:Y:S02]  /*25490*/  LOP3.LUT P0, RZ, R5, 0x3, RZ, 0xc0, !PT ;  /* 0x0000000305ff7812 */ /* 0x000fe4000780c0ff */
[----:B------:R-:W-:-:S02]  /*254a0*/  SHF.R.S32.HI R149, RZ, 0x1f, R0 ;  /* 0x0000001fff957819 */ /* 0x000fc40000011400 */
[----:B------:R-:W-:Y:S02]  /*254b0*/  IADD3 R2, R9, -R2, RZ ;  /* 0x8000000209027210 */ /* 0x000fe40007ffe0ff */
[----:B------:R-:W-:Y:S02]  /*254c0*/  LEA.HI R0, R149, R0, RZ, 0x2 ;  /* 0x0000000095007211 */ /* 0x000fe400078f10ff */
[----:B------:R-:W-:Y:S02]  /*254d0*/  MOV R9, 0xff800000 ;  /* 0xff80000000097802 */ /* 0x000fe40000000f00 */
[----:B------:R-:W-:Y:S02]  /*254e0*/  SHF.R.S32.HI R0, RZ, 0x2, R0 ;  /* 0x00000002ff007819 */ /* 0x000fe40000011400 */
[----:B------:R-:W-:Y:S02]  /*254f0*/  SHF.R.S32.HI R5, RZ, 0x1f, R4 ;  /* 0x0000001fff057819 */ /* 0x000fe40000011404 */
[----:B------:R-:W-:Y:S01]  /*25500*/  LEA R0, R2, R0, 0x4 ;  /* 0x0000000002007211 */ /* 0x000fe200078e20ff */
[----:B----4-:R-:W-:-:S02]  /*25510*/  IMAD R3, R132, UR8, R177 ;  /* 0x0000000884037c24 */ /* 0x010fc4000f8e02b1 */
[----:B------:R-:W2:Y:S01]  /*25520*/  S2R R177, SR_CTAID.X ;  /* 0x0000000000b17919 */ /* 0x000ea20000002500 */
[----:B-1----:R-:W-:Y:S02]  /*25530*/  @P3 FMUL.FTZ R132, R172, 0.69314718246459960938 ;  /* 0x3f317218ac843820 */ /* 0x002fe40000410000 */
[----:B------:R-:W-:Y:S01]  /*25540*/  IMAD R3, R3, R6, R179 ;  /* 0x0000000603037224 */ /* 0x000fe200078e02b3 */
[----:B------:R-:W-:Y:S01]  /*25550*/  MOV R6, 0xff800000 ;  /* 0xff80000000067802 */ /* 0x000fe20000000f00 */
[-C--:B------:R-:W-:Y:S02]  /*25560*/  @P4 FFMA.FTZ R6, R135, R174.reuse, R7 ;  /* 0x000000ae87064223 */ /* 0x080fe40000010007 */
[----:B------:R-:W-:Y:S01]  /*25570*/  @P3 FFMA.FTZ R9, R134, R174, R132 ;  /* 0x000000ae86093223 */ /* 0x000fe20000010084 */
[----:B--2---:R-:W-:-:S05]  /*25580*/  SHF.L.U32 R149, R177, 0x6, RZ ;  /* 0x00000006b1957819 */ /* 0x004fca00000006ff */
[----:B------:R-:W-:Y:S01]  /*25590*/  IMAD R7, R133, R3, R149 ;  /* 0x0000000385077224 */ /* 0x000fe200078e0295 */
[----:B------:R-:W-:Y:S05]  /*255a0*/  @P0 BRA `(.L_x_6304) ;  /* 0x000000c000000947 */ /* 0x000fea0003800000 */
[----:B---3--:R-:W-:Y:S01]  /*255b0*/  IMAD R2, R177, -0x40, R178 ;  /* 0xffffffc0b1027824 */ /* 0x008fe200078e02b2 */
[C---:B------:R-:W-:Y:S01]  /*255c0*/  IADD3 R133, R0.reuse, 0x8, RZ ;  /* 0x0000000800857810 */ /* 0x040fe20007ffe0ff */
[----:B------:R-:W-:Y:S01]  /*255d0*/  ULDC.64 UR4, c[0x0][0x118] ;  /* 0x0000460000047ab9 */ /* 0x000fe20000000a00 */
[----:B------:R-:W-:Y:S02]  /*255e0*/  SHF.R.S32.HI R132, RZ, 0x1f, R7 ;  /* 0x0000001fff847819 */ /* 0x000fe40000011407 */
[----:B------:R-:W-:Y:S02]  /*255f0*/  IADD3 R3, P0, R7, R0, RZ ;  /* 0x0000000007037210 */ /* 0x000fe40007f1e0ff */
[-C--:B------:R-:W-:Y:S02]  /*25600*/  ISETP.GE.AND P2, PT, R0, R2.reuse, PT ;  /* 0x000000020000720c */ /* 0x080fe40003f46270 */
[----:B------:R-:W-:-:S02]  /*25610*/  ISETP.GE.AND P1, PT, R133, R2, PT ;  /* 0x000000028500720c */ /* 0x000fc40003f26270 */
[----:B------:R-:W-:Y:S02]  /*25620*/  LEA.HI.X.SX32 R0, R0, R132, 0x1, P0 ;  /* 0x0000008400007211 */ /* 0x000fe400000f0eff */
[----:B-----5:R-:W-:-:S04]  /*25630*/  LEA R2, P0, R3, R10, 0x2 ;  /* 0x0000000a03027211 */ /* 0x020fc800078010ff */
[----:B------:R-:W-:-:S05]  /*25640*/  LEA.HI.X R3, R3, R11, R0, 0x2, P0 ;  /* 0x0000000b03037211 */ /* 0x000fca00000f1400 */
[----:B------:R1:W-:Y:S04]  /*25650*/  @!P2 ST.E [R2.64], R6 ;  /* 0x000000060200a985 */ /* 0x0003e8000c101904 */
[----:B------:R1:W-:Y:S02]  /*25660*/  @!P1 ST.E [R2.64+0x20], R9 ;  /* 0x0000200902009985 */ /* 0x0003e4000c101904 */
.L_x_6304:
[----:B---3--:R-:W-:Y:S05]  /*25670*/  BSYNC B0 ;  /* 0x0000000000007941 */ /* 0x008fea0003800000 */
.L_x_6303:
[----:B-----5:R-:W-:Y:S01]  /*25680*/  IMAD R0, R7, R148, RZ ;  /* 0x0000009407007224 */ /* 0x020fe200078e02ff */
[----:B------:R-:W-:Y:S01]  /*25690*/  ULDC.64 UR4, c[0x0][0x118] ;  /* 0x0000460000047ab9 */ /* 0x000fe20000000a00 */
[----:B------:R-:W-:Y:S01]  /*256a0*/  IMAD R7, R177, -0x40, R178 ;  /* 0xffffffc0b1077824 */ /* 0x000fe200078e02b2 */
[----:B-1----:R1:W5:Y:S01]  /*256b0*/  LD.E R6, [R14.64+0xc0] ;  /* 0x0000c0040e067980 */ /* 0x002362000c101900 */
[C---:B------:R-:W-:Y:S01]  /*256c0*/  IMAD.WIDE R2, R8.reuse, 0x100, R4 ;  /* 0x0000010008027825 */ /* 0x040fe200078e0204 */
[----:B------:R-:W-:Y:S02]  /*256d0*/  BSSY B0, `(.L_x_6305) ;  /* 0x0000014000007945 */ /* 0x000fe40003800000 */
[----:B------:R-:W-:-:S02]  /*256e0*/  ISETP.GE.AND P1, PT, R8, R7, PT ;  /* 0x000000070800720c */ /* 0x000fc40003f26270 */
        /* <DEDUP_REMOVED lines=18> */
.L_x_6306:
[----:B------:R-:W-:Y:S05]  /*25810*/  BSYNC B0 ;  /* 0x0000000000007941 */ /* 0x000fea0003800000 */
.L_x_6305:
        /* <DEDUP_REMOVED lines=15> */
.L_x_6308:
[----:B------:R-:W-:Y:S05]  /*25910*/  BSYNC B0 ;  /* 0x0000000000007941 */ /* 0x000fea0003800000 */
.L_x_6307:
        /* <DEDUP_REMOVED lines=15> */
.L_x_6310:
[----:B------:R-:W-:Y:S05]  /*25a10*/  BSYNC B0 ;  /* 0x0000000000007941 */ /* 0x000fea0003800000 */
.L_x_6309:
        /* <DEDUP_REMOVED lines=15> */
.L_x_6312:
[----:B------:R-:W-:Y:S05]  /*25b10*/  BSYNC B0 ;  /* 0x0000000000007941 */ /* 0x000fea0003800000 */
.L_x_6311:
        /* <DEDUP_REMOVED lines=15> */
.L_x_6314:
[----:B------:R-:W-:Y:S05]  /*25c10*/  BSYNC B0 ;  /* 0x0000000000007941 */ /* 0x000fea0003800000 */
.L_x_6313:
        /* <DEDUP_REMOVED lines=15> */
.L_x_6316:
[----:B------:R-:W-:Y:S05]  /*25d10*/  BSYNC B0 ;  /* 0x0000000000007941 */ /* 0x000fea0003800000 */
.L_x_6315:
        /* <DEDUP_REMOVED lines=15> */
.L_x_6318:
[----:B------:R-:W-:Y:S05]  /*25e10*/  BSYNC B0 ;  /* 0x0000000000007941 */ /* 0x000fea0003800000 */
.L_x_6317:
[----:B------:R-:W-:Y:S01]  /*25e20*/  IADD3 R8, R8, 0x38, RZ ;  /* 0x0000003808087810 */ /* 0x000fe20007ffe0ff */
[----:B------:R-:W-:Y:S01]  /*25e30*/  IMAD.MOV.U32 R9, RZ, RZ, 0x0 ;  /* 0x00000000ff097424 */ /* 0x000fe200078e00ff */
[----:B------:R-:W-:-:S02]  /*25e40*/  MOV R10, 0x1f0 ;  /* 0x000001f0000a7802 */ /* 0x000fc40000000f00 */
[----:B------:R-:W-:-:S03]  /*25e50*/  ISETP.GE.AND P0, PT, R8, R7, PT ;  /* 0x000000070800720c */ /* 0x000fc60003f06270 */
[----:B------:R-:W-:-:S10]  /*25e60*/  IMAD.MOV.U32 R8, RZ, RZ, R10 ;  /* 0x000000ffff087224 */ /* 0x000fd400078e000a */
[----:B------:R-:W-:Y:S05]  /*25e70*/  @P0 RET.REL.NODEC R8 `(_ZN5flash24flash_fwd_splitkv_kernelI23Flash_fwd_kernel_traitsILi256ELi64ELi64ELi4ELb0ELb0EN7cutlass10bfloat16_tE19Flash_kernel_traitsILi256ELi64ELi64ELi4ES3_EELb0ELb0ELb1ELb0ELb0ELb1ELb1ELb1EEEvNS_16Flash_fwd_paramsE) ;  /* 0xfffda18008000950 */ /* 0x000fea0003c3ffff */
[C---:B------:R-:W-:Y:S01]  /*25e80*/  IADD3 R5, R0.reuse, 0x40, RZ ;  /* 0x0000004000057810 */ /* 0x040fe20007ffe0ff */
[----:B------:R-:W-:Y:S01]  /*25e90*/  ULDC.64 UR4, c[0x0][0x118] ;  /* 0x0000460000047ab9 */ /* 0x000fe20000000a00 */
[CC--:B-----5:R-:W-:Y:S02]  /*25ea0*/  ISETP.GE.AND P1, PT, R0.reuse, R6.reuse, PT ;  /* 0x000000060000720c */ /* 0x0e0fe40003f26270 */
[-C--:B------:R-:W-:Y:S01]  /*25eb0*/  ISETP.GE.AND P0, PT, R5, R6.reuse, PT ;  /* 0x000000060500720c */ /* 0x080fe20003f06270 */
[----:B------:R-:W-:Y:S01]  /*25ec0*/  IMAD.MOV.U32 R5, RZ, RZ, 0x0 ;  /* 0x00000000ff057424 */ /* 0x000fe200078e00ff */
[----:B------:R-:W-:Y:S02]  /*25ed0*/  IADD3 R0, R0, 0x80, RZ ;  /* 0x0000008000007810 */ /* 0x000fe40007ffe0ff */
[----:B------:R-:W-:Y:S01]  /*25ee0*/  ISETP.GE.AND P2, PT, R4, R6, PT ;  /* 0x000000060400720c */ /* 0x000fe20003f46270 */
[----:B------:R-:W-:-:S06]  /*25ef0*/  IMAD.MOV.U32 R4, RZ, RZ, R10 ;  /* 0x000000ffff047224 */ /* 0x000fcc00078e000a */
[----:B------:R1:W-:Y:S04]  /*25f00*/  @!P1 ST.E.128 [R2.64+0xe100], R140 ;  /* 0x00e1008c02009985 */ /* 0x0003e8000c101d04 */
[----:B------:R1:W-:Y:S01]  /*25f10*/  @!P0 ST.E.128 [R2.64+0xe200], R136 ;  /* 0x00e2008802008985 */ /* 0x0003e2000c101d04 */
[----:B------:R-:W-:-:S03]  /*25f20*/  ISETP.GE.AND P0, PT, R0, R6, PT ;  /* 0x000000060000720c */ /* 0x000fc60003f06270 */
[----:B------:R1:W-:Y:S10]  /*25f30*/  @!P2 ST.E.128 [R2.64+0xe000], R144 ;  /* 0x00e000900200a985 */ /* 0x0003f4000c101d04 */
[----:B------:R-:W-:Y:S05]  /*25f40*/  @P0 RET.REL.NODEC R4 `(_ZN5flash24flash_fwd_splitkv_kernelI23Flash_fwd_kernel_traitsILi256ELi64ELi64ELi4ELb0ELb0EN7cutlass10bfloat16_tE19Flash_kernel_traitsILi256ELi64ELi64ELi4ES3_EELb0ELb0ELb1ELb0ELb0ELb1ELb1ELb1EEEvNS_16Flash_fwd_paramsE) ;  /* 0xfffda0b004000950 */ /* 0x000fea0003c3ffff */
[----:B------:R-:W-:Y:S02]  /*25f50*/  ULDC.64 UR4, c[0x0][0x118] ;  /* 0x0000460000047ab9 */ /* 0x000fe40000000a00 */
[----:B------:R5:W-:Y:S02]  /*25f60*/  ST.E.128 [R2.64+0xe300], R128 ;  /* 0x00e3008002007985 */ /* 0x000be4000c101d04 */
[----:B-12345:R-:W-:-:S02]  /*25f70*/  MOV R2, R10 ;  /* 0x0000000a00027202 */ /* 0x03efc40000000f00 */
[----:B------:R-:W-:-:S04]  /*25f80*/  MOV R3, 0x0 ;  /* 0x0000000000037802 */ /* 0x000fc80000000f00 */
[----:B------:R-:W-:Y:S05]  /*25f90*/  RET.REL.NODEC R2 `(_ZN5flash24flash_fwd_splitkv_kernelI23Flash_fwd_kernel_traitsILi256ELi64ELi64ELi4ELb0ELb0EN7cutlass10bfloat16_tE19Flash_kernel_traitsILi256ELi64ELi64ELi4ES3_EELb0ELb0ELb1ELb0ELb0ELb1ELb1ELb1EEEvNS_16Flash_fwd_paramsE) ;  /* 0xfffda06002007950 */ /* 0x000fea0003c3ffff */
.L_x_6301:
[----:B------:R-:W-:Y:S01]  /*25fa0*/  IMAD.MOV.U32 R0, RZ, RZ, R248 ;  /* 0x000000ffff007224 */ /* 0x000fe200078e00f8 */
[----:B------:R-:W-:Y:S02]  /*25fb0*/  MOV R3, 0x2 ;  /* 0x0000000200037802 */ /* 0x000fe40000000f00 */
[----:B------:R-:W-:Y:S02]  /*25fc0*/  MOV R2, 0x25fe0 ;  /* 0x00025fe000027802 */ /* 0x000fe40000000f00 */
[----:B-1---5:R-:W-:Y:S05]  /*25fd0*/  CALL.REL.NOINC `($__internal_29_$__cuda_sm70_shflsync_bfly_p) ;  /* 0x0000011000007944 */ /* 0x022fea0003c00000 */
[----:B------:R-:W-:Y:S01]  /*25fe0*/  MOV R0, R5 ;  /* 0x0000000500007202 */ /* 0x000fe20000000f00 */
[----:B------:R-:W-:Y:S05]  /*25ff0*/  BRA `(.L_x_6319) ;  /* 0xffffe10000007947 */ /* 0x000fea000383ffff */
.L_x_6302:
[----:B------:R-:W-:Y:S02]  /*26000*/  MOV R3, 0x1 ;  /* 0x0000000100037802 */ /* 0x000fe40000000f00 */
[----:B------:R-:W-:Y:S02]  /*26010*/  MOV R2, 0x26030 ;  /* 0x0002603000027802 */ /* 0x000fe40000000f00 */
[----:B-12--5:R-:W-:Y:S05]  /*26020*/  CALL.REL.NOINC `($__internal_29_$__cuda_sm70_shflsync_bfly_p) ;  /* 0x000000c000007944 */ /* 0x026fea0003c00000 */
[----:B------:R-:W-:Y:S01]  /*26030*/  FADD.FTZ R173, R0, R5 ;  /* 0x0000000500ad7221 */ /* 0x000fe20000010000 */
[----:B------:R-:W-:Y:S02]  /*26040*/  MOV R0, R249 ;  /* 0x000000f900007202 */ /* 0x000fe40000000f00 */
[----:B------:R-:W-:Y:S02]  /*26050*/  MOV R3, 0x2 ;  /* 0x0000000200037802 */ /* 0x000fe40000000f00 */
[----:B------:R-:W-:-:S02]  /*26060*/  MOV R2, 0x26080 ;  /* 0x0002608000027802 */ /* 0x000fc40000000f00 */
[----:B------:R-:W-:Y:S05]  /*26070*/  CALL.REL.NOINC `($__internal_29_$__cuda_sm70_shflsync_bfly_p) ;  /* 0x0000007000007944 */ /* 0x000fea0003c00000 */
[----:B------:R-:W-:Y:S01]  /*26080*/  FADD.FTZ R4, R249, R5 ;  /* 0x00000005f9047221 */ /* 0x000fe20000010000 */
[----:B------:R-:W-:-:S02]  /*26090*/  MOV R3, 0x1 ;  /* 0x0000000100037802 */ /* 0x000fc40000000f00 */
[----:B------:R-:W-:Y:S02]  /*260a0*/  MOV R2, 0x260d0 ;  /* 0x000260d000027802 */ /* 0x000fe40000000f00 */
[----:B------:R-:W-:Y:S02]  /*260b0*/  MOV R0, R4 ;  /* 0x0000000400007202 */ /* 0x000fe40000000f00 */
[----:B------:R-:W-:Y:S05]  /*260c0*/  CALL.REL.NOINC `($__internal_29_$__cuda_sm70_shflsync_bfly_p) ;  /* 0x0000002000007944 */ /* 0x000fea0003c00000 */
[----:B------:R-:W-:Y:S01]  /*260d0*/  MOV R2, R5 ;  /* 0x0000000500027202 */ /* 0x000fe20000000f00 */
[----:B------:R-:W-:Y:S05]  /*260e0*/  BRA `(.L_x_6320) ;  /* 0xffffe08000007947 */ /* 0x000fea000383ffff */
        .weak           $__internal_29_$__cuda_sm70_shflsync_bfly_p
        .type           $__internal_29_$__cuda_sm70_shflsync_bfly_p,@function
        .size           $__internal_29_$__cuda_sm70_shflsync_bfly_p,(.L_x_8903 - $__internal_29_$__cuda_sm70_shflsync_bfly_p)
$__internal_29_$__cuda_sm70_shflsync_bfly_p:
[----:B------:R-:W-:Y:S04]  /*260f0*/  WARPSYNC R6 ;  /* 0x0000000600007348 */ /* 0x000fe80003800000 */
[----:B------:R1:W2:Y:S02]  /*26100*/  SHFL.BFLY PT, R5, R0, R3, R7 ;  /* 0x0c00000300057389 */ /* 0x0002a400000e0007 */
[----:B-1----:R-:W-:-:S04]  /*26110*/  MOV R3, 0x0 ;  /* 0x0000000000037802 */ /* 0x002fc80000000f00 */
[----:B--2---:R-:W-:Y:S05]  /*26120*/  RET.REL.NODEC R2 `(_ZN5flash24flash_fwd_splitkv_kernelI23Flash_fwd_kernel_traitsILi256ELi64ELi64ELi4ELb0ELb0EN7cutlass10bfloat16_tE19Flash_kernel_traitsILi256ELi64ELi64ELi4ES3_EELb0ELb0ELb1ELb0ELb0ELb1ELb1ELb1EEEvNS_16Flash_fwd_paramsE) ;  /* 0xfffd9ed002007950 */ /* 0x004fea0003c3ffff */
.L_x_6321:
        /* <DEDUP_REMOVED lines=13> */
.L_x_8903:


//--------------------- .text._ZN5flash24flash_fwd_splitkv_kernelI23Flash_fwd_kernel_traitsILi256ELi64ELi64ELi4ELb0ELb0EN7cutlass10bfloat16_tE19Flash_kernel_traitsILi256ELi64ELi64ELi4ES3_EELb0ELb1ELb0ELb0ELb1ELb0ELb0ELb0EEEvNS_16Flash_fwd_paramsE --------------------------
	.section	.text._ZN5flash24flash_fwd_splitkv_kernelI23Flash_fwd_kernel_traitsILi256ELi64ELi64ELi4ELb0ELb0EN7cutlass10bfloat16_tE19Flash_kernel_traitsILi256ELi64ELi64ELi4ES3_EELb0ELb1ELb0ELb0ELb1ELb0ELb0ELb0EEEvNS_16Flash_fwd_paramsE,"ax",@progbits
	.sectioninfo	@"SHI_REGISTERS=255"
	.align	128
        .global         _ZN5flash24flash_fwd_splitkv_kernelI23Flash_fwd_kernel_traitsILi256ELi64ELi64ELi4ELb0ELb0EN7cutlass10bfloat16_tE19Flash_kernel_traitsILi256ELi64ELi64ELi4ES3_EELb0ELb1ELb0ELb0ELb1ELb0ELb0ELb0EEEvNS_16Flash_fwd_paramsE
        .type           _ZN5flash24flash_fwd_splitkv_kernelI23Flash_fwd_kernel_traitsILi256ELi64ELi64ELi4ELb0ELb0EN7cutlass10bfloat16_tE19Flash_kernel_traitsILi256ELi64ELi64ELi4ES3_EELb0ELb1ELb0ELb0ELb1ELb0ELb0ELb0EEEvNS_16Flash_fwd_paramsE,@function
        .size           _ZN5flash24flash_fwd_splitkv_kernelI23Flash_fwd_kernel_traitsILi256ELi64ELi64ELi4ELb0ELb0EN7cutlass10bfloat16_tE19Flash_kernel_traitsILi256ELi64ELi64ELi4ES3_EELb0ELb1ELb0ELb0ELb1ELb0ELb0ELb0EEEvNS_16Flash_fwd_paramsE,(.L_x_8966 - _ZN5flash24flash_fwd_splitkv_kernelI23Flash_fwd_kernel_traitsILi256ELi64ELi64ELi4ELb0ELb0EN7cutlass10bfloat16_tE19Flash_kernel_traitsILi256ELi64ELi64ELi4ES3_EELb0ELb1ELb0ELb0ELb1ELb0ELb0ELb0EEEvNS_16Flash_fwd_paramsE)
        .other          _ZN5flash24flash_fwd_splitkv_kernelI23Flash_fwd_kernel_traitsILi256ELi64ELi64ELi4ELb0ELb0EN7cutlass10bfloat16_tE19Flash_kernel_traitsILi256ELi64ELi64ELi4ES3_EELb0ELb1ELb0ELb0ELb1ELb0ELb0ELb0EEEvNS_16Flash_fwd_paramsE,@"STO_CUDA_ENTRY STV_DEFAULT"
_ZN5flash24flash_fwd_splitkv_kernelI23Flash_fwd_kernel_traitsILi256ELi64ELi64ELi4ELb0ELb0EN7cutlass10bfloat16_tE19Flash_kernel_traitsILi256ELi64ELi64ELi4ES3_EELb0ELb1ELb0ELb0ELb1ELb0ELb0ELb0EEEvNS_16Flash_fwd_paramsE:
.text._ZN5flash24flash_fwd_splitkv_kernelI23Flash_fwd_kernel_traitsILi256ELi64ELi64ELi4ELb0ELb0EN7cutlass10bfloat16_tE19Flash_kernel_traitsILi256ELi64ELi64ELi4ES3_EELb0ELb1ELb0ELb0ELb1ELb0ELb0ELb0EEEvNS_16Flash_fwd_paramsE:
[----:B------:R-:W-:Y:S02]  /*0000*/  MOV R1, c[0x0][0x28] ;  /* 0x00000a0000017a02 */ /* 0x000fe40000000f00 */
[----:B------:R-:W1:Y:S01]  /*0010*/  S2R R2, SR_CTAID.Y ;  /* 0x0000000000027919 */ /* 0x000e620000002600 */
[----:B------:R-:W-:Y:S01]  /*0020*/  ULDC.64 UR4, c[0x0][0x240] ;  /* 0x0000900000047ab9 */ /* 0x000fe20000000a00 */
[----:B------:R-:W-:Y:S01]  /*0030*/  IMAD.MOV.U32 R3, RZ, RZ, 0x4 ;  /* 0x00000004ff037424 */ /* 0x000fe200078e00ff */
[----:B------:R-:W-:Y:S01]  /*0040*/  UISETP.NE.U32.AND UP0, UPT, URZ, UR4, UPT ;  /* 0x000000043f00728c */ /* 0x000fe2000bf05070 */
[----:B------:R-:W-:Y:S01]  /*0050*/  IMAD.MOV.U32 R7, RZ, RZ, -0x1 ;  /* 0xffffffffff077424 */ /* 0x000fe200078e00ff */
[----:B------:R-:W2:Y:S01]  /*0060*/  S2UR UR18, SR_CTAID.Y ;  /* 0x00000000001279c3 */ /* 0x000ea20000002600 */
[----:B------:R-:W-:Y:S01]  /*0070*/  ULDC.64 UR16, c[0x0][0x118] ;  /* 0x0000460000107ab9 */ /* 0x000fe20000000a00 */
[----:B------:R-:W-:Y:S01]  /*0080*/  ISETP.NE.U32.AND P3, PT, RZ, c[0x0][0x250], PT ;  /* 0x00009400ff007a0c */ /* 0x000fe20003f65070 */
[----:B------:R-:W-:Y:S01]  /*0090*/  UISETP.NE.AND.EX UP0, UPT, URZ, UR5, UPT, UP0 ;  /* 0x000000053f00728c */ /* 0x000fe2000bf05300 */
[----:B------:R-:W-:Y:S01]  /*00a0*/  ISETP.EQ.U32.AND P2, PT, RZ, c[0x0][0x248], PT ;  /* 0x00009200ff007a0c */ /* 0x000fe20003f42070 */
[----:B------:R-:W-:Y:S01]  /*00b0*/  ULDC.U8 UR4, c[0x0][0x312] ;  /* 0x0000c48000047ab9 */ /* 0x000fe20000000000 */
[----:B------:R-:W-:Y:S01]  /*00c0*/  ISETP.NE.AND.EX P3, PT, RZ, c[0x0][0x254], PT, P3 ;  /* 0x00009500ff007a0c */ /* 0x000fe20003f65330 */
[----:B------:R-:W-:-:S02]  /*00d0*/  UISETP.NE.AND UP1, UPT, UR4, URZ, UPT ;  /* 0x0000003f0400728c */ /* 0x000fc4000bf25270 */
[----:B------:R-:W-:Y:S01]  /*00e0*/  PLOP3.LUT P1, PT, PT, PT, UP0, 0x80, 0x0 ;  /* 0x000000000000781c */ /* 0x000fe20003f2f008 */
[----:B------:R-:W-:-:S03]  /*00f0*/  UMOV UR8, 0x4 ;  /* 0x0000000400087882 */ /* 0x000fc60000000000 */
[----:B------:R-:W-:Y:S01]  /*0100*/  PLOP3.LUT P0, PT, PT, PT, UP1, 0x80, 0x0 ;  /* 0x000000000000781c */ /* 0x000fe20003f0f018 */
[----:B-1----:R-:W-:-:S08]  /*0110*/  IMAD.WIDE R10, R2, R3, c[0x0][0x240] ;  /* 0x00009000020a7625 */ /* 0x002fd000078e0203 */
[----:B------:R-:W3:Y:S04]  /*0120*/  @P1 LDG.E R7, [R10.64] ;  /* 0x000000100a071981 */ /* 0x000ee8000c1e1900 */
[----:B------:R-:W4:Y:S01]  /*0130*/  @P1 LDG.E R0, [R10.64+0x4] ;  /* 0x000004100a001981 */ /* 0x000f22000c1e1900 */
[----:B------:R-:W-:Y:S01]  /*0140*/  ULDC.64 UR4, c[0x0][0x248] ;  /* 0x0000920000047ab9 */ /* 0x000fe20000000a00 */
[----:B------:R-:W-:Y:S01]  /*0150*/  ISETP.EQ.OR.EX P2, PT, RZ, c[0x0][0x24c], !P0, P2 ;  /* 0x00009300ff007a0c */ /* 0x000fe20004742720 */
[----:B--2---:R-:W-:Y:S01]  /*0160*/  UIMAD.WIDE UR4, UR18, UR8, UR4 ;  /* 0x00000008120472a5 */ /* 0x004fe2000f8e0204 */
[----:B------:R-:W-:-:S05]  /*0170*/  @P3 IMAD.WIDE R8, R2, R3, c[0x0][0x250] ;  /* 0x0000940002083625 */ /* 0x000fca00078e0203 */
[----:B------:R-:W-:Y:S01]  /*0180*/  IMAD.U32 R2, RZ, RZ, UR4 ;  /* 0x00000004ff027e24 */ /* 0x000fe2000f8e00ff */
[----:B------:R-:W2:Y:S01]  /*0190*/  @P3 LDG.E R4, [R8.64] ;  /* 0x0000001008043981 */ /* 0x000ea2000c1e1900 */
[----:B------:R-:W-:-:S05]  /*01a0*/  IMAD.U32 R3, RZ, RZ, UR5 ;  /* 0x00000005ff037e24 */ /* 0x000fca000f8e00ff */
[----:B------:R-:W5:Y:S04]  /*01b0*/  @!P2 LDG.E R5, [R2.64] ;  /* 0x000000100205a981 */ /* 0x000f68000c1e1900 */
[----:B------:R-:W1:Y:S01]  /*01c0*/  S2R R6, SR_TID.X ;  /* 0x0000000000067919 */ /* 0x000e620000002100 */
[----:B------:R-:W-:Y:S02]  /*01d0*/  UMOV UR19, URZ ;  /* 0x0000003f00137c82 */ /* 0x000fe40008000000 */
[----:B------:R-:W-:Y:S01]  /*01e0*/  UMOV UR20, 0xffffffff ;  /* 0xffffffff00147882 */ /* 0x000fe20000000000 */
[----:B------:R-:W1:Y:S08]  /*01f0*/  S2UR UR13, SR_CTAID.X ;  /* 0x00000000000d79c3 */ /* 0x000e700000002500 */
[----:B------:R-:W1:Y:S08]  /*0200*/  S2UR UR12, SR_CTAID.Z ;  /* 0x00000000000c79c3 */ /* 0x000e700000002700 */
[----:B---3--:R-:W3:Y:S08]  /*0210*/  R2UR UR11, R7 ;  /* 0x00000000070b73c2 */ /* 0x008ef000000e0000 */
[----:B----4-:R-:W3:Y:S01]  /*0220*/  @P1 R2UR UR15, R0 ;  /* 0x00000000000f13c2 */ /* 0x010ee200000e0000 */
[----:B------:R-:W-:-:S04]  /*0230*/  ISETP.NE.U32.AND P1, PT, RZ, c[0x0][0x248], PT ;  /* 0x00009200ff007a0c */ /* 0x000fc80003f25070 */
[----:B------:R-:W-:-:S03]  /*0240*/  ISETP.NE.AND.EX P1, PT, RZ, c[0x0][0x24c], PT, P1 ;  /* 0x00009300ff007a0c */ /* 0x000fc60003f25310 */
[----:B--2---:R2:W4:Y:S08]  /*0250*/  @P3 R2UR UR19, R4 ;  /* 0x00000000041333c2 */ /* 0x00453000000e0000 */
[----:B-----5:R2:W1:Y:S01]  /*0260*/  @!P2 R2UR UR20, R5 ;  /* 0x000000000514a3c2 */ /* 0x02046200000e0000 */
[----:B---3--:R-:W-:-:S07]  /*0270*/  @UP0 UIADD3 UR15, UR15, -UR11, URZ ;  /* 0x8000000b0f0f0290 */ /* 0x008fce000fffe03f */
[----:B------:R-:W-:Y:S01]  /*0280*/  @!UP0 ULDC UR15, c[0x0][0x214] ;  /* 0x00008500000f8ab9 */ /* 0x000fe20000000800 */
[----:B-12-4-:R-:W-:Y:S05]  /*0290*/  @!P1 BRA `(.L_x_6322) ;  /* 0x0000007000009947 */ /* 0x016fea0003800000 */
[----:B------:R-:W2:Y:S04]  /*02a0*/  @P0 LDG.E R0, [R2.64+0x4] ;  /* 0x0000041002000981 */ /* 0x000ea8000c1e1900 */
[----:B------:R-:W3:Y:S01]  /*02b0*/  @!P0 LDG.E R4, [R2.64] ;  /* 0x0000001002048981 */ /* 0x000ee2000c1e1900 */
[----:B------:R-:W-:-:S13]  /*02c0*/  PLOP3.LUT P1, PT, PT, PT, UP1, 0x80, 0x0 ;  /* 0x000000000000781c */ /* 0x000fda0003f2f018 */
[----:B--2---:R-:W1:Y:S02]  /*02d0*/  @P1 R2UR UR6, R0 ;  /* 0x00000000000613c2 */ /* 0x004e6400000e0000 */
[----:B-1----:R-:W-:-:S11]  /*02e0*/  @UP1 UIADD3 UR6, UR6, -UR20, URZ ;  /* 0x8000001406061290 */ /* 0x002fd6000fffe03f */
[----:B---3--:R1:W2:Y:S02]  /*02f0*/  @!P0 R2UR UR6, R4 ;  /* 0x00000000040683c2 */ /* 0x0082a400000e0000 */
[----:B-12---:R-:W-:Y:S05]  /*0300*/  BRA `(.L_x_6323) ;  /* 0x0000001000007947 */ /* 0x006fea0003800000 */
.L_x_6322:
[----:B------:R-:W-:Y:S02]  /*0310*/  ULDC UR6, c[0x0][0x218] ;  /* 0x0000860000067ab9 */ /* 0x000fe40000000800 */
.L_x_6323:
        /* <DEDUP_REMOVED lines=70> */
[----:B------:R-:W-:Y:S02]  /*0780*/  ULDC.64 UR4, c[0x0][0x1e0] ;  /* 0x0000780000047ab9 */ /* 0x000fe40000000a00 */
[----:B------:R-:W-:Y:S01]  /*0790*/  @!UP0 UIMAD UR9, UR9, UR4, URZ ;  /* 0x00000004090982a4 */ /* 0x000fe2000f8e023f */
[----:B------:R-:W-:Y:S01]  /*07a0*/  SHF.R.S32.HI R3, RZ, 0x1f, R2 ;  /* 0x0000001fff037819 */ /* 0x000fe20000011402 */
[----:B------:R-:W-:Y:S02]  /*07b0*/  @!UP0 UIMAD.WIDE.U32 UR20, UR18, UR4, URZ ;  /* 0x00000004121482a5 */ /* 0x000fe4000f8e003f */
[----:B------:R-:W-:-:S02]  /*07c0*/  @!UP0 UIMAD UR9, UR18, UR5, UR9 ;  /* 0x00000005120982a4 */ /* 0x000fc4000f8e0209 */
[----:B------:R-:W-:Y:S01]  /*07d0*/  IMAD.WIDE.U32 R2, R0, c[0x0][0x1e8], R2 ;  /* 0x00007a0000027a25 */ /* 0x000fe200078e0002 */
[----:B------:R-:W-:Y:S02]  /*07e0*/  USHF.R.S32.HI UR10, URZ, 0x1f, UR12 ;  /* 0x0000001f3f0a7899 */ /* 0x000fe4000801140c */
[----:B------:R-:W-:Y:S01]  /*07f0*/  @!UP0 UMOV UR8, UR20 ;  /* 0x0000001400088c82 */ /* 0x000fe20008000000 */
[----:B------:R-:W-:Y:S01]  /*0800*/  IMAD.U32 R0, RZ, RZ, UR6 ;  /* 0x00000006ff007e24 */ /* 0x000fe2000f8e00ff */
[----:B------:R-:W-:Y:S01]  /*0810*/  @!UP0 UIADD3 UR7, UR21, UR9, URZ ;  /* 0x0000000915078290 */ /* 0x000fe2000fffe03f */
[----:B------:R-:W-:Y:S01]  /*0820*/  IADD3 R2, P0, R2, UR8, RZ ;  /* 0x0000000802027c10 */ /* 0x000fe2000ff1e0ff */
[----:B------:R-:W-:Y:S02]  /*0830*/  ULDC.64 UR4, c[0x0][0x1f0] ;  /* 0x00007c0000047ab9 */ /* 0x000fe40000000a00 */
[----:B------:R-:W-:Y:S02]  /*0840*/  UIMAD UR4, UR10, UR4, URZ ;  /* 0x000000040a0472a4 */ /* 0x000fe4000f8e023f */
[----:B------:R-:W-:-:S02]  /*0850*/  IADD3.X R3, R3, UR7, R0, P0, !PT ;  /* 0x0000000703037c10 */ /* 0x000fc400087fe400 */
[----:B------:R-:W-:Y:S01]  /*0860*/  ISETP.GE.AND P0, PT, R7, UR15, PT ;  /* 0x0000000f07007c0c */ /* 0x000fe2000bf06270 */
[----:B------:R-:W-:Y:S02]  /*0870*/  UIMAD UR4, UR12, UR5, UR4 ;  /* 0x000000050c0472a4 */ /* 0x000fe4000f8e0204 */
[----:B-1----:R-:W-:Y:S01]  /*0880*/  IMAD.WIDE.U32 R8, R8, c[0x0][0x1f0], R2 ;  /* 0x00007c0008087a25 */ /* 0x002fe200078e0002 */
[----:B------:R-:W-:Y:S01]  /*0890*/  ULDC UR5, c[0x0][0x1c0] ;  /* 0x0000700000057ab9 */ /* 0x000fe20000000800 */
[----:B------:R-:W-:Y:S01]  /*08a0*/  SHF.R.S32.HI R2, RZ, 0x1f, R7 ;  /* 0x0000001fff027819 */ /* 0x000fe20000011407 */
[----:B------:R-:W-:Y:S02]  /*08b0*/  UIMAD UR12, UR18, UR5, UR12 ;  /* 0x00000005120c72a4 */ /* 0x000fe4000f8e020c */
[----:B------:R-:W-:Y:S01]  /*08c0*/  IADD3 R13, R9, UR4, RZ ;  /* 0x00000004090d7c10 */ /* 0x000fe2000fffe0ff */
[----:B------:R-:W-:Y:S02]  /*08d0*/  ULDC UR5, c[0x0][0x214] ;  /* 0x0000850000057ab9 */ /* 0x000fe40000000800 */
[----:B------:R-:W-:-:S02]  /*08e0*/  UIMAD UR5, UR12, UR5, UR13 ;  /* 0x000000050c0572a4 */ /* 0x000fc4000f8e020d */
        /* <DEDUP_REMOVED lines=12> */
.L_x_6326:
[----:B------:R-:W-:Y:S05]  /*09b0*/  BSYNC B0 ;  /* 0x0000000000007941 */ /* 0x000fea0003800000 */
.L_x_6325:
[----:B------:R-:W-:Y:S01]  /*09c0*/  IADD3 R5, R7, 0x10, RZ ;  /* 0x0000001007057810 */ /* 0x000fe20007ffe0ff */
[----:B------:R-:W-:Y:S03]  /*09d0*/  BSSY B0, `(.L_x_6327) ;  /* 0x0000011000007945 */ /* 0x000fe60003800000 */
[----:B------:R-:W-:-:S13]  /*09e0*/  ISETP.GE.AND P0, PT, R5, UR15, PT ;  /* 0x0000000f05007c0c */ /* 0x000fda000bf06270 */
        /* <DEDUP_REMOVED lines=15> */
.L_x_6328:
[----:B------:R-:W-:Y:S05]  /*0ae0*/  BSYNC B0 ;  /* 0x0000000000007941 */ /* 0x000fea0003800000 */
.L_x_6327:
        /* <DEDUP_REMOVED lines=18> */
.L_x_6330:
[----:B------:R-:W-:Y:S05]  /*0c10*/  BSYNC B0 ;  /* 0x0000000000007941 */ /* 0x000fea0003800000 */
.L_x_6329:
[----:B-1----:R-:W-:Y:S01]  /*0c20*/  IADD3 R10, R7, 0x30, RZ ;  /* 0x00000030070a7810 */ /* 0x002fe20007ffe0ff */
[----:B------:R-:W-:Y:S03]  /*0c30*/  BSSY B0, `(.L_x_6331) ;  /* 0x0000010000007945 */ /* 0x000fe60003800000 */
[----:B------:R-:W-:-:S13]  /*0c40*/  ISETP.GE.AND P0, PT, R10, UR15, PT ;  /* 0x0000000f0a007c0c */ /* 0x000fda000bf06270 */
[----:B------:R-:W-:Y:S05]  /*0c50*/  @P0 BRA `(.L_x_6332) ;  /* 0x000000d000000947 */ /* 0x000fea0003800000 */
[----:B------:R-:W-:Y:S02]  /*0c60*/  IADD3 R3, P0, R7, 0x30, RZ ;  /* 0x0000003007037810 */ /* 0x000fe40007f1e0ff */
        /* <DEDUP_REMOVED lines=12> */
.L_x_6332:
[----:B------:R-:W-:Y:S05]  /*0d30*/  BSYNC B0 ;  /* 0x0000000000007941 */ /* 0x000fea0003800000 */
.L_x_6331:
[----:B------:R-:W-:Y:S01]  /*0d40*/  LOP3.LUT P4, RZ, R6, 0x7, RZ, 0xc0, !PT ;  /* 0x0000000706ff7812 */ /* 0x000fe2000788c0ff */
[----:B------:R-:W-:-:S03]  /*0d50*/  IMAD.U32 R3, RZ, RZ, UR5 ;  /* 0x00000005ff037e24 */ /* 0x000fc6000f8e00ff */
[----:B------:R-:W-:Y:S02]  /*0d60*/  ISETP.GE.OR P2, PT, R5, UR15, P4 ;  /* 0x0000000f05007c0c */ /* 0x000fe4000a746670 */
[C---:B------:R-:W-:Y:S02]  /*0d70*/  ISETP.GE.OR P3, PT, R7.reuse, UR15, P4 ;  /* 0x0000000f07007c0c */ /* 0x040fe4000a766670 */
[----:B------:R-:W-:Y:S02]  /*0d80*/  ISETP.GE.OR P1, PT, R4, UR15, P4 ;  /* 0x0000000f04007c0c */ /* 0x000fe4000a726670 */
[----:B------:R-:W-:Y:S02]  /*0d90*/  IADD3 R7, P0, R7, UR5, RZ ;  /* 0x0000000507077c10 */ /* 0x000fe4000ff1e0ff */
[----:B------:R-:W-:Y:S02]  /*0da0*/  ISETP.GE.OR P4, PT, R10, UR15, P4 ;  /* 0x0000000f0a007c0c */ /* 0x000fe4000a786670 */
[----:B------:R-:W-:-:S02]  /*0db0*/  LEA.HI.X.SX32 R2, R3, R2, 0x1, P0 ;  /* 0x0000000203027211 */ /* 0x000fc400000f0eff */
[----:B------:R-:W-:-:S03]  /*0dc0*/  LEA R4, P0, R7, c[0x0][0x200], 0x2 ;  /* 0x0000800007047a11 */ /* 0x000fc600078010ff */
[----:B------:R-:W-:Y:S01]  /*0dd0*/  @!P3 IMAD.MOV.U32 R3, RZ, RZ, 0x7f800000 ;  /* 0x7f800000ff03b424 */ /* 0x000fe200078e00ff */
        /* <DEDUP_REMOVED lines=10> */
.L_x_6324:
[----:B------:R-:W-:Y:S01]  /*0e80*/  ULDC.64 UR4, c[0x0][0x2b8] ;  /* 0x0000ae0000047ab9 */ /* 0x000fe20000000a00 */
[----:B------:R-:W-:Y:S01]  /*0e90*/  IMAD.U32 R0, RZ, RZ, UR18 ;  /* 0x00000012ff007e24 */ /* 0x000fe2000f8e00ff */
[----:B------:R-:W-:-:S04]  /*0ea0*/  UISETP.NE.U32.AND UP0, UPT, URZ, UR4, UPT ;  /* 0x000000043f00728c */ /* 0x000fc8000bf05070 */
[----:B------:R-:W-:-:S03]  /*0eb0*/  UISETP.NE.AND.EX UP0, UPT, URZ, UR5, UPT, UP0 ;  /* 0x000000053f00728c */ /* 0x000fc6000bf05300 */
[----:B------:R-:W-:-:S03]  /*0ec0*/  ULDC.64 UR4, c[0x0][0x2b8] ;  /* 0x0000ae0000047ab9 */ /* 0x000fc60000000a00 */
[----:B------:R-:W-:-:S05]  /*0ed0*/  PLOP3.LUT P0, PT, PT, PT, UP0, 0x80, 0x0 ;  /* 0x000000000000781c */ /* 0x000fca0003f0f008 */
[----:B------:R-:W-:-:S03]  /*0ee0*/  @UP0 UIMAD.WIDE UR4, UR18, UR8, UR4 ;  /* 0x00000008120402a5 */ /* 0x000fc6000f8e0204 */
[----:B------:R-:W-:Y:S02]  /*0ef0*/  ULDC.64 UR8, c[0x0][0x2c0] ;  /* 0x0000b00000087ab9 */ /* 0x000fe40000000a00 */
[----:B------:R-:W-:Y:S01]  /*0f00*/  UISETP.NE.U32.AND UP1, UPT, URZ, UR8, UPT ;  /* 0x000000083f00728c */ /* 0x000fe2000bf25070 */
[----:B------:R-:W-:Y:S01]  /*0f10*/  IMAD.U32 R2, RZ, RZ, UR4 ;  /* 0x00000004ff027e24 */ /* 0x000fe2000f8e00ff */
[----:B------:R-:W-:Y:S01]  /*0f20*/  MOV R3, UR5 ;  /* 0x0000000500037c02 */ /* 0x000fe20008000f00 */
[----:B------:R-:W-:Y:S02]  /*0f30*/  ULDC.64 UR4, c[0x0][0x2c8] ;  /* 0x0000b20000047ab9 */ /* 0x000fe40000000a00 */
[----:B------:R-:W-:Y:S02]  /*0f40*/  UISETP.NE.AND.EX UP1, UPT, URZ, UR9, UPT, UP1 ;  /* 0x000000093f00728c */ /* 0x000fe4000bf25310 */
[----:B------:R-:W-:Y:S01]  /*0f50*/  UPLOP3.LUT UP5, UPT, UPT, UPT, UPT, 0x40, 0x0 ;  /* 0x000000000000789c */ /* 0x000fe20003fae870 */
[----:B------:R1:W5:Y:S08]  /*0f60*/  @P0 LDG.E R0, [R2.64] ;  /* 0x0000001002000981 */ /* 0x000370000c1e1900 */
[----:B------:R-:W-:-:S02]  /*0f70*/  @UP1 USHF.R.S32.HI UR10, URZ, 0x1f, UR18 ;  /* 0x0000001f3f0a1899 */ /* 0x000fc40008011412 */
[----:B------:R-:W-:Y:S02]  /*0f80*/  @UP1 UIMAD.WIDE.U32 UR22, UR18, UR4, URZ ;  /* 0x00000004121612a5 */ /* 0x000fe4000f8e003f */
[----:B------:R-:W-:-:S03]  /*0f90*/  @UP1 UIMAD UR10, UR10, UR4, URZ ;  /* 0x000000040a0a12a4 */ /* 0x000fc6000f8e023f */
[----:B------:R-:W-:Y:S02]  /*0fa0*/  UMOV UR4, URZ ;  /* 0x0000003f00047c82 */ /* 0x000fe40008000000 */
[----:B------:R-:W-:Y:S02]  /*0fb0*/  @UP1 UIMAD UR5, UR18, UR5, UR10 ;  /* 0x00000005120512a4 */ /* 0x000fe4000f8e020a */
[----:B------:R-:W-:Y:S02]  /*0fc0*/  @UP1 ULEA UR4, UP0, UR22, UR8, 0x2 ;  /* 0x0000000816041291 */ /* 0x000fe4000f80103f */
[----:B------:R-:W-:-:S04]  /*0fd0*/  @UP1 UIADD3 UR5, UR23, UR5, URZ ;  /* 0x0000000517051290 */ /* 0x000fc8000fffe03f */
[----:B------:R-:W-:Y:S01]  /*0fe0*/  @UP1 USHF.L.U64.HI UR22, UR22, 0x2, UR5 ;  /* 0x0000000216161899 */ /* 0x000fe20008010205 */
[----:B-1----:R-:W-:Y:S01]  /*0ff0*/  IABS R2, c[0x0][0x2d0] ;  /* 0x0000b40000027a13 */ /* 0x002fe20000000000 */
[----:B------:R-:W-:Y:S01]  /*1000*/  IMAD.U32 R236, RZ, RZ, UR4 ;  /* 0x00000004ffec7e24 */ /* 0x000fe2000f8e00ff */
[----:B------:R-:W-:Y:S02]  /*1010*/  UMOV UR5, URZ ;  /* 0x0000003f00057c82 */ /* 0x000fe40008000000 */
[----:B------:R-:W-:Y:S01]  /*1020*/  @UP1 UIADD3.X UR5, UR22, UR9, URZ, UP0, !UPT ;  /* 0x0000000916051290 */ /* 0x000fe200087fe43f */
[----:B------:R1:W2:Y:S01]  /*1030*/  R2UR UR8, R2 ;  /* 0x00000000020873c2 */ /* 0x0002a200000e0000 */
[----:B------:R-:W-:-:S04]  /*1040*/  @UP1 UISETP.NE.U32.AND UP0, UPT, UR4, URZ, UPT ;  /* 0x0000003f0400128c */ /* 0x000fc8000bf05070 */
[----:B------:R-:W-:Y:S01]  /*1050*/  @UP1 UISETP.NE.AND.EX UP5, UPT, UR5, URZ, UPT, UP0 ;  /* 0x0000003f0500128c */ /* 0x000fe2000bfa5300 */
[----:B------:R-:W-:-:S10]  /*1060*/  MOV R237, UR5 ;  /* 0x0000000500ed7c02 */ /* 0x000fd40008000f00 */
[----:B------:R-:W-:-:S13]  /*1070*/  PLOP3.LUT P0, PT, PT, PT, UP5, 0x80, 0x0 ;  /* 0x000000000000781c */ /* 0x000fda0003f0f058 */
[----:B-12---:R-:W-:Y:S05]  /*1080*/  @!P0 BRA `(.L_x_6333) ;  /* 0x0000058000008947 */ /* 0x006fea0003800000 */
[----:B------:R-:W1:Y:S01]  /*1090*/  I2F.RP R3, UR8 ;  /* 0x0000000800037d06 */ /* 0x000e620008209400 */
[----:B------:R-:W-:Y:S02]  /*10a0*/  ULEA UR9, UR6, 0xffffffc0, 0x6 ;  /* 0xffffffc006097891 */ /* 0x000fe4000f8e303f */
[----:B------:R-:W-:-:S04]  /*10b0*/  UMOV UR20, URZ ;  /* 0x0000003f00147c82 */ /* 0x000fc80008000000 */
[----:B-----5:R-:W-:-:S05]  /*10c0*/  IMAD.U32 R0, RZ, RZ, UR9 ;  /* 0x00000009ff007e24 */ /* 0x020fca000f8e00ff */
[----:B------:R-:W-:Y:S01]  /*10d0*/  IABS R0, R0 ;  /* 0x0000000000007213 */ /* 0x000fe20000000000 */
[----:B-1----:R-:W1:Y:S03]  /*10e0*/  MUFU.RCP R2, R3 ;  /* 0x0000000300027308 */ /* 0x002e660000001000 */
[----:B------:R-:W2:Y:S08]  /*10f0*/  R2UR UR10, R0 ;  /* 0x00000000000a73c2 */ /* 0x000eb000000e0000 */
[----:B------:R-:W3:Y:S01]  /*1100*/  R2UR UR5, R0 ;  /* 0x00000000000573c2 */ /* 0x000ee200000e0000 */
        /* <DEDUP_REMOVED lines=11> */
[----:B---3--:R-:W-:-:S04]  /*11c0*/  UIMAD UR4, UR8, UR4, UR5 ;  /* 0x00000004080472a4 */ /* 0x008fc8000f8e0205 */
[----:B------:R-:W-:-:S11]  /*11d0*/  UISETP.GT.U32.AND UP0, UPT, UR8, UR4, UPT ;  /* 0x000000040800728c */ /* 0x000fd6000bf04070 */
[----:B------:R-:W-:Y:S02]  /*11e0*/  @!UP0 UIADD3 UR4, UR4, -UR8, URZ ;  /* 0x8000000804048290 */ /* 0x000fe4000fffe03f */
[----:B------:R-:W-:Y:S02]  /*11f0*/  @!UP0 UIADD3 UR24, UR24, 0x1, URZ ;  /* 0x0000000118188890 */ /* 0x000fe4000fffe03f */
[----:B------:R-:W-:Y:S02]  /*1200*/  UISETP.GE.U32.AND UP1, UPT, UR4, UR8, UPT ;  /* 0x000000080400728c */ /* 0x000fe4000bf26070 */
[----:B------:R-:W-:-:S04]  /*1210*/  ULOP3.LUT UR4, UR9, UR10, URZ, 0x3c, !UPT ;  /* 0x0000000a09047292 */ /* 0x000fc8000f8e3c3f */
[----:B------:R-:W-:Y:S01]  /*1220*/  UISETP.GE.AND UP0, UPT, UR4, URZ, UPT ;  /* 0x0000003f0400728c */ /* 0x000fe2000bf06270 */
[----:B------:R-:W-:Y:S01]  /*1230*/  IABS R4, c[0x0][0x1c8] ;  /* 0x0000720000047a13 */ /* 0x000fe20000000000 */
[----:B------:R-:W1:Y:S01]  /*1240*/  S2R R0, SR_CTAID.Z ;  /* 0x0000000000007919 */ /* 0x000e620000002700 */
[----:B------:R-:W-:Y:S02]  /*1250*/  ULDC UR25, c[0x0][0x1c8] ;  /* 0x0000720000197ab9 */ /* 0x000fe40000000800 */
[----:B------:R-:W-:Y:S02]  /*1260*/  @UP1 UIADD3 UR24, UR24, 0x1, URZ ;  /* 0x0000000118181890 */ /* 0x000fe4000fffe03f */
[----:B------:R-:W-:Y:S02]  /*1270*/  UISETP.NE.AND UP1, UPT, URZ, UR10, UPT ;  /* 0x0000000a3f00728c */ /* 0x000fe4000bf25270 */
[----:B------:R-:W-:Y:S02]  /*1280*/  ULDC.64 UR4, c[0x0][0x180] ;  /* 0x0000600000047ab9 */ /* 0x000fe40000000a00 */
[----:B------:R-:W-:-:S07]  /*1290*/  @!UP0 UIADD3 UR24, -UR24, URZ, URZ ;  /* 0x0000003f18188290 */ /* 0x000fce000fffe13f */
[----:B------:R-:W-:-:S06]  /*12a0*/  @!UP1 ULOP3.LUT UR24, URZ, UR10, URZ, 0x33, !UPT ;  /* 0x0000000a3f189292 */ /* 0x000fcc000f8e333f */
[----:B------:R-:W-:-:S04]  /*12b0*/  IMAD.U32 R3, RZ, RZ, UR24 ;  /* 0x00000018ff037e24 */ /* 0x000fc8000f8e00ff */
[----:B------:R-:W-:-:S05]  /*12c0*/  IMAD.WIDE R10, R3, 0x4, R236 ;  /* 0x00000004030a7825 */ /* 0x000fca00078e02ec */
[----:B------:R2:W3:Y:S01]  /*12d0*/  LDG.E R2, [R10.64] ;  /* 0x000000100a027981 */ /* 0x0004e2000c1e1900 */
[----:B------:R-:W4:Y:S01]  /*12e0*/  I2F.RP R5, R4 ;  /* 0x0000000400057306 */ /* 0x000f220000209400 */
[----:B-1----:R-:W-:Y:S01]  /*12f0*/  IABS R0, R0 ;  /* 0x0000000000007213 */ /* 0x002fe20000000000 */
[----:B------:R-:W-:Y:S02]  /*1300*/  ULOP3.LUT UR25, UR12, UR25, URZ, 0x3c, !UPT ;  /* 0x000000190c197292 */ /* 0x000fe4000f8e3c3f */
[----:B------:R-:W-:-:S04]  /*1310*/  UIADD3 UR24, -UR24, URZ, URZ ;  /* 0x0000003f18187290 */ /* 0x000fc8000fffe13f */
[----:B------:R-:W-:Y:S01]  /*1320*/  ISETP.LE.AND P0, PT, RZ, UR25, PT ;  /* 0x00000019ff007c0c */ /* 0x000fe2000bf03270 */
[----:B------:R-:W-:-:S04]  /*1330*/  UIMAD UR10, UR24, UR10, UR9 ;  /* 0x0000000a180a72a4 */ /* 0x000fc8000f8e0209 */
[----:B------:R-:W-:Y:S01]  /*1340*/  USHF.R.S32.HI UR9, URZ, 0x1f, UR10 ;  /* 0x0000001f3f097899 */ /* 0x000fe2000801140a */
[----:B----4-:R-:W1:Y:S02]  /*1350*/  MUFU.RCP R8, R5 ;  /* 0x0000000500087308 */ /* 0x010e640000001000 */
[----:B-1----:R-:W-:-:S06]  /*1360*/  IADD3 R8, R8, 0xffffffe, RZ ;  /* 0x0ffffffe08087810 */ /* 0x002fcc0007ffe0ff */
        /* <DEDUP_REMOVED lines=14> */
[----:B------:R-:W-:-:S05]  /*1450*/  IMAD.MOV.U32 R3, RZ, RZ, R5 ;  /* 0x000000ffff037224 */ /* 0x000fca00078e0005 */
[----:B------:R-:W-:Y:S02]  /*1460*/  @!P0 IADD3 R3, -R3, RZ, RZ ;  /* 0x000000ff03038210 */ /* 0x000fe40007ffe1ff */
[----:B------:R-:W-:-:S04]  /*1470*/  @!P1 LOP3.LUT R3, RZ, c[0x0][0x1c8], RZ, 0x33, !PT ;  /* 0x00007200ff039a12 */ /* 0x000fc800078e33ff */
[----:B------:R-:W-:-:S05]  /*1480*/  SHF.R.S32.HI R7, RZ, 0x1f, R3 ;  /* 0x0000001fff077819 */ /* 0x000fca0000011403 */
[----:B------:R-:W-:-:S04]  /*1490*/  IMAD R0, R7, c[0x0][0x1b0], RZ ;  /* 0x00006c0007007a24 */ /* 0x000fc800078e02ff */
[----:B--2---:R-:W-:Y:S01]  /*14a0*/  IMAD R11, R3, c[0x0][0x1b4], R0 ;  /* 0x00006d00030b7a24 */ /* 0x004fe200078e0200 */
        /* <DEDUP_REMOVED lines=22> */
.L_x_6333:
[----:B------:R-:W-:Y:S02]  /*1610*/  UISETP.NE.AND UP0, UPT, UR20, -0x1, UPT ;  /* 0xffffffff1400788c */ /* 0x000fe4000bf05270 */
[----:B------:R-:W-:-:S04]  /*1620*/  ULDC.64 UR4, c[0x0][0x198] ;  /* 0x0000660000047ab9 */ /* 0x000fc80000000a00 */
[----:B------:R-:W-:-:S05]  /*1630*/  PLOP3.LUT P0, PT, PT, PT, UP0, 0x80, 0x0 ;  /* 0x000000000000781c */ /* 0x000fca0003f0f008 */
[----:B------:R-:W-:-:S04]  /*1640*/  @UP0 UIADD3 UR23, UR19, UR20, URZ ;  /* 0x0000001413170290 */ /* 0x000fc8000fffe03f */
[----:B------:R-:W-:-:S04]  /*1650*/  @UP0 UIMAD.WIDE.U32 UR24, UR23, UR4, URZ ;  /* 0x00000004171802a5 */ /* 0x000fc8000f8e003f */
[----:B------:R-:W-:-:S03]  /*1660*/  @UP0 UIMAD UR23, UR23, UR5, UR25 ;  /* 0x00000005171702a4 */ /* 0x000fc6000f8e0219 */
[----:B------:R-:W-:Y:S01]  /*1670*/  @UP0 UMOV UR22, UR24 ;  /* 0x0000001800160c82 */ /* 0x000fe20008000000 */
[----:B------:R-:W-:Y:S05]  /*1680*/  @P0 BRA `(.L_x_6335) ;  /* 0x0000010000000947 */ /* 0x000fea0003800000 */
[----:B-----5:R-:W1:Y:S01]  /*1690*/  R2UR UR10, R0 ;  /* 0x00000000000a73c2 */ /* 0x020e6200000e0000 */
[----:B------:R-:W-:Y:S02]  /*16a0*/  USHF.R.S32.HI UR21, URZ, 0x1f, UR19 ;  /* 0x0000001f3f157899 */ /* 0x000fe40008011413 */
[----:B------:R-:W-:Y:S02]  /*16b0*/  ULDC.64 UR4, c[0x0][0x198] ;  /* 0x0000660000047ab9 */ /* 0x000fe40000000a00 */
[----:B------:R-:W-:Y:S02]  /*16c0*/  UIMAD UR21, UR21, UR4, URZ ;  /* 0x00000004151572a4 */ /* 0x000fe4000f8e023f */
[----:B------:R-:W-:Y:S01]  /*16d0*/  UIMAD.WIDE.U32 UR24, UR19, UR4, URZ ;  /* 0x00000004131872a5 */ /* 0x000fe2000f8e003f */
[----:B------:R-:W2:Y:S01]  /*16e0*/  R2UR UR9, R0 ;  /* 0x00000000000973c2 */ /* 0x000ea200000e0000 */
[----:B------:R-:W-:-:S02]  /*16f0*/  UIMAD UR21, UR19, UR5, UR21 ;  /* 0x00000005131572a4 */ /* 0x000fc4000f8e0215 */
[----:B------:R-:W-:Y:S02]  /*1700*/  ULDC UR4, c[0x0][0x180] ;  /* 0x0000600000047ab9 */ /* 0x000fe40000000800 */
[----:B------:R-:W-:Y:S02]  /*1710*/  ULDC UR5, c[0x0][0x180] ;  /* 0x0000600000057ab9 */ /* 0x000fe40000000800 */
[----:B------:R-:W-:Y:S02]  /*1720*/  UIADD3 UR25, UR25, UR21, URZ ;  /* 0x0000001519197290 */ /* 0x000fe4000fffe03f */
[----:B-1----:R-:W-:-:S04]  /*1730*/  USHF.R.S32.HI UR22, URZ, 0x1f, UR10 ;  /* 0x0000001f3f167899 */ /* 0x002fc8000801140a */
[----:B------:R-:W-:-:S03]  /*1740*/  UIMAD UR22, UR22, UR5, URZ ;  /* 0x00000005161672a4 */ /* 0x000fc6000f8e023f */
[----:B------:R-:W-:Y:S02]  /*1750*/  ULDC UR5, c[0x0][0x184] ;  /* 0x0000610000057ab9 */ /* 0x000fe40000000800 */
[----:B------:R-:W-:Y:S02]  /*1760*/  UIMAD UR5, UR10, UR5, UR22 ;  /* 0x000000050a0572a4 */ /* 0x000fe4000f8e0216 */
[----:B--2---:R-:W-:-:S04]  /*1770*/  UIMAD.WIDE.U32 UR22, UR9, UR4, UR24 ;  /* 0x00000004091672a5 */ /* 0x004fc8000f8e0018 */
[----:B------:R-:W-:Y:S02]  /*1780*/  UIADD3 UR23, UR23, UR5, URZ ;  /* 0x0000000517177290 */ /* 0x000fe4000fffe03f */
.L_x_6335:
[----:B------:R-:W-:Y:S01]  /*1790*/  IABS R4, c[0x0][0x1c8] ;  /* 0x0000720000047a13 */ /* 0x000fe20000000000 */
[----:B------:R-:W1:Y:S01]  /*17a0*/  S2R R2, SR_CTAID.Z ;  /* 0x0000000000027919 */ /* 0x000e620000002700 */
[----:B------:R-:W-:Y:S01]  /*17b0*/  IMAD.MOV.U32 R8, RZ, RZ, RZ ;  /* 0x000000ffff087224 */ /* 0x000fe200078e00ff */
[----:B------:R-:W-:Y:S01]  /*17c0*/  ULDC UR4, c[0x0][0x1c8] ;  /* 0x0000720000047ab9 */ /* 0x000fe20000000800 */
[----:B------:R-:W2:Y:S01]  /*17d0*/  I2F.RP R7, R4 ;  /* 0x0000000400077306 */ /* 0x000ea20000209400 */
[----:B------:R-:W-:Y:S02]  /*17e0*/  ULOP3.LUT UR4, UR12, UR4, URZ, 0x3c, !UPT ;  /* 0x000000040c047292 */ /* 0x000fe4000f8e3c3f */
[----:B------:R-:W-:Y:S02]  /*17f0*/  ULEA UR10, UR6, 0xffffffc0, 0x6 ;  /* 0xffffffc0060a7891 */ /* 0x000fe4000f8e303f */
[----:B------:R-:W-:Y:S02]  /*1800*/  @UP0 UIADD3 UR20, UR19, UR20, URZ ;  /* 0x0000001413140290 */ /* 0x000fe4000fffe03f */
[----:B------:R-:W-:Y:S01]  /*1810*/  ISETP.LE.AND P2, PT, RZ, UR4, PT ;  /* 0x00000004ff007c0c */ /* 0x000fe2000bf43270 */
[----:B------:R-:W-:-:S02]  /*1820*/  USHF.R.S32.HI UR9, URZ, 0x1f, UR10 ;  /* 0x0000001f3f097899 */ /* 0x000fc4000801140a */
[----:B------:R-:W-:Y:S02]  /*1830*/  ULDC.64 UR4, c[0x0][0x198] ;  /* 0x0000660000047ab9 */ /* 0x000fe40000000a00 */
[----:B------:R-:W-:Y:S02]  /*1840*/  UIMAD UR21, UR9, UR4, URZ ;  /* 0x00000004091572a4 */ /* 0x000fe4000f8e023f */
[----:B------:R-:W-:Y:S01]  /*1850*/  UIMAD.WIDE.U32 UR22, UR10, UR4, UR22 ;  /* 0x000000040a1672a5 */ /* 0x000fe2000f8e0016 */
[----:B--2---:R-:W2:Y:S01]  /*1860*/  MUFU.RCP R9, R7 ;  /* 0x0000000700097308 */ /* 0x004ea20000001000 */
[----:B------:R-:W-:Y:S01]  /*1870*/  UIMAD UR4, UR10, UR5, UR21 ;  /* 0x000000050a0472a4 */ /* 0x000fe2000f8e0215 */
[----:B-1----:R-:W-:-:S03]  /*1880*/  IABS R2, R2 ;  /* 0x0000000200027213 */ /* 0x002fc60000000000 */
[----:B------:R-:W-:Y:S01]  /*1890*/  UIADD3 UR4, UR23, UR4, URZ ;  /* 0x0000000417047290 */ /* 0x000fe2000fffe03f */
[----:B------:R-:W-:Y:S02]  /*18a0*/  MOV R5, R2 ;  /* 0x0000000200057202 */ /* 0x000fe40000000f00 */
[----:B--2---:R-:W-:-:S06]  /*18b0*/  IADD3 R9, R9, 0xffffffe, RZ ;  /* 0x0ffffffe09097810 */ /* 0x004fcc0007ffe0ff */
[----:B------:R-:W1:Y:S02]  /*18c0*/  F2I.FTZ.U32.TRUNC.NTZ R9, R9 ;  /* 0x0000000900097305 */ /* 0x000e64000021f000 */
[----:B-1----:R-:W-:-:S04]  /*18d0*/  IMAD.MOV R3, RZ, RZ, -R9 ;  /* 0x000000ffff037224 */ /* 0x002fc800078e0a09 */
[----:B------:R-:W-:-:S04]  /*18e0*/  IMAD R3, R3, R4, RZ ;  /* 0x0000000403037224 */ /* 0x000fc800078e02ff */
[----:B------:R-:W-:-:S06]  /*18f0*/  IMAD.HI.U32 R8, R9, R3, R8 ;  /* 0x0000000309087227 */ /* 0x000fcc00078e0008 */
[----:B------:R-:W-:-:S04]  /*1900*/  IMAD.HI.U32 R2, R8, R5, RZ ;  /* 0x0000000508027227 */ /* 0x000fc800078e00ff */
[----:B------:R-:W-:-:S04]  /*1910*/  IMAD.MOV R3, RZ, RZ, -R2 ;  /* 0x000000ffff037224 */ /* 0x000fc800078e0a02 */
[C---:B------:R-:W-:Y:S01]  /*1920*/  IMAD R3, R4.reuse, R3, R5 ;  /* 0x0000000304037224 */ /* 0x040fe200078e0205 */
[----:B------:R-:W-:Y:S01]  /*1930*/  MOV R5, UR23 ;  /* 0x0000001700057c02 */ /* 0x000fe20008000f00 */
[----:B------:R-:W-:Y:S01]  /*1940*/  IMAD.U32 R5, RZ, RZ, UR4 ;  /* 0x00000004ff057e24 */ /* 0x000fe2000f8e00ff */
[----:B------:R-:W-:Y:S02]  /*1950*/  ULDC.64 UR4, c[0x0][0x1a0] ;  /* 0x0000680000047ab9 */ /* 0x000fe40000000a00 */
[----:B------:R-:W-:-:S13]  /*1960*/  ISETP.GT.U32.AND P1, PT, R4, R3, PT ;  /* 0x000000030400720c */ /* 0x000fda0003f24070 */
[-C--:B------:R-:W-:Y:S02]  /*1970*/  @!P1 IADD3 R3, R3, -R4.reuse, RZ ;  /* 0x8000000403039210 */ /* 0x080fe40007ffe0ff */
[----:B------:R-:W-:Y:S02]  /*1980*/  @!P1 IADD3 R2, R2, 0x1, RZ ;  /* 0x0000000102029810 */ /* 0x000fe40007ffe0ff */
[----:B------:R-:W-:Y:S01]  /*1990*/  ISETP.GE.U32.AND P3, PT, R3, R4, PT ;  /* 0x000000040300720c */ /* 0x000fe20003f66070 */
[----:B------:R-:W-:Y:S01]  /*19a0*/  IMAD.U32 R4, RZ, RZ, UR22 ;  /* 0x00000016ff047e24 */ /* 0x000fe2000f8e00ff */
[----:B------:R-:W-:Y:S01]  /*19b0*/  ISETP.NE.AND P1, PT, RZ, c[0x0][0x1c8], PT ;  /* 0x00007200ff007a0c */ /* 0x000fe20003f25270 */
[----:B------:R-:W-:-:S04]  /*19c0*/  @UP0 UIMAD.WIDE.U32 UR22, UR20, UR4, URZ ;  /* 0x00000004141602a5 */ /* 0x000fc8000f8e003f */
[----:B------:R-:W-:-:S06]  /*19d0*/  @UP0 UIMAD UR20, UR20, UR5, UR23 ;  /* 0x00000005141402a4 */ /* 0x000fcc000f8e0217 */
[----:B------:R-:W-:-:S05]  /*19e0*/  @P3 IADD3 R2, R2, 0x1, RZ ;  /* 0x0000000102023810 */ /* 0x000fca0007ffe0ff */
[----:B------:R-:W-:-:S05]  /*19f0*/  IMAD.MOV.U32 R3, RZ, RZ, R2 ;  /* 0x000000ffff037224 */ /* 0x000fca00078e0002 */
        /* <DEDUP_REMOVED lines=17> */
[----:B------:R-:W-:-:S03]  /*1b10*/  UIADD3 UR23, UR25, UR22, URZ ;  /* 0x0000001619177290 */ /* 0x000fc6000fffe03f */
[----:B------:R-:W-:Y:S02]  /*1b20*/  UMOV UR22, UR24 ;  /* 0x0000001800167c82 */ /* 0x000fe40008000000 */
[----:B-1----:R-:W-:-:S04]  /*1b30*/  USHF.R.S32.HI UR19, URZ, 0x1f, UR21 ;  /* 0x0000001f3f137899 */ /* 0x002fc80008011415 */
[----:B------:R-:W-:-:S03]  /*1b40*/  UIMAD UR19, UR19, UR5, URZ ;  /* 0x00000005131372a4 */ /* 0x000fc6000f8e023f */
[----:B------:R-:W-:Y:S02]  /*1b50*/  ULDC UR5, c[0x0][0x18c] ;  /* 0x0000630000057ab9 */ /* 0x000fe40000000800 */
[----:B------:R-:W-:Y:S02]  /*1b60*/  UIMAD UR5, UR21, UR5, UR19 ;  /* 0x00000005150572a4 */ /* 0x000fe4000f8e0213 */
[----:B--2---:R-:W-:-:S04]  /*1b70*/  UIMAD.WIDE.U32 UR22, UR20, UR4, UR22 ;  /* 0x00000004141672a5 */ /* 0x004fc8000f8e0016 */
[----:B------:R-:W-:Y:S02]  /*1b80*/  UIADD3 UR20, UR23, UR5, URZ ;  /* 0x0000000517147290 */ /* 0x000fe4000fffe03f */
.L_x_6334:
[----:B------:R-:W-:Y:S01]  /*1b90*/  UISETP.NE.AND UP0, UPT, UR11, -0x1, UPT ;  /* 0xffffffff0b00788c */ /* 0x000fe2000bf05270 */
[----:B------:R-:W-:Y:S01]  /*1ba0*/  SHF.R.S32.HI R9, RZ, 0x1f, R6 ;  /* 0x0000001fff097819 */ /* 0x000fe20000011406 */
[----:B------:R-:W-:Y:S01]  /*1bb0*/  ULDC.64 UR4, c[0x0][0x190] ;  /* 0x0000640000047ab9 */ /* 0x000fe20000000a00 */
[----:B------:R-:W1:Y:S01]  /*1bc0*/  S2R R31, SR_CTAID.X ;  /* 0x00000000001f7919 */ /* 0x000e620000002500 */
[----:B------:R-:W-:Y:S01]  /*1bd0*/  USHF.R.S32.HI UR21, URZ, 0x1f, UR12 ;  /* 0x0000001f3f157899 */ /* 0x000fe2000801140c */
[CC--:B------:R-:W-:Y:S01]  /*1be0*/  LEA.HI R5, R9.reuse, R6.reuse, RZ, 0x3 ;  /* 0x0000000609057211 */ /* 0x0c0fe200078f18ff */
[----:B------:R-:W-:Y:S01]  /*1bf0*/  IMAD.SHL.U32 R241, R6, 0x2, RZ ;  /* 0x0000000206f17824 */ /* 0x000fe200078e00ff */
[----:B------:R-:W2:Y:S01]  /*1c00*/  S2R R28, SR_CTAID.Z ;  /* 0x00000000001c7919 */ /* 0x000ea20000002700 */
[-C--:B------:R-:W-:Y:S02]  /*1c10*/  LEA.HI R14, R9, R6.reuse, RZ, 0x6 ;  /* 0x00000006090e7211 */ /* 0x080fe400078f30ff */
[----:B------:R-:W-:Y:S01]  /*1c20*/  SHF.R.S32.HI R12, RZ, 0x3, R5 ;  /* 0x00000003ff0c7819 */ /* 0x000fe20000011405 */
[----:B------:R-:W-:Y:S01]  /*1c30*/  @UP0 UIMAD.WIDE.U32 UR24, UR11, UR4, URZ ;  /* 0x000000040b1802a5 */ /* 0x000fe2000f8e003f */
[----:B------:R-:W-:Y:S01]  /*1c40*/  LOP3.LUT R5, R5, 0xfffffff8, RZ, 0xc0, !PT ;  /* 0xfffffff805057812 */ /* 0x000fe200078ec0ff */
[----:B------:R-:W-:Y:S01]  /*1c50*/  @!UP0 USHF.R.S32.HI UR23, URZ, 0x1f, UR18 ;  /* 0x0000001f3f178899 */ /* 0x000fe20008011412 */
[----:B------:R-:W-:Y:S01]  /*1c60*/  IADD3 R2, R12, 0x10, RZ ;  /* 0x000000100c027810 */ /* 0x000fe20007ffe0ff */
[----:B------:R-:W-:Y:S01]  /*1c70*/  @UP0 UIMAD UR19, UR11, UR5, UR25 ;  /* 0x000000050b1302a4 */ /* 0x000fe2000f8e0219 */
[----:B------:R-:W-:Y:S01]  /*1c80*/  SHF.R.S32.HI R13, RZ, 0x1f, R12 ;  /* 0x0000001fff0d7819 */ /* 0x000fe2000001140c */
[----:B-----5:R-:W-:Y:S01]  /*1c90*/  IMAD.IADD R0, R6, 0x1, -R5 ;  /* 0x0000000106007824 */ /* 0x020fe200078e0a05 */
[----:B------:R-:W-:Y:S01]  /*1ca0*/  ULDC.64 UR4, c[0x0][0x178] ;  /* 0x00005e0000047ab9 */ /* 0x000fe20000000a00 */
[----:B------:R-:W-:Y:S01]  /*1cb0*/  IADD3 R5, R12, 0x20, RZ ;  /* 0x000000200c057810 */ /* 0x000fe20007ffe0ff */
[----:B------:R-:W-:Y:S01]  /*1cc0*/  @!UP0 UIMAD UR23, UR23, UR4, URZ ;  /* 0x00000004171782a4 */ /* 0x000fe2000f8e023f */
[----:B------:R-:W-:Y:S01]  /*1cd0*/  IMAD.SHL.U32 R10, R0, 0x8, RZ ;  /* 0x00000008000a7824 */ /* 0x000fe200078e00ff */
[----:B------:R-:W-:Y:S01]  /*1ce0*/  @!UP0 UIMAD.WIDE.U32 UR26, UR18, UR4, URZ ;  /* 0x00000004121a82a5 */ /* 0x000fe2000f8e003f */
[C---:B------:R-:W-:Y:S01]  /*1cf0*/  IADD3 R4, R12.reuse, 0x30, RZ ;  /* 0x000000300c047810 */ /* 0x040fe20007ffe0ff */
[----:B------:R-:W-:Y:S01]  /*1d00*/  @!UP0 UIMAD UR23, UR18, UR5, UR23 ;  /* 0x00000005121782a4 */ /* 0x000fe2000f8e0217 */
[----:B------:R-:W-:Y:S01]  /*1d10*/  IMAD.SHL.U32 R235, R12, 0x40, RZ ;  /* 0x000000400ceb7824 */ /* 0x000fe200078e00ff */
[----:B------:R-:W-:Y:S01]  /*1d20*/  UIADD3 UR18, -UR13, UR15, URZ ;  /* 0x0000000f0d127290 */ /* 0x000fe2000fffe13f */
[----:B------:R-:W-:Y:S01]  /*1d30*/  SHF.R.S32.HI R8, RZ, 0x1f, R10 ;  /* 0x0000001fff087819 */ /* 0x000fe2000001140a */
[----:B------:R-:W-:Y:S01]  /*1d40*/  @!UP0 UIADD3 UR19, UR27, UR23, URZ ;  /* 0x000000171b138290 */ /* 0x000fe2000fffe03f */
[----:B-1----:R-:W-:Y:S01]  /*1d50*/  IMAD.WIDE R30, R31, 0x40, R12 ;  /* 0x000000401f1e7825 */ /* 0x002fe200078e020c */
[----:B------:R-:W-:Y:S01]  /*1d60*/  @!UP0 UMOV UR24, UR26 ;  /* 0x0000001a00188c82 */ /* 0x000fe20008000000 */
[----:B------:R-:W-:Y:S01]  /*1d70*/  LOP3.LUT R235, R235, 0x1c0, RZ, 0xc0, !PT ;  /* 0x000001c0ebeb7812 */ /* 0x000fe200078ec0ff */
[----:B------:R-:W-:Y:S01]  /*1d80*/  ULDC.64 UR4, c[0x0][0x1a8] ;  /* 0x00006a0000047ab9 */ /* 0x000fe20000000a00 */
[----:B------:R-:W-:Y:S01]  /*1d90*/  ISETP.GE.AND P2, PT, R5, UR18, PT ;  /* 0x0000001205007c0c */ /* 0x000fe2000bf46270 */
[----:B------:R-:W-:Y:S01]  /*1da0*/  UIMAD UR4, UR21, UR4, URZ ;  /* 0x00000004150472a4 */ /* 0x000fe2000f8e023f */
[----:B------:R-:W-:Y:S01]  /*1db0*/  IADD3 R20, P1, R10, UR24, RZ ;  /* 0x000000180a147c10 */ /* 0x000fe2000ff3e0ff */
[----:B------:R-:W-:Y:S01]  /*1dc0*/  IMAD.SHL.U32 R14, R14, 0x8, RZ ;  /* 0x000000080e0e7824 */ /* 0x000fe200078e00ff */
[----:B------:R-:W-:Y:S01]  /*1dd0*/  ISETP.GE.AND P6, PT, R2, UR18, PT ;  /* 0x0000001202007c0c */ /* 0x000fe2000bfc6270 */
[----:B------:R-:W-:Y:S01]  /*1de0*/  UIMAD UR4, UR12, UR5, UR4 ;  /* 0x000000050c0472a4 */ /* 0x000fe2000f8e0204 */
[----:B------:R-:W-:Y:S01]  /*1df0*/  IADD3.X R21, R8, UR19, RZ, P1, !PT ;  /* 0x0000001308157c10 */ /* 0x000fe20008ffe4ff */
[----:B------:R-:W-:Y:S01]  /*1e00*/  UIADD3 UR19, UR6, -0x1, URZ ;  /* 0xffffffff06137890 */ /* 0x000fe2000fffe03f */
[----:B------:R-:W-:Y:S01]  /*1e10*/  ISETP.GE.AND P5, PT, R4, UR18, PT ;  /* 0x0000001204007c0c */ /* 0x000fe2000bfa6270 */
[----:B------:R-:W-:Y:S01]  /*1e20*/  ULDC UR12, c[0x0][0x198] ;  /* 0x00006600000c7ab9 */ /* 0x000fe20000000800 */
[----:B------:R-:W-:Y:S01]  /*1e30*/  ISETP.GE.AND P0, PT, R12, UR18, PT ;  /* 0x000000120c007c0c */ /* 0x000fe2000bf06270 */
[----:B--2---:R-:W-:Y:S01]  /*1e40*/  IMAD.WIDE.U32 R28, R28, c[0x0][0x1a8], R20 ;  /* 0x00006a001c1c7a25 */ /* 0x004fe200078e0014 */
[----:B------:R-:W-:Y:S01]  /*1e50*/  LOP3.LUT R16, R235, 0x38, R10, 0xf8, !PT ;  /* 0x00000038eb107812 */ /* 0x000fe200078ef80a */
[----:B------:R-:W-:Y:S01]  /*1e60*/  USHF.L.U32 UR5, UR19, 0x6, URZ ;  /* 0x0000000613057899 */ /* 0x000fe2000800063f */
[C---:B------:R-:W-:Y:S01]  /*1e70*/  @!P2 IADD3 R20, P3, R30.reuse, 0x20, RZ ;  /* 0x000000201e14a810 */ /* 0x040fe20007f7e0ff */
[--C-:B------:R-:W-:Y:S01]  /*1e80*/  @!P2 IMAD.MOV.U32 R24, RZ, RZ, R28.reuse ;  /* 0x000000ffff18a224 */ /* 0x100fe200078e001c */
[----:B------:R-:W-:Y:S01]  /*1e90*/  SHF.R.U32.HI R235, RZ, 0x3, R235 ;  /* 0x00000003ffeb7819 */ /* 0x000fe200000116eb */
[--C-:B------:R-:W-:Y:S01]  /*1ea0*/  @!P6 IMAD.MOV.U32 R26, RZ, RZ, R28.reuse ;  /* 0x000000ffff1ae224 */ /* 0x100fe200078e001c */
[----:B------:R-:W-:Y:S01]  /*1eb0*/  IADD3 R29, R29, UR4, RZ ;  /* 0x000000041d1d7c10 */ /* 0x000fe2000fffe0ff */
[----:B------:R-:W-:Y:S01]  /*1ec0*/  @!P2 IMAD.X R15, RZ, RZ, R31, P3 ;  /* 0x000000ffff0fa224 */ /* 0x000fe200018e061f */
[----:B------:R-:W-:Y:S01]  /*1ed0*/  @!P6 IADD3 R19, P4, R30, 0x10, RZ ;  /* 0x000000101e13e810 */ /* 0x000fe20007f9e0ff */
[----:B------:R-:W-:Y:S01]  /*1ee0*/  @!P5 IMAD.MOV.U32 R22, RZ, RZ, R28 ;  /* 0x000000ffff16d224 */ /* 0x000fe200078e001c */
[----:B------:R-:W-:Y:S01]  /*1ef0*/  LOP3.LUT R235, R16, R235, RZ, 0x3c, !PT ;  /* 0x000000eb10eb7212 */ /* 0x000fe200078e3cff */
[----:B------:R-:W-:Y:S01]  /*1f00*/  @!P2 IMAD.MOV.U32 R25, RZ, RZ, R29 ;  /* 0x000000ffff19a224 */ /* 0x000fe200078e001d */
[----:B------:R-:W-:Y:S01]  /*1f10*/  @!P5 IADD3 R21, P1, R30, 0x30, RZ ;  /* 0x000000301e15d810 */ /* 0x000fe20007f3e0ff */
[----:B------:R-:W-:Y:S01]  /*1f20*/  @!P2 IMAD R15, R15, c[0x0][0x190], RZ ;  /* 0x000064000f0faa24 */ /* 0x000fe200078e02ff */
[----:B------:R-:W-:Y:S01]  /*1f30*/  LOP3.LUT R235, R235, 0xfffffe00, R14, 0xf8, !PT ;  /* 0xfffffe00ebeb7812 */ /* 0x000fe200078ef80e */
[--C-:B------:R-:W-:Y:S01]  /*1f40*/  @!P6 IMAD.X R16, RZ, RZ, R31.reuse, P4 ;  /* 0x000000ffff10e224 */ /* 0x100fe200020e061f */
[----:B------:R-:W-:Y:S01]  /*1f50*/  UIADD3 UR4, -UR5, UR14, URZ ;  /* 0x0000000e05047290 */ /* 0x000fe2000fffe13f */
[----:B------:R-:W-:Y:S01]  /*1f60*/  @!P0 IMAD R17, R31, c[0x0][0x190], RZ ;  /* 0x000064001f118a24 */ /* 0x000fe200078e02ff */
[----:B------:R-:W-:Y:S01]  /*1f70*/  LEA.HI R84, R9, R6, RZ, 0x5 ;  /* 0x0000000609547211 */ /* 0x000fe200078f28ff */
[----:B------:R-:W-:Y:S01]  /*1f80*/  @!P5 IMAD.X R14, RZ, RZ, R31, P1 ;  /* 0x000000ffff0ed224 */ /* 0x000fe200008e061f */
[----:B------:R-:W-:Y:S01]  /*1f90*/  LOP3.LUT R241, R241, 0x6, RZ, 0xc0, !PT ;  /* 0x00000006f1f17812 */ /* 0x000fe200078ec0ff */
[C---:B------:R-:W-:Y:S01]  /*1fa0*/  @!P2 IMAD R15, R20.reuse, c[0x0][0x194], R15 ;  /* 0x00006500140faa24 */ /* 0x040fe200078e020f */
[----:B------:R-:W-:Y:S01]  /*1fb0*/  SHF.R.S32.HI R85, RZ, 0x5, R84 ;  /* 0x00000005ff557819 */ /* 0x000fe20000011454 */
[----:B------:R-:W-:-:S04]  /*1fc0*/  @!P2 IMAD.WIDE.U32 R24, R20, c[0x0][0x190], R24 ;  /* 0x000064001418aa25 */ /* 0x000fc800078e0018 */
[--C-:B------:R-:W-:Y:S01]  /*1fd0*/  @!P6 IMAD.MOV.U32 R27, RZ, RZ, R29.reuse ;  /* 0x000000ffff1be224 */ /* 0x100fe200078e001d */
[----:B------:R-:W-:Y:S01]  /*1fe0*/  @!P2 LEA R20, P1, R24, c[0x0][0x160], 0x1 ;  /* 0x000058001814aa11 */ /* 0x000fe200078208ff */
[----:B------:R-:W-:Y:S02]  /*1ff0*/  @!P6 IMAD R16, R16, c[0x0][0x190], RZ ;  /* 0x000064001010ea24 */ /* 0x000fe400078e02ff */
[----:B------:R-:W-:Y:S02]  /*2000*/  @!P5 IMAD.MOV.U32 R23, RZ, RZ, R29 ;  /* 0x000000ffff17d224 */ /* 0x000fe400078e001d */
[C---:B------:R-:W-:Y:S02]  /*2010*/  @!P0 IMAD R17, R30.reuse, c[0x0][0x194], R17 ;  /* 0x000065001e118a24 */ /* 0x040fe400078e0211 */
[----:B------:R-:W-:-:S04]  /*2020*/  @!P0 IMAD.WIDE.U32 R28, R30, c[0x0][0x190], R28 ;  /* 0x000064001e1c8a25 */ /* 0x000fc800078e001c */
[----:B------:R-:W-:Y:S01]  /*2030*/  @!P5 IMAD R14, R14, c[0x0][0x190], RZ ;  /* 0x000064000e0eda24 */ /* 0x000fe200078e02ff */
[----:B------:R-:W-:Y:S01]  /*2040*/  @!P0 LEA R30, P4, R28, c[0x0][0x160], 0x1 ;  /* 0x000058001c1e8a11 */ /* 0x000fe200078808ff */
[----:B------:R-:W-:Y:S02]  /*2050*/  @!P2 IMAD.IADD R15, R25, 0x1, R15 ;  /* 0x00000001190fa824 */ /* 0x000fe400078e020f */
[C---:B------:R-:W-:Y:S02]  /*2060*/  @!P6 IMAD R16, R19.reuse, c[0x0][0x194], R16 ;  /* 0x000065001310ea24 */ /* 0x040fe400078e0210 */
[----:B------:R-:W-:-:S04]  /*2070*/  @!P6 IMAD.WIDE.U32 R26, R19, c[0x0][0x190], R26 ;  /* 0x00006400131aea25 */ /* 0x000fc800078e001a */
[C---:B------:R-:W-:Y:S02]  /*2080*/  @!P5 IMAD R14, R21.reuse, c[0x0][0x194], R14 ;  /* 0x00006500150eda24 */ /* 0x040fe400078e020e */
[----:B------:R-:W-:Y:S01]  /*2090*/  @!P5 IMAD.WIDE.U32 R22, R21, c[0x0][0x190], R22 ;  /* 0x000064001516da25 */ /* 0x000fe200078e0016 */
[----:B------:R-:W-:Y:S02]  /*20a0*/  @!P2 LEA.HI.X R21, R24, c[0x0][0x164], R15, 0x1, P1 ;  /* 0x000059001815aa11 */ /* 0x000fe400008f0c0f */
[----:B------:R-:W-:Y:S01]  /*20b0*/  IADD3 R18, P1, R10, R18, RZ ;  /* 0x000000120a127210 */ /* 0x000fe20007f3e0ff */
[----:B------:R-:W-:Y:S02]  /*20c0*/  @!P0 IMAD.IADD R17, R29, 0x1, R17 ;  /* 0x000000011d118824 */ /* 0x000fe400078e0211 */
[----:B------:R-:W-:Y:S01]  /*20d0*/  @!P6 IMAD.IADD R19, R27, 0x1, R16 ;  /* 0x000000011b13e824 */ /* 0x000fe200078e0210 */
[----:B------:R-:W-:Y:S01]  /*20e0*/  @!P6 LEA R16, P3, R26, c[0x0][0x160], 0x1 ;  /* 0x000058001a10ea11 */ /* 0x000fe200078608ff */
[----:B------:R-:W-:Y:S01]  /*20f0*/  IMAD.SHL.U32 R235, R235, 0x2, RZ ;  /* 0x00000002ebeb7824 */ /* 0x000fe200078e00ff */
[----:B------:R-:W-:Y:S01]  /*2100*/  @!P0 LEA.HI.X R31, R28, c[0x0][0x164], R17, 0x1, P4 ;  /* 0x000059001c1f8a11 */ /* 0x000fe200020f0c11 */
[----:B------:R-:W-:Y:S01]  /*2110*/  IMAD R15, R13, c[0x0][0x198], RZ ;  /* 0x000066000d0f7a24 */ /* 0x000fe200078e02ff */
[----:B------:R-:W-:Y:S01]  /*2120*/  @!P6 LEA.HI.X R17, R26, c[0x0][0x164], R19, 0x1, P3 ;  /* 0x000059001a11ea11 */ /* 0x000fe200018f0c13 */
[----:B------:R-:W-:Y:S01]  /*2130*/  IMAD.X R19, R8, 0x1, R11, P1 ;  /* 0x0000000108137824 */ /* 0x000fe200008e060b */
[----:B------:R-:W-:Y:S01]  /*2140*/  ISETP.GE.AND P1, PT, R12, UR4, PT ;  /* 0x000000040c007c0c */ /* 0x000fe2000bf26270 */
[----:B------:R-:W-:Y:S01]  /*2150*/  @!PT LDS RZ, [RZ] ;  /* 0x00000000fffff984 */ /* 0x000fe20000000800 */
[----:B------:R-:W-:Y:S01]  /*2160*/  @!PT LDS RZ, [RZ] ;  /* 0x00000000fffff984 */ /* 0x000fe20000000800 */
[----:B------:R-:W-:Y:S01]  /*2170*/  @!PT LDS RZ, [RZ] ;  /* 0x00000000fffff984 */ /* 0x000fe20000000800 */
[----:B------:R1:W-:Y:S01]  /*2180*/  @!P0 LDGSTS.E.BYPASS.LTC128B.128 [R235], [R30.64] ;  /* 0x000000001eeb8fae */ /* 0x0003e2000b901d50 */
[----:B------:R-:W-:Y:S01]  /*2190*/  ISETP.GE.AND P4, PT, R2, UR4, PT ;  /* 0x0000000402007c0c */ /* 0x000fe2000bf86270 */
[----:B------:R-:W-:Y:S01]  /*21a0*/  IMAD.WIDE.U32 R18, R12, c[0x0][0x198], R18 ;  /* 0x000066000c127a25 */ /* 0x000fe200078e0012 */
[----:B------:R-:W-:Y:S01]  /*21b0*/  ISETP.GE.AND P3, PT, R2, UR4, PT ;  /* 0x0000000402007c0c */ /* 0x000fe2000bf66270 */
[----:B------:R1:W-:Y:S02]  /*21c0*/  @!P0 LDGSTS.E.BYPASS.LTC128B.128 [R235+0x2000], [R30.64+0x80] ;  /* 0x020000801eeb8fae */ /* 0x0003e4000b901d50 */
[----:B------:R-:W-:-:S02]  /*21d0*/  @!P5 IMAD.IADD R11, R23, 0x1, R14 ;  /* 0x00000001170bd824 */ /* 0x000fc400078e020e */
[----:B------:R1:W-:Y:S01]  /*21e0*/  @!P0 LDGSTS.E.BYPASS.LTC128B.128 [R235+0x4000], [R30.64+0x100] ;  /* 0x040001001eeb8fae */ /* 0x0003e2000b901d50 */
[----:B------:R-:W-:Y:S02]  /*21f0*/  IMAD R15, R12, c[0x0][0x19c], R15 ;  /* 0x000067000c0f7a24 */ /* 0x000fe400078e020f */
[----:B------:R-:W-:Y:S01]  /*2200*/  IMAD.MOV.U32 R2, RZ, RZ, R18 ;  /* 0x000000ffff027224 */ /* 0x000fe200078e0012 */
[----:B------:R1:W-:Y:S01]  /*2210*/  @!P0 LDGSTS.E.BYPASS.LTC128B.128 [R235+0x6000], [R30.64+0x180] ;  /* 0x060001801eeb8fae */ /* 0x0003e2000b901d50 */
[C---:B------:R-:W-:Y:S01]  /*2220*/  @!P5 LEA R24, P0, R22.reuse, c[0x0][0x160], 0x1 ;  /* 0x000058001618da11 */ /* 0x040fe200078008ff */
[----:B------:R-:W-:Y:S01]  /*2230*/  IMAD.IADD R165, R19, 0x1, R15 ;  /* 0x0000000113a57824 */ /* 0x000fe200078e020f */
[----:B------:R-:W-:Y:S01]  /*2240*/  LEA.HI R18, R9, R6, RZ, 0x4 ;  /* 0x0000000609127211 */ /* 0x000fe200078f20ff */
[----:B------:R2:W-:Y:S01]  /*2250*/  @!P6 LDGSTS.E.BYPASS.LTC128B.128 [R235+0x800], [R16.64] ;  /* 0x0080000010ebefae */ /* 0x0005e2000b901d50 */
[----:B------:R-:W-:Y:S01]  /*2260*/  @!P5 LEA.HI.X R25, R22, c[0x0][0x164], R11, 0x1, P0 ;  /* 0x000059001619da11 */ /* 0x000fe200000f0c0b */
[----:B------:R-:W-:Y:S01]  /*2270*/  IMAD.U32 R19, RZ, RZ, UR12 ;  /* 0x0000000cff137e24 */ /* 0x000fe2000f8e00ff */
[----:B------:R-:W-:Y:S01]  /*2280*/  @!P1 LEA R22, P0, R2, c[0x0][0x168], 0x1 ;  /* 0x00005a0002169a11 */ /* 0x000fe200078008ff */
[----:B------:R2:W-:Y:S01]  /*2290*/  @!P6 LDGSTS.E.BYPASS.LTC128B.128 [R235+0x2800], [R16.64+0x80] ;  /* 0x0280008010ebefae */ /* 0x0005e2000b901d50 */
[----:B------:R-:W-:Y:S01]  /*22a0*/  LOP3.LUT R15, R18, 0xfffffff0, RZ, 0xc0, !PT ;  /* 0xfffffff0120f7812 */ /* 0x000fe200078ec0ff */
[----:B------:R-:W-:Y:S01]  /*22b0*/  IMAD.MOV.U32 R14, RZ, RZ, c[0x0][0x19c] ;  /* 0x00006700ff0e7624 */ /* 0x000fe200078e00ff */
[----:B------:R-:W-:Y:S01]  /*22c0*/  @!P1 LEA.HI.X R23, R2, c[0x0][0x16c], R165, 0x1, P0 ;  /* 0x00005b0002179a11 */ /* 0x000fe200000f0ca5 */
[----:B------:R2:W-:Y:S01]  /*22d0*/  @!P6 LDGSTS.E.BYPASS.LTC128B.128 [R235+0x4800], [R16.64+0x100] ;  /* 0x0480010010ebefae */ /* 0x0005e2000b901d50 */
[----:B------:R-:W-:Y:S01]  /*22e0*/  SHF.R.S32.HI R11, RZ, 0x4, R18 ;  /* 0x00000004ff0b7819 */ /* 0x000fe20000011412 */
[----:B------:R-:W-:-:S02]  /*22f0*/  IMAD.IADD R15, R6, 0x1, -R15 ;  /* 0x00000001060f7824 */ /* 0x000fc400078e0a0f */
[----:B------:R2:W-:Y:S01]  /*2300*/  @!P6 LDGSTS.E.BYPASS.LTC128B.128 [R235+0x6800], [R16.64+0x180] ;  /* 0x0680018010ebefae */ /* 0x0005e2000b901d50 */
[----:B------:R-:W-:Y:S01]  /*2310*/  ISETP.GE.AND P6, PT, R5, UR4, PT ;  /* 0x0000000405007c0c */ /* 0x000fe2000bfc6270 */
[----:B------:R-:W-:Y:S01]  /*2320*/  IMAD.U32 R242, RZ, RZ, UR19 ;  /* 0x00000013fff27e24 */ /* 0x000fe2000f8e00ff */
[----:B------:R-:W-:Y:S01]  /*2330*/  LEA.HI R18, R18, R11, RZ, 0x1 ;  /* 0x0000000b12127211 */ /* 0x000fe200078f08ff */
[----:B------:R3:W-:Y:S03]  /*2340*/  @!P2 LDGSTS.E.BYPASS.LTC128B.128 [R235+0x1000], [R20.64] ;  /* 0x0100000014ebafae */ /* 0x0007e6000b901d50 */
[----:B------:R-:W-:Y:S01]  /*2350*/  LOP3.LUT R18, R18, 0xfffffffe, RZ, 0xc0, !PT ;  /* 0xfffffffe12127812 */ /* 0x000fe200078ec0ff */
[----:B------:R3:W-:Y:S04]  /*2360*/  @!P2 LDGSTS.E.BYPASS.LTC128B.128 [R235+0x3000], [R20.64+0x80] ;  /* 0x0300008014ebafae */ /* 0x0007e8000b901d50 */
[----:B------:R3:W-:Y:S01]  /*2370*/  @!P2 LDGSTS.E.BYPASS.LTC128B.128 [R235+0x5000], [R20.64+0x100] ;  /* 0x0500010014ebafae */ /* 0x0007e2000b901d50 */
[----:B------:R-:W-:-:S02]  /*2380*/  IMAD.IADD R11, R11, 0x1, -R18 ;  /* 0x000000010b0b7824 */ /* 0x000fc400078e0a12 */
[----:B------:R-:W-:Y:S01]  /*2390*/  IMAD.U32 R18, RZ, RZ, UR12 ;  /* 0x0000000cff127e24 */ /* 0x000fe2000f8e00ff */
[----:B------:R3:W-:Y:S01]  /*23a0*/  @!P2 LDGSTS.E.BYPASS.LTC128B.128 [R235+0x7000], [R20.64+0x180] ;  /* 0x0700018014ebafae */ /* 0x0007e2000b901d50 */
[----:B------:R-:W-:Y:S01]  /*23b0*/  ISETP.GE.AND P2, PT, R5, UR4, PT ;  /* 0x0000000405007c0c */ /* 0x000fe2000bf46270 */
[----:B------:R-:W-:Y:S02]  /*23c0*/  IMAD.U32 R5, RZ, RZ, UR12 ;  /* 0x0000000cff057e24 */ /* 0x000fe4000f8e00ff */
[----:B------:R4:W-:Y:S04]  /*23d0*/  @!P5 LDGSTS.E.BYPASS.LTC128B.128 [R235+0x1800], [R24.64] ;  /* 0x0180000018ebdfae */ /* 0x0009e8000b901d50 */
[----:B------:R4:W-:Y:S01]  /*23e0*/  @!P5 LDGSTS.E.BYPASS.LTC128B.128 [R235+0x3800], [R24.64+0x80] ;  /* 0x0380008018ebdfae */ /* 0x0009e2000b901d50 */
[----:B--2---:R-:W-:-:S03]  /*23f0*/  IADD3 R16, P0, R10, UR22, RZ ;  /* 0x000000160a107c10 */ /* 0x004fc6000ff1e0ff */
[----:B------:R4:W-:Y:S01]  /*2400*/  @!P5 LDGSTS.E.BYPASS.LTC128B.128 [R235+0x5800], [R24.64+0x100] ;  /* 0x0580010018ebdfae */ /* 0x0009e2000b901d50 */
[----:B------:R-:W-:Y:S02]  /*2410*/  SHF.R.S32.HI R10, RZ, 0x1f, R15 ;  /* 0x0000001fff0a7819 */ /* 0x000fe4000001140f */
[----:B------:R-:W-:Y:S01]  /*2420*/  IADD3.X R17, R8, UR20, RZ, P0, !PT ;  /* 0x0000001408117c10 */ /* 0x000fe200087fe4ff */
[----:B------:R4:W-:Y:S01]  /*2430*/  @!P5 LDGSTS.E.BYPASS.LTC128B.128 [R235+0x7800], [R24.64+0x180] ;  /* 0x0780018018ebdfae */ /* 0x0009e2000b901d50 */
[----:B------:R-:W-:Y:S01]  /*2440*/  @!P4 LEA R8, P0, R19, R2, 0x4 ;  /* 0x000000021308c211 */ /* 0x000fe200078020ff */
[----:B------:R-:W-:Y:S01]  /*2450*/  UIMAD.WIDE.U32 UR20, UR12, 0x20, URZ ;  /* 0x000000200c1478a5 */ /* 0x000fe2000f8e003f */
[----:B------:R-:W-:Y:S01]  /*2460*/  ISETP.GE.AND P5, PT, R4, UR4, PT ;  /* 0x0000000404007c0c */ /* 0x000fe2000bfa6270 */
[----:B------:R2:W-:Y:S01]  /*2470*/  @!P1 LDGSTS.E.BYPASS.LTC128B.128 [R235+0x8000], [R22.64] ;  /* 0x0800000016eb9fae */ /* 0x0005e2000b901d50 */
[----:B------:R-:W-:Y:S01]  /*2480*/  @!P4 LEA.HI.X R5, R5, R165, R14, 0x4, P0 ;  /* 0x000000a50505c211 */ /* 0x000fe200000f240e */
[----:B------:R-:W-:-:S02]  /*2490*/  IMAD.WIDE.U32 R16, R3, c[0x0][0x1b8], R16 ;  /* 0x00006e0003107a25 */ /* 0x000fc400078e0010 */
[----:B------:R2:W-:Y:S04]  /*24a0*/  @!P1 LDGSTS.E.BYPASS.LTC128B.128 [R235+0xa000], [R22.64+0x80] ;  /* 0x0a00008016eb9fae */ /* 0x0005e8000b901d50 */
[----:B------:R2:W-:Y:S04]  /*24b0*/  @!P1 LDGSTS.E.BYPASS.LTC128B.128 [R235+0xc000], [R22.64+0x100] ;  /* 0x0c00010016eb9fae */ /* 0x0005e8000b901d50 */
[----:B------:R2:W-:Y:S01]  /*24c0*/  @!P1 LDGSTS.E.BYPASS.LTC128B.128 [R235+0xe000], [R22.64+0x180] ;  /* 0x0e00018016eb9fae */ /* 0x0005e2000b901d50 */
[----:B------:R-:W-:Y:S01]  /*24d0*/  ISETP.GE.AND P1, PT, R4, UR4, PT ;  /* 0x0000000404007c0c */ /* 0x000fe2000bf26270 */
[----:B------:R-:W-:Y:S01]  /*24e0*/  @!P5 IMAD.MOV.U32 R164, RZ, RZ, R2 ;  /* 0x000000ffffa4d224 */ /* 0x000fe200078e0002 */
[----:B------:R-:W-:Y:S01]  /*24f0*/  LEA.HI R4, R10, R15, RZ, 0x3 ;  /* 0x0000000f0a047211 */ /* 0x000fe200078f18ff */
[----:B------:R-:W-:-:S02]  /*2500*/  IMAD R10, R7, c[0x0][0x1b8], RZ ;  /* 0x00006e00070a7a24 */ /* 0x000fc400078e02ff */
[----:B------:R-:W-:Y:S01]  /*2510*/  @!P5 IMAD.WIDE.U32 R18, R18, 0x30, R164 ;  /* 0x000000301212d825 */ /* 0x000fe200078e00a4 */
[----:B---3--:R-:W-:-:S03]  /*2520*/  LOP3.LUT R20, R4, 0xfffffff8, RZ, 0xc0, !PT ;  /* 0xfffffff804147812 */ /* 0x008fc600078ec0ff */
[----:B------:R-:W-:Y:S02]  /*2530*/  IMAD R10, R3, c[0x0][0x1bc], R10 ;  /* 0x00006f00030a7a24 */ /* 0x000fe400078e020a */
[----:B------:R-:W-:Y:S02]  /*2540*/  IMAD.IADD R7, R15, 0x1, -R20 ;  /* 0x000000010f077824 */ /* 0x000fe400078e0a14 */
[----:B------:R-:W-:Y:S02]  /*2550*/  IMAD.IADD R17, R17, 0x1, R10 ;  /* 0x0000000111117824 */ /* 0x000fe400078e020a */
[----:B------:R-:W-:Y:S02]  /*2560*/  IMAD.SHL.U32 R10, R7, 0x40, RZ ;  /* 0x00000040070a7824 */ /* 0x000fe400078e00ff */
[----:B------:R-:W-:-:S03]  /*2570*/  IMAD.SHL.U32 R4, R4, 0x40, RZ ;  /* 0x0000004004047824 */ /* 0x000fc600078e00ff */
[----:B------:R-:W-:Y:S02]  /*2580*/  LOP3.LUT R10, R10, 0x1c0, RZ, 0xc0, !PT ;  /* 0x000001c00a0a7812 */ /* 0x000fe400078ec0ff */
[----:B------:R-:W-:Y:S02]  /*2590*/  LOP3.LUT R4, R4, 0xfffffe00, RZ, 0xc0, !PT ;  /* 0xfffffe0004047812 */ /* 0x000fe400078ec0ff */
[----:B--2---:R-:W-:-:S04]  /*25a0*/  @!P4 LEA R22, P0, R8, c[0x0][0x168], 0x1 ;  /* 0x00005a000816ca11 */ /* 0x004fc800078008ff */
[----:B------:R-:W-:Y:S01]  /*25b0*/  @!P4 LEA.HI.X R23, R8, c[0x0][0x16c], R5, 0x1, P0 ;  /* 0x00005b000817ca11 */ /* 0x000fe200000f0c05 */
[----:B------:R-:W-:Y:S01]  /*25c0*/  IMAD.SHL.U32 R5, R0, 0x40, RZ ;  /* 0x0000004000057824 */ /* 0x000fe200078e00ff */
[----:B------:R-:W-:Y:S01]  /*25d0*/  IADD3 R168, P0, R12, UR10, RZ ;  /* 0x0000000a0ca87c10 */ /* 0x000fe2000ff1e0ff */
[----:B------:R-:W-:Y:S01]  /*25e0*/  IMAD.SHL.U32 R8, R14, 0x20, RZ ;  /* 0x000000200e087824 */ /* 0x000fe200078e00ff */
[----:B------:R-:W-:Y:S01]  /*25f0*/  ULDC UR10, c[0x0][0x2e8] ;  /* 0x0000ba00000a7ab9 */ /* 0x000fe20000000800 */
[----:B------:R2:W-:Y:S01]  /*2600*/  @!P4 LDGSTS.E.BYPASS.LTC128B.128 [R235+0x8800], [R22.64] ;  /* 0x0880000016ebcfae */ /* 0x0005e2000b901d50 */
[----:B------:R-:W-:Y:S01]  /*2610*/  IADD3.X R3, R13, UR9, RZ, P0, !PT ;  /* 0x000000090d037c10 */ /* 0x000fe200087fe4ff */
[----:B------:R-:W-:Y:S01]  /*2620*/  IMAD.SHL.U32 R13, R12, 0x8, RZ ;  /* 0x000000080c0d7824 */ /* 0x000fe200078e00ff */
[----:B------:R-:W-:Y:S01]  /*2630*/  UIADD3 UR9, UR14, 0x1, -UR15 ;  /* 0x000000010e097890 */ /* 0x000fe2000fffe80f */
[----:B------:R2:W-:Y:S01]  /*2640*/  @!P4 LDGSTS.E.BYPASS.LTC128B.128 [R235+0xa800], [R22.64+0x80] ;  /* 0x0a80008016ebcfae */ /* 0x0005e2000b901d50 */
[----:B------:R-:W-:-:S02]  /*2650*/  @!P5 IMAD R14, R14, 0x30, RZ ;  /* 0x000000300e0ed824 */ /* 0x000fc400078e02ff */
[----:B------:R-:W-:Y:S01]  /*2660*/  IMAD R3, R3, c[0x0][0x1a0], RZ ;  /* 0x0000680003037a24 */ /* 0x000fe200078e02ff */
[----:B------:R2:W-:Y:S01]  /*2670*/  @!P4 LDGSTS.E.BYPASS.LTC128B.128 [R235+0xc800], [R22.64+0x100] ;  /* 0x0c80010016ebcfae */ /* 0x0005e2000b901d50 */
[----:B------:R-:W-:Y:S02]  /*2680*/  UIADD3 UR9, UR9, UR10, URZ ;  /* 0x0000000a09097290 */ /* 0x000fe4000fffe03f */
[----:B------:R-:W-:Y:S01]  /*2690*/  IMAD R3, R168, c[0x0][0x1a4], R3 ;  /* 0x00006900a8037a24 */ /* 0x000fe200078e0203 */
[----:B------:R2:W-:Y:S01]  /*26a0*/  @!P4 LDGSTS.E.BYPASS.LTC128B.128 [R235+0xe800], [R22.64+0x180] ;  /* 0x0e80018016ebcfae */ /* 0x0005e2000b901d50 */
[----:B------:R-:W-:Y:S01]  /*26b0*/  ISETP.GE.AND P4, PT, R12, UR4, PT ;  /* 0x000000040c007c0c */ /* 0x000fe2000bf86270 */
[----:B------:R-:W-:Y:S01]  /*26c0*/  IMAD.WIDE.U32 R168, R168, c[0x0][0x1a0], R16 ;  /* 0x00006800a8a87a25 */ /* 0x000fe200078e0010 */
[----:B------:R-:W-:Y:S01]  /*26d0*/  LOP3.LUT R12, R5, 0x1c0, RZ, 0xc0, !PT ;  /* 0x000001c0050c7812 */ /* 0x000fe200078ec0ff */
[----:B------:R-:W-:Y:S01]  /*26e0*/  ULDC UR4, c[0x0][0x2e4] ;  /* 0x0000b90000047ab9 */ /* 0x000fe20000000800 */
[----:B------:R-:W-:Y:S01]  /*26f0*/  @!P6 IADD3 R5, P0, R2, UR20, RZ ;  /* 0x000000140205ec10 */ /* 0x000fe2000ff1e0ff */
[----:B------:R-:W-:Y:S01]  /*2700*/  IMAD.IADD R166, R169, 0x1, R3 ;  /* 0x00000001a9a67824 */ /* 0x000fe200078e0203 */
[----:B------:R-:W-:Y:S01]  /*2710*/  LOP3.LUT R13, R12, 0x8, R13, 0xf8, !PT ;  /* 0x000000080c0d7812 */ /* 0x000fe200078ef80d */
[----:B------:R-:W-:Y:S01]  /*2720*/  UIADD3 UR4, UR14, -UR4, -UR15 ;  /* 0x800000040e047290 */ /* 0x000fe2000fffe80f */
[----:B------:R-:W-:-:S02]  /*2730*/  @!P6 IADD3.X R8, R165, UR21, R8, P0, !PT ;  /* 0x00000015a508ec10 */ /* 0x000fc400087fe408 */
[C---:B------:R-:W-:Y:S02]  /*2740*/  @!P6 LEA R20, P0, R5.reuse, c[0x0][0x168], 0x1 ;  /* 0x00005a000514ea11 */ /* 0x040fe400078008ff */
[----:B------:R-:W-:Y:S02]  /*2750*/  SHF.R.U32.HI R12, RZ, 0x3, R12 ;  /* 0x00000003ff0c7819 */ /* 0x000fe4000001160c */
[----:B------:R-:W-:Y:S01]  /*2760*/  @!P6 LEA.HI.X R21, R5, c[0x0][0x16c], R8, 0x1, P0 ;  /* 0x00005b000515ea11 */ /* 0x000fe200000f0c08 */
[----:B------:R-:W-:Y:S01]  /*2770*/  @!P5 IMAD.IADD R5, R19, 0x1, R14 ;  /* 0x000000011305d824 */ /* 0x000fe200078e020e */
[C---:B------:R-:W-:Y:S02]  /*2780*/  @!P5 LEA R14, P0, R18.reuse, c[0x0][0x168], 0x1 ;  /* 0x00005a00120eda11 */ /* 0x040fe400078008ff */
[----:B------:R-:W-:Y:S01]  /*2790*/  LOP3.LUT R12, R13, R12, RZ, 0x3c, !PT ;  /* 0x0000000c0d0c7212 */ /* 0x000fe200078e3cff */
[----:B------:R2:W-:Y:S01]  /*27a0*/  @!P6 LDGSTS.E.BYPASS.LTC128B.128 [R235+0x9000], [R20.64] ;  /* 0x0900000014ebefae */ /* 0x0005e2000b901d50 */
[----:B------:R-:W-:Y:S01]  /*27b0*/  @!P5 LEA.HI.X R15, R18, c[0x0][0x16c], R5, 0x1, P0 ;  /* 0x00005b00120fda11 */ /* 0x000fe200000f0c05 */
[----:B------:R-:W-:Y:S01]  /*27c0*/  IMAD.MOV.U32 R5, RZ, RZ, 0x20 ;  /* 0x00000020ff057424 */ /* 0x000fe200078e00ff */
[C---:B------:R-:W-:Y:S01]  /*27d0*/  LEA R232, P0, R168.reuse, c[0x0][0x170], 0x1 ;  /* 0x00005c00a8e87a11 */ /* 0x040fe200078008ff */
[----:B------:R2:W-:Y:S01]  /*27e0*/  @!P6 LDGSTS.E.BYPASS.LTC128B.128 [R235+0xb000], [R20.64+0x80] ;  /* 0x0b00008014ebefae */ /* 0x0005e2000b901d50 */
[C---:B------:R-:W-:Y:S01]  /*27f0*/  IMAD R229, R11.reuse, 0x200, R12 ;  /* 0x000002000be57824 */ /* 0x040fe200078e020c */
[----:B------:R-:W-:Y:S01]  /*2800*/  SHF.R.U32.HI R3, RZ, 0x3, R10 ;  /* 0x00000003ff037819 */ /* 0x000fe2000001160a */
[----:B------:R-:W-:Y:S01]  /*2810*/  IMAD.SHL.U32 R11, R11, 0x8, RZ ;  /* 0x000000080b0b7824 */ /* 0x000fe200078e00ff */
[----:B------:R2:W-:Y:S01]  /*2820*/  @!P6 LDGSTS.E.BYPASS.LTC128B.128 [R235+0xd000], [R20.64+0x100] ;  /* 0x0d00010014ebefae */ /* 0x0005e2000b901d50 */
[----:B------:R-:W-:Y:S01]  /*2830*/  LEA.HI.X R231, R168, c[0x0][0x174], R166, 0x1, P0 ;  /* 0x00005d00a8e77a11 */ /* 0x000fe200000f0ca6 */
[----:B------:R-:W-:-:S02]  /*2840*/  @!P1 IMAD.MOV.U32 R18, RZ, RZ, c[0x0][0x1a0] ;  /* 0x00006800ff129624 */ /* 0x000fc400078e00ff */
[----:B------:R2:W-:Y:S01]  /*2850*/  @!P6 LDGSTS.E.BYPASS.LTC128B.128 [R235+0xf000], [R20.64+0x180] ;  /* 0x0f00018014ebefae */ /* 0x0005e2000b901d50 */
[----:B------:R-:W-:Y:S01]  /*2860*/  LOP3.LUT R8, R10, 0x8, R11, 0xf8, !PT ;  /* 0x000000080a087812 */ /* 0x000fe200078ef80b */
[----:B------:R-:W-:Y:S02]  /*2870*/  IMAD R10, R5, c[0x0][0x1a4], RZ ;  /* 0x00006900050a7a24 */ /* 0x000fe400078e02ff */
[----:B------:R3:W-:Y:S01]  /*2880*/  @!P5 LDGSTS.E.BYPASS.LTC128B.128 [R235+0x9800], [R14.64] ;  /* 0x098000000eebdfae */ /* 0x0007e2000b901d50 */
[----:B------:R-:W-:Y:S01]  /*2890*/  @!P4 IMAD.MOV.U32 R233, RZ, RZ, R231 ;  /* 0x000000ffffe9c224 */ /* 0x000fe200078e00e7 */
[----:B------:R-:W-:Y:S01]  /*28a0*/  LOP3.LUT R3, R8, R3, RZ, 0x3c, !PT ;  /* 0x0000000308037212 */ /* 0x000fe200078e3cff */
[----:B------:R-:W-:Y:S01]  /*28b0*/  @!P2 IMAD.MOV.U32 R11, RZ, RZ, c[0x0][0x1a0] ;  /* 0x00006800ff0ba624 */ /* 0x000fe200078e00ff */
[----:B------:R3:W-:Y:S01]  /*28c0*/  @!P5 LDGSTS.E.BYPASS.LTC128B.128 [R235+0xb800], [R14.64+0x80] ;  /* 0x0b8000800eebdfae */ /* 0x0007e2000b901d50 */
[----:B------:R-:W-:Y:S02]  /*28d0*/  @!P2 IMAD.MOV.U32 R8, RZ, RZ, c[0x0][0x1a4] ;  /* 0x00006900ff08a624 */ /* 0x000fe400078e00ff */
[----:B------:R-:W-:Y:S01]  /*28e0*/  @!P1 IMAD.MOV.U32 R12, RZ, RZ, c[0x0][0x1a4] ;  /* 0x00006900ff0c9624 */ /* 0x000fe200078e00ff */
[----:B------:R3:W-:Y:S01]  /*28f0*/  @!P5 LDGSTS.E.BYPASS.LTC128B.128 [R235+0xd800], [R14.64+0x100] ;  /* 0x0d8001000eebdfae */ /* 0x0007e2000b901d50 */
[----:B------:R-:W-:-:S02]  /*2900*/  @!P1 IMAD.MOV.U32 R230, RZ, RZ, R232 ;  /* 0x000000ffffe69224 */ /* 0x000fc400078e00e8 */
[----:B------:R-:W-:Y:S01]  /*2910*/  @!P1 IMAD R12, R12, 0x60, RZ ;  /* 0x000000600c0c9824 */ /* 0x000fe200078e02ff */
[----:B------:R3:W-:Y:S01]  /*2920*/  @!P5 LDGSTS.E.BYPASS.LTC128B.128 [R235+0xf800], [R14.64+0x180] ;  /* 0x0f8001800eebdfae */ /* 0x0007e2000b901d50 */
[----:B------:R-:W-:-:S03]  /*2930*/  @!P1 IMAD.WIDE.U32 R18, R18, 0x60, R230 ;  /* 0x0000006012129825 */ /* 0x000fc600078e00e6 */
[----:B------:R-:W0:Y:S01]  /*2940*/  LDGDEPBAR ;  /* 0x00000000000079af */ /* 0x000e220000000000 */
[----:B------:R-:W-:Y:S02]  /*2950*/  IMAD R230, R85, 0x400, R4 ;  /* 0x0000040055e67824 */ /* 0x000fe400078e0204 */
[----:B------:R-:W-:Y:S02]  /*2960*/  @!P1 IMAD.IADD R13, R19, 0x1, R12 ;  /* 0x00000001130d9824 */ /* 0x000fe400078e020c */
[----:B------:R-:W-:Y:S02]  /*2970*/  @!P1 IMAD.MOV.U32 R12, RZ, RZ, R18 ;  /* 0x000000ffff0c9224 */ /* 0x000fe400078e0012 */
[----:B------:R-:W-:Y:S02]  /*2980*/  IMAD.IADD R230, R3, 0x1, R230 ;  /* 0x0000000103e67824 */ /* 0x000fe400078e02e6 */
[----:B------:R-:W-:Y:S02]  /*2990*/  IMAD.SHL.U32 R229, R229, 0x2, RZ ;  /* 0x00000002e5e57824 */ /* 0x000fe400078e00ff */
[----:B------:R-:W-:-:S03]  /*29a0*/  IMAD.SHL.U32 R230, R230, 0x2, RZ ;  /* 0x00000002e6e67824 */ /* 0x000fc600078e00ff */
[----:B------:R-:W-:Y:S01]  /*29b0*/  IADD3 R227, R229, 0x8020, RZ ;  /* 0x00008020e5e37810 */ /* 0x000fe20007ffe0ff */
[----:B---3--:R-:W-:Y:S01]  /*29c0*/  IMAD.WIDE.U32 R14, R5, c[0x0][0x1a0], RZ ;  /* 0x00006800050e7a25 */ /* 0x008fe200078e00ff */
[----:B------:R-:W-:-:S04]  /*29d0*/  DEPBAR.LE SB0, 0x0 ;  /* 0x000080000000791a */ /* 0x000fc80000000000 */
[----:B------:R-:W-:Y:S01]  /*29e0*/  BAR.SYNC.DEFER_BLOCKING 0x0 ;  /* 0x0000000000007b1d */ /* 0x000fe20000010000 */
[----:B------:R-:W-:Y:S02]  /*29f0*/  @!P3 IADD3 R16, P5, R232, R14, RZ ;  /* 0x0000000ee810b210 */ /* 0x000fe40007fbe0ff */
[----:B------:R-:W-:Y:S02]  /*2a00*/  @!P2 LEA R14, P0, R11, R232, 0x6 ;  /* 0x000000e80b0ea211 */ /* 0x000fe400078030ff */
[----:B------:R-:W-:Y:S02]  /*2a10*/  @!P3 IADD3.X R17, R231, R15, R10, P5, !PT ;  /* 0x0000000fe711b210 */ /* 0x000fe40002ffe40a */
[----:B------:R-:W-:Y:S01]  /*2a20*/  @!P2 LEA.HI.X R15, R11, R231, R8, 0x6, P0 ;  /* 0x000000e70b0fa211 */ /* 0x000fe200000f3408 */
        /* <DEDUP_REMOVED lines=48> */
[----:B-1----:R-:W2:Y:S01]  /*2d30*/  LDSM.16.M88.4 R16, [R229+0x8000] ;  /* 0x00800000e510783b */ /* 0x002ea20000000200 */
[----:B------:R-:W-:Y:S02]  /*2d40*/  SEL R7, R7, 0xfffffff0, !P1 ;  /* 0xfffffff007077807 */ /* 0x000fe40004800000 */
[----:B------:R-:W-:Y:S01]  /*2d50*/  R2P PR, R0, 0x6 ;  /* 0x0000000600007804 */ /* 0x000fe20000000000 */
[----:B------:R-:W1:Y:S01]  /*2d60*/  LDSM.16.M88.4 R8, [R229+0x8800] ;  /* 0x00880000e508783b */ /* 0x000e620000000200 */
[----:B------:R-:W-:Y:S01]  /*2d70*/  IADD3 R0, R229, 0x8000, RZ ;  /* 0x00008000e5007810 */ /* 0x000fe20007ffe0ff */
[----:B------:R-:W-:-:S02]  /*2d80*/  IMAD R228, R7, 0x2, R230 ;  /* 0x0000000207e47824 */ /* 0x000fc400078e02e6 */
[----:B------:R-:W1:Y:S01]  /*2d90*/  LDSM.16.M88.4 R72, [R229+0x9000] ;  /* 0x00900000e548783b */ /* 0x000e620000000200 */
[C---:B------:R-:W-:Y:S02]  /*2da0*/  IMAD R226, R5.reuse, 0x2, R230 ;  /* 0x0000000205e27824 */ /* 0x040fe400078e02e6 */
[----:B------:R-:W-:Y:S01]  /*2db0*/  IMAD R225, R5, 0x2, R228 ;  /* 0x0000000205e17824 */ /* 0x000fe200078e02e4 */
[----:B------:R-:W1:Y:S04]  /*2dc0*/  LDSM.16.M88.4 R68, [R229+0x9800] ;  /* 0x00980000e544783b */ /* 0x000e680000000200 */
[----:B------:R-:W-:Y:S01]  /*2dd0*/  @P1 IADD3 R227, R0, -0x20, RZ ;  /* 0xffffffe000e31810 */ /* 0x000fe20007ffe0ff */
[----:B------:R-:W-:Y:S01]  /*2de0*/  LDSM.16.M88.4 R52, [R228] ;  /* 0x00000000e434783b */ /* 0x000fe20000000200 */
[----:B------:R-:W-:-:S02]  /*2df0*/  IMAD.MOV.U32 R0, RZ, RZ, 0x40 ;  /* 0x00000040ff007424 */ /* 0x000fc400078e00ff */
[C---:B------:R-:W-:Y:S01]  /*2e00*/  IADD3 R219, R227.reuse, 0x800, RZ ;  /* 0x00000800e3db7810 */ /* 0x040fe20007ffe0ff */
[----:B------:R-:W3:Y:S01]  /*2e10*/  LDSM.16.M88.4 R64, [R227] ;  /* 0x00000000e340783b */ /* 0x000ee20000000200 */
[C---:B------:R-:W-:Y:S02]  /*2e20*/  IADD3 R218, R227.reuse, 0x1000, RZ ;  /* 0x00001000e3da7810 */ /* 0x040fe40007ffe0ff */
[----:B------:R-:W-:Y:S01]  /*2e30*/  SEL R0, R0, 0xffffffc0, !P2 ;  /* 0xffffffc000007807 */ /* 0x000fe20005000000 */
[----:B------:R-:W3:Y:S01]  /*2e40*/  LDSM.16.M88.4 R60, [R227+0x800] ;  /* 0x00080000e33c783b */ /* 0x000ee20000000200 */
[C---:B------:R-:W-:Y:S02]  /*2e50*/  IADD3 R217, R227.reuse, 0x1800, RZ ;  /* 0x00001800e3d97810 */ /* 0x040fe40007ffe0ff */
[----:B------:R-:W-:Y:S01]  /*2e60*/  IADD3 R215, R227, 0x2000, RZ ;  /* 0x00002000e3d77810 */ /* 0x000fe20007ffe0ff */
[----:B------:R-:W3:Y:S01]  /*2e70*/  LDSM.16.M88.4 R56, [R227+0x1000] ;  /* 0x00100000e338783b */ /* 0x000ee20000000200 */
[----:B------:R-:W-:Y:S01]  /*2e80*/  IMAD.IADD R223, R229, 0x1, R0 ;  /* 0x00000001e5df7824 */ /* 0x000fe200078e0200 */
[C---:B------:R-:W-:Y:S01]  /*2e90*/  IADD3 R214, R227.reuse, 0x2800, RZ ;  /* 0x00002800e3d67810 */ /* 0x040fe20007ffe0ff */
[----:B------:R-:W-:Y:S01]  /*2ea0*/  IMAD.IADD R216, R0, 0x1, R227 ;  /* 0x0000000100d87824 */ /* 0x000fe200078e02e3 */
[----:B------:R-:W3:Y:S01]  /*2eb0*/  LDSM.16.M88.4 R48, [R227+0x1800] ;  /* 0x00180000e330783b */ /* 0x000ee20000000200 */
[----:B------:R-:W-:-:S02]  /*2ec0*/  IADD3 R213, R227, 0x3000, RZ ;  /* 0x00003000e3d57810 */ /* 0x000fc40007ffe0ff */
[C---:B------:R-:W-:Y:S01]  /*2ed0*/  IADD3 R212, R227.reuse, 0x3800, RZ ;  /* 0x00003800e3d47810 */ /* 0x040fe20007ffe0ff */
[----:B------:R-:W-:Y:S01]  /*2ee0*/  LDSM.16.M88.4 R36, [R226] ;  /* 0x00000000e224783b */ /* 0x000fe20000000200 */
[C---:B------:R-:W-:Y:S01]  /*2ef0*/  IADD3 R211, R227.reuse, 0x4000, RZ ;  /* 0x00004000e3d37810 */ /* 0x040fe20007ffe0ff */
[C---:B--2---:R-:W-:Y:S02]  /*2f00*/  HMMA.16816.F32.BF16 R20, R40.reuse, R16, RZ ;  /* 0x000000102814723c */ /* 0x044fe400000418ff */
[----:B------:R-:W2:Y:S01]  /*2f10*/  LDSM.16.M88.4 R32, [R223+0x8000] ;  /* 0x00800000df20783b */ /* 0x000ea20000000200 */
[C---:B------:R-:W-:Y:S02]  /*2f20*/  IADD3 R210, R227.reuse, 0x4800, RZ ;  /* 0x00004800e3d27810 */ /* 0x040fe40007ffe0ff */
[C---:B------:R-:W-:Y:S01]  /*2f30*/  IADD3 R209, R227.reuse, 0x5000, RZ ;  /* 0x00005000e3d17810 */ /* 0x040fe20007ffe0ff */
[----:B------:R-:W2:Y:S01]  /*2f40*/  LDSM.16.M88.4 R28, [R223+0x8800] ;  /* 0x00880000df1c783b */ /* 0x000ea20000000200 */
[C---:B------:R-:W-:Y:S01]  /*2f50*/  IADD3 R208, R227.reuse, 0x5800, RZ ;  /* 0x00005800e3d07810 */ /* 0x040fe20007ffe0ff */
[----:B------:R-:W-:Y:S02]  /*2f60*/  HMMA.16816.F32.BF16 R16, R40, R18, RZ ;  /* 0x000000122810723c */ /* 0x000fe400000418ff */
[----:B----4-:R-:W4:Y:S01]  /*2f70*/  LDSM.16.M88.4 R24, [R223+0x9000] ;  /* 0x00900000df18783b */ /* 0x010f220000000200 */
[----:B------:R-:W-:-:S02]  /*2f80*/  IADD3 R207, R227, 0x6000, RZ ;  /* 0x00006000e3cf7810 */ /* 0x000fc40007ffe0ff */
[C---:B------:R-:W-:Y:S01]  /*2f90*/  IADD3 R206, R227.reuse, 0x6800, RZ ;  /* 0x00006800e3ce7810 */ /* 0x040fe20007ffe0ff */
[----:B------:R-:W2:Y:S01]  /*2fa0*/  LDSM.16.M88.4 R80, [R223+0x9800] ;  /* 0x00980000df50783b */ /* 0x000ea20000000200 */
[C---:B------:R-:W-:Y:S01]  /*2fb0*/  IADD3 R205, R227.reuse, 0x7000, RZ ;  /* 0x00007000e3cd7810 */ /* 0x040fe20007ffe0ff */
[----:B-1----:R-:W-:Y:S02]  /*2fc0*/  HMMA.16816.F32.BF16 R12, R40, R8, RZ ;  /* 0x00000008280c723c */ /* 0x002fe400000418ff */
[----:B------:R-:W0:Y:S01]  /*2fd0*/  LDGDEPBAR ;  /* 0x00000000000079af */ /* 0x000e220000000000 */
[----:B------:R-:W-:-:S05]  /*2fe0*/  IADD3 R204, R227, 0x7800, RZ ;  /* 0x00007800e3cc7810 */ /* 0x000fca0007ffe0ff */
[C---:B------:R-:W-:Y:S08]  /*2ff0*/  HMMA.16816.F32.BF16 R8, R40.reuse, R10, RZ ;  /* 0x0000000a2808723c */ /* 0x040ff000000418ff */
[C---:B------:R-:W-:Y:S08]  /*3000*/  HMMA.16816.F32.BF16 R76, R40.reuse, R72, RZ ;  /* 0x00000048284c723c */ /* 0x040ff000000418ff */
[C---:B------:R-:W-:Y:S08]  /*3010*/  HMMA.16816.F32.BF16 R72, R40.reuse, R74, RZ ;  /* 0x0000004a2848723c */ /* 0x040ff000000418ff */
[C---:B------:R-:W-:Y:S08]  /*3020*/  HMMA.16816.F32.BF16 R44, R40.reuse, R68, RZ ;  /* 0x00000044282c723c */ /* 0x040ff000000418ff */
        /* <DEDUP_REMOVED lines=10> */
[----:B------:R-:W1:Y:S07]  /*30d0*/  LDSM.16.M88.4 R56, [R216+0x1000] ;  /* 0x00100000d838783b */ /* 0x000e6e0000000200 */
[C---:B------:R-:W-:Y:S08]  /*30e0*/  HMMA.16816.F32.BF16 R44, R52.reuse, R48, R44 ;  /* 0x00000030342c723c */ /* 0x040ff0000004182c */
[----:B------:R-:W-:Y:S01]  /*30f0*/  HMMA.16816.F32.BF16 R40, R52, R50, R40 ;  /* 0x000000323428723c */ /* 0x000fe20000041828 */
[----:B------:R-:W1:Y:S04]  /*3100*/  LDSM.16.M88.4 R52, [R216+0x1800] ;  /* 0x00180000d834783b */ /* 0x000e680000000200 */
[----:B------:R-:W-:Y:S03]  /*3110*/  LDSM.16.M88.4 R48, [R230+0x2000] ;  /* 0x00200000e630783b */ /* 0x000fe60000000200 */
        /* <DEDUP_REMOVED lines=9> */
[C---:B------:R-:W-:Y:S08]  /*31b0*/  HMMA.16816.F32.BF16 R44, R36.reuse, R80, R44 ;  /* 0x00000050242c723c */ /* 0x040ff0000004182c */
[----:B------:R-:W-:Y:S01]  /*31c0*/  HMMA.16816.F32.BF16 R40, R36, R82, R40 ;  /* 0x000000522428723c */ /* 0x000fe20000041828 */
[----:B------:R-:W2:Y:S04]  /*31d0*/  LDSM.16.M88.4 R80, [R229+0xb800] ;  /* 0x00b80000e550783b */ /* 0x000ea80000000200 */
[----:B------:R-:W-:Y:S03]  /*31e0*/  LDSM.16.M88.4 R36, [R227+0x2800] ;  /* 0x00280000e324783b */ /* 0x000fe60000000200 */
        /* <DEDUP_REMOVED lines=93> */
[----:B------:R-:W-:Y:S07]  /*37c0*/  LDSM.16.M88.4 R32, [R230+0x6000] ;  /* 0x00600000e620783b */ /* 0x000fee0000000200 */
        /* <DEDUP_REMOVED lines=8> */
[----:B------:R-:W-:Y:S07]  /*3850*/  LDSM.16.M88.4 R60, [R228+0x6000] ;  /* 0x00600000e43c783b */ /* 0x000fee0000000200 */
[C---:B-1----:R-:W-:Y:S08]  /*3860*/  HMMA.16816.F32.BF16 R20, R64.reuse, R48, R20 ;  /* 0x000000304014723c */ /* 0x042ff00000041814 */
[C---:B------:R-:W-:Y:S01]  /*3870*/  HMMA.16816.F32.BF16 R16, R64.reuse, R50, R16 ;  /* 0x000000324010723c */ /* 0x040fe20000041810 */
[----:B------:R-:W-:Y:S07]  /*3880*/  LDSM.16.M88.4 R48, [R227+0x6000] ;  /* 0x00600000e330783b */ /* 0x000fee0000000200 */
        /* <DEDUP_REMOVED lines=12> */
[----:B------:R-:W-:Y:S07]  /*3950*/  LDSM.16.M88.4 R28, [R227+0x7000] ;  /* 0x00700000e31c783b */ /* 0x000fee0000000200 */
[C---:B----4-:R-:W-:Y:S08]  /*3960*/  HMMA.16816.F32.BF16 R12, R32.reuse, R24, R12 ;  /* 0x00000018200c723c */ /* 0x050ff0000004180c */
[C---:B------:R-:W-:Y:S01]  /*3970*/  HMMA.16816.F32.BF16 R8, R32.reuse, R26, R8 ;  /* 0x0000001a2008723c */ /* 0x040fe20000041808 */
[----:B------:R-:W2:Y:S07]  /*3980*/  LDSM.16.M88.4 R24, [R227+0x7800] ;  /* 0x00780000e318783b */ /* 0x000eae0000000200 */
[C---:B-1----:R-:W-:Y:S08]  /*3990*/  HMMA.16816.F32.BF16 R76, R32.reuse, R36, R76 ;  /* 0x00000024204c723c */ /* 0x042ff0000004184c */
[C---:B------:R-:W-:Y:S01]  /*39a0*/  HMMA.16816.F32.BF16 R72, R32.reuse, R38, R72 ;  /* 0x000000262048723c */ /* 0x040fe20000041848 */
[----:B------:R-:W-:Y:S07]  /*39b0*/  LDSM.16.M88.4 R36, [R223+0xe800] ;  /* 0x00e80000df24783b */ /* 0x000fee0000000200 */
[C---:B------:R-:W-:Y:S08]  /*39c0*/  HMMA.16816.F32.BF16 R44, R32.reuse, R68, R44 ;  /* 0x00000044202c723c */ /* 0x040ff0000004182c */
[----:B------:R-:W-:Y:S01]  /*39d0*/  HMMA.16816.F32.BF16 R40, R32, R70, R40 ;  /* 0x000000462028723c */ /* 0x000fe20000041828 */
[----:B------:R-:W-:Y:S07]  /*39e0*/  LDSM.16.M88.4 R68, [R216+0x6000] ;  /* 0x00600000d844783b */ /* 0x000fee0000000200 */
[C---:B------:R-:W-:Y:S08]  /*39f0*/  HMMA.16816.F32.BF16 R20, R60.reuse, R48, R20 ;  /* 0x000000303c14723c */ /* 0x040ff00000041814 */
[C---:B------:R-:W-:Y:S01]  /*3a00*/  HMMA.16816.F32.BF16 R16, R60.reuse, R50, R16 ;  /* 0x000000323c10723c */ /* 0x040fe20000041810 */
[----:B------:R-:W-:Y:S07]  /*3a10*/  LDSM.16.M88.4 R48, [R223+0xe000] ;  /* 0x00e00000df30783b */ /* 0x000fee0000000200 */
[C---:B---3--:R-:W-:Y:S01]  /*3a20*/  HMMA.16816.F32.BF16 R32, R60.reuse, R56, R12 ;  /* 0x000000383c20723c */ /* 0x048fe2000004180c */
[----:B------:R-:W1:Y:S07]  /*3a30*/  LDSM.16.M88.4 R12, [R226+0x6000] ;  /* 0x00600000e20c783b */ /* 0x000e6e0000000200 */
[C---:B------:R-:W-:Y:S01]  /*3a40*/  HMMA.16816.F32.BF16 R56, R60.reuse, R58, R8 ;  /* 0x0000003a3c38723c */ /* 0x040fe20000041808 */
[----:B------:R-:W3:Y:S07]  /*3a50*/  LDSM.16.M88.4 R8, [R225+0x6000] ;  /* 0x00600000e108783b */ /* 0x000eee0000000200 */
[C---:B--2---:R-:W-:Y:S07]  /*3a60*/  HMMA.16816.F32.BF16 R44, R60.reuse, R24, R44 ;  /* 0x000000183c2c723c */ /* 0x044fee000004182c */
[----:B------:R-:W-:Y:S01]  /*3a70*/  LOP3.LUT R25, R84, 0xffffffe0, RZ, 0xc0, !PT ;  /* 0xffffffe054197812 */ /* 0x000fe200078ec0ff */
[----:B------:R-:W-:Y:S04]  /*3a80*/  HMMA.16816.F32.BF16 R76, R60, R28, R76 ;  /* 0x0000001c3c4c723c */ /* 0x000fe8000004184c */
[----:B------:R-:W-:Y:S01]  /*3a90*/  IMAD.IADD R0, R6, 0x1, -R25 ;  /* 0x0000000106007824 */ /* 0x000fe200078e0a19 */
[----:B------:R-:W-:-:S03]  /*3aa0*/  LEA R6, R85, UR13, 0x4 ;  /* 0x0000000d55067c11 */ /* 0x000fc6000f8e20ff */
[----:B------:R-:W-:Y:S01]  /*3ab0*/  HMMA.16816.F32.BF16 R72, R60, R30, R72 ;  /* 0x0000001e3c48723c */ /* 0x000fe20000041848 */
[----:B------:R-:W-:-:S04]  /*3ac0*/  SHF.R.S32.HI R25, RZ, 0x1f, R0 ;  /* 0x0000001fff197819 */ /* 0x000fc80000011400 */
[----:B------:R-:W-:Y:S02]  /*3ad0*/  LEA.HI R0, R25, R0, RZ, 0x2 ;  /* 0x0000000019007211 */ /* 0x000fe400078f10ff */
[----:B------:R-:W-:Y:S01]  /*3ae0*/  IADD3 R31, R241, UR5, RZ ;  /* 0x00000005f11f7c10 */ /* 0x000fe2000fffe0ff */
[----:B------:R-:W-:Y:S01]  /*3af0*/  HMMA.16816.F32.BF16 R40, R60, R26, R40 ;  /* 0x0000001a3c28723c */ /* 0x000fe20000041828 */
[----:B------:R-:W2:Y:S01]  /*3b00*/  LDSM.16.M88.4 R24, [R216+0x6800] ;  /* 0x00680000d818783b */ /* 0x000ea20000000200 */
[----:B------:R-:W-:-:S05]  /*3b10*/  SHF.R.S32.HI R29, RZ, 0x2, R0 ;  /* 0x00000002ff1d7819 */ /* 0x000fca0000011400 */
[----:B------:R-:W-:Y:S01]  /*3b20*/  IMAD.IADD R6, R29, 0x1, R6 ;  /* 0x000000011d067824 */ /* 0x000fe200078e0206 */
[----:B-1----:R-:W-:Y:S01]  /*3b30*/  HMMA.16816.F32.BF16 R20, R12, R48, R20 ;  /* 0x000000300c14723c */ /* 0x002fe20000041814 */
[----:B------:R-:W-:-:S03]  /*3b40*/  IADD3 R29, R31, 0x1, RZ ;  /* 0x000000011f1d7810 */ /* 0x000fc60007ffe0ff */
[C---:B------:R-:W-:Y:S02]  /*3b50*/  IADD3 R0, R6.reuse, 0x8, RZ ;  /* 0x0000000806007810 */ /* 0x040fe40007ffe0ff */
[----:B------:R-:W-:Y:S02]  /*3b60*/  IADD3 R239, R6, UR9, RZ ;  /* 0x0000000906ef7c10 */ /* 0x000fe4000fffe0ff */
[C---:B------:R-:W-:Y:S01]  /*3b70*/  HMMA.16816.F32.BF16 R16, R12.reuse, R50, R16 ;  /* 0x000000320c10723c */ /* 0x040fe20000041810 */
[----:B------:R-:W-:Y:S02]  /*3b80*/  IADD3 R234, R0, UR9, RZ ;  /* 0x0000000900ea7c10 */ /* 0x000fe4000fffe0ff */
[----:B------:R-:W-:Y:S02]  /*3b90*/  IADD3 R240, R6, UR4, RZ ;  /* 0x0000000406f07c10 */ /* 0x000fe4000fffe0ff */
[----:B------:R-:W-:Y:S01]  /*3ba0*/  IADD3 R238, R0, UR4, RZ ;  /* 0x0000000400ee7c10 */ /* 0x000fe2000fffe0ff */
[----:B------:R-:W-:Y:S01]  /*3bb0*/  IMAD.IADD R0, R4, 0x1, R3 ;  /* 0x0000000104007824 */ /* 0x000fe200078e0203 */
[----:B------:R-:W-:Y:S01]  /*3bc0*/  IMNMX R239, R239, UR14, PT ;  /* 0x0000000eefef7c17 */ /* 0x000fe2000b800200 */
[----:B------:R-:W-:Y:S01]  /*3bd0*/  HMMA.16816.F32.BF16 R32, R12, R36, R32 ;  /* 0x000000240c20723c */ /* 0x000fe20000041820 */
[----:B------:R-:W-:-:S02]  /*3be0*/  IMNMX R234, R234, UR14, PT ;  /* 0x0000000eeaea7c17 */ /* 0x000fc4000b800200 */
[----:B------:R-:W-:Y:S02]  /*3bf0*/  IMNMX R240, RZ, R240, !PT ;  /* 0x000000f0fff07217 */ /* 0x000fe40007800200 */
[----:B------:R-:W-:Y:S02]  /*3c00*/  IMNMX R238, RZ, R238, !PT ;  /* 0x000000eeffee7217 */ /* 0x000fe40007800200 */
[C---:B------:R-:W-:Y:S01]  /*3c10*/  ISETP.GE.AND P6, PT, R29.reuse, R239, PT ;  /* 0x000000ef1d00720c */ /* 0x040fe20003fc6270 */
[----:B---3--:R-:W-:Y:S01]  /*3c20*/  HMMA.16816.F32.BF16 R20, R8, R68, R20 ;  /* 0x000000440814723c */ /* 0x008fe20000041814 */
[C---:B------:R-:W-:Y:S02]  /*3c30*/  ISETP.GE.AND P2, PT, R29.reuse, R234, PT ;  /* 0x000000ea1d00720c */ /* 0x040fe40003f46270 */
[C---:B------:R-:W-:Y:S02]  /*3c40*/  ISETP.LT.OR P6, PT, R29.reuse, R240, P6 ;  /* 0x000000f01d00720c */ /* 0x040fe400037c1670 */
[----:B------:R-:W-:-:S02]  /*3c50*/  ISETP.LT.OR P2, PT, R29, R238, P2 ;  /* 0x000000ee1d00720c */ /* 0x000fc40001741670 */
[C---:B------:R-:W-:Y:S01]  /*3c60*/  IADD3 R29, R31.reuse, 0x8, RZ ;  /* 0x000000081f1d7810 */ /* 0x040fe20007ffe0ff */
[C---:B------:R-:W-:Y:S01]  /*3c70*/  HMMA.16816.F32.BF16 R56, R12.reuse, R38, R56 ;  /* 0x000000260c38723c */ /* 0x040fe20000041838 */
[CC--:B------:R-:W-:Y:S02]  /*3c80*/  ISETP.GE.AND P1, PT, R31.reuse, R239.reuse, PT ;  /* 0x000000ef1f00720c */ /* 0x0c0fe40003f26270 */
[-C--:B------:R-:W-:Y:S02]  /*3c90*/  ISETP.GE.AND P3, PT, R31, R234.reuse, PT ;  /* 0x000000ea1f00720c */ /* 0x080fe40003f66270 */
[C---:B------:R-:W-:Y:S02]  /*3ca0*/  ISETP.GE.AND P0, PT, R29.reuse, R239, PT ;  /* 0x000000ef1d00720c */ /* 0x040fe40003f06270 */
[----:B------:R-:W-:Y:S01]  /*3cb0*/  ISETP.GE.AND P4, PT, R29, R234, PT ;  /* 0x000000ea1d00720c */ /* 0x000fe20003f86270 */
[----:B------:R-:W-:Y:S01]  /*3cc0*/  HMMA.16816.F32.BF16 R76, R12, R52, R76 ;  /* 0x000000340c4c723c */ /* 0x000fe2000004184c */
[----:B------:R-:W-:-:S02]  /*3cd0*/  ISETP.LT.OR P1, PT, R31, R240, P1 ;  /* 0x000000f01f00720c */ /* 0x000fc40000f21670 */
[----:B------:R-:W-:Y:S02]  /*3ce0*/  ISETP.LT.OR P3, PT, R31, R238, P3 ;  /* 0x000000ee1f00720c */ /* 0x000fe40001f61670 */
[C---:B------:R-:W-:Y:S02]  /*3cf0*/  ISETP.LT.OR P0, PT, R29.reuse, R240, P0 ;  /* 0x000000f01d00720c */ /* 0x040fe40000701670 */
[----:B------:R-:W-:Y:S01]  /*3d00*/  ISETP.LT.OR P4, PT, R29, R238, P4 ;  /* 0x000000ee1d00720c */ /* 0x000fe20002781670 */
[----:B------:R-:W-:Y:S01]  /*3d10*/  HMMA.16816.F32.BF16 R72, R12, R54, R72 ;  /* 0x000000360c48723c */ /* 0x000fe20000041848 */
[----:B------:R-:W-:Y:S02]  /*3d20*/  FSEL R28, R20, -INF , !P1 ;  /* 0xff800000141c7808 */ /* 0x000fe40004800000 */
[----:B------:R-:W-:Y:S02]  /*3d30*/  FSEL R30, R21, -INF , !P6 ;  /* 0xff800000151e7808 */ /* 0x000fe40007000000 */
[----:B------:R-:W-:-:S02]  /*3d40*/  FSEL R29, R23, -INF , !P2 ;  /* 0xff800000171d7808 */ /* 0x000fc40005000000 */
[C---:B------:R-:W-:Y:S01]  /*3d50*/  IADD3 R3, R31.reuse, 0x9, RZ ;  /* 0x000000091f037810 */ /* 0x040fe20007ffe0ff */
[C---:B------:R-:W-:Y:S01]  /*3d60*/  HMMA.16816.F32.BF16 R44, R12.reuse, R64, R44 ;  /* 0x000000400c2c723c */ /* 0x040fe2000004182c */
[----:B------:R-:W-:Y:S02]  /*3d70*/  IADD3 R37, R31, 0x18, RZ ;  /* 0x000000181f257810 */ /* 0x000fe40007ffe0ff */
[C---:B------:R-:W-:Y:S02]  /*3d80*/  ISETP.GE.AND P5, PT, R3.reuse, R239, PT ;  /* 0x000000ef0300720c */ /* 0x040fe40003fa6270 */
[C---:B------:R-:W-:Y:S02]  /*3d90*/  ISETP.GE.AND P1, PT, R3.reuse, R234, PT ;  /* 0x000000ea0300720c */ /* 0x040fe40003f26270 */
[C---:B------:R-:W-:Y:S01]  /*3da0*/  ISETP.LT.OR P5, PT, R3.reuse, R240, P5 ;  /* 0x000000f00300720c */ /* 0x040fe20002fa1670 */
[----:B------:R-:W-:Y:S01]  /*3db0*/  HMMA.16816.F32.BF16 R40, R12, R66, R40 ;  /* 0x000000420c28723c */ /* 0x000fe20000041828 */
[----:B------:R-:W1:Y:S01]  /*3dc0*/  LDSM.16.M88.4 R12, [R216+0x7000] ;  /* 0x00700000d80c783b */ /* 0x000e620000000200 */
[----:B------:R-:W-:-:S02]  /*3dd0*/  ISETP.LT.OR P1, PT, R3, R238, P1 ;  /* 0x000000ee0300720c */ /* 0x000fc40000f21670 */
[----:B------:R-:W-:-:S04]  /*3de0*/  IADD3 R3, R31, 0x11, RZ ;  /* 0x000000111f037810 */ /* 0x000fc80007ffe0ff */
[----:B------:R-:W-:Y:S01]  /*3df0*/  HMMA.16816.F32.BF16 R16, R8, R70, R16 ;  /* 0x000000460810723c */ /* 0x000fe20000041810 */
[----:B------:R-:W-:-:S04]  /*3e00*/  ISETP.GE.AND P6, PT, R3, R239, PT ;  /* 0x000000ef0300720c */ /* 0x000fc80003fc6270 */
[----:B------:R-:W-:-:S03]  /*3e10*/  ISETP.LT.OR P6, PT, R3, R240, P6 ;  /* 0x000000f00300720c */ /* 0x000fc600037c1670 */
[C---:B--2---:R-:W-:Y:S07]  /*3e20*/  HMMA.16816.F32.BF16 R32, R8.reuse, R24, R32 ;  /* 0x000000180820723c */ /* 0x044fee0000041820 */
[----:B------:R-:W-:Y:S01]  /*3e30*/  FSEL R24, R22, -INF , !P3 ;  /* 0xff80000016187808 */ /* 0x000fe20005800000 */
[----:B------:R-:W-:Y:S01]  /*3e40*/  HMMA.16816.F32.BF16 R56, R8, R26, R56 ;  /* 0x0000001a0838723c */ /* 0x000fe20000041838 */
[----:B------:R-:W2:Y:S01]  /*3e50*/  LDSM.16.M88.4 R20, [R216+0x7800] ;  /* 0x00780000d814783b */ /* 0x000ea20000000200 */
[----:B------:R-:W-:Y:S01]  /*3e60*/  IADD3 R25, R31, 0x10, RZ ;  /* 0x000000101f197810 */ /* 0x000fe20007ffe0ff */
[----:B------:R-:W-:-:S04]  /*3e70*/  DEPBAR.LE SB0, 0x0 ;  /* 0x000080000000791a */ /* 0x000fc80000000000 */
[----:B------:R-:W-:Y:S02]  /*3e80*/  ISETP.GE.AND P3, PT, R25, R239, PT ;  /* 0x000000ef1900720c */ /* 0x000fe40003f66270 */
[----:B------:R-:W-:Y:S02]  /*3e90*/  FSEL R36, R16, -INF , !P0 ;  /* 0xff80000010247808 */ /* 0x000fe40004000000 */
[-C--:B------:R-:W-:Y:S02]  /*3ea0*/  ISETP.GE.AND P0, PT, R3, R234.reuse, PT ;  /* 0x000000ea0300720c */ /* 0x080fe40003f06270 */
[C---:B------:R-:W-:Y:S02]  /*3eb0*/  ISETP.GE.AND P2, PT, R25.reuse, R234, PT ;  /* 0x000000ea1900720c */ /* 0x040fe40003f46270 */
[----:B------:R-:W-:Y:S01]  /*3ec0*/  ISETP.LT.OR P3, PT, R25, R240, P3 ;  /* 0x000000f01900720c */ /* 0x000fe20001f61670 */
[----:B-1----:R-:W-:Y:S01]  /*3ed0*/  HMMA.16816.F32.BF16 R76, R8, R12, R76 ;  /* 0x0000000c084c723c */ /* 0x002fe2000004184c */
[----:B------:R-:W-:-:S02]  /*3ee0*/  ISETP.LT.OR P0, PT, R3, R238, P0 ;  /* 0x000000ee0300720c */ /* 0x000fc40000701670 */
[----:B------:R-:W-:Y:S02]  /*3ef0*/  IADD3 R3, R31, 0x19, RZ ;  /* 0x000000191f037810 */ /* 0x000fe40007ffe0ff */
[----:B------:R-:W-:Y:S02]  /*3f00*/  ISETP.LT.OR P2, PT, R25, R238, P2 ;  /* 0x000000ee1900720c */ /* 0x000fe40001741670 */
[----:B------:R-:W-:Y:S01]  /*3f10*/  FSEL R27, R18, -INF , !P4 ;  /* 0xff800000121b7808 */ /* 0x000fe20006000000 */
[----:B------:R-:W-:Y:S01]  /*3f20*/  HMMA.16816.F32.BF16 R72, R8, R14, R72 ;  /* 0x0000000e0848723c */ /* 0x000fe20000041848 */
[----:B------:R-:W-:Y:S02]  /*3f30*/  FSEL R18, R17, -INF , !P5 ;  /* 0xff80000011127808 */ /* 0x000fe40006800000 */
[----:B------:R-:W-:Y:S02]  /*3f40*/  FSEL R25, R19, -INF , !P1 ;  /* 0xff80000013197808 */ /* 0x000fe40004800000 */
[----:B------:R-:W-:-:S02]  /*3f50*/  FSEL R6, R32, -INF , !P3 ;  /* 0xff80000020067808 */ /* 0x000fc40005800000 */
[-C--:B------:R-:W-:Y:S02]  /*3f60*/  ISETP.GE.AND P1, PT, R37, R239.reuse, PT ;  /* 0x000000ef2500720c */ /* 0x080fe40003f26270 */
[C---:B------:R-:W-:Y:S02]  /*3f70*/  ISETP.GE.AND P5, PT, R3.reuse, R239, PT ;  /* 0x000000ef0300720c */ /* 0x040fe40003fa6270 */
[----:B------:R-:W-:Y:S02]  /*3f80*/  ISETP.GE.AND P3, PT, R3, R234, PT ;  /* 0x000000ea0300720c */ /* 0x000fe40003f66270 */
[-C--:B------:R-:W-:Y:S02]  /*3f90*/  ISETP.LT.OR P1, PT, R37, R240.reuse, P1 ;  /* 0x000000f02500720c */ /* 0x080fe40000f21670 */
[C---:B------:R-:W-:Y:S01]  /*3fa0*/  ISETP.LT.OR P5, PT, R3.reuse, R240, P5 ;  /* 0x000000f00300720c */ /* 0x040fe20002fa1670 */
[----:B--2---:R-:W-:Y:S01]  /*3fb0*/  HMMA.16816.F32.BF16 R44, R8, R20, R44 ;  /* 0x00000014082c723c */ /* 0x004fe2000004182c */
[----:B------:R-:W-:-:S02]  /*3fc0*/  ISETP.LT.OR P3, PT, R3, R238, P3 ;  /* 0x000000ee0300720c */ /* 0x000fc40001f61670 */
[C---:B------:R-:W-:Y:S02]  /*3fd0*/  IADD3 R13, R31.reuse, 0x20, RZ ;  /* 0x000000201f0d7810 */ /* 0x040fe40007ffe0ff */
[----:B------:R-:W-:Y:S02]  /*3fe0*/  IADD3 R3, R31, 0x21, RZ ;  /* 0x000000211f037810 */ /* 0x000fe40007ffe0ff */
[----:B------:R-:W-:Y:S01]  /*3ff0*/  FSEL R16, R33, -INF , !P6 ;  /* 0xff80000021107808 */ /* 0x000fe20007000000 */
[----:B------:R-:W-:Y:S01]  /*4000*/  HMMA.16816.F32.BF16 R40, R8, R22, R40 ;  /* 0x000000160828723c */ /* 0x000fe20000041828 */
[----:B------:R-:W-:Y:S02]  /*4010*/  FSEL R17, R35, -INF , !P0 ;  /* 0xff80000023117808 */ /* 0x000fe40004000000 */
[----:B------:R-:W-:Y:S02]  /*4020*/  FSEL R4, R56, -INF , !P1 ;  /* 0xff80000038047808 */ /* 0x000fe40004800000 */
[----:B------:R-:W-:-:S02]  /*4030*/  ISETP.GE.AND P0, PT, R13, R239, PT ;  /* 0x000000ef0d00720c */ /* 0x000fc40003f06270 */
[C---:B------:R-:W-:Y:S02]  /*4040*/  ISETP.GE.AND P6, PT, R3.reuse, R239, PT ;  /* 0x000000ef0300720c */ /* 0x040fe40003fc6270 */
[-C--:B------:R-:W-:Y:S02]  /*4050*/  ISETP.GE.AND P1, PT, R3, R234.reuse, PT ;  /* 0x000000ea0300720c */ /* 0x080fe40003f26270 */
[----:B------:R-:W-:Y:S02]  /*4060*/  FSEL R19, R34, -INF , !P2 ;  /* 0xff80000022137808 */ /* 0x000fe40005000000 */
[C---:B------:R-:W-:Y:S02]  /*4070*/  ISETP.GE.AND P2, PT, R13.reuse, R234, PT ;  /* 0x000000ea0d00720c */ /* 0x040fe40003f46270 */
[-C--:B------:R-:W-:Y:S02]  /*4080*/  ISETP.LT.OR P0, PT, R13, R240.reuse, P0 ;  /* 0x000000f00d00720c */ /* 0x080fe40000701670 */
[----:B------:R-:W-:-:S02]  /*4090*/  ISETP.LT.OR P6, PT, R3, R240, P6 ;  /* 0x000000f00300720c */ /* 0x000fc400037c1670 */
[-C--:B------:R-:W-:Y:S02]  /*40a0*/  ISETP.LT.OR P1, PT, R3, R238.reuse, P1 ;  /* 0x000000ee0300720c */ /* 0x080fe40000f21670 */
[C---:B------:R-:W-:Y:S02]  /*40b0*/  IADD3 R33, R31.reuse, 0x28, RZ ;  /* 0x000000281f217810 */ /* 0x040fe40007ffe0ff */
[----:B------:R-:W-:Y:S01]  /*40c0*/  IADD3 R3, R31, 0x29, RZ ;  /* 0x000000291f037810 */ /* 0x000fe20007ffe0ff */
[----:B------:R-:W-:Y:S01]  /*40d0*/  BAR.SYNC.DEFER_BLOCKING 0x0 ;  /* 0x0000000000007b1d */ /* 0x000fe20000010000 */
[----:B------:R-:W-:Y:S02]  /*40e0*/  ISETP.LT.OR P2, PT, R13, R238, P2 ;  /* 0x000000ee0d00720c */ /* 0x000fe40001741670 */
[----:B------:R-:W-:Y:S02]  /*40f0*/  FSEL R12, R57, -INF , !P5 ;  /* 0xff800000390c7808 */ /* 0x000fe40006800000 */
[----:B------:R-:W-:-:S02]  /*4100*/  FSEL R13, R59, -INF , !P3 ;  /* 0xff8000003b0d7808 */ /* 0x000fc40005800000 */
[----:B------:R-:W-:Y:S02]  /*4110*/  FSEL R184, R76, -INF , !P0 ;  /* 0xff8000004cb87808 */ /* 0x000fe40004000000 */
[-C--:B------:R-:W-:Y:S02]  /*4120*/  ISETP.GE.AND P3, PT, R33, R239.reuse, PT ;  /* 0x000000ef2100720c */ /* 0x080fe40003f66270 */
[C---:B------:R-:W-:Y:S02]  /*4130*/  ISETP.GE.AND P5, PT, R3.reuse, R239, PT ;  /* 0x000000ef0300720c */ /* 0x040fe40003fa6270 */
[-C--:B------:R-:W-:Y:S02]  /*4140*/  ISETP.GE.AND P0, PT, R3, R234.reuse, PT ;  /* 0x000000ea0300720c */ /* 0x080fe40003f06270 */
[----:B------:R-:W-:Y:S02]  /*4150*/  ISETP.GE.AND P4, PT, R37, R234, PT ;  /* 0x000000ea2500720c */ /* 0x000fe40003f86270 */
[----:B------:R-:W-:-:S02]  /*4160*/  ISETP.LT.OR P3, PT, R33, R240, P3 ;  /* 0x000000f02100720c */ /* 0x000fc40001f61670 */
[C---:B------:R-:W-:Y:S02]  /*4170*/  ISETP.LT.OR P5, PT, R3.reuse, R240, P5 ;  /* 0x000000f00300720c */ /* 0x040fe40002fa1670 */
[-C--:B------:R-:W-:Y:S02]  /*4180*/  ISETP.LT.OR P0, PT, R3, R238.reuse, P0 ;  /* 0x000000ee0300720c */ /* 0x080fe40000701670 */
[----:B------:R-:W-:Y:S02]  /*4190*/  ISETP.LT.OR P4, PT, R37, R238, P4 ;  /* 0x000000ee2500720c */ /* 0x000fe40002781670 */
[C---:B------:R-:W-:Y:S02]  /*41a0*/  IADD3 R3, R31.reuse, 0x31, RZ ;  /* 0x000000311f037810 */ /* 0x040fe40007ffe0ff */
[----:B------:R-:W-:Y:S02]  /*41b0*/  IADD3 R21, R31, 0x30, RZ ;  /* 0x000000301f157810 */ /* 0x000fe40007ffe0ff */
[----:B------:R-:W-:-:S02]  /*41c0*/  FSEL R190, R77, -INF , !P6 ;  /* 0xff8000004dbe7808 */ /* 0x000fc40007000000 */
[----:B------:R-:W-:Y:S02]  /*41d0*/  FSEL R186, R72, -INF , !P3 ;  /* 0xff80000048ba7808 */ /* 0x000fe40005800000 */
[----:B------:R-:W-:Y:S02]  /*41e0*/  FSEL R15, R58, -INF , !P4 ;  /* 0xff8000003a0f7808 */ /* 0x000fe40006000000 */
[----:B------:R-:W-:Y:S02]  /*41f0*/  FSEL R199, R78, -INF , !P2 ;  /* 0xff8000004ec77808 */ /* 0x000fe40005000000 */
[----:B------:R-:W-:Y:S02]  /*4200*/  FSEL R189, R79, -INF , !P1 ;  /* 0xff8000004fbd7808 */ /* 0x000fe40004800000 */
[C---:B------:R-:W-:Y:S02]  /*4210*/  ISETP.GE.AND P6, PT, R3.reuse, R239, PT ;  /* 0x000000ef0300720c */ /* 0x040fe40003fc6270 */
[----:B------:R-:W-:-:S02]  /*4220*/  ISETP.GE.AND P3, PT, R3, R234, PT ;  /* 0x000000ea0300720c */ /* 0x000fc40003f66270 */
[----:B------:R-:W-:Y:S02]  /*4230*/  FSEL R191, R75, -INF , !P0 ;  /* 0xff8000004bbf7808 */ /* 0x000fe40004000000 */
[-C--:B------:R-:W-:Y:S02]  /*4240*/  ISETP.GE.AND P4, PT, R33, R234.reuse, PT ;  /* 0x000000ea2100720c */ /* 0x080fe40003f86270 */
[C---:B------:R-:W-:Y:S02]  /*4250*/  ISETP.GE.AND P2, PT, R21.reuse, R239, PT ;  /* 0x000000ef1500720c */ /* 0x040fe40003f46270 */
[----:B------:R-:W-:Y:S02]  /*4260*/  ISETP.GE.AND P1, PT, R21, R234, PT ;  /* 0x000000ea1500720c */ /* 0x000fe40003f26270 */
[----:B------:R-:W-:Y:S02]  /*4270*/  ISETP.GT.AND P0, PT, R242, UR7, PT ;  /* 0x00000007f2007c0c */ /* 0x000fe4000bf04270 */
[----:B------:R-:W-:-:S02]  /*4280*/  ISETP.LT.OR P6, PT, R3, R240, P6 ;  /* 0x000000f00300720c */ /* 0x000fc400037c1670 */
[-C--:B------:R-:W-:Y:S02]  /*4290*/  ISETP.LT.OR P3, PT, R3, R238.reuse, P3 ;  /* 0x000000ee0300720c */ /* 0x080fe40001f61670 */
[----:B------:R-:W-:Y:S02]  /*42a0*/  ISETP.LT.OR P4, PT, R33, R238, P4 ;  /* 0x000000ee2100720c */ /* 0x000fe40002781670 */
[C---:B------:R-:W-:Y:S02]  /*42b0*/  ISETP.LT.OR P2, PT, R21.reuse, R240, P2 ;  /* 0x000000f01500720c */ /* 0x040fe40001741670 */
[----:B------:R-:W-:Y:S02]  /*42c0*/  ISETP.LT.OR P1, PT, R21, R238, P1 ;  /* 0x000000ee1500720c */ /* 0x000fe40000f21670 */
[C---:B------:R-:W-:Y:S02]  /*42d0*/  IADD3 R3, R31.reuse, 0x38, RZ ;  /* 0x000000381f037810 */ /* 0x040fe40007ffe0ff */
[----:B------:R-:W-:-:S02]  /*42e0*/  IADD3 R31, R31, 0x39, RZ ;  /* 0x000000391f1f7810 */ /* 0x000fc40007ffe0ff */
[----:B------:R-:W-:Y:S02]  /*42f0*/  FSEL R197, R74, -INF , !P4 ;  /* 0xff8000004ac57808 */ /* 0x000fe40006000000 */
[----:B------:R-:W-:Y:S02]  /*4300*/  FSEL R188, R73, -INF , !P5 ;  /* 0xff80000049bc7808 */ /* 0x000fe40006800000 */
[----:B------:R-:W-:Y:S02]  /*4310*/  FSEL R198, R44, -INF , !P2 ;  /* 0xff8000002cc67808 */ /* 0x000fe40005000000 */
[----:B------:R-:W-:Y:S02]  /*4320*/  FSEL R193, R46, -INF , !P1 ;  /* 0xff8000002ec17808 */ /* 0x000fe40004800000 */
[-C--:B------:R-:W-:Y:S02]  /*4330*/  ISETP.GE.AND P5, PT, R3, R239.reuse, PT ;  /* 0x000000ef0300720c */ /* 0x080fe40003fa6270 */
[----:B------:R-:W-:-:S02]  /*4340*/  ISETP.GE.AND P4, PT, R31, R239, PT ;  /* 0x000000ef1f00720c */ /* 0x000fc40003f86270 */
[-C--:B------:R-:W-:Y:S02]  /*4350*/  ISETP.GE.AND P2, PT, R3, R234.reuse, PT ;  /* 0x000000ea0300720c */ /* 0x080fe40003f46270 */
[----:B------:R-:W-:Y:S02]  /*4360*/  ISETP.GE.AND P1, PT, R31, R234, PT ;  /* 0x000000ea1f00720c */ /* 0x000fe40003f26270 */
[----:B------:R-:W-:Y:S02]  /*4370*/  FSEL R35, R47, -INF , !P3 ;  /* 0xff8000002f237808 */ /* 0x000fe40005800000 */
[C---:B------:R-:W-:Y:S02]  /*4380*/  ISETP.LT.OR P5, PT, R3.reuse, R240, P5 ;  /* 0x000000f00300720c */ /* 0x040fe40002fa1670 */
[----:B------:R-:W-:Y:S02]  /*4390*/  ISETP.LT.OR P2, PT, R3, R238, P2 ;  /* 0x000000ee0300720c */ /* 0x000fe40001741670 */
[----:B------:R-:W-:-:S02]  /*43a0*/  ISETP.LT.OR P4, PT, R31, R240, P4 ;  /* 0x000000f01f00720c */ /* 0x000fc40002781670 */
[----:B------:R-:W-:Y:S02]  /*43b0*/  ISETP.LT.OR P1, PT, R31, R238, P1 ;  /* 0x000000ee1f00720c */ /* 0x000fe40000f21670 */
[----:B------:R-:W-:Y:S02]  /*43c0*/  @!P0 LEA R244, P3, R2, c[0x0][0x168], 0x1 ;  /* 0x00005a0002f48a11 */ /* 0x000fe400078608ff */
[----:B------:R-:W-:Y:S02]  /*43d0*/  FSEL R196, R45, -INF , !P6 ;  /* 0xff8000002dc47808 */ /* 0x000fe40007000000 */
[----:B------:R-:W-:Y:S02]  /*43e0*/  FSEL R194, R40, -INF , !P5 ;  /* 0xff80000028c27808 */ /* 0x000fe40006800000 */
[----:B------:R-:W-:Y:S02]  /*43f0*/  FSEL R33, R42, -INF , !P2 ;  /* 0xff8000002a217808 */ /* 0x000fe40005000000 */
[----:B------:R-:W-:-:S02]  /*4400*/  FSEL R192, R41, -INF , !P4 ;  /* 0xff80000029c07808 */ /* 0x000fc40006000000 */
[----:B------:R-:W-:Y:S02]  /*4410*/  FSEL R32, R43, -INF , !P1 ;  /* 0xff8000002b207808 */ /* 0x000fe40004800000 */
[----:B------:R-:W-:Y:S01]  /*4420*/  @!P0 LEA.HI.X R245, R2, c[0x0][0x16c], R165, 0x1, P3 ;  /* 0x00005b0002f58a11 */ /* 0x000fe200018f0ca5 */
[----:B------:R-:W-:Y:S05]  /*4430*/  @!P0 BRA `(.L_x_6336) ;  /* 0x0000064000008947 */ /* 0x000fea0003800000 */
[----:B------:R-:W-:-:S13]  /*4440*/  PLOP3.LUT P0, PT, PT, PT, UP5, 0x80, 0x0 ;  /* 0x000000000000781c */ /* 0x000fda0003f0f058 */
[----:B------:R-:W-:Y:S05]  /*4450*/  @!P0 BRA `(.L_x_6337) ;  /* 0x000003c000008947 */ /* 0x000fea0003800000 */
[----:B------:R-:W1:Y:S01]  /*4460*/  I2F.RP R3, UR8 ;  /* 0x0000000800037d06 */ /* 0x000e620008209400 */
[----:B------:R-:W-:Y:S01]  /*4470*/  UIADD3 UR9, UR5, -0x40, URZ ;  /* 0xffffffc005097890 */ /* 0x000fe2000fffe03f */
[----:B------:R-:W-:Y:S01]  /*4480*/  IMAD.U32 R10, RZ, RZ, UR5 ;  /* 0x00000005ff0a7e24 */ /* 0x000fe2000f8e00ff */
[----:B------:R-:W-:Y:S02]  /*4490*/  ULDC UR4, c[0x0][0x2d0] ;  /* 0x0000b40000047ab9 */ /* 0x000fe40000000800 */
[----:B------:R-:W-:Y:S02]  /*44a0*/  ULOP3.LUT UR5, UR5, UR4, URZ, 0x3c, !UPT ;  /* 0x0000000405057292 */ /* 0x000fe4000f8e3c3f */
[----:B------:R-:W-:Y:S01]  /*44b0*/  MOV R8, UR9 ;  /* 0x0000000900087c02 */ /* 0x000fe20008000f00 */
[----:B------:R-:W-:Y:S01]  /*44c0*/  ULOP3.LUT UR4, UR9, UR4, URZ, 0x3c, !UPT ;  /* 0x0000000409047292 */ /* 0x000fe2000f8e3c3f */
[----:B------:R-:W-:Y:S02]  /*44d0*/  IABS R10, R10 ;  /* 0x0000000a000a7213 */ /* 0x000fe40000000000 */
[----:B------:R-:W-:-:S02]  /*44e0*/  IABS R8, R8 ;  /* 0x0000000800087213 */ /* 0x000fc40000000000 */
[----:B------:R-:W-:Y:S02]  /*44f0*/  ISETP.LE.AND P2, PT, RZ, UR5, PT ;  /* 0x00000005ff007c0c */ /* 0x000fe4000bf43270 */
[----:B------:R-:W-:Y:S01]  /*4500*/  ISETP.LE.AND P0, PT, RZ, UR4, PT ;  /* 0x00000004ff007c0c */ /* 0x000fe2000bf03270 */
[----:B-1----:R-:W1:Y:S02]  /*4510*/  MUFU.RCP R20, R3 ;  /* 0x0000000300147308 */ /* 0x002e640000001000 */
[----:B-1----:R-:W-:-:S06]  /*4520*/  IADD3 R20, R20, 0xffffffe, RZ ;  /* 0x0ffffffe14147810 */ /* 0x002fcc0007ffe0ff */
[----:B------:R-:W1:Y:S02]  /*4530*/  F2I.FTZ.U32.TRUNC.NTZ R21, R20 ;  /* 0x0000001400157305 */ /* 0x000e64000021f000 */
[----:B-1----:R-:W-:Y:S02]  /*4540*/  IMAD.MOV R11, RZ, RZ, -R21 ;  /* 0x000000ffff0b7224 */ /* 0x002fe400078e0a15 */
[----:B------:R-:W-:Y:S02]  /*4550*/  IMAD.MOV.U32 R20, RZ, RZ, RZ ;  /* 0x000000ffff147224 */ /* 0x000fe400078e00ff */
[----:B------:R-:W-:-:S04]  /*4560*/  IMAD R11, R11, UR8, RZ ;  /* 0x000000080b0b7c24 */ /* 0x000fc8000f8e02ff */
[----:B------:R-:W-:-:S06]  /*4570*/  IMAD.HI.U32 R11, R21, R11, R20 ;  /* 0x0000000b150b7227 */ /* 0x000fcc00078e0014 */
[----:B------:R-:W-:-:S04]  /*4580*/  IMAD.HI.U32 R14, R11, R10, RZ ;  /* 0x0000000a0b0e7227 */ /* 0x000fc800078e00ff */
[----:B------:R-:W-:-:S04]  /*4590*/  IMAD.HI.U32 R11, R11, R8, RZ ;  /* 0x000000080b0b7227 */ /* 0x000fc800078e00ff */
[----:B------:R-:W-:Y:S01]  /*45a0*/  IMAD.MOV R9, RZ, RZ, -R14 ;  /* 0x000000ffff097224 */ /* 0x000fe200078e0a0e */
[----:B------:R-:W-:-:S03]  /*45b0*/  IADD3 R3, -R11, RZ, RZ ;  /* 0x000000ff0b037210 */ /* 0x000fc60007ffe1ff */
[----:B------:R-:W-:Y:S01]  /*45c0*/  IMAD R9, R9, UR8, R10 ;  /* 0x0000000809097c24 */ /* 0x000fe2000f8e020a */
[----:B------:R-:W-:Y:S01]  /*45d0*/  LOP3.LUT R10, RZ, c[0x0][0x2d0], RZ, 0x33, !PT ;  /* 0x0000b400ff0a7a12 */ /* 0x000fe200078e33ff */
[----:B------:R-:W-:-:S03]  /*45e0*/  IMAD R3, R3, UR8, R8 ;  /* 0x0000000803037c24 */ /* 0x000fc6000f8e0208 */
[----:B------:R-:W-:Y:S02]  /*45f0*/  ISETP.LT.U32.AND P3, PT, R9, UR8, PT ;  /* 0x0000000809007c0c */ /* 0x000fe4000bf61070 */
[----:B------:R-:W-:-:S11]  /*4600*/  ISETP.LT.U32.AND P1, PT, R3, UR8, PT ;  /* 0x0000000803007c0c */ /* 0x000fd6000bf21070 */
[----:B------:R-:W-:Y:S02]  /*4610*/  @!P3 IADD3 R9, R9, -UR8, RZ ;  /* 0x800000080909bc10 */ /* 0x000fe4000fffe0ff */
[----:B------:R-:W-:Y:S02]  /*4620*/  @!P1 IADD3 R3, R3, -UR8, RZ ;  /* 0x8000000803039c10 */ /* 0x000fe4000fffe0ff */
[----:B------:R-:W-:Y:S02]  /*4630*/  ISETP.GE.U32.AND P5, PT, R9, UR8, PT ;  /* 0x0000000809007c0c */ /* 0x000fe4000bfa6070 */
[----:B------:R-:W-:Y:S02]  /*4640*/  ISETP.GE.U32.AND P4, PT, R3, UR8, PT ;  /* 0x0000000803007c0c */ /* 0x000fe4000bf86070 */
[----:B------:R-:W-:Y:S02]  /*4650*/  @!P3 IADD3 R14, R14, 0x1, RZ ;  /* 0x000000010e0eb810 */ /* 0x000fe40007ffe0ff */
[----:B------:R-:W-:-:S02]  /*4660*/  @!P1 IADD3 R11, R11, 0x1, RZ ;  /* 0x000000010b0b9810 */ /* 0x000fc40007ffe0ff */
[----:B------:R-:W-:-:S05]  /*4670*/  ISETP.NE.AND P1, PT, RZ, c[0x0][0x2d0], PT ;  /* 0x0000b400ff007a0c */ /* 0x000fca0003f25270 */
        /* <DEDUP_REMOVED lines=26> */
.L_x_6337:
[----:B------:R-:W-:-:S04]  /*4820*/  ULEA UR4, -UR12, URZ, 0x6 ;  /* 0x0000003f0c047291 */ /* 0x000fc8000f8e313f */
[----:B------:R-:W-:Y:S02]  /*4830*/  USHF.R.S32.HI UR5, URZ, 0x1f, UR4 ;  /* 0x0000001f3f057899 */ /* 0x000fe40008011404 */
[----:B------:R-:W-:-:S04]  /*4840*/  MOV R3, UR4 ;  /* 0x0000000400037c02 */ /* 0x000fc80008000f00 */
[----:B------:R-:W-:Y:S02]  /*4850*/  MOV R8, UR5 ;  /* 0x0000000500087c02 */ /* 0x000fe40008000f00 */
.L_x_6338:
[----:B------:R-:W-:Y:S01]  /*4860*/  IADD3 R2, P0, R3, R2, RZ ;  /* 0x0000000203027210 */ /* 0x000fe20007f1e0ff */
[----:B------:R-:W-:Y:S02]  /*4870*/  USHF.L.U32 UR9, UR12, 0x5, URZ ;  /* 0x000000050c097899 */ /* 0x000fe4000800063f */
[----:B------:R-:W-:Y:S02]  /*4880*/  UMOV UR5, 0x5 ;  /* 0x0000000500057882 */ /* 0x000fe40000000000 */
[----:B------:R-:W-:Y:S01]  /*4890*/  IMAD.X R165, R8, 0x1, R165, P0 ;  /* 0x0000000108a57824 */ /* 0x000fe200000e06a5 */
[C---:B------:R-:W-:Y:S01]  /*48a0*/  LEA R244, P0, R2.reuse, c[0x0][0x168], 0x1 ;  /* 0x00005a0002f47a11 */ /* 0x040fe200078008ff */
[----:B------:R-:W-:Y:S02]  /*48b0*/  ULDC UR4, c[0x0][0x19c] ;  /* 0x0000670000047ab9 */ /* 0x000fe40000000800 */
[----:B------:R-:W-:Y:S01]  /*48c0*/  USHF.L.U64.HI UR4, UR12, UR5, UR4 ;  /* 0x000000050c047299 */ /* 0x000fe20008010204 */
[----:B------:R-:W-:-:S02]  /*48d0*/  LEA.HI.X R245, R2, c[0x0][0x16c], R165, 0x1, P0 ;  /* 0x00005b0002f57a11 */ /* 0x000fc400000f0ca5 */
[----:B------:R-:W-:-:S03]  /*48e0*/  IADD3 R20, P0, R244, UR9, RZ ;  /* 0x00000009f4147c10 */ /* 0x000fc6000ff1e0ff */
        /* <DEDUP_REMOVED lines=9> */
[----:B------:R-:W-:-:S03]  /*4980*/  IADD3 R8, P0, R10, UR9, RZ ;  /* 0x000000090a087c10 */ /* 0x000fc6000ff1e0ff */
[----:B------:R1:W-:Y:S01]  /*4990*/  LDGSTS.E.BYPASS.LTC128B.128 [R235+0xe000], [R244.64+0x180] ;  /* 0x0e000180f4eb7fae */ /* 0x0003e2000b901d50 */
[----:B------:R-:W-:-:S03]  /*49a0*/  IADD3.X R9, R11, UR4, RZ, P0, !PT ;  /* 0x000000040b097c10 */ /* 0x000fc600087fe4ff */
        /* <DEDUP_REMOVED lines=13> */
.L_x_6336:
        /* <DEDUP_REMOVED lines=31> */
[----:B------:R-:W1:Y:S01]  /*4c70*/  SHFL.BFLY PT, R9, R10, 0x2, 0x1f ;  /* 0x0c401f000a097f89 */ /* 0x000e6200000e0000 */
[----:B------:R-:W-:-:S02]  /*4c80*/  ISETP.GT.AND P4, PT, R242, UR7, PT ;  /* 0x00000007f2007c0c */ /* 0x000fc4000bf84270 */
[-C--:B------:R-:W-:Y:S01]  /*4c90*/  LEA R221, R5, R224.reuse, 0x1 ;  /* 0x000000e005dd7211 */ /* 0x080fe200078e08ff */
[----:B------:R-:W2:Y:S01]  /*4ca0*/  SHFL.BFLY PT, R8, R11, 0x2, 0x1f ;  /* 0x0c401f000b087f89 */ /* 0x000ea200000e0000 */
[----:B------:R-:W-:-:S03]  /*4cb0*/  LEA R222, R7, R224, 0x1 ;  /* 0x000000e007de7211 */ /* 0x000fc600078e08ff */
[----:B------:R-:W-:Y:S01]  /*4cc0*/  LDSM.16.MT88.4 R156, [R224+0x10000] ;  /* 0x01000000e09c783b */ /* 0x000fe20000004200 */
[----:B------:R-:W-:-:S03]  /*4cd0*/  LEA R220, R5, R222, 0x1 ;  /* 0x000000de05dc7211 */ /* 0x000fc600078e08ff */
        /* <DEDUP_REMOVED lines=26> */
[--C-:B------:R-:W-:Y:S02]  /*4e80*/  FFMA.FTZ R179, R36, c[0x0][0x23c], -R195.reuse ;  /* 0x00008f0024b37a23 */ /* 0x100fe400000108c3 */
        /* <DEDUP_REMOVED lines=8> */
[----:B------:R-:W-:Y:S01]  /*4f10*/  LDSM.16.MT88.4 R8, [R220+0x10800] ;  /* 0x01080000dc08783b */ /* 0x000fe20000004200 */
[--C-:B------:R-:W-:Y:S01]  /*4f20*/  FFMA.FTZ R178, R6, c[0x0][0x23c], -R195.reuse ;  /* 0x00008f0006b27a23 */ /* 0x100fe200000108c3 */
[----:B------:R-:W2:Y:S01]  /*4f30*/  MUFU.EX2 R180, R180 ;  /* 0x000000b400b47308 */ /* 0x000ea20000000800 */
[--C-:B------:R-:W-:Y:S01]  /*4f40*/  FFMA.FTZ R172, R4, c[0x0][0x23c], -R195.reuse ;  /* 0x00008f0004ac7a23 */ /* 0x100fe200000108c3 */
[----:B------:R-:W-:Y:S01]  /*4f50*/  LDSM.16.MT88.4 R24, [R224+0x12800] ;  /* 0x01280000e018783b */ /* 0x000fe20000004200 */
[--C-:B------:R-:W-:Y:S02]  /*4f60*/  FFMA.FTZ R173, R16, c[0x0][0x23c], -R195.reuse ;  /* 0x00008f0010ad7a23 */ /* 0x100fe400000108c3 */
[--C-:B------:R-:W-:Y:S01]  /*4f70*/  FFMA.FTZ R175, R19, c[0x0][0x23c], -R34.reuse ;  /* 0x00008f0013af7a23 */ /* 0x100fe20000010822 */
[----:B------:R-:W1:Y:S01]  /*4f80*/  LDSM.16.MT88.4 R4, [R220+0x16000] ;  /* 0x01600000dc04783b */ /* 0x000e620000004200 */
[--C-:B------:R-:W-:Y:S01]  /*4f90*/  FFMA.FTZ R170, R17, c[0x0][0x23c], -R34.reuse ;  /* 0x00008f0011aa7a23 */ /* 0x100fe20000010822 */
[----:B------:R-:W-:Y:S01]  /*4fa0*/  MUFU.EX2 R179, R179 ;  /* 0x000000b300b37308 */ /* 0x000fe20000000800 */
[----:B------:R-:W-:Y:S01]  /*4fb0*/  FFMA.FTZ R167, R12, c[0x0][0x23c], -R195 ;  /* 0x00008f000ca77a23 */ /* 0x000fe200000108c3 */
[----:B------:R-:W1:Y:S01]  /*4fc0*/  LDSM.16.MT88.4 R16, [R224+0x10800] ;  /* 0x01080000e010783b */ /* 0x000e620000004200 */
        /* <DEDUP_REMOVED lines=12> */
[----:B------:R-:W-:-:S02]  /*5090*/  FFMA.FTZ R188, R199, c[0x0][0x23c], -R34 ;  /* 0x00008f00c7bc7a23 */ /* 0x000fc40000010822 */
[--C-:B------:R-:W-:Y:S02]  /*50a0*/  FFMA.FTZ R189, R189, c[0x0][0x23c], -R34.reuse ;  /* 0x00008f00bdbd7a23 */ /* 0x100fe40000010822 */
[--C-:B------:R-:W-:Y:S02]  /*50b0*/  FFMA.FTZ R190, R197, c[0x0][0x23c], -R34.reuse ;  /* 0x00008f00c5be7a23 */ /* 0x100fe40000010822 */
[----:B------:R-:W-:Y:S01]  /*50c0*/  FFMA.FTZ R191, R191, c[0x0][0x23c], -R34 ;  /* 0x00008f00bfbf7a23 */ /* 0x000fe20000010822 */
[----:B------:R-:W4:Y:S01]  /*50d0*/  MUFU.EX2 R182, R182 ;  /* 0x000000b600b67308 */ /* 0x000f220000000800 */
[----:B---3--:R-:W-:Y:S01]  /*50e0*/  F2FP.BF16.PACK_AB R130, R174, R179 ;  /* 0x000000b3ae82723e */ /* 0x008fe200000010ff */
[--C-:B------:R-:W-:Y:S02]  /*50f0*/  FFMA.FTZ R249, R192, c[0x0][0x23c], -R195.reuse ;  /* 0x00008f00c0f97a23 */ /* 0x100fe400000108c3 */
[--C-:B------:R-:W-:Y:S02]  /*5100*/  FFMA.FTZ R197, R198, c[0x0][0x23c], -R195.reuse ;  /* 0x00008f00c6c57a23 */ /* 0x100fe400000108c3 */
[----:B------:R-:W-:-:S02]  /*5110*/  FFMA.FTZ R196, R196, c[0x0][0x23c], -R195 ;  /* 0x00008f00c4c47a23 */ /* 0x000fc400000108c3 */
        /* <DEDUP_REMOVED lines=8> */
[----:B------:R-:W-:Y:S01]  /*51a0*/  FADD.FTZ R180, R181, R180 ;  /* 0x000000b4b5b47221 */ /* 0x000fe20000010000 */
[----:B------:R-:W-:Y:S01]  /*51b0*/  LDSM.16.MT88.4 R32, [R222+0x11800] ;  /* 0x01180000de20783b */ /* 0x000fe20000004200 */
        /* <DEDUP_REMOVED lines=115> */
[----:B------:R-:W4:Y:S07]  /*58f0*/  LDSM.16.MT88.4 R20, [R221+0x11000] ;  /* 0x01100000dd14783b */ /* 0x000f2e0000004200 */
        /* <DEDUP_REMOVED lines=53> */
[----:B------:R-:W2:Y:S07]  /*5c50*/  LDSM.16.MT88.4 R28, [R221+0x11800] ;  /* 0x01180000dd1c783b */ /* 0x000eae0000004200 */
[C---:B-----5:R-:W-:Y:S08]  /*5c60*/  HMMA.16816.F32.BF16 R100, R4.reuse, R24, R100 ;  /* 0x000000180464723c */ /* 0x060ff00000041864 */
[C---:B------:R-:W-:Y:S01]  /*5c70*/  HMMA.16816.F32.BF16 R104, R4.reuse, R26, R104 ;  /* 0x0000001a0468723c */ /* 0x040fe20000041868 */
[----:B------:R-:W-:Y:S07]  /*5c80*/  LDSM.16.MT88.4 R24, [R220+0x11800] ;  /* 0x01180000dc18783b */ /* 0x000fee0000004200 */
[C---:B----4-:R-:W-:Y:S08]  /*5c90*/  HMMA.16816.F32.BF16 R108, R4.reuse, R20, R108 ;  /* 0x00000014046c723c */ /* 0x050ff0000004186c */
[C---:B------:R-:W-:Y:S01]  /*5ca0*/  HMMA.16816.F32.BF16 R112, R4.reuse, R22, R112 ;  /* 0x000000160470723c */ /* 0x040fe20000041870 */
[----:B------:R-:W-:Y:S07]  /*5cb0*/  LDSM.16.MT88.4 R20, [R222+0x13800] ;  /* 0x01380000de14783b */ /* 0x000fee0000004200 */
[C---:B-1----:R-:W-:Y:S08]  /*5cc0*/  HMMA.16816.F32.BF16 R116, R4.reuse, R16, R116 ;  /* 0x000000100474723c */ /* 0x042ff00000041874 */
[C---:B------:R-:W-:Y:S01]  /*5cd0*/  HMMA.16816.F32.BF16 R120, R4.reuse, R18, R120 ;  /* 0x000000120478723c */ /* 0x040fe20000041878 */
[----:B------:R-:W-:Y:S07]  /*5ce0*/  LDSM.16.MT88.4 R16, [R220+0x13800] ;  /* 0x01380000dc10783b */ /* 0x000fee0000004200 */
[C---:B--2---:R-:W-:Y:S08]  /*5cf0*/  HMMA.16816.F32.BF16 R124, R4.reuse, R12, R124 ;  /* 0x0000000c047c723c */ /* 0x044ff0000004187c */
        /* <DEDUP_REMOVED lines=58> */
[----:B------:R-:W-:Y:S01]  /*60a0*/  UIADD3 UR6, UR6, -0x2, URZ ;  /* 0xfffffffe06067890 */ /* 0x000fe2000fffe03f */
[----:B------:R-:W-:-:S05]  /*60b0*/  DEPBAR.LE SB0, 0x0 ;  /* 0x000080000000791a */ /* 0x000fca0000000000 */
[----:B------:R-:W-:Y:S01]  /*60c0*/  MOV R242, UR6 ;  /* 0x0000000600f27c02 */ /* 0x000fe20008000f00 */
[----:B------:R-:W-:Y:S06]  /*60d0*/  BAR.SYNC.DEFER_BLOCKING 0x0 ;  /* 0x0000000000007b1d */ /* 0x000fec0000010000 */
[----:B------:R-:W-:Y:S05]  /*60e0*/  @!P0 BRA `(.L_x_6340) ;  /* 0x0000047000008947 */ /* 0x000fea0003800000 */
[----:B------:R-:W1:Y:S01]  /*60f0*/  I2F.RP R8, UR8 ;  /* 0x0000000800087d06 */ /* 0x000e620008209400 */
[----:B------:R-:W-:-:S05]  /*6100*/  IMAD.SHL.U32 R5, R242, 0x40, RZ ;  /* 0x00000040f2057824 */ /* 0x000fca00078e00ff */
[----:B------:R-:W-:Y:S02]  /*6110*/  IADD3 R6, R5, 0x40, RZ ;  /* 0x0000004005067810 */ /* 0x000fe40007ffe0ff */
        /* <DEDUP_REMOVED lines=9> */
[----:B------:R-:W-:-:S03]  /*61b0*/  UIMAD UR9, UR4, UR8, URZ ;  /* 0x00000008040972a4 */ /* 0x000fc6000f8e023f */
[----:B------:R-:W-:Y:S02]  /*61c0*/  UMOV UR4, URZ ;  /* 0x0000003f00047c82 */ /* 0x000fe40008000000 */
[----:B------:R-:W-:Y:S02]  /*61d0*/  UIMAD.WIDE.U32 UR20, UR5, UR9, UR4 ;  /* 0x00000009051472a5 */ /* 0x000fe4000f8e0004 */
[----:B------:R-:W1:Y:S02]  /*61e0*/  R2UR UR4, R5 ;  /* 0x00000000050473c2 */ /* 0x000e6400000e0000 */
[----:B---3--:R-:W-:Y:S02]  /*61f0*/  UIMAD.WIDE.U32 UR14, UR21, UR10, URZ ;  /* 0x0000000a150e72a5 */ /* 0x008fe4000f8e003f */
[----:B--2---:R-:W-:Y:S02]  /*6200*/  UIMAD.WIDE.U32 UR20, UR21, UR6, URZ ;  /* 0x00000006151472a5 */ /* 0x004fe4000f8e003f */
[----:B------:R-:W-:-:S04]  /*6210*/  UIADD3 UR9, -UR15, URZ, URZ ;  /* 0x0000003f0f097290 */ /* 0x000fc8000fffe13f */
[----:B------:R-:W-:Y:S02]  /*6220*/  UIMAD UR10, UR8, UR9, UR10 ;  /* 0x00000009080a72a4 */ /* 0x000fe4000f8e020a */
[----:B------:R-:W-:Y:S02]  /*6230*/  UMOV UR13, UR21 ;  /* 0x00000015000d7c82 */ /* 0x000fe40008000000 */
[----:B------:R-:W-:Y:S02]  /*6240*/  UIADD3 UR5, -UR13, URZ, URZ ;  /* 0x0000003f0d057290 */ /* 0x000fe4000fffe13f */
[----:B------:R-:W-:Y:S01]  /*6250*/  UISETP.GT.U32.AND UP2, UPT, UR8, UR10, UPT ;  /* 0x0000000a0800728c */ /* 0x000fe2000bf44070 */
[----:B------:R-:W2:Y:S01]  /*6260*/  R2UR UR9, R6 ;  /* 0x00000000060973c2 */ /* 0x000ea200000e0000 */
[----:B------:R-:W-:-:S03]  /*6270*/  UIMAD UR6, UR8, UR5, UR6 ;  /* 0x00000005080672a4 */ /* 0x000fc6000f8e0206 */
[----:B------:R-:W-:Y:S02]  /*6280*/  ULDC UR5, c[0x0][0x2d0] ;  /* 0x0000b40000057ab9 */ /* 0x000fe40000000800 */
[----:B------:R-:W-:Y:S02]  /*6290*/  UISETP.GT.U32.AND UP1, UPT, UR8, UR6, UPT ;  /* 0x000000060800728c */ /* 0x000fe4000bf24070 */
[----:B-1----:R-:W-:Y:S02]  /*62a0*/  ULOP3.LUT UR4, UR4, UR5, URZ, 0x3c, !UPT ;  /* 0x0000000504047292 */ /* 0x002fe4000f8e3c3f */
[----:B------:R-:W-:Y:S02]  /*62b0*/  @!UP2 UIADD3 UR10, UR10, -UR8, URZ ;  /* 0x800000080a0aa290 */ /* 0x000fe4000fffe03f */
[----:B------:R-:W-:Y:S02]  /*62c0*/  UISETP.GE.AND UP0, UPT, UR4, URZ, UPT ;  /* 0x0000003f0400728c */ /* 0x000fe4000bf06270 */
[----:B------:R-:W-:-:S02]  /*62d0*/  UISETP.GE.U32.AND UP4, UPT, UR10, UR8, UPT ;  /* 0x000000080a00728c */ /* 0x000fc4000bf86070 */
[----:B------:R-:W-:Y:S02]  /*62e0*/  @!UP2 UIADD3 UR15, UR15, 0x1, URZ ;  /* 0x000000010f0fa890 */ /* 0x000fe4000fffe03f */
[----:B------:R-:W-:Y:S02]  /*62f0*/  @!UP1 UIADD3 UR6, UR6, -UR8, URZ ;  /* 0x8000000806069290 */ /* 0x000fe4000fffe03f */
[----:B------:R-:W-:Y:S02]  /*6300*/  @!UP1 UIADD3 UR13, UR13, 0x1, URZ ;  /* 0x000000010d0d9890 */ /* 0x000fe4000fffe03f */
[----:B------:R-:W-:Y:S02]  /*6310*/  UISETP.GE.U32.AND UP3, UPT, UR6, UR8, UPT ;  /* 0x000000080600728c */ /* 0x000fe4000bf66070 */
[----:B--2---:R-:W-:Y:S02]  /*6320*/  ULOP3.LUT UR9, UR9, UR5, URZ, 0x3c, !UPT ;  /* 0x0000000509097292 */ /* 0x004fe4000f8e3c3f */
[----:B------:R-:W-:-:S02]  /*6330*/  @UP4 UIADD3 UR15, UR15, 0x1, URZ ;  /* 0x000000010f0f4890 */ /* 0x000fc4000fffe03f */
[----:B------:R-:W-:-:S03]  /*6340*/  UISETP.GE.AND UP1, UPT, UR9, URZ, UPT ;  /* 0x0000003f0900728c */ /* 0x000fc6000bf26270 */
[----:B------:R-:W-:Y:S02]  /*6350*/  ULDC UR9, c[0x0][0x2d0] ;  /* 0x0000b40000097ab9 */ /* 0x000fe40000000800 */
[----:B------:R-:W-:Y:S02]  /*6360*/  @UP3 UIADD3 UR13, UR13, 0x1, URZ ;  /* 0x000000010d0d3890 */ /* 0x000fe4000fffe03f */
[----:B------:R-:W-:Y:S02]  /*6370*/  UISETP.NE.AND UP2, UPT, URZ, UR9, UPT ;  /* 0x000000093f00728c */ /* 0x000fe4000bf45270 */
[----:B------:R-:W-:Y:S02]  /*6380*/  ULOP3.LUT UR4, URZ, UR9, URZ, 0x33, !UPT ;  /* 0x000000093f047292 */ /* 0x000fe4000f8e333f */
[----:B------:R-:W-:Y:S02]  /*6390*/  @!UP1 UIADD3 UR15, -UR15, URZ, URZ ;  /* 0x0000003f0f0f9290 */ /* 0x000fe4000fffe13f */
[----:B------:R-:W-:-:S02]  /*63a0*/  @!UP0 UIADD3 UR13, -UR13, URZ, URZ ;  /* 0x0000003f0d0d8290 */ /* 0x000fc4000fffe13f */
[----:B------:R-:W-:Y:S02]  /*63b0*/  USEL UR5, UR4, UR15, !UP2 ;  /* 0x0000000f04057287 */ /* 0x000fe4000d000000 */
[----:B------:R-:W-:-:S04]  /*63c0*/  USEL UR4, UR4, UR13, !UP2 ;  /* 0x0000000d04047287 */ /* 0x000fc8000d000000 */
[----:B------:R-:W-:Y:S02]  /*63d0*/  MOV R5, UR5 ;  /* 0x0000000500057c02 */ /* 0x000fe40008000f00 */
[----:B------:R-:W-:-:S03]  /*63e0*/  IMAD.U32 R7, RZ, RZ, UR4 ;  /* 0x00000004ff077e24 */ /* 0x000fc6000f8e00ff */
[----:B------:R-:W-:-:S04]  /*63f0*/  IMAD.WIDE R4, R5, 0x4, R236 ;  /* 0x0000000405047825 */ /* 0x000fc800078e02ec */
[----:B------:R-:W-:Y:S02]  /*6400*/  IMAD.WIDE R6, R7, 0x4, R236 ;  /* 0x0000000407067825 */ /* 0x000fe400078e02ec */
[----:B------:R-:W2:Y:S04]  /*6410*/  LDG.E R4, [R4.64] ;  /* 0x0000001004047981 */ /* 0x000ea8000c1e1900 */
[----:B------:R-:W3:Y:S01]  /*6420*/  LDG.E R0, [R6.64] ;  /* 0x0000001006007981 */ /* 0x000ee2000c1e1900 */
[----:B------:R-:W-:-:S03]  /*6430*/  UIADD3 UR5, UR5, -UR4, URZ ;  /* 0x8000000405057290 */ /* 0x000fc6000fffe03f */
        /* <DEDUP_REMOVED lines=18> */
.L_x_6340:
[----:B------:R-:W-:Y:S02]  /*6560*/  ULDC UR14, c[0x0][0x1a0] ;  /* 0x00006800000e7ab9 */ /* 0x000fe40000000800 */
[----:B------:R-:W-:-:S04]  /*6570*/  ULEA UR14, -UR14, URZ, 0x6 ;  /* 0x0000003f0e0e7291 */ /* 0x000fc8000f8e313f */
[----:B------:R-:W-:Y:S02]  /*6580*/  USHF.R.S32.HI UR10, URZ, 0x1f, UR14 ;  /* 0x0000001f3f0a7899 */ /* 0x000fe4000801140e */
.L_x_6341:
[----:B------:R-:W-:Y:S01]  /*6590*/  IMAD.U32 R5, RZ, RZ, UR14 ;  /* 0x0000000eff057e24 */ /* 0x000fe2000f8e00ff */
[----:B------:R-:W-:Y:S01]  /*65a0*/  ULDC.64 UR4, c[0x0][0x1a0] ;  /* 0x0000680000047ab9 */ /* 0x000fe20000000a00 */
[----:B------:R-:W-:Y:S01]  /*65b0*/  IADD3 R7, P0, R168, UR14, RZ ;  /* 0x0000000ea8077c10 */ /* 0x000fe2000ff1e0ff */
[----:B------:R-:W-:Y:S01]  /*65c0*/  ULEA UR6, UP0, UR4, UR14, 0x4 ;  /* 0x0000000e04067291 */ /* 0x000fe2000f80203f */
[----:B------:R-:W-:Y:S01]  /*65d0*/  IMAD.U32 R0, RZ, RZ, UR10 ;  /* 0x0000000aff007e24 */ /* 0x000fe2000f8e00ff */
[C---:B------:R-:W-:Y:S01]  /*65e0*/  LEA R232, P1, R5.reuse, R232, 0x1 ;  /* 0x000000e805e87211 */ /* 0x040fe200078208ff */
[----:B------:R-:W-:Y:S01]  /*65f0*/  USHF.L.U32 UR9, UR4, 0x5, URZ ;  /* 0x0000000504097899 */ /* 0x000fe2000800063f */
[----:B------:R-:W-:Y:S01]  /*6600*/  IADD3.X R4, R166, UR10, RZ, P0, !PT ;  /* 0x0000000aa6047c10 */ /* 0x000fe200087fe4ff */
[----:B------:R-:W-:Y:S01]  /*6610*/  ULEA.HI.X UR10, UR4, UR10, UR5, 0x4, UP0 ;  /* 0x0000000a040a7291 */ /* 0x000fe200080f2405 */
[----:B------:R-:W-:Y:S02]  /*6620*/  LEA.HI.X R231, R5, R231, R0, 0x1, P1 ;  /* 0x000000e705e77211 */ /* 0x000fe400008f0c00 */
[----:B------:R-:W-:Y:S01]  /*6630*/  IADD3 R168, P0, R168, UR6, RZ ;  /* 0x00000006a8a87c10 */ /* 0x000fe2000ff1e0ff */
[----:B------:R-:W-:Y:S01]  /*6640*/  UMOV UR6, 0x5 ;  /* 0x0000000500067882 */ /* 0x000fe20000000000 */
[C---:B------:R-:W-:Y:S01]  /*6650*/  LEA R6, P1, R7.reuse, c[0x0][0x170], 0x1 ;  /* 0x00005c0007067a11 */ /* 0x040fe200078208ff */
[----:B------:R-:W-:Y:S01]  /*6660*/  USHF.L.U64.HI UR4, UR4, UR6, UR5 ;  /* 0x0000000604047299 */ /* 0x000fe20008010205 */
[----:B------:R-:W-:Y:S01]  /*6670*/  IADD3.X R5, R166, UR10, RZ, P0, !PT ;  /* 0x0000000aa6057c10 */ /* 0x000fe200087fe4ff */
[----:B------:R-:W-:Y:S01]  /*6680*/  IMAD.MOV.U32 R233, RZ, RZ, R231 ;  /* 0x000000ffffe97224 */ /* 0x000fe200078e00e7 */
[----:B------:R-:W-:-:S02]  /*6690*/  LEA.HI.X R7, R7, c[0x0][0x174], R4, 0x1, P1 ;  /* 0x00005d0007077a11 */ /* 0x000fc400008f0c04 */
[----:B------:R-:W-:Y:S02]  /*66a0*/  LEA R8, P0, R168, c[0x0][0x170], 0x1 ;  /* 0x00005c00a8087a11 */ /* 0x000fe400078008ff */
[----:B------:R-:W-:Y:S01]  /*66b0*/  IADD3 R4, P1, R232, UR9, RZ ;  /* 0x00000009e8047c10 */ /* 0x000fe2000ff3e0ff */
[----:B------:R-:W-:Y:S01]  /*66c0*/  @!PT LDS RZ, [RZ] ;  /* 0x00000000fffff984 */ /* 0x000fe20000000800 */
[----:B------:R-:W-:Y:S01]  /*66d0*/  @!PT LDS RZ, [RZ] ;  /* 0x00000000fffff984 */ /* 0x000fe20000000800 */
[----:B------:R-:W-:Y:S01]  /*66e0*/  @!PT LDS RZ, [RZ] ;  /* 0x00000000fffff984 */ /* 0x000fe20000000800 */
[----:B------:R1:W-:Y:S01]  /*66f0*/  LDGSTS.E.BYPASS.LTC128B.128 [R235+0x10000], [R232.64] ;  /* 0x10000000e8eb7fae */ /* 0x0003e2000b901d50 */
[----:B------:R-:W-:Y:S02]  /*6700*/  LEA.HI.X R9, R168, c[0x0][0x174], R5, 0x1, P0 ;  /* 0x00005d00a8097a11 */ /* 0x000fe400000f0c05 */
[----:B------:R-:W-:Y:S01]  /*6710*/  IADD3.X R5, R231, UR4, RZ, P1, !PT ;  /* 0x00000004e7057c10 */ /* 0x000fe20008ffe4ff */
[----:B------:R2:W-:Y:S01]  /*6720*/  LDGSTS.E.BYPASS.LTC128B.128 [R235+0x12000], [R6.64+0x80] ;  /* 0x1200008006eb7fae */ /* 0x0005e2000b901d50 */
[----:B------:R-:W-:Y:S02]  /*6730*/  IADD3 R12, P1, R4, UR9, RZ ;  /* 0x00000009040c7c10 */ /* 0x000fe4000ff3e0ff */
[----:B------:R-:W-:Y:S01]  /*6740*/  IADD3 R20, P0, R8, UR9, RZ ;  /* 0x0000000908147c10 */ /* 0x000fe2000ff1e0ff */
[----:B------:R2:W-:Y:S01]  /*6750*/  LDGSTS.E.BYPASS.LTC128B.128 [R235+0x14000], [R6.64+0x100] ;  /* 0x1400010006eb7fae */ /* 0x0005e2000b901d50 */
[----:B------:R-:W-:-:S02]  /*6760*/  IADD3.X R13, R5, UR4, RZ, P1, !PT ;  /* 0x00000004050d7c10 */ /* 0x000fc40008ffe4ff */
[----:B------:R-:W-:Y:S01]  /*6770*/  IADD3 R14, P1, R12, UR9, RZ ;  /* 0x000000090c0e7c10 */ /* 0x000fe2000ff3e0ff */
[----:B------:R2:W-:Y:S01]  /*6780*/  LDGSTS.E.BYPASS.LTC128B.128 [R235+0x16000], [R6.64+0x180] ;  /* 0x1600018006eb7fae */ /* 0x0005e2000b901d50 */
[----:B------:R-:W-:Y:S02]  /*6790*/  IADD3.X R21, R9, UR4, RZ, P0, !PT ;  /* 0x0000000409157c10 */ /* 0x000fe400087fe4ff */
[----:B------:R-:W-:Y:S01]  /*67a0*/  IADD3 R28, P0, R20, UR9, RZ ;  /* 0x00000009141c7c10 */ /* 0x000fe2000ff1e0ff */
[----:B------:R2:W-:Y:S01]  /*67b0*/  LDGSTS.E.BYPASS.LTC128B.128 [R235+0x10800], [R4.64] ;  /* 0x1080000004eb7fae */ /* 0x0005e2000b901d50 */
[----:B------:R-:W-:Y:S02]  /*67c0*/  IADD3.X R15, R13, UR4, RZ, P1, !PT ;  /* 0x000000040d0f7c10 */ /* 0x000fe40008ffe4ff */
[----:B------:R-:W-:Y:S01]  /*67d0*/  IADD3.X R29, R21, UR4, RZ, P0, !PT ;  /* 0x00000004151d7c10 */ /* 0x000fe200087fe4ff */
        /* <DEDUP_REMOVED lines=12> */
[----:B------:R-:W5:Y:S04]  /*68a0*/  LDSM.16.M88.4 R16, [R229+0x8000] ;  /* 0x00800000e510783b */ /* 0x000f680000000200 */
[----:B---3--:R-:W4:Y:S04]  /*68b0*/  LDSM.16.M88.4 R8, [R229+0x8800] ;  /* 0x00880000e508783b */ /* 0x008f280000000200 */
[----:B------:R-:W2:Y:S04]  /*68c0*/  LDSM.16.M88.4 R184, [R229+0x9000] ;  /* 0x00900000e5b8783b */ /* 0x000ea80000000200 */
[----:B------:R-:W3:Y:S04]  /*68d0*/  LDSM.16.M88.4 R196, [R229+0x9800] ;  /* 0x00980000e5c4783b */ /* 0x000ee80000000200 */
[----:B------:R-:W-:Y:S04]  /*68e0*/  LDSM.16.M88.4 R24, [R228] ;  /* 0x00000000e418783b */ /* 0x000fe80000000200 */
[----:B------:R-:W2:Y:S04]  /*68f0*/  LDSM.16.M88.4 R32, [R227] ;  /* 0x00000000e320783b */ /* 0x000ea80000000200 */
[----:B------:R-:W2:Y:S04]  /*6900*/  LDSM.16.M88.4 R188, [R219] ;  /* 0x00000000dbbc783b */ /* 0x000ea80000000200 */
[----:B------:R-:W2:Y:S04]  /*6910*/  LDSM.16.M88.4 R172, [R218] ;  /* 0x00000000daac783b */ /* 0x000ea80000000200 */
[----:B-1----:R-:W1:Y:S04]  /*6920*/  LDSM.16.M88.4 R28, [R217] ;  /* 0x00000000d91c783b */ /* 0x002e680000000200 */
[----:B------:R-:W-:Y:S01]  /*6930*/  LDSM.16.M88.4 R168, [R226] ;  /* 0x00000000e2a8783b */ /* 0x000fe20000000200 */
[C---:B-----5:R-:W-:Y:S03]  /*6940*/  HMMA.16816.F32.BF16 R20, R176.reuse, R16, RZ ;  /* 0x00000010b014723c */ /* 0x060fe600000418ff */
[----:B------:R-:W5:Y:S04]  /*6950*/  LDSM.16.M88.4 R192, [R223+0x8000] ;  /* 0x00800000dfc0783b */ /* 0x000f680000000200 */
[----:B------:R-:W0:Y:S01]  /*6960*/  LDGDEPBAR ;  /* 0x00000000000079af */ /* 0x000e220000000000 */
[C---:B------:R-:W-:Y:S08]  /*6970*/  HMMA.16816.F32.BF16 R16, R176.reuse, R18, RZ ;  /* 0x00000012b010723c */ /* 0x040ff000000418ff */
[C---:B----4-:R-:W-:Y:S08]  /*6980*/  HMMA.16816.F32.BF16 R12, R176.reuse, R8, RZ ;  /* 0x00000008b00c723c */ /* 0x050ff000000418ff */
[C---:B------:R-:W-:Y:S08]  /*6990*/  HMMA.16816.F32.BF16 R8, R176.reuse, R10, RZ ;  /* 0x0000000ab008723c */ /* 0x040ff000000418ff */
[C---:B--2---:R-:W-:Y:S08]  /*69a0*/  HMMA.16816.F32.BF16 R4, R176.reuse, R184, RZ ;  /* 0x000000b8b004723c */ /* 0x044ff000000418ff */
[C---:B------:R-:W-:Y:S08]  /*69b0*/  HMMA.16816.F32.BF16 R184, R176.reuse, R186, RZ ;  /* 0x000000bab0b8723c */ /* 0x040ff000000418ff */
[C---:B---3--:R-:W-:Y:S08]  /*69c0*/  HMMA.16816.F32.BF16 R180, R176.reuse, R196, RZ ;  /* 0x000000c4b0b4723c */ /* 0x048ff000000418ff */
[----:B------:R-:W-:Y:S01]  /*69d0*/  HMMA.16816.F32.BF16 R176, R176, R198, RZ ;  /* 0x000000c6b0b0723c */ /* 0x000fe200000418ff */
        /* <DEDUP_REMOVED lines=9> */
[----:B------:R-:W4:Y:S07]  /*6a70*/  LDSM.16.M88.4 R172, [R223+0x9800] ;  /* 0x00980000dfac783b */ /* 0x000f2e0000000200 */
[C---:B-1----:R-:W-:Y:S08]  /*6a80*/  HMMA.16816.F32.BF16 R180, R24.reuse, R28, R180 ;  /* 0x0000001c18b4723c */ /* 0x042ff000000418b4 */
[----:B------:R-:W-:Y:S01]  /*6a90*/  HMMA.16816.F32.BF16 R176, R24, R30, R176 ;  /* 0x0000001e18b0723c */ /* 0x000fe200000418b0 */
[----:B------:R-:W-:Y:S04]  /*6aa0*/  LDSM.16.M88.4 R28, [R225] ;  /* 0x00000000e11c783b */ /* 0x000fe80000000200 */
[----:B------:R-:W1:Y:S03]  /*6ab0*/  LDSM.16.M88.4 R24, [R216] ;  /* 0x00000000d818783b */ /* 0x000e660000000200 */
[C---:B-----5:R-:W-:Y:S08]  /*6ac0*/  HMMA.16816.F32.BF16 R20, R168.reuse, R192, R20 ;  /* 0x000000c0a814723c */ /* 0x060ff00000041814 */
[C---:B------:R-:W-:Y:S01]  /*6ad0*/  HMMA.16816.F32.BF16 R16, R168.reuse, R194, R16 ;  /* 0x000000c2a810723c */ /* 0x040fe20000041810 */
[----:B------:R-:W5:Y:S07]  /*6ae0*/  LDSM.16.M88.4 R192, [R216+0x800] ;  /* 0x00080000d8c0783b */ /* 0x000f6e0000000200 */
        /* <DEDUP_REMOVED lines=15> */
[----:B------:R-:W-:Y:S07]  /*6be0*/  LDSM.16.M88.4 R192, [R214] ;  /* 0x00000000d6c0783b */ /* 0x000fee0000000200 */
[C---:B--2---:R-:W-:Y:S08]  /*6bf0*/  HMMA.16816.F32.BF16 R4, R28.reuse, R32, R4 ;  /* 0x000000201c04723c */ /* 0x044ff00000041804 */
[C---:B------:R-:W-:Y:S01]  /*6c00*/  HMMA.16816.F32.BF16 R184, R28.reuse, R34, R184 ;  /* 0x000000221cb8723c */ /* 0x040fe200000418b8 */
[----:B------:R-:W2:Y:S07]  /*6c10*/  LDSM.16.M88.4 R32, [R229+0xb800] ;  /* 0x00b80000e520783b */ /* 0x000eae0000000200 */
[C---:B---3--:R-:W-:Y:S08]  /*6c20*/  HMMA.16816.F32.BF16 R180, R28.reuse, R188, R180 ;  /* 0x000000bc1cb4723c */ /* 0x048ff000000418b4 */
[----:B------:R-:W-:Y:S01]  /*6c30*/  HMMA.16816.F32.BF16 R176, R28, R190, R176 ;  /* 0x000000be1cb0723c */ /* 0x000fe200000418b0 */
[----:B------:R-:W-:Y:S04]  /*6c40*/  LDSM.16.M88.4 R28, [R228+0x2000] ;  /* 0x00200000e41c783b */ /* 0x000fe80000000200 */
[----:B------:R-:W3:Y:S03]  /*6c50*/  LDSM.16.M88.4 R188, [R215] ;  /* 0x00000000d7bc783b */ /* 0x000ee60000000200 */
[C---:B-1----:R-:W-:Y:S08]  /*6c60*/  HMMA.16816.F32.BF16 R20, R24.reuse, R172, R20 ;  /* 0x000000ac1814723c */ /* 0x042ff00000041814 */
[C---:B------:R-:W-:Y:S01]  /*6c70*/  HMMA.16816.F32.BF16 R16, R24.reuse, R174, R16 ;  /* 0x000000ae1810723c */ /* 0x040fe20000041810 */
[----:B------:R-:W1:Y:S07]  /*6c80*/  LDSM.16.M88.4 R172, [R213] ;  /* 0x00000000d5ac783b */ /* 0x000e6e0000000200 */
[C---:B------:R-:W-:Y:S08]  /*6c90*/  HMMA.16816.F32.BF16 R12, R24.reuse, R168, R12 ;  /* 0x000000a8180c723c */ /* 0x040ff0000004180c */
[C---:B------:R-:W-:Y:S01]  /*6ca0*/  HMMA.16816.F32.BF16 R8, R24.reuse, R170, R8 ;  /* 0x000000aa1808723c */ /* 0x040fe20000041808 */
[----:B------:R-:W4:Y:S07]  /*6cb0*/  LDSM.16.M88.4 R168, [R212] ;  /* 0x00000000d4a8783b */ /* 0x000f2e0000000200 */
[C---:B------:R-:W-:Y:S08]  /*6cc0*/  HMMA.16816.F32.BF16 R4, R24.reuse, R196, R4 ;  /* 0x000000c41804723c */ /* 0x040ff00000041804 */
[C---:B------:R-:W-:Y:S01]  /*6cd0*/  HMMA.16816.F32.BF16 R184, R24.reuse, R198, R184 ;  /* 0x000000c618b8723c */ /* 0x040fe200000418b8 */
[----:B------:R-:W-:Y:S07]  /*6ce0*/  LDSM.16.M88.4 R196, [R229+0xc800] ;  /* 0x00c80000e5c4783b */ /* 0x000fee0000000200 */
[C---:B--2---:R-:W-:Y:S08]  /*6cf0*/  HMMA.16816.F32.BF16 R180, R24.reuse, R32, R180 ;  /* 0x0000002018b4723c */ /* 0x044ff000000418b4 */
[----:B------:R-:W-:Y:S01]  /*6d00*/  HMMA.16816.F32.BF16 R176, R24, R34, R176 ;  /* 0x0000002218b0723c */ /* 0x000fe200000418b0 */
[----:B------:R-:W-:Y:S04]  /*6d10*/  LDSM.16.M88.4 R24, [R226+0x2000] ;  /* 0x00200000e218783b */ /* 0x000fe80000000200 */
[----:B------:R-:W2:Y:S03]  /*6d20*/  LDSM.16.M88.4 R32, [R223+0xa000] ;  /* 0x00a00000df20783b */ /* 0x000ea60000000200 */
        /* <DEDUP_REMOVED lines=9> */
[C---:B----4-:R-:W-:Y:S08]  /*6dc0*/  HMMA.16816.F32.BF16 R180, R28.reuse, R168, R180 ;  /* 0x000000a81cb4723c */ /* 0x050ff000000418b4 */
        /* <DEDUP_REMOVED lines=12> */
[C---:B----4-:R-:W-:Y:S08]  /*6e90*/  HMMA.16816.F32.BF16 R180, R24.reuse, R28, R180 ;  /* 0x0000001c18b4723c */ /* 0x050ff000000418b4 */
[----:B------:R-:W-:Y:S01]  /*6ea0*/  HMMA.16816.F32.BF16 R176, R24, R30, R176 ;  /* 0x0000001e18b0723c */ /* 0x000fe200000418b0 */
[----:B------:R-:W-:Y:S04]  /*6eb0*/  LDSM.16.M88.4 R28, [R230+0x4000] ;  /* 0x00400000e61c783b */ /* 0x000fe80000000200 */
[----:B------:R-:W4:Y:S03]  /*6ec0*/  LDSM.16.M88.4 R24, [R229+0xc000] ;  /* 0x00c00000e518783b */ /* 0x000f260000000200 */
[C---:B-----5:R-:W-:Y:S08]  /*6ed0*/  HMMA.16816.F32.BF16 R20, R168.reuse, R192, R20 ;  /* 0x000000c0a814723c */ /* 0x060ff00000041814 */
[C---:B------:R-:W-:Y:S01]  /*6ee0*/  HMMA.16816.F32.BF16 R16, R168.reuse, R194, R16 ;  /* 0x000000c2a810723c */ /* 0x040fe20000041810 */
[----:B------:R-:W-:Y:S07]  /*6ef0*/  LDSM.16.M88.4 R192, [R229+0xd800] ;  /* 0x00d80000e5c0783b */ /* 0x000fee0000000200 */
[C---:B--2---:R-:W-:Y:S08]  /*6f00*/  HMMA.16816.F32.BF16 R12, R168.reuse, R32, R12 ;  /* 0x00000020a80c723c */ /* 0x044ff0000004180c */
[C---:B------:R-:W-:Y:S01]  /*6f10*/  HMMA.16816.F32.BF16 R8, R168.reuse, R34, R8 ;  /* 0x00000022a808723c */ /* 0x040fe20000041808 */
[----:B------:R-:W2:Y:S07]  /*6f20*/  LDSM.16.M88.4 R32, [R229+0xd000] ;  /* 0x00d00000e520783b */ /* 0x000eae0000000200 */
[C---:B---3--:R-:W-:Y:S08]  /*6f30*/  HMMA.16816.F32.BF16 R4, R168.reuse, R188, R4 ;  /* 0x000000bca804723c */ /* 0x048ff00000041804 */
[C---:B------:R-:W-:Y:S01]  /*6f40*/  HMMA.16816.F32.BF16 R184, R168.reuse, R190, R184 ;  /* 0x000000bea8b8723c */ /* 0x040fe200000418b8 */
[----:B------:R-:W-:Y:S07]  /*6f50*/  LDSM.16.M88.4 R188, [R209] ;  /* 0x00000000d1bc783b */ /* 0x000fee0000000200 */
[C---:B-1----:R-:W-:Y:S08]  /*6f60*/  HMMA.16816.F32.BF16 R180, R168.reuse, R172, R180 ;  /* 0x000000aca8b4723c */ /* 0x042ff000000418b4 */
[----:B------:R-:W-:Y:S01]  /*6f70*/  HMMA.16816.F32.BF16 R176, R168, R174, R176 ;  /* 0x000000aea8b0723c */ /* 0x000fe200000418b0 */
[----:B------:R-:W-:Y:S04]  /*6f80*/  LDSM.16.M88.4 R172, [R211] ;  /* 0x00000000d3ac783b */ /* 0x000fe80000000200 */
[----:B------:R-:W-:Y:S03]  /*6f90*/  LDSM.16.M88.4 R168, [R210] ;  /* 0x00000000d2a8783b */ /* 0x000fe60000000200 */
[C---:B----4-:R-:W-:Y:S08]  /*6fa0*/  HMMA.16816.F32.BF16 R20, R28.reuse, R24, R20 ;  /* 0x000000181c14723c */ /* 0x050ff00000041814 */
[C---:B------:R-:W-:Y:S01]  /*6fb0*/  HMMA.16816.F32.BF16 R16, R28.reuse, R26, R16 ;  /* 0x0000001a1c10723c */ /* 0x040fe20000041810 */
[----:B------:R-:W1:Y:S07]  /*6fc0*/  LDSM.16.M88.4 R24, [R228+0x4000] ;  /* 0x00400000e418783b */ /* 0x000e6e0000000200 */
        /* <DEDUP_REMOVED lines=8> */
[----:B------:R-:W3:Y:S04]  /*7050*/  LDSM.16.M88.4 R28, [R226+0x4000] ;  /* 0x00400000e21c783b */ /* 0x000ee80000000200 */
        /* <DEDUP_REMOVED lines=16> */
[----:B------:R-:W-:Y:S07]  /*7160*/  LDSM.16.M88.4 R196, [R229+0xf000] ;  /* 0x00f00000e5c4783b */ /* 0x000fee0000000200 */
[C---:B-1----:R-:W-:Y:S08]  /*7170*/  HMMA.16816.F32.BF16 R4, R28.reuse, R172, R4 ;  /* 0x000000ac1c04723c */ /* 0x042ff00000041804 */
[C---:B------:R-:W-:Y:S01]  /*7180*/  HMMA.16816.F32.BF16 R184, R28.reuse, R174, R184 ;  /* 0x000000ae1cb8723c */ /* 0x040fe200000418b8 */
[----:B------:R-:W1:Y:S07]  /*7190*/  LDSM.16.M88.4 R172, [R216+0x5000] ;  /* 0x00500000d8ac783b */ /* 0x000e6e0000000200 */
[C---:B----4-:R-:W-:Y:S08]  /*71a0*/  HMMA.16816.F32.BF16 R180, R28.reuse, R168, R180 ;  /* 0x000000a81cb4723c */ /* 0x050ff000000418b4 */
        /* <DEDUP_REMOVED lines=14> */
[----:B------:R-:W-:Y:S07]  /*7290*/  LDSM.16.M88.4 R172, [R228+0x6000] ;  /* 0x00600000e4ac783b */ /* 0x000fee0000000200 */
[C---:B---3--:R-:W-:Y:S08]  /*72a0*/  HMMA.16816.F32.BF16 R180, R32.reuse, R168, R180 ;  /* 0x000000a820b4723c */ /* 0x048ff000000418b4 */
[----:B------:R-:W-:Y:S01]  /*72b0*/  HMMA.16816.F32.BF16 R176, R32, R170, R176 ;  /* 0x000000aa20b0723c */ /* 0x000fe200000418b0 */
[----:B------:R-:W1:Y:S04]  /*72c0*/  LDSM.16.M88.4 R168, [R207] ;  /* 0x00000000cfa8783b */ /* 0x000e680000000200 */
[----:B------:R-:W-:Y:S03]  /*72d0*/  LDSM.16.M88.4 R32, [R206] ;  /* 0x00000000ce20783b */ /* 0x000fe60000000200 */
[C---:B----4-:R-:W-:Y:S08]  /*72e0*/  HMMA.16816.F32.BF16 R20, R192.reuse, R28, R20 ;  /* 0x0000001cc014723c */ /* 0x050ff00000041814 */
[C---:B------:R-:W-:Y:S01]  /*72f0*/  HMMA.16816.F32.BF16 R16, R192.reuse, R30, R16 ;  /* 0x0000001ec010723c */ /* 0x040fe20000041810 */
[----:B------:R-:W3:Y:S07]  /*7300*/  LDSM.16.M88.4 R28, [R205] ;  /* 0x00000000cd1c783b */ /* 0x000eee0000000200 */
[C---:B--2---:R-:W-:Y:S08]  /*7310*/  HMMA.16816.F32.BF16 R12, R192.reuse, R24, R12 ;  /* 0x00000018c00c723c */ /* 0x044ff0000004180c */
[C---:B------:R-:W-:Y:S01]  /*7320*/  HMMA.16816.F32.BF16 R8, R192.reuse, R26, R8 ;  /* 0x0000001ac008723c */ /* 0x040fe20000041808 */
[----:B------:R-:W2:Y:S07]  /*7330*/  LDSM.16.M88.4 R24, [R204] ;  /* 0x00000000cc18783b */ /* 0x000eae0000000200 */
[C---:B------:R-:W-:Y:S08]  /*7340*/  HMMA.16816.F32.BF16 R4, R192.reuse, R196, R4 ;  /* 0x000000c4c004723c */ /* 0x040ff00000041804 */
[C---:B------:R-:W-:Y:S08]  /*7350*/  HMMA.16816.F32.BF16 R184, R192.reuse, R198, R184 ;  /* 0x000000c6c0b8723c */ /* 0x040ff000000418b8 */
[C---:B-----5:R-:W-:Y:S08]  /*7360*/  HMMA.16816.F32.BF16 R180, R192.reuse, R188, R180 ;  /* 0x000000bcc0b4723c */ /* 0x060ff000000418b4 */
[----:B------:R-:W-:Y:S01]  /*7370*/  HMMA.16816.F32.BF16 R176, R192, R190, R176 ;  /* 0x000000bec0b0723c */ /* 0x000fe200000418b0 */
[----:B------:R-:W-:Y:S04]  /*7380*/  LDSM.16.M88.4 R188, [R226+0x6000] ;  /* 0x00600000e2bc783b */ /* 0x000fe80000000200 */
[----:B------:R-:W-:Y:S03]  /*7390*/  LDSM.16.M88.4 R192, [R223+0xf800] ;  /* 0x00f80000dfc0783b */ /* 0x000fe60000000200 */
        /* <DEDUP_REMOVED lines=8> */
[----:B------:R-:W4:Y:S07]  /*7420*/  LDSM.16.M88.4 R32, [R223+0xe800] ;  /* 0x00e80000df20783b */ /* 0x000f2e0000000200 */
[C---:B--2---:R-:W-:Y:S08]  /*7430*/  HMMA.16816.F32.BF16 R180, R172.reuse, R24, R180 ;  /* 0x00000018acb4723c */ /* 0x044ff000000418b4 */
[----:B------:R-:W-:Y:S01]  /*7440*/  HMMA.16816.F32.BF16 R176, R172, R26, R176 ;  /* 0x0000001aacb0723c */ /* 0x000fe200000418b0 */
[----:B------:R-:W-:Y:S04]  /*7450*/  LDSM.16.M88.4 R172, [R225+0x6000] ;  /* 0x00600000e1ac783b */ /* 0x000fe80000000200 */
[----:B------:R-:W2:Y:S03]  /*7460*/  LDSM.16.M88.4 R24, [R216+0x6000] ;  /* 0x00600000d818783b */ /* 0x000ea60000000200 */
[C---:B-1----:R-:W-:Y:S08]  /*7470*/  HMMA.16816.F32.BF16 R20, R188.reuse, R168, R20 ;  /* 0x000000a8bc14723c */ /* 0x042ff00000041814 */
[C---:B------:R-:W-:Y:S08]  /*7480*/  HMMA.16816.F32.BF16 R16, R188.reuse, R170, R16 ;  /* 0x000000aabc10723c */ /* 0x040ff00000041810 */
[C---:B---3--:R-:W-:Y:S08]  /*7490*/  HMMA.16816.F32.BF16 R4, R188.reuse, R28, R4 ;  /* 0x0000001cbc04723c */ /* 0x048ff00000041804 */
[C---:B------:R-:W-:Y:S01]  /*74a0*/  HMMA.16816.F32.BF16 R184, R188.reuse, R30, R184 ;  /* 0x0000001ebcb8723c */ /* 0x040fe200000418b8 */
[----:B------:R-:W1:Y:S07]  /*74b0*/  LDSM.16.M88.4 R28, [R216+0x6800] ;  /* 0x00680000d81c783b */ /* 0x000e6e0000000200 */
[----:B----4-:R-:W-:Y:S08]  /*74c0*/  HMMA.16816.F32.BF16 R8, R188, R34, R8 ;  /* 0x00000022bc08723c */ /* 0x010ff00000041808 */
[C---:B--2---:R-:W-:Y:S08]  /*74d0*/  HMMA.16816.F32.BF16 R20, R172.reuse, R24, R20 ;  /* 0x00000018ac14723c */ /* 0x044ff00000041814 */
[----:B------:R-:W-:Y:S08]  /*74e0*/  HMMA.16816.F32.BF16 R16, R172, R26, R16 ;  /* 0x0000001aac10723c */ /* 0x000ff00000041810 */
[C---:B------:R-:W-:Y:S07]  /*74f0*/  HMMA.16816.F32.BF16 R12, R188.reuse, R32, R12 ;  /* 0x00000020bc0c723c */ /* 0x040fee000004180c */
[----:B------:R-:W-:Y:S01]  /*7500*/  IMAD R33, R242, 0x40, R241 ;  /* 0x00000040f2217824 */ /* 0x000fe200078e02f1 */
[----:B------:R-:W-:Y:S04]  /*7510*/  HMMA.16816.F32.BF16 R176, R188, R194, R176 ;  /* 0x000000c2bcb0723c */ /* 0x000fe800000418b0 */
[----:B------:R-:W-:-:S02]  /*7520*/  IADD3 R25, R33, 0x1, RZ ;  /* 0x0000000121197810 */ /* 0x000fc40007ffe0ff */
[-C--:B------:R-:W-:Y:S02]  /*7530*/  ISETP.GE.AND P0, PT, R33, R239.reuse, PT ;  /* 0x000000ef2100720c */ /* 0x080fe40003f06270 */
[C---:B------:R-:W-:Y:S01]  /*7540*/  ISETP.GE.AND P6, PT, R25.reuse, R239, PT ;  /* 0x000000ef1900720c */ /* 0x040fe20003fc6270 */
[C---:B-1----:R-:W-:Y:S01]  /*7550*/  HMMA.16816.F32.BF16 R8, R172.reuse, R30, R8 ;  /* 0x0000001eac08723c */ /* 0x042fe20000041808 */
[----:B------:R-:W-:Y:S02]  /*7560*/  ISETP.GE.AND P2, PT, R25, R234, PT ;  /* 0x000000ea1900720c */ /* 0x000fe40003f46270 */
[CC--:B------:R-:W-:Y:S02]  /*7570*/  ISETP.LT.OR P0, PT, R33.reuse, R240.reuse, P0 ;  /* 0x000000f02100720c */ /* 0x0c0fe40000701670 */
[C---:B------:R-:W-:Y:S02]  /*7580*/  IADD3 R169, R33.reuse, 0x8, RZ ;  /* 0x0000000821a97810 */ /* 0x040fe40007ffe0ff */
[----:B------:R-:W-:Y:S01]  /*7590*/  IADD3 R35, R33, 0x9, RZ ;  /* 0x0000000921237810 */ /* 0x000fe20007ffe0ff */
[----:B------:R-:W-:Y:S01]  /*75a0*/  HMMA.16816.F32.BF16 R12, R172, R28, R12 ;  /* 0x0000001cac0c723c */ /* 0x000fe2000004180c */
[----:B------:R-:W-:-:S02]  /*75b0*/  ISETP.LT.OR P6, PT, R25, R240, P6 ;  /* 0x000000f01900720c */ /* 0x000fc400037c1670 */
[----:B------:R-:W-:Y:S02]  /*75c0*/  ISETP.LT.OR P2, PT, R25, R238, P2 ;  /* 0x000000ee1900720c */ /* 0x000fe40001741670 */
[----:B------:R-:W-:Y:S01]  /*75d0*/  FSEL R167, R20, -INF , !P0 ;  /* 0xff80000014a77808 */ /* 0x000fe20004000000 */
[----:B------:R-:W1:Y:S01]  /*75e0*/  LDSM.16.M88.4 R24, [R216+0x7000] ;  /* 0x00700000d818783b */ /* 0x000e620000000200 */
[CC--:B------:R-:W-:Y:S01]  /*75f0*/  ISETP.GE.AND P1, PT, R169.reuse, R239.reuse, PT ;  /* 0x000000efa900720c */ /* 0x0c0fe20003f26270 */
[----:B------:R-:W-:Y:S01]  /*7600*/  HMMA.16816.F32.BF16 R180, R188, R192, R180 ;  /* 0x000000c0bcb4723c */ /* 0x000fe200000418b4 */
[-C--:B------:R-:W-:Y:S02]  /*7610*/  ISETP.GE.AND P3, PT, R169, R234.reuse, PT ;  /* 0x000000eaa900720c */ /* 0x080fe40003f66270 */
[C---:B------:R-:W-:Y:S02]  /*7620*/  ISETP.GE.AND P5, PT, R35.reuse, R239, PT ;  /* 0x000000ef2300720c */ /* 0x040fe40003fa6270 */
[----:B------:R-:W-:-:S02]  /*7630*/  ISETP.GE.AND P0, PT, R35, R234, PT ;  /* 0x000000ea2300720c */ /* 0x000fc40003f06270 */
[C---:B------:R-:W-:Y:S02]  /*7640*/  ISETP.LT.OR P1, PT, R169.reuse, R240, P1 ;  /* 0x000000f0a900720c */ /* 0x040fe40000f21670 */
[----:B------:R-:W-:Y:S02]  /*7650*/  ISETP.LT.OR P3, PT, R169, R238, P3 ;  /* 0x000000eea900720c */ /* 0x000fe40001f61670 */
[C---:B------:R-:W-:Y:S02]  /*7660*/  ISETP.LT.OR P5, PT, R35.reuse, R240, P5 ;  /* 0x000000f02300720c */ /* 0x040fe40002fa1670 */
[----:B------:R-:W-:Y:S02]  /*7670*/  ISETP.LT.OR P0, PT, R35, R238, P0 ;  /* 0x000000ee2300720c */ /* 0x000fe40000701670 */
[----:B------:R-:W-:Y:S02]  /*7680*/  FSEL R199, R16, -INF , !P1 ;  /* 0xff80000010c77808 */ /* 0x000fe40004800000 */
[----:B------:R-:W-:-:S02]  /*7690*/  FSEL R194, R18, -INF , !P3 ;  /* 0xff80000012c27808 */ /* 0x000fc40005800000 */
[----:B------:R-:W-:Y:S02]  /*76a0*/  FSEL R31, R17, -INF , !P5 ;  /* 0xff800000111f7808 */ /* 0x000fe40006800000 */
[----:B------:R-:W-:Y:S02]  /*76b0*/  FSEL R20, R19, -INF , !P0 ;  /* 0xff80000013147808 */ /* 0x000fe40004000000 */
[----:B------:R-:W2:Y:S01]  /*76c0*/  LDSM.16.M88.4 R16, [R216+0x7800] ;  /* 0x00780000d810783b */ /* 0x000ea20000000200 */
[----:B------:R-:W-:Y:S01]  /*76d0*/  IADD3 R35, R33, 0x10, RZ ;  /* 0x0000001021237810 */ /* 0x000fe20007ffe0ff */
[----:B------:R-:W-:-:S04]  /*76e0*/  DEPBAR.LE SB0, 0x0 ;  /* 0x000080000000791a */ /* 0x000fc80000000000 */
[----:B------:R-:W-:Y:S02]  /*76f0*/  IADD3 R29, R33, 0x11, RZ ;  /* 0x00000011211d7810 */ /* 0x000fe40007ffe0ff */
[----:B------:R-:W-:Y:S01]  /*7700*/  FSEL R0, R23, -INF , !P2 ;  /* 0xff80000017007808 */ /* 0x000fe20005000000 */
[----:B------:R-:W-:Y:S01]  /*7710*/  BAR.SYNC.DEFER_BLOCKING 0x0 ;  /* 0x0000000000007b1d */ /* 0x000fe20000010000 */
[-C--:B------:R-:W-:Y:S02]  /*7720*/  ISETP.GE.AND P2, PT, R35, R239.reuse, PT ;  /* 0x000000ef2300720c */ /* 0x080fe40003f46270 */
[----:B------:R-:W-:Y:S02]  /*7730*/  FSEL R197, R21, -INF , !P6 ;  /* 0xff80000015c57808 */ /* 0x000fe40007000000 */
[----:B------:R-:W-:Y:S01]  /*7740*/  IADD3 R21, R33, 0x18, RZ ;  /* 0x0000001821157810 */ /* 0x000fe20007ffe0ff */
[----:B-1----:R-:W-:Y:S01]  /*7750*/  HMMA.16816.F32.BF16 R4, R172, R24, R4 ;  /* 0x00000018ac04723c */ /* 0x002fe20000041804 */
[----:B------:R-:W-:-:S02]  /*7760*/  ISETP.GE.AND P6, PT, R29, R239, PT ;  /* 0x000000ef1d00720c */ /* 0x000fc40003fc6270 */
[----:B------:R-:W-:Y:S02]  /*7770*/  ISETP.GE.AND P1, PT, R29, R234, PT ;  /* 0x000000ea1d00720c */ /* 0x000fe40003f26270 */
[----:B------:R-:W-:Y:S02]  /*7780*/  ISETP.LT.OR P2, PT, R35, R240, P2 ;  /* 0x000000f02300720c */ /* 0x000fe40001741670 */
[----:B------:R-:W-:Y:S01]  /*7790*/  IADD3 R23, R33, 0x19, RZ ;  /* 0x0000001921177810 */ /* 0x000fe20007ffe0ff */
[----:B------:R-:W-:Y:S01]  /*77a0*/  HMMA.16816.F32.BF16 R184, R172, R26, R184 ;  /* 0x0000001aacb8723c */ /* 0x000fe200000418b8 */
[C---:B------:R-:W-:Y:S02]  /*77b0*/  ISETP.GE.AND P0, PT, R21.reuse, R239, PT ;  /* 0x000000ef1500720c */ /* 0x040fe40003f06270 */
[----:B------:R-:W-:Y:S02]  /*77c0*/  ISETP.GE.AND P3, PT, R21, R234, PT ;  /* 0x000000ea1500720c */ /* 0x000fe40003f66270 */
[----:B------:R-:W-:-:S02]  /*77d0*/  ISETP.LT.OR P6, PT, R29, R240, P6 ;  /* 0x000000f01d00720c */ /* 0x000fc400037c1670 */
[----:B------:R-:W-:Y:S02]  /*77e0*/  ISETP.LT.OR P1, PT, R29, R238, P1 ;  /* 0x000000ee1d00720c */ /* 0x000fe40000f21670 */
[----:B------:R-:W-:Y:S02]  /*77f0*/  FSEL R29, R12, -INF , !P2 ;  /* 0xff8000000c1d7808 */ /* 0x000fe40005000000 */
[C---:B------:R-:W-:Y:S02]  /*7800*/  ISETP.GE.AND P5, PT, R23.reuse, R239, PT ;  /* 0x000000ef1700720c */ /* 0x040fe40003fa6270 */
[-C--:B------:R-:W-:Y:S02]  /*7810*/  ISETP.GE.AND P2, PT, R23, R234.reuse, PT ;  /* 0x000000ea1700720c */ /* 0x080fe40003f46270 */
[----:B------:R-:W-:Y:S02]  /*7820*/  ISETP.GE.AND P4, PT, R33, R234, PT ;  /* 0x000000ea2100720c */ /* 0x000fe40003f86270 */
[----:B------:R-:W-:-:S02]  /*7830*/  ISETP.LT.OR P0, PT, R21, R240, P0 ;  /* 0x000000f01500720c */ /* 0x000fc40000701670 */
[----:B------:R-:W-:Y:S02]  /*7840*/  ISETP.LT.OR P3, PT, R21, R238, P3 ;  /* 0x000000ee1500720c */ /* 0x000fe40001f61670 */
[----:B------:R-:W-:Y:S02]  /*7850*/  IADD3 R21, R33, 0x21, RZ ;  /* 0x0000002121157810 */ /* 0x000fe40007ffe0ff */
[C---:B------:R-:W-:Y:S02]  /*7860*/  ISETP.LT.OR P5, PT, R23.reuse, R240, P5 ;  /* 0x000000f01700720c */ /* 0x040fe40002fa1670 */
[-C--:B------:R-:W-:Y:S02]  /*7870*/  ISETP.LT.OR P2, PT, R23, R238.reuse, P2 ;  /* 0x000000ee1700720c */ /* 0x080fe40001741670 */
[----:B------:R-:W-:Y:S02]  /*7880*/  ISETP.LT.OR P4, PT, R33, R238, P4 ;  /* 0x000000ee2100720c */ /* 0x000fe40002781670 */
[----:B------:R-:W-:-:S02]  /*7890*/  FSEL R25, R13, -INF , !P6 ;  /* 0xff8000000d197808 */ /* 0x000fc40007000000 */
[----:B------:R-:W-:Y:S02]  /*78a0*/  FSEL R23, R8, -INF , !P0 ;  /* 0xff80000008177808 */ /* 0x000fe40004000000 */
[C---:B------:R-:W-:Y:S02]  /*78b0*/  ISETP.GE.AND P6, PT, R21.reuse, R239, PT ;  /* 0x000000ef1500720c */ /* 0x040fe40003fc6270 */
[-C--:B------:R-:W-:Y:S02]  /*78c0*/  ISETP.GE.AND P0, PT, R21, R234.reuse, PT ;  /* 0x000000ea1500720c */ /* 0x080fe40003f06270 */
[----:B------:R-:W-:Y:S02]  /*78d0*/  FSEL R22, R22, -INF , !P4 ;  /* 0xff80000016167808 */ /* 0x000fe40006000000 */
[----:B------:R-:W-:Y:S02]  /*78e0*/  ISETP.GE.AND P4, PT, R35, R234, PT ;  /* 0x000000ea2300720c */ /* 0x000fe40003f86270 */
[----:B------:R-:W-:-:S02]  /*78f0*/  ISETP.LT.OR P6, PT, R21, R240, P6 ;  /* 0x000000f01500720c */ /* 0x000fc400037c1670 */
[-C--:B------:R-:W-:Y:S02]  /*7900*/  ISETP.LT.OR P0, PT, R21, R238.reuse, P0 ;  /* 0x000000ee1500720c */ /* 0x080fe40000701670 */
[----:B------:R-:W-:Y:S02]  /*7910*/  FSEL R26, R10, -INF , !P3 ;  /* 0xff8000000a1a7808 */ /* 0x000fe40005800000 */
[----:B------:R-:W-:Y:S02]  /*7920*/  FSEL R21, R9, -INF , !P5 ;  /* 0xff80000009157808 */ /* 0x000fe40006800000 */
[----:B------:R-:W-:Y:S02]  /*7930*/  FSEL R24, R11, -INF , !P2 ;  /* 0xff8000000b187808 */ /* 0x000fe40005000000 */
[----:B--2---:R-:W-:Y:S01]  /*7940*/  HMMA.16816.F32.BF16 R8, R172, R16, R180 ;  /* 0x00000010ac08723c */ /* 0x004fe200000418b4 */
[----:B------:R-:W-:Y:S02]  /*7950*/  ISETP.LT.OR P4, PT, R35, R238, P4 ;  /* 0x000000ee2300720c */ /* 0x000fe40002781670 */
[----:B------:R-:W-:-:S02]  /*7960*/  FSEL R28, R15, -INF , !P1 ;  /* 0xff8000000f1c7808 */ /* 0x000fc40004800000 */
[C---:B------:R-:W-:Y:S02]  /*7970*/  IADD3 R35, R33.reuse, 0x20, RZ ;  /* 0x0000002021237810 */ /* 0x040fe40007ffe0ff */
[----:B------:R-:W-:Y:S01]  /*7980*/  IADD3 R15, R33, 0x28, RZ ;  /* 0x00000028210f7810 */ /* 0x000fe20007ffe0ff */
[----:B------:R-:W-:Y:S01]  /*7990*/  HMMA.16816.F32.BF16 R172, R172, R18, R176 ;  /* 0x00000012acac723c */ /* 0x000fe200000418b0 */
[----:B------:R-:W-:Y:S02]  /*79a0*/  FSEL R30, R14, -INF , !P4 ;  /* 0xff8000000e1e7808 */ /* 0x000fe40006000000 */
[-C--:B------:R-:W-:Y:S02]  /*79b0*/  ISETP.GE.AND P4, PT, R35, R234.reuse, PT ;  /* 0x000000ea2300720c */ /* 0x080fe40003f86270 */
[C---:B------:R-:W-:Y:S02]  /*79c0*/  ISETP.GE.AND P2, PT, R15.reuse, R239, PT ;  /* 0x000000ef0f00720c */ /* 0x040fe40003f46270 */
[----:B------:R-:W-:-:S02]  /*79d0*/  ISETP.GE.AND P3, PT, R15, R234, PT ;  /* 0x000000ea0f00720c */ /* 0x000fc40003f66270 */
[----:B------:R-:W-:Y:S02]  /*79e0*/  ISETP.LT.OR P4, PT, R35, R238, P4 ;  /* 0x000000ee2300720c */ /* 0x000fe40002781670 */
[C---:B------:R-:W-:Y:S02]  /*79f0*/  ISETP.LT.OR P2, PT, R15.reuse, R240, P2 ;  /* 0x000000f00f00720c */ /* 0x040fe40001741670 */
[----:B------:R-:W-:Y:S02]  /*7a00*/  ISETP.LT.OR P3, PT, R15, R238, P3 ;  /* 0x000000ee0f00720c */ /* 0x000fe40001f61670 */
[----:B------:R-:W-:Y:S02]  /*7a10*/  IADD3 R15, R33, 0x30, RZ ;  /* 0x00000030210f7810 */ /* 0x000fe40007ffe0ff */
[----:B------:R-:W-:Y:S02]  /*7a20*/  ISETP.GE.AND P1, PT, R35, R239, PT ;  /* 0x000000ef2300720c */ /* 0x000fe40003f26270 */
[----:B------:R-:W-:-:S02]  /*7a30*/  FSEL R192, R6, -INF , !P4 ;  /* 0xff80000006c07808 */ /* 0x000fc40006000000 */
[----:B------:R-:W-:Y:S02]  /*7a40*/  ISETP.GE.AND P4, PT, R15, R234, PT ;  /* 0x000000ea0f00720c */ /* 0x000fe40003f86270 */
[----:B------:R-:W-:Y:S02]  /*7a50*/  ISETP.LT.OR P1, PT, R35, R240, P1 ;  /* 0x000000f02300720c */ /* 0x000fe40000f21670 */
[----:B------:R-:W-:Y:S02]  /*7a60*/  IADD3 R13, R33, 0x29, RZ ;  /* 0x00000029210d7810 */ /* 0x000fe40007ffe0ff */
[----:B------:R-:W-:Y:S02]  /*7a70*/  ISETP.LT.OR P4, PT, R15, R238, P4 ;  /* 0x000000ee0f00720c */ /* 0x000fe40002781670 */
[----:B------:R-:W-:Y:S02]  /*7a80*/  FSEL R193, R4, -INF , !P1 ;  /* 0xff80000004c17808 */ /* 0x000fe40004800000 */
[----:B------:R-:W-:-:S02]  /*7a90*/  ISETP.GE.AND P5, PT, R13, R239, PT ;  /* 0x000000ef0d00720c */ /* 0x000fc40003fa6270 */
[----:B------:R-:W-:Y:S02]  /*7aa0*/  ISETP.GE.AND P1, PT, R13, R234, PT ;  /* 0x000000ea0d00720c */ /* 0x000fe40003f26270 */
[----:B------:R-:W-:Y:S02]  /*7ab0*/  FSEL R188, R7, -INF , !P0 ;  /* 0xff80000007bc7808 */ /* 0x000fe40004000000 */
[----:B------:R-:W-:Y:S02]  /*7ac0*/  ISETP.GE.AND P0, PT, R15, R239, PT ;  /* 0x000000ef0f00720c */ /* 0x000fe40003f06270 */
[----:B------:R-:W-:Y:S02]  /*7ad0*/  FSEL R32, R10, -INF , !P4 ;  /* 0xff8000000a207808 */ /* 0x000fe40006000000 */
[----:B------:R-:W-:Y:S02]  /*7ae0*/  ISETP.GT.AND P4, PT, R242, UR7, PT ;  /* 0x00000007f2007c0c */ /* 0x000fe4000bf84270 */
[----:B------:R-:W-:-:S02]  /*7af0*/  ISETP.LT.OR P5, PT, R13, R240, P5 ;  /* 0x000000f00d00720c */ /* 0x000fc40002fa1670 */
[----:B------:R-:W-:Y:S02]  /*7b00*/  ISETP.LT.OR P1, PT, R13, R238, P1 ;  /* 0x000000ee0d00720c */ /* 0x000fe40000f21670 */
[----:B------:R-:W-:Y:S02]  /*7b10*/  FSEL R191, R5, -INF , !P6 ;  /* 0xff80000005bf7808 */ /* 0x000fe40007000000 */
[----:B------:R-:W-:Y:S02]  /*7b20*/  IADD3 R13, R33, 0x31, RZ ;  /* 0x00000031210d7810 */ /* 0x000fe40007ffe0ff */
[----:B------:R-:W-:Y:S02]  /*7b30*/  ISETP.LT.OR P0, PT, R15, R240, P0 ;  /* 0x000000f00f00720c */ /* 0x000fe40000701670 */
[C---:B------:R-:W-:Y:S02]  /*7b40*/  IADD3 R5, R33.reuse, 0x38, RZ ;  /* 0x0000003821057810 */ /* 0x040fe40007ffe0ff */
[----:B------:R-:W-:-:S02]  /*7b50*/  IADD3 R33, R33, 0x39, RZ ;  /* 0x0000003921217810 */ /* 0x000fc40007ffe0ff */
[----:B------:R-:W-:Y:S02]  /*7b60*/  FSEL R189, R184, -INF , !P2 ;  /* 0xff800000b8bd7808 */ /* 0x000fe40005000000 */
[----:B------:R-:W-:Y:S02]  /*7b70*/  FSEL R186, R186, -INF , !P3 ;  /* 0xff800000baba7808 */ /* 0x000fe40005800000 */
[----:B------:R-:W-:Y:S02]  /*7b80*/  FSEL R195, R185, -INF , !P5 ;  /* 0xff800000b9c37808 */ /* 0x000fe40006800000 */
[----:B------:R-:W-:Y:S02]  /*7b90*/  FSEL R190, R187, -INF , !P1 ;  /* 0xff800000bbbe7808 */ /* 0x000fe40004800000 */
[----:B------:R-:W-:Y:S02]  /*7ba0*/  FSEL R181, R8, -INF , !P0 ;  /* 0xff80000008b57808 */ /* 0x000fe40004000000 */
[----:B------:R-:W-:-:S02]  /*7bb0*/  ISETP.GE.AND P6, PT, R13, R239, PT ;  /* 0x000000ef0d00720c */ /* 0x000fc40003fc6270 */
[-C--:B------:R-:W-:Y:S02]  /*7bc0*/  ISETP.GE.AND P2, PT, R13, R234.reuse, PT ;  /* 0x000000ea0d00720c */ /* 0x080fe40003f46270 */
[CC--:B------:R-:W-:Y:S02]  /*7bd0*/  ISETP.GE.AND P5, PT, R5.reuse, R239.reuse, PT ;  /* 0x000000ef0500720c */ /* 0x0c0fe40003fa6270 */
[-C--:B------:R-:W-:Y:S02]  /*7be0*/  ISETP.GE.AND P1, PT, R5, R234.reuse, PT ;  /* 0x000000ea0500720c */ /* 0x080fe40003f26270 */
[C---:B------:R-:W-:Y:S02]  /*7bf0*/  ISETP.GE.AND P3, PT, R33.reuse, R239, PT ;  /* 0x000000ef2100720c */ /* 0x040fe40003f66270 */
[----:B------:R-:W-:Y:S02]  /*7c00*/  ISETP.GE.AND P0, PT, R33, R234, PT ;  /* 0x000000ea2100720c */ /* 0x000fe40003f06270 */
[----:B------:R-:W-:-:S02]  /*7c10*/  ISETP.LT.OR P6, PT, R13, R240, P6 ;  /* 0x000000f00d00720c */ /* 0x000fc400037c1670 */
[----:B------:R-:W-:Y:S02]  /*7c20*/  ISETP.LT.OR P2, PT, R13, R238, P2 ;  /* 0x000000ee0d00720c */ /* 0x000fe40001741670 */
[C---:B------:R-:W-:Y:S02]  /*7c30*/  ISETP.LT.OR P5, PT, R5.reuse, R240, P5 ;  /* 0x000000f00500720c */ /* 0x040fe40002fa1670 */
[----:B------:R-:W-:Y:S02]  /*7c40*/  ISETP.LT.OR P1, PT, R5, R238, P1 ;  /* 0x000000ee0500720c */ /* 0x000fe40000f21670 */
[C---:B------:R-:W-:Y:S02]  /*7c50*/  ISETP.LT.OR P3, PT, R33.reuse, R240, P3 ;  /* 0x000000f02100720c */ /* 0x040fe40001f61670 */
[----:B------:R-:W-:Y:S02]  /*7c60*/  ISETP.LT.OR P0, PT, R33, R238, P0 ;  /* 0x000000ee2100720c */ /* 0x000fe40000701670 */
[----:B------:R-:W-:-:S02]  /*7c70*/  FSEL R179, R9, -INF , !P6 ;  /* 0xff80000009b37808 */ /* 0x000fc40007000000 */
[----:B------:R-:W-:Y:S02]  /*7c80*/  FSEL R178, R11, -INF , !P2 ;  /* 0xff8000000bb27808 */ /* 0x000fe40005000000 */
[----:B------:R-:W-:Y:S02]  /*7c90*/  FSEL R35, R172, -INF , !P5 ;  /* 0xff800000ac237808 */ /* 0x000fe40006800000 */
[----:B------:R-:W-:Y:S02]  /*7ca0*/  FSEL R176, R174, -INF , !P1 ;  /* 0xff800000aeb07808 */ /* 0x000fe40004800000 */
[----:B------:R-:W-:Y:S02]  /*7cb0*/  FSEL R33, R173, -INF , !P3 ;  /* 0xff800000ad217808 */ /* 0x000fe40005800000 */
[----:B------:R-:W-:Y:S01]  /*7cc0*/  FSEL R175, R175, -INF , !P0 ;  /* 0xff800000afaf7808 */ /* 0x000fe20004000000 */
[----:B------:R-:W-:Y:S05]  /*7cd0*/  @!P4 BRA `(.L_x_6342) ;  /* 0x000006000000c947 */ /* 0x000fea0003800000 */
[----:B------:R-:W-:-:S13]  /*7ce0*/  PLOP3.LUT P0, PT, PT, PT, UP5, 0x80, 0x0 ;  /* 0x000000000000781c */ /* 0x000fda0003f0f058 */
[----:B------:R-:W-:Y:S05]  /*7cf0*/  @!P0 BRA `(.L_x_6343) ;  /* 0x0000039000008947 */ /* 0x000fea0003800000 */
[----:B------:R-:W1:Y:S01]  /*7d00*/  I2F.RP R5, UR8 ;  /* 0x0000000800057d06 */ /* 0x000e620008209400 */
[----:B------:R-:W-:-:S05]  /*7d10*/  IMAD.SHL.U32 R4, R242, 0x40, RZ ;  /* 0x00000040f2047824 */ /* 0x000fca00078e00ff */
[C---:B------:R-:W-:Y:S02]  /*7d20*/  IADD3 R10, R4.reuse, -0x40, RZ ;  /* 0xffffffc0040a7810 */ /* 0x040fe40007ffe0ff */
[----:B------:R-:W-:Y:S02]  /*7d30*/  IABS R8, R4 ;  /* 0x0000000400087213 */ /* 0x000fe40000000000 */
[----:B------:R-:W-:Y:S02]  /*7d40*/  IABS R6, R10 ;  /* 0x0000000a00067213 */ /* 0x000fe40000000000 */
[----:B------:R-:W-:Y:S02]  /*7d50*/  LOP3.LUT R4, R4, c[0x0][0x2d0], RZ, 0x3c, !PT ;  /* 0x0000b40004047a12 */ /* 0x000fe400078e3cff */
[----:B------:R-:W-:Y:S01]  /*7d60*/  LOP3.LUT R10, R10, c[0x0][0x2d0], RZ, 0x3c, !PT ;  /* 0x0000b4000a0a7a12 */ /* 0x000fe200078e3cff */
[----:B-1----:R-:W1:Y:S01]  /*7d70*/  MUFU.RCP R12, R5 ;  /* 0x00000005000c7308 */ /* 0x002e620000001000 */
[----:B------:R-:W-:-:S02]  /*7d80*/  ISETP.GE.AND P2, PT, R4, RZ, PT ;  /* 0x000000ff0400720c */ /* 0x000fc40003f46270 */
[----:B------:R-:W-:Y:S02]  /*7d90*/  ISETP.GE.AND P0, PT, R10, RZ, PT ;  /* 0x000000ff0a00720c */ /* 0x000fe40003f06270 */
[----:B------:R-:W-:Y:S02]  /*7da0*/  LOP3.LUT R4, RZ, c[0x0][0x2d0], RZ, 0x33, !PT ;  /* 0x0000b400ff047a12 */ /* 0x000fe400078e33ff */
[----:B-1----:R-:W-:-:S04]  /*7db0*/  IADD3 R12, R12, 0xffffffe, RZ ;  /* 0x0ffffffe0c0c7810 */ /* 0x002fc80007ffe0ff */
        /* <DEDUP_REMOVED lines=9> */
[----:B------:R-:W-:Y:S02]  /*7e50*/  IMAD R7, R7, UR8, R8 ;  /* 0x0000000807077c24 */ /* 0x000fe4000f8e0208 */
        /* <DEDUP_REMOVED lines=28> */
[----:B--2---:R-:W-:-:S05]  /*8020*/  IMAD.IADD R6, R6, 0x1, -R5 ;  /* 0x0000000106067824 */ /* 0x004fca00078e0a05 */
[----:B------:R-:W-:-:S05]  /*8030*/  SHF.R.S32.HI R5, RZ, 0x1f, R6 ;  /* 0x0000001fff057819 */ /* 0x000fca0000011406 */
[----:B------:R-:W-:-:S04]  /*8040*/  IMAD R5, R5, c[0x0][0x180], RZ ;  /* 0x0000600005057a24 */ /* 0x000fc800078e02ff */
[C---:B------:R-:W-:Y:S02]  /*8050*/  IMAD R5, R6.reuse, c[0x0][0x184], R5 ;  /* 0x0000610006057a24 */ /* 0x040fe400078e0205 */
[----:B------:R-:W-:-:S04]  /*8060*/  IMAD.WIDE.U32 R6, R6, c[0x0][0x180], R8 ;  /* 0x0000600006067a25 */ /* 0x000fc800078e0008 */
[----:B------:R-:W-:Y:S01]  /*8070*/  IMAD.IADD R4, R7, 0x1, R5 ;  /* 0x0000000107047824 */ /* 0x000fe200078e0205 */
[----:B------:R-:W-:Y:S05]  /*8080*/  BRA `(.L_x_6344) ;  /* 0x0000004000007947 */ /* 0x000fea0003800000 */
.L_x_6343:
[----:B------:R-:W-:-:S04]  /*8090*/  ULEA UR5, -UR12, URZ, 0x6 ;  /* 0x0000003f0c057291 */ /* 0x000fc8000f8e313f */
[----:B------:R-:W-:Y:S02]  /*80a0*/  USHF.R.S32.HI UR4, URZ, 0x1f, UR5 ;  /* 0x0000001f3f047899 */ /* 0x000fe40008011405 */
[----:B------:R-:W-:-:S04]  /*80b0*/  MOV R6, UR5 ;  /* 0x0000000500067c02 */ /* 0x000fc80008000f00 */
[----:B------:R-:W-:Y:S02]  /*80c0*/  MOV R4, UR4 ;  /* 0x0000000400047c02 */ /* 0x000fe40008000f00 */
.L_x_6344:
[----:B------:R-:W-:Y:S01]  /*80d0*/  IADD3 R6, P0, R2, R6, RZ ;  /* 0x0000000602067210 */ /* 0x000fe20007f1e0ff */
[----:B------:R-:W-:Y:S02]  /*80e0*/  USHF.L.U32 UR5, UR12, 0x5, URZ ;  /* 0x000000050c057899 */ /* 0x000fe4000800063f */
[----:B------:R-:W-:Y:S02]  /*80f0*/  ULDC UR4, c[0x0][0x19c] ;  /* 0x0000670000047ab9 */ /* 0x000fe40000000800 */
[----:B------:R-:W-:Y:S01]  /*8100*/  IMAD.X R245, R165, 0x1, R4, P0 ;  /* 0x00000001a5f57824 */ /* 0x000fe200000e0604 */
[----:B------:R-:W-:Y:S01]  /*8110*/  LEA R244, P0, R6, c[0x0][0x168], 0x1 ;  /* 0x00005a0006f47a11 */ /* 0x000fe200078008ff */
[----:B------:R-:W-:-:S03]  /*8120*/  USHF.L.U64.HI UR4, UR12, UR6, UR4 ;  /* 0x000000060c047299 */ /* 0x000fc60008010204 */
[----:B------:R-:W-:Y:S02]  /*8130*/  LEA.HI.X R245, R6, c[0x0][0x16c], R245, 0x1, P0 ;  /* 0x00005b0006f57a11 */ /* 0x000fe400000f0cf5 */
        /* <DEDUP_REMOVED lines=26> */
.L_x_6342:
[----:B------:R-:W-:Y:S01]  /*82e0*/  FMNMX.FTZ R2, R164, R167, !PT ;  /* 0x000000a7a4027209 */ /* 0x000fe20007810000 */
[----:B------:R-:W-:Y:S01]  /*82f0*/  LDSM.16.MT88.4 R16, [R224+0x10000] ;  /* 0x01000000e010783b */ /* 0x000fe20000004200 */
[----:B-1----:R-:W-:-:S02]  /*8300*/  FMNMX.FTZ R5, R3, R22, !PT ;  /* 0x0000001603057209 */ /* 0x002fc40007810000 */
[----:B------:R-:W-:Y:S01]  /*8310*/  FMNMX.FTZ R2, R197, R2, !PT ;  /* 0x00000002c5027209 */ /* 0x000fe20007810000 */
        /* <DEDUP_REMOVED lines=52> */
[--C-:B------:R-:W-:Y:S01]  /*8660*/  FFMA.FTZ R167, R199, c[0x0][0x23c], -R34.reuse ;  /* 0x00008f00c7a77a23 */ /* 0x100fe20000010822 */
[----:B------:R-:W-:Y:S01]  /*8670*/  MUFU.EX2 R169, R169 ;  /* 0x000000a900a97308 */ /* 0x000fe20000000800 */
[----:B------:R-:W-:Y:S02]  /*8680*/  FFMA.FTZ R166, R31, c[0x0][0x23c], -R34 ;  /* 0x00008f001fa67a23 */ /* 0x000fe40000010822 */
[----:B------:R-:W-:-:S02]  /*8690*/  FFMA.FTZ R165, R22, c[0x0][0x23c], -R177 ;  /* 0x00008f0016a57a23 */ /* 0x000fc400000108b1 */
[--C-:B------:R-:W-:Y:S02]  /*86a0*/  FFMA.FTZ R0, R194, c[0x0][0x23c], -R177.reuse ;  /* 0x00008f00c2007a23 */ /* 0x100fe400000108b1 */
[----:B------:R-:W-:Y:S01]  /*86b0*/  FFMA.FTZ R173, R20, c[0x0][0x23c], -R177 ;  /* 0x00008f0014ad7a23 */ /* 0x000fe200000108b1 */
[----:B------:R-:W1:Y:S01]  /*86c0*/  MUFU.EX2 R168, R168 ;  /* 0x000000a800a87308 */ /* 0x000e620000000800 */
[----:B------:R-:W-:Y:S02]  /*86d0*/  FMUL.FTZ R172, R4, c[0x0][0x23c] ;  /* 0x00008f0004ac7a20 */ /* 0x000fe40000410000 */
[----:B------:R-:W-:Y:S02]  /*86e0*/  FMUL.FTZ R164, R6, c[0x0][0x23c] ;  /* 0x00008f0006a47a20 */ /* 0x000fe40000410000 */
[--C-:B------:R-:W-:Y:S02]  /*86f0*/  FFMA.FTZ R180, R23, c[0x0][0x23c], -R34.reuse ;  /* 0x00008f0017b47a23 */ /* 0x100fe40000010822 */
[--C-:B------:R-:W-:Y:S01]  /*8700*/  FFMA.FTZ R183, R21, c[0x0][0x23c], -R34.reuse ;  /* 0x00008f0015b77a23 */ /* 0x100fe20000010822 */
[----:B------:R-:W-:Y:S01]  /*8710*/  MUFU.EX2 R167, R167 ;  /* 0x000000a700a77308 */ /* 0x000fe20000000800 */
[----:B------:R-:W-:Y:S01]  /*8720*/  LDSM.16.MT88.4 R20, [R220+0x16000] ;  /* 0x01600000dc14783b */ /* 0x000fe20000004200 */
[----:B------:R-:W-:-:S02]  /*8730*/  FFMA.FTZ R3, R29, c[0x0][0x23c], -R34 ;  /* 0x00008f001d037a23 */ /* 0x000fc40000010822 */
[----:B------:R-:W-:Y:S02]  /*8740*/  FFMA.FTZ R174, R25, c[0x0][0x23c], -R34 ;  /* 0x00008f0019ae7a23 */ /* 0x000fe40000010822 */
[--C-:B------:R-:W-:Y:S02]  /*8750*/  FFMA.FTZ R182, R30, c[0x0][0x23c], -R177.reuse ;  /* 0x00008f001eb67a23 */ /* 0x100fe400000108b1 */
[----:B------:R-:W2:Y:S01]  /*8760*/  MUFU.EX2 R166, R166 ;  /* 0x000000a600a67308 */ /* 0x000ea20000000800 */
[----:B-1----:R-:W-:Y:S01]  /*8770*/  F2FP.BF16.PACK_AB R4, R168, R169 ;  /* 0x000000a9a804723e */ /* 0x002fe200000010ff */
[--C-:B------:R-:W-:Y:S02]  /*8780*/  FFMA.FTZ R185, R28, c[0x0][0x23c], -R177.reuse ;  /* 0x00008f001cb97a23 */ /* 0x100fe400000108b1 */
[--C-:B------:R-:W-:Y:S01]  /*8790*/  FFMA.FTZ R184, R26, c[0x0][0x23c], -R177.reuse ;  /* 0x00008f001ab87a23 */ /* 0x100fe200000108b1 */
[----:B------:R-:W-:Y:S01]  /*87a0*/  LDSM.16.MT88.4 R28, [R224+0x14800] ;  /* 0x01480000e01c783b */ /* 0x000fe20000004200 */
[----:B------:R-:W-:-:S02]  /*87b0*/  FFMA.FTZ R187, R24, c[0x0][0x23c], -R177 ;  /* 0x00008f0018bb7a23 */ /* 0x000fc400000108b1 */
[----:B------:R-:W-:Y:S01]  /*87c0*/  MUFU.EX2 R165, R165 ;  /* 0x000000a500a57308 */ /* 0x000fe20000000800 */
[----:B------:R-:W-:Y:S01]  /*87d0*/  LDSM.16.MT88.4 R24, [R220+0x10800] ;  /* 0x01080000dc18783b */ /* 0x000fe20000004200 */
[--C-:B------:R-:W-:Y:S02]  /*87e0*/  FFMA.FTZ R194, R191, c[0x0][0x23c], -R34.reuse ;  /* 0x00008f00bfc27a23 */ /* 0x100fe40000010822 */
[--C-:B------:R-:W-:Y:S02]  /*87f0*/  FFMA.FTZ R196, R195, c[0x0][0x23c], -R34.reuse ;  /* 0x00008f00c3c47a23 */ /* 0x100fe40000010822 */
[--C-:B------:R-:W-:Y:S02]  /*8800*/  FFMA.FTZ R193, R193, c[0x0][0x23c], -R34.reuse ;  /* 0x00008f00c1c17a23 */ /* 0x100fe40000010822 */
        /* <DEDUP_REMOVED lines=12> */
[----:B------:R-:W-:-:S02]  /*88d0*/  FFMA.FTZ R179, R35, c[0x0][0x23c], -R34 ;  /* 0x00008f0023b37a23 */ /* 0x000fc40000010822 */
[----:B------:R-:W-:Y:S02]  /*88e0*/  FFMA.FTZ R192, R33, c[0x0][0x23c], -R34 ;  /* 0x00008f0021c07a23 */ /* 0x000fe40000010822 */
[--C-:B------:R-:W-:Y:S02]  /*88f0*/  FFMA.FTZ R197, R32, c[0x0][0x23c], -R177.reuse ;  /* 0x00008f0020c57a23 */ /* 0x100fe400000108b1 */
        /* <DEDUP_REMOVED lines=25> */
[----:B------:R-:W2:Y:S01]  /*8a90*/  LDSM.16.MT88.4 R16, [R220+0x10000] ;  /* 0x01000000dc10783b */ /* 0x000ea20000004200 */
[----:B------:R-:W-:Y:S01]  /*8aa0*/  FMUL.FTZ R149, R149, R172 ;  /* 0x000000ac95957220 */ /* 0x000fe20000410000 */
[----:B------:R-:W-:Y:S01]  /*8ab0*/  MUFU.EX2 R183, R183 ;  /* 0x000000b700b77308 */ /* 0x000fe20000000800 */
        /* <DEDUP_REMOVED lines=17> */
[----:B------:R-:W-:Y:S02]  /*8bd0*/  FMUL.FTZ R137, R137, R172 ;  /* 0x000000ac89897220 */ /* 0x000fe40000410000 */
[-C--:B------:R-:W-:Y:S01]  /*8be0*/  FMUL.FTZ R138, R138, R164.reuse ;  /* 0x000000a48a8a7220 */ /* 0x080fe20000410000 */
[----:B------:R-:W-:Y:S01]  /*8bf0*/  MUFU.EX2 R184, R184 ;  /* 0x000000b800b87308 */ /* 0x000fe20000000800 */
[----:B------:R-:W-:Y:S02]  /*8c00*/  FMUL.FTZ R139, R139, R164 ;  /* 0x000000a48b8b7220 */ /* 0x000fe40000410000 */
[-C--:B------:R-:W-:Y:S01]  /*8c10*/  FMUL.FTZ R132, R132, R172.reuse ;  /* 0x000000ac84847220 */ /* 0x080fe20000410000 */
[----:B------:R-:W-:Y:S01]  /*8c20*/  HMMA.16816.F32.BF16 R140, R4, R10, R140 ;  /* 0x0000000a048c723c */ /* 0x000fe2000004188c */
[----:B------:R-:W5:Y:S01]  /*8c30*/  LDSM.16.MT88.4 R8, [R222+0x12000] ;  /* 0x01200000de08783b */ /* 0x000f620000004200 */
[----:B------:R-:W-:-:S02]  /*8c40*/  FMUL.FTZ R133, R133, R172 ;  /* 0x000000ac85857220 */ /* 0x000fc40000410000 */
[-C--:B------:R-:W-:Y:S01]  /*8c50*/  FMUL.FTZ R134, R134, R164.reuse ;  /* 0x000000a486867220 */ /* 0x080fe20000410000 */
[----:B------:R-:W1:Y:S01]  /*8c60*/  MUFU.EX2 R187, R187 ;  /* 0x000000bb00bb7308 */ /* 0x000e620000000800 */
[----:B------:R-:W-:Y:S02]  /*8c70*/  FMUL.FTZ R135, R135, R164 ;  /* 0x000000a487877220 */ /* 0x000fe40000410000 */
[C---:B--2---:R-:W-:Y:S01]  /*8c80*/  HMMA.16816.F32.BF16 R136, R4.reuse, R16, R136 ;  /* 0x000000100488723c */ /* 0x044fe20000041888 */
[-C--:B------:R-:W-:Y:S02]  /*8c90*/  FMUL.FTZ R36, R36, R172.reuse ;  /* 0x000000ac24247220 */ /* 0x080fe40000410000 */
[----:B------:R-:W-:Y:S02]  /*8ca0*/  FMUL.FTZ R37, R37, R172 ;  /* 0x000000ac25257220 */ /* 0x000fe40000410000 */
[-C--:B------:R-:W-:Y:S01]  /*8cb0*/  FMUL.FTZ R38, R38, R164.reuse ;  /* 0x000000a426267220 */ /* 0x080fe20000410000 */
[----:B------:R-:W-:Y:S01]  /*8cc0*/  MUFU.EX2 R193, R193 ;  /* 0x000000c100c17308 */ /* 0x000fe20000000800 */
[----:B------:R-:W-:Y:S01]  /*8cd0*/  FMUL.FTZ R39, R39, R164 ;  /* 0x000000a427277220 */ /* 0x000fe20000410000 */
[----:B------:R-:W-:Y:S01]  /*8ce0*/  HMMA.16816.F32.BF16 R132, R4, R18, R132 ;  /* 0x000000120484723c */ /* 0x000fe20000041884 */
[----:B------:R-:W2:Y:S01]  /*8cf0*/  LDSM.16.MT88.4 R16, [R221+0x12000] ;  /* 0x01200000dd10783b */ /* 0x000ea20000004200 */
[----:B------:R-:W-:-:S02]  /*8d00*/  FMUL.FTZ R40, R40, R172 ;  /* 0x000000ac28287220 */ /* 0x000fc40000410000 */
[----:B------:R-:W-:Y:S02]  /*8d10*/  FMUL.FTZ R41, R41, R172 ;  /* 0x000000ac29297220 */ /* 0x000fe40000410000 */
[-C--:B------:R-:W-:Y:S01]  /*8d20*/  FMUL.FTZ R42, R42, R164.reuse ;  /* 0x000000a42a2a7220 */ /* 0x080fe20000410000 */
[----:B------:R-:W1:Y:S01]  /*8d30*/  MUFU.EX2 R194, R194 ;  /* 0x000000c200c27308 */ /* 0x000e620000000800 */
[----:B------:R-:W-:Y:S02]  /*8d40*/  FMUL.FTZ R43, R43, R164 ;  /* 0x000000a42b2b7220 */ /* 0x000fe40000410000 */
[-C--:B------:R-:W-:Y:S01]  /*8d50*/  FMUL.FTZ R44, R44, R172.reuse ;  /* 0x000000ac2c2c7220 */ /* 0x080fe20000410000 */
[----:B---3--:R-:W-:Y:S01]  /*8d60*/  HMMA.16816.F32.BF16 R36, R4, R12, R36 ;  /* 0x0000000c0424723c */ /* 0x008fe20000041824 */
[----:B------:R-:W-:Y:S02]  /*8d70*/  FMUL.FTZ R45, R45, R172 ;  /* 0x000000ac2d2d7220 */ /* 0x000fe40000410000 */
[-C--:B------:R-:W-:Y:S01]  /*8d80*/  FMUL.FTZ R46, R46, R164.reuse ;  /* 0x000000a42e2e7220 */ /* 0x080fe20000410000 */
[----:B------:R-:W-:Y:S01]  /*8d90*/  MUFU.EX2 R189, R189 ;  /* 0x000000bd00bd7308 */ /* 0x000fe20000000800 */
[----:B------:R-:W-:-:S02]  /*8da0*/  FMUL.FTZ R47, R47, R164 ;  /* 0x000000a42f2f7220 */ /* 0x000fc40000410000 */
[-C--:B------:R-:W-:Y:S01]  /*8db0*/  FMUL.FTZ R48, R48, R172.reuse ;  /* 0x000000ac30307220 */ /* 0x080fe20000410000 */
[C---:B------:R-:W-:Y:S01]  /*8dc0*/  HMMA.16816.F32.BF16 R40, R4.reuse, R14, R40 ;  /* 0x0000000e0428723c */ /* 0x040fe20000041828 */
[----:B------:R-:W-:Y:S01]  /*8dd0*/  FMUL.FTZ R49, R49, R172 ;  /* 0x000000ac31317220 */ /* 0x000fe20000410000 */
[----:B------:R-:W3:Y:S01]  /*8de0*/  LDSM.16.MT88.4 R12, [R220+0x12000] ;  /* 0x01200000dc0c783b */ /* 0x000ee20000004200 */
[-C--:B------:R-:W-:Y:S01]  /*8df0*/  FMUL.FTZ R50, R50, R164.reuse ;  /* 0x000000a432327220 */ /* 0x080fe20000410000 */
[----:B------:R-:W-:Y:S01]  /*8e00*/  MUFU.EX2 R196, R196 ;  /* 0x000000c400c47308 */ /* 0x000fe20000000800 */
[----:B------:R-:W-:Y:S02]  /*8e10*/  FMUL.FTZ R51, R51, R164 ;  /* 0x000000a433337220 */ /* 0x000fe40000410000 */
[-C--:B------:R-:W-:Y:S01]  /*8e20*/  FMUL.FTZ R52, R52, R172.reuse ;  /* 0x000000ac34347220 */ /* 0x080fe20000410000 */
[----:B-----5:R-:W-:Y:S01]  /*8e30*/  HMMA.16816.F32.BF16 R44, R4, R8, R44 ;  /* 0x00000008042c723c */ /* 0x020fe2000004182c */
[----:B------:R-:W-:-:S02]  /*8e40*/  FMUL.FTZ R53, R53, R172 ;  /* 0x000000ac35357220 */ /* 0x000fc40000410000 */
[-C--:B------:R-:W-:Y:S01]  /*8e50*/  FMUL.FTZ R54, R54, R164.reuse ;  /* 0x000000a436367220 */ /* 0x080fe20000410000 */
[----:B------:R-:W-:Y:S01]  /*8e60*/  MUFU.EX2 R191, R191 ;  /* 0x000000bf00bf7308 */ /* 0x000fe20000000800 */
[----:B------:R-:W-:Y:S02]  /*8e70*/  FMUL.FTZ R55, R55, R164 ;  /* 0x000000a437377220 */ /* 0x000fe40000410000 */
[-C--:B------:R-:W-:Y:S01]  /*8e80*/  FMUL.FTZ R56, R56, R172.reuse ;  /* 0x000000ac38387220 */ /* 0x080fe20000410000 */
[----:B------:R-:W-:Y:S01]  /*8e90*/  HMMA.16816.F32.BF16 R48, R4, R10, R48 ;  /* 0x0000000a0430723c */ /* 0x000fe20000041830 */
[----:B------:R-:W-:Y:S01]  /*8ea0*/  FMUL.FTZ R57, R57, R172 ;  /* 0x000000ac39397220 */ /* 0x000fe20000410000 */
[----:B------:R-:W5:Y:S01]  /*8eb0*/  LDSM.16.MT88.4 R8, [R224+0x14000] ;  /* 0x01400000e008783b */ /* 0x000f620000004200 */
[-C--:B------:R-:W-:Y:S01]  /*8ec0*/  FMUL.FTZ R58, R58, R164.reuse ;  /* 0x000000a43a3a7220 */ /* 0x080fe20000410000 */
[----:B------:R-:W1:Y:S01]  /*8ed0*/  MUFU.EX2 R188, R188 ;  /* 0x000000bc00bc7308 */ /* 0x000e620000000800 */
        /* <DEDUP_REMOVED lines=12> */
[----:B------:R-:W1:Y:S01]  /*8fa0*/  MUFU.EX2 R195, R195 ;  /* 0x000000c300c37308 */ /* 0x000e620000000800 */
[----:B------:R-:W-:Y:S02]  /*8fb0*/  FMUL.FTZ R67, R67, R164 ;  /* 0x000000a443437220 */ /* 0x000fe40000410000 */
[-C--:B------:R-:W-:Y:S02]  /*8fc0*/  FMUL.FTZ R68, R68, R172.reuse ;  /* 0x000000ac44447220 */ /* 0x080fe40000410000 */
[----:B------:R-:W-:Y:S01]  /*8fd0*/  FMUL.FTZ R69, R69, R172 ;  /* 0x000000ac45457220 */ /* 0x000fe20000410000 */
[----:B---3--:R-:W-:Y:S01]  /*8fe0*/  HMMA.16816.F32.BF16 R60, R4, R12, R60 ;  /* 0x0000000c043c723c */ /* 0x008fe2000004183c */
[-C--:B------:R-:W-:Y:S01]  /*8ff0*/  FMUL.FTZ R70, R70, R164.reuse ;  /* 0x000000a446467220 */ /* 0x080fe20000410000 */
[----:B------:R-:W-:Y:S01]  /*9000*/  MUFU.EX2 R181, R181 ;  /* 0x000000b500b57308 */ /* 0x000fe20000000800 */
[----:B------:R-:W-:-:S02]  /*9010*/  FMUL.FTZ R71, R71, R164 ;  /* 0x000000a447477220 */ /* 0x000fc40000410000 */
[-C--:B------:R-:W-:Y:S02]  /*9020*/  FMUL.FTZ R72, R72, R172.reuse ;  /* 0x000000ac48487220 */ /* 0x080fe40000410000 */
[----:B------:R-:W-:Y:S01]  /*9030*/  FMUL.FTZ R73, R73, R172 ;  /* 0x000000ac49497220 */ /* 0x000fe20000410000 */
[C---:B------:R-:W-:Y:S01]  /*9040*/  HMMA.16816.F32.BF16 R64, R4.reuse, R14, R64 ;  /* 0x0000000e0440723c */ /* 0x040fe20000041840 */
[-C--:B------:R-:W-:Y:S01]  /*9050*/  FMUL.FTZ R74, R74, R164.reuse ;  /* 0x000000a44a4a7220 */ /* 0x080fe20000410000 */
[----:B------:R-:W3:Y:S01]  /*9060*/  LDSM.16.MT88.4 R12, [R221+0x14000] ;  /* 0x01400000dd0c783b */ /* 0x000ee20000004200 */
[----:B------:R-:W-:Y:S01]  /*9070*/  FMUL.FTZ R75, R75, R164 ;  /* 0x000000a44b4b7220 */ /* 0x000fe20000410000 */
[----:B------:R-:W1:Y:S01]  /*9080*/  MUFU.EX2 R190, R190 ;  /* 0x000000be00be7308 */ /* 0x000e620000000800 */
[-C--:B------:R-:W-:Y:S02]  /*9090*/  FMUL.FTZ R76, R76, R172.reuse ;  /* 0x000000ac4c4c7220 */ /* 0x080fe40000410000 */
[----:B------:R-:W-:Y:S01]  /*90a0*/  FMUL.FTZ R77, R77, R172 ;  /* 0x000000ac4d4d7220 */ /* 0x000fe20000410000 */
[----:B-----5:R-:W-:Y:S01]  /*90b0*/  HMMA.16816.F32.BF16 R68, R4, R8, R68 ;  /* 0x000000080444723c */ /* 0x020fe20000041844 */
[----:B------:R-:W-:-:S02]  /*90c0*/  FMUL.FTZ R78, R78, R164 ;  /* 0x000000a44e4e7220 */ /* 0x000fc40000410000 */
[----:B------:R-:W-:Y:S01]  /*90d0*/  FMUL.FTZ R79, R79, R164 ;  /* 0x000000a44f4f7220 */ /* 0x000fe20000410000 */
[----:B------:R-:W-:Y:S01]  /*90e0*/  MUFU.EX2 R179, R179 ;  /* 0x000000b300b37308 */ /* 0x000fe20000000800 */
[-C--:B------:R-:W-:Y:S02]  /*90f0*/  FMUL.FTZ R80, R80, R172.reuse ;  /* 0x000000ac50507220 */ /* 0x080fe40000410000 */
[----:B------:R-:W-:Y:S01]  /*9100*/  FMUL.FTZ R81, R81, R172 ;  /* 0x000000ac51517220 */ /* 0x000fe20000410000 */
[----:B------:R-:W-:Y:S01]  /*9110*/  HMMA.16816.F32.BF16 R72, R4, R10, R72 ;  /* 0x0000000a0448723c */ /* 0x000fe20000041848 */
[----:B------:R-:W5:Y:S01]  /*9120*/  LDSM.16.MT88.4 R8, [R220+0x14000] ;  /* 0x01400000dc08783b */ /* 0x000f620000004200 */
[-C--:B------:R-:W-:Y:S02]  /*9130*/  FMUL.FTZ R82, R82, R164.reuse ;  /* 0x000000a452527220 */ /* 0x080fe40000410000 */
[----:B------:R-:W-:Y:S01]  /*9140*/  FMUL.FTZ R83, R83, R164 ;  /* 0x000000a453537220 */ /* 0x000fe20000410000 */
[----:B------:R-:W-:Y:S01]  /*9150*/  MUFU.EX2 R192, R192 ;  /* 0x000000c000c07308 */ /* 0x000fe20000000800 */
[----:B------:R-:W-:-:S02]  /*9160*/  FMUL.FTZ R84, R84, R172 ;  /* 0x000000ac54547220 */ /* 0x000fc40000410000 */
[C---:B--2---:R-:W-:Y:S01]  /*9170*/  HMMA.16816.F32.BF16 R76, R4.reuse, R16, R76 ;  /* 0x00000010044c723c */ /* 0x044fe2000004184c */
[----:B------:R-:W-:Y:S02]  /*9180*/  FMUL.FTZ R85, R85, R172 ;  /* 0x000000ac55557220 */ /* 0x000fe40000410000 */
[-C--:B------:R-:W-:Y:S02]  /*9190*/  FMUL.FTZ R86, R86, R164.reuse ;  /* 0x000000a456567220 */ /* 0x080fe40000410000 */
[----:B------:R-:W-:Y:S01]  /*91a0*/  FMUL.FTZ R87, R87, R164 ;  /* 0x000000a457577220 */ /* 0x000fe20000410000 */
[----:B------:R-:W-:Y:S01]  /*91b0*/  MUFU.EX2 R197, R197 ;  /* 0x000000c500c57308 */ /* 0x000fe20000000800 */
[-C--:B------:R-:W-:Y:S01]  /*91c0*/  FMUL.FTZ R88, R88, R172.reuse ;  /* 0x000000ac58587220 */ /* 0x080fe20000410000 */
[----:B------:R-:W-:Y:S01]  /*91d0*/  HMMA.16816.F32.BF16 R80, R4, R18, R80 ;  /* 0x000000120450723c */ /* 0x000fe20000041850 */
[----:B------:R-:W2:Y:S01]  /*91e0*/  LDSM.16.MT88.4 R16, [R224+0x16000] ;  /* 0x01600000e010783b */ /* 0x000ea20000004200 */
[----:B------:R-:W-:-:S02]  /*91f0*/  FMUL.FTZ R89, R89, R172 ;  /* 0x000000ac59597220 */ /* 0x000fc40000410000 */
[-C--:B------:R-:W-:Y:S02]  /*9200*/  FMUL.FTZ R90, R90, R164.reuse ;  /* 0x000000a45a5a7220 */ /* 0x080fe40000410000 */
[----:B------:R-:W-:Y:S01]  /*9210*/  FMUL.FTZ R91, R91, R164 ;  /* 0x000000a45b5b7220 */ /* 0x000fe20000410000 */
[----:B------:R-:W1:Y:S01]  /*9220*/  MUFU.EX2 R178, R178 ;  /* 0x000000b200b27308 */ /* 0x000e620000000800 */
[-C--:B------:R-:W-:Y:S02]  /*9230*/  FMUL.FTZ R92, R92, R172.reuse ;  /* 0x000000ac5c5c7220 */ /* 0x080fe40000410000 */
[----:B------:R-:W-:Y:S01]  /*9240*/  FMUL.FTZ R93, R93, R172 ;  /* 0x000000ac5d5d7220 */ /* 0x000fe20000410000 */
[----:B---3--:R-:W-:Y:S01]  /*9250*/  HMMA.16816.F32.BF16 R84, R4, R12, R84 ;  /* 0x0000000c0454723c */ /* 0x008fe20000041854 */
[-C--:B------:R-:W-:Y:S02]  /*9260*/  FMUL.FTZ R94, R94, R164.reuse ;  /* 0x000000a45e5e7220 */ /* 0x080fe40000410000 */
[----:B------:R-:W-:Y:S01]  /*9270*/  FMUL.FTZ R95, R95, R164 ;  /* 0x000000a45f5f7220 */ /* 0x000fe20000410000 */
[----:B------:R-:W-:Y:S01]  /*9280*/  MUFU.EX2 R176, R176 ;  /* 0x000000b000b07308 */ /* 0x000fe20000000800 */
[----:B------:R-:W-:-:S02]  /*9290*/  FMUL.FTZ R96, R96, R172 ;  /* 0x000000ac60607220 */ /* 0x000fc40000410000 */
        /* <DEDUP_REMOVED lines=10> */
[----:B------:R-:W-:Y:S02]  /*9340*/  FMUL.FTZ R103, R103, R164 ;  /* 0x000000a467677220 */ /* 0x000fe40000410000 */
[-C--:B------:R-:W-:Y:S02]  /*9350*/  FMUL.FTZ R104, R104, R172.reuse ;  /* 0x000000ac68687220 */ /* 0x080fe40000410000 */
[----:B------:R-:W-:Y:S01]  /*9360*/  FMUL.FTZ R105, R105, R172 ;  /* 0x000000ac69697220 */ /* 0x000fe20000410000 */
[----:B------:R-:W-:Y:S01]  /*9370*/  HMMA.16816.F32.BF16 R96, R4, R10, R96 ;  /* 0x0000000a0460723c */ /* 0x000fe20000041860 */
[-C--:B------:R-:W-:Y:S01]  /*9380*/  FMUL.FTZ R106, R106, R164.reuse ;  /* 0x000000a46a6a7220 */ /* 0x080fe20000410000 */
[----:B------:R-:W5:Y:S01]  /*9390*/  LDSM.16.MT88.4 R8, [R221+0x16000] ;  /* 0x01600000dd08783b */ /* 0x000f620000004200 */
[----:B------:R-:W-:Y:S02]  /*93a0*/  FMUL.FTZ R107, R107, R164 ;  /* 0x000000a46b6b7220 */ /* 0x000fe40000410000 */
[----:B------:R-:W-:-:S02]  /*93b0*/  FMUL.FTZ R108, R108, R172 ;  /* 0x000000ac6c6c7220 */ /* 0x000fc40000410000 */
[----:B------:R-:W-:Y:S01]  /*93c0*/  FMUL.FTZ R109, R109, R172 ;  /* 0x000000ac6d6d7220 */ /* 0x000fe20000410000 */
[C---:B--2---:R-:W-:Y:S01]  /*93d0*/  HMMA.16816.F32.BF16 R100, R4.reuse, R16, R100 ;  /* 0x000000100464723c */ /* 0x044fe20000041864 */
[-C--:B------:R-:W-:Y:S02]  /*93e0*/  FMUL.FTZ R110, R110, R164.reuse ;  /* 0x000000a46e6e7220 */ /* 0x080fe40000410000 */
[----:B------:R-:W-:Y:S02]  /*93f0*/  FMUL.FTZ R111, R111, R164 ;  /* 0x000000a46f6f7220 */ /* 0x000fe40000410000 */
[-C--:B------:R-:W-:Y:S02]  /*9400*/  FMUL.FTZ R112, R112, R172.reuse ;  /* 0x000000ac70707220 */ /* 0x080fe40000410000 */
[----:B------:R-:W-:Y:S01]  /*9410*/  FMUL.FTZ R113, R113, R172 ;  /* 0x000000ac71717220 */ /* 0x000fe20000410000 */
[----:B------:R-:W-:Y:S01]  /*9420*/  HMMA.16816.F32.BF16 R104, R4, R18, R104 ;  /* 0x000000120468723c */ /* 0x000fe20000041868 */
[----:B------:R-:W2:Y:S01]  /*9430*/  LDSM.16.MT88.4 R16, [R224+0x10800] ;  /* 0x01080000e010783b */ /* 0x000ea20000004200 */
[----:B------:R-:W-:-:S02]  /*9440*/  FMUL.FTZ R114, R114, R164 ;  /* 0x000000a472727220 */ /* 0x000fc40000410000 */
[----:B------:R-:W-:Y:S02]  /*9450*/  FMUL.FTZ R115, R115, R164 ;  /* 0x000000a473737220 */ /* 0x000fe40000410000 */
[-C--:B------:R-:W-:Y:S02]  /*9460*/  FMUL.FTZ R116, R116, R172.reuse ;  /* 0x000000ac74747220 */ /* 0x080fe40000410000 */
[----:B------:R-:W-:Y:S02]  /*9470*/  FMUL.FTZ R117, R117, R172 ;  /* 0x000000ac75757220 */ /* 0x000fe40000410000 */
[-C--:B------:R-:W-:Y:S01]  /*9480*/  FMUL.FTZ R118, R118, R164.reuse ;  /* 0x000000a476767220 */ /* 0x080fe20000410000 */
[----:B---3--:R-:W-:Y:S01]  /*9490*/  HMMA.16816.F32.BF16 R108, R4, R12, R108 ;  /* 0x0000000c046c723c */ /* 0x008fe2000004186c */
[----:B------:R-:W-:Y:S02]  /*94a0*/  FMUL.FTZ R119, R119, R164 ;  /* 0x000000a477777220 */ /* 0x000fe40000410000 */
[----:B------:R-:W-:-:S02]  /*94b0*/  FMUL.FTZ R120, R120, R172 ;  /* 0x000000ac78787220 */ /* 0x000fc40000410000 */
[----:B------:R-:W-:Y:S02]  /*94c0*/  FMUL.FTZ R121, R121, R172 ;  /* 0x000000ac79797220 */ /* 0x000fe40000410000 */
[-C--:B------:R-:W-:Y:S01]  /*94d0*/  FMUL.FTZ R122, R122, R164.reuse ;  /* 0x000000a47a7a7220 */ /* 0x080fe20000410000 */
[C---:B------:R-:W-:Y:S01]  /*94e0*/  HMMA.16816.F32.BF16 R112, R4.reuse, R14, R112 ;  /* 0x0000000e0470723c */ /* 0x040fe20000041870 */
[----:B------:R-:W-:Y:S01]  /*94f0*/  FMUL.FTZ R123, R123, R164 ;  /* 0x000000a47b7b7220 */ /* 0x000fe20000410000 */
[----:B------:R-:W3:Y:S01]  /*9500*/  LDSM.16.MT88.4 R12, [R221+0x10800] ;  /* 0x01080000dd0c783b */ /* 0x000ee20000004200 */
[-C--:B------:R-:W-:Y:S02]  /*9510*/  FMUL.FTZ R124, R124, R172.reuse ;  /* 0x000000ac7c7c7220 */ /* 0x080fe40000410000 */
[----:B------:R-:W-:Y:S02]  /*9520*/  FMUL.FTZ R125, R125, R172 ;  /* 0x000000ac7d7d7220 */ /* 0x000fe40000410000 */
[-C--:B------:R-:W-:Y:S01]  /*9530*/  FMUL.FTZ R126, R126, R164.reuse ;  /* 0x000000a47e7e7220 */ /* 0x080fe20000410000 */
[----:B-----5:R-:W-:Y:S01]  /*9540*/  HMMA.16816.F32.BF16 R116, R4, R8, R116 ;  /* 0x000000080474723c */ /* 0x020fe20000041874 */
[----:B------:R-:W-:-:S02]  /*9550*/  FMUL.FTZ R127, R127, R164 ;  /* 0x000000a47f7f7220 */ /* 0x000fc40000410000 */
[-C--:B------:R-:W-:Y:S02]  /*9560*/  FMUL.FTZ R128, R128, R172.reuse ;  /* 0x000000ac80807220 */ /* 0x080fe40000410000 */
[----:B------:R-:W-:Y:S02]  /*9570*/  FMUL.FTZ R129, R129, R172 ;  /* 0x000000ac81817220 */ /* 0x000fe40000410000 */
[-C--:B------:R-:W-:Y:S01]  /*9580*/  FMUL.FTZ R130, R130, R164.reuse ;  /* 0x000000a482827220 */ /* 0x080fe20000410000 */
[----:B------:R-:W-:Y:S01]  /*9590*/  HMMA.16816.F32.BF16 R120, R4, R10, R120 ;  /* 0x0000000a0478723c */ /* 0x000fe20000041878 */
[----:B------:R-:W-:Y:S01]  /*95a0*/  FMUL.FTZ R131, R131, R164 ;  /* 0x000000a483837220 */ /* 0x000fe20000410000 */
[----:B------:R-:W-:Y:S01]  /*95b0*/  LDSM.16.MT88.4 R8, [R222+0x10800] ;  /* 0x01080000de08783b */ /* 0x000fe20000004200 */
[----:B------:R-:W-:-:S04]  /*95c0*/  FFMA.FTZ R169, R249, R172, R169 ;  /* 0x000000acf9a97223 */ /* 0x000fc800000100a9 */
[----:B------:R-:W-:Y:S01]  /*95d0*/  FADD.FTZ R168, R168, R169 ;  /* 0x000000a9a8a87221 */ /* 0x000fe20000010000 */
[----:B------:R-:W-:Y:S03]  /*95e0*/  HMMA.16816.F32.BF16 R124, R4, R20, R124 ;  /* 0x00000014047c723c */ /* 0x000fe6000004187c */
[----:B------:R-:W-:-:S04]  /*95f0*/  FADD.FTZ R167, R167, R168 ;  /* 0x000000a8a7a77221 */ /* 0x000fc80000010000 */
[----:B------:R-:W-:Y:S01]  /*9600*/  FADD.FTZ R166, R166, R167 ;  /* 0x000000a7a6a67221 */ /* 0x000fe20000010000 */
[----:B------:R-:W-:Y:S01]  /*9610*/  HMMA.16816.F32.BF16 R128, R4, R22, R128 ;  /* 0x000000160480723c */ /* 0x000fe20000041880 */
[----:B------:R-:W5:Y:S06]  /*9620*/  LDSM.16.MT88.4 R20, [R224+0x12800] ;  /* 0x01280000e014783b */ /* 0x000f6c0000004200 */
[----:B-1----:R-:W-:Y:S01]  /*9630*/  F2FP.BF16.PACK_AB R4, R174, R3 ;  /* 0x00000003ae04723e */ /* 0x002fe200000010ff */
[----:B------:R-:W-:Y:S01]  /*9640*/  FADD.FTZ R3, R3, R166 ;  /* 0x000000a603037221 */ /* 0x000fe20000010000 */
[----:B----4-:R-:W-:-:S02]  /*9650*/  F2FP.BF16.PACK_AB R5, R185, R182 ;  /* 0x000000b6b905723e */ /* 0x010fc400000010ff */
[----:B------:R-:W-:Y:S01]  /*9660*/  F2FP.BF16.PACK_AB R6, R183, R180 ;  /* 0x000000b4b706723e */ /* 0x000fe200000010ff */
[----:B------:R-:W-:Y:S01]  /*9670*/  FADD.FTZ R3, R174, R3 ;  /* 0x00000003ae037221 */ /* 0x000fe20000010000 */
[----:B------:R-:W-:-:S07]  /*9680*/  F2FP.BF16.PACK_AB R7, R187, R184 ;  /* 0x000000b8bb07723e */ /* 0x000fce00000010ff */
[C---:B--2---:R-:W-:Y:S08]  /*9690*/  HMMA.16816.F32.BF16 R160, R4.reuse, R16, R160 ;  /* 0x0000001004a0723c */ /* 0x044ff000000418a0 */
[C---:B------:R-:W-:Y:S01]  /*96a0*/  HMMA.16816.F32.BF16 R156, R4.reuse, R18, R156 ;  /* 0x00000012049c723c */ /* 0x040fe2000004189c */
[----:B------:R-:W1:Y:S07]  /*96b0*/  LDSM.16.MT88.4 R16, [R222+0x12800] ;  /* 0x01280000de10783b */ /* 0x000e6e0000004200 */
[C---:B---3--:R-:W-:Y:S08]  /*96c0*/  HMMA.16816.F32.BF16 R144, R4.reuse, R12, R144 ;  /* 0x0000000c0490723c */ /* 0x048ff00000041890 */
[C---:B-----5:R-:W-:Y:S08]  /*96d0*/  HMMA.16816.F32.BF16 R36, R4.reuse, R20, R36 ;  /* 0x000000140424723c */ /* 0x060ff00000041824 */
        /* <DEDUP_REMOVED lines=39> */
[----:B------:R-:W-:Y:S07]  /*9950*/  LDSM.16.MT88.4 R24, [R221+0x11000] ;  /* 0x01100000dd18783b */ /* 0x000fee0000004200 */
[C---:B----4-:R-:W-:Y:S08]  /*9960*/  HMMA.16816.F32.BF16 R100, R4.reuse, R8, R100 ;  /* 0x000000080464723c */ /* 0x050ff00000041864 */
[----:B------:R-:W-:Y:S01]  /*9970*/  HMMA.16816.F32.BF16 R104, R4, R10, R104 ;  /* 0x0000000a0468723c */ /* 0x000fe20000041868 */
[----:B------:R-:W4:Y:S06]  /*9980*/  LDSM.16.MT88.4 R8, [R222+0x13000] ;  /* 0x01300000de08783b */ /* 0x000f2c0000004200 */
[----:B------:R-:W-:-:S02]  /*9990*/  F2FP.BF16.PACK_AB R4, R194, R193 ;  /* 0x000000c1c204723e */ /* 0x000fc400000010ff */
[----:B------:R-:W-:Y:S02]  /*99a0*/  F2FP.BF16.PACK_AB R5, R188, R191 ;  /* 0x000000bfbc05723e */ /* 0x000fe400000010ff */
[----:B------:R-:W-:Y:S02]  /*99b0*/  F2FP.BF16.PACK_AB R6, R196, R189 ;  /* 0x000000bdc406723e */ /* 0x000fe400000010ff */
[----:B------:R-:W-:-:S07]  /*99c0*/  F2FP.BF16.PACK_AB R7, R195, R186 ;  /* 0x000000bac307723e */ /* 0x000fce00000010ff */
        /* <DEDUP_REMOVED lines=62> */
[C---:B--2---:R-:W-:Y:S07]  /*9db0*/  HMMA.16816.F32.BF16 R92, R4.reuse, R20, R92 ;  /* 0x00000014045c723c */ /* 0x044fee000004185c */
[----:B------:R-:W-:Y:S01]  /*9dc0*/  FFMA.FTZ R21, R247, R164, R165 ;  /* 0x000000a4f7157223 */ /* 0x000fe200000100a5 */
[----:B------:R-:W-:Y:S01]  /*9dd0*/  HMMA.16816.F32.BF16 R156, R4, R34, R156 ;  /* 0x00000022049c723c */ /* 0x000fe2000004189c */
[----:B------:R-:W2:Y:S01]  /*9de0*/  LDSM.16.MT88.4 R32, [R224+0x15800] ;  /* 0x01580000e020783b */ /* 0x000ea20000004200 */
[----:B------:R-:W-:Y:S01]  /*9df0*/  MOV R164, R171 ;  /* 0x000000ab00a47202 */ /* 0x000fe20000000f00 */
[----:B------:R-:W-:-:S04]  /*9e00*/  FADD.FTZ R21, R2, R21 ;  /* 0x0000001502157221 */ /* 0x000fc80000010000 */
[----:B------:R-:W-:Y:S01]  /*9e10*/  FADD.FTZ R0, R0, R21 ;  /* 0x0000001500007221 */ /* 0x000fe20000010000 */
[C---:B------:R-:W-:Y:S03]  /*9e20*/  HMMA.16816.F32.BF16 R144, R4.reuse, R28, R144 ;  /* 0x0000001c0490723c */ /* 0x040fe60000041890 */
[----:B------:R-:W-:Y:S02]  /*9e30*/  FADD.FTZ R173, R173, R0 ;  /* 0x00000000adad7221 */ /* 0x000fe40000010000 */
[----:B------:R-:W-:Y:S02]  /*9e40*/  FADD.FTZ R0, R180, R3 ;  /* 0x00000003b4007221 */ /* 0x000fe40000010000 */
[----:B------:R-:W-:Y:S01]  /*9e50*/  FADD.FTZ R182, R182, R173 ;  /* 0x000000adb6b67221 */ /* 0x000fe20000010000 */
[----:B------:R-:W-:Y:S01]  /*9e60*/  HMMA.16816.F32.BF16 R140, R4, R30, R140 ;  /* 0x0000001e048c723c */ /* 0x000fe2000004188c */
[----:B------:R-:W4:Y:S01]  /*9e70*/  LDSM.16.MT88.4 R28, [R222+0x15800] ;  /* 0x01580000de1c783b */ /* 0x000f220000004200 */
[----:B------:R-:W-:-:S02]  /*9e80*/  FADD.FTZ R0, R183, R0 ;  /* 0x00000000b7007221 */ /* 0x000fc40000010000 */
[----:B------:R-:W-:Y:S02]  /*9e90*/  FADD.FTZ R185, R185, R182 ;  /* 0x000000b6b9b97221 */ /* 0x000fe40000010000 */
[----:B------:R-:W-:Y:S02]  /*9ea0*/  FADD.FTZ R193, R193, R0 ;  /* 0x00000000c1c17221 */ /* 0x000fe40000010000 */
[C---:B------:R-:W-:Y:S01]  /*9eb0*/  HMMA.16816.F32.BF16 R136, R4.reuse, R24, R136 ;  /* 0x000000180488723c */ /* 0x040fe20000041888 */
[----:B------:R-:W-:Y:S02]  /*9ec0*/  FADD.FTZ R2, R184, R185 ;  /* 0x000000b9b8027221 */ /* 0x000fe40000010000 */
[----:B------:R-:W-:Y:S02]  /*9ed0*/  FADD.FTZ R194, R194, R193 ;  /* 0x000000c1c2c27221 */ /* 0x000fe40000010000 */
[----:B------:R-:W-:Y:S02]  /*9ee0*/  FADD.FTZ R2, R187, R2 ;  /* 0x00000002bb027221 */ /* 0x000fe40000010000 */
[----:B------:R-:W-:Y:S01]  /*9ef0*/  FADD.FTZ R189, R189, R194 ;  /* 0x000000c2bdbd7221 */ /* 0x000fe20000010000 */
[----:B------:R-:W-:Y:S01]  /*9f00*/  HMMA.16816.F32.BF16 R132, R4, R26, R132 ;  /* 0x0000001a0484723c */ /* 0x000fe20000041884 */
[----:B------:R-:W5:Y:S01]  /*9f10*/  LDSM.16.MT88.4 R24, [R221+0x15800] ;  /* 0x01580000dd18783b */ /* 0x000f620000004200 */
[----:B------:R-:W-:-:S02]  /*9f20*/  FADD.FTZ R3, R191, R2 ;  /* 0x00000002bf037221 */ /* 0x000fc40000010000 */
[----:B------:R-:W-:Y:S02]  /*9f30*/  FADD.FTZ R196, R196, R189 ;  /* 0x000000bdc4c47221 */ /* 0x000fe40000010000 */
[----:B------:R-:W-:Y:S02]  /*9f40*/  FADD.FTZ R3, R188, R3 ;  /* 0x00000003bc037221 */ /* 0x000fe40000010000 */
[C---:B------:R-:W-:Y:S01]  /*9f50*/  HMMA.16816.F32.BF16 R52, R4.reuse, R8, R52 ;  /* 0x000000080434723c */ /* 0x040fe20000041834 */
[----:B------:R-:W-:Y:S02]  /*9f60*/  FADD.FTZ R181, R181, R196 ;  /* 0x000000c4b5b57221 */ /* 0x000fe40000010000 */
[----:B------:R-:W-:Y:S01]  /*9f70*/  FADD.FTZ R0, R186, R3 ;  /* 0x00000003ba007221 */ /* 0x000fe20000010000 */
[----:B------:R-:W-:Y:S01]  /*9f80*/  MOV R3, R170 ;  /* 0x000000aa00037202 */ /* 0x000fe20000000f00 */
[----:B------:R-:W-:Y:S02]  /*9f90*/  FADD.FTZ R190, R190, R181 ;  /* 0x000000b5bebe7221 */ /* 0x000fe40000010000 */
[----:B------:R-:W-:Y:S01]  /*9fa0*/  FADD.FTZ R0, R195, R0 ;  /* 0x00000000c3007221 */ /* 0x000fe20000010000 */
[----:B------:R-:W-:Y:S01]  /*9fb0*/  HMMA.16816.F32.BF16 R56, R4, R10, R56 ;  /* 0x0000000a0438723c */ /* 0x000fe20000041838 */
[----:B------:R-:W4:Y:S01]  /*9fc0*/  LDSM.16.MT88.4 R8, [R222+0x17800] ;  /* 0x01780000de08783b */ /* 0x000f220000004200 */
[----:B------:R-:W-:-:S02]  /*9fd0*/  FADD.FTZ R179, R179, R190 ;  /* 0x000000beb3b37221 */ /* 0x000fc40000010000 */
[----:B------:R-:W-:Y:S02]  /*9fe0*/  FADD.FTZ R197, R197, R0 ;  /* 0x00000000c5c57221 */ /* 0x000fe40000010000 */
[----:B------:R-:W-:Y:S02]  /*9ff0*/  FADD.FTZ R249, R192, R179 ;  /* 0x000000b3c0f97221 */ /* 0x000fe40000010000 */
[----:B---3--:R-:W-:Y:S01]  /*a000*/  HMMA.16816.F32.BF16 R60, R4, R12, R60 ;  /* 0x0000000c043c723c */ /* 0x008fe2000004183c */
[----:B------:R-:W-:-:S04]  /*a010*/  FADD.FTZ R197, R178, R197 ;  /* 0x000000c5b2c57221 */ /* 0x000fc80000010000 */
[----:B------:R-:W-:-:S03]  /*a020*/  FADD.FTZ R176, R176, R197 ;  /* 0x000000c5b0b07221 */ /* 0x000fc60000010000 */
[----:B------:R-:W-:Y:S01]  /*a030*/  HMMA.16816.F32.BF16 R64, R4, R14, R64 ;  /* 0x0000000e0440723c */ /* 0x000fe20000041840 */
[----:B------:R-:W3:Y:S01]  /*a040*/  LDSM.16.MT88.4 R12, [R221+0x17800] ;  /* 0x01780000dd0c783b */ /* 0x000ee20000004200 */
[----:B------:R-:W-:-:S06]  /*a050*/  FADD.FTZ R247, R175, R176 ;  /* 0x000000b0aff77221 */ /* 0x000fcc0000010000 */
[C---:B-1----:R-:W-:Y:S08]  /*a060*/  HMMA.16816.F32.BF16 R100, R4.reuse, R16, R100 ;  /* 0x000000100464723c */ /* 0x042ff00000041864 */
[C---:B------:R-:W-:Y:S01]  /*a070*/  HMMA.16816.F32.BF16 R104, R4.reuse, R18, R104 ;  /* 0x000000120468723c */ /* 0x040fe20000041868 */
[----:B------:R-:W1:Y:S07]  /*a080*/  LDSM.16.MT88.4 R16, [R220+0x17800] ;  /* 0x01780000dc10783b */ /* 0x000e6e0000004200 */
        /* <DEDUP_REMOVED lines=8> */
[C---:B------:R-:W-:Y:S08]  /*a110*/  HMMA.16816.F32.BF16 R112, R4.reuse, R10, R112 ;  /* 0x0000000a0470723c */ /* 0x040ff00000041870 */
[C---:B---3--:R-:W-:Y:S08]  /*a120*/  HMMA.16816.F32.BF16 R116, R4.reuse, R12, R116 ;  /* 0x0000000c0474723c */ /* 0x048ff00000041874 */
[C---:B------:R-:W-:Y:S08]  /*a130*/  HMMA.16816.F32.BF16 R120, R4.reuse, R14, R120 ;  /* 0x0000000e0478723c */ /* 0x040ff00000041878 */
[C---:B-1----:R-:W-:Y:S08]  /*a140*/  HMMA.16816.F32.BF16 R124, R4.reuse, R16, R124 ;  /* 0x00000010047c723c */ /* 0x042ff0000004187c */
[----:B------:R-:W-:Y:S11]  /*a150*/  HMMA.16816.F32.BF16 R128, R4, R18, R128 ;  /* 0x000000120480723c */ /* 0x000ff60000041880 */
[----:B------:R-:W-:Y:S08]  /*a160*/  @!UPT UIADD3 URZ, URZ, URZ, URZ ;  /* 0x0000003f3f3ff290 */ /* 0x000ff0000fffe03f */
.L_x_6339:
[----:B------:R-:W-:Y:S05]  /*a170*/  @!P4 BRA `(.L_x_6345) ;  /* 0x00003f700000c947 */ /* 0x000fea0003800000 */
[----:B------:R-:W-:Y:S01]  /*a180*/  ULDC.64 UR4, c[0x0][0x1a0] ;  /* 0x0000680000047ab9 */ /* 0x000fe20000000a00 */
[----:B------:R-:W-:Y:S01]  /*a190*/  IMAD.MOV.U32 R0, RZ, RZ, R3 ;  /* 0x000000ffff007224 */ /* 0x000fe200078e0003 */
[----:B------:R-:W-:Y:S01]  /*a1a0*/  ULEA UR8, -UR4, URZ, 0x6 ;  /* 0x0000003f04087291 */ /* 0x000fe2000f8e313f */
[----:B------:R-:W-:Y:S01]  /*a1b0*/  IMAD.MOV.U32 R2, RZ, RZ, R164 ;  /* 0x000000ffff027224 */ /* 0x000fe200078e00a4 */
[----:B------:R-:W-:-:S02]  /*a1c0*/  UMOV UR6, 0x5 ;  /* 0x0000000500067882 */ /* 0x000fc40000000000 */
[----:B------:R-:W-:Y:S02]  /*a1d0*/  USHF.R.S32.HI UR15, URZ, 0x1f, UR8 ;  /* 0x0000001f3f0f7899 */ /* 0x000fe40008011408 */
[----:B------:R-:W-:Y:S01]  /*a1e0*/  ULEA UR14, -UR12, URZ, 0x6 ;  /* 0x0000003f0c0e7291 */ /* 0x000fe2000f8e313f */
[----:B------:R-:W-:Y:S01]  /*a1f0*/  MOV R246, UR8 ;  /* 0x0000000800f67c02 */ /* 0x000fe20008000f00 */
[----:B------:R-:W-:Y:S02]  /*a200*/  USHF.L.U64.HI UR5, UR4, UR6, UR5 ;  /* 0x0000000604057299 */ /* 0x000fe40008010205 */
[----:B------:R-:W-:Y:S01]  /*a210*/  USHF.L.U32 UR10, UR4, 0x5, URZ ;  /* 0x00000005040a7899 */ /* 0x000fe2000800063f */
[----:B------:R-:W-:Y:S01]  /*a220*/  MOV R243, UR15 ;  /* 0x0000000f00f37c02 */ /* 0x000fe20008000f00 */
[----:B------:R-:W-:Y:S02]  /*a230*/  USHF.L.U32 UR9, UR12, 0x5, URZ ;  /* 0x000000050c097899 */ /* 0x000fe4000800063f */
[----:B------:R-:W-:-:S02]  /*a240*/  ULDC UR4, c[0x0][0x19c] ;  /* 0x0000670000047ab9 */ /* 0x000fc40000000800 */
[----:B------:R-:W-:Y:S02]  /*a250*/  USHF.R.S32.HI UR13, URZ, 0x1f, UR14 ;  /* 0x0000001f3f0d7899 */ /* 0x000fe4000801140e */
[----:B------:R-:W-:Y:S02]  /*a260*/  USHF.L.U64.HI UR4, UR12, UR6, UR4 ;  /* 0x000000060c047299 */ /* 0x000fe40008010204 */
.L_x_6349:
[----:B------:R-:W-:Y:S04]  /*a270*/  DEPBAR.LE SB0, 0x0 ;  /* 0x000080000000791a */ /* 0x000fe80000000000 */
[----:B------:R-:W-:Y:S01]  /*a280*/  BAR.SYNC.DEFER_BLOCKING 0x0 ;  /* 0x0000000000007b1d */ /* 0x000fe20000010000 */
[----:B------:R-:W-:Y:S01]  /*a290*/  PLOP3.LUT P0, PT, PT, PT, UP5, 0x80, 0x0 ;  /* 0x000000000000781c */ /* 0x000fe20003f0f058 */
[----:B------:R-:W-:Y:S01]  /*a2a0*/  IMAD.MOV.U32 R8, RZ, RZ, R246 ;  /* 0x000000ffff087224 */ /* 0x000fe200078e00f6 */
[----:B------:R-:W-:Y:S01]  /*a2b0*/  IADD3 R242, R242, -0x1, RZ ;  /* 0xfffffffff2f27810 */ /* 0x000fe20007ffe0ff */
[----:B------:R-:W-:Y:S10]  /*a2c0*/  IMAD.MOV.U32 R3, RZ, RZ, R243 ;  /* 0x000000ffff037224 */ /* 0x000ff400078e00f3 */
        /* <DEDUP_REMOVED lines=11> */
[----:B------:R-:W-:Y:S01]  /*a380*/  ISETP.GE.AND P0, PT, R4, RZ, PT ;  /* 0x000000ff0400720c */ /* 0x000fe20003f06270 */
[----:B------:R-:W-:Y:S01]  /*a390*/  IMAD.MOV.U32 R4, RZ, RZ, 0x40 ;  /* 0x00000040ff047424 */ /* 0x000fe200078e00ff */
[----:B------:R-:W-:Y:S04]  /*a3a0*/  LOP3.LUT R11, R11, c[0x0][0x2d0], RZ, 0x3c, !PT ;  /* 0x0000b4000b0b7a12 */ /* 0x000fe800078e3cff */
        /* <DEDUP_REMOVED lines=32> */
[----:B------:R-:W2:Y:S02]  /*a5b0*/  LDG.E R5, [R12.64] ;  /* 0x000000100c057981 */ /* 0x000ea4000c1e1900 */
[----:B------:R-:W-:Y:S02]  /*a5c0*/  IMAD R4, R3, c[0x0][0x2d0], -R4 ;  /* 0x0000b40003047a24 */ /* 0x000fe400078e0a04 */
[----:B------:R-:W2:Y:S02]  /*a5d0*/  LDG.E R6, [R6.64] ;  /* 0x0000001006067981 */ /* 0x000ea4000c1e1900 */
        /* <DEDUP_REMOVED lines=11> */
.L_x_6346:
[C---:B------:R-:W-:Y:S04]  /*a690*/  LEA R232, P0, R8.reuse, R232, 0x1 ;  /* 0x000000e808e87211 */ /* 0x040fe800078008ff */
[----:B------:R-:W-:Y:S02]  /*a6a0*/  LEA.HI.X R231, R8, R231, R3, 0x1, P0 ;  /* 0x000000e708e77211 */ /* 0x000fe400000f0c03 */
[----:B------:R-:W-:Y:S03]  /*a6b0*/  IADD3 R26, P0, R232, UR10, RZ ;  /* 0x0000000ae81a7c10 */ /* 0x000fe6000ff1e0ff */
[----:B------:R-:W-:Y:S01]  /*a6c0*/  IMAD.MOV.U32 R233, RZ, RZ, R231 ;  /* 0x000000ffffe97224 */ /* 0x000fe200078e00e7 */
[----:B------:R-:W-:Y:S02]  /*a6d0*/  IADD3.X R27, R231, UR5, RZ, P0, !PT ;  /* 0x00000005e71b7c10 */ /* 0x000fe400087fe4ff */
        /* <DEDUP_REMOVED lines=10> */
[----:B------:R-:W-:Y:S01]  /*a780*/  ISETP.GT.AND P0, PT, R242, UR7, PT ;  /* 0x00000007f2007c0c */ /* 0x000fe2000bf04270 */
        /* <DEDUP_REMOVED lines=14> */
[----:B------:R-:W4:Y:S04]  /*a870*/  LDSM.16.M88.4 R168, [R229+0x8000] ;  /* 0x00800000e5a8783b */ /* 0x000f280000000200 */
[----:B------:R-:W5:Y:S04]  /*a880*/  LDSM.16.M88.4 R172, [R229+0x8800] ;  /* 0x00880000e5ac783b */ /* 0x000f680000000200 */
[----:B------:R-:W3:Y:S04]  /*a890*/  LDSM.16.M88.4 R176, [R229+0x9000] ;  /* 0x00900000e5b0783b */ /* 0x000ee80000000200 */
[----:B------:R-:W0:Y:S04]  /*a8a0*/  LDGDEPBAR ;  /* 0x00000000000079af */ /* 0x000e280000000000 */
[----:B------:R-:W1:Y:S04]  /*a8b0*/  LDSM.16.M88.4 R180, [R229+0x9800] ;  /* 0x00980000e5b4783b */ /* 0x000e680000000200 */
[----:B------:R-:W-:Y:S04]  /*a8c0*/  LDSM.16.M88.4 R184, [R228] ;  /* 0x00000000e4b8783b */ /* 0x000fe80000000200 */
[----:B------:R-:W1:Y:S04]  /*a8d0*/  LDSM.16.M88.4 R188, [R227] ;  /* 0x00000000e3bc783b */ /* 0x000e680000000200 */
[----:B------:R-:W1:Y:S04]  /*a8e0*/  LDSM.16.M88.4 R192, [R219] ;  /* 0x00000000dbc0783b */ /* 0x000e680000000200 */
[----:B------:R-:W1:Y:S04]  /*a8f0*/  LDSM.16.M88.4 R196, [R218] ;  /* 0x00000000dac4783b */ /* 0x000e680000000200 */
[----:B------:R-:W1:Y:S01]  /*a900*/  LDSM.16.M88.4 R200, [R217] ;  /* 0x00000000d9c8783b */ /* 0x000e620000000200 */
[C---:B----4-:R-:W-:Y:S08]  /*a910*/  HMMA.16816.F32.BF16 R4, R164.reuse, R168, RZ ;  /* 0x000000a8a404723c */ /* 0x050ff000000418ff */
[C---:B------:R-:W-:Y:S01]  /*a920*/  HMMA.16816.F32.BF16 R8, R164.reuse, R170, RZ ;  /* 0x000000aaa408723c */ /* 0x040fe200000418ff */
[----:B------:R-:W-:Y:S07]  /*a930*/  LDSM.16.M88.4 R168, [R226] ;  /* 0x00000000e2a8783b */ /* 0x000fee0000000200 */
[C---:B-----5:R-:W-:Y:S08]  /*a940*/  HMMA.16816.F32.BF16 R12, R164.reuse, R172, RZ ;  /* 0x000000aca40c723c */ /* 0x060ff000000418ff */
[C---:B------:R-:W-:Y:S01]  /*a950*/  HMMA.16816.F32.BF16 R16, R164.reuse, R174, RZ ;  /* 0x000000aea410723c */ /* 0x040fe200000418ff */
[----:B------:R-:W4:Y:S07]  /*a960*/  LDSM.16.M88.4 R172, [R223+0x8000] ;  /* 0x00800000dfac783b */ /* 0x000f2e0000000200 */
[C---:B---3--:R-:W-:Y:S08]  /*a970*/  HMMA.16816.F32.BF16 R20, R164.reuse, R176, RZ ;  /* 0x000000b0a414723c */ /* 0x048ff000000418ff */
[C---:B--2---:R-:W-:Y:S01]  /*a980*/  HMMA.16816.F32.BF16 R24, R164.reuse, R178, RZ ;  /* 0x000000b2a418723c */ /* 0x044fe200000418ff */
[----:B------:R-:W2:Y:S07]  /*a990*/  LDSM.16.M88.4 R176, [R223+0x8800] ;  /* 0x00880000dfb0783b */ /* 0x000eae0000000200 */
[C---:B-1----:R-:W-:Y:S08]  /*a9a0*/  HMMA.16816.F32.BF16 R28, R164.reuse, R180, RZ ;  /* 0x000000b4a41c723c */ /* 0x042ff000000418ff */
[----:B------:R-:W-:Y:S01]  /*a9b0*/  HMMA.16816.F32.BF16 R32, R164, R182, RZ ;  /* 0x000000b6a420723c */ /* 0x000fe200000418ff */
[----:B------:R-:W1:Y:S04]  /*a9c0*/  LDSM.16.M88.4 R164, [R223+0x9000] ;  /* 0x00900000dfa4783b */ /* 0x000e680000000200 */
[----:B------:R-:W3:Y:S03]  /*a9d0*/  LDSM.16.M88.4 R180, [R223+0x9800] ;  /* 0x00980000dfb4783b */ /* 0x000ee60000000200 */
[C---:B------:R-:W-:Y:S08]  /*a9e0*/  HMMA.16816.F32.BF16 R4, R184.reuse, R188, R4 ;  /* 0x000000bcb804723c */ /* 0x040ff00000041804 */
[C---:B------:R-:W-:Y:S01]  /*a9f0*/  HMMA.16816.F32.BF16 R8, R184.reuse, R190, R8 ;  /* 0x000000beb808723c */ /* 0x040fe20000041808 */
[----:B------:R-:W-:Y:S07]  /*aa00*/  LDSM.16.M88.4 R188, [R225] ;  /* 0x00000000e1bc783b */ /* 0x000fee0000000200 */
[C---:B------:R-:W-:Y:S08]  /*aa10*/  HMMA.16816.F32.BF16 R12, R184.reuse, R192, R12 ;  /* 0x000000c0b80c723c */ /* 0x040ff0000004180c */
[C---:B------:R-:W-:Y:S01]  /*aa20*/  HMMA.16816.F32.BF16 R16, R184.reuse, R194, R16 ;  /* 0x000000c2b810723c */ /* 0x040fe20000041810 */
[----:B------:R-:W5:Y:S07]  /*aa30*/  LDSM.16.M88.4 R192, [R216] ;  /* 0x00000000d8c0783b */ /* 0x000f6e0000000200 */
[C---:B------:R-:W-:Y:S08]  /*aa40*/  HMMA.16816.F32.BF16 R20, R184.reuse, R196, R20 ;  /* 0x000000c4b814723c */ /* 0x040ff00000041814 */
[C---:B------:R-:W-:Y:S01]  /*aa50*/  HMMA.16816.F32.BF16 R24, R184.reuse, R198, R24 ;  /* 0x000000c6b818723c */ /* 0x040fe20000041818 */
[----:B------:R-:W1:Y:S07]  /*aa60*/  LDSM.16.M88.4 R196, [R216+0x800] ;  /* 0x00080000d8c4783b */ /* 0x000e6e0000000200 */
[C---:B------:R-:W-:Y:S08]  /*aa70*/  HMMA.16816.F32.BF16 R28, R184.reuse, R200, R28 ;  /* 0x000000c8b81c723c */ /* 0x040ff0000004181c */
[----:B------:R-:W-:Y:S01]  /*aa80*/  HMMA.16816.F32.BF16 R32, R184, R202, R32 ;  /* 0x000000cab820723c */ /* 0x000fe20000041820 */
[----:B------:R-:W3:Y:S04]  /*aa90*/  LDSM.16.M88.4 R184, [R216+0x1000] ;  /* 0x00100000d8b8783b */ /* 0x000ee80000000200 */
[----:B------:R-:W3:Y:S03]  /*aaa0*/  LDSM.16.M88.4 R200, [R216+0x1800] ;  /* 0x00180000d8c8783b */ /* 0x000ee60000000200 */
[C---:B----4-:R-:W-:Y:S08]  /*aab0*/  HMMA.16816.F32.BF16 R4, R168.reuse, R172, R4 ;  /* 0x000000aca804723c */ /* 0x050ff00000041804 */
[C---:B------:R-:W-:Y:S01]  /*aac0*/  HMMA.16816.F32.BF16 R8, R168.reuse, R174, R8 ;  /* 0x000000aea808723c */ /* 0x040fe20000041808 */
[----:B------:R-:W-:Y:S07]  /*aad0*/  LDSM.16.M88.4 R172, [R229+0xa000] ;  /* 0x00a00000e5ac783b */ /* 0x000fee0000000200 */
[C---:B--2---:R-:W-:Y:S08]  /*aae0*/  HMMA.16816.F32.BF16 R12, R168.reuse, R176, R12 ;  /* 0x000000b0a80c723c */ /* 0x044ff0000004180c */
[C---:B------:R-:W-:Y:S01]  /*aaf0*/  HMMA.16816.F32.BF16 R16, R168.reuse, R178, R16 ;  /* 0x000000b2a810723c */ /* 0x040fe20000041810 */
[----:B------:R-:W-:Y:S07]  /*ab00*/  LDSM.16.M88.4 R176, [R229+0xa800] ;  /* 0x00a80000e5b0783b */ /* 0x000fee0000000200 */
[C---:B-1----:R-:W-:Y:S08]  /*ab10*/  HMMA.16816.F32.BF16 R20, R168.reuse, R164, R20 ;  /* 0x000000a4a814723c */ /* 0x042ff00000041814 */
[C---:B------:R-:W-:Y:S01]  /*ab20*/  HMMA.16816.F32.BF16 R24, R168.reuse, R166, R24 ;  /* 0x000000a6a818723c */ /* 0x040fe20000041818 */
[----:B------:R-:W1:Y:S07]  /*ab30*/  LDSM.16.M88.4 R164, [R230+0x2000] ;  /* 0x00200000e6a4783b */ /* 0x000e6e0000000200 */
[C---:B---3--:R-:W-:Y:S08]  /*ab40*/  HMMA.16816.F32.BF16 R28, R168.reuse, R180, R28 ;  /* 0x000000b4a81c723c */ /* 0x048ff0000004181c */
[----:B------:R-:W-:Y:S01]  /*ab50*/  HMMA.16816.F32.BF16 R32, R168, R182, R32 ;  /* 0x000000b6a820723c */ /* 0x000fe20000041820 */
[----:B------:R-:W2:Y:S04]  /*ab60*/  LDSM.16.M88.4 R168, [R229+0xb000] ;  /* 0x00b00000e5a8783b */ /* 0x000ea80000000200 */
[----:B------:R-:W3:Y:S03]  /*ab70*/  LDSM.16.M88.4 R180, [R229+0xb800] ;  /* 0x00b80000e5b4783b */ /* 0x000ee60000000200 */
[C---:B-----5:R-:W-:Y:S08]  /*ab80*/  HMMA.16816.F32.BF16 R4, R188.reuse, R192, R4 ;  /* 0x000000c0bc04723c */ /* 0x060ff00000041804 */
[C---:B------:R-:W-:Y:S01]  /*ab90*/  HMMA.16816.F32.BF16 R8, R188.reuse, R194, R8 ;  /* 0x000000c2bc08723c */ /* 0x040fe20000041808 */
[----:B------:R-:W-:Y:S07]  /*aba0*/  LDSM.16.M88.4 R192, [R215] ;  /* 0x00000000d7c0783b */ /* 0x000fee0000000200 */
[C---:B------:R-:W-:Y:S08]  /*abb0*/  HMMA.16816.F32.BF16 R12, R188.reuse, R196, R12 ;  /* 0x000000c4bc0c723c */ /* 0x040ff0000004180c */
[C---:B------:R-:W-:Y:S01]  /*abc0*/  HMMA.16816.F32.BF16 R16, R188.reuse, R198, R16 ;  /* 0x000000c6bc10723c */ /* 0x040fe20000041810 */
[----:B------:R-:W-:Y:S07]  /*abd0*/  LDSM.16.M88.4 R196, [R214] ;  /* 0x00000000d6c4783b */ /* 0x000fee0000000200 */
[C---:B------:R-:W-:Y:S08]  /*abe0*/  HMMA.16816.F32.BF16 R20, R188.reuse, R184, R20 ;  /* 0x000000b8bc14723c */ /* 0x040ff00000041814 */
[C---:B------:R-:W-:Y:S01]  /*abf0*/  HMMA.16816.F32.BF16 R24, R188.reuse, R186, R24 ;  /* 0x000000babc18723c */ /* 0x040fe20000041818 */
[----:B------:R-:W4:Y:S07]  /*ac00*/  LDSM.16.M88.4 R184, [R228+0x2000] ;  /* 0x00200000e4b8783b */ /* 0x000f2e0000000200 */
[C---:B------:R-:W-:Y:S08]  /*ac10*/  HMMA.16816.F32.BF16 R28, R188.reuse, R200, R28 ;  /* 0x000000c8bc1c723c */ /* 0x040ff0000004181c */
[----:B------:R-:W-:Y:S01]  /*ac20*/  HMMA.16816.F32.BF16 R32, R188, R202, R32 ;  /* 0x000000cabc20723c */ /* 0x000fe20000041820 */
[----:B------:R-:W5:Y:S04]  /*ac30*/  LDSM.16.M88.4 R188, [R213] ;  /* 0x00000000d5bc783b */ /* 0x000f680000000200 */
[----:B------:R-:W3:Y:S03]  /*ac40*/  LDSM.16.M88.4 R200, [R212] ;  /* 0x00000000d4c8783b */ /* 0x000ee60000000200 */
        /* <DEDUP_REMOVED lines=12> */
[----:B------:R-:W3:Y:S03]  /*ad10*/  LDSM.16.M88.4 R180, [R223+0xb800] ;  /* 0x00b80000dfb4783b */ /* 0x000ee60000000200 */
[C---:B----4-:R-:W-:Y:S08]  /*ad20*/  HMMA.16816.F32.BF16 R4, R184.reuse, R192, R4 ;  /* 0x000000c0b804723c */ /* 0x050ff00000041804 */
[C---:B------:R-:W-:Y:S01]  /*ad30*/  HMMA.16816.F32.BF16 R8, R184.reuse, R194, R8 ;  /* 0x000000c2b808723c */ /* 0x040fe20000041808 */
[----:B------:R-:W-:Y:S07]  /*ad40*/  LDSM.16.M88.4 R192, [R216+0x2000] ;  /* 0x00200000d8c0783b */ /* 0x000fee0000000200 */
[C---:B------:R-:W-:Y:S08]  /*ad50*/  HMMA.16816.F32.BF16 R12, R184.reuse, R196, R12 ;  /* 0x000000c4b80c723c */ /* 0x040ff0000004180c */
[C---:B------:R-:W-:Y:S01]  /*ad60*/  HMMA.16816.F32.BF16 R16, R184.reuse, R198, R16 ;  /* 0x000000c6b810723c */ /* 0x040fe20000041810 */
[----:B------:R-:W-:Y:S07]  /*ad70*/  LDSM.16.M88.4 R196, [R216+0x2800] ;  /* 0x00280000d8c4783b */ /* 0x000fee0000000200 */
[C---:B-----5:R-:W-:Y:S08]  /*ad80*/  HMMA.16816.F32.BF16 R20, R184.reuse, R188, R20 ;  /* 0x000000bcb814723c */ /* 0x060ff00000041814 */
[C---:B------:R-:W-:Y:S01]  /*ad90*/  HMMA.16816.F32.BF16 R24, R184.reuse, R190, R24 ;  /* 0x000000beb818723c */ /* 0x040fe20000041818 */
[----:B------:R-:W4:Y:S07]  /*ada0*/  LDSM.16.M88.4 R188, [R225+0x2000] ;  /* 0x00200000e1bc783b */ /* 0x000f2e0000000200 */
[C---:B------:R-:W-:Y:S08]  /*adb0*/  HMMA.16816.F32.BF16 R28, R184.reuse, R200, R28 ;  /* 0x000000c8b81c723c */ /* 0x040ff0000004181c */
[----:B------:R-:W-:Y:S01]  /*adc0*/  HMMA.16816.F32.BF16 R32, R184, R202, R32 ;  /* 0x000000cab820723c */ /* 0x000fe20000041820 */
[----:B------:R-:W5:Y:S04]  /*add0*/  LDSM.16.M88.4 R184, [R216+0x3000] ;  /* 0x00300000d8b8783b */ /* 0x000f680000000200 */
[----:B------:R-:W3:Y:S03]  /*ade0*/  LDSM.16.M88.4 R200, [R216+0x3800] ;  /* 0x00380000d8c8783b */ /* 0x000ee60000000200 */
        /* <DEDUP_REMOVED lines=15> */
[----:B------:R-:W-:Y:S07]  /*aee0*/  LDSM.16.M88.4 R192, [R211] ;  /* 0x00000000d3c0783b */ /* 0x000fee0000000200 */
[C---:B------:R-:W-:Y:S08]  /*aef0*/  HMMA.16816.F32.BF16 R12, R188.reuse, R196, R12 ;  /* 0x000000c4bc0c723c */ /* 0x040ff0000004180c */
[C---:B------:R-:W-:Y:S01]  /*af00*/  HMMA.16816.F32.BF16 R16, R188.reuse, R198, R16 ;  /* 0x000000c6bc10723c */ /* 0x040fe20000041810 */
[----:B------:R-:W-:Y:S07]  /*af10*/  LDSM.16.M88.4 R196, [R210] ;  /* 0x00000000d2c4783b */ /* 0x000fee0000000200 */
[C---:B-----5:R-:W-:Y:S08]  /*af20*/  HMMA.16816.F32.BF16 R20, R188.reuse, R184, R20 ;  /* 0x000000b8bc14723c */ /* 0x060ff00000041814 */
        /* <DEDUP_REMOVED lines=84> */
[C---:B-1----:R-:W-:Y:S01]  /*b470*/  HMMA.16816.F32.BF16 R4, R168.reuse, R172, R4 ;  /* 0x000000aca804723c */ /* 0x042fe20000041804 */
[----:B------:R-:W-:Y:S04]  /*b480*/  DEPBAR.LE SB0, 0x0 ;  /* 0x000080000000791a */ /* 0x000fe80000000000 */
[----:B------:R-:W-:Y:S03]  /*b490*/  BAR.SYNC.DEFER_BLOCKING 0x0 ;  /* 0x0000000000007b1d */ /* 0x000fe60000010000 */
[C---:B------:R-:W-:Y:S08]  /*b4a0*/  HMMA.16816.F32.BF16 R8, R168.reuse, R174, R8 ;  /* 0x000000aea808723c */ /* 0x040ff00000041808 */
[C---:B------:R-:W-:Y:S08]  /*b4b0*/  HMMA.16816.F32.BF16 R12, R168.reuse, R176, R12 ;  /* 0x000000b0a80c723c */ /* 0x040ff0000004180c */
[C---:B------:R-:W-:Y:S08]  /*b4c0*/  HMMA.16816.F32.BF16 R16, R168.reuse, R178, R16 ;  /* 0x000000b2a810723c */ /* 0x040ff00000041810 */
[C---:B--2---:R-:W-:Y:S08]  /*b4d0*/  HMMA.16816.F32.BF16 R20, R168.reuse, R164, R20 ;  /* 0x000000a4a814723c */ /* 0x044ff00000041814 */
[C---:B------:R-:W-:Y:S08]  /*b4e0*/  HMMA.16816.F32.BF16 R24, R168.reuse, R166, R24 ;  /* 0x000000a6a818723c */ /* 0x040ff00000041818 */
[C---:B---3--:R-:W-:Y:S08]  /*b4f0*/  HMMA.16816.F32.BF16 R28, R168.reuse, R180, R28 ;  /* 0x000000b4a81c723c */ /* 0x048ff0000004181c */
[----:B------:R-:W-:Y:S08]  /*b500*/  HMMA.16816.F32.BF16 R32, R168, R182, R32 ;  /* 0x000000b6a820723c */ /* 0x000ff00000041820 */
[C---:B----4-:R-:W-:Y:S08]  /*b510*/  HMMA.16816.F32.BF16 R4, R188.reuse, R192, R4 ;  /* 0x000000c0bc04723c */ /* 0x050ff00000041804 */
        /* <DEDUP_REMOVED lines=8> */
[----:B------:R-:W-:Y:S01]  /*b5a0*/  PLOP3.LUT P0, PT, PT, PT, UP5, 0x80, 0x0 ;  /* 0x000000000000781c */ /* 0x000fe20003f0f058 */
[----:B------:R-:W-:Y:S01]  /*b5b0*/  IMAD.U32 R168, RZ, RZ, UR14 ;  /* 0x0000000effa87e24 */ /* 0x000fe2000f8e00ff */
[----:B------:R-:W-:Y:S11]  /*b5c0*/  MOV R3, UR13 ;  /* 0x0000000d00037c02 */ /* 0x000ff60008000f00 */
[----:B------:R-:W-:-:S05]  /*b5d0*/  @!P0 BRA `(.L_x_6348) ;  /* 0x000003b000008947 */ /* 0x000fca0003800000 */
[----:B------:R-:W-:Y:S04]  /*b5e0*/  IABS R3, c[0x0][0x2d0] ;  /* 0x0000b40000037a13 */ /* 0x000fe80000000000 */
[----:B------:R-:W1:Y:S10]  /*b5f0*/  I2F.RP R171, R3 ;  /* 0x0000000300ab7306 */ /* 0x000e740000209400 */
[----:B-1----:R-:W1:Y:S02]  /*b600*/  MUFU.RCP R164, R171 ;  /* 0x000000ab00a47308 */ /* 0x002e640000001000 */
[----:B-1----:R-:W-:Y:S01]  /*b610*/  IADD3 R168, R164, 0xffffffe, RZ ;  /* 0x0ffffffea4a87810 */ /* 0x002fe20007ffe0ff */
[----:B------:R-:W-:Y:S07]  /*b620*/  IMAD.SHL.U32 R164, R242, 0x40, RZ ;  /* 0x00000040f2a47824 */ /* 0x000fee00078e00ff */
[----:B------:R-:W1:Y:S01]  /*b630*/  F2I.FTZ.U32.TRUNC.NTZ R169, R168 ;  /* 0x000000a800a97305 */ /* 0x000e62000021f000 */
[----:B------:R-:W-:Y:S02]  /*b640*/  IADD3 R170, R164, -0x40, RZ ;  /* 0xffffffc0a4aa7810 */ /* 0x000fe40007ffe0ff */
[----:B------:R-:W-:Y:S02]  /*b650*/  IABS R167, R164 ;  /* 0x000000a400a77213 */ /* 0x000fe40000000000 */
[----:B------:R-:W-:Y:S02]  /*b660*/  IABS R165, R170 ;  /* 0x000000aa00a57213 */ /* 0x000fe40000000000 */
[----:B------:R-:W-:Y:S02]  /*b670*/  LOP3.LUT R170, R170, c[0x0][0x2d0], RZ, 0x3c, !PT ;  /* 0x0000b400aaaa7a12 */ /* 0x000fe400078e3cff */
[----:B------:R-:W-:Y:S02]  /*b680*/  LOP3.LUT R164, R164, c[0x0][0x2d0], RZ, 0x3c, !PT ;  /* 0x0000b400a4a47a12 */ /* 0x000fe400078e3cff */
[----:B------:R-:W-:Y:S02]  /*b690*/  ISETP.GE.AND P0, PT, R170, RZ, PT ;  /* 0x000000ffaa00720c */ /* 0x000fe40003f06270 */
[----:B------:R-:W-:Y:S02]  /*b6a0*/  ISETP.GE.AND P2, PT, R164, RZ, PT ;  /* 0x000000ffa400720c */ /* 0x000fe40003f46270 */
[----:B------:R-:W-:Y:S01]  /*b6b0*/  LOP3.LUT R164, RZ, c[0x0][0x2d0], RZ, 0x33, !PT ;  /* 0x0000b400ffa47a12 */ /* 0x000fe200078e33ff */
        /* <DEDUP_REMOVED lines=18> */
[----:B------:R-:W-:Y:S09]  /*b7e0*/  ISETP.NE.AND P1, PT, RZ, c[0x0][0x2d0], PT ;  /* 0x0000b400ff007a0c */ /* 0x000ff20003f25270 */
[----:B------:R-:W-:Y:S02]  /*b7f0*/  @P4 IADD3 R169, R169, 0x1, RZ ;  /* 0x00000001a9a94810 */ /* 0x000fe40007ffe0ff */
[----:B------:R-:W-:Y:S03]  /*b800*/  @P5 IADD3 R171, R171, 0x1, RZ ;  /* 0x00000001abab5810 */ /* 0x000fe60007ffe0ff */
[----:B------:R-:W-:Y:S02]  /*b810*/  @!P0 IMAD.MOV R169, RZ, RZ, -R169 ;  /* 0x000000ffffa98224 */ /* 0x000fe400078e0aa9 */
[----:B------:R-:W-:Y:S03]  /*b820*/  @!P2 IMAD.MOV R171, RZ, RZ, -R171 ;  /* 0x000000ffffaba224 */ /* 0x000fe600078e0aab */
[C---:B------:R-:W-:Y:S02]  /*b830*/  SEL R169, R164.reuse, R169, !P1 ;  /* 0x000000a9a4a97207 */ /* 0x040fe40004800000 */
[----:B------:R-:W-:Y:S01]  /*b840*/  SEL R3, R164, R171, !P1 ;  /* 0x000000aba4037207 */ /* 0x000fe20004800000 */
[----:B------:R-:W-:Y:S01]  /*b850*/  IMAD.MOV.U32 R164, RZ, RZ, 0x40 ;  /* 0x00000040ffa47424 */ /* 0x000fe200078e00ff */
        /* <DEDUP_REMOVED lines=19> */
.L_x_6348:
        /* <DEDUP_REMOVED lines=14> */
[----:B------:R-:W-:Y:S03]  /*ba70*/  IADD3.X R165, R167, UR4, RZ, P0, !PT ;  /* 0x00000004a7a57c10 */ /* 0x000fe600087fe4ff */
        /* <DEDUP_REMOVED lines=13> */
.L_x_6347:
[----:B------:R-:W-:Y:S04]  /*bb50*/  LEA R3, R242, R241, 0x6 ;  /* 0x000000f1f2037211 */ /* 0x000fe800078e30ff */
[C---:B-1----:R-:W-:Y:S02]  /*bb60*/  IADD3 R165, R3.reuse, 0x1, RZ ;  /* 0x0000000103a57810 */ /* 0x042fe40007ffe0ff */
[----:B------:R-:W-:Y:S02]  /*bb70*/  ISETP.GE.AND P2, PT, R3, R240, PT ;  /* 0x000000f00300720c */ /* 0x000fe40003f46270 */
[C---:B------:R-:W-:Y:S02]  /*bb80*/  ISETP.GE.AND P1, PT, R165.reuse, R238, PT ;  /* 0x000000eea500720c */ /* 0x040fe40003f26270 */
[C---:B------:R-:W-:Y:S02]  /*bb90*/  ISETP.GE.AND P6, PT, R165.reuse, R240, PT ;  /* 0x000000f0a500720c */ /* 0x040fe40003fc6270 */
[C---:B------:R-:W-:Y:S02]  /*bba0*/  ISETP.GE.OR P1, PT, R165.reuse, R234, !P1 ;  /* 0x000000eaa500720c */ /* 0x040fe40004f26670 */
[-C--:B------:R-:W-:Y:S02]  /*bbb0*/  ISETP.GE.OR P6, PT, R165, R239.reuse, !P6 ;  /* 0x000000efa500720c */ /* 0x080fe400077c6670 */
[C---:B------:R-:W-:Y:S02]  /*bbc0*/  IADD3 R165, R3.reuse, 0x9, RZ ;  /* 0x0000000903a57810 */ /* 0x040fe40007ffe0ff */
[-C--:B------:R-:W-:Y:S02]  /*bbd0*/  ISETP.GE.OR P2, PT, R3, R239.reuse, !P2 ;  /* 0x000000ef0300720c */ /* 0x080fe40005746670 */
[C---:B------:R-:W-:Y:S02]  /*bbe0*/  ISETP.GE.AND P4, PT, R165.reuse, R240, PT ;  /* 0x000000f0a500720c */ /* 0x040fe40003f86270 */
[----:B------:R-:W-:Y:S02]  /*bbf0*/  FSEL R166, R4, -INF , !P2 ;  /* 0xff80000004a67808 */ /* 0x000fe40005000000 */
[C---:B------:R-:W-:Y:S02]  /*bc00*/  ISETP.GE.AND P2, PT, R165.reuse, R238, PT ;  /* 0x000000eea500720c */ /* 0x040fe40003f46270 */
[CC--:B------:R-:W-:Y:S02]  /*bc10*/  ISETP.GE.OR P4, PT, R165.reuse, R239.reuse, !P4 ;  /* 0x000000efa500720c */ /* 0x0c0fe40006786670 */
[----:B------:R-:W-:Y:S02]  /*bc20*/  ISETP.GE.OR P2, PT, R165, R234, !P2 ;  /* 0x000000eaa500720c */ /* 0x000fe40005746670 */
[C---:B------:R-:W-:Y:S02]  /*bc30*/  IADD3 R167, R3.reuse, 0x8, RZ ;  /* 0x0000000803a77810 */ /* 0x040fe40007ffe0ff */
[----:B------:R-:W-:Y:S02]  /*bc40*/  IADD3 R165, R3, 0x11, RZ ;  /* 0x0000001103a57810 */ /* 0x000fe40007ffe0ff */
[----:B------:R-:W-:Y:S02]  /*bc50*/  FSEL R172, R5, -INF , !P6 ;  /* 0xff80000005ac7808 */ /* 0x000fe40007000000 */
[-C--:B------:R-:W-:Y:S02]  /*bc60*/  ISETP.GE.AND P0, PT, R167, R240.reuse, PT ;  /* 0x000000f0a700720c */ /* 0x080fe40003f06270 */
[----:B------:R-:W-:Y:S02]  /*bc70*/  ISETP.GE.AND P6, PT, R165, R240, PT ;  /* 0x000000f0a500720c */ /* 0x000fe40003fc6270 */
[-C--:B------:R-:W-:Y:S02]  /*bc80*/  ISETP.GE.OR P0, PT, R167, R239.reuse, !P0 ;  /* 0x000000efa700720c */ /* 0x080fe40004706670 */
[-C--:B------:R-:W-:Y:S02]  /*bc90*/  ISETP.GE.AND P5, PT, R3, R238.reuse, PT ;  /* 0x000000ee0300720c */ /* 0x080fe40003fa6270 */
[----:B------:R-:W-:Y:S02]  /*bca0*/  ISETP.GE.AND P3, PT, R167, R238, PT ;  /* 0x000000eea700720c */ /* 0x000fe40003f66270 */
[----:B------:R-:W-:Y:S02]  /*bcb0*/  ISETP.GE.OR P6, PT, R165, R239, !P6 ;  /* 0x000000efa500720c */ /* 0x000fe400077c6670 */
[----:B------:R-:W-:Y:S02]  /*bcc0*/  FSEL R170, R8, -INF , !P0 ;  /* 0xff80000008aa7808 */ /* 0x000fe40004000000 */
[-C--:B------:R-:W-:Y:S02]  /*bcd0*/  ISETP.GE.OR P3, PT, R167, R234.reuse, !P3 ;  /* 0x000000eaa700720c */ /* 0x080fe40005f66670 */
[C---:B------:R-:W-:Y:S02]  /*bce0*/  ISETP.GE.OR P5, PT, R3.reuse, R234, !P5 ;  /* 0x000000ea0300720c */ /* 0x040fe40006fa6670 */
[----:B------:R-:W-:Y:S02]  /*bcf0*/  IADD3 R167, R3, 0x10, RZ ;  /* 0x0000001003a77810 */ /* 0x000fe40007ffe0ff */
[----:B------:R-:W-:Y:S02]  /*bd00*/  FSEL R188, R13, -INF , !P6 ;  /* 0xff8000000dbc7808 */ /* 0x000fe40007000000 */
[----:B------:R-:W-:Y:S02]  /*bd10*/  FMNMX.FTZ R13, R166, R2, !PT ;  /* 0x00000002a60d7209 */ /* 0x000fe40007810000 */
[----:B------:R-:W-:Y:S02]  /*bd20*/  ISETP.GE.AND P0, PT, R165, R238, PT ;  /* 0x000000eea500720c */ /* 0x000fe40003f06270 */
[----:B------:R-:W-:Y:S02]  /*bd30*/  FSEL R169, R6, -INF , !P5 ;  /* 0xff80000006a97808 */ /* 0x000fe40006800000 */
[----:B------:R-:W-:Y:S02]  /*bd40*/  FSEL R7, R7, -INF , !P1 ;  /* 0xff80000007077808 */ /* 0x000fe40004800000 */
[C---:B------:R-:W-:Y:S02]  /*bd50*/  ISETP.GE.AND P1, PT, R167.reuse, R240, PT ;  /* 0x000000f0a700720c */ /* 0x040fe40003f26270 */
[----:B------:R-:W-:Y:S02]  /*bd60*/  ISETP.GE.AND P5, PT, R167, R238, PT ;  /* 0x000000eea700720c */ /* 0x000fe40003fa6270 */
[----:B------:R-:W-:Y:S02]  /*bd70*/  FMNMX.FTZ R13, R172, R13, !PT ;  /* 0x0000000dac0d7209 */ /* 0x000fe40007810000 */
[-C--:B------:R-:W-:Y:S02]  /*bd80*/  ISETP.GE.OR P0, PT, R165, R234.reuse, !P0 ;  /* 0x000000eaa500720c */ /* 0x080fe40004706670 */
[----:B------:R-:W-:Y:S02]  /*bd90*/  IADD3 R165, R3, 0x19, RZ ;  /* 0x0000001903a57810 */ /* 0x000fe40007ffe0ff */
[C---:B------:R-:W-:Y:S02]  /*bda0*/  ISETP.GE.OR P1, PT, R167.reuse, R239, !P1 ;  /* 0x000000efa700720c */ /* 0x040fe40004f26670 */
[----:B------:R-:W-:Y:S02]  /*bdb0*/  ISETP.GE.OR P5, PT, R167, R234, !P5 ;  /* 0x000000eaa700720c */ /* 0x000fe40006fa6670 */
[----:B------:R-:W-:Y:S02]  /*bdc0*/  FSEL R168, R9, -INF , !P4 ;  /* 0xff80000009a87808 */ /* 0x000fe40006000000 */
[----:B------:R-:W-:Y:S02]  /*bdd0*/  FSEL R5, R10, -INF , !P3 ;  /* 0xff8000000a057808 */ /* 0x000fe40005800000 */
[----:B------:R-:W-:Y:S02]  /*bde0*/  FMNMX.FTZ R13, R170, R13, !PT ;  /* 0x0000000daa0d7209 */ /* 0x000fe40007810000 */
[----:B------:R-:W-:Y:S02]  /*bdf0*/  IADD3 R167, R3, 0x18, RZ ;  /* 0x0000001803a77810 */ /* 0x000fe40007ffe0ff */
[----:B------:R-:W-:Y:S02]  /*be00*/  ISETP.GE.AND P3, PT, R165, R240, PT ;  /* 0x000000f0a500720c */ /* 0x000fe40003f66270 */
[----:B------:R-:W-:Y:S02]  /*be10*/  FMNMX.FTZ R4, R169, R0, !PT ;  /* 0x00000000a9047209 */ /* 0x000fe40007810000 */
[----:B------:R-:W-:Y:S02]  /*be20*/  FSEL R194, R12, -INF , !P1 ;  /* 0xff8000000cc27808 */ /* 0x000fe40004800000 */
[----:B------:R-:W-:Y:S02]  /*be30*/  FMNMX.FTZ R13, R168, R13, !PT ;  /* 0x0000000da80d7209 */ /* 0x000fe40007810000 */
[----:B------:R-:W-:Y:S02]  /*be40*/  ISETP.GE.AND P4, PT, R167, R240, PT ;  /* 0x000000f0a700720c */ /* 0x000fe40003f86270 */
[C---:B------:R-:W-:Y:S02]  /*be50*/  ISETP.GE.AND P1, PT, R165.reuse, R238, PT ;  /* 0x000000eea500720c */ /* 0x040fe40003f26270 */
[-C--:B------:R-:W-:Y:S02]  /*be60*/  ISETP.GE.OR P3, PT, R165, R239.reuse, !P3 ;  /* 0x000000efa500720c */ /* 0x080fe40005f66670 */
[----:B------:R-:W-:Y:S02]  /*be70*/  FMNMX.FTZ R4, R7, R4, !PT ;  /* 0x0000000407047209 */ /* 0x000fe40007810000 */
[----:B------:R-:W-:Y:S02]  /*be80*/  ISETP.GE.OR P4, PT, R167, R239, !P4 ;  /* 0x000000efa700720c */ /* 0x000fe40006786670 */
[----:B------:R-:W-:Y:S02]  /*be90*/  ISETP.GE.OR P1, PT, R165, R234, !P1 ;  /* 0x000000eaa500720c */ /* 0x000fe40004f26670 */
[C---:B------:R-:W-:Y:S02]  /*bea0*/  IADD3 R165, R3.reuse, 0x20, RZ ;  /* 0x0000002003a57810 */ /* 0x040fe40007ffe0ff */
[----:B------:R-:W-:Y:S02]  /*beb0*/  IADD3 R9, R3, 0x21, RZ ;  /* 0x0000002103097810 */ /* 0x000fe40007ffe0ff */
[----:B------:R-:W-:Y:S02]  /*bec0*/  FSEL R190, R17, -INF , !P3 ;  /* 0xff80000011be7808 */ /* 0x000fe40005800000 */
[----:B------:R-:W-:Y:S02]  /*bed0*/  FMNMX.FTZ R17, R194, R13, !PT ;  /* 0x0000000dc2117209 */ /* 0x000fe40007810000 */
[----:B------:R-:W-:Y:S02]  /*bee0*/  FSEL R11, R11, -INF , !P2 ;  /* 0xff8000000b0b7808 */ /* 0x000fe40005000000 */
[----:B------:R-:W-:Y:S02]  /*bef0*/  FMNMX.FTZ R4, R5, R4, !PT ;  /* 0x0000000405047209 */ /* 0x000fe40007810000 */
[----:B------:R-:W-:Y:S02]  /*bf00*/  FSEL R192, R16, -INF , !P4 ;  /* 0xff80000010c07808 */ /* 0x000fe40006000000 */
[----:B------:R-:W-:Y:S02]  /*bf10*/  ISETP.GE.AND P2, PT, R167, R238, PT ;  /* 0x000000eea700720c */ /* 0x000fe40003f46270 */
[----:B------:R-:W-:Y:S02]  /*bf20*/  FSEL R233, R15, -INF , !P0 ;  /* 0xff8000000fe97808 */ /* 0x000fe40004000000 */
[-C--:B------:R-:W-:Y:S02]  /*bf30*/  ISETP.GE.AND P0, PT, R165, R240.reuse, PT ;  /* 0x000000f0a500720c */ /* 0x080fe40003f06270 */
[C---:B------:R-:W-:Y:S02]  /*bf40*/  ISETP.GE.AND P6, PT, R9.reuse, R240, PT ;  /* 0x000000f00900720c */ /* 0x040fe40003fc6270 */
[----:B------:R-:W-:Y:S02]  /*bf50*/  ISETP.GE.AND P4, PT, R9, R238, PT ;  /* 0x000000ee0900720c */ /* 0x000fe40003f86270 */
[----:B------:R-:W-:Y:S02]  /*bf60*/  FMNMX.FTZ R17, R188, R17, !PT ;  /* 0x00000011bc117209 */ /* 0x000fe40007810000 */
[----:B------:R-:W-:Y:S02]  /*bf70*/  FSEL R191, R14, -INF , !P5 ;  /* 0xff8000000ebf7808 */ /* 0x000fe40006800000 */
[----:B------:R-:W-:Y:S02]  /*bf80*/  FMNMX.FTZ R4, R11, R4, !PT ;  /* 0x000000040b047209 */ /* 0x000fe40007810000 */
[-C--:B------:R-:W-:Y:S02]  /*bf90*/  ISETP.GE.OR P0, PT, R165, R239.reuse, !P0 ;  /* 0x000000efa500720c */ /* 0x080fe40004706670 */
[C---:B------:R-:W-:Y:S02]  /*bfa0*/  ISETP.GE.OR P6, PT, R9.reuse, R239, !P6 ;  /* 0x000000ef0900720c */ /* 0x040fe400077c6670 */
[-C--:B------:R-:W-:Y:S02]  /*bfb0*/  ISETP.GE.OR P4, PT, R9, R234.reuse, !P4 ;  /* 0x000000ea0900720c */ /* 0x080fe40006786670 */
[----:B------:R-:W-:Y:S02]  /*bfc0*/  ISETP.GE.OR P2, PT, R167, R234, !P2 ;  /* 0x000000eaa700720c */ /* 0x000fe40005746670 */
[C---:B------:R-:W-:Y:S02]  /*bfd0*/  IADD3 R9, R3.reuse, 0x28, RZ ;  /* 0x0000002803097810 */ /* 0x040fe40007ffe0ff */
[----:B------:R-:W-:Y:S02]  /*bfe0*/  FMNMX.FTZ R17, R192, R17, !PT ;  /* 0x00000011c0117209 */ /* 0x000fe40007810000 */
[----:B------:R-:W-:Y:S02]  /*bff0*/  IADD3 R15, R3, 0x29, RZ ;  /* 0x00000029030f7810 */ /* 0x000fe40007ffe0ff */
[----:B------:R-:W-:Y:S02]  /*c000*/  FMNMX.FTZ R4, R191, R4, !PT ;  /* 0x00000004bf047209 */ /* 0x000fe40007810000 */
[----:B------:R-:W-:Y:S02]  /*c010*/  FSEL R202, R20, -INF , !P0 ;  /* 0xff80000014ca7808 */ /* 0x000fe40004000000 */
[----:B------:R-:W-:Y:S02]  /*c020*/  FSEL R193, R18, -INF , !P2 ;  /* 0xff80000012c17808 */ /* 0x000fe40005000000 */
[-C--:B------:R-:W-:Y:S02]  /*c030*/  ISETP.GE.AND P3, PT, R9, R240.reuse, PT ;  /* 0x000000f00900720c */ /* 0x080fe40003f66270 */
[----:B------:R-:W-:Y:S02]  /*c040*/  FMNMX.FTZ R17, R190, R17, !PT ;  /* 0x00000011be117209 */ /* 0x000fe40007810000 */
[C---:B------:R-:W-:Y:S02]  /*c050*/  ISETP.GE.AND P2, PT, R15.reuse, R240, PT ;  /* 0x000000f00f00720c */ /* 0x040fe40003f46270 */
[-C--:B------:R-:W-:Y:S02]  /*c060*/  ISETP.GE.AND P0, PT, R15, R238.reuse, PT ;  /* 0x000000ee0f00720c */ /* 0x080fe40003f06270 */
[----:B------:R-:W-:Y:S02]  /*c070*/  FSEL R203, R19, -INF , !P1 ;  /* 0xff80000013cb7808 */ /* 0x000fe40004800000 */
[-C--:B------:R-:W-:Y:S02]  /*c080*/  ISETP.GE.AND P5, PT, R165, R238.reuse, PT ;  /* 0x000000eea500720c */ /* 0x080fe40003fa6270 */
[----:B------:R-:W-:Y:S02]  /*c090*/  ISETP.GE.AND P1, PT, R9, R238, PT ;  /* 0x000000ee0900720c */ /* 0x000fe40003f26270 */
[----:B------:R-:W-:Y:S02]  /*c0a0*/  FMNMX.FTZ R4, R233, R4, !PT ;  /* 0x00000004e9047209 */ /* 0x000fe40007810000 */
[----:B------:R-:W-:Y:S02]  /*c0b0*/  FSEL R200, R21, -INF , !P6 ;  /* 0xff80000015c87808 */ /* 0x000fe40007000000 */
[-C--:B------:R-:W-:Y:S02]  /*c0c0*/  ISETP.GE.OR P3, PT, R9, R239.reuse, !P3 ;  /* 0x000000ef0900720c */ /* 0x080fe40005f66670 */
[C---:B------:R-:W-:Y:S02]  /*c0d0*/  ISETP.GE.OR P2, PT, R15.reuse, R239, !P2 ;  /* 0x000000ef0f00720c */ /* 0x040fe40005746670 */
[-C--:B------:R-:W-:Y:S02]  /*c0e0*/  ISETP.GE.OR P0, PT, R15, R234.reuse, !P0 ;  /* 0x000000ea0f00720c */ /* 0x080fe40004706670 */
[----:B------:R-:W-:Y:S02]  /*c0f0*/  IADD3 R15, R3, 0x30, RZ ;  /* 0x00000030030f7810 */ /* 0x000fe40007ffe0ff */
[----:B------:R-:W-:Y:S02]  /*c100*/  FMNMX.FTZ R17, R202, R17, !PT ;  /* 0x00000011ca117209 */ /* 0x000fe40007810000 */
[-C--:B------:R-:W-:Y:S02]  /*c110*/  ISETP.GE.OR P5, PT, R165, R234.reuse, !P5 ;  /* 0x000000eaa500720c */ /* 0x080fe40006fa6670 */
[----:B------:R-:W-:Y:S02]  /*c120*/  ISETP.GE.OR P1, PT, R9, R234, !P1 ;  /* 0x000000ea0900720c */ /* 0x000fe40004f26670 */
[----:B------:R-:W-:Y:S02]  /*c130*/  IADD3 R9, R3, 0x38, RZ ;  /* 0x0000003803097810 */ /* 0x000fe40007ffe0ff */
[----:B------:R-:W-:Y:S02]  /*c140*/  FMNMX.FTZ R4, R193, R4, !PT ;  /* 0x00000004c1047209 */ /* 0x000fe40007810000 */
[----:B------:R-:W-:Y:S02]  /*c150*/  IADD3 R13, R3, 0x31, RZ ;  /* 0x00000031030d7810 */ /* 0x000fe40007ffe0ff */
[----:B------:R-:W-:Y:S02]  /*c160*/  FSEL R198, R24, -INF , !P3 ;  /* 0xff80000018c67808 */ /* 0x000fe40005800000 */
[-C--:B------:R-:W-:Y:S02]  /*c170*/  ISETP.GE.AND P6, PT, R15, R240.reuse, PT ;  /* 0x000000f00f00720c */ /* 0x080fe40003fc6270 */
[----:B------:R-:W-:Y:S02]  /*c180*/  FMNMX.FTZ R17, R200, R17, !PT ;  /* 0x00000011c8117209 */ /* 0x000fe40007810000 */
[----:B------:R-:W-:Y:S02]  /*c190*/  FSEL R201, R22, -INF , !P5 ;  /* 0xff80000016c97808 */ /* 0x000fe40006800000 */
[----:B------:R-:W-:Y:S02]  /*c1a0*/  FSEL R196, R25, -INF , !P2 ;  /* 0xff80000019c47808 */ /* 0x000fe40005000000 */
[----:B------:R-:W-:Y:S02]  /*c1b0*/  ISETP.GE.AND P2, PT, R9, R240, PT ;  /* 0x000000f00900720c */ /* 0x000fe40003f46270 */
[----:B------:R-:W-:Y:S02]  /*c1c0*/  FMNMX.FTZ R4, R203, R4, !PT ;  /* 0x00000004cb047209 */ /* 0x000fe40007810000 */
[----:B------:R-:W-:Y:S02]  /*c1d0*/  ISETP.GE.AND P3, PT, R13, R240, PT ;  /* 0x000000f00d00720c */ /* 0x000fe40003f66270 */
[----:B------:R-:W-:Y:S02]  /*c1e0*/  ISETP.GE.OR P6, PT, R15, R239, !P6 ;  /* 0x000000ef0f00720c */ /* 0x000fe400077c6670 */
[----:B------:R-:W-:Y:S02]  /*c1f0*/  FMNMX.FTZ R17, R198, R17, !PT ;  /* 0x00000011c6117209 */ /* 0x000fe40007810000 */
[----:B------:R-:W-:Y:S02]  /*c200*/  FSEL R199, R23, -INF , !P4 ;  /* 0xff80000017c77808 */ /* 0x000fe40006000000 */
[-C--:B------:R-:W-:Y:S01]  /*c210*/  ISETP.GE.OR P2, PT, R9, R239.reuse, !P2 ;  /* 0x000000ef0900720c */ /* 0x080fe20005746670 */
[----:B------:R-:W-:Y:S01]  /*c220*/  LDSM.16.MT88.4 R20, [R222+0x10000] ;  /* 0x01000000de14783b */ /* 0x000fe20000004200 */
[----:B------:R-:W-:Y:S02]  /*c230*/  FMNMX.FTZ R6, R201, R4, !PT ;  /* 0x00000004c9067209 */ /* 0x000fe40007810000 */
[----:B------:R-:W-:Y:S02]  /*c240*/  FSEL R186, R28, -INF , !P6 ;  /* 0xff8000001cba7808 */ /* 0x000fe40007000000 */
[----:B------:R-:W-:Y:S02]  /*c250*/  ISETP.GE.OR P3, PT, R13, R239, !P3 ;  /* 0x000000ef0d00720c */ /* 0x000fe40005f66670 */
[----:B------:R-:W-:Y:S02]  /*c260*/  IADD3 R3, R3, 0x39, RZ ;  /* 0x0000003903037810 */ /* 0x000fe40007ffe0ff */
[----:B------:R-:W-:Y:S02]  /*c270*/  FMNMX.FTZ R17, R196, R17, !PT ;  /* 0x00000011c4117209 */ /* 0x000fe40007810000 */
[----:B------:R-:W-:Y:S02]  /*c280*/  FSEL R176, R32, -INF , !P2 ;  /* 0xff80000020b07808 */ /* 0x000fe40005000000 */
[----:B------:R-:W-:Y:S02]  /*c290*/  ISETP.GE.AND P2, PT, R15, R238, PT ;  /* 0x000000ee0f00720c */ /* 0x000fe40003f46270 */
[----:B------:R-:W-:Y:S02]  /*c2a0*/  FSEL R197, R26, -INF , !P1 ;  /* 0xff8000001ac57808 */ /* 0x000fe40004800000 */
[----:B------:R-:W-:Y:S02]  /*c2b0*/  FMNMX.FTZ R6, R199, R6, !PT ;  /* 0x00000006c7067209 */ /* 0x000fe40007810000 */
[----:B------:R-:W-:Y:S02]  /*c2c0*/  FSEL R178, R29, -INF , !P3 ;  /* 0xff8000001db27808 */ /* 0x000fe40005800000 */
[----:B------:R-:W-:Y:S02]  /*c2d0*/  FMNMX.FTZ R17, R186, R17, !PT ;  /* 0x00000011ba117209 */ /* 0x000fe40007810000 */
[----:B------:R-:W-:Y:S02]  /*c2e0*/  ISETP.GE.AND P6, PT, R3, R240, PT ;  /* 0x000000f00300720c */ /* 0x000fe40003fc6270 */
[----:B------:R-:W-:Y:S02]  /*c2f0*/  ISETP.GE.OR P1, PT, R15, R234, !P2 ;  /* 0x000000ea0f00720c */ /* 0x000fe40005726670 */
[----:B------:R-:W-:Y:S02]  /*c300*/  ISETP.GE.AND P2, PT, R13, R238, PT ;  /* 0x000000ee0d00720c */ /* 0x000fe40003f46270 */
[----:B------:R-:W-:Y:S02]  /*c310*/  FSEL R195, R27, -INF , !P0 ;  /* 0xff8000001bc37808 */ /* 0x000fe40004000000 */
[----:B------:R-:W-:Y:S02]  /*c320*/  FMNMX.FTZ R6, R197, R6, !PT ;  /* 0x00000006c5067209 */ /* 0x000fe40007810000 */
[----:B------:R-:W-:Y:S02]  /*c330*/  FMNMX.FTZ R17, R178, R17, !PT ;  /* 0x00000011b2117209 */ /* 0x000fe40007810000 */
[----:B------:R-:W-:Y:S02]  /*c340*/  ISETP.GE.OR P6, PT, R3, R239, !P6 ;  /* 0x000000ef0300720c */ /* 0x000fe400077c6670 */
[----:B------:R-:W-:Y:S02]  /*c350*/  ISETP.GE.OR P2, PT, R13, R234, !P2 ;  /* 0x000000ea0d00720c */ /* 0x000fe40005746670 */
[----:B------:R-:W-:Y:S02]  /*c360*/  FSEL R177, R30, -INF , !P1 ;  /* 0xff8000001eb17808 */ /* 0x000fe40004800000 */
[----:B------:R-:W-:Y:S02]  /*c370*/  ISETP.GE.AND P0, PT, R9, R238, PT ;  /* 0x000000ee0900720c */ /* 0x000fe40003f06270 */
[----:B------:R-:W-:Y:S02]  /*c380*/  FMNMX.FTZ R6, R195, R6, !PT ;  /* 0x00000006c3067209 */ /* 0x000fe40007810000 */
[----:B------:R-:W-:Y:S02]  /*c390*/  FSEL R174, R33, -INF , !P6 ;  /* 0xff80000021ae7808 */ /* 0x000fe40007000000 */
[----:B------:R-:W-:Y:S02]  /*c3a0*/  FMNMX.FTZ R17, R176, R17, !PT ;  /* 0x00000011b0117209 */ /* 0x000fe40007810000 */
[----:B------:R-:W-:Y:S02]  /*c3b0*/  FSEL R175, R31, -INF , !P2 ;  /* 0xff8000001faf7808 */ /* 0x000fe40005000000 */
[----:B------:R-:W-:Y:S01]  /*c3c0*/  FMNMX.FTZ R8, R177, R6, !PT ;  /* 0x00000006b1087209 */ /* 0x000fe20007810000 */
[----:B------:R-:W-:Y:S01]  /*c3d0*/  LDSM.16.MT88.4 R28, [R221+0x10000] ;  /* 0x01000000dd1c783b */ /* 0x000fe20000004200 */
[----:B------:R-:W-:Y:S02]  /*c3e0*/  ISETP.GE.OR P1, PT, R9, R234, !P0 ;  /* 0x000000ea0900720c */ /* 0x000fe40004726670 */
[----:B------:R-:W-:Y:S02]  /*c3f0*/  ISETP.GE.AND P0, PT, R3, R238, PT ;  /* 0x000000ee0300720c */ /* 0x000fe40003f06270 */
[----:B------:R-:W-:Y:S02]  /*c400*/  FMNMX.FTZ R4, R174, R17, !PT ;  /* 0x00000011ae047209 */ /* 0x000fe40007810000 */
[----:B------:R-:W-:Y:S02]  /*c410*/  FSEL R173, R34, -INF , !P1 ;  /* 0xff80000022ad7808 */ /* 0x000fe40004800000 */
[----:B------:R-:W-:Y:S01]  /*c420*/  FMNMX.FTZ R8, R175, R8, !PT ;  /* 0x00000008af087209 */ /* 0x000fe20007810000 */
[----:B------:R-:W1:Y:S01]  /*c430*/  SHFL.BFLY PT, R15, R4, 0x2, 0x1f ;  /* 0x0c401f00040f7f89 */ /* 0x000e6200000e0000 */
[----:B------:R-:W-:Y:S02]  /*c440*/  ISETP.GE.OR P0, PT, R3, R234, !P0 ;  /* 0x000000ea0300720c */ /* 0x000fe40004706670 */
[----:B------:R-:W-:Y:S02]  /*c450*/  FMNMX.FTZ R8, R173, R8, !PT ;  /* 0x00000008ad087209 */ /* 0x000fe40007810000 */
[----:B------:R-:W-:Y:S04]  /*c460*/  FSEL R165, R35, -INF , !P0 ;  /* 0xff80000023a57808 */ /* 0x000fe80004000000 */
        /* <DEDUP_REMOVED lines=9> */
[----:B------:R-:W-:Y:S05]  /*c500*/  FMUL.FTZ R179, R164, c[0x0][0x23c] ;  /* 0x00008f00a4b37a20 */ /* 0x000fea0000410000 */
[----:B------:R-:W-:Y:S02]  /*c510*/  FSEL R179, R179, RZ, P1 ;  /* 0x000000ffb3b37208 */ /* 0x000fe40000800000 */
[----:B--2---:R-:W-:Y:S03]  /*c520*/  FMNMX.FTZ R3, R4, R3, !PT ;  /* 0x0000000304037209 */ /* 0x004fe60007810000 */
[--C-:B------:R-:W-:Y:S02]  /*c530*/  FFMA.FTZ R167, R166, c[0x0][0x23c], -R179.reuse ;  /* 0x00008f00a6a77a23 */ /* 0x100fe400000108b3 */
[--C-:B------:R-:W-:Y:S01]  /*c540*/  FFMA.FTZ R166, R172, c[0x0][0x23c], -R179.reuse ;  /* 0x00008f00aca67a23 */ /* 0x100fe200000108b3 */
[C---:B------:R-:W-:Y:S01]  /*c550*/  FSETP.NEU.FTZ.AND P0, PT, R3.reuse, -INF , PT ;  /* 0xff8000000300780b */ /* 0x040fe20003f1d000 */
        /* <DEDUP_REMOVED lines=10> */
[----:B------:R-:W2:Y:S01]  /*c600*/  MUFU.EX2 R166, R166 ;  /* 0x000000a600a67308 */ /* 0x000ea20000000800 */
[----:B------:R-:W-:Y:S02]  /*c610*/  FFMA.FTZ R182, R7, c[0x0][0x23c], -R172 ;  /* 0x00008f0007b67a23 */ /* 0x000fe400000108ac */
[----:B------:R-:W-:Y:S01]  /*c620*/  FADD.FTZ R4, -R5, R2 ;  /* 0x0000000205047221 */ /* 0x000fe20000010100 */
[----:B------:R-:W-:Y:S01]  /*c630*/  FSEL R5, R3, RZ, P0 ;  /* 0x000000ff03057208 */ /* 0x000fe20000000000 */
[----:B------:R-:W-:Y:S01]  /*c640*/  FFMA.FTZ R180, R11, c[0x0][0x23c], -R172 ;  /* 0x00008f000bb47a23 */ /* 0x000fe200000108ac */
[----:B------:R-:W-:Y:S01]  /*c650*/  ISETP.GT.AND P0, PT, R242, UR7, PT ;  /* 0x00000007f2007c0c */ /* 0x000fe2000bf04270 */
        /* <DEDUP_REMOVED lines=24> */
[----:B---3--:R-:W-:Y:S01]  /*c7e0*/  F2FP.BF16.PACK_AB R170, R184, R185 ;  /* 0x000000b9b8aa723e */ /* 0x008fe200000010ff */
[--C-:B------:R-:W-:Y:S02]  /*c7f0*/  FFMA.FTZ R197, R197, c[0x0][0x23c], -R172.reuse ;  /* 0x00008f00c5c57a23 */ /* 0x100fe400000108ac */
[--C-:B------:R-:W-:Y:S02]  /*c800*/  FFMA.FTZ R200, R195, c[0x0][0x23c], -R172.reuse ;  /* 0x00008f00c3c87a23 */ /* 0x100fe400000108ac */
[--C-:B------:R-:W-:Y:S01]  /*c810*/  FFMA.FTZ R195, R178, c[0x0][0x23c], -R179.reuse ;  /* 0x00008f00b2c37a23 */ /* 0x100fe200000108b3 */
[----:B------:R-:W-:Y:S01]  /*c820*/  MUFU.EX2 R181, R181 ;  /* 0x000000b500b57308 */ /* 0x000fe20000000800 */
[----:B------:R-:W-:Y:S02]  /*c830*/  FFMA.FTZ R172, R165, c[0x0][0x23c], -R172 ;  /* 0x00008f00a5ac7a23 */ /* 0x000fe400000108ac */
[--C-:B------:R-:W-:Y:S02]  /*c840*/  FFMA.FTZ R186, R186, c[0x0][0x23c], -R179.reuse ;  /* 0x00008f00baba7a23 */ /* 0x100fe400000108b3 */
[----:B------:R-:W-:Y:S05]  /*c850*/  FFMA.FTZ R179, R174, c[0x0][0x23c], -R179 ;  /* 0x00008f00aeb37a23 */ /* 0x000fea00000108b3 */
[----:B------:R-:W3:Y:S01]  /*c860*/  MUFU.EX2 R180, R180 ;  /* 0x000000b400b47308 */ /* 0x000ee20000000800 */
[----:B--2---:R-:W-:Y:S09]  /*c870*/  F2FP.BF16.PACK_AB R169, R182, R183 ;  /* 0x000000b7b6a9723e */ /* 0x004ff200000010ff */
[----:B------:R-:W2:Y:S10]  /*c880*/  MUFU.EX2 R2, R2 ;  /* 0x0000000200027308 */ /* 0x000eb40000000800 */
[----:B------:R-:W4:Y:S01]  /*c890*/  MUFU.EX2 R0, R0 ;  /* 0x0000000000007308 */ /* 0x000f220000000800 */
[----:B---3--:R-:W-:Y:S09]  /*c8a0*/  F2FP.BF16.PACK_AB R171, R180, R181 ;  /* 0x000000b5b4ab723e */ /* 0x008ff200000010ff */
[----:B------:R3:W-:Y:S01]  /*c8b0*/  MUFU.EX2 R165, R172 ;  /* 0x000000ac00a57308 */ /* 0x0007e20000000800 */
[C---:B--2---:R-:W-:Y:S02]  /*c8c0*/  FMUL.FTZ R4, R2.reuse, R160 ;  /* 0x000000a002047220 */ /* 0x044fe40000410000 */
[C---:B------:R-:W-:Y:S02]  /*c8d0*/  FMUL.FTZ R5, R2.reuse, R161 ;  /* 0x000000a102057220 */ /* 0x040fe40000410000 */
[C---:B------:R-:W-:Y:S02]  /*c8e0*/  FMUL.FTZ R8, R2.reuse, R156 ;  /* 0x0000009c02087220 */ /* 0x040fe40000410000 */
[C---:B------:R-:W-:Y:S03]  /*c8f0*/  FMUL.FTZ R9, R2.reuse, R157 ;  /* 0x0000009d02097220 */ /* 0x040fe60000410000 */
[----:B------:R2:W-:Y:S01]  /*c900*/  MUFU.EX2 R248, R179 ;  /* 0x000000b300f87308 */ /* 0x0005e20000000800 */
[----:B------:R-:W-:Y:S02]  /*c910*/  FMUL.FTZ R16, R2, R148 ;  /* 0x0000009402107220 */ /* 0x000fe40000410000 */
[C---:B----4-:R-:W-:Y:S02]  /*c920*/  FMUL.FTZ R6, R0.reuse, R162 ;  /* 0x000000a200067220 */ /* 0x050fe40000410000 */
[C---:B------:R-:W-:Y:S02]  /*c930*/  FMUL.FTZ R7, R0.reuse, R163 ;  /* 0x000000a300077220 */ /* 0x040fe40000410000 */
[----:B------:R-:W-:Y:S01]  /*c940*/  LDSM.16.MT88.4 R160, [R221+0x12800] ;  /* 0x01280000dda0783b */ /* 0x000fe20000004200 */
[C---:B------:R-:W-:Y:S02]  /*c950*/  FMUL.FTZ R10, R0.reuse, R158 ;  /* 0x0000009e000a7220 */ /* 0x040fe40000410000 */
[----:B------:R-:W-:Y:S01]  /*c960*/  FMUL.FTZ R11, R0, R159 ;  /* 0x0000009f000b7220 */ /* 0x000fe20000410000 */
[----:B------:R-:W-:Y:S01]  /*c970*/  MUFU.EX2 R187, R187 ;  /* 0x000000bb00bb7308 */ /* 0x000fe20000000800 */
[C---:B-1----:R-:W-:Y:S03]  /*c980*/  HMMA.16816.F32.BF16 R4, R168.reuse, R12, R4 ;  /* 0x0000000ca804723c */ /* 0x042fe60000041804 */
[----:B------:R-:W-:Y:S02]  /*c990*/  LDSM.16.MT88.4 R156, [R222+0x12800] ;  /* 0x01280000de9c783b */ /* 0x000fe40000004200 */
[C---:B------:R-:W-:Y:S02]  /*c9a0*/  FMUL.FTZ R17, R2.reuse, R149 ;  /* 0x0000009502117220 */ /* 0x040fe40000410000 */
[C---:B------:R-:W-:Y:S01]  /*c9b0*/  FMUL.FTZ R12, R2.reuse, R152 ;  /* 0x00000098020c7220 */ /* 0x040fe20000410000 */
[C---:B------:R-:W-:Y:S01]  /*c9c0*/  HMMA.16816.F32.BF16 R8, R168.reuse, R14, R8 ;  /* 0x0000000ea808723c */ /* 0x040fe20000041808 */
[----:B------:R-:W1:Y:S02]  /*c9d0*/  MUFU.EX2 R188, R188 ;  /* 0x000000bc00bc7308 */ /* 0x000e640000000800 */
[----:B---3--:R-:W-:Y:S01]  /*c9e0*/  LDSM.16.MT88.4 R172, [R221+0x11800] ;  /* 0x01180000ddac783b */ /* 0x008fe20000004200 */
[----:B------:R-:W-:Y:S02]  /*c9f0*/  FMUL.FTZ R13, R2, R153 ;  /* 0x00000099020d7220 */ /* 0x000fe40000410000 */
[C---:B------:R-:W-:Y:S02]  /*ca00*/  FMUL.FTZ R18, R0.reuse, R150 ;  /* 0x0000009600127220 */ /* 0x040fe40000410000 */
[C---:B------:R-:W-:Y:S03]  /*ca10*/  FMUL.FTZ R14, R0.reuse, R154 ;  /* 0x0000009a000e7220 */ /* 0x040fe60000410000 */
[----:B--2---:R-:W-:Y:S01]  /*ca20*/  LDSM.16.MT88.4 R176, [R220+0x11800] ;  /* 0x01180000dcb0783b */ /* 0x004fe20000004200 */
[C---:B------:R-:W-:Y:S01]  /*ca30*/  FMUL.FTZ R15, R0.reuse, R155 ;  /* 0x0000009b000f7220 */ /* 0x040fe20000410000 */
[----:B------:R-:W-:Y:S01]  /*ca40*/  MUFU.EX2 R189, R189 ;  /* 0x000000bd00bd7308 */ /* 0x000fe20000000800 */
[----:B------:R-:W-:Y:S02]  /*ca50*/  FMUL.FTZ R19, R0, R151 ;  /* 0x0000009700137220 */ /* 0x000fe40000410000 */
[C---:B------:R-:W-:Y:S02]  /*ca60*/  FMUL.FTZ R24, R2.reuse, R140 ;  /* 0x0000008c02187220 */ /* 0x040fe40000410000 */
[----:B------:R-:W-:Y:S01]  /*ca70*/  FMUL.FTZ R25, R2, R141 ;  /* 0x0000008d02197220 */ /* 0x000fe20000410000 */
[C---:B------:R-:W-:Y:S01]  /*ca80*/  HMMA.16816.F32.BF16 R12, R168.reuse, R20, R12 ;  /* 0x00000014a80c723c */ /* 0x040fe2000004180c */
[----:B------:R-:W2:Y:S02]  /*ca90*/  LDSM.16.MT88.4 R152, [R220+0x10000] ;  /* 0x01000000dc98783b */ /* 0x000ea40000004200 */
[C---:B------:R-:W-:Y:S01]  /*caa0*/  FMUL.FTZ R26, R0.reuse, R142 ;  /* 0x0000008e001a7220 */ /* 0x040fe20000410000 */
[----:B------:R-:W-:Y:S01]  /*cab0*/  MUFU.EX2 R190, R190 ;  /* 0x000000be00be7308 */ /* 0x000fe20000000800 */
[----:B------:R-:W-:Y:S02]  /*cac0*/  FMUL.FTZ R27, R0, R143 ;  /* 0x0000008f001b7220 */ /* 0x000fe40000410000 */
[C---:B------:R-:W-:Y:S01]  /*cad0*/  FMUL.FTZ R20, R2.reuse, R144 ;  /* 0x0000009002147220 */ /* 0x040fe20000410000 */
[C---:B------:R-:W-:Y:S01]  /*cae0*/  HMMA.16816.F32.BF16 R16, R168.reuse, R22, R16 ;  /* 0x00000016a810723c */ /* 0x040fe20000041810 */
[----:B------:R-:W-:Y:S03]  /*caf0*/  LDSM.16.MT88.4 R140, [R220+0x12000] ;  /* 0x01200000dc8c783b */ /* 0x000fe60000004200 */
[C---:B------:R-:W-:Y:S02]  /*cb00*/  FMUL.FTZ R21, R2.reuse, R145 ;  /* 0x0000009102157220 */ /* 0x040fe40000410000 */
[----:B------:R-:W-:Y:S01]  /*cb10*/  FMUL.FTZ R32, R2, R132 ;  /* 0x0000008402207220 */ /* 0x000fe20000410000 */
[----:B------:R-:W-:Y:S01]  /*cb20*/  MUFU.EX2 R191, R191 ;  /* 0x000000bf00bf7308 */ /* 0x000fe20000000800 */
[C---:B------:R-:W-:Y:S01]  /*cb30*/  FMUL.FTZ R22, R0.reuse, R146 ;  /* 0x0000009200167220 */ /* 0x040fe20000410000 */
[----:B------:R-:W-:Y:S03]  /*cb40*/  LDSM.16.MT88.4 R148, [R220+0x10800] ;  /* 0x01080000dc94783b */ /* 0x000fe60000004200 */
[----:B------:R-:W-:Y:S02]  /*cb50*/  FMUL.FTZ R23, R0, R147 ;  /* 0x0000009300177220 */ /* 0x000fe40000410000 */
[----:B------:R-:W-:Y:S02]  /*cb60*/  FMUL.FTZ R33, R2, R133 ;  /* 0x0000008502217220 */ /* 0x000fe40000410000 */
[C---:B------:R-:W-:Y:S01]  /*cb70*/  FMUL.FTZ R34, R0.reuse, R134 ;  /* 0x0000008600227220 */ /* 0x040fe20000410000 */
[----:B------:R-:W3:Y:S01]  /*cb80*/  LDSM.16.MT88.4 R144, [R224+0x12000] ;  /* 0x01200000e090783b */ /* 0x000ee20000004200 */
[----:B------:R-:W-:Y:S01]  /*cb90*/  FMUL.FTZ R35, R0, R135 ;  /* 0x0000008700237220 */ /* 0x000fe20000410000 */
[C---:B------:R-:W-:Y:S01]  /*cba0*/  HMMA.16816.F32.BF16 R20, R168.reuse, R28, R20 ;  /* 0x0000001ca814723c */ /* 0x040fe20000041814 */
[----:B------:R-:W4:Y:S02]  /*cbb0*/  MUFU.EX2 R192, R192 ;  /* 0x000000c000c07308 */ /* 0x000f240000000800 */
[C---:B------:R-:W-:Y:S02]  /*cbc0*/  FMUL.FTZ R36, R2.reuse, R36 ;  /* 0x0000002402247220 */ /* 0x040fe40000410000 */
[C---:B------:R-:W-:Y:S01]  /*cbd0*/  FMUL.FTZ R37, R2.reuse, R37 ;  /* 0x0000002502257220 */ /* 0x040fe20000410000 */
[----:B------:R-:W-:Y:S01]  /*cbe0*/  LDSM.16.MT88.4 R132, [R221+0x12000] ;  /* 0x01200000dd84783b */ /* 0x000fe20000004200 */
[C---:B------:R-:W-:Y:S01]  /*cbf0*/  FMUL.FTZ R28, R2.reuse, R136 ;  /* 0x00000088021c7220 */ /* 0x040fe20000410000 */
[C---:B------:R-:W-:Y:S03]  /*cc00*/  HMMA.16816.F32.BF16 R24, R168.reuse, R30, R24 ;  /* 0x0000001ea818723c */ /* 0x040fe60000041818 */
[----:B------:R-:W-:Y:S01]  /*cc10*/  MUFU.EX2 R193, R193 ;  /* 0x000000c100c17308 */ /* 0x000fe20000000800 */
[----:B------:R-:W-:Y:S02]  /*cc20*/  FMUL.FTZ R29, R2, R137 ;  /* 0x00000089021d7220 */ /* 0x000fe40000410000 */
[C---:B------:R-:W-:Y:S02]  /*cc30*/  FMUL.FTZ R38, R0.reuse, R38 ;  /* 0x0000002600267220 */ /* 0x040fe40000410000 */
[C---:B------:R-:W-:Y:S04]  /*cc40*/  FMUL.FTZ R30, R0.reuse, R138 ;  /* 0x0000008a001e7220 */ /* 0x040fe80000410000 */
[C---:B------:R-:W-:Y:S01]  /*cc50*/  FMUL.FTZ R31, R0.reuse, R139 ;  /* 0x0000008b001f7220 */ /* 0x040fe20000410000 */
[----:B------:R-:W5:Y:S01]  /*cc60*/  MUFU.EX2 R194, R194 ;  /* 0x000000c200c27308 */ /* 0x000f620000000800 */
[----:B------:R-:W1:Y:S01]  /*cc70*/  LDSM.16.MT88.4 R136, [R222+0x12000] ;  /* 0x01200000de88783b */ /* 0x000e620000004200 */
[----:B------:R-:W-:Y:S02]  /*cc80*/  FMUL.FTZ R39, R0, R39 ;  /* 0x0000002700277220 */ /* 0x000fe40000410000 */
[C---:B------:R-:W-:Y:S02]  /*cc90*/  FMUL.FTZ R40, R2.reuse, R40 ;  /* 0x0000002802287220 */ /* 0x040fe40000410000 */
[C---:B--2---:R-:W-:Y:S03]  /*cca0*/  HMMA.16816.F32.BF16 R28, R168.reuse, R152, R28 ;  /* 0x00000098a81c723c */ /* 0x044fe6000004181c */
[----:B------:R-:W-:Y:S01]  /*ccb0*/  FMUL.FTZ R41, R2, R41 ;  /* 0x0000002902297220 */ /* 0x000fe20000410000 */
[----:B------:R-:W-:Y:S01]  /*ccc0*/  MUFU.EX2 R202, R202 ;  /* 0x000000ca00ca7308 */ /* 0x000fe20000000800 */
[C---:B------:R-:W-:Y:S02]  /*ccd0*/  FMUL.FTZ R42, R0.reuse, R42 ;  /* 0x0000002a002a7220 */ /* 0x040fe40000410000 */
[----:B------:R-:W-:Y:S01]  /*cce0*/  FMUL.FTZ R43, R0, R43 ;  /* 0x0000002b002b7220 */ /* 0x000fe20000410000 */
[C---:B------:R-:W-:Y:S01]  /*ccf0*/  HMMA.16816.F32.BF16 R32, R168.reuse, R154, R32 ;  /* 0x0000009aa820723c */ /* 0x040fe20000041820 */
[----:B------:R-:W-:Y:S03]  /*cd00*/  LDSM.16.MT88.4 R152, [R224+0x12800] ;  /* 0x01280000e098783b */ /* 0x000fe60000004200 */
[C---:B------:R-:W-:Y:S02]  /*cd10*/  FMUL.FTZ R44, R2.reuse, R44 ;  /* 0x0000002c022c7220 */ /* 0x040fe40000410000 */
[----:B------:R-:W-:Y:S01]  /*cd20*/  FMUL.FTZ R45, R2, R45 ;  /* 0x0000002d022d7220 */ /* 0x000fe20000410000 */
[----:B------:R-:W-:Y:S01]  /*cd30*/  MUFU.EX2 R203, R203 ;  /* 0x000000cb00cb7308 */ /* 0x000fe20000000800 */
[C---:B---3--:R-:W-:Y:S04]  /*cd40*/  HMMA.16816.F32.BF16 R36, R168.reuse, R144, R36 ;  /* 0x00000090a824723c */ /* 0x048fe80000041824 */
[C---:B------:R-:W-:Y:S02]  /*cd50*/  FMUL.FTZ R46, R0.reuse, R46 ;  /* 0x0000002e002e7220 */ /* 0x040fe40000410000 */
[----:B------:R-:W-:Y:S02]  /*cd60*/  FMUL.FTZ R47, R0, R47 ;  /* 0x0000002f002f7220 */ /* 0x000fe40000410000 */
[C---:B------:R-:W-:Y:S01]  /*cd70*/  HMMA.16816.F32.BF16 R40, R168.reuse, R146, R40 ;  /* 0x00000092a828723c */ /* 0x040fe20000041828 */
[----:B------:R-:W-:Y:S01]  /*cd80*/  LDSM.16.MT88.4 R144, [R221+0x10800] ;  /* 0x01080000dd90783b */ /* 0x000fe20000004200 */
[----:B------:R-:W-:Y:S02]  /*cd90*/  MUFU.EX2 R198, R198 ;  /* 0x000000c600c67308 */ /* 0x000fe40000000800 */
[C---:B------:R-:W-:Y:S02]  /*cda0*/  FMUL.FTZ R48, R2.reuse, R48 ;  /* 0x0000003002307220 */ /* 0x040fe40000410000 */
[----:B------:R-:W-:Y:S02]  /*cdb0*/  FMUL.FTZ R49, R2, R49 ;  /* 0x0000003102317220 */ /* 0x000fe40000410000 */
[C---:B------:R-:W-:Y:S01]  /*cdc0*/  FMUL.FTZ R50, R0.reuse, R50 ;  /* 0x0000003200327220 */ /* 0x040fe20000410000 */
[C---:B-1----:R-:W-:Y:S03]  /*cdd0*/  HMMA.16816.F32.BF16 R44, R168.reuse, R136, R44 ;  /* 0x00000088a82c723c */ /* 0x042fe6000004182c */
[----:B------:R-:W-:Y:S01]  /*cde0*/  MUFU.EX2 R233, R233 ;  /* 0x000000e900e97308 */ /* 0x000fe20000000800 */
[----:B------:R-:W-:Y:S02]  /*cdf0*/  FMUL.FTZ R51, R0, R51 ;  /* 0x0000003300337220 */ /* 0x000fe40000410000 */
[C---:B------:R-:W-:Y:S02]  /*ce00*/  FMUL.FTZ R52, R2.reuse, R52 ;  /* 0x0000003402347220 */ /* 0x040fe40000410000 */
[----:B------:R-:W-:Y:S04]  /*ce10*/  FMUL.FTZ R53, R2, R53 ;  /* 0x0000003502357220 */ /* 0x000fe80000410000 */
[C---:B------:R-:W-:Y:S01]  /*ce20*/  FMUL.FTZ R54, R0.reuse, R54 ;  /* 0x0000003600367220 */ /* 0x040fe20000410000 */
[C---:B------:R-:W-:Y:S01]  /*ce30*/  HMMA.16816.F32.BF16 R48, R168.reuse, R138, R48 ;  /* 0x0000008aa830723c */ /* 0x040fe20000041830 */
[----:B------:R-:W1:Y:S01]  /*ce40*/  LDSM.16.MT88.4 R136, [R224+0x14000] ;  /* 0x01400000e088783b */ /* 0x000e620000004200 */
[----:B------:R-:W-:Y:S01]  /*ce50*/  MUFU.EX2 R196, R196 ;  /* 0x000000c400c47308 */ /* 0x000fe20000000800 */
[----:B------:R-:W-:Y:S02]  /*ce60*/  FMUL.FTZ R55, R0, R55 ;  /* 0x0000003700377220 */ /* 0x000fe40000410000 */
[C---:B------:R-:W-:Y:S02]  /*ce70*/  FMUL.FTZ R56, R2.reuse, R56 ;  /* 0x0000003802387220 */ /* 0x040fe40000410000 */
[----:B------:R-:W-:Y:S02]  /*ce80*/  FMUL.FTZ R57, R2, R57 ;  /* 0x0000003902397220 */ /* 0x000fe40000410000 */
[C---:B------:R-:W-:Y:S01]  /*ce90*/  FMUL.FTZ R58, R0.reuse, R58 ;  /* 0x0000003a003a7220 */ /* 0x040fe20000410000 */
[C---:B------:R-:W-:Y:S02]  /*cea0*/  HMMA.16816.F32.BF16 R52, R168.reuse, R132, R52 ;  /* 0x00000084a834723c */ /* 0x040fe40000041834 */
[----:B------:R-:W-:Y:S01]  /*ceb0*/  MUFU.EX2 R199, R199 ;  /* 0x000000c700c77308 */ /* 0x000fe20000000800 */
[----:B------:R-:W-:Y:S02]  /*cec0*/  FMUL.FTZ R59, R0, R59 ;  /* 0x0000003b003b7220 */ /* 0x000fe40000410000 */
[C---:B------:R-:W-:Y:S02]  /*ced0*/  FMUL.FTZ R60, R2.reuse, R60 ;  /* 0x0000003c023c7220 */ /* 0x040fe40000410000 */
[----:B------:R-:W-:Y:S02]  /*cee0*/  FMUL.FTZ R61, R2, R61 ;  /* 0x0000003d023d7220 */ /* 0x000fe40000410000 */
[C---:B------:R-:W-:Y:S01]  /*cef0*/  FMUL.FTZ R62, R0.reuse, R62 ;  /* 0x0000003e003e7220 */ /* 0x040fe20000410000 */
[C---:B------:R-:W-:Y:S01]  /*cf00*/  HMMA.16816.F32.BF16 R56, R168.reuse, R134, R56 ;  /* 0x00000086a838723c */ /* 0x040fe20000041838 */
[----:B------:R-:W2:Y:S01]  /*cf10*/  LDSM.16.MT88.4 R132, [R222+0x14000] ;  /* 0x01400000de84783b */ /* 0x000ea20000004200 */
        /* <DEDUP_REMOVED lines=12> */
[----:B------:R-:W3:Y:S01]  /*cfe0*/  LDSM.16.MT88.4 R140, [R221+0x14000] ;  /* 0x01400000dd8c783b */ /* 0x000ee20000004200 */
[----:B------:R-:W-:Y:S01]  /*cff0*/  MUFU.EX2 R186, R186 ;  /* 0x000000ba00ba7308 */ /* 0x000fe20000000800 */
[----:B------:R-:W-:Y:S02]  /*d000*/  FMUL.FTZ R71, R0, R71 ;  /* 0x0000004700477220 */ /* 0x000fe40000410000 */
[C---:B------:R-:W-:Y:S02]  /*d010*/  FMUL.FTZ R72, R2.reuse, R72 ;  /* 0x0000004802487220 */ /* 0x040fe40000410000 */
[----:B------:R-:W-:Y:S02]  /*d020*/  FMUL.FTZ R73, R2, R73 ;  /* 0x0000004902497220 */ /* 0x000fe40000410000 */
[C---:B------:R-:W-:Y:S01]  /*d030*/  FMUL.FTZ R74, R0.reuse, R74 ;  /* 0x0000004a004a7220 */ /* 0x040fe20000410000 */
[C---:B-1----:R-:W-:Y:S02]  /*d040*/  HMMA.16816.F32.BF16 R68, R168.reuse, R136, R68 ;  /* 0x00000088a844723c */ /* 0x042fe40000041844 */
[----:B------:R-:W1:Y:S01]  /*d050*/  MUFU.EX2 R195, R195 ;  /* 0x000000c300c37308 */ /* 0x000e620000000800 */
[----:B------:R-:W-:Y:S02]  /*d060*/  FMUL.FTZ R75, R0, R75 ;  /* 0x0000004b004b7220 */ /* 0x000fe40000410000 */
[C---:B------:R-:W-:Y:S02]  /*d070*/  FMUL.FTZ R76, R2.reuse, R76 ;  /* 0x0000004c024c7220 */ /* 0x040fe40000410000 */
[----:B------:R-:W-:Y:S02]  /*d080*/  FMUL.FTZ R77, R2, R77 ;  /* 0x0000004d024d7220 */ /* 0x000fe40000410000 */
        /* <DEDUP_REMOVED lines=8> */
[C---:B--2---:R-:W-:Y:S02]  /*d110*/  HMMA.16816.F32.BF16 R76, R168.reuse, R132, R76 ;  /* 0x00000084a84c723c */ /* 0x044fe4000004184c */
[----:B------:R-:W-:Y:S01]  /*d120*/  MUFU.EX2 R250, R250 ;  /* 0x000000fa00fa7308 */ /* 0x000fe20000000800 */
[----:B------:R-:W-:Y:S02]  /*d130*/  FMUL.FTZ R83, R0, R83 ;  /* 0x0000005300537220 */ /* 0x000fe40000410000 */
[C---:B------:R-:W-:Y:S02]  /*d140*/  FMUL.FTZ R84, R2.reuse, R84 ;  /* 0x0000005402547220 */ /* 0x040fe40000410000 */
[----:B------:R-:W-:Y:S02]  /*d150*/  FMUL.FTZ R85, R2, R85 ;  /* 0x0000005502557220 */ /* 0x000fe40000410000 */
[C---:B------:R-:W-:Y:S01]  /*d160*/  FMUL.FTZ R86, R0.reuse, R86 ;  /* 0x0000005600567220 */ /* 0x040fe20000410000 */
[C---:B------:R-:W-:Y:S01]  /*d170*/  HMMA.16816.F32.BF16 R80, R168.reuse, R134, R80 ;  /* 0x00000086a850723c */ /* 0x040fe20000041850 */
[----:B------:R-:W2:Y:S01]  /*d180*/  LDSM.16.MT88.4 R132, [R224+0x16000] ;  /* 0x01600000e084783b */ /* 0x000ea20000004200 */
[----:B------:R-:W1:Y:S01]  /*d190*/  MUFU.EX2 R251, R251 ;  /* 0x000000fb00fb7308 */ /* 0x000e620000000800 */
[----:B------:R-:W-:Y:S02]  /*d1a0*/  FMUL.FTZ R87, R0, R87 ;  /* 0x0000005700577220 */ /* 0x000fe40000410000 */
[C---:B------:R-:W-:Y:S02]  /*d1b0*/  FMUL.FTZ R88, R2.reuse, R88 ;  /* 0x0000005802587220 */ /* 0x040fe40000410000 */
[----:B------:R-:W-:Y:S02]  /*d1c0*/  FMUL.FTZ R89, R2, R89 ;  /* 0x0000005902597220 */ /* 0x000fe40000410000 */
[C---:B------:R-:W-:Y:S01]  /*d1d0*/  FMUL.FTZ R90, R0.reuse, R90 ;  /* 0x0000005a005a7220 */ /* 0x040fe20000410000 */
[C---:B---3--:R-:W-:Y:S02]  /*d1e0*/  HMMA.16816.F32.BF16 R84, R168.reuse, R140, R84 ;  /* 0x0000008ca854723c */ /* 0x048fe40000041854 */
[----:B------:R-:W3:Y:S01]  /*d1f0*/  MUFU.EX2 R252, R252 ;  /* 0x000000fc00fc7308 */ /* 0x000ee20000000800 */
[----:B------:R-:W-:Y:S02]  /*d200*/  FMUL.FTZ R91, R0, R91 ;  /* 0x0000005b005b7220 */ /* 0x000fe40000410000 */
[C---:B------:R-:W-:Y:S02]  /*d210*/  FMUL.FTZ R92, R2.reuse, R92 ;  /* 0x0000005c025c7220 */ /* 0x040fe40000410000 */
[----:B------:R-:W-:Y:S02]  /*d220*/  FMUL.FTZ R93, R2, R93 ;  /* 0x0000005d025d7220 */ /* 0x000fe40000410000 */
[C---:B------:R-:W-:Y:S01]  /*d230*/  FMUL.FTZ R94, R0.reuse, R94 ;  /* 0x0000005e005e7220 */ /* 0x040fe20000410000 */
[C---:B------:R-:W-:Y:S01]  /*d240*/  HMMA.16816.F32.BF16 R88, R168.reuse, R142, R88 ;  /* 0x0000008ea858723c */ /* 0x040fe20000041858 */
[----:B------:R-:W3:Y:S02]  /*d250*/  LDSM.16.MT88.4 R140, [R222+0x16000] ;  /* 0x01600000de8c783b */ /* 0x000ee40000004200 */
[----:B------:R-:W-:Y:S02]  /*d260*/  FMUL.FTZ R95, R0, R95 ;  /* 0x0000005f005f7220 */ /* 0x000fe40000410000 */
        /* <DEDUP_REMOVED lines=16> */
[C---:B------:R-:W-:Y:S02]  /*d370*/  FMUL.FTZ R108, R2.reuse, R108 ;  /* 0x0000006c026c7220 */ /* 0x040fe40000410000 */
[----:B------:R-:W-:Y:S02]  /*d380*/  FMUL.FTZ R109, R2, R109 ;  /* 0x0000006d026d7220 */ /* 0x000fe40000410000 */
[C---:B------:R-:W-:Y:S01]  /*d390*/  FMUL.FTZ R110, R0.reuse, R110 ;  /* 0x0000006e006e7220 */ /* 0x040fe20000410000 */
[C---:B------:R-:W-:Y:S01]  /*d3a0*/  HMMA.16816.F32.BF16 R104, R168.reuse, R134, R104 ;  /* 0x00000086a868723c */ /* 0x040fe20000041868 */
[----:B------:R-:W2:Y:S02]  /*d3b0*/  LDSM.16.MT88.4 R132, [R220+0x16000] ;  /* 0x01600000dc84783b */ /* 0x000ea40000004200 */
[----:B------:R-:W-:Y:S02]  /*d3c0*/  FMUL.FTZ R111, R0, R111 ;  /* 0x0000006f006f7220 */ /* 0x000fe40000410000 */
[C---:B------:R-:W-:Y:S02]  /*d3d0*/  FMUL.FTZ R112, R2.reuse, R112 ;  /* 0x0000007002707220 */ /* 0x040fe40000410000 */
[----:B------:R-:W-:Y:S02]  /*d3e0*/  FMUL.FTZ R113, R2, R113 ;  /* 0x0000007102717220 */ /* 0x000fe40000410000 */
[C---:B------:R-:W-:Y:S01]  /*d3f0*/  FMUL.FTZ R114, R0.reuse, R114 ;  /* 0x0000007200727220 */ /* 0x040fe20000410000 */
[C---:B---3--:R-:W-:Y:S03]  /*d400*/  HMMA.16816.F32.BF16 R108, R168.reuse, R140, R108 ;  /* 0x0000008ca86c723c */ /* 0x048fe6000004186c */
        /* <DEDUP_REMOVED lines=23> */
[----:B------:R-:W-:Y:S01]  /*d580*/  FFMA.FTZ R167, R2, R249, R167 ;  /* 0x000000f902a77223 */ /* 0x000fe200000100a7 */
[----:B------:R-:W-:Y:S01]  /*d590*/  MOV R2, R164 ;  /* 0x000000a400027202 */ /* 0x000fe20000000f00 */
[----:B------:R-:W-:Y:S01]  /*d5a0*/  FFMA.FTZ R183, R0, R247, R183 ;  /* 0x000000f700b77223 */ /* 0x000fe200000100b7 */
[----:B------:R-:W-:Y:S01]  /*d5b0*/  F2FP.BF16.PACK_AB R132, R188, R187 ;  /* 0x000000bbbc84723e */ /* 0x000fe200000010ff */
[----:B------:R-:W-:Y:S01]  /*d5c0*/  FADD.FTZ R166, R166, R167 ;  /* 0x000000a7a6a67221 */ /* 0x000fe20000010000 */
[----:B------:R-:W-:Y:S01]  /*d5d0*/  HMMA.16816.F32.BF16 R128, R168, R134, R128 ;  /* 0x00000086a880723c */ /* 0x000fe20000041880 */
[----:B------:R-:W-:Y:S02]  /*d5e0*/  LDSM.16.MT88.4 R168, [R222+0x14800] ;  /* 0x01480000dea8783b */ /* 0x000fe40000004200 */
[----:B----4-:R-:W-:Y:S01]  /*d5f0*/  F2FP.BF16.PACK_AB R133, R192, R191 ;  /* 0x000000bfc085723e */ /* 0x010fe200000010ff */
[----:B------:R-:W-:Y:S02]  /*d600*/  FADD.FTZ R182, R182, R183 ;  /* 0x000000b7b6b67221 */ /* 0x000fe40000010000 */
        /* <DEDUP_REMOVED lines=10> */
[----:B------:R-:W2:Y:S03]  /*d6b0*/  LDSM.16.MT88.4 R140, [R220+0x12800] ;  /* 0x01280000dc8c783b */ /* 0x000ea60000004200 */
[----:B------:R-:W-:Y:S02]  /*d6c0*/  FADD.FTZ R188, R188, R187 ;  /* 0x000000bbbcbc7221 */ /* 0x000fe40000010000 */
[----:B------:R-:W-:Y:S02]  /*d6d0*/  FADD.FTZ R192, R192, R191 ;  /* 0x000000bfc0c07221 */ /* 0x000fe40000010000 */
        /* <DEDUP_REMOVED lines=23> */
[C---:B------:R-:W-:Y:S07]  /*d850*/  HMMA.16816.F32.BF16 R76, R132.reuse, R168, R76 ;  /* 0x000000a8844c723c */ /* 0x040fee000004184c */
[----:B------:R-:W-:Y:S01]  /*d860*/  F2FP.BF16.PACK_AB R168, R195, R186 ;  /* 0x000000bac3a8723e */ /* 0x000fe200000010ff */
[C---:B------:R-:W-:Y:S04]  /*d870*/  HMMA.16816.F32.BF16 R80, R132.reuse, R170, R80 ;  /* 0x000000aa8450723c */ /* 0x040fe80000041850 */
[----:B------:R-:W-:Y:S03]  /*d880*/  F2FP.BF16.PACK_AB R169, R251, R250 ;  /* 0x000000fafba9723e */ /* 0x000fe600000010ff */
[----:B------:R-:W-:Y:S01]  /*d890*/  F2FP.BF16.PACK_AB R170, R248, R201 ;  /* 0x000000c9f8aa723e */ /* 0x000fe200000010ff */
[C---:B---3--:R-:W-:Y:S04]  /*d8a0*/  HMMA.16816.F32.BF16 R84, R132.reuse, R144, R84 ;  /* 0x000000908454723c */ /* 0x048fe80000041854 */
[----:B------:R-:W-:Y:S04]  /*d8b0*/  F2FP.BF16.PACK_AB R171, R165, R252 ;  /* 0x000000fca5ab723e */ /* 0x000fe800000010ff */
        /* <DEDUP_REMOVED lines=16> */
[----:B------:R-:W-:Y:S06]  /*d9c0*/  LDSM.16.MT88.4 R148, [R222+0x13000] ;  /* 0x01300000de94783b */ /* 0x000fec0000004200 */
[----:B------:R-:W-:Y:S02]  /*d9d0*/  F2FP.BF16.PACK_AB R132, R203, R202 ;  /* 0x000000cacb84723e */ /* 0x000fe400000010ff */
[----:B------:R-:W-:Y:S03]  /*d9e0*/  F2FP.BF16.PACK_AB R134, R233, R198 ;  /* 0x000000c6e986723e */ /* 0x000fe600000010ff */
[----:B------:R-:W-:Y:S02]  /*d9f0*/  F2FP.BF16.PACK_AB R133, R199, R196 ;  /* 0x000000c4c785723e */ /* 0x000fe400000010ff */
[----:B------:R-:W-:Y:S07]  /*da00*/  F2FP.BF16.PACK_AB R135, R200, R197 ;  /* 0x000000c5c887723e */ /* 0x000fee00000010ff */
[C---:B-1----:R-:W-:Y:S08]  /*da10*/  HMMA.16816.F32.BF16 R4, R132.reuse, R136, R4 ;  /* 0x000000888404723c */ /* 0x042ff00000041804 */
        /* <DEDUP_REMOVED lines=20> */
[C---:B---3--:R-:W-:Y:S08]  /*db60*/  HMMA.16816.F32.BF16 R60, R132.reuse, R152, R60 ;  /* 0x00000098843c723c */ /* 0x048ff0000004183c */
[C---:B------:R-:W-:Y:S08]  /*db70*/  HMMA.16816.F32.BF16 R64, R132.reuse, R154, R64 ;  /* 0x0000009a8440723c */ /* 0x040ff00000041840 */
[C---:B----4-:R-:W-:Y:S08]  /*db80*/  HMMA.16816.F32.BF16 R68, R132.reuse, R140, R68 ;  /* 0x0000008c8444723c */ /* 0x050ff00000041844 */
        /* <DEDUP_REMOVED lines=12> */
[C---:B------:R-:W-:Y:S01]  /*dc50*/  HMMA.16816.F32.BF16 R104, R132.reuse, R142, R104 ;  /* 0x0000008e8468723c */ /* 0x040fe20000041868 */
[----:B------:R-:W3:Y:S07]  /*dc60*/  LDSM.16.MT88.4 R140, [R222+0x11800] ;  /* 0x01180000de8c783b */ /* 0x000eee0000004200 */
[C---:B--2---:R-:W-:Y:S08]  /*dc70*/  HMMA.16816.F32.BF16 R108, R132.reuse, R144, R108 ;  /* 0x00000090846c723c */ /* 0x044ff0000004186c */
[C---:B------:R-:W-:Y:S08]  /*dc80*/  HMMA.16816.F32.BF16 R112, R132.reuse, R146, R112 ;  /* 0x000000928470723c */ /* 0x040ff00000041870 */
[C---:B-1----:R-:W-:Y:S08]  /*dc90*/  HMMA.16816.F32.BF16 R116, R132.reuse, R136, R116 ;  /* 0x000000888474723c */ /* 0x042ff00000041874 */
[C---:B------:R-:W-:Y:S08]  /*dca0*/  HMMA.16816.F32.BF16 R120, R132.reuse, R138, R120 ;  /* 0x0000008a8478723c */ /* 0x040ff00000041878 */
[C---:B----4-:R-:W-:Y:S08]  /*dcb0*/  HMMA.16816.F32.BF16 R124, R132.reuse, R148, R124 ;  /* 0x00000094847c723c */ /* 0x050ff0000004187c */
[----:B------:R-:W-:Y:S08]  /*dcc0*/  HMMA.16816.F32.BF16 R128, R132, R150, R128 ;  /* 0x000000968480723c */ /* 0x000ff00000041880 */
[C---:B------:R-:W-:Y:S01]  /*dcd0*/  HMMA.16816.F32.BF16 R160, R168.reuse, R156, R4 ;  /* 0x0000009ca8a0723c */ /* 0x040fe20000041804 */
[----:B------:R-:W1:Y:S07]  /*dce0*/  LDSM.16.MT88.4 R4, [R224+0x13800] ;  /* 0x01380000e004783b */ /* 0x000e6e0000004200 */
[C---:B------:R-:W-:Y:S01]  /*dcf0*/  HMMA.16816.F32.BF16 R156, R168.reuse, R158, R8 ;  /* 0x0000009ea89c723c */ /* 0x040fe20000041808 */
[----:B------:R-:W2:Y:S07]  /*dd00*/  LDSM.16.MT88.4 R8, [R222+0x13800] ;  /* 0x01380000de08783b */ /* 0x000eae0000004200 */
[C---:B---3--:R-:W-:Y:S01]  /*dd10*/  HMMA.16816.F32.BF16 R152, R168.reuse, R140, R12 ;  /* 0x0000008ca898723c */ /* 0x048fe2000004180c */
[----:B------:R-:W3:Y:S07]  /*dd20*/  LDSM.16.MT88.4 R12, [R221+0x13800] ;  /* 0x01380000dd0c783b */ /* 0x000eee0000004200 */
[C---:B------:R-:W-:Y:S01]  /*dd30*/  HMMA.16816.F32.BF16 R148, R168.reuse, R142, R16 ;  /* 0x0000008ea894723c */ /* 0x040fe20000041810 */
[----:B------:R-:W4:Y:S07]  /*dd40*/  LDSM.16.MT88.4 R16, [R220+0x13800] ;  /* 0x01380000dc10783b */ /* 0x000f2e0000004200 */
[C---:B------:R-:W-:Y:S01]  /*dd50*/  HMMA.16816.F32.BF16 R144, R168.reuse, R172, R20 ;  /* 0x000000aca890723c */ /* 0x040fe20000041814 */
[----:B------:R-:W5:Y:S07]  /*dd60*/  LDSM.16.MT88.4 R20, [R224+0x15800] ;  /* 0x01580000e014783b */ /* 0x000f6e0000004200 */
[C---:B------:R-:W-:Y:S01]  /*dd70*/  HMMA.16816.F32.BF16 R140, R168.reuse, R174, R24 ;  /* 0x000000aea88c723c */ /* 0x040fe20000041818 */
[----:B------:R-:W3:Y:S07]  /*dd80*/  LDSM.16.MT88.4 R24, [R222+0x15800] ;  /* 0x01580000de18783b */ /* 0x000eee0000004200 */
[C---:B------:R-:W-:Y:S01]  /*dd90*/  HMMA.16816.F32.BF16 R136, R168.reuse, R176, R28 ;  /* 0x000000b0a888723c */ /* 0x040fe2000004181c */
[----:B------:R-:W3:Y:S07]  /*dda0*/  LDSM.16.MT88.4 R28, [R221+0x15800] ;  /* 0x01580000dd1c783b */ /* 0x000eee0000004200 */
[C---:B------:R-:W-:Y:S01]  /*ddb0*/  HMMA.16816.F32.BF16 R132, R168.reuse, R178, R32 ;  /* 0x000000b2a884723c */ /* 0x040fe20000041820 */
[----:B------:R-:W4:Y:S07]  /*ddc0*/  LDSM.16.MT88.4 R172, [R220+0x15800] ;  /* 0x01580000dcac783b */ /* 0x000f2e0000004200 */
[C---:B-1----:R-:W-:Y:S01]  /*ddd0*/  HMMA.16816.F32.BF16 R36, R168.reuse, R4, R36 ;  /* 0x00000004a824723c */ /* 0x042fe20000041824 */
[----:B------:R-:W1:Y:S07]  /*dde0*/  LDSM.16.MT88.4 R32, [R224+0x17800] ;  /* 0x01780000e020783b */ /* 0x000e6e0000004200 */
        /* <DEDUP_REMOVED lines=20> */
[C---:B------:R-:W-:Y:S07]  /*df30*/  HMMA.16816.F32.BF16 R108, R168.reuse, R4, R108 ;  /* 0x00000004a86c723c */ /* 0x040fee000004186c */
[----:B------:R-:W-:Y:S01]  /*df40*/  FADD.FTZ R5, R189, R188 ;  /* 0x000000bcbd057221 */ /* 0x000fe20000010000 */
[C---:B------:R-:W-:Y:S04]  /*df50*/  HMMA.16816.F32.BF16 R112, R168.reuse, R6, R112 ;  /* 0x00000006a870723c */ /* 0x040fe80000041870 */
[----:B------:R-:W-:Y:S03]  /*df60*/  FADD.FTZ R5, R190, R5 ;  /* 0x00000005be057221 */ /* 0x000fe60000010000 */
[----:B------:R-:W-:Y:S01]  /*df70*/  FADD.FTZ R7, R193, R192 ;  /* 0x000000c0c1077221 */ /* 0x000fe20000010000 */
[C---:B--2---:R-:W-:Y:S04]  /*df80*/  HMMA.16816.F32.BF16 R116, R168.reuse, R8, R116 ;  /* 0x00000008a874723c */ /* 0x044fe80000041874 */
[----:B------:R-:W-:Y:S02]  /*df90*/  FADD.FTZ R7, R194, R7 ;  /* 0x00000007c2077221 */ /* 0x000fe40000010000 */
[----:B------:R-:W-:Y:S02]  /*dfa0*/  FADD.FTZ R202, R202, R5 ;  /* 0x00000005caca7221 */ /* 0x000fe40000010000 */
[----:B------:R-:W-:Y:S01]  /*dfb0*/  FADD.FTZ R0, R196, R7 ;  /* 0x00000007c4007221 */ /* 0x000fe20000010000 */
[C---:B------:R-:W-:Y:S03]  /*dfc0*/  HMMA.16816.F32.BF16 R120, R168.reuse, R10, R120 ;  /* 0x0000000aa878723c */ /* 0x040fe60000041878 */
[----:B------:R-:W-:Y:S02]  /*dfd0*/  FADD.FTZ R203, R203, R202 ;  /* 0x000000cacbcb7221 */ /* 0x000fe40000010000 */
[----:B------:R-:W-:Y:S02]  /*dfe0*/  FADD.FTZ R0, R199, R0 ;  /* 0x00000000c7007221 */ /* 0x000fe40000010000 */
[----:B------:R-:W-:Y:S01]  /*dff0*/  FADD.FTZ R198, R198, R203 ;  /* 0x000000cbc6c67221 */ /* 0x000fe20000010000 */
[C---:B---3--:R-:W-:Y:S04]  /*e000*/  HMMA.16816.F32.BF16 R124, R168.reuse, R12, R124 ;  /* 0x0000000ca87c723c */ /* 0x048fe8000004187c */
[----:B------:R-:W-:Y:S01]  /*e010*/  FADD.FTZ R5, R197, R0 ;  /* 0x00000000c5057221 */ /* 0x000fe20000010000 */
[----:B------:R-:W-:Y:S01]  /*e020*/  MOV R0, R3 ;  /* 0x0000000300007202 */ /* 0x000fe20000000f00 */
[----:B------:R-:W-:Y:S02]  /*e030*/  FADD.FTZ R233, R233, R198 ;  /* 0x000000c6e9e97221 */ /* 0x000fe40000010000 */
[----:B------:R-:W-:Y:S01]  /*e040*/  FADD.FTZ R5, R200, R5 ;  /* 0x00000005c8057221 */ /* 0x000fe20000010000 */
[----:B------:R-:W-:Y:S03]  /*e050*/  HMMA.16816.F32.BF16 R128, R168, R14, R128 ;  /* 0x0000000ea880723c */ /* 0x000fe60000041880 */
[----:B------:R-:W-:Y:S02]  /*e060*/  FADD.FTZ R186, R186, R233 ;  /* 0x000000e9baba7221 */ /* 0x000fe40000010000 */
[----:B------:R-:W-:Y:S02]  /*e070*/  FADD.FTZ R250, R250, R5 ;  /* 0x00000005fafa7221 */ /* 0x000fe40000010000 */
[----:B------:R-:W-:Y:S02]  /*e080*/  FADD.FTZ R186, R195, R186 ;  /* 0x000000bac3ba7221 */ /* 0x000fe40000010000 */
[----:B------:R-:W-:Y:S03]  /*e090*/  FADD.FTZ R251, R251, R250 ;  /* 0x000000fafbfb7221 */ /* 0x000fe60000010000 */
[----:B------:R-:W-:Y:S02]  /*e0a0*/  FADD.FTZ R201, R201, R186 ;  /* 0x000000bac9c97221 */ /* 0x000fe40000010000 */
[----:B------:R-:W-:Y:S02]  /*e0b0*/  FADD.FTZ R252, R252, R251 ;  /* 0x000000fbfcfc7221 */ /* 0x000fe40000010000 */
[----:B------:R-:W-:Y:S02]  /*e0c0*/  FADD.FTZ R249, R248, R201 ;  /* 0x000000c9f8f97221 */ /* 0x000fe40000010000 */
[----:B------:R-:W-:Y:S01]  /*e0d0*/  FADD.FTZ R247, R165, R252 ;  /* 0x000000fca5f77221 */ /* 0x000fe20000010000 */
[----:B------:R-:W-:-:S05]  /*e0e0*/  @P0 BRA `(.L_x_6349) ;  /* 0xffffc18000000947 */ /* 0x000fca000383ffff */
.L_x_6345:
[----:B------:R-:W1:Y:S01]  /*e0f0*/  SHFL.BFLY PT, R0, R247, 0x2, 0x1f ;  /* 0x0c401f00f7007f89 */ /* 0x000e6200000e0000 */
[----:B------:R-:W-:Y:S01]  /*e100*/  MOV R9, 0x3f800000 ;  /* 0x3f80000000097802 */ /* 0x000fe20000000f00 */
[----:B------:R-:W2:Y:S01]  /*e110*/  S2UR UR6, SR_CTAID.Y ;  /* 0x00000000000679c3 */ /* 0x000ea20000002600 */
[----:B------:R-:W-:Y:S01]  /*e120*/  MOV R10, 0x3f800000 ;  /* 0x3f800000000a7802 */ /* 0x000fe20000000f00 */
[----:B------:R-:W3:Y:S01]  /*e130*/  SHFL.BFLY PT, R2, R249, 0x2, 0x1f ;  /* 0x0c401f00f9027f89 */ /* 0x000ee200000e0000 */
[----:B------:R-:W-:Y:S01]  /*e140*/  UISETP.NE.AND UP1, UPT, UR11, -0x1, UPT ;  /* 0xffffffff0b00788c */ /* 0x000fe2000bf25270 */
[----:B------:R-:W-:Y:S01]  /*e150*/  BSSY B0, `(.L_x_6350) ;  /* 0x0000179000007945 */ /* 0x000fe20003800000 */
[----:B------:R-:W-:Y:S01]  /*e160*/  ULDC.U8 UR7, c[0x0][0x328] ;  /* 0x0000ca0000077ab9 */ /* 0x000fe20000000000 */
[----:B------:R-:W4:Y:S01]  /*e170*/  S2R R5, SR_TID.X ;  /* 0x0000000000057919 */ /* 0x000f220000002100 */
[----:B------:R-:W-:-:S02]  /*e180*/  UISETP.NE.AND UP2, UPT, UR7, URZ, UPT ;  /* 0x0000003f0700728c */ /* 0x000fc4000bf45270 */
[----:B------:R-:W5:Y:S01]  /*e190*/  S2UR UR7, SR_CTAID.Z ;  /* 0x00000000000779c3 */ /* 0x000f620000002700 */
[----:B------:R-:W-:Y:S02]  /*e1a0*/  ULDC.64 UR4, c[0x0][0x1e8] ;  /* 0x00007a0000047ab9 */ /* 0x000fe40000000a00 */
[----:B------:R-:W-:Y:S02]  /*e1b0*/  UISETP.NE.OR UP0, UPT, UR11, -0x1, !UP2 ;  /* 0xffffffff0b00788c */ /* 0x000fe4000d705670 */
[----:B------:R-:W-:-:S04]  /*e1c0*/  @UP1 UIMAD.WIDE.U32 UR12, UR11, UR4, URZ ;  /* 0x000000040b0c12a5 */ /* 0x000fc8000f8e003f */
[----:B------:R-:W-:-:S03]  /*e1d0*/  @UP1 UIMAD UR8, UR11, UR5, UR13 ;  /* 0x000000050b0812a4 */ /* 0x000fc6000f8e020d */
[----:B------:R-:W-:Y:S01]  /*e1e0*/  ULDC.64 UR4, c[0x0][0x1e0] ;  /* 0x0000780000047ab9 */ /* 0x000fe20000000a00 */
[----:B-1----:R-:W-:Y:S01]  /*e1f0*/  FADD.FTZ R7, R0, R247 ;  /* 0x000000f700077221 */ /* 0x002fe20000010000 */
[----:B--2---:R-:W-:Y:S01]  /*e200*/  @!UP1 USHF.R.S32.HI UR9, URZ, 0x1f, UR6 ;  /* 0x0000001f3f099899 */ /* 0x004fe20008011406 */
[----:B---3--:R-:W-:-:S03]  /*e210*/  FADD.FTZ R11, R2, R249 ;  /* 0x000000f9020b7221 */ /* 0x008fc60000010000 */
[----:B------:R-:W1:Y:S01]  /*e220*/  SHFL.BFLY PT, R4, R7, 0x1, 0x1f ;  /* 0x0c201f0007047f89 */ /* 0x000e6200000e0000 */
[----:B------:R-:W-:Y:S01]  /*e230*/  @!UP1 UIMAD UR9, UR9, UR4, URZ ;  /* 0x00000004090992a4 */ /* 0x000fe2000f8e023f */
[----:B----4-:R-:W-:Y:S02]  /*e240*/  SHF.R.S32.HI R2, RZ, 0x1f, R5 ;  /* 0x0000001fff027819 */ /* 0x010fe40000011405 */
[----:B------:R-:W2:Y:S01]  /*e250*/  SHFL.BFLY PT, R6, R11, 0x1, 0x1f ;  /* 0x0c201f000b067f89 */ /* 0x000ea200000e0000 */
[----:B------:R-:W-:Y:S01]  /*e260*/  @!UP1 UIMAD UR13, UR6, UR5, UR9 ;  /* 0x00000005060d92a4 */ /* 0x000fe2000f8e0209 */
[CC--:B------:R-:W-:Y:S02]  /*e270*/  LEA.HI R8, R2.reuse, R5.reuse, RZ, 0x2 ;  /* 0x0000000502087211 */ /* 0x0c0fe400078f10ff */
[----:B------:R-:W-:Y:S01]  /*e280*/  ULDC UR9, c[0x0][0x214] ;  /* 0x0000850000097ab9 */ /* 0x000fe20000000800 */
[----:B------:R-:W-:Y:S01]  /*e290*/  LEA.HI R2, R2, R5, RZ, 0x5 ;  /* 0x0000000502027211 */ /* 0x000fe200078f28ff */
[----:B------:R-:W-:Y:S01]  /*e2a0*/  @!UP0 UIMAD UR11, UR6, UR9, URZ ;  /* 0x00000009060b82a4 */ /* 0x000fe2000f8e023f */
[----:B------:R-:W-:Y:S01]  /*e2b0*/  LOP3.LUT R12, R8, 0x3ffffffc, RZ, 0xc0, !PT ;  /* 0x3ffffffc080c7812 */ /* 0x000fe200078ec0ff */
[----:B------:R-:W-:Y:S01]  /*e2c0*/  ULDC UR5, c[0x0][0x234] ;  /* 0x00008d0000057ab9 */ /* 0x000fe20000000800 */
[----:B------:R-:W-:Y:S01]  /*e2d0*/  LOP3.LUT R0, R2, 0xffffffe0, RZ, 0xc0, !PT ;  /* 0xffffffe002007812 */ /* 0x000fe200078ec0ff */
[----:B-----5:R-:W-:Y:S01]  /*e2e0*/  @UP2 UMOV UR10, UR7 ;  /* 0x00000007000a2c82 */ /* 0x020fe20008000000 */
[----:B------:R-:W-:Y:S01]  /*e2f0*/  SHF.R.S32.HI R2, RZ, 0x5, R2 ;  /* 0x00000005ff027819 */ /* 0x000fe20000011402 */
[----:B------:R-:W-:Y:S01]  /*e300*/  @!UP1 UIMAD.WIDE.U32 UR14, UR6, UR4, URZ ;  /* 0x00000004060e92a5 */ /* 0x000fe2000f8e003f */
[----:B------:R-:W-:Y:S01]  /*e310*/  IADD3 R0, R5, -R0, RZ ;  /* 0x8000000005007210 */ /* 0x000fe20007ffe0ff */
[----:B------:R-:W-:-:S02]  /*e320*/  @UP2 UIMAD UR5, UR10, UR5, UR11 ;  /* 0x000000050a0522a4 */ /* 0x000fc4000f8e020b */
[----:B------:R-:W-:Y:S02]  /*e330*/  ULDC UR4, c[0x0][0x1c0] ;  /* 0x0000700000047ab9 */ /* 0x000fe40000000800 */
[----:B------:R-:W-:Y:S01]  /*e340*/  @!UP2 UMOV UR10, UR7 ;  /* 0x00000007000aac82 */ /* 0x000fe20008000000 */
[----:B-1----:R-:W-:Y:S01]  /*e350*/  FADD.FTZ R4, R7, R4 ;  /* 0x0000000407047221 */ /* 0x002fe20000010000 */
[----:B------:R-:W-:Y:S01]  /*e360*/  IADD3 R7, -R12, R5, RZ ;  /* 0x000000050c077210 */ /* 0x000fe20007ffe1ff */
[----:B------:R-:W-:Y:S01]  /*e370*/  @!UP2 UIMAD UR4, UR6, UR4, UR10 ;  /* 0x000000040604a2a4 */ /* 0x000fe2000f8e020a */
[----:B------:R-:W-:Y:S01]  /*e380*/  SHF.R.S32.HI R5, RZ, 0x2, R8 ;  /* 0x00000002ff057819 */ /* 0x000fe20000011408 */
[----:B--2---:R-:W-:Y:S01]  /*e390*/  FADD.FTZ R6, R11, R6 ;  /* 0x000000060b067221 */ /* 0x004fe20000010000 */
[----:B------:R-:W-:Y:S01]  /*e3a0*/  SHF.R.S32.HI R8, RZ, 0x1f, R8 ;  /* 0x0000001fff087819 */ /* 0x000fe20000011408 */
[----:B------:R-:W-:Y:S01]  /*e3b0*/  @!UP1 UIADD3 UR8, UR15, UR13, URZ ;  /* 0x0000000d0f089290 */ /* 0x000fe2000fffe03f */
[----:B------:R-:W-:Y:S01]  /*e3c0*/  FSETP.NE.FTZ.AND P3, PT, R4, RZ, PT ;  /* 0x000000ff0400720b */ /* 0x000fe20003f75000 */
[----:B------:R-:W-:Y:S01]  /*e3d0*/  @!UP2 UIMAD UR5, UR4, UR9, URZ ;  /* 0x000000090405a2a4 */ /* 0x000fe2000f8e023f */
[----:B------:R-:W-:Y:S01]  /*e3e0*/  FSETP.NE.FTZ.AND P4, PT, R6, RZ, PT ;  /* 0x000000ff0600720b */ /* 0x000fe20003f95000 */
[----:B------:R-:W-:Y:S01]  /*e3f0*/  @!UP1 UMOV UR12, UR14 ;  /* 0x0000000e000c9c82 */ /* 0x000fe20008000000 */
[----:B------:R-:W-:-:S02]  /*e400*/  LEA.HI R8, R8, R5, RZ, 0x3 ;  /* 0x0000000508087211 */ /* 0x000fc400078f18ff */
[----:B------:R-:W-:Y:S02]  /*e410*/  LEA R7, R2, R7, 0x9 ;  /* 0x0000000702077211 */ /* 0x000fe400078e48ff */
[----:B------:R-:W-:-:S04]  /*e420*/  LOP3.LUT R8, R8, 0xfffffff8, RZ, 0xc0, !PT ;  /* 0xfffffff808087812 */ /* 0x000fc800078ec0ff */
[----:B------:R-:W-:Y:S01]  /*e430*/  IADD3 R8, R5, -R8, RZ ;  /* 0x8000000805087210 */ /* 0x000fe20007ffe0ff */
[----:B------:R-:W1:Y:S03]  /*e440*/  @P3 MUFU.RCP R10, R4 ;  /* 0x00000004000a3308 */ /* 0x000e660000001000 */
[C---:B------:R-:W-:Y:S02]  /*e450*/  SHF.L.U32 R5, R8.reuse, 0x6, RZ ;  /* 0x0000000608057819 */ /* 0x040fe400000006ff */
[----:B------:R-:W-:Y:S02]  /*e460*/  LOP3.LUT R11, R8, 0x1, RZ, 0xc0, !PT ;  /* 0x00000001080b7812 */ /* 0x000fe400078ec0ff */
[----:B------:R-:W-:Y:S01]  /*e470*/  LOP3.LUT R5, R5, 0x1c0, RZ, 0xc0, !PT ;  /* 0x000001c005057812 */ /* 0x000fe200078ec0ff */
[----:B------:R-:W2:Y:S01]  /*e480*/  @P4 MUFU.RCP R9, R6 ;  /* 0x0000000600094308 */ /* 0x000ea20000001000 */
[----:B------:R-:W-:-:S02]  /*e490*/  ISETP.NE.U32.AND P0, PT, R11, 0x1, PT ;  /* 0x000000010b00780c */ /* 0x000fc40003f05070 */
[----:B------:R-:W-:Y:S02]  /*e4a0*/  LEA.HI R12, R5, R5, RZ, 0x1d ;  /* 0x00000005050c7211 */ /* 0x000fe400078fe8ff */
[----:B------:R-:W-:Y:S02]  /*e4b0*/  R2P PR, R8, 0x6 ;  /* 0x0000000608007804 */ /* 0x000fe40000000000 */
[----:B------:R-:W-:Y:S01]  /*e4c0*/  LEA R7, R7, R12, 0x1 ;  /* 0x0000000c07077211 */ /* 0x000fe200078e08ff */
[C---:B-1----:R-:W-:Y:S01]  /*e4d0*/  FMUL.FTZ R163, R10.reuse, R163 ;  /* 0x000000a30aa37220 */ /* 0x042fe20000410000 */
[----:B------:R-:W-:Y:S01]  /*e4e0*/  MOV R5, 0x20 ;  /* 0x0000002000057802 */ /* 0x000fe20000000f00 */
[C---:B------:R-:W-:Y:S01]  /*e4f0*/  FMUL.FTZ R162, R10.reuse, R162 ;  /* 0x000000a20aa27220 */ /* 0x040fe20000410000 */
[----:B------:R-:W-:Y:S01]  /*e500*/  SHF.L.U32 R7, R7, 0x1, RZ ;  /* 0x0000000107077819 */ /* 0x000fe200000006ff */
[C---:B------:R-:W-:Y:S01]  /*e510*/  FMUL.FTZ R159, R10.reuse, R159 ;  /* 0x0000009f0a9f7220 */ /* 0x040fe20000410000 */
[----:B------:R-:W-:Y:S01]  /*e520*/  SEL R8, R5, 0xffffffe0, !P1 ;  /* 0xffffffe005087807 */ /* 0x000fe20004800000 */
[C---:B------:R-:W-:Y:S01]  /*e530*/  FMUL.FTZ R158, R10.reuse, R158 ;  /* 0x0000009e0a9e7220 */ /* 0x040fe20000410000 */
[----:B------:R-:W-:Y:S01]  /*e540*/  MOV R5, 0x40 ;  /* 0x0000004000057802 */ /* 0x000fe20000000f00 */
[----:B--2---:R-:W-:Y:S01]  /*e550*/  FMUL.FTZ R160, R9, R160 ;  /* 0x000000a009a07220 */ /* 0x004fe20000410000 */
[----:B------:R-:W-:Y:S01]  /*e560*/  IADD3 R11, R7, -0x10, RZ ;  /* 0xfffffff0070b7810 */ /* 0x000fe20007ffe0ff */
[----:B------:R-:W-:Y:S01]  /*e570*/  FMUL.FTZ R161, R9, R161 ;  /* 0x000000a109a17220 */ /* 0x000fe20000410000 */
[----:B------:R-:W-:Y:S01]  /*e580*/  @P0 IADD3 R11, R7, 0x10, RZ ;  /* 0x00000010070b0810 */ /* 0x000fe20007ffe0ff */
[----:B------:R-:W-:Y:S01]  /*e590*/  FMUL.FTZ R156, R9, R156 ;  /* 0x0000009c099c7220 */ /* 0x000fe20000410000 */
[----:B------:R-:W-:Y:S01]  /*e5a0*/  F2FP.BF16.PACK_AB R162, R163, R162 ;  /* 0x000000a2a3a2723e */ /* 0x000fe200000010ff */
[----:B------:R-:W-:Y:S01]  /*e5b0*/  FMUL.FTZ R157, R9, R157 ;  /* 0x0000009d099d7220 */ /* 0x000fe20000410000 */
[----:B------:R-:W-:Y:S01]  /*e5c0*/  F2FP.BF16.PACK_AB R160, R161, R160 ;  /* 0x000000a0a1a0723e */ /* 0x000fe200000010ff */
[----:B------:R-:W-:Y:S01]  /*e5d0*/  FMUL.FTZ R152, R9, R152 ;  /* 0x0000009809987220 */ /* 0x000fe20000410000 */
[----:B------:R-:W-:Y:S01]  /*e5e0*/  SEL R12, R5, 0xffffffc0, !P2 ;  /* 0xffffffc0050c7807 */ /* 0x000fe20005000000 */
        /* <DEDUP_REMOVED lines=227> */
[----:B------:R2:W-:Y:S01]  /*f420*/  STS [R7+0x6400], R102 ;  /* 0x0064006607007388 */ /* 0x0005e20000000800 */
[C---:B------:R-:W-:Y:S01]  /*f430*/  FMUL.FTZ R127, R10.reuse, R127 ;  /* 0x0000007f0a7f7220 */ /* 0x040fe20000410000 */
[----:B------:R-:W-:Y:S01]  /*f440*/  F2FP.BF16.PACK_AB R124, R125, R124 ;  /* 0x0000007c7d7c723e */ /* 0x000fe200000010ff */
[C---:B------:R-:W-:Y:S01]  /*f450*/  FMUL.FTZ R126, R10.reuse, R126 ;  /* 0x0000007e0a7e7220 */ /* 0x040fe20000410000 */
[----:B------:R3:W-:Y:S01]  /*f460*/  STS [R11+0x6000], R104 ;  /* 0x006000680b007388 */ /* 0x0007e20000000800 */
[----:B------:R-:W-:Y:S01]  /*f470*/  FMUL.FTZ R131, R10, R131 ;  /* 0x000000830a837220 */ /* 0x000fe20000410000 */
[----:B------:R-:W-:Y:S01]  /*f480*/  LOP3.LUT P0, RZ, R0, 0x3, RZ, 0xc0, !PT ;  /* 0x0000000300ff7812 */ /* 0x000fe2000780c0ff */
[----:B------:R-:W-:Y:S01]  /*f490*/  FMUL.FTZ R9, R9, R129 ;  /* 0x0000008109097220 */ /* 0x000fe20000410000 */
[----:B------:R-:W-:Y:S01]  /*f4a0*/  F2FP.BF16.PACK_AB R126, R127, R126 ;  /* 0x0000007e7f7e723e */ /* 0x000fe200000010ff */
[----:B------:R-:W-:Y:S01]  /*f4b0*/  FMUL.FTZ R10, R10, R130 ;  /* 0x000000820a0a7220 */ /* 0x000fe20000410000 */
[----:B------:R3:W-:Y:S01]  /*f4c0*/  STS [R11+0x6400], R106 ;  /* 0x0064006a0b007388 */ /* 0x0007e20000000800 */
[----:B------:R-:W4:Y:S01]  /*f4d0*/  @P4 MUFU.LG2 R6, R6 ;  /* 0x0000000600064308 */ /* 0x000f220000000c00 */
[----:B------:R-:W-:-:S02]  /*f4e0*/  F2FP.BF16.PACK_AB R9, R9, R128 ;  /* 0x000000800909723e */ /* 0x000fc400000010ff */
[----:B------:R-:W-:Y:S01]  /*f4f0*/  F2FP.BF16.PACK_AB R10, R131, R10 ;  /* 0x0000000a830a723e */ /* 0x000fe200000010ff */
[----:B------:R3:W-:Y:S04]  /*f500*/  STS [R13+0x6000], R108 ;  /* 0x0060006c0d007388 */ /* 0x0007e80000000800 */
[----:B------:R3:W-:Y:S01]  /*f510*/  STS [R13+0x6400], R110 ;  /* 0x0064006e0d007388 */ /* 0x0007e20000000800 */
[----:B------:R-:W5:Y:S03]  /*f520*/  @P3 MUFU.LG2 R4, R4 ;  /* 0x0000000400043308 */ /* 0x000f660000000c00 */
[----:B------:R3:W-:Y:S04]  /*f530*/  STS [R15+0x6000], R112 ;  /* 0x006000700f007388 */ /* 0x0007e80000000800 */
[----:B------:R3:W-:Y:S01]  /*f540*/  STS [R15+0x6400], R114 ;  /* 0x006400720f007388 */ /* 0x0007e20000000800 */
[----:B----4-:R-:W-:-:S03]  /*f550*/  @P4 FMUL.FTZ R75, R6, 0.69314718246459960938 ;  /* 0x3f317218064b4820 */ /* 0x010fc60000410000 */
[----:B------:R3:W-:Y:S04]  /*f560*/  STS [R17+0x6000], R116 ;  /* 0x0060007411007388 */ /* 0x0007e80000000800 */
[----:B------:R3:W-:Y:S01]  /*f570*/  STS [R17+0x6400], R118 ;  /* 0x0064007611007388 */ /* 0x0007e20000000800 */
[----:B-----5:R-:W-:-:S03]  /*f580*/  @P3 FMUL.FTZ R4, R4, 0.69314718246459960938 ;  /* 0x3f31721804043820 */ /* 0x020fc60000410000 */
[----:B------:R3:W-:Y:S04]  /*f590*/  STS [R19+0x6000], R120 ;  /* 0x0060007813007388 */ /* 0x0007e80000000800 */
[----:B------:R3:W-:Y:S04]  /*f5a0*/  STS [R19+0x6400], R122 ;  /* 0x0064007a13007388 */ /* 0x0007e80000000800 */
[----:B------:R3:W-:Y:S04]  /*f5b0*/  STS [R21+0x6000], R124 ;  /* 0x0060007c15007388 */ /* 0x0007e80000000800 */
[----:B------:R3:W-:Y:S04]  /*f5c0*/  STS [R21+0x6400], R126 ;  /* 0x0064007e15007388 */ /* 0x0007e80000000800 */
[----:B------:R3:W-:Y:S04]  /*f5d0*/  STS [R23+0x6000], R9 ;  /* 0x0060000917007388 */ /* 0x0007e80000000800 */
[----:B------:R3:W-:Y:S04]  /*f5e0*/  STS [R23+0x6400], R10 ;  /* 0x0064000a17007388 */ /* 0x0007e80000000800 */
[----:B------:R-:W-:Y:S06]  /*f5f0*/  BAR.SYNC.DEFER_BLOCKING 0x0 ;  /* 0x0000000000007b1d */ /* 0x000fec0000010000 */
[----:B------:R-:W1:Y:S04]  /*f600*/  S2R R5, SR_TID.X ;  /* 0x0000000000057919 */ /* 0x000e680000002100 */
[----:B------:R3:W4:Y:S04]  /*f610*/  LDS.128 R64, [R235] ;  /* 0x00000000eb407984 */ /* 0x0007280000000c00 */
[----:B------:R3:W3:Y:S01]  /*f620*/  LDS.128 R60, [R235+0x800] ;  /* 0x00080000eb3c7984 */ /* 0x0006e20000000c00 */
[----:B-1----:R-:W-:-:S03]  /*f630*/  SHF.R.S32.HI R72, RZ, 0x1f, R5 ;  /* 0x0000001fff487819 */ /* 0x002fc60000011405 */
[----:B------:R1:W1:Y:S01]  /*f640*/  LDS.128 R56, [R235+0x1000] ;  /* 0x00100000eb387984 */ /* 0x0002620000000c00 */
[----:B--2---:R-:W-:-:S03]  /*f650*/  LEA.HI R7, R72, R5, RZ, 0x5 ;  /* 0x0000000548077211 */ /* 0x004fc600078f28ff */
[----:B------:R2:W1:Y:S01]  /*f660*/  LDS.128 R52, [R235+0x1800] ;  /* 0x00180000eb347984 */ /* 0x0004620000000c00 */
[----:B------:R-:W-:-:S03]  /*f670*/  LOP3.LUT R0, R7, 0xffffffe0, RZ, 0xc0, !PT ;  /* 0xffffffe007007812 */ /* 0x000fc600078ec0ff */
[----:B------:R2:W1:Y:S01]  /*f680*/  LDS.128 R48, [R235+0x2000] ;  /* 0x00200000eb307984 */ /* 0x0004620000000c00 */
[----:B------:R-:W-:Y:S02]  /*f690*/  SHF.R.S32.HI R7, RZ, 0x1f, R2 ;  /* 0x0000001fff077819 */ /* 0x000fe40000011402 */
[----:B------:R-:W-:Y:S01]  /*f6a0*/  IADD3 R0, R5, -R0, RZ ;  /* 0x8000000005007210 */ /* 0x000fe20007ffe0ff */
[----:B------:R2:W1:Y:S01]  /*f6b0*/  LDS.128 R44, [R235+0x2800] ;  /* 0x00280000eb2c7984 */ /* 0x0004620000000c00 */
[----:B------:R-:W-:Y:S02]  /*f6c0*/  LEA.HI R7, R7, R2, RZ, 0x2 ;  /* 0x0000000207077211 */ /* 0x000fe400078f10ff */
[----:B------:R-:W-:Y:S01]  /*f6d0*/  SHF.R.S32.HI R73, RZ, 0x1f, R0 ;  /* 0x0000001fff497819 */ /* 0x000fe20000011400 */
[----:B------:R2:W1:Y:S01]  /*f6e0*/  LDS.128 R40, [R235+0x3000] ;  /* 0x00300000eb287984 */ /* 0x0004620000000c00 */
[----:B------:R-:W-:Y:S02]  /*f6f0*/  LOP3.LUT R7, R7, 0xffffffc, RZ, 0xc0, !PT ;  /* 0x0ffffffc07077812 */ /* 0x000fe400078ec0ff */
[----:B------:R-:W-:Y:S01]  /*f700*/  LEA.HI R0, R73, R0, RZ, 0x2 ;  /* 0x0000000049007211 */ /* 0x000fe200078f10ff */
[----:B------:R2:W1:Y:S01]  /*f710*/  LDS.128 R36, [R235+0x3800] ;  /* 0x00380000eb247984 */ /* 0x0004620000000c00 */
[----:B------:R-:W-:-:S02]  /*f720*/  IADD3 R2, R2, -R7, RZ ;  /* 0x8000000702027210 */ /* 0x000fc40007ffe0ff */
[----:B------:R-:W-:Y:S01]  /*f730*/  SHF.R.S32.HI R77, RZ, 0x2, R0 ;  /* 0x00000002ff4d7819 */ /* 0x000fe20000011400 */
[----:B------:R2:W1:Y:S01]  /*f740*/  LDS.128 R32, [R235+0x4000] ;  /* 0x00400000eb207984 */ /* 0x0004620000000c00 */
[----:B------:R-:W-:Y:S01]  /*f750*/  MOV R7, 0x7f800000 ;  /* 0x7f80000000077802 */ /* 0x000fe20000000f00 */
[----:B------:R-:W-:Y:S01]  /*f760*/  @P4 FFMA.FTZ R7, R164, c[0x0][0x238], R75 ;  /* 0x00008e00a4074a23 */ /* 0x000fe2000001004b */
[----:B------:R-:W-:Y:S01]  /*f770*/  MOV R73, 0x7f800000 ;  /* 0x7f80000000497802 */ /* 0x000fe20000000f00 */
[----:B------:R2:W1:Y:S01]  /*f780*/  LDS.128 R28, [R235+0x4800] ;  /* 0x00480000eb1c7984 */ /* 0x0004620000000c00 */
[----:B------:R-:W-:Y:S01]  /*f790*/  @P3 FFMA.FTZ R73, R3, c[0x0][0x238], R4 ;  /* 0x00008e0003493a23 */ /* 0x000fe20000010004 */
[----:B------:R-:W-:Y:S02]  /*f7a0*/  LEA R77, R2, R77, 0x4 ;  /* 0x0000004d024d7211 */ /* 0x000fe400078e20ff */
        /* <DEDUP_REMOVED lines=19> */
.L_x_6351:
[----:B---34-:R-:W-:Y:S05]  /*f8e0*/  BSYNC B0 ;  /* 0x0000000000007941 */ /* 0x018fea0003800000 */
.L_x_6350:
[----:B------:R-:W3:Y:S01]  /*f8f0*/  S2R R0, SR_CTAID.X ;  /* 0x0000000000007919 */ /* 0x000ee20000002500 */
[----:B------:R-:W-:Y:S01]  /*f900*/  LEA.HI R72, R72, R5, RZ, 0x3 ;  /* 0x0000000548487211 */ /* 0x000fe200078f18ff */
[----:B------:R-:W-:Y:S01]  /*f910*/  USHF.R.S32.HI UR6, URZ, 0x1f, UR10 ;  /* 0x0000001f3f067899 */ /* 0x000fe2000801140a */
[----:B------:R-:W-:Y:S01]  /*f920*/  BSSY B0, `(.L_x_6352) ;  /* 0x0000021000007945 */ /* 0x000fe20003800000 */
[----:B------:R-:W-:Y:S01]  /*f930*/  ULDC.64 UR4, c[0x0][0x1f0] ;  /* 0x00007c0000047ab9 */ /* 0x000fe20000000a00 */
[----:B------:R-:W-:Y:S01]  /*f940*/  LOP3.LUT R2, R72, 0xfffffff8, RZ, 0xc0, !PT ;  /* 0xfffffff848027812 */ /* 0x000fe200078ec0ff */
[----:B------:R-:W-:Y:S01]  /*f950*/  UIMAD UR4, UR6, UR4, URZ ;  /* 0x00000004060472a4 */ /* 0x000fe2000f8e023f */
[----:B------:R-:W-:-:S03]  /*f960*/  SHF.R.S32.HI R72, RZ, 0x3, R72 ;  /* 0x00000003ff487819 */ /* 0x000fc60000011448 */
[----:B------:R-:W-:Y:S01]  /*f970*/  IMAD.IADD R2, R5, 0x1, -R2 ;  /* 0x0000000105027824 */ /* 0x000fe200078e0a02 */
[----:B------:R-:W-:-:S03]  /*f980*/  UIMAD UR4, UR10, UR5, UR4 ;  /* 0x000000050a0472a4 */ /* 0x000fc6000f8e0204 */
[----:B------:R-:W-:-:S05]  /*f990*/  IMAD.SHL.U32 R4, R2, 0x8, RZ ;  /* 0x0000000802047824 */ /* 0x000fca00078e00ff */
[----:B------:R-:W-:Y:S01]  /*f9a0*/  SHF.R.S32.HI R5, RZ, 0x1f, R4 ;  /* 0x0000001fff057819 */ /* 0x000fe20000011404 */
[----:B---3--:R-:W-:-:S04]  /*f9b0*/  IMAD.SHL.U32 R0, R0, 0x40, RZ ;  /* 0x0000004000007824 */ /* 0x008fc800078e00ff */
[----:B------:R-:W-:Y:S01]  /*f9c0*/  IMAD.WIDE.U32 R4, R0, c[0x0][0x1e8], R4 ;  /* 0x00007a0000047a25 */ /* 0x000fe200078e0004 */
[----:B------:R-:W-:-:S04]  /*f9d0*/  SHF.R.S32.HI R3, RZ, 0x1f, R0 ;  /* 0x0000001fff037819 */ /* 0x000fc80000011400 */
[----:B------:R-:W-:Y:S01]  /*f9e0*/  IADD3 R4, P0, R4, UR12, RZ ;  /* 0x0000000c04047c10 */ /* 0x000fe2000ff1e0ff */
[----:B------:R-:W-:-:S04]  /*f9f0*/  IMAD R3, R3, c[0x0][0x1e8], RZ ;  /* 0x00007a0003037a24 */ /* 0x000fc800078e02ff */
[----:B------:R-:W-:-:S05]  /*fa00*/  IMAD R0, R0, c[0x0][0x1ec], R3 ;  /* 0x00007b0000007a24 */ /* 0x000fca00078e0203 */
[----:B------:R-:W-:Y:S01]  /*fa10*/  IADD3.X R5, R0, UR8, R5, P0, !PT ;  /* 0x0000000800057c10 */ /* 0x000fe200087fe405 */
[----:B------:R-:W-:Y:S01]  /*fa20*/  IMAD.U32 R0, RZ, RZ, UR10 ;  /* 0x0000000aff007e24 */ /* 0x000fe2000f8e00ff */
[----:B------:R-:W-:-:S03]  /*fa30*/  ISETP.GE.AND P0, PT, R72, UR18, PT ;  /* 0x0000001248007c0c */ /* 0x000fc6000bf06270 */
[----:B------:R-:W-:Y:S01]  /*fa40*/  IMAD.WIDE.U32 R4, R0, c[0x0][0x1f0], R4 ;  /* 0x00007c0000047a25 */ /* 0x000fe200078e0004 */
[----:B------:R-:W-:-:S04]  /*fa50*/  SHF.R.S32.HI R0, RZ, 0x1f, R72 ;  /* 0x0000001fff007819 */ /* 0x000fc80000011448 */
[----:B------:R-:W-:-:S05]  /*fa60*/  IADD3 R7, R5, UR4, RZ ;  /* 0x0000000405077c10 */ /* 0x000fca000fffe0ff */
        /* <DEDUP_REMOVED lines=12> */
.L_x_6353:
[----:B------:R-:W-:Y:S05]  /*fb30*/  BSYNC B0 ;  /* 0x0000000000007941 */ /* 0x000fea0003800000 */
.L_x_6352:
[----:B------:R-:W-:Y:S01]  /*fb40*/  IADD3 R2, R72, 0x10, RZ ;  /* 0x0000001048027810 */ /* 0x000fe20007ffe0ff */
[----:B------:R-:W-:Y:S03]  /*fb50*/  BSSY B0, `(.L_x_6354) ;  /* 0x0000011000007945 */ /* 0x000fe60003800000 */
[----:B------:R-:W-:-:S13]  /*fb60*/  ISETP.GE.AND P0, PT, R2, UR18, PT ;  /* 0x0000001202007c0c */ /* 0x000fda000bf06270 */
[----:B------:R-:W-:Y:S05]  /*fb70*/  @P0 BRA `(.L_x_6355) ;  /* 0x000000e000000947 */ /* 0x000fea0003800000 */
[----:B------:R-:W-:Y:S01]  /*fb80*/  IADD3 R3, P0, R72, 0x10, RZ ;  /* 0x0000001048037810 */ /* 0x000fe20007f1e0ff */
[----:B-1-3--:R-:W-:Y:S01]  /*fb90*/  IMAD.MOV.U32 R16, RZ, RZ, R4 ;  /* 0x000000ffff107224 */ /* 0x00afe200078e0004 */
        /* <DEDUP_REMOVED lines=8> */
[----:B------:R1:W-:Y:S04]  /*fc20*/  STG.E.128 [R18.64], R60 ;  /* 0x0000003c12007986 */ /* 0x0003e8000c101d10 */
[----:B------:R1:W-:Y:S04]  /*fc30*/  STG.E.128 [R18.64+0x80], R44 ;  /* 0x0000802c12007986 */ /* 0x0003e8000c101d10 */
[----:B------:R1:W-:Y:S04]  /*fc40*/  STG.E.128 [R18.64+0x100], R28 ;  /* 0x0001001c12007986 */ /* 0x0003e8000c101d10 */
[----:B------:R1:W-:Y:S02]  /*fc50*/  STG.E.128 [R18.64+0x180], R12 ;  /* 0x0001800c12007986 */ /* 0x0003e4000c101d10 */
.L_x_6355:
[----:B------:R-:W-:Y:S05]  /*fc60*/  BSYNC B0 ;  /* 0x0000000000007941 */ /* 0x000fea0003800000 */
.L_x_6354:
        /* <DEDUP_REMOVED lines=18> */
.L_x_6357:
[----:B------:R-:W-:Y:S05]  /*fd90*/  BSYNC B0 ;  /* 0x0000000000007941 */ /* 0x000fea0003800000 */
.L_x_6356:
[----:B------:R-:W-:-:S04]  /*fda0*/  IADD3 R2, R72, 0x30, RZ ;  /* 0x0000003048027810 */ /* 0x000fc80007ffe0ff */
[----:B------:R-:W-:-:S13]  /*fdb0*/  ISETP.GE.AND P0, PT, R2, UR18, PT ;  /* 0x0000001202007c0c */ /* 0x000fda000bf06270 */
[----:B------:R-:W-:Y:S05]  /*fdc0*/  @P0 EXIT ;  /* 0x000000000000094d */ /* 0x000fea0003800000 */
        /* <DEDUP_REMOVED lines=9> */
[----:B-1----:R-:W-:Y:S04]  /*fe60*/  STG.E.128 [R2.64], R52 ;  /* 0x0000003402007986 */ /* 0x002fe8000c101d10 */
[----:B------:R-:W-:Y:S04]  /*fe70*/  STG.E.128 [R2.64+0x80], R36 ;  /* 0x0000802402007986 */ /* 0x000fe8000c101d10 */
[----:B------:R-:W-:Y:S04]  /*fe80*/  STG.E.128 [R2.64+0x100], R20 ;  /* 0x0001001402007986 */ /* 0x000fe8000c101d10 */
[----:B------:R-:W-:Y:S01]  /*fe90*/  STG.E.128 [R2.64+0x180], R68 ;  /* 0x0001804402007986 */ /* 0x000fe2000c101d10 */
[----:B------:R-:W-:Y:S05]  /*fea0*/  EXIT ;  /* 0x000000000000794d */ /* 0x000fea0003800000 */
.L_x_6358:
        /* <DEDUP_REMOVED lines=13> */
.L_x_8966:


//--------------------- .text._ZN5flash24flash_fwd_splitkv_kernelI23Flash_fwd_kernel_traitsILi256ELi64ELi64ELi4ELb0ELb0EN7cutlass10bfloat16_tE19Flash_kernel_traitsILi256ELi64ELi64ELi4ES3_EELb0ELb1ELb0ELb0ELb1ELb1ELb0ELb0EEEvNS_16Flash_fwd_paramsE --------------------------
	.section	.text._ZN5flash24flash_fwd_splitkv_kernelI23Flash_fwd_kernel_traitsILi256ELi64ELi64ELi4ELb0ELb0EN7cutlass10bfloat16_tE19Flash_kernel_traitsILi256ELi64ELi64ELi4ES3_EELb0ELb1ELb0ELb0ELb1ELb1ELb0ELb0EEEvNS_16Flash_fwd_paramsE,"ax",@progbits
	.sectioninfo	@"SHI_REGISTERS=255"
	.align	128
        .global         _ZN5flash24flash_fwd_splitkv_kernelI23Flash_fwd_kernel_traitsILi256ELi64ELi64ELi4ELb0ELb0EN7cutlass10bfloat16_tE19Flash_kernel_traitsILi256ELi64ELi64ELi4ES3_EELb0ELb1ELb0ELb0ELb1ELb1ELb0ELb0EEEvNS_16Flash_fwd_paramsE
        .type           _ZN5flash24flash_fwd_splitkv_kernelI23Flash_fwd_kernel_traitsILi256ELi64ELi64ELi4ELb0ELb0EN7cutlass10bfloat16_tE19Flash_kernel_traitsILi256ELi64ELi64ELi4ES3_EELb0ELb1ELb0ELb0ELb1ELb1ELb0ELb0EEEvNS_16Flash_fwd_paramsE,@function
        .size           _ZN5flash24flash_fwd_splitkv_kernelI23Flash_fwd_kernel_traitsILi256ELi64ELi64ELi4ELb0ELb0EN7cutlass10bfloat16_tE19Flash_kernel_traitsILi256ELi64ELi64ELi4ES3_EELb0ELb1ELb0ELb0ELb1ELb1ELb0ELb0EEEvNS_16Flash_fwd_paramsE,(.L_x_8967 - _ZN5flash24flash_fwd_splitkv_kernelI23Flash_fwd_kernel_traitsILi256ELi64ELi64ELi4ELb0ELb0EN7cutlass10bfloat16_tE19Flash_kernel_traitsILi256ELi64ELi64ELi4ES3_EELb0ELb1ELb0ELb0ELb1ELb1ELb0ELb0EEEvNS_16Flash_fwd_paramsE)
        .other          _ZN5flash24flash_fwd_splitkv_kernelI23Flash_fwd_kernel_traitsILi256ELi64ELi64ELi4ELb0ELb0EN7cutlass10bfloat16_tE19Flash_kernel_traitsILi256ELi64ELi64ELi4ES3_EELb0ELb1ELb0ELb0ELb1ELb1ELb0ELb0EEEvNS_16Flash_fwd_paramsE,@"STO_CUDA_ENTRY STV_DEFAULT"
_ZN5flash24flash_fwd_splitkv_kernelI23Flash_fwd_kernel_traitsILi256ELi64ELi64ELi4ELb0ELb0EN7cutlass10bfloat16_tE19Flash_kernel_traitsILi256ELi64ELi64ELi4ES3_EELb0ELb1ELb0ELb0ELb1ELb1ELb0ELb0EEEvNS_16Flash_fwd_paramsE:
.text._ZN5flash24flash_fwd_splitkv_kernelI23Flash_fwd_kernel_traitsILi256ELi64ELi64ELi4ELb0ELb0EN7cutlass10bfloat16_tE19Flash_kernel_traitsILi256ELi64ELi64ELi4ES3_EELb0ELb1ELb0ELb0ELb1ELb1ELb0ELb0EEEvNS_16Flash_fwd_paramsE:
        /* <DEDUP_REMOVED lines=49> */
.L_x_6359:
[----:B------:R-:W-:Y:S02]  /*0310*/  ULDC UR7, c[0x0][0x218] ;  /* 0x0000860000077ab9 */ /* 0x000fe40000000800 */
.L_x_6360:
        /* <DEDUP_REMOVED lines=66> */
[----:B------:R-:W-:Y:S01]  /*0740*/  UIMAD UR6, UR15, UR5, UR4 ;  /* 0x000000050f0672a4 */ /* 0x000fe2000f8e0204 */
[----:B------:R-:W-:Y:S01]  /*0750*/  SHF.R.S32.HI R2, RZ, 0x1f, R7 ;  /* 0x0000001fff027819 */ /* 0x000fe20000011407 */
[----:B------:R-:W-:Y:S01]  /*0760*/  @UP0 UIMAD UR7, UR13, UR7, UR9 ;  /* 0x000000070d0702a4 */ /* 0x000fe2000f8e0209 */
[----:B------:R-:W-:Y:S01]  /*0770*/  IMAD.SHL.U32 R4, R4, 0x8, RZ ;  /* 0x0000000804047824 */ /* 0x000fe200078e00ff */
[----:B------:R-:W-:-:S02]  /*0780*/  @!UP0 USHF.R.S32.HI UR9, URZ, 0x1f, UR20 ;  /* 0x0000001f3f098899 */ /* 0x000fc40008011414 */
[----:B------:R-:W-:Y:S02]  /*0790*/  ULDC.64 UR4, c[0x0][0x1e0] ;  /* 0x0000780000047ab9 */ /* 0x000fe40000000a00 */
[----:B------:R-:W-:Y:S01]  /*07a0*/  @!UP0 UIMAD UR9, UR9, UR4, URZ ;  /* 0x00000004090982a4 */ /* 0x000fe2000f8e023f */
[----:B------:R-:W-:Y:S01]  /*07b0*/  SHF.R.S32.HI R5, RZ, 0x1f, R4 ;  /* 0x0000001fff057819 */ /* 0x000fe20000011404 */
[----:B------:R-:W-:Y:S02]  /*07c0*/  @!UP0 UIMAD.WIDE.U32 UR12, UR20, UR4, URZ ;  /* 0x00000004140c82a5 */ /* 0x000fe4000f8e003f */
[----:B------:R-:W-:Y:S02]  /*07d0*/  @!UP0 UIMAD UR9, UR20, UR5, UR9 ;  /* 0x00000005140982a4 */ /* 0x000fe4000f8e0209 */
[----:B------:R-:W-:Y:S01]  /*07e0*/  IMAD.WIDE.U32 R4, R0, c[0x0][0x1e8], R4 ;  /* 0x00007a0000047a25 */ /* 0x000fe200078e0004 */
[----:B------:R-:W-:Y:S02]  /*07f0*/  USHF.R.S32.HI UR10, URZ, 0x1f, UR14 ;  /* 0x0000001f3f0a7899 */ /* 0x000fe4000801140e */
        /* <DEDUP_REMOVED lines=10> */
[----:B------:R-:W-:Y:S02]  /*08a0*/  ULDC UR5, c[0x0][0x1c0] ;  /* 0x0000700000057ab9 */ /* 0x000fe40000000800 */
[----:B------:R-:W-:-:S02]  /*08b0*/  UIMAD UR14, UR20, UR5, UR14 ;  /* 0x00000005140e72a4 */ /* 0x000fc4000f8e020e */
[----:B------:R-:W-:Y:S01]  /*08c0*/  IADD3 R13, R9, UR4, RZ ;  /* 0x00000004090d7c10 */ /* 0x000fe2000fffe0ff */
[----:B------:R-:W-:Y:S02]  /*08d0*/  ULDC UR5, c[0x0][0x214] ;  /* 0x0000850000057ab9 */ /* 0x000fe40000000800 */
[----:B------:R-:W-:Y:S02]  /*08e0*/  UIMAD UR5, UR14, UR5, UR15 ;  /* 0x000000050e0572a4 */ /* 0x000fe4000f8e020f */
        /* <DEDUP_REMOVED lines=12> */
.L_x_6363:
[----:B------:R-:W-:Y:S05]  /*09b0*/  BSYNC B0 ;  /* 0x0000000000007941 */ /* 0x000fea0003800000 */
.L_x_6362:
        /* <DEDUP_REMOVED lines=18> */
.L_x_6365:
[----:B------:R-:W-:Y:S05]  /*0ae0*/  BSYNC B0 ;  /* 0x0000000000007941 */ /* 0x000fea0003800000 */
.L_x_6364:
[----:B-1----:R-:W-:Y:S01]  /*0af0*/  IADD3 R4, R7, 0x20, RZ ;  /* 0x0000002007047810 */ /* 0x002fe20007ffe0ff */
[----:B------:R-:W-:Y:S03]  /*0b00*/  BSSY B0, `(.L_x_6366) ;  /* 0x0000011000007945 */ /* 0x000fe60003800000 */
[----:B------:R-:W-:-:S13]  /*0b10*/  ISETP.GE.AND P0, PT, R4, UR17, PT ;  /* 0x0000001104007c0c */ /* 0x000fda000bf06270 */
        /* <DEDUP_REMOVED lines=15> */
.L_x_6367:
[----:B------:R-:W-:Y:S05]  /*0c10*/  BSYNC B0 ;  /* 0x0000000000007941 */ /* 0x000fea0003800000 */
.L_x_6366:
[----:B------:R-:W-:Y:S01]  /*0c20*/  IADD3 R10, R7, 0x30, RZ ;  /* 0x00000030070a7810 */ /* 0x000fe20007ffe0ff */
        /* <DEDUP_REMOVED lines=16> */
.L_x_6369:
[----:B------:R-:W-:Y:S05]  /*0d30*/  BSYNC B0 ;  /* 0x0000000000007941 */ /* 0x000fea0003800000 */
.L_x_6368:
        /* <DEDUP_REMOVED lines=17> */
[----:B---3--:R-:W-:-:S05]  /*0e50*/  MOV R3, 0x7f800000 ;  /* 0x7f80000000037802 */ /* 0x008fca0000000f00 */
[----:B------:R-:W-:Y:S01]  /*0e60*/  STG.E [R4.64+0xc0], R3 ;  /* 0x0000c00304007986 */ /* 0x000fe2000c101912 */
[----:B------:R-:W-:Y:S05]  /*0e70*/  EXIT ;  /* 0x000000000000794d */ /* 0x000fea0003800000 */
.L_x_6361:
        /* <DEDUP_REMOVED lines=14> */
[----:B------:R1:W5:Y:S01]  /*0f60*/  @P0 LDG.E R0, [R4.64] ;  /* 0x0000001204000981 */ /* 0x000362000c1e1900 */
[----:B------:R-:W-:-:S07]  /*0f70*/  IABS R2, c[0x0][0x2d0] ;  /* 0x0000b40000027a13 */ /* 0x000fce0000000000 */
[----:B------:R-:W-:Y:S02]  /*0f80*/  @UP1 USHF.R.S32.HI UR10, URZ, 0x1f, UR20 ;  /* 0x0000001f3f0a1899 */ /* 0x000fe40008011414 */
[----:B------:R-:W-:Y:S02]  /*0f90*/  @UP1 UIMAD.WIDE.U32 UR24, UR20, UR4, URZ ;  /* 0x00000004141812a5 */ /* 0x000fe4000f8e003f */
[----:B------:R-:W-:-:S03]  /*0fa0*/  @UP1 UIMAD UR10, UR10, UR4, URZ ;  /* 0x000000040a0a12a4 */ /* 0x000fc6000f8e023f */
[----:B------:R-:W-:Y:S02]  /*0fb0*/  UMOV UR4, URZ ;  /* 0x0000003f00047c82 */ /* 0x000fe40008000000 */
[----:B------:R-:W-:Y:S02]  /*0fc0*/  @UP1 UIMAD UR5, UR20, UR5, UR10 ;  /* 0x00000005140512a4 */ /* 0x000fe4000f8e020a */
[----:B------:R-:W-:Y:S02]  /*0fd0*/  @UP1 ULEA UR4, UP0, UR24, UR6, 0x2 ;  /* 0x0000000618041291 */ /* 0x000fe4000f80103f */
[----:B------:R-:W-:Y:S02]  /*0fe0*/  @UP1 UIADD3 UR5, UR25, UR5, URZ ;  /* 0x0000000519051290 */ /* 0x000fe4000fffe03f */
[----:B------:R1:W2:Y:S02]  /*0ff0*/  R2UR UR10, R2 ;  /* 0x00000000020a73c2 */ /* 0x0002a400000e0000 */
[----:B------:R-:W-:Y:S01]  /*1000*/  @UP1 USHF.L.U64.HI UR24, UR24, 0x2, UR5 ;  /* 0x0000000218181899 */ /* 0x000fe20008010205 */
[----:B------:R-:W-:-:S02]  /*1010*/  IMAD.U32 R240, RZ, RZ, UR4 ;  /* 0x00000004fff07e24 */ /* 0x000fc4000f8e00ff */
[----:B------:R-:W-:Y:S02]  /*1020*/  UMOV UR5, URZ ;  /* 0x0000003f00057c82 */ /* 0x000fe40008000000 */
[----:B------:R-:W-:Y:S02]  /*1030*/  @UP1 UIADD3.X UR5, UR24, UR7, URZ, UP0, !UPT ;  /* 0x0000000718051290 */ /* 0x000fe400087fe43f */
[----:B------:R-:W-:-:S04]  /*1040*/  @UP1 UISETP.NE.U32.AND UP0, UPT, UR4, URZ, UPT ;  /* 0x0000003f0400128c */ /* 0x000fc8000bf05070 */
[----:B------:R-:W-:Y:S01]  /*1050*/  @UP1 UISETP.NE.AND.EX UP5, UPT, UR5, URZ, UPT, UP0 ;  /* 0x0000003f0500128c */ /* 0x000fe2000bfa5300 */
[----:B------:R-:W-:-:S10]  /*1060*/  MOV R241, UR5 ;  /* 0x0000000500f17c02 */ /* 0x000fd40008000f00 */
[----:B------:R-:W-:-:S13]  /*1070*/  PLOP3.LUT P0, PT, PT, PT, UP5, 0x80, 0x0 ;  /* 0x000000000000781c */ /* 0x000fda0003f0f058 */
[----:B-12---:R-:W-:Y:S05]  /*1080*/  @!P0 BRA `(.L_x_6370) ;  /* 0x0000059000008947 */ /* 0x006fea0003800000 */
[----:B------:R-:W1:Y:S01]  /*1090*/  I2F.RP R4, UR10 ;  /* 0x0000000a00047d06 */ /* 0x000e620008209400 */
[----:B------:R-:W-:Y:S02]  /*10a0*/  ULEA UR11, UR8, 0xffffffc0, 0x6 ;  /* 0xffffffc0080b7891 */ /* 0x000fe4000f8e303f */
[----:B------:R-:W-:Y:S02]  /*10b0*/  UMOV UR22, URZ ;  /* 0x0000003f00167c82 */ /* 0x000fe40008000000 */
[----:B------:R-:W-:Y:S02]  /*10c0*/  ULDC UR12, c[0x0][0x2d0] ;  /* 0x0000b400000c7ab9 */ /* 0x000fe40000000800 */
        /* <DEDUP_REMOVED lines=22> */
[----:B------:R-:W1:Y:S01]  /*1230*/  S2R R0, SR_CTAID.Z ;  /* 0x0000000000007919 */ /* 0x000e620000002700 */
[----:B------:R-:W-:Y:S01]  /*1240*/  IMAD.MOV.U32 R6, RZ, RZ, RZ ;  /* 0x000000ffff067224 */ /* 0x000fe200078e00ff */
        /* <DEDUP_REMOVED lines=8> */
[----:B------:R-:W2:Y:S01]  /*12d0*/  LDG.E R2, [R10.64] ;  /* 0x000000120a027981 */ /* 0x000ea2000c1e1900 */
[----:B------:R-:W-:Y:S01]  /*12e0*/  IABS R5, c[0x0][0x1c8] ;  /* 0x0000720000057a13 */ /* 0x000fe20000000000 */
[----:B------:R-:W-:Y:S01]  /*12f0*/  ULOP3.LUT UR25, UR14, UR25, URZ, 0x3c, !UPT ;  /* 0x000000190e197292 */ /* 0x000fe2000f8e3c3f */
[----:B-1----:R-:W-:Y:S01]  /*1300*/  IABS R0, R0 ;  /* 0x0000000000007213 */ /* 0x002fe20000000000 */
[----:B------:R-:W-:Y:S01]  /*1310*/  UIADD3 UR24, -UR24, URZ, URZ ;  /* 0x0000003f18187290 */ /* 0x000fe2000fffe13f */
[----:B------:R-:W1:Y:S03]  /*1320*/  I2F.RP R9, R5 ;  /* 0x0000000500097306 */ /* 0x000e660000209400 */
[----:B------:R-:W-:Y:S01]  /*1330*/  ISETP.LE.AND P0, PT, RZ, UR25, PT ;  /* 0x00000019ff007c0c */ /* 0x000fe2000bf03270 */
[----:B------:R-:W-:-:S04]  /*1340*/  UIMAD UR12, UR24, UR12, UR11 ;  /* 0x0000000c180c72a4 */ /* 0x000fc8000f8e020b */
[----:B------:R-:W-:Y:S01]  /*1350*/  USHF.R.S32.HI UR11, URZ, 0x1f, UR12 ;  /* 0x0000001f3f0b7899 */ /* 0x000fe2000801140c */
[----:B-1----:R-:W1:Y:S02]  /*1360*/  MUFU.RCP R8, R9 ;  /* 0x0000000900087308 */ /* 0x002e640000001000 */
[----:B-1----:R-:W-:-:S06]  /*1370*/  IADD3 R8, R8, 0xffffffe, RZ ;  /* 0x0ffffffe08087810 */ /* 0x002fcc0007ffe0ff */
[----:B------:R-:W1:Y:S02]  /*1380*/  F2I.FTZ.U32.TRUNC.NTZ R7, R8 ;  /* 0x0000000800077305 */ /* 0x000e64000021f000 */
[----:B-1----:R-:W-:-:S05]  /*1390*/  IADD3 R4, RZ, -R7, RZ ;  /* 0x80000007ff047210 */ /* 0x002fca0007ffe0ff */
[----:B------:R-:W-:-:S04]  /*13a0*/  IMAD R4, R4, R5, RZ ;  /* 0x0000000504047224 */ /* 0x000fc800078e02ff */
[----:B------:R-:W-:-:S04]  /*13b0*/  IMAD.HI.U32 R7, R7, R4, R6 ;  /* 0x0000000407077227 */ /* 0x000fc800078e0006 */
[----:B------:R-:W-:-:S04]  /*13c0*/  IMAD.MOV.U32 R4, RZ, RZ, R0 ;  /* 0x000000ffff047224 */ /* 0x000fc800078e0000 */
[----:B------:R-:W-:-:S05]  /*13d0*/  IMAD.HI.U32 R6, R7, R4, RZ ;  /* 0x0000000407067227 */ /* 0x000fca00078e00ff */
[----:B------:R-:W-:-:S05]  /*13e0*/  IADD3 R0, -R6, RZ, RZ ;  /* 0x000000ff06007210 */ /* 0x000fca0007ffe1ff */
        /* <DEDUP_REMOVED lines=8> */
[----:B------:R-:W-:-:S04]  /*1470*/  @!P1 LOP3.LUT R6, RZ, c[0x0][0x1c8], RZ, 0x33, !PT ;  /* 0x00007200ff069a12 */ /* 0x000fc800078e33ff */
[----:B------:R-:W-:Y:S02]  /*1480*/  SHF.R.S32.HI R5, RZ, 0x1f, R6 ;  /* 0x0000001fff057819 */ /* 0x000fe40000011406 */
[----:B------:R-:W-:-:S03]  /*1490*/  MOV R8, R6 ;  /* 0x0000000600087202 */ /* 0x000fc60000000f00 */
[----:B------:R-:W-:-:S04]  /*14a0*/  IMAD R9, R5, c[0x0][0x1b0], RZ ;  /* 0x00006c0005097a24 */ /* 0x000fc800078e02ff */
[----:B------:R-:W-:Y:S01]  /*14b0*/  IMAD R9, R6, c[0x0][0x1b4], R9 ;  /* 0x00006d0006097a24 */ /* 0x000fe200078e0209 */
[----:B--2---:R-:W1:Y:S02]  /*14c0*/  R2UR UR7, R2 ;  /* 0x00000000020773c2 */ /* 0x004e6400000e0000 */
        /* <DEDUP_REMOVED lines=20> */
[----:B------:R-:W-:Y:S05]  /*1610*/  BRA `(.L_x_6371) ;  /* 0x0000057000007947 */ /* 0x000fea0003800000 */
.L_x_6370:
[----:B------:R-:W-:Y:S02]  /*1620*/  UISETP.NE.AND UP0, UPT, UR22, -0x1, UPT ;  /* 0xffffffff1600788c */ /* 0x000fe4000bf05270 */
[----:B------:R-:W-:-:S04]  /*1630*/  ULDC.64 UR4, c[0x0][0x198] ;  /* 0x0000660000047ab9 */ /* 0x000fc80000000a00 */
[----:B------:R-:W-:-:S05]  /*1640*/  PLOP3.LUT P0, PT, PT, PT, UP0, 0x80, 0x0 ;  /* 0x000000000000781c */ /* 0x000fca0003f0f008 */
[----:B------:R-:W-:-:S04]  /*1650*/  @UP0 UIADD3 UR7, UR21, UR22, URZ ;  /* 0x0000001615070290 */ /* 0x000fc8000fffe03f */
[----:B------:R-:W-:-:S04]  /*1660*/  @UP0 UIMAD.WIDE.U32 UR24, UR7, UR4, URZ ;  /* 0x00000004071802a5 */ /* 0x000fc8000f8e003f */
[----:B------:R-:W-:Y:S01]  /*1670*/  @UP0 UIMAD UR7, UR7, UR5, UR25 ;  /* 0x00000005070702a4 */ /* 0x000fe2000f8e0219 */
[----:B------:R-:W-:Y:S10]  /*1680*/  @P0 BRA `(.L_x_6372) ;  /* 0x0000010000000947 */ /* 0x000ff40003800000 */
        /* <DEDUP_REMOVED lines=16> */
.L_x_6372:
        /* <DEDUP_REMOVED lines=23> */
[----:B------:R-:W-:-:S03]  /*1900*/  MOV R4, R2 ;  /* 0x0000000200047202 */ /* 0x000fc60000000f00 */
[----:B------:R-:W-:Y:S02]  /*1910*/  IMAD.U32 R6, RZ, RZ, UR24 ;  /* 0x00000018ff067e24 */ /* 0x000fe4000f8e00ff */
[----:B------:R-:W-:Y:S01]  /*1920*/  IMAD.HI.U32 R8, R7, R4, RZ ;  /* 0x0000000407087227 */ /* 0x000fe200078e00ff */
[----:B------:R-:W-:-:S03]  /*1930*/  MOV R7, UR25 ;  /* 0x0000001900077c02 */ /* 0x000fc60008000f00 */
[----:B------:R-:W-:Y:S02]  /*1940*/  IMAD.MOV R2, RZ, RZ, -R8 ;  /* 0x000000ffff027224 */ /* 0x000fe400078e0a08 */
[----:B------:R-:W-:Y:S01]  /*1950*/  IMAD.U32 R7, RZ, RZ, UR4 ;  /* 0x00000004ff077e24 */ /* 0x000fe2000f8e00ff */
[----:B------:R-:W-:Y:S01]  /*1960*/  ULDC.64 UR4, c[0x0][0x1a0] ;  /* 0x0000680000047ab9 */ /* 0x000fe20000000a00 */
[----:B------:R-:W-:Y:S01]  /*1970*/  IMAD R2, R5, R2, R4 ;  /* 0x0000000205027224 */ /* 0x000fe200078e0204 */
[----:B------:R-:W-:-:S04]  /*1980*/  @UP0 UIMAD.WIDE.U32 UR24, UR22, UR4, URZ ;  /* 0x00000004161802a5 */ /* 0x000fc8000f8e003f */
[----:B------:R-:W-:Y:S01]  /*1990*/  ISETP.GT.U32.AND P1, PT, R5, R2, PT ;  /* 0x000000020500720c */ /* 0x000fe20003f24070 */
[----:B------:R-:W-:-:S12]  /*19a0*/  @UP0 UIMAD UR22, UR22, UR5, UR25 ;  /* 0x00000005161602a4 */ /* 0x000fd8000f8e0219 */
[----:B------:R-:W-:Y:S01]  /*19b0*/  @!P1 IMAD.IADD R2, R2, 0x1, -R5 ;  /* 0x0000000102029824 */ /* 0x000fe200078e0a05 */
[----:B------:R-:W-:Y:S02]  /*19c0*/  @!P1 IADD3 R8, R8, 0x1, RZ ;  /* 0x0000000108089810 */ /* 0x000fe40007ffe0ff */
[----:B------:R-:W-:Y:S02]  /*19d0*/  ISETP.NE.AND P1, PT, RZ, c[0x0][0x1c8], PT ;  /* 0x00007200ff007a0c */ /* 0x000fe40003f25270 */
[----:B------:R-:W-:-:S13]  /*19e0*/  ISETP.GE.U32.AND P3, PT, R2, R5, PT ;  /* 0x000000050200720c */ /* 0x000fda0003f66070 */
        /* <DEDUP_REMOVED lines=26> */
.L_x_6371:
[----:B------:R-:W-:Y:S01]  /*1b90*/  UISETP.NE.AND UP0, UPT, UR13, -0x1, UPT ;  /* 0xffffffff0d00788c */ /* 0x000fe2000bf05270 */
[----:B------:R-:W-:Y:S01]  /*1ba0*/  SHF.R.S32.HI R88, RZ, 0x1f, R3 ;  /* 0x0000001fff587819 */ /* 0x000fe20000011403 */
[----:B------:R-:W1:Y:S01]  /*1bb0*/  S2R R27, SR_CTAID.X ;  /* 0x00000000001b7919 */ /* 0x000e620000002500 */
[----:B------:R-:W-:Y:S01]  /*1bc0*/  ULDC.64 UR6, c[0x0][0x190] ;  /* 0x0000640000067ab9 */ /* 0x000fe20000000a00 */
[----:B------:R-:W-:Y:S01]  /*1bd0*/  IMAD R5, R5, c[0x0][0x1b8], RZ ;  /* 0x00006e0005057a24 */ /* 0x000fe200078e02ff */
[----:B------:R-:W-:Y:S01]  /*1be0*/  LEA.HI R6, R88, R3, RZ, 0x3 ;  /* 0x0000000358067211 */ /* 0x000fe200078f18ff */
[----:B------:R-:W2:Y:S01]  /*1bf0*/  S2R R22, SR_CTAID.Z ;  /* 0x0000000000167919 */ /* 0x000ea20000002700 */
[----:B------:R-:W-:Y:S01]  /*1c00*/  ULDC.64 UR4, c[0x0][0x178] ;  /* 0x00005e0000047ab9 */ /* 0x000fe20000000a00 */
[----:B------:R-:W-:Y:S01]  /*1c10*/  IMAD R5, R8, c[0x0][0x1bc], R5 ;  /* 0x00006f0008057a24 */ /* 0x000fe200078e0205 */
[----:B-----5:R-:W-:Y:S01]  /*1c20*/  LOP3.LUT R0, R6, 0xfffffff8, RZ, 0xc0, !PT ;  /* 0xfffffff806007812 */ /* 0x020fe200078ec0ff */
[----:B------:R-:W-:Y:S01]  /*1c30*/  IMAD.SHL.U32 R245, R3, 0x2, RZ ;  /* 0x0000000203f57824 */ /* 0x000fe200078e00ff */
[----:B------:R-:W-:Y:S01]  /*1c40*/  SHF.R.S32.HI R6, RZ, 0x3, R6 ;  /* 0x00000003ff067819 */ /* 0x000fe20000011406 */
[----:B------:R-:W-:-:S02]  /*1c50*/  @UP0 UIMAD.WIDE.U32 UR26, UR13, UR6, URZ ;  /* 0x000000060d1a02a5 */ /* 0x000fc4000f8e003f */
[----:B------:R-:W-:Y:S01]  /*1c60*/  UIADD3 UR6, -UR15, UR17, URZ ;  /* 0x000000110f067290 */ /* 0x000fe2000fffe13f */
[----:B------:R-:W-:Y:S01]  /*1c70*/  IADD3 R14, R6, 0x10, RZ ;  /* 0x00000010060e7810 */ /* 0x000fe20007ffe0ff */
[----:B------:R-:W-:Y:S01]  /*1c80*/  @!UP0 USHF.R.S32.HI UR21, URZ, 0x1f, UR20 ;  /* 0x0000001f3f158899 */ /* 0x000fe20008011414 */
[----:B------:R-:W-:Y:S01]  /*1c90*/  SHF.R.S32.HI R7, RZ, 0x1f, R6 ;  /* 0x0000001fff077819 */ /* 0x000fe20000011406 */
[----:B------:R-:W-:Y:S01]  /*1ca0*/  @!UP0 UIMAD.WIDE.U32 UR28, UR20, UR4, URZ ;  /* 0x00000004141c82a5 */ /* 0x000fe2000f8e003f */
[----:B------:R-:W-:Y:S01]  /*1cb0*/  IMAD.IADD R0, R3, 0x1, -R0 ;  /* 0x0000000103007824 */ /* 0x000fe200078e0a00 */
[----:B------:R-:W-:Y:S01]  /*1cc0*/  ISETP.GE.AND P4, PT, R14, UR6, PT ;  /* 0x000000060e007c0c */ /* 0x000fe2000bf86270 */
[----:B------:R-:W-:Y:S01]  /*1cd0*/  @!UP0 UIMAD UR21, UR21, UR4, URZ ;  /* 0x00000004151582a4 */ /* 0x000fe2000f8e023f */
[----:B------:R-:W-:Y:S01]  /*1ce0*/  IADD3 R2, R6, 0x20, RZ ;  /* 0x0000002006027810 */ /* 0x000fe20007ffe0ff */
[----:B------:R-:W-:Y:S01]  /*1cf0*/  IMAD.SHL.U32 R13, R0, 0x8, RZ ;  /* 0x00000008000d7824 */ /* 0x000fe200078e00ff */
[----:B------:R-:W-:Y:S01]  /*1d00*/  IADD3 R4, R6, 0x30, RZ ;  /* 0x0000003006047810 */ /* 0x000fe20007ffe0ff */
[----:B------:R-:W-:Y:S01]  /*1d10*/  @!UP0 UIMAD UR21, UR20, UR5, UR21 ;  /* 0x00000005141582a4 */ /* 0x000fe2000f8e0215 */
[----:B-1----:R-:W-:Y:S01]  /*1d20*/  IMAD.WIDE R26, R27, 0x40, R6 ;  /* 0x000000401b1a7825 */ /* 0x002fe200078e0206 */
[----:B------:R-:W-:Y:S01]  /*1d30*/  @UP0 UIMAD UR7, UR13, UR7, UR27 ;  /* 0x000000070d0702a4 */ /* 0x000fe2000f8e021b */
[----:B------:R-:W-:Y:S01]  /*1d40*/  ISETP.GE.AND P3, PT, R2, UR6, PT ;  /* 0x0000000602007c0c */ /* 0x000fe2000bf66270 */
[----:B------:R-:W-:Y:S01]  /*1d50*/  @!UP0 UMOV UR26, UR28 ;  /* 0x0000001c001a8c82 */ /* 0x000fe20008000000 */
[----:B------:R-:W-:Y:S01]  /*1d60*/  IMAD.SHL.U32 R20, R6, 0x40, RZ ;  /* 0x0000004006147824 */ /* 0x000fe200078e00ff */
[----:B------:R-:W-:Y:S01]  /*1d70*/  @!UP0 UIADD3 UR7, UR29, UR21, URZ ;  /* 0x000000151d078290 */ /* 0x000fe2000fffe03f */
[----:B------:R-:W-:Y:S01]  /*1d80*/  SHF.R.S32.HI R12, RZ, 0x1f, R13 ;  /* 0x0000001fff0c7819 */ /* 0x000fe2000001140d */
[----:B------:R-:W-:Y:S01]  /*1d90*/  USHF.R.S32.HI UR20, URZ, 0x1f, UR14 ;  /* 0x0000001f3f147899 */ /* 0x000fe2000801140e */
[----:B------:R-:W-:Y:S01]  /*1da0*/  @!P4 IADD3 R24, P6, R26, 0x10, RZ ;  /* 0x000000101a18c810 */ /* 0x000fe20007fde0ff */
[----:B------:R-:W-:Y:S01]  /*1db0*/  ULDC.64 UR4, c[0x0][0x1a8] ;  /* 0x00006a0000047ab9 */ /* 0x000fe20000000a00 */
[----:B------:R-:W-:Y:S01]  /*1dc0*/  IADD3 R16, P2, R13, UR26, RZ ;  /* 0x0000001a0d107c10 */ /* 0x000fe2000ff5e0ff */
[----:B------:R-:W-:Y:S01]  /*1dd0*/  UIMAD UR4, UR20, UR4, URZ ;  /* 0x00000004140472a4 */ /* 0x000fe2000f8e023f */
[----:B------:R-:W-:Y:S01]  /*1de0*/  ISETP.GE.AND P0, PT, R4, UR6, PT ;  /* 0x0000000604007c0c */ /* 0x000fe2000bf06270 */
[----:B------:R-:W-:Y:S01]  /*1df0*/  @!P4 IMAD.X R21, RZ, RZ, R27, P6 ;  /* 0x000000ffff15c224 */ /* 0x000fe200030e061b */
[----:B------:R-:W-:Y:S01]  /*1e00*/  ISETP.GE.AND P1, PT, R6, UR6, PT ;  /* 0x0000000606007c0c */ /* 0x000fe2000bf26270 */
[----:B------:R-:W-:Y:S01]  /*1e10*/  UIMAD UR4, UR14, UR5, UR4 ;  /* 0x000000050e0472a4 */ /* 0x000fe2000f8e0204 */
[----:B------:R-:W-:Y:S01]  /*1e20*/  LOP3.LUT R20, R20, 0x1c0, RZ, 0xc0, !PT ;  /* 0x000001c014147812 */ /* 0x000fe200078ec0ff */
[----:B------:R-:W-:Y:S01]  /*1e30*/  @!P4 IMAD R21, R21, c[0x0][0x190], RZ ;  /* 0x000064001515ca24 */ /* 0x000fe200078e02ff */
[----:B------:R-:W-:Y:S01]  /*1e40*/  IADD3.X R17, R12, UR7, RZ, P2, !PT ;  /* 0x000000070c117c10 */ /* 0x000fe200097fe4ff */
[----:B------:R-:W-:Y:S01]  /*1e50*/  UIADD3 UR7, UR8, -0x1, URZ ;  /* 0xffffffff08077890 */ /* 0x000fe2000fffe03f */
[----:B------:R-:W-:Y:S01]  /*1e60*/  LOP3.LUT R11, R20, 0x38, R13, 0xf8, !PT ;  /* 0x00000038140b7812 */ /* 0x000fe200078ef80d */
[----:B------:R-:W-:Y:S01]  /*1e70*/  ULDC UR14, c[0x0][0x198] ;  /* 0x00006600000e7ab9 */ /* 0x000fe20000000800 */
[----:B------:R-:W-:Y:S01]  /*1e80*/  SHF.R.U32.HI R20, RZ, 0x3, R20 ;  /* 0x00000003ff147819 */ /* 0x000fe20000011614 */
[----:B--2---:R-:W-:Y:S01]  /*1e90*/  IMAD.WIDE.U32 R22, R22, c[0x0][0x1a8], R16 ;  /* 0x00006a0016167a25 */ /* 0x004fe200078e0010 */
[----:B------:R-:W-:Y:S01]  /*1ea0*/  @!P3 IADD3 R18, P5, R26, 0x20, RZ ;  /* 0x000000201a12b810 */ /* 0x000fe20007fbe0ff */
[----:B------:R-:W-:Y:S01]  /*1eb0*/  USHF.L.U32 UR5, UR7, 0x6, URZ ;  /* 0x0000000607057899 */ /* 0x000fe2000800063f */
[----:B------:R-:W-:Y:S01]  /*1ec0*/  LOP3.LUT R20, R11, R20, RZ, 0x3c, !PT ;  /* 0x000000140b147212 */ /* 0x000fe200078e3cff */
[----:B------:R-:W-:Y:S01]  /*1ed0*/  @!P4 IMAD R16, R24, c[0x0][0x194], R21 ;  /* 0x000065001810ca24 */ /* 0x000fe200078e0215 */
[----:B------:R-:W-:Y:S01]  /*1ee0*/  @!P0 IADD3 R11, P2, R26, 0x30, RZ ;  /* 0x000000301a0b8810 */ /* 0x000fe20007f5e0ff */
[----:B------:R-:W-:Y:S01]  /*1ef0*/  @!P1 IMAD R17, R27, c[0x0][0x190], RZ ;  /* 0x000064001b119a24 */ /* 0x000fe200078e02ff */
[----:B------:R-:W-:Y:S01]  /*1f00*/  LEA.HI R21, R88, R3, RZ, 0x6 ;  /* 0x0000000358157211 */ /* 0x000fe200078f30ff */
[----:B------:R-:W-:Y:S01]  /*1f10*/  @!P3 IMAD.X R15, RZ, RZ, R27, P5 ;  /* 0x000000ffff0fb224 */ /* 0x000fe200028e061b */
[----:B------:R-:W-:Y:S01]  /*1f20*/  IADD3 R23, R23, UR4, RZ ;  /* 0x0000000417177c10 */ /* 0x000fe2000fffe0ff */
[C---:B------:R-:W-:Y:S01]  /*1f30*/  @!P1 IMAD R17, R26.reuse, c[0x0][0x194], R17 ;  /* 0x000065001a119a24 */ /* 0x040fe200078e0211 */
[----:B------:R-:W-:Y:S01]  /*1f40*/  UIADD3 UR4, -UR5, UR16, URZ ;  /* 0x0000001005047290 */ /* 0x000fe2000fffe13f */
[----:B------:R-:W-:Y:S01]  /*1f50*/  @!P0 IMAD.X R19, RZ, RZ, R27, P2 ;  /* 0x000000ffff138224 */ /* 0x000fe200010e061b */
[----:B------:R-:W-:Y:S01]  /*1f60*/  UIMAD.WIDE.U32 UR20, UR14, 0x20, URZ ;  /* 0x000000200e1478a5 */ /* 0x000fe2000f8e003f */
[----:B------:R-:W-:Y:S01]  /*1f70*/  IMAD.SHL.U32 R21, R21, 0x8, RZ ;  /* 0x0000000815157824 */ /* 0x000fe200078e00ff */
[----:B------:R-:W-:Y:S01]  /*1f80*/  LOP3.LUT R245, R245, 0x6, RZ, 0xc0, !PT ;  /* 0x00000006f5f57812 */ /* 0x000fe200078ec0ff */
[----:B------:R-:W-:Y:S01]  /*1f90*/  @!P1 IMAD.WIDE.U32 R26, R26, c[0x0][0x190], R22 ;  /* 0x000064001a1a9a25 */ /* 0x000fe200078e0016 */
[----:B------:R-:W-:-:S02]  /*1fa0*/  ISETP.GE.AND P6, PT, R14, UR4, PT ;  /* 0x000000040e007c0c */ /* 0x000fc4000bfc6270 */
[----:B------:R-:W-:Y:S01]  /*1fb0*/  LOP3.LUT R20, R20, 0xfffffe00, R21, 0xf8, !PT ;  /* 0xfffffe0014147812 */ /* 0x000fe200078ef815 */
[----:B------:R-:W-:Y:S01]  /*1fc0*/  @!P4 IMAD.WIDE.U32 R24, R24, c[0x0][0x190], R22 ;  /* 0x000064001818ca25 */ /* 0x000fe200078e0016 */
[----:B------:R-:W-:-:S03]  /*1fd0*/  @!P1 LEA R28, P5, R26, c[0x0][0x160], 0x1 ;  /* 0x000058001a1c9a11 */ /* 0x000fc600078a08ff */
[----:B------:R-:W-:Y:S01]  /*1fe0*/  @!P3 IMAD R15, R15, c[0x0][0x190], RZ ;  /* 0x000064000f0fba24 */ /* 0x000fe200078e02ff */
[----:B------:R-:W-:Y:S01]  /*1ff0*/  @!P4 LEA R30, P2, R24, c[0x0][0x160], 0x1 ;  /* 0x00005800181eca11 */ /* 0x000fe200078408ff */
[----:B------:R-:W-:Y:S02]  /*2000*/  @!P3 IMAD.MOV.U32 R32, RZ, RZ, R22 ;  /* 0x000000ffff20b224 */ /* 0x000fe400078e0016 */
[----:B------:R-:W-:Y:S02]  /*2010*/  @!P3 IMAD.MOV.U32 R33, RZ, RZ, R23 ;  /* 0x000000ffff21b224 */ /* 0x000fe400078e0017 */
[----:B------:R-:W-:Y:S02]  /*2020*/  @!P1 IMAD.IADD R17, R27, 0x1, R17 ;  /* 0x000000011b119824 */ /* 0x000fe400078e0211 */
[----:B------:R-:W-:Y:S02]  /*2030*/  @!P4 IMAD.IADD R16, R25, 0x1, R16 ;  /* 0x000000011910c824 */ /* 0x000fe400078e0210 */
[----:B------:R-:W-:Y:S01]  /*2040*/  @!P3 IMAD R15, R18, c[0x0][0x194], R15 ;  /* 0x00006500120fba24 */ /* 0x000fe200078e020f */
[----:B------:R-:W-:Y:S01]  /*2050*/  @!P1 LEA.HI.X R29, R26, c[0x0][0x164], R17, 0x1, P5 ;  /* 0x000059001a1d9a11 */ /* 0x000fe200028f0c11 */
[----:B------:R-:W-:Y:S01]  /*2060*/  @!P3 IMAD.WIDE.U32 R32, R18, c[0x0][0x190], R32 ;  /* 0x000064001220ba25 */ /* 0x000fe200078e0020 */
[----:B------:R-:W-:-:S02]  /*2070*/  @!P4 LEA.HI.X R31, R24, c[0x0][0x164], R16, 0x1, P2 ;  /* 0x00005900181fca11 */ /* 0x000fc400010f0c10 */
[----:B------:R-:W-:Y:S01]  /*2080*/  ISETP.GE.AND P5, PT, R14, UR4, PT ;  /* 0x000000040e007c0c */ /* 0x000fe2000bfa6270 */
[----:B------:R-:W-:Y:S01]  /*2090*/  IMAD.SHL.U32 R239, R20, 0x2, RZ ;  /* 0x0000000214ef7824 */ /* 0x000fe200078e00ff */
[C---:B------:R-:W-:Y:S01]  /*20a0*/  @!P3 LEA R16, P2, R32.reuse, c[0x0][0x160], 0x1 ;  /* 0x000058002010ba11 */ /* 0x040fe200078408ff */
[----:B------:R-:W-:Y:S02]  /*20b0*/  @!P3 IMAD.IADD R15, R33, 0x1, R15 ;  /* 0x00000001210fb824 */ /* 0x000fe400078e020f */
[----:B------:R-:W-:Y:S01]  /*20c0*/  @!P0 IMAD R14, R19, c[0x0][0x190], RZ ;  /* 0x00006400130e8a24 */ /* 0x000fe200078e02ff */
[----:B------:R-:W-:Y:S01]  /*20d0*/  @!PT LDS RZ, [RZ] ;  /* 0x00000000fffff984 */ /* 0x000fe20000000800 */
[----:B------:R-:W-:Y:S01]  /*20e0*/  @!PT LDS RZ, [RZ] ;  /* 0x00000000fffff984 */ /* 0x000fe20000000800 */
[----:B------:R-:W-:Y:S01]  /*20f0*/  @!PT LDS RZ, [RZ] ;  /* 0x00000000fffff984 */ /* 0x000fe20000000800 */
[----:B------:R1:W-:Y:S01]  /*2100*/  @!P1 LDGSTS.E.BYPASS.LTC128B.128 [R239], [R28.64] ;  /* 0x000000001cef9fae */ /* 0x0003e2000b901d52 */
[C---:B------:R-:W-:Y:S01]  /*2110*/  @!P0 IMAD.WIDE.U32 R22, R11.reuse, c[0x0][0x190], R22 ;  /* 0x000064000b168a25 */ /* 0x040fe200078e0016 */
[----:B------:R-:W-:Y:S02]  /*2120*/  @!P3 LEA.HI.X R17, R32, c[0x0][0x164], R15, 0x1, P2 ;  /* 0x000059002011ba11 */ /* 0x000fe400010f0c0f */
[----:B------:R1:W-:Y:S01]  /*2130*/  @!P1 LDGSTS.E.BYPASS.LTC128B.128 [R239+0x2000], [R28.64+0x80] ;  /* 0x020000801cef9fae */ /* 0x0003e2000b901d52 */
[----:B------:R-:W-:Y:S01]  /*2140*/  @!P0 IMAD R14, R11, c[0x0][0x194], R14 ;  /* 0x000065000b0e8a24 */ /* 0x000fe200078e020e */
[----:B------:R-:W-:Y:S01]  /*2150*/  ISETP.GE.AND P2, PT, R2, UR4, PT ;  /* 0x0000000402007c0c */ /* 0x000fe2000bf46270 */
[----:B------:R-:W-:Y:S01]  /*2160*/  IMAD R15, R7, c[0x0][0x198], RZ ;  /* 0x00006600070f7a24 */ /* 0x000fe200078e02ff */
[----:B------:R1:W-:Y:S01]  /*2170*/  @!P1 LDGSTS.E.BYPASS.LTC128B.128 [R239+0x4000], [R28.64+0x100] ;  /* 0x040001001cef9fae */ /* 0x0003e2000b901d52 */
[----:B------:R-:W-:-:S02]  /*2180*/  IMAD.U32 R246, RZ, RZ, UR7 ;  /* 0x00000007fff67e24 */ /* 0x000fc4000f8e00ff */
[----:B------:R-:W-:Y:S01]  /*2190*/  IMAD R15, R6, c[0x0][0x19c], R15 ;  /* 0x00006700060f7a24 */ /* 0x000fe200078e020f */
[----:B------:R1:W-:Y:S01]  /*21a0*/  @!P1 LDGSTS.E.BYPASS.LTC128B.128 [R239+0x6000], [R28.64+0x180] ;  /* 0x060001801cef9fae */ /* 0x0003e2000b901d52 */
[----:B------:R-:W-:-:S03]  /*21b0*/  IADD3 R10, P1, R13, R10, RZ ;  /* 0x0000000a0d0a7210 */ /* 0x000fc60007f3e0ff */
[----:B------:R1:W-:Y:S02]  /*21c0*/  @!P4 LDGSTS.E.BYPASS.LTC128B.128 [R239+0x800], [R30.64] ;  /* 0x008000001eefcfae */ /* 0x0003e4000b901d52 */
[----:B------:R-:W-:Y:S01]  /*21d0*/  IMAD.X R11, R12, 0x1, R9, P1 ;  /* 0x000000010c0b7824 */ /* 0x000fe200008e0609 */
[----:B------:R-:W-:Y:S01]  /*21e0*/  @!P0 LEA R18, P1, R22, c[0x0][0x160], 0x1 ;  /* 0x0000580016128a11 */ /* 0x000fe200078208ff */
[----:B------:R1:W-:Y:S01]  /*21f0*/  @!P4 LDGSTS.E.BYPASS.LTC128B.128 [R239+0x2800], [R30.64+0x80] ;  /* 0x028000801eefcfae */ /* 0x0003e2000b901d52 */
[----:B------:R-:W-:Y:S02]  /*2200*/  @!P0 IMAD.IADD R9, R23, 0x1, R14 ;  /* 0x0000000117098824 */ /* 0x000fe400078e020e */
[----:B------:R-:W-:Y:S01]  /*2210*/  IMAD.WIDE.U32 R10, R6, c[0x0][0x198], R10 ;  /* 0x00006600060a7a25 */ /* 0x000fe200078e000a */
[----:B------:R1:W-:Y:S02]  /*2220*/  @!P4 LDGSTS.E.BYPASS.LTC128B.128 [R239+0x4800], [R30.64+0x100] ;  /* 0x048001001eefcfae */ /* 0x0003e4000b901d52 */
[----:B------:R-:W-:Y:S01]  /*2230*/  @!P0 LEA.HI.X R19, R22, c[0x0][0x164], R9, 0x1, P1 ;  /* 0x0000590016138a11 */ /* 0x000fe200008f0c09 */
[----:B------:R-:W-:Y:S01]  /*2240*/  IMAD.IADD R165, R11, 0x1, R15 ;  /* 0x000000010ba57824 */ /* 0x000fe200078e020f */
[----:B------:R1:W-:Y:S01]  /*2250*/  @!P4 LDGSTS.E.BYPASS.LTC128B.128 [R239+0x6800], [R30.64+0x180] ;  /* 0x068001801eefcfae */ /* 0x0003e2000b901d52 */
[----:B------:R-:W-:Y:S01]  /*2260*/  ISETP.GE.AND P4, PT, R2, UR4, PT ;  /* 0x0000000402007c0c */ /* 0x000fe2000bf86270 */
[----:B------:R-:W-:Y:S01]  /*2270*/  IMAD.MOV.U32 R2, RZ, RZ, R10 ;  /* 0x000000ffff027224 */ /* 0x000fe200078e000a */
[----:B------:R-:W-:Y:S01]  /*2280*/  IADD3 R168, P1, R6, UR12, RZ ;  /* 0x0000000c06a87c10 */ /* 0x000fe2000ff3e0ff */
[----:B------:R2:W-:Y:S01]  /*2290*/  @!P3 LDGSTS.E.BYPASS.LTC128B.128 [R239+0x1000], [R16.64] ;  /* 0x0100000010efbfae */ /* 0x0005e2000b901d52 */
[----:B------:R-:W-:Y:S01]  /*22a0*/  IMAD.U32 R11, RZ, RZ, UR14 ;  /* 0x0000000eff0b7e24 */ /* 0x000fe2000f8e00ff */
[----:B------:R-:W-:Y:S01]  /*22b0*/  UIADD3 UR12, UR16, 0x1, -UR17 ;  /* 0x00000001100c7890 */ /* 0x000fe2000fffe811 */
[----:B------:R-:W-:Y:S01]  /*22c0*/  IADD3.X R7, R7, UR11, RZ, P1, !PT ;  /* 0x0000000b07077c10 */ /* 0x000fe20008ffe4ff */
[----:B------:R2:W-:Y:S01]  /*22d0*/  @!P3 LDGSTS.E.BYPASS.LTC128B.128 [R239+0x3000], [R16.64+0x80] ;  /* 0x0300008010efbfae */ /* 0x0005e2000b901d52 */
[----:B------:R-:W-:Y:S01]  /*22e0*/  ISETP.GE.AND P1, PT, R4, UR4, PT ;  /* 0x0000000404007c0c */ /* 0x000fe2000bf26270 */
[----:B------:R-:W-:Y:S01]  /*22f0*/  IMAD.U32 R9, RZ, RZ, UR14 ;  /* 0x0000000eff097e24 */ /* 0x000fe2000f8e00ff */
[----:B------:R-:W-:Y:S01]  /*2300*/  ULDC UR11, c[0x0][0x2e4] ;  /* 0x0000b900000b7ab9 */ /* 0x000fe20000000800 */
[----:B------:R2:W-:Y:S01]  /*2310*/  @!P3 LDGSTS.E.BYPASS.LTC128B.128 [R239+0x5000], [R16.64+0x100] ;  /* 0x0500010010efbfae */ /* 0x0005e2000b901d52 */
[----:B------:R-:W-:Y:S01]  /*2320*/  IMAD R7, R7, c[0x0][0x1a0], RZ ;  /* 0x0000680007077a24 */ /* 0x000fe200078e02ff */
[----:B------:R-:W-:-:S02]  /*2330*/  UIADD3 UR11, UR16, -UR11, -UR17 ;  /* 0x8000000b100b7290 */ /* 0x000fc4000fffe811 */
[----:B------:R2:W-:Y:S01]  /*2340*/  @!P3 LDGSTS.E.BYPASS.LTC128B.128 [R239+0x7000], [R16.64+0x180] ;  /* 0x0700018010efbfae */ /* 0x0005e2000b901d52 */
[----:B------:R-:W-:-:S03]  /*2350*/  IADD3 R20, P3, R13, UR24, RZ ;  /* 0x000000180d147c10 */ /* 0x000fc6000ff7e0ff */
[----:B------:R3:W-:Y:S01]  /*2360*/  @!P0 LDGSTS.E.BYPASS.LTC128B.128 [R239+0x1800], [R18.64] ;  /* 0x0180000012ef8fae */ /* 0x0007e2000b901d52 */
[----:B------:R-:W-:Y:S01]  /*2370*/  IADD3.X R21, R12, UR22, RZ, P3, !PT ;  /* 0x000000160c157c10 */ /* 0x000fe20009ffe4ff */
[----:B------:R-:W-:Y:S01]  /*2380*/  IMAD.U32 R12, RZ, RZ, UR14 ;  /* 0x0000000eff0c7e24 */ /* 0x000fe2000f8e00ff */
[----:B------:R-:W-:Y:S01]  /*2390*/  ISETP.GE.AND P3, PT, R6, UR4, PT ;  /* 0x0000000406007c0c */ /* 0x000fe2000bf66270 */
[----:B------:R3:W-:Y:S01]  /*23a0*/  @!P0 LDGSTS.E.BYPASS.LTC128B.128 [R239+0x3800], [R18.64+0x80] ;  /* 0x0380008012ef8fae */ /* 0x0007e2000b901d52 */
[----:B------:R-:W-:Y:S02]  /*23b0*/  @!P1 IMAD.MOV.U32 R164, RZ, RZ, R2 ;  /* 0x000000ffffa49224 */ /* 0x000fe400078e0002 */
[----:B------:R-:W-:Y:S01]  /*23c0*/  IMAD.WIDE.U32 R20, R8, c[0x0][0x1b8], R20 ;  /* 0x00006e0008147a25 */ /* 0x000fe200078e0014 */
[----:B------:R3:W-:Y:S03]  /*23d0*/  @!P0 LDGSTS.E.BYPASS.LTC128B.128 [R239+0x5800], [R18.64+0x100] ;  /* 0x0580010012ef8fae */ /* 0x0007e6000b901d52 */
[----:B------:R-:W-:Y:S01]  /*23e0*/  IMAD.MOV.U32 R8, RZ, RZ, c[0x0][0x19c] ;  /* 0x00006700ff087624 */ /* 0x000fe200078e00ff */
[----:B------:R3:W-:Y:S01]  /*23f0*/  @!P0 LDGSTS.E.BYPASS.LTC128B.128 [R239+0x7800], [R18.64+0x180] ;  /* 0x0780018012ef8fae */ /* 0x0007e2000b901d52 */
[----:B------:R-:W-:-:S03]  /*2400*/  @!P1 IMAD.WIDE.U32 R12, R12, 0x30, R164 ;  /* 0x000000300c0c9825 */ /* 0x000fc600078e00a4 */
[----:B------:R-:W-:Y:S01]  /*2410*/  @!P3 LEA R24, P0, R2, c[0x0][0x168], 0x1 ;  /* 0x00005a000218ba11 */ /* 0x000fe200078008ff */
[----:B------:R-:W-:Y:S02]  /*2420*/  IMAD.SHL.U32 R14, R8, 0x20, RZ ;  /* 0x00000020080e7824 */ /* 0x000fe400078e00ff */
[----:B------:R-:W-:Y:S01]  /*2430*/  IMAD.IADD R21, R21, 0x1, R5 ;  /* 0x0000000115157824 */ /* 0x000fe200078e0205 */
[----:B------:R-:W-:Y:S02]  /*2440*/  @!P3 LEA.HI.X R25, R2, c[0x0][0x16c], R165, 0x1, P0 ;  /* 0x00005b000219ba11 */ /* 0x000fe400000f0ca5 */
[----:B--2---:R-:W-:Y:S01]  /*2450*/  @!P6 LEA R16, P0, R11, R2, 0x4 ;  /* 0x000000020b10e211 */ /* 0x004fe200078020ff */
[C---:B------:R-:W-:Y:S02]  /*2460*/  IMAD R11, R168.reuse, c[0x0][0x1a4], R7 ;  /* 0x00006900a80b7a24 */ /* 0x040fe400078e0207 */
[----:B------:R2:W-:Y:S01]  /*2470*/  @!P3 LDGSTS.E.BYPASS.LTC128B.128 [R239+0x8000], [R24.64] ;  /* 0x0800000018efbfae */ /* 0x0005e2000b901d52 */
[----:B------:R-:W-:Y:S01]  /*2480*/  IMAD.WIDE.U32 R168, R168, c[0x0][0x1a0], R20 ;  /* 0x00006800a8a87a25 */ /* 0x000fe200078e0014 */
[----:B------:R-:W-:-:S02]  /*2490*/  @!P6 LEA.HI.X R9, R9, R165, R8, 0x4, P0 ;  /* 0x000000a50909e211 */ /* 0x000fc400000f2408 */
[----:B------:R2:W-:Y:S01]  /*24a0*/  @!P3 LDGSTS.E.BYPASS.LTC128B.128 [R239+0xa000], [R24.64+0x80] ;  /* 0x0a00008018efbfae */ /* 0x0005e2000b901d52 */
[----:B------:R-:W-:Y:S01]  /*24b0*/  @!P2 IADD3 R10, P0, R2, UR20, RZ ;  /* 0x00000014020aac10 */ /* 0x000fe2000ff1e0ff */
[----:B------:R-:W-:Y:S02]  /*24c0*/  @!P1 IMAD R8, R8, 0x30, RZ ;  /* 0x0000003008089824 */ /* 0x000fe400078e02ff */
[----:B------:R2:W-:Y:S01]  /*24d0*/  @!P3 LDGSTS.E.BYPASS.LTC128B.128 [R239+0xc000], [R24.64+0x100] ;  /* 0x0c00010018efbfae */ /* 0x0005e2000b901d52 */
[----:B------:R-:W-:Y:S02]  /*24e0*/  IMAD.IADD R166, R169, 0x1, R11 ;  /* 0x00000001a9a67824 */ /* 0x000fe400078e020b */
[----:B------:R-:W-:Y:S01]  /*24f0*/  @!P1 IMAD.IADD R5, R13, 0x1, R8 ;  /* 0x000000010d059824 */ /* 0x000fe200078e0208 */
[----:B------:R2:W-:Y:S01]  /*2500*/  @!P3 LDGSTS.E.BYPASS.LTC128B.128 [R239+0xe000], [R24.64+0x180] ;  /* 0x0e00018018efbfae */ /* 0x0005e2000b901d52 */
[----:B------:R-:W-:Y:S01]  /*2510*/  @!P6 LEA R22, P3, R16, c[0x0][0x168], 0x1 ;  /* 0x00005a001016ea11 */ /* 0x000fe200078608ff */
[----:B------:R-:W-:-:S03]  /*2520*/  IMAD.SHL.U32 R13, R6, 0x8, RZ ;  /* 0x00000008060d7824 */ /* 0x000fc600078e00ff */
[----:B------:R-:W-:Y:S02]  /*2530*/  @!P6 LEA.HI.X R23, R16, c[0x0][0x16c], R9, 0x1, P3 ;  /* 0x00005b001017ea11 */ /* 0x000fe400018f0c09 */
[----:B------:R-:W-:Y:S02]  /*2540*/  @!P2 IADD3.X R9, R165, UR21, R14, P0, !PT ;  /* 0x00000015a509ac10 */ /* 0x000fe400087fe40e */
[----:B------:R-:W-:Y:S01]  /*2550*/  @!P2 LEA R16, P0, R10, c[0x0][0x168], 0x1 ;  /* 0x00005a000a10aa11 */ /* 0x000fe200078008ff */
[----:B------:R4:W-:Y:S01]  /*2560*/  @!P6 LDGSTS.E.BYPASS.LTC128B.128 [R239+0x8800], [R22.64] ;  /* 0x0880000016efefae */ /* 0x0009e2000b901d52 */
[----:B------:R-:W-:Y:S02]  /*2570*/  LEA.HI R14, R88, R3, RZ, 0x4 ;  /* 0x00000003580e7211 */ /* 0x000fe400078f20ff */
[----:B------:R-:W-:Y:S01]  /*2580*/  @!P2 LEA.HI.X R17, R10, c[0x0][0x16c], R9, 0x1, P0 ;  /* 0x00005b000a11aa11 */ /* 0x000fe200000f0c09 */
[----:B------:R4:W-:Y:S01]  /*2590*/  @!P6 LDGSTS.E.BYPASS.LTC128B.128 [R239+0xa800], [R22.64+0x80] ;  /* 0x0a80008016efefae */ /* 0x0009e2000b901d52 */
[----:B---3--:R-:W-:Y:S01]  /*25a0*/  @!P1 LEA R18, P0, R12, c[0x0][0x168], 0x1 ;  /* 0x00005a000c129a11 */ /* 0x008fe200078008ff */
[----:B------:R-:W-:Y:S01]  /*25b0*/  IMAD.SHL.U32 R10, R0, 0x40, RZ ;  /* 0x00000040000a7824 */ /* 0x000fe200078e00ff */
[----:B------:R-:W-:Y:S01]  /*25c0*/  LOP3.LUT R8, R14, 0xfffffff0, RZ, 0xc0, !PT ;  /* 0xfffffff00e087812 */ /* 0x000fe200078ec0ff */
[----:B------:R4:W-:Y:S01]  /*25d0*/  @!P6 LDGSTS.E.BYPASS.LTC128B.128 [R239+0xc800], [R22.64+0x100] ;  /* 0x0c80010016efefae */ /* 0x0009e2000b901d52 */
[----:B------:R-:W-:Y:S01]  /*25e0*/  @!P1 LEA.HI.X R19, R12, c[0x0][0x16c], R5, 0x1, P0 ;  /* 0x00005b000c139a11 */ /* 0x000fe200000f0c05 */
[----:B------:R-:W-:Y:S01]  /*25f0*/  IMAD.MOV.U32 R5, RZ, RZ, 0x20 ;  /* 0x00000020ff057424 */ /* 0x000fe200078e00ff */
[----:B------:R-:W-:Y:S01]  /*2600*/  SHF.R.S32.HI R7, RZ, 0x4, R14 ;  /* 0x00000004ff077819 */ /* 0x000fe2000001140e */
[----:B------:R4:W-:Y:S01]  /*2610*/  @!P6 LDGSTS.E.BYPASS.LTC128B.128 [R239+0xe800], [R22.64+0x180] ;  /* 0x0e80018016efefae */ /* 0x0009e2000b901d52 */
[----:B------:R-:W-:Y:S01]  /*2620*/  IMAD.IADD R9, R3, 0x1, -R8 ;  /* 0x0000000103097824 */ /* 0x000fe200078e0a08 */
[----:B------:R-:W-:Y:S01]  /*2630*/  ISETP.GE.AND P6, PT, R6, UR4, PT ;  /* 0x0000000406007c0c */ /* 0x000fe2000bfc6270 */
[----:B------:R-:W-:Y:S01]  /*2640*/  IMAD.WIDE.U32 R20, R5, c[0x0][0x1a0], RZ ;  /* 0x0000680005147a25 */ /* 0x000fe200078e00ff */
[----:B------:R3:W-:Y:S01]  /*2650*/  @!P2 LDGSTS.E.BYPASS.LTC128B.128 [R239+0x9000], [R16.64] ;  /* 0x0900000010efafae */ /* 0x0007e2000b901d52 */
[----:B------:R-:W-:-:S02]  /*2660*/  LEA R236, P0, R168, c[0x0][0x170], 0x1 ;  /* 0x00005c00a8ec7a11 */ /* 0x000fc400078008ff */
[----:B------:R-:W-:Y:S01]  /*2670*/  SHF.R.S32.HI R8, RZ, 0x1f, R9 ;  /* 0x0000001fff087819 */ /* 0x000fe20000011409 */
[----:B------:R3:W-:Y:S01]  /*2680*/  @!P2 LDGSTS.E.BYPASS.LTC128B.128 [R239+0xb000], [R16.64+0x80] ;  /* 0x0b00008010efafae */ /* 0x0007e2000b901d52 */
[----:B------:R-:W-:Y:S02]  /*2690*/  LEA.HI R14, R14, R7, RZ, 0x1 ;  /* 0x000000070e0e7211 */ /* 0x000fe400078f08ff */
[----:B------:R-:W-:Y:S01]  /*26a0*/  LEA.HI R6, R8, R9, RZ, 0x3 ;  /* 0x0000000908067211 */ /* 0x000fe200078f18ff */
[----:B------:R3:W-:Y:S01]  /*26b0*/  @!P2 LDGSTS.E.BYPASS.LTC128B.128 [R239+0xd000], [R16.64+0x100] ;  /* 0x0d00010010efafae */ /* 0x0007e2000b901d52 */
[----:B------:R-:W-:Y:S02]  /*26c0*/  LOP3.LUT R10, R10, 0x1c0, RZ, 0xc0, !PT ;  /* 0x000001c00a0a7812 */ /* 0x000fe400078ec0ff */
[----:B------:R-:W-:Y:S01]  /*26d0*/  LOP3.LUT R12, R6, 0xfffffff8, RZ, 0xc0, !PT ;  /* 0xfffffff8060c7812 */ /* 0x000fe200078ec0ff */
[----:B------:R3:W-:Y:S01]  /*26e0*/  @!P2 LDGSTS.E.BYPASS.LTC128B.128 [R239+0xf000], [R16.64+0x180] ;  /* 0x0f00018010efafae */ /* 0x0007e2000b901d52 */
[----:B------:R-:W-:Y:S01]  /*26f0*/  ISETP.GE.AND P3, PT, R4, UR4, PT ;  /* 0x0000000404007c0c */ /* 0x000fe2000bf66270 */
[----:B------:R-:W-:Y:S01]  /*2700*/  IMAD R4, R5, c[0x0][0x1a4], RZ ;  /* 0x0000690005047a24 */ /* 0x000fe200078e02ff */
[----:B------:R-:W-:Y:S01]  /*2710*/  LEA.HI.X R235, R168, c[0x0][0x174], R166, 0x1, P0 ;  /* 0x00005d00a8eb7a11 */ /* 0x000fe200000f0ca6 */
[----:B------:R3:W-:Y:S01]  /*2720*/  @!P1 LDGSTS.E.BYPASS.LTC128B.128 [R239+0x9800], [R18.64] ;  /* 0x0980000012ef9fae */ /* 0x0007e2000b901d52 */
[----:B------:R-:W-:Y:S01]  /*2730*/  LOP3.LUT R14, R14, 0xfffffffe, RZ, 0xc0, !PT ;  /* 0xfffffffe0e0e7812 */ /* 0x000fe200078ec0ff */
[----:B------:R-:W-:Y:S01]  /*2740*/  IMAD.IADD R12, R9, 0x1, -R12 ;  /* 0x00000001090c7824 */ /* 0x000fe200078e0a0c */
[----:B------:R-:W-:Y:S01]  /*2750*/  LOP3.LUT R11, R10, 0x8, R13, 0xf8, !PT ;  /* 0x000000080a0b7812 */ /* 0x000fe200078ef80d */
[----:B------:R3:W-:Y:S01]  /*2760*/  @!P1 LDGSTS.E.BYPASS.LTC128B.128 [R239+0xb800], [R18.64+0x80] ;  /* 0x0b80008012ef9fae */ /* 0x0007e2000b901d52 */
[----:B------:R-:W-:Y:S01]  /*2770*/  @!P5 IADD3 R8, P0, R236, R20, RZ ;  /* 0x00000014ec08d210 */ /* 0x000fe20007f1e0ff */
[----:B------:R-:W-:Y:S01]  /*2780*/  IMAD.IADD R7, R7, 0x1, -R14 ;  /* 0x0000000107077824 */ /* 0x000fe200078e0a0e */
[----:B------:R-:W-:Y:S01]  /*2790*/  SHF.R.U32.HI R10, RZ, 0x3, R10 ;  /* 0x00000003ff0a7819 */ /* 0x000fe2000001160a */
[----:B------:R3:W-:Y:S01]  /*27a0*/  @!P1 LDGSTS.E.BYPASS.LTC128B.128 [R239+0xd800], [R18.64+0x100] ;  /* 0x0d80010012ef9fae */ /* 0x0007e2000b901d52 */
[----:B------:R-:W-:Y:S01]  /*27b0*/  @!P5 IADD3.X R9, R235, R21, R4, P0, !PT ;  /* 0x00000015eb09d210 */ /* 0x000fe200007fe404 */
[----:B------:R-:W-:Y:S01]  /*27c0*/  IMAD.SHL.U32 R4, R12, 0x40, RZ ;  /* 0x000000400c047824 */ /* 0x000fe200078e00ff */
[----:B------:R-:W-:Y:S01]  /*27d0*/  LOP3.LUT R10, R11, R10, RZ, 0x3c, !PT ;  /* 0x0000000a0b0a7212 */ /* 0x000fe200078e3cff */
[----:B------:R3:W-:Y:S01]  /*27e0*/  @!P1 LDGSTS.E.BYPASS.LTC128B.128 [R239+0xf800], [R18.64+0x180] ;  /* 0x0f80018012ef9fae */ /* 0x0007e2000b901d52 */
[C---:B------:R-:W-:Y:S01]  /*27f0*/  IMAD.SHL.U32 R13, R7.reuse, 0x8, RZ ;  /* 0x00000008070d7824 */ /* 0x040fe200078e00ff */
[----:B------:R-:W-:Y:S01]  /*2800*/  LEA.HI R88, R88, R3, RZ, 0x5 ;  /* 0x0000000358587211 */ /* 0x000fe200078f28ff */
[----:B------:R-:W-:Y:S01]  /*2810*/  @!P6 IMAD.MOV.U32 R237, RZ, RZ, R235 ;  /* 0x000000ffffede224 */ /* 0x000fe200078e00eb */
[----:B------:R-:W0:Y:S01]  /*2820*/  LDGDEPBAR ;  /* 0x00000000000079af */ /* 0x000e220000000000 */
[----:B------:R-:W-:Y:S01]  /*2830*/  IMAD R233, R7, 0x200, R10 ;  /* 0x0000020007e97824 */ /* 0x000fe200078e020a */
[----:B------:R-:W-:Y:S01]  /*2840*/  LOP3.LUT R4, R4, 0x1c0, RZ, 0xc0, !PT ;  /* 0x000001c004047812 */ /* 0x000fe200078ec0ff */
[----:B------:R-:W-:Y:S01]  /*2850*/  @!P4 IMAD.MOV.U32 R7, RZ, RZ, c[0x0][0x1a0] ;  /* 0x00006800ff07c624 */ /* 0x000fe200078e00ff */
[----:B------:R-:W-:Y:S01]  /*2860*/  R2P PR, R12, 0x6 ;  /* 0x000000060c007804 */ /* 0x000fe20000000000 */
[----:B------:R-:W-:Y:S01]  /*2870*/  IMAD.SHL.U32 R89, R6, 0x40, RZ ;  /* 0x0000004006597824 */ /* 0x000fe200078e00ff */
[----:B------:R-:W-:Y:S01]  /*2880*/  LOP3.LUT R13, R4, 0x8, R13, 0xf8, !PT ;  /* 0x00000008040d7812 */ /* 0x000fe200078ef80d */
[----:B------:R-:W-:Y:S01]  /*2890*/  @!P4 IMAD.MOV.U32 R10, RZ, RZ, c[0x0][0x1a4] ;  /* 0x00006900ff0ac624 */ /* 0x000fe200078e00ff */
[----:B------:R-:W-:Y:S01]  /*28a0*/  SHF.R.U32.HI R4, RZ, 0x3, R4 ;  /* 0x00000003ff047819 */ /* 0x000fe20000011604 */
[----:B------:R-:W-:Y:S01]  /*28b0*/  @!P3 IMAD.MOV.U32 R14, RZ, RZ, c[0x0][0x1a0] ;  /* 0x00006800ff0eb624 */ /* 0x000fe200078e00ff */
[----:B------:R-:W-:Y:S01]  /*28c0*/  @!P4 LEA R12, P0, R7, R236, 0x6 ;  /* 0x000000ec070cc211 */ /* 0x000fe200078030ff */
[----:B------:R-:W-:Y:S01]  /*28d0*/  @!P3 IMAD.MOV.U32 R11, RZ, RZ, c[0x0][0x1a4] ;  /* 0x00006900ff0bb624 */ /* 0x000fe200078e00ff */
[----:B------:R-:W-:Y:S01]  /*28e0*/  SHF.R.S32.HI R6, RZ, 0x5, R88 ;  /* 0x00000005ff067819 */ /* 0x000fe20000011458 */
[----:B------:R-:W-:Y:S01]  /*28f0*/  @!P3 IMAD.MOV.U32 R234, RZ, RZ, R236 ;  /* 0x000000ffffeab224 */ /* 0x000fe200078e00ec */
[----:B------:R-:W-:Y:S01]  /*2900*/  LOP3.LUT R89, R89, 0xfffffe00, RZ, 0xc0, !PT ;  /* 0xfffffe0059597812 */ /* 0x000fe200078ec0ff */
[----:B------:R-:W-:Y:S01]  /*2910*/  @!P3 IMAD R11, R11, 0x60, RZ ;  /* 0x000000600b0bb824 */ /* 0x000fe200078e02ff */
[----:B------:R-:W-:Y:S01]  /*2920*/  LOP3.LUT R4, R13, R4, RZ, 0x3c, !PT ;  /* 0x000000040d047212 */ /* 0x000fe200078e3cff */
[----:B------:R-:W-:Y:S01]  /*2930*/  @!P3 IMAD.WIDE.U32 R14, R14, 0x60, R234 ;  /* 0x000000600e0eb825 */ /* 0x000fe200078e00ea */
[----:B------:R-:W-:Y:S01]  /*2940*/  @!P4 LEA.HI.X R13, R7, R235, R10, 0x6, P0 ;  /* 0x000000eb070dc211 */ /* 0x000fe200000f340a */
[----:B------:R-:W-:Y:S01]  /*2950*/  ULDC UR4, c[0x0][0x2e8] ;  /* 0x0000ba0000047ab9 */ /* 0x000fe20000000800 */
[----:B------:R-:W-:Y:S01]  /*2960*/  SEL R5, R5, 0xffffffe0, !P2 ;  /* 0xffffffe005057807 */ /* 0x000fe20005000000 */
[----:B------:R-:W-:Y:S01]  /*2970*/  IMAD R7, R6, 0x400, R89 ;  /* 0x0000040006077824 */ /* 0x000fe200078e0259 */
[----:B------:R-:W-:Y:S01]  /*2980*/  UIADD3 UR4, UR12, UR4, URZ ;  /* 0x000000040c047290 */ /* 0x000fe2000fffe03f */
[----:B------:R-:W-:Y:S01]  /*2990*/  @!P3 IMAD.IADD R11, R15, 0x1, R11 ;  /* 0x000000010f0bb824 */ /* 0x000fe200078e020b */
[----:B------:R-:W-:-:S04]  /*29a0*/  DEPBAR.LE SB0, 0x0 ;  /* 0x000080000000791a */ /* 0x000fc80000000000 */
[----:B------:R-:W-:Y:S01]  /*29b0*/  BAR.SYNC.DEFER_BLOCKING 0x0 ;  /* 0x0000000000007b1d */ /* 0x000fe20000010000 */
[----:B------:R-:W-:Y:S02]  /*29c0*/  @!P3 IMAD.MOV.U32 R10, RZ, RZ, R14 ;  /* 0x000000ffff0ab224 */ /* 0x000fe400078e000e */
[----:B------:R-:W-:Y:S02]  /*29d0*/  IMAD.IADD R234, R4, 0x1, R7 ;  /* 0x0000000104ea7824 */ /* 0x000fe400078e0207 */
[----:B------:R-:W-:Y:S02]  /*29e0*/  IMAD.SHL.U32 R233, R233, 0x2, RZ ;  /* 0x00000002e9e97824 */ /* 0x000fe400078e00ff */
[----:B------:R-:W-:Y:S02]  /*29f0*/  IMAD.SHL.U32 R234, R234, 0x2, RZ ;  /* 0x00000002eaea7824 */ /* 0x000fe400078e00ff */
[----:B------:R-:W-:Y:S01]  /*2a00*/  IMAD.MOV.U32 R7, RZ, RZ, 0x10 ;  /* 0x00000010ff077424 */ /* 0x000fe200078e00ff */
[----:B------:R-:W-:Y:S01]  /*2a10*/  IADD3 R231, R233, 0x8020, RZ ;  /* 0x00008020e9e77810 */ /* 0x000fe20007ffe0ff */
[----:B------:R-:W-:-:S03]  /*2a20*/  IMAD R230, R5, 0x2, R234 ;  /* 0x0000000205e67824 */ /* 0x000fc600078e02ea */
[----:B------:R-:W-:Y:S02]  /*2a30*/  SEL R7, R7, 0xfffffff0, !P1 ;  /* 0xfffffff007077807 */ /* 0x000fe40004800000 */
[----:B------:R-:W-:Y:S02]  /*2a40*/  R2P PR, R0, 0x6 ;  /* 0x0000000600007804 */ /* 0x000fe40000000000 */
[----:B------:R-:W-:Y:S01]  /*2a50*/  IADD3 R0, R233, 0x8000, RZ ;  /* 0x00008000e9007810 */ /* 0x000fe20007ffe0ff */
[----:B------:R-:W-:-:S04]  /*2a60*/  IMAD R232, R7, 0x2, R234 ;  /* 0x0000000207e87824 */ /* 0x000fc800078e02ea */
[----:B------:R-:W-:Y:S01]  /*2a70*/  IMAD R229, R5, 0x2, R232 ;  /* 0x0000000205e57824 */ /* 0x000fe200078e02e8 */
[----:B------:R-:W-:Y:S04]  /*2a80*/  @P6 STS.128 [R239+0x10000], RZ ;  /* 0x010000ffef006388 */ /* 0x000fe80000000c00 */
[----:B------:R-:W-:Y:S01]  /*2a90*/  @P6 STS.128 [R239+0x12000], RZ ;  /* 0x012000ffef006388 */ /* 0x000fe20000000c00 */
[----:B------:R-:W-:Y:S01]  /*2aa0*/  @P1 IADD3 R231, R0, -0x20, RZ ;  /* 0xffffffe000e71810 */ /* 0x000fe20007ffe0ff */
[----:B------:R-:W-:Y:S02]  /*2ab0*/  IMAD.MOV.U32 R0, RZ, RZ, 0x40 ;  /* 0x00000040ff007424 */ /* 0x000fe400078e00ff */
[----:B------:R-:W-:Y:S01]  /*2ac0*/  @P6 STS.128 [R239+0x14000], RZ ;  /* 0x014000ffef006388 */ /* 0x000fe20000000c00 */
[----:B------:R-:W-:-:S02]  /*2ad0*/  IADD3 R223, R231, 0x800, RZ ;  /* 0x00000800e7df7810 */ /* 0x000fc40007ffe0ff */
[----:B------:R-:W-:Y:S01]  /*2ae0*/  SEL R0, R0, 0xffffffc0, !P2 ;  /* 0xffffffc000007807 */ /* 0x000fe20005000000 */
[----:B------:R-:W-:Y:S01]  /*2af0*/  @P6 STS.128 [R239+0x16000], RZ ;  /* 0x016000ffef006388 */ /* 0x000fe20000000c00 */
[C---:B------:R-:W-:Y:S02]  /*2b00*/  IADD3 R222, R231.reuse, 0x1000, RZ ;  /* 0x00001000e7de7810 */ /* 0x040fe40007ffe0ff */
[----:B------:R-:W-:Y:S01]  /*2b10*/  IADD3 R221, R231, 0x1800, RZ ;  /* 0x00001800e7dd7810 */ /* 0x000fe20007ffe0ff */
[----:B------:R-:W-:Y:S01]  /*2b20*/  @!PT LDS RZ, [RZ] ;  /* 0x00000000fffff984 */ /* 0x000fe20000000800 */
[----:B------:R-:W-:Y:S01]  /*2b30*/  @!PT LDS RZ, [RZ] ;  /* 0x00000000fffff984 */ /* 0x000fe20000000800 */
[----:B------:R-:W-:Y:S01]  /*2b40*/  @!PT LDS RZ, [RZ] ;  /* 0x00000000fffff984 */ /* 0x000fe20000000800 */
[----:B------:R1:W-:Y:S01]  /*2b50*/  @!P6 LDGSTS.E.BYPASS.LTC128B.128 [R239+0x10000], [R236.64] ;  /* 0x10000000ecefefae */ /* 0x0003e2000b901d52 */
[----:B------:R-:W-:Y:S01]  /*2b60*/  IMAD.IADD R227, R233, 0x1, R0 ;  /* 0x00000001e9e37824 */ /* 0x000fe200078e0200 */
[----:B------:R-:W-:Y:S01]  /*2b70*/  IADD3 R219, R231, 0x2000, RZ ;  /* 0x00002000e7db7810 */ /* 0x000fe20007ffe0ff */
[----:B------:R-:W-:Y:S01]  /*2b80*/  IMAD.IADD R220, R0, 0x1, R231 ;  /* 0x0000000100dc7824 */ /* 0x000fe200078e02e7 */
[----:B------:R1:W-:Y:S01]  /*2b90*/  @!P6 LDGSTS.E.BYPASS.LTC128B.128 [R239+0x12000], [R236.64+0x80] ;  /* 0x12000080ecefefae */ /* 0x0003e2000b901d52 */
[----:B------:R-:W-:-:S02]  /*2ba0*/  LOP3.LUT R0, R88, 0xffffffe0, RZ, 0xc0, !PT ;  /* 0xffffffe058007812 */ /* 0x000fc400078ec0ff */
[C---:B------:R-:W-:Y:S01]  /*2bb0*/  IADD3 R218, R231.reuse, 0x2800, RZ ;  /* 0x00002800e7da7810 */ /* 0x040fe20007ffe0ff */
[----:B------:R1:W-:Y:S01]  /*2bc0*/  @!P6 LDGSTS.E.BYPASS.LTC128B.128 [R239+0x14000], [R236.64+0x100] ;  /* 0x14000100ecefefae */ /* 0x0003e2000b901d52 */
[----:B------:R-:W-:Y:S01]  /*2bd0*/  IADD3 R217, R231, 0x3000, RZ ;  /* 0x00003000e7d97810 */ /* 0x000fe20007ffe0ff */
[----:B------:R-:W-:Y:S01]  /*2be0*/  IMAD.IADD R0, R3, 0x1, -R0 ;  /* 0x0000000103007824 */ /* 0x000fe200078e0a00 */
[----:B------:R-:W-:Y:S01]  /*2bf0*/  IADD3 R3, R245, UR5, RZ ;  /* 0x00000005f5037c10 */ /* 0x000fe2000fffe0ff */
[----:B------:R1:W-:Y:S01]  /*2c00*/  @!P6 LDGSTS.E.BYPASS.LTC128B.128 [R239+0x16000], [R236.64+0x180] ;  /* 0x16000180ecefefae */ /* 0x0003e2000b901d52 */
[C---:B------:R-:W-:Y:S02]  /*2c10*/  IADD3 R216, R231.reuse, 0x3800, RZ ;  /* 0x00003800e7d87810 */ /* 0x040fe40007ffe0ff */
[C---:B------:R-:W-:Y:S01]  /*2c20*/  IADD3 R215, R231.reuse, 0x4000, RZ ;  /* 0x00004000e7d77810 */ /* 0x040fe20007ffe0ff */
[----:B------:R-:W-:Y:S01]  /*2c30*/  @P5 STS.128 [R239+0x10800], RZ ;  /* 0x010800ffef005388 */ /* 0x000fe20000000c00 */
[----:B------:R-:W-:-:S02]  /*2c40*/  IADD3 R214, R231, 0x4800, RZ ;  /* 0x00004800e7d67810 */ /* 0x000fc40007ffe0ff */
[C---:B------:R-:W-:Y:S01]  /*2c50*/  IADD3 R213, R231.reuse, 0x5000, RZ ;  /* 0x00005000e7d57810 */ /* 0x040fe20007ffe0ff */
[----:B------:R-:W-:Y:S01]  /*2c60*/  @P5 STS.128 [R239+0x12800], RZ ;  /* 0x012800ffef005388 */ /* 0x000fe20000000c00 */
[C---:B------:R-:W-:Y:S02]  /*2c70*/  IADD3 R212, R231.reuse, 0x5800, RZ ;  /* 0x00005800e7d47810 */ /* 0x040fe40007ffe0ff */
[C---:B------:R-:W-:Y:S01]  /*2c80*/  IADD3 R211, R231.reuse, 0x6000, RZ ;  /* 0x00006000e7d37810 */ /* 0x040fe20007ffe0ff */
[----:B------:R-:W-:Y:S01]  /*2c90*/  @P5 STS.128 [R239+0x14800], RZ ;  /* 0x014800ffef005388 */ /* 0x000fe20000000c00 */
[C---:B------:R-:W-:Y:S02]  /*2ca0*/  IADD3 R210, R231.reuse, 0x6800, RZ ;  /* 0x00006800e7d27810 */ /* 0x040fe40007ffe0ff */
[C---:B------:R-:W-:Y:S01]  /*2cb0*/  IADD3 R209, R231.reuse, 0x7000, RZ ;  /* 0x00007000e7d17810 */ /* 0x040fe20007ffe0ff */
[----:B------:R-:W-:Y:S01]  /*2cc0*/  @P5 STS.128 [R239+0x16800], RZ ;  /* 0x016800ffef005388 */ /* 0x000fe20000000c00 */
[----:B------:R-:W-:-:S03]  /*2cd0*/  IADD3 R208, R231, 0x7800, RZ ;  /* 0x00007800e7d07810 */ /* 0x000fc60007ffe0ff */
        /* <DEDUP_REMOVED lines=29> */
[----:B------:R-:W-:Y:S04]  /*2eb0*/  LDSM.16.M88.4 R36, [R234] ;  /* 0x00000000ea24783b */ /* 0x000fe80000000200 */
[----:B-1----:R-:W4:Y:S04]  /*2ec0*/  LDSM.16.M88.4 R28, [R233+0x8000] ;  /* 0x00800000e91c783b */ /* 0x002f280000000200 */
[----:B------:R-:W-:Y:S04]  /*2ed0*/  LDSM.16.M88.4 R80, [R231] ;  /* 0x00000000e750783b */ /* 0x000fe80000000200 */
[----:B------:R-:W1:Y:S04]  /*2ee0*/  LDSM.16.M88.4 R60, [R233+0x8800] ;  /* 0x00880000e93c783b */ /* 0x000e680000000200 */
[----:B------:R-:W-:Y:S04]  /*2ef0*/  LDSM.16.M88.4 R52, [R233+0x9000] ;  /* 0x00900000e934783b */ /* 0x000fe80000000200 */
[----:B------:R-:W-:Y:S04]  /*2f00*/  LDSM.16.M88.4 R32, [R233+0x9800] ;  /* 0x00980000e920783b */ /* 0x000fe80000000200 */
[----:B--2---:R-:W2:Y:S04]  /*2f10*/  LDSM.16.M88.4 R8, [R232] ;  /* 0x00000000e808783b */ /* 0x004ea80000000200 */
[----:B------:R-:W-:Y:S04]  /*2f20*/  LDSM.16.M88.4 R44, [R230] ;  /* 0x00000000e62c783b */ /* 0x000fe80000000200 */
[----:B------:R-:W2:Y:S04]  /*2f30*/  LDSM.16.M88.4 R76, [R227+0x8000] ;  /* 0x00800000e34c783b */ /* 0x000ea80000000200 */
[----:B------:R-:W2:Y:S04]  /*2f40*/  LDSM.16.M88.4 R24, [R231+0x800] ;  /* 0x00080000e718783b */ /* 0x000ea80000000200 */
[----:B------:R-:W2:Y:S01]  /*2f50*/  LDSM.16.M88.4 R12, [R231+0x1000] ;  /* 0x00100000e70c783b */ /* 0x000ea20000000200 */
[C---:B----4-:R-:W-:Y:S03]  /*2f60*/  HMMA.16816.F32.BF16 R20, R36.reuse, R28, RZ ;  /* 0x0000001c2414723c */ /* 0x050fe600000418ff */
[----:B------:R-:W4:Y:S04]  /*2f70*/  LDSM.16.M88.4 R72, [R231+0x1800] ;  /* 0x00180000e748783b */ /* 0x000f280000000200 */
[----:B------:R-:W-:Y:S01]  /*2f80*/  LDSM.16.M88.4 R84, [R220] ;  /* 0x00000000dc54783b */ /* 0x000fe20000000200 */
[C---:B------:R-:W-:Y:S03]  /*2f90*/  HMMA.16816.F32.BF16 R28, R36.reuse, R30, RZ ;  /* 0x0000001e241c723c */ /* 0x040fe600000418ff */
[----:B------:R-:W-:Y:S04]  /*2fa0*/  LDSM.16.M88.4 R68, [R227+0x8800] ;  /* 0x00880000e344783b */ /* 0x000fe80000000200 */
[----:B---3--:R-:W-:Y:S01]  /*2fb0*/  LDSM.16.M88.4 R16, [R227+0x9000] ;  /* 0x00900000e310783b */ /* 0x008fe20000000200 */
[----:B-1----:R-:W-:Y:S03]  /*2fc0*/  HMMA.16816.F32.BF16 R64, R36, R60, RZ ;  /* 0x0000003c2440723c */ /* 0x002fe600000418ff */
[----:B------:R-:W-:Y:S04]  /*2fd0*/  LDSM.16.M88.4 R40, [R227+0x9800] ;  /* 0x00980000e328783b */ /* 0x000fe80000000200 */
[----:B------:R-:W0:Y:S01]  /*2fe0*/  LDGDEPBAR ;  /* 0x00000000000079af */ /* 0x000e220000000000 */
[----:B--2---:R-:W-:Y:S08]  /*2ff0*/  HMMA.16816.F32.BF16 R20, R8, R80, R20 ;  /* 0x000000500814723c */ /* 0x004ff00000041814 */
[C---:B------:R-:W-:Y:S08]  /*3000*/  HMMA.16816.F32.BF16 R56, R36.reuse, R52, RZ ;  /* 0x000000342438723c */ /* 0x040ff000000418ff */
[C---:B------:R-:W-:Y:S08]  /*3010*/  HMMA.16816.F32.BF16 R60, R36.reuse, R62, RZ ;  /* 0x0000003e243c723c */ /* 0x040ff000000418ff */
[C---:B------:R-:W-:Y:S08]  /*3020*/  HMMA.16816.F32.BF16 R52, R36.reuse, R54, RZ ;  /* 0x000000362434723c */ /* 0x040ff000000418ff */
[C---:B------:R-:W-:Y:S08]  /*3030*/  HMMA.16816.F32.BF16 R48, R36.reuse, R32, RZ ;  /* 0x000000202430723c */ /* 0x040ff000000418ff */
[----:B------:R-:W-:Y:S01]  /*3040*/  HMMA.16816.F32.BF16 R36, R36, R34, RZ ;  /* 0x000000222424723c */ /* 0x000fe200000418ff */
[----:B------:R-:W1:Y:S07]  /*3050*/  LDSM.16.M88.4 R32, [R229] ;  /* 0x00000000e520783b */ /* 0x000e6e0000000200 */
[----:B------:R-:W-:Y:S01]  /*3060*/  HMMA.16816.F32.BF16 R28, R8, R82, R28 ;  /* 0x00000052081c723c */ /* 0x000fe2000004181c */
[----:B------:R-:W-:Y:S07]  /*3070*/  LDSM.16.M88.4 R80, [R233+0xa000] ;  /* 0x00a00000e950783b */ /* 0x000fee0000000200 */
[----:B------:R-:W-:Y:S08]  /*3080*/  HMMA.16816.F32.BF16 R20, R44, R76, R20 ;  /* 0x0000004c2c14723c */ /* 0x000ff00000041814 */
        /* <DEDUP_REMOVED lines=8> */
[----:B------:R-:W2:Y:S04]  /*3110*/  LDSM.16.M88.4 R36, [R234+0x2000] ;  /* 0x00200000ea24783b */ /* 0x000ea80000000200 */
[----:B------:R-:W3:Y:S03]  /*3120*/  LDSM.16.M88.4 R72, [R220+0x1800] ;  /* 0x00180000dc48783b */ /* 0x000ee60000000200 */
[----:B------:R-:W-:Y:S01]  /*3130*/  HMMA.16816.F32.BF16 R28, R44, R78, R28 ;  /* 0x0000004e2c1c723c */ /* 0x000fe2000004181c */
[----:B------:R-:W-:Y:S07]  /*3140*/  LDSM.16.M88.4 R76, [R231+0x2000] ;  /* 0x00200000e74c783b */ /* 0x000fee0000000200 */
        /* <DEDUP_REMOVED lines=9> */
[----:B------:R-:W1:Y:S04]  /*31e0*/  LDSM.16.M88.4 R8, [R232+0x2000] ;  /* 0x00200000e808783b */ /* 0x000e680000000200 */
[----:B------:R-:W4:Y:S03]  /*31f0*/  LDSM.16.M88.4 R40, [R233+0xb800] ;  /* 0x00b80000e928783b */ /* 0x000f260000000200 */
[----:B------:R-:W-:Y:S01]  /*3200*/  HMMA.16816.F32.BF16 R28, R32, R86, R28 ;  /* 0x00000056201c723c */ /* 0x000fe2000004181c */
[----:B------:R-:W-:Y:S07]  /*3210*/  LDSM.16.M88.4 R84, [R227+0xa000] ;  /* 0x00a00000e354783b */ /* 0x000fee0000000200 */
[----:B--2---:R-:W-:Y:S08]  /*3220*/  HMMA.16816.F32.BF16 R20, R36, R80, R20 ;  /* 0x000000502414723c */ /* 0x004ff00000041814 */
        /* <DEDUP_REMOVED lines=35> */
[----:B------:R-:W2:Y:S03]  /*3460*/  LDSM.16.M88.4 R72, [R233+0xc000] ;  /* 0x00c00000e948783b */ /* 0x000ea60000000200 */
        /* <DEDUP_REMOVED lines=12> */
[----:B------:R-:W3:Y:S03]  /*3530*/  LDSM.16.M88.4 R36, [R233+0xd800] ;  /* 0x00d80000e924783b */ /* 0x000ee60000000200 */
        /* <DEDUP_REMOVED lines=25> */
[----:B------:R-:W1:Y:S03]  /*36d0*/  LDSM.16.M88.4 R36, [R220+0x4000] ;  /* 0x00400000dc24783b */ /* 0x000e660000000200 */
        /* <DEDUP_REMOVED lines=26> */
[----:B------:R-:W-:Y:S01]  /*3880*/  HMMA.16816.F32.BF16 R28, R8, R38, R28 ;  /* 0x00000026081c723c */ /* 0x000fe2000004181c */
[----:B------:R-:W-:Y:S07]  /*3890*/  LDSM.16.M88.4 R36, [R231+0x6800] ;  /* 0x00680000e724783b */ /* 0x000fee0000000200 */
[----:B--2---:R-:W-:Y:S08]  /*38a0*/  HMMA.16816.F32.BF16 R20, R80, R32, R20 ;  /* 0x000000205014723c */ /* 0x004ff00000041814 */
[C---:B------:R-:W-:Y:S08]  /*38b0*/  HMMA.16816.F32.BF16 R64, R8.reuse, R24, R64 ;  /* 0x000000180840723c */ /* 0x040ff00000041840 */
        /* <DEDUP_REMOVED lines=12> */
[C---:B------:R-:W-:Y:S08]  /*3980*/  HMMA.16816.F32.BF16 R64, R80.reuse, R76, R64 ;  /* 0x0000004c5040723c */ /* 0x040ff00000041840 */
[----:B------:R-:W-:Y:S01]  /*3990*/  HMMA.16816.F32.BF16 R60, R80, R78, R60 ;  /* 0x0000004e503c723c */ /* 0x000fe2000004183c */
[----:B------:R-:W3:Y:S07]  /*39a0*/  LDSM.16.M88.4 R76, [R227+0xe800] ;  /* 0x00e80000e34c783b */ /* 0x000eee0000000200 */
[----:B------:R-:W-:Y:S08]  /*39b0*/  HMMA.16816.F32.BF16 R28, R40, R86, R28 ;  /* 0x00000056281c723c */ /* 0x000ff0000004181c */
[----:B--2---:R-:W-:Y:S08]  /*39c0*/  HMMA.16816.F32.BF16 R20, R12, R24, R20 ;  /* 0x000000180c14723c */ /* 0x004ff00000041814 */
[----:B------:R-:W-:Y:S08]  /*39d0*/  HMMA.16816.F32.BF16 R64, R40, R36, R64 ;  /* 0x000000242840723c */ /* 0x000ff00000041840 */
[----:B------:R-:W-:Y:S01]  /*39e0*/  HMMA.16816.F32.BF16 R28, R12, R26, R28 ;  /* 0x0000001a0c1c723c */ /* 0x000fe2000004181c */
[----:B------:R-:W2:Y:S07]  /*39f0*/  LDSM.16.M88.4 R24, [R220+0x6800] ;  /* 0x00680000dc18783b */ /* 0x000eae0000000200 */
[----:B-1----:R-:W-:Y:S08]  /*3a00*/  HMMA.16816.F32.BF16 R20, R8, R16, R20 ;  /* 0x000000100814723c */ /* 0x002ff00000041814 */
[C---:B------:R-:W-:Y:S08]  /*3a10*/  HMMA.16816.F32.BF16 R56, R80.reuse, R72, R56 ;  /* 0x000000485038723c */ /* 0x040ff00000041838 */
[----:B------:R-:W-:Y:S08]  /*3a20*/  HMMA.16816.F32.BF16 R52, R80, R74, R52 ;  /* 0x0000004a5034723c */ /* 0x000ff00000041834 */
[----:B---3--:R-:W-:Y:S01]  /*3a30*/  HMMA.16816.F32.BF16 R64, R12, R76, R64 ;  /* 0x0000004c0c40723c */ /* 0x008fe20000041840 */
[----:B------:R-:W-:-:S02]  /*3a40*/  FMUL.FTZ R21, R21, c[0x0][0x2ec] ;  /* 0x0000bb0015157a20 */ /* 0x000fc40000410000 */
[----:B------:R-:W-:Y:S02]  /*3a50*/  FMUL.FTZ R20, R20, c[0x0][0x2ec] ;  /* 0x0000bb0014147a20 */ /* 0x000fe40000410000 */
[----:B------:R1:W3:Y:S01]  /*3a60*/  MUFU.TANH R36, R21 ;  /* 0x0000001500247308 */ /* 0x0002e20000002400 */
[----:B------:R-:W-:Y:S02]  /*3a70*/  FMUL.FTZ R22, R22, c[0x0][0x2ec] ;  /* 0x0000bb0016167a20 */ /* 0x000fe40000410000 */
[----:B------:R-:W-:Y:S01]  /*3a80*/  HMMA.16816.F32.BF16 R60, R40, R38, R60 ;  /* 0x00000026283c723c */ /* 0x000fe2000004183c */
[----:B------:R-:W-:-:S04]  /*3a90*/  FMUL.FTZ R23, R23, c[0x0][0x2ec] ;  /* 0x0000bb0017177a20 */ /* 0x000fc80000410000 */
[----:B------:R-:W4:Y:S03]  /*3aa0*/  MUFU.TANH R37, R20 ;  /* 0x0000001400257308 */ /* 0x000f260000002400 */
[----:B------:R-:W-:Y:S01]  /*3ab0*/  HMMA.16816.F32.BF16 R48, R80, R68, R48 ;  /* 0x000000445030723c */ /* 0x000fe20000041830 */
[----:B-1----:R-:W-:-:S04]  /*3ac0*/  SHF.R.S32.HI R21, RZ, 0x1f, R0 ;  /* 0x0000001fff157819 */ /* 0x002fc80000011400 */
[----:B------:R-:W-:Y:S03]  /*3ad0*/  MUFU.TANH R38, R22 ;  /* 0x0000001600267308 */ /* 0x000fe60000002400 */
[----:B------:R-:W-:Y:S01]  /*3ae0*/  HMMA.16816.F32.BF16 R44, R80, R70, R44 ;  /* 0x00000046502c723c */ /* 0x000fe2000004182c */
[----:B------:R-:W1:Y:S01]  /*3af0*/  LDSM.16.M88.4 R68, [R231+0x7800] ;  /* 0x00780000e744783b */ /* 0x000e620000000200 */
[----:B------:R-:W-:-:S04]  /*3b00*/  LEA.HI R0, R21, R0, RZ, 0x2 ;  /* 0x0000000015007211 */ /* 0x000fc800078f10ff */
[----:B------:R-:W-:Y:S01]  /*3b10*/  SHF.R.S32.HI R21, RZ, 0x2, R0 ;  /* 0x00000002ff157819 */ /* 0x000fe20000011400 */
[----:B------:R2:W1:Y:S01]  /*3b20*/  MUFU.TANH R39, R23 ;  /* 0x0000001700277308 */ /* 0x0004620000002400 */
[----:B------:R-:W-:Y:S01]  /*3b30*/  HMMA.16816.F32.BF16 R56, R40, R32, R56 ;  /* 0x000000202838723c */ /* 0x000fe20000041838 */
[----:B------:R-:W-:-:S07]  /*3b40*/  IMAD.IADD R0, R89, 0x1, R4 ;  /* 0x0000000159007824 */ /* 0x000fce00078e0204 */
[----:B------:R-:W-:Y:S01]  /*3b50*/  HMMA.16816.F32.BF16 R52, R40, R34, R52 ;  /* 0x000000222834723c */ /* 0x000fe20000041834 */
[----:B------:R-:W3:Y:S07]  /*3b60*/  LDSM.16.M88.4 R32, [R227+0xf000] ;  /* 0x00f00000e320783b */ /* 0x000eee0000000200 */
[----:B--2---:R-:W-:Y:S07]  /*3b70*/  HMMA.16816.F32.BF16 R64, R8, R24, R64 ;  /* 0x000000180840723c */ /* 0x004fee0000041840 */
[----:B------:R-:W-:Y:S01]  /*3b80*/  LEA R24, R6, UR15, 0x4 ;  /* 0x0000000f06187c11 */ /* 0x000fe2000f8e20ff */
[----:B------:R-:W-:Y:S01]  /*3b90*/  HMMA.16816.F32.BF16 R60, R12, R78, R60 ;  /* 0x0000004e0c3c723c */ /* 0x000fe2000004183c */
[----:B------:R-:W-:-:S03]  /*3ba0*/  IADD3 R25, R3, 0x8, RZ ;  /* 0x0000000803197810 */ /* 0x000fc60007ffe0ff */
[----:B------:R-:W-:Y:S02]  /*3bb0*/  IMAD.IADD R24, R21, 0x1, R24 ;  /* 0x0000000115187824 */ /* 0x000fe400078e0218 */
[----:B------:R-:W2:Y:S02]  /*3bc0*/  LDSM.16.M88.4 R20, [R227+0xf800] ;  /* 0x00f80000e314783b */ /* 0x000ea40000000200 */
[----:B------:R-:W-:Y:S01]  /*3bd0*/  HMMA.16816.F32.BF16 R28, R8, R18, R28 ;  /* 0x00000012081c723c */ /* 0x000fe2000004181c */
[C---:B------:R-:W-:Y:S01]  /*3be0*/  IADD3 R238, R24.reuse, 0x8, RZ ;  /* 0x0000000818ee7810 */ /* 0x040fe20007ffe0ff */
[----:B------:R-:W2:Y:S01]  /*3bf0*/  LDSM.16.M88.4 R16, [R220+0x7000] ;  /* 0x00700000dc10783b */ /* 0x000ea20000000200 */
[----:B------:R-:W-:Y:S02]  /*3c00*/  IADD3 R243, R24, UR4, RZ ;  /* 0x0000000418f37c10 */ /* 0x000fe4000fffe0ff */
[C---:B------:R-:W-:Y:S02]  /*3c10*/  IADD3 R242, R238.reuse, UR11, RZ ;  /* 0x0000000beef27c10 */ /* 0x040fe4000fffe0ff */
[----:B------:R-:W-:Y:S01]  /*3c20*/  IADD3 R238, R238, UR4, RZ ;  /* 0x00000004eeee7c10 */ /* 0x000fe2000fffe0ff */
[----:B-1----:R-:W-:Y:S01]  /*3c30*/  HMMA.16816.F32.BF16 R48, R40, R68, R48 ;  /* 0x000000442830723c */ /* 0x002fe20000041830 */
[----:B------:R-:W-:Y:S01]  /*3c40*/  IADD3 R244, R24, UR11, RZ ;  /* 0x0000000b18f47c10 */ /* 0x000fe2000fffe0ff */
[----:B------:R-:W-:Y:S01]  /*3c50*/  FMUL.FTZ R4, R65, c[0x0][0x2ec] ;  /* 0x0000bb0041047a20 */ /* 0x000fe20000410000 */
[----:B------:R-:W-:-:S02]  /*3c60*/  IMNMX R243, R243, UR16, PT ;  /* 0x00000010f3f37c17 */ /* 0x000fc4000b800200 */
[----:B------:R-:W-:Y:S02]  /*3c70*/  IMNMX R238, R238, UR16, PT ;  /* 0x00000010eeee7c17 */ /* 0x000fe4000b800200 */
[----:B------:R-:W-:Y:S01]  /*3c80*/  IMNMX R244, RZ, R244, !PT ;  /* 0x000000f4fff47217 */ /* 0x000fe20007800200 */
[----:B------:R-:W-:Y:S01]  /*3c90*/  HMMA.16816.F32.BF16 R60, R8, R26, R60 ;  /* 0x0000001a083c723c */ /* 0x000fe2000004183c */
[----:B------:R-:W-:Y:S01]  /*3ca0*/  IMNMX R242, RZ, R242, !PT ;  /* 0x000000f2fff27217 */ /* 0x000fe20007800200 */
[----:B------:R-:W-:Y:S01]  /*3cb0*/  MUFU.TANH R4, R4 ;  /* 0x0000000400047308 */ /* 0x000fe20000002400 */
[CC--:B------:R-:W-:Y:S02]  /*3cc0*/  ISETP.GE.AND P5, PT, R25.reuse, R243.reuse, PT ;  /* 0x000000f31900720c */ /* 0x0c0fe40003fa6270 */
[C---:B------:R-:W-:Y:S02]  /*3cd0*/  ISETP.GE.AND P0, PT, R25.reuse, R238, PT ;  /* 0x000000ee1900720c */ /* 0x040fe40003f06270 */
[C---:B------:R-:W-:Y:S01]  /*3ce0*/  ISETP.LT.OR P5, PT, R25.reuse, R244, P5 ;  /* 0x000000f41900720c */ /* 0x040fe20002fa1670 */
[----:B---3--:R-:W-:Y:S01]  /*3cf0*/  HMMA.16816.F32.BF16 R56, R12, R32, R56 ;  /* 0x000000200c38723c */ /* 0x008fe20000041838 */
[----:B------:R-:W-:Y:S01]  /*3d00*/  ISETP.LT.OR P0, PT, R25, R242, P0 ;  /* 0x000000f21900720c */ /* 0x000fe20000701670 */
[----:B------:R-:W-:Y:S01]  /*3d10*/  FMUL.FTZ R31, R31, c[0x0][0x2ec] ;  /* 0x0000bb001f1f7a20 */ /* 0x000fe20000410000 */
[C---:B------:R-:W-:Y:S01]  /*3d20*/  IADD3 R27, R3.reuse, 0x1, RZ ;  /* 0x00000001031b7810 */ /* 0x040fe20007ffe0ff */
[----:B------:R-:W-:Y:S01]  /*3d30*/  FMUL.FTZ R28, R28, c[0x0][0x2ec] ;  /* 0x0000bb001c1c7a20 */ /* 0x000fe20000410000 */
[----:B------:R-:W-:Y:S01]  /*3d40*/  IADD3 R25, R3, 0x9, RZ ;  /* 0x0000000903197810 */ /* 0x000fe20007ffe0ff */
[----:B------:R-:W-:Y:S01]  /*3d50*/  FMUL.FTZ R29, R29, c[0x0][0x2ec] ;  /* 0x0000bb001d1d7a20 */ /* 0x000fe20000410000 */
[CC--:B------:R-:W-:Y:S01]  /*3d60*/  ISETP.GE.AND P2, PT, R27.reuse, R243.reuse, PT ;  /* 0x000000f31b00720c */ /* 0x0c0fe20003f46270 */
[----:B------:R-:W-:Y:S01]  /*3d70*/  HMMA.16816.F32.BF16 R44, R40, R70, R44 ;  /* 0x00000046282c723c */ /* 0x000fe2000004182c */
[-C--:B------:R-:W-:Y:S01]  /*3d80*/  ISETP.GE.AND P3, PT, R27, R238.reuse, PT ;  /* 0x000000ee1b00720c */ /* 0x080fe20003f66270 */
[----:B------:R-:W-:Y:S01]  /*3d90*/  FMUL.FTZ R30, R30, c[0x0][0x2ec] ;  /* 0x0000bb001e1e7a20 */ /* 0x000fe20000410000 */
[C---:B------:R-:W-:Y:S01]  /*3da0*/  ISETP.GE.AND P6, PT, R25.reuse, R243, PT ;  /* 0x000000f31900720c */ /* 0x040fe20003fc6270 */
[----:B------:R1:W3:Y:S01]  /*3db0*/  MUFU.TANH R6, R31 ;  /* 0x0000001f00067308 */ /* 0x0002e20000002400 */
[----:B------:R-:W-:-:S02]  /*3dc0*/  ISETP.GE.AND P4, PT, R25, R238, PT ;  /* 0x000000ee1900720c */ /* 0x000fc40003f86270 */
[C---:B------:R-:W-:Y:S01]  /*3dd0*/  ISETP.LT.OR P2, PT, R27.reuse, R244, P2 ;  /* 0x000000f41b00720c */ /* 0x040fe20001741670 */
[C---:B------:R-:W-:Y:S01]  /*3de0*/  HMMA.16816.F32.BF16 R52, R12.reuse, R34, R52 ;  /* 0x000000220c34723c */ /* 0x040fe20000041834 */
[----:B------:R-:W-:Y:S01]  /*3df0*/  ISETP.LT.OR P3, PT, R27, R242, P3 ;  /* 0x000000f21b00720c */ /* 0x000fe20001f61670 */
[----:B------:R-:W-:Y:S01]  /*3e00*/  FMUL.FTZ R33, R60, c[0x0][0x2ec] ;  /* 0x0000bb003c217a20 */ /* 0x000fe20000410000 */
[C---:B------:R-:W-:Y:S01]  /*3e10*/  ISETP.LT.OR P6, PT, R25.reuse, R244, P6 ;  /* 0x000000f41900720c */ /* 0x040fe200037c1670 */
[----:B------:R3:W3:Y:S01]  /*3e20*/  MUFU.TANH R32, R29 ;  /* 0x0000001d00207308 */ /* 0x0006e20000002400 */
[----:B------:R-:W-:Y:S01]  /*3e30*/  ISETP.LT.OR P4, PT, R25, R242, P4 ;  /* 0x000000f21900720c */ /* 0x000fe20002781670 */
[----:B------:R-:W-:Y:S01]  /*3e40*/  FMUL.FTZ R40, R63, c[0x0][0x2ec] ;  /* 0x0000bb003f287a20 */ /* 0x000fe20000410000 */
[----:B------:R-:W3:Y:S01]  /*3e50*/  LDSM.16.M88.4 R24, [R220+0x7800] ;  /* 0x00780000dc18783b */ /* 0x000ee20000000200 */
[----:B--2---:R-:W-:Y:S01]  /*3e60*/  HMMA.16816.F32.BF16 R48, R12, R20, R48 ;  /* 0x000000140c30723c */ /* 0x004fe20000041830 */
[C---:B------:R-:W-:Y:S01]  /*3e70*/  ISETP.GE.AND P1, PT, R3.reuse, R243, PT ;  /* 0x000000f30300720c */ /* 0x040fe20003f26270 */
[----:B------:R-:W-:Y:S01]  /*3e80*/  FMUL.FTZ R35, R64, c[0x0][0x2ec] ;  /* 0x0000bb0040237a20 */ /* 0x000fe20000410000 */
[----:B------:R-:W-:Y:S01]  /*3e90*/  FSEL R36, R36, -INF , !P2 ;  /* 0xff80000024247808 */ /* 0x000fe20005000000 */
[----:B------:R-:W-:Y:S01]  /*3ea0*/  MUFU.TANH R28, R28 ;  /* 0x0000001c001c7308 */ /* 0x000fe20000002400 */
[C---:B------:R-:W-:Y:S01]  /*3eb0*/  ISETP.LT.OR P1, PT, R3.reuse, R244, P1 ;  /* 0x000000f40300720c */ /* 0x040fe20000f21670 */
[----:B------:R-:W-:Y:S01]  /*3ec0*/  FMUL.FTZ R34, R66, c[0x0][0x2ec] ;  /* 0x0000bb0042227a20 */ /* 0x000fe20000410000 */
[----:B------:R-:W-:Y:S01]  /*3ed0*/  IADD3 R21, R3, 0x10, RZ ;  /* 0x0000001003157810 */ /* 0x000fe20007ffe0ff */
[----:B------:R-:W-:Y:S01]  /*3ee0*/  HMMA.16816.F32.BF16 R56, R8, R16, R56 ;  /* 0x000000100838723c */ /* 0x000fe20000041838 */
[----:B-1----:R-:W-:Y:S01]  /*3ef0*/  FMUL.FTZ R31, R61, c[0x0][0x2ec] ;  /* 0x0000bb003d1f7a20 */ /* 0x002fe20000410000 */
[----:B------:R-:W-:-:S04]  /*3f00*/  DEPBAR.LE SB0, 0x0 ;  /* 0x000080000000791a */ /* 0x000fc80000000000 */
[----:B------:R-:W1:Y:S01]  /*3f10*/  MUFU.TANH R35, R35 ;  /* 0x0000002300237308 */ /* 0x000e620000002400 */
[----:B----4-:R-:W-:Y:S01]  /*3f20*/  FSEL R16, R37, -INF , !P1 ;  /* 0xff80000025107808 */ /* 0x010fe20004800000 */
[----:B------:R-:W-:Y:S01]  /*3f30*/  HMMA.16816.F32.BF16 R44, R12, R22, R44 ;  /* 0x000000160c2c723c */ /* 0x000fe2000004182c */
[----:B------:R-:W-:Y:S01]  /*3f40*/  ISETP.GE.AND P1, PT, R3, R238, PT ;  /* 0x000000ee0300720c */ /* 0x000fe20003f26270 */
[----:B------:R-:W-:Y:S01]  /*3f50*/  FMUL.FTZ R17, R67, c[0x0][0x2ec] ;  /* 0x0000bb0043117a20 */ /* 0x000fe20000410000 */
[----:B---3--:R-:W-:Y:S01]  /*3f60*/  FSEL R29, R39, -INF , !P3 ;  /* 0xff800000271d7808 */ /* 0x008fe20005800000 */
[----:B------:R-:W-:Y:S01]  /*3f70*/  FMUL.FTZ R62, R62, c[0x0][0x2ec] ;  /* 0x0000bb003e3e7a20 */ /* 0x000fe20000410000 */
[----:B------:R-:W-:Y:S01]  /*3f80*/  ISETP.LT.OR P1, PT, R3, R242, P1 ;  /* 0x000000f20300720c */ /* 0x000fe20000f21670 */
[----:B------:R-:W2:Y:S01]  /*3f90*/  MUFU.TANH R30, R30 ;  /* 0x0000001e001e7308 */ /* 0x000ea20000002400 */
[----:B------:R-:W-:Y:S01]  /*3fa0*/  ISETP.GE.AND P3, PT, R21, R238, PT ;  /* 0x000000ee1500720c */ /* 0x000fe20003f66270 */
[----:B------:R-:W-:Y:S01]  /*3fb0*/  HMMA.16816.F32.BF16 R52, R8, R18, R52 ;  /* 0x000000120834723c */ /* 0x000fe20000041834 */
[----:B------:R-:W-:-:S02]  /*3fc0*/  FSEL R38, R38, -INF , !P1 ;  /* 0xff80000026267808 */ /* 0x000fc40004800000 */
[----:B------:R-:W-:Y:S02]  /*3fd0*/  ISETP.GE.AND P1, PT, R21, R243, PT ;  /* 0x000000f31500720c */ /* 0x000fe40003f26270 */
[----:B------:R-:W-:Y:S01]  /*3fe0*/  IADD3 R15, R3, 0x19, RZ ;  /* 0x00000019030f7810 */ /* 0x000fe20007ffe0ff */
[----:B------:R-:W3:Y:S01]  /*3ff0*/  MUFU.TANH R34, R34 ;  /* 0x0000002200227308 */ /* 0x000ee20000002400 */
[----:B------:R-:W-:Y:S01]  /*4000*/  ISETP.LT.OR P1, PT, R21, R244, P1 ;  /* 0x000000f41500720c */ /* 0x000fe20000f21670 */
[----:B------:R-:W-:Y:S01]  /*4010*/  FMUL.FTZ R56, R56, c[0x0][0x2ec] ;  /* 0x0000bb0038387a20 */ /* 0x000fe20000410000 */
[----:B------:R-:W-:Y:S01]  /*4020*/  IADD3 R19, R3, 0x11, RZ ;  /* 0x0000001103137810 */ /* 0x000fe20007ffe0ff */
[----:B------:R-:W-:Y:S01]  /*4030*/  FMUL.FTZ R59, R59, c[0x0][0x2ec] ;  /* 0x0000bb003b3b7a20 */ /* 0x000fe20000410000 */
[----:B------:R-:W-:Y:S01]  /*4040*/  ISETP.LT.OR P3, PT, R21, R242, P3 ;  /* 0x000000f21500720c */ /* 0x000fe20001f61670 */
[----:B------:R-:W-:Y:S01]  /*4050*/  FMUL.FTZ R57, R57, c[0x0][0x2ec] ;  /* 0x0000bb0039397a20 */ /* 0x000fe20000410000 */
[----:B------:R-:W-:Y:S01]  /*4060*/  IADD3 R13, R3, 0x18, RZ ;  /* 0x00000018030d7810 */ /* 0x000fe20007ffe0ff */
[----:B------:R-:W4:Y:S01]  /*4070*/  MUFU.TANH R17, R17 ;  /* 0x0000001100117308 */ /* 0x000f220000002400 */
[----:B------:R-:W-:Y:S01]  /*4080*/  HMMA.16816.F32.BF16 R48, R8, R24, R48 ;  /* 0x000000180830723c */ /* 0x000fe20000041830 */
[----:B------:R-:W-:Y:S01]  /*4090*/  FSEL R21, R6, -INF , !P4 ;  /* 0xff80000006157808 */ /* 0x000fe20006000000 */
[----:B------:R-:W-:Y:S01]  /*40a0*/  FMUL.FTZ R58, R58, c[0x0][0x2ec] ;  /* 0x0000bb003a3a7a20 */ /* 0x000fe20000410000 */
[----:B------:R-:W-:-:S02]  /*40b0*/  FSEL R20, R32, -INF , !P6 ;  /* 0xff80000020147808 */ /* 0x000fc40007000000 */
[----:B-1----:R-:W-:Y:S02]  /*40c0*/  FSEL R6, R35, -INF , !P1 ;  /* 0xff80000023067808 */ /* 0x002fe40004800000 */
[----:B------:R-:W1:Y:S01]  /*40d0*/  MUFU.TANH R33, R33 ;  /* 0x0000002100217308 */ /* 0x000e620000002400 */
[----:B------:R-:W-:Y:S01]  /*40e0*/  HMMA.16816.F32.BF16 R44, R8, R26, R44 ;  /* 0x0000001a082c723c */ /* 0x000fe2000004182c */
[CC--:B------:R-:W-:Y:S01]  /*40f0*/  ISETP.GE.AND P6, PT, R15.reuse, R243.reuse, PT ;  /* 0x000000f30f00720c */ /* 0x0c0fe20003fc6270 */
[----:B------:R-:W-:Y:S01]  /*4100*/  FMUL.FTZ R52, R52, c[0x0][0x2ec] ;  /* 0x0000bb0034347a20 */ /* 0x000fe20000410000 */
[----:B------:R-:W-:Y:S01]  /*4110*/  ISETP.GE.AND P1, PT, R15, R238, PT ;  /* 0x000000ee0f00720c */ /* 0x000fe20003f26270 */
[----:B------:R-:W-:Y:S01]  /*4120*/  FMUL.FTZ R54, R54, c[0x0][0x2ec] ;  /* 0x0000bb0036367a20 */ /* 0x000fe20000410000 */
[----:B------:R-:W-:Y:S01]  /*4130*/  ISETP.GE.AND P2, PT, R19, R243, PT ;  /* 0x000000f31300720c */ /* 0x000fe20003f46270 */
[----:B------:R-:W-:Y:S01]  /*4140*/  FMUL.FTZ R53, R53, c[0x0][0x2ec] ;  /* 0x0000bb0035357a20 */ /* 0x000fe20000410000 */
[----:B------:R-:W1:Y:S01]  /*4150*/  MUFU.TANH R37, R62 ;  /* 0x0000003e00257308 */ /* 0x000e620000002400 */
[----:B------:R-:W-:Y:S01]  /*4160*/  FSEL R18, R28, -INF , !P5 ;  /* 0xff8000001c127808 */ /* 0x000fe20006800000 */
[----:B------:R-:W-:Y:S01]  /*4170*/  FMUL.FTZ R55, R55, c[0x0][0x2ec] ;  /* 0x0000bb0037377a20 */ /* 0x000fe20000410000 */
[----:B--2---:R-:W-:-:S02]  /*4180*/  FSEL R23, R30, -INF , !P0 ;  /* 0xff8000001e177808 */ /* 0x004fc40004000000 */
[-C--:B------:R-:W-:Y:S02]  /*4190*/  ISETP.GE.AND P5, PT, R19, R238.reuse, PT ;  /* 0x000000ee1300720c */ /* 0x080fe40003fa6270 */
[C---:B------:R-:W-:Y:S01]  /*41a0*/  ISETP.GE.AND P0, PT, R13.reuse, R243, PT ;  /* 0x000000f30d00720c */ /* 0x040fe20003f06270 */
[----:B------:R-:W2:Y:S01]  /*41b0*/  MUFU.TANH R40, R40 ;  /* 0x0000002800287308 */ /* 0x000ea20000002400 */
[----:B------:R-:W-:Y:S01]  /*41c0*/  ISETP.GE.AND P4, PT, R13, R238, PT ;  /* 0x000000ee0d00720c */ /* 0x000fe20003f86270 */
[----:B------:R-:W-:Y:S01]  /*41d0*/  FMUL.FTZ R48, R48, c[0x0][0x2ec] ;  /* 0x0000bb0030307a20 */ /* 0x000fe20000410000 */
[C---:B------:R-:W-:Y:S01]  /*41e0*/  ISETP.LT.OR P6, PT, R15.reuse, R244, P6 ;  /* 0x000000f40f00720c */ /* 0x040fe200037c1670 */
[----:B------:R-:W-:Y:S01]  /*41f0*/  FMUL.FTZ R50, R50, c[0x0][0x2ec] ;  /* 0x0000bb0032327a20 */ /* 0x000fe20000410000 */
[----:B------:R-:W-:Y:S01]  /*4200*/  ISETP.LT.OR P1, PT, R15, R242, P1 ;  /* 0x000000f20f00720c */ /* 0x000fe20000f21670 */
[----:B------:R-:W-:Y:S01]  /*4210*/  FMUL.FTZ R49, R49, c[0x0][0x2ec] ;  /* 0x0000bb0031317a20 */ /* 0x000fe20000410000 */
[----:B------:R-:W-:Y:S01]  /*4220*/  ISETP.LT.OR P2, PT, R19, R244, P2 ;  /* 0x000000f41300720c */ /* 0x000fe20001741670 */
[----:B------:R-:W1:Y:S01]  /*4230*/  MUFU.TANH R31, R31 ;  /* 0x0000001f001f7308 */ /* 0x000e620000002400 */
[----:B------:R-:W-:Y:S01]  /*4240*/  IADD3 R15, R3, 0x20, RZ ;  /* 0x00000020030f7810 */ /* 0x000fe20007ffe0ff */
[----:B------:R-:W-:Y:S01]  /*4250*/  FMUL.FTZ R35, R51, c[0x0][0x2ec] ;  /* 0x0000bb0033237a20 */ /* 0x000fe20000410000 */
[----:B------:R-:W-:Y:S01]  /*4260*/  ISETP.LT.OR P5, PT, R19, R242, P5 ;  /* 0x000000f21300720c */ /* 0x000fe20002fa1670 */
[----:B------:R-:W-:Y:S01]  /*4270*/  FMUL.FTZ R32, R47, c[0x0][0x2ec] ;  /* 0x0000bb002f207a20 */ /* 0x000fe20000410000 */
[C---:B------:R-:W-:Y:S01]  /*4280*/  ISETP.LT.OR P0, PT, R13.reuse, R244, P0 ;  /* 0x000000f40d00720c */ /* 0x040fe20000701670 */
[----:B------:R-:W-:Y:S01]  /*4290*/  FMUL.FTZ R44, R44, c[0x0][0x2ec] ;  /* 0x0000bb002c2c7a20 */ /* 0x000fe20000410000 */
[----:B------:R-:W-:Y:S01]  /*42a0*/  ISETP.LT.OR P4, PT, R13, R242, P4 ;  /* 0x000000f20d00720c */ /* 0x000fe20002781670 */
[----:B------:R-:W2:Y:S01]  /*42b0*/  MUFU.TANH R184, R56 ;  /* 0x0000003800b87308 */ /* 0x000ea20000002400 */
[----:B------:R-:W-:Y:S01]  /*42c0*/  IADD3 R13, R3, 0x21, RZ ;  /* 0x00000021030d7810 */ /* 0x000fe20007ffe0ff */
[----:B------:R-:W-:Y:S01]  /*42d0*/  FMUL.FTZ R45, R45, c[0x0][0x2ec] ;  /* 0x0000bb002d2d7a20 */ /* 0x000fe20000410000 */
[----:B---3--:R-:W-:-:S02]  /*42e0*/  FSEL R19, R34, -INF , !P3 ;  /* 0xff80000022137808 */ /* 0x008fc40005800000 */
[-C--:B------:R-:W-:Y:S02]  /*42f0*/  ISETP.GE.AND P3, PT, R15, R243.reuse, PT ;  /* 0x000000f30f00720c */ /* 0x080fe40003f66270 */
[----:B------:R-:W-:Y:S01]  /*4300*/  FSEL R14, R4, -INF , !P2 ;  /* 0xff800000040e7808 */ /* 0x000fe20005000000 */
[----:B------:R-:W3:Y:S01]  /*4310*/  MUFU.TANH R189, R59 ;  /* 0x0000003b00bd7308 */ /* 0x000ee20000002400 */
[----:B----4-:R-:W-:Y:S02]  /*4320*/  FSEL R17, R17, -INF , !P5 ;  /* 0xff80000011117808 */ /* 0x010fe40006800000 */
[----:B-1----:R-:W-:Y:S02]  /*4330*/  FSEL R4, R33, -INF , !P0 ;  /* 0xff80000021047808 */ /* 0x002fe40004000000 */
[----:B------:R-:W-:Y:S02]  /*4340*/  ISETP.GE.AND P2, PT, R13, R243, PT ;  /* 0x000000f30d00720c */ /* 0x000fe40003f46270 */
[-C--:B------:R-:W-:Y:S01]  /*4350*/  ISETP.GE.AND P5, PT, R15, R238.reuse, PT ;  /* 0x000000ee0f00720c */ /* 0x080fe20003fa6270 */
[----:B------:R-:W1:Y:S01]  /*4360*/  MUFU.TANH R186, R52 ;  /* 0x0000003400ba7308 */ /* 0x000e620000002400 */
[----:B------:R-:W-:-:S02]  /*4370*/  ISETP.GE.AND P0, PT, R13, R238, PT ;  /* 0x000000ee0d00720c */ /* 0x000fc40003f06270 */
[----:B------:R-:W-:Y:S02]  /*4380*/  ISETP.LT.OR P3, PT, R15, R244, P3 ;  /* 0x000000f40f00720c */ /* 0x000fe40001f61670 */
[C---:B------:R-:W-:Y:S02]  /*4390*/  IADD3 R33, R3.reuse, 0x28, RZ ;  /* 0x0000002803217810 */ /* 0x040fe40007ffe0ff */
[----:B------:R-:W-:Y:S01]  /*43a0*/  IADD3 R25, R3, 0x29, RZ ;  /* 0x0000002903197810 */ /* 0x000fe20007ffe0ff */
[----:B------:R-:W-:Y:S01]  /*43b0*/  MUFU.TANH R190, R57 ;  /* 0x0000003900be7308 */ /* 0x000fe20000002400 */
[----:B------:R-:W-:Y:S02]  /*43c0*/  ISETP.LT.OR P5, PT, R15, R242, P5 ;  /* 0x000000f20f00720c */ /* 0x000fe40002fa1670 */
[C---:B------:R-:W-:Y:S02]  /*43d0*/  ISETP.LT.OR P2, PT, R13.reuse, R244, P2 ;  /* 0x000000f40d00720c */ /* 0x040fe40001741670 */
[----:B------:R-:W-:-:S02]  /*43e0*/  ISETP.LT.OR P0, PT, R13, R242, P0 ;  /* 0x000000f20d00720c */ /* 0x000fc40000701670 */
[----:B------:R-:W-:Y:S01]  /*43f0*/  FSEL R15, R37, -INF , !P4 ;  /* 0xff800000250f7808 */ /* 0x000fe20006000000 */
[----:B------:R-:W4:Y:S01]  /*4400*/  MUFU.TANH R199, R58 ;  /* 0x0000003a00c77308 */ /* 0x000f220000002400 */
[----:B--2---:R-:W-:Y:S02]  /*4410*/  FSEL R13, R40, -INF , !P1 ;  /* 0xff800000280d7808 */ /* 0x004fe40004800000 */
[----:B------:R-:W-:Y:S02]  /*4420*/  ISETP.GE.AND P4, PT, R33, R243, PT ;  /* 0x000000f32100720c */ /* 0x000fe40003f86270 */
[----:B------:R-:W-:Y:S02]  /*4430*/  FSEL R12, R31, -INF , !P6 ;  /* 0xff8000001f0c7808 */ /* 0x000fe40007000000 */
[----:B------:R-:W-:Y:S01]  /*4440*/  ISETP.GE.AND P1, PT, R33, R238, PT ;  /* 0x000000ee2100720c */ /* 0x000fe20003f26270 */
[----:B------:R-:W2:Y:S01]  /*4450*/  MUFU.TANH R197, R54 ;  /* 0x0000003600c57308 */ /* 0x000ea20000002400 */
[----:B------:R-:W-:-:S02]  /*4460*/  FSEL R184, R184, -INF , !P3 ;  /* 0xff800000b8b87808 */ /* 0x000fc40005800000 */
[C---:B------:R-:W-:Y:S02]  /*4470*/  ISETP.GE.AND P6, PT, R25.reuse, R243, PT ;  /* 0x000000f31900720c */ /* 0x040fe40003fc6270 */
[----:B------:R-:W-:Y:S02]  /*4480*/  ISETP.GE.AND P3, PT, R25, R238, PT ;  /* 0x000000ee1900720c */ /* 0x000fe40003f66270 */
[C---:B------:R-:W-:Y:S01]  /*4490*/  ISETP.LT.OR P4, PT, R33.reuse, R244, P4 ;  /* 0x000000f42100720c */ /* 0x040fe20002781670 */
[----:B------:R-:W2:Y:S01]  /*44a0*/  MUFU.TANH R188, R53 ;  /* 0x0000003500bc7308 */ /* 0x000ea20000002400 */
[----:B------:R-:W-:Y:S01]  /*44b0*/  ISETP.LT.OR P1, PT, R33, R242, P1 ;  /* 0x000000f22100720c */ /* 0x000fe20000f21670 */
[----:B------:R-:W-:Y:S01]  /*44c0*/  FMUL.FTZ R33, R46, c[0x0][0x2ec] ;  /* 0x0000bb002e217a20 */ /* 0x000fe20000410000 */
[C---:B------:R-:W-:Y:S02]  /*44d0*/  ISETP.LT.OR P6, PT, R25.reuse, R244, P6 ;  /* 0x000000f41900720c */ /* 0x040fe400037c1670 */
[----:B------:R-:W-:-:S02]  /*44e0*/  ISETP.LT.OR P3, PT, R25, R242, P3 ;  /* 0x000000f21900720c */ /* 0x000fc40001f61670 */
[C---:B------:R-:W-:Y:S01]  /*44f0*/  IADD3 R9, R3.reuse, 0x31, RZ ;  /* 0x0000003103097810 */ /* 0x040fe20007ffe0ff */
[----:B------:R-:W2:Y:S01]  /*4500*/  MUFU.TANH R191, R55 ;  /* 0x0000003700bf7308 */ /* 0x000ea20000002400 */
[----:B------:R-:W-:Y:S02]  /*4510*/  IADD3 R25, R3, 0x30, RZ ;  /* 0x0000003003197810 */ /* 0x000fe40007ffe0ff */
[----:B---3--:R-:W-:Y:S02]  /*4520*/  FSEL R189, R189, -INF , !P0 ;  /* 0xff800000bdbd7808 */ /* 0x008fe40004000000 */
[----:B-1----:R-:W-:Y:S02]  /*4530*/  FSEL R186, R186, -INF , !P4 ;  /* 0xff800000baba7808 */ /* 0x002fe40006000000 */
[----:B----4-:R-:W-:Y:S01]  /*4540*/  FSEL R199, R199, -INF , !P5 ;  /* 0xff800000c7c77808 */ /* 0x010fe20006800000 */
[----:B------:R-:W1:Y:S01]  /*4550*/  MUFU.TANH R48, R48 ;  /* 0x0000003000307308 */ /* 0x000e620000002400 */
[----:B------:R-:W-:-:S02]  /*4560*/  FSEL R190, R190, -INF , !P2 ;  /* 0xff800000bebe7808 */ /* 0x000fc40005000000 */
[CC--:B------:R-:W-:Y:S02]  /*4570*/  ISETP.GE.AND P0, PT, R9.reuse, R243.reuse, PT ;  /* 0x000000f30900720c */ /* 0x0c0fe40003f06270 */
[-C--:B------:R-:W-:Y:S02]  /*4580*/  ISETP.GE.AND P4, PT, R9, R238.reuse, PT ;  /* 0x000000ee0900720c */ /* 0x080fe40003f86270 */
[----:B--2---:R-:W-:Y:S01]  /*4590*/  FSEL R197, R197, -INF , !P1 ;  /* 0xff800000c5c57808 */ /* 0x004fe20004800000 */
[----:B------:R-:W2:Y:S01]  /*45a0*/  MUFU.TANH R193, R50 ;  /* 0x0000003200c17308 */ /* 0x000ea20000002400 */
[C---:B------:R-:W-:Y:S02]  /*45b0*/  ISETP.GE.AND P5, PT, R25.reuse, R243, PT ;  /* 0x000000f31900720c */ /* 0x040fe40003fa6270 */
[----:B------:R-:W-:Y:S02]  /*45c0*/  ISETP.GE.AND P2, PT, R25, R238, PT ;  /* 0x000000ee1900720c */ /* 0x000fe40003f46270 */
[----:B------:R-:W-:-:S02]  /*45d0*/  ISETP.GT.AND P1, PT, R246, UR9, PT ;  /* 0x00000009f6007c0c */ /* 0x000fc4000bf24270 */
[C---:B------:R-:W-:Y:S01]  /*45e0*/  ISETP.LT.OR P0, PT, R9.reuse, R244, P0 ;  /* 0x000000f40900720c */ /* 0x040fe20000701670 */
[----:B------:R-:W3:Y:S01]  /*45f0*/  MUFU.TANH R196, R49 ;  /* 0x0000003100c47308 */ /* 0x000ee20000002400 */
[----:B------:R-:W-:Y:S02]  /*4600*/  ISETP.LT.OR P4, PT, R9, R242, P4 ;  /* 0x000000f20900720c */ /* 0x000fe40002781670 */
[C---:B------:R-:W-:Y:S02]  /*4610*/  ISETP.LT.OR P5, PT, R25.reuse, R244, P5 ;  /* 0x000000f41900720c */ /* 0x040fe40002fa1670 */
[----:B------:R-:W-:Y:S02]  /*4620*/  ISETP.LT.OR P2, PT, R25, R242, P2 ;  /* 0x000000f21900720c */ /* 0x000fe40001741670 */
[C---:B------:R-:W-:Y:S01]  /*4630*/  IADD3 R9, R3.reuse, 0x38, RZ ;  /* 0x0000003803097810 */ /* 0x040fe20007ffe0ff */
[----:B------:R-:W4:Y:S01]  /*4640*/  MUFU.TANH R35, R35 ;  /* 0x0000002300237308 */ /* 0x000f220000002400 */
[----:B------:R-:W-:-:S02]  /*4650*/  IADD3 R3, R3, 0x39, RZ ;  /* 0x0000003903037810 */ /* 0x000fc40007ffe0ff */
[----:B------:R-:W-:Y:S02]  /*4660*/  FSEL R188, R188, -INF , !P6 ;  /* 0xff800000bcbc7808 */ /* 0x000fe40007000000 */
[----:B------:R-:W-:Y:S02]  /*4670*/  FSEL R191, R191, -INF , !P3 ;  /* 0xff800000bfbf7808 */ /* 0x000fe40005800000 */
[----:B-1----:R-:W-:Y:S01]  /*4680*/  FSEL R198, R48, -INF , !P5 ;  /* 0xff80000030c67808 */ /* 0x002fe20006800000 */
[----:B------:R-:W1:Y:S01]  /*4690*/  MUFU.TANH R194, R44 ;  /* 0x0000002c00c27308 */ /* 0x000e620000002400 */
[----:B--2---:R-:W-:Y:S02]  /*46a0*/  FSEL R193, R193, -INF , !P2 ;  /* 0xff800000c1c17808 */ /* 0x004fe40005000000 */
[C---:B------:R-:W-:Y:S02]  /*46b0*/  ISETP.GE.AND P6, PT, R9.reuse, R243, PT ;  /* 0x000000f30900720c */ /* 0x040fe40003fc6270 */
[----:B------:R-:W-:-:S02]  /*46c0*/  ISETP.GE.AND P3, PT, R9, R238, PT ;  /* 0x000000ee0900720c */ /* 0x000fc40003f66270 */
[C---:B------:R-:W-:Y:S01]  /*46d0*/  ISETP.GE.AND P5, PT, R3.reuse, R243, PT ;  /* 0x000000f30300720c */ /* 0x040fe20003fa6270 */
[----:B------:R-:W2:Y:S01]  /*46e0*/  MUFU.TANH R192, R45 ;  /* 0x0000002d00c07308 */ /* 0x000ea20000002400 */
[----:B------:R-:W-:Y:S02]  /*46f0*/  ISETP.GE.AND P2, PT, R3, R238, PT ;  /* 0x000000ee0300720c */ /* 0x000fe40003f46270 */
[----:B---3--:R-:W-:Y:S02]  /*4700*/  FSEL R196, R196, -INF , !P0 ;  /* 0xff800000c4c47808 */ /* 0x008fe40004000000 */
[C---:B------:R-:W-:Y:S02]  /*4710*/  ISETP.LT.OR P6, PT, R9.reuse, R244, P6 ;  /* 0x000000f40900720c */ /* 0x040fe400037c1670 */
[----:B------:R-:W-:Y:S01]  /*4720*/  ISETP.LT.OR P3, PT, R9, R242, P3 ;  /* 0x000000f20900720c */ /* 0x000fe20001f61670 */
[----:B------:R-:W3:Y:S01]  /*4730*/  MUFU.TANH R33, R33 ;  /* 0x0000002100217308 */ /* 0x000ee20000002400 */
[----:B------:R-:W-:Y:S01]  /*4740*/  BAR.SYNC.DEFER_BLOCKING 0x0 ;  /* 0x0000000000007b1d */ /* 0x000fe20000010000 */
[----:B------:R-:W-:-:S02]  /*4750*/  @!P1 LEA R248, P0, R2, c[0x0][0x168], 0x1 ;  /* 0x00005a0002f89a11 */ /* 0x000fc400078008ff */
[C---:B------:R-:W-:Y:S02]  /*4760*/  ISETP.LT.OR P5, PT, R3.reuse, R244, P5 ;  /* 0x000000f40300720c */ /* 0x040fe40002fa1670 */
[----:B------:R-:W-:Y:S02]  /*4770*/  ISETP.LT.OR P2, PT, R3, R242, P2 ;  /* 0x000000f20300720c */ /* 0x000fe40001741670 */
[----:B------:R-:W3:Y:S01]  /*4780*/  MUFU.TANH R32, R32 ;  /* 0x0000002000207308 */ /* 0x000ee20000002400 */
[----:B------:R-:W-:Y:S02]  /*4790*/  @!P1 LEA.HI.X R249, R2, c[0x0][0x16c], R165, 0x1, P0 ;  /* 0x00005b0002f99a11 */ /* 0x000fe400000f0ca5 */
[----:B----4-:R-:W-:Y:S02]  /*47a0*/  FSEL R35, R35, -INF , !P4 ;  /* 0xff80000023237808 */ /* 0x010fe40006000000 */
[----:B-1----:R-:W-:Y:S02]  /*47b0*/  FSEL R194, R194, -INF , !P6 ;  /* 0xff800000c2c27808 */ /* 0x002fe40007000000 */
[----:B--2---:R-:W-:-:S02]  /*47c0*/  FSEL R192, R192, -INF , !P5 ;  /* 0xff800000c0c07808 */ /* 0x004fc40006800000 */
[----:B---3--:R-:W-:Y:S02]  /*47d0*/  FSEL R33, R33, -INF , !P3 ;  /* 0xff80000021217808 */ /* 0x008fe40005800000 */
[----:B------:R-:W-:Y:S01]  /*47e0*/  FSEL R32, R32, -INF , !P2 ;  /* 0xff80000020207808 */ /* 0x000fe20005000000 */
        /* <DEDUP_REMOVED lines=63> */
.L_x_6374:
[----:B------:R-:W-:-:S04]  /*4be0*/  ULEA UR4, -UR14, URZ, 0x6 ;  /* 0x0000003f0e047291 */ /* 0x000fc8000f8e313f */
[----:B------:R-:W-:Y:S02]  /*4bf0*/  USHF.R.S32.HI UR5, URZ, 0x1f, UR4 ;  /* 0x0000001f3f057899 */ /* 0x000fe40008011404 */
[----:B------:R-:W-:-:S04]  /*4c00*/  MOV R3, UR4 ;  /* 0x0000000400037c02 */ /* 0x000fc80008000f00 */
[----:B------:R-:W-:Y:S02]  /*4c10*/  MOV R8, UR5 ;  /* 0x0000000500087c02 */ /* 0x000fe40008000f00 */
.L_x_6375:
        /* <DEDUP_REMOVED lines=34> */
.L_x_6373:
        /* <DEDUP_REMOVED lines=430> */
.L_x_6377:
[----:B------:R-:W-:Y:S02]  /*6920*/  ULDC UR16, c[0x0][0x1a0] ;  /* 0x0000680000107ab9 */ /* 0x000fe40000000800 */
[----:B------:R-:W-:-:S04]  /*6930*/  ULEA UR16, -UR16, URZ, 0x6 ;  /* 0x0000003f10107291 */ /* 0x000fc8000f8e313f */
[----:B------:R-:W-:Y:S02]  /*6940*/  USHF.R.S32.HI UR11, URZ, 0x1f, UR16 ;  /* 0x0000001f3f0b7899 */ /* 0x000fe40008011410 */
.L_x_6378:
        /* <DEDUP_REMOVED lines=51> */
[----:B------:R-:W1:Y:S04]  /*6c80*/  LDSM.16.M88.4 R180, [R233+0x9000] ;  /* 0x00900000e9b4783b */ /* 0x000e680000000200 */
[----:B--2---:R-:W2:Y:S04]  /*6c90*/  LDSM.16.M88.4 R4, [R233+0x9800] ;  /* 0x00980000e904783b */ /* 0x004ea80000000200 */
[----:B---3--:R-:W-:Y:S04]  /*6ca0*/  LDSM.16.M88.4 R8, [R232] ;  /* 0x00000000e808783b */ /* 0x008fe80000000200 */
[----:B------:R-:W3:Y:S04]  /*6cb0*/  LDSM.16.M88.4 R20, [R231] ;  /* 0x00000000e714783b */ /* 0x000ee80000000200 */
[----:B------:R-:W1:Y:S04]  /*6cc0*/  LDSM.16.M88.4 R192, [R223] ;  /* 0x00000000dfc0783b */ /* 0x000e680000000200 */
[----:B------:R-:W2:Y:S04]  /*6cd0*/  LDSM.16.M88.4 R24, [R222] ;  /* 0x00000000de18783b */ /* 0x000ea80000000200 */
[----:B------:R-:W2:Y:S04]  /*6ce0*/  LDSM.16.M88.4 R32, [R221] ;  /* 0x00000000dd20783b */ /* 0x000ea80000000200 */
[----:B------:R-:W-:Y:S01]  /*6cf0*/  LDSM.16.M88.4 R168, [R227+0x8000] ;  /* 0x00800000e3a8783b */ /* 0x000fe20000000200 */
[C---:B----4-:R-:W-:Y:S03]  /*6d00*/  HMMA.16816.F32.BF16 R16, R172.reuse, R12, RZ ;  /* 0x0000000cac10723c */ /* 0x050fe600000418ff */
[----:B------:R-:W-:Y:S04]  /*6d10*/  LDSM.16.M88.4 R200, [R234+0x6000] ;  /* 0x00600000eac8783b */ /* 0x000fe80000000200 */
[----:B------:R-:W-:Y:S01]  /*6d20*/  LDSM.16.M88.4 R204, [R233+0xe800] ;  /* 0x00e80000e9cc783b */ /* 0x000fe20000000200 */
[C---:B------:R-:W-:Y:S03]  /*6d30*/  HMMA.16816.F32.BF16 R12, R172.reuse, R14, RZ ;  /* 0x0000000eac0c723c */ /* 0x040fe600000418ff */
[----:B------:R-:W-:Y:S04]  /*6d40*/  LDSM.16.M88.4 R196, [R233+0xf000] ;  /* 0x00f00000e9c4783b */ /* 0x000fe80000000200 */
[----:B------:R-:W0:Y:S01]  /*6d50*/  LDGDEPBAR ;  /* 0x00000000000079af */ /* 0x000e220000000000 */
[C---:B-----5:R-:W-:Y:S08]  /*6d60*/  HMMA.16816.F32.BF16 R28, R172.reuse, R188, RZ ;  /* 0x000000bcac1c723c */ /* 0x060ff000000418ff */
[C---:B-1----:R-:W-:Y:S08]  /*6d70*/  HMMA.16816.F32.BF16 R184, R172.reuse, R180, RZ ;  /* 0x000000b4acb8723c */ /* 0x042ff000000418ff */
[C---:B------:R-:W-:Y:S08]  /*6d80*/  HMMA.16816.F32.BF16 R188, R172.reuse, R190, RZ ;  /* 0x000000beacbc723c */ /* 0x040ff000000418ff */
[C---:B------:R-:W-:Y:S08]  /*6d90*/  HMMA.16816.F32.BF16 R180, R172.reuse, R182, RZ ;  /* 0x000000b6acb4723c */ /* 0x040ff000000418ff */
[C---:B--2---:R-:W-:Y:S08]  /*6da0*/  HMMA.16816.F32.BF16 R176, R172.reuse, R4, RZ ;  /* 0x00000004acb0723c */ /* 0x044ff000000418ff */
[----:B------:R-:W-:Y:S01]  /*6db0*/  HMMA.16816.F32.BF16 R172, R172, R6, RZ ;  /* 0x00000006acac723c */ /* 0x000fe200000418ff */
[----:B------:R-:W1:Y:S07]  /*6dc0*/  LDSM.16.M88.4 R4, [R230] ;  /* 0x00000000e604783b */ /* 0x000e6e0000000200 */
[C---:B---3--:R-:W-:Y:S08]  /*6dd0*/  HMMA.16816.F32.BF16 R16, R8.reuse, R20, R16 ;  /* 0x000000140810723c */ /* 0x048ff00000041810 */
        /* <DEDUP_REMOVED lines=10> */
[----:B------:R-:W-:Y:S04]  /*6e80*/  LDSM.16.M88.4 R8, [R229] ;  /* 0x00000000e508783b */ /* 0x000fe80000000200 */
[----:B------:R-:W5:Y:S03]  /*6e90*/  LDSM.16.M88.4 R32, [R220] ;  /* 0x00000000dc20783b */ /* 0x000f660000000200 */
        /* <DEDUP_REMOVED lines=12> */
[----:B------:R-:W4:Y:S03]  /*6f60*/  LDSM.16.M88.4 R24, [R233+0xa000] ;  /* 0x00a00000e918783b */ /* 0x000f260000000200 */
[C---:B-----5:R-:W-:Y:S08]  /*6f70*/  HMMA.16816.F32.BF16 R16, R8.reuse, R32, R16 ;  /* 0x000000200810723c */ /* 0x060ff00000041810 */
        /* <DEDUP_REMOVED lines=17> */
[----:B------:R-:W5:Y:S07]  /*7090*/  LDSM.16.M88.4 R32, [R217] ;  /* 0x00000000d920783b */ /* 0x000f6e0000000200 */
[C---:B-1----:R-:W-:Y:S08]  /*70a0*/  HMMA.16816.F32.BF16 R184, R4.reuse, R168, R184 ;  /* 0x000000a804b8723c */ /* 0x042ff000000418b8 */
[C---:B------:R-:W-:Y:S01]  /*70b0*/  HMMA.16816.F32.BF16 R180, R4.reuse, R170, R180 ;  /* 0x000000aa04b4723c */ /* 0x040fe200000418b4 */
[----:B------:R-:W1:Y:S07]  /*70c0*/  LDSM.16.M88.4 R168, [R216] ;  /* 0x00000000d8a8783b */ /* 0x000e6e0000000200 */
[C---:B--2---:R-:W-:Y:S08]  /*70d0*/  HMMA.16816.F32.BF16 R176, R4.reuse, R20, R176 ;  /* 0x0000001404b0723c */ /* 0x044ff000000418b0 */
[----:B------:R-:W-:Y:S01]  /*70e0*/  HMMA.16816.F32.BF16 R172, R4, R22, R172 ;  /* 0x0000001604ac723c */ /* 0x000fe200000418ac */
[----:B------:R-:W-:Y:S04]  /*70f0*/  LDSM.16.M88.4 R4, [R230+0x2000] ;  /* 0x00200000e604783b */ /* 0x000fe80000000200 */
[----:B------:R-:W2:Y:S03]  /*7100*/  LDSM.16.M88.4 R20, [R227+0xa000] ;  /* 0x00a00000e314783b */ /* 0x000ea60000000200 */
        /* <DEDUP_REMOVED lines=8> */
[----:B------:R-:W5:Y:S07]  /*7190*/  LDSM.16.M88.4 R32, [R227+0xb800] ;  /* 0x00b80000e320783b */ /* 0x000f6e0000000200 */
[C---:B-1----:R-:W-:Y:S08]  /*71a0*/  HMMA.16816.F32.BF16 R176, R8.reuse, R168, R176 ;  /* 0x000000a808b0723c */ /* 0x042ff000000418b0 */
[----:B------:R-:W-:Y:S01]  /*71b0*/  HMMA.16816.F32.BF16 R172, R8, R170, R172 ;  /* 0x000000aa08ac723c */ /* 0x000fe200000418ac */
[----:B------:R-:W-:Y:S04]  /*71c0*/  LDSM.16.M88.4 R8, [R229+0x2000] ;  /* 0x00200000e508783b */ /* 0x000fe80000000200 */
[----:B------:R-:W1:Y:S03]  /*71d0*/  LDSM.16.M88.4 R168, [R220+0x2000] ;  /* 0x00200000dca8783b */ /* 0x000e660000000200 */
        /* <DEDUP_REMOVED lines=24> */
[----:B------:R-:W-:Y:S04]  /*7360*/  LDSM.16.M88.4 R8, [R232+0x4000] ;  /* 0x00400000e808783b */ /* 0x000fe80000000200 */
[----:B------:R-:W5:Y:S03]  /*7370*/  LDSM.16.M88.4 R192, [R215] ;  /* 0x00000000d7c0783b */ /* 0x000f660000000200 */
[C---:B----4-:R-:W-:Y:S08]  /*7380*/  HMMA.16816.F32.BF16 R16, R4.reuse, R32, R16 ;  /* 0x000000200410723c */ /* 0x050ff00000041810 */
[C---:B------:R-:W-:Y:S01]  /*7390*/  HMMA.16816.F32.BF16 R12, R4.reuse, R34, R12 ;  /* 0x00000022040c723c */ /* 0x040fe2000004180c */
[----:B------:R-:W4:Y:S07]  /*73a0*/  LDSM.16.M88.4 R32, [R214] ;  /* 0x00000000d620783b */ /* 0x000f2e0000000200 */
[C---:B-1----:R-:W-:Y:S08]  /*73b0*/  HMMA.16816.F32.BF16 R28, R4.reuse, R168, R28 ;  /* 0x000000a8041c723c */ /* 0x042ff0000004181c */
[C---:B------:R-:W-:Y:S01]  /*73c0*/  HMMA.16816.F32.BF16 R188, R4.reuse, R170, R188 ;  /* 0x000000aa04bc723c */ /* 0x040fe200000418bc */
[----:B------:R-:W1:Y:S07]  /*73d0*/  LDSM.16.M88.4 R168, [R213] ;  /* 0x00000000d5a8783b */ /* 0x000e6e0000000200 */
[C---:B--2---:R-:W-:Y:S08]  /*73e0*/  HMMA.16816.F32.BF16 R184, R4.reuse, R20, R184 ;  /* 0x0000001404b8723c */ /* 0x044ff000000418b8 */
[C---:B------:R-:W-:Y:S01]  /*73f0*/  HMMA.16816.F32.BF16 R180, R4.reuse, R22, R180 ;  /* 0x0000001604b4723c */ /* 0x040fe200000418b4 */
[----:B------:R-:W2:Y:S07]  /*7400*/  LDSM.16.M88.4 R20, [R212] ;  /* 0x00000000d414783b */ /* 0x000eae0000000200 */
[C---:B---3--:R-:W-:Y:S08]  /*7410*/  HMMA.16816.F32.BF16 R176, R4.reuse, R24, R176 ;  /* 0x0000001804b0723c */ /* 0x048ff000000418b0 */
[----:B------:R-:W-:Y:S01]  /*7420*/  HMMA.16816.F32.BF16 R172, R4, R26, R172 ;  /* 0x0000001a04ac723c */ /* 0x000fe200000418ac */
[----:B------:R-:W-:Y:S04]  /*7430*/  LDSM.16.M88.4 R24, [R230+0x4000] ;  /* 0x00400000e618783b */ /* 0x000fe80000000200 */
[----:B------:R-:W3:Y:S03]  /*7440*/  LDSM.16.M88.4 R4, [R227+0xc000] ;  /* 0x00c00000e304783b */ /* 0x000ee60000000200 */
[C---:B-----5:R-:W-:Y:S08]  /*7450*/  HMMA.16816.F32.BF16 R16, R8.reuse, R192, R16 ;  /* 0x000000c00810723c */ /* 0x060ff00000041810 */
[C---:B------:R-:W-:Y:S01]  /*7460*/  HMMA.16816.F32.BF16 R12, R8.reuse, R194, R12 ;  /* 0x000000c2080c723c */ /* 0x040fe2000004180c */
[----:B------:R-:W5:Y:S07]  /*7470*/  LDSM.16.M88.4 R192, [R227+0xc800] ;  /* 0x00c80000e3c0783b */ /* 0x000f6e0000000200 */
[C---:B----4-:R-:W-:Y:S08]  /*7480*/  HMMA.16816.F32.BF16 R28, R8.reuse, R32, R28 ;  /* 0x00000020081c723c */ /* 0x050ff0000004181c */
[C---:B------:R-:W-:Y:S01]  /*7490*/  HMMA.16816.F32.BF16 R188, R8.reuse, R34, R188 ;  /* 0x0000002208bc723c */ /* 0x040fe200000418bc */
[----:B------:R-:W4:Y:S07]  /*74a0*/  LDSM.16.M88.4 R32, [R227+0xd000] ;  /* 0x00d00000e320783b */ /* 0x000f2e0000000200 */
[C---:B-1----:R-:W-:Y:S08]  /*74b0*/  HMMA.16816.F32.BF16 R184, R8.reuse, R168, R184 ;  /* 0x000000a808b8723c */ /* 0x042ff000000418b8 */
[C---:B------:R-:W-:Y:S01]  /*74c0*/  HMMA.16816.F32.BF16 R180, R8.reuse, R170, R180 ;  /* 0x000000aa08b4723c */ /* 0x040fe200000418b4 */
[----:B------:R-:W1:Y:S07]  /*74d0*/  LDSM.16.M88.4 R168, [R227+0xd800] ;  /* 0x00d80000e3a8783b */ /* 0x000e6e0000000200 */
[C---:B--2---:R-:W-:Y:S08]  /*74e0*/  HMMA.16816.F32.BF16 R176, R8.reuse, R20, R176 ;  /* 0x0000001408b0723c */ /* 0x044ff000000418b0 */
[----:B------:R-:W-:Y:S01]  /*74f0*/  HMMA.16816.F32.BF16 R172, R8, R22, R172 ;  /* 0x0000001608ac723c */ /* 0x000fe200000418ac */
[----:B------:R-:W-:Y:S04]  /*7500*/  LDSM.16.M88.4 R8, [R229+0x4000] ;  /* 0x00400000e508783b */ /* 0x000fe80000000200 */
[----:B------:R-:W2:Y:S03]  /*7510*/  LDSM.16.M88.4 R20, [R220+0x4000] ;  /* 0x00400000dc14783b */ /* 0x000ea60000000200 */
[C---:B---3--:R-:W-:Y:S08]  /*7520*/  HMMA.16816.F32.BF16 R16, R24.reuse, R4, R16 ;  /* 0x000000041810723c */ /* 0x048ff00000041810 */
[C---:B------:R-:W-:Y:S01]  /*7530*/  HMMA.16816.F32.BF16 R12, R24.reuse, R6, R12 ;  /* 0x00000006180c723c */ /* 0x040fe2000004180c */
[----:B------:R-:W3:Y:S07]  /*7540*/  LDSM.16.M88.4 R4, [R220+0x4800] ;  /* 0x00480000dc04783b */ /* 0x000eee0000000200 */
[C---:B-----5:R-:W-:Y:S08]  /*7550*/  HMMA.16816.F32.BF16 R28, R24.reuse, R192, R28 ;  /* 0x000000c0181c723c */ /* 0x060ff0000004181c */
[C---:B------:R-:W-:Y:S01]  /*7560*/  HMMA.16816.F32.BF16 R188, R24.reuse, R194, R188 ;  /* 0x000000c218bc723c */ /* 0x040fe200000418bc */
[----:B------:R-:W-:Y:S07]  /*7570*/  LDSM.16.M88.4 R192, [R233+0xf800] ;  /* 0x00f80000e9c0783b */ /* 0x000fee0000000200 */
[C---:B----4-:R-:W-:Y:S08]  /*7580*/  HMMA.16816.F32.BF16 R184, R24.reuse, R32, R184 ;  /* 0x0000002018b8723c */ /* 0x050ff000000418b8 */
        /* <DEDUP_REMOVED lines=10> */
[----:B------:R-:W-:Y:S01]  /*7630*/  HMMA.16816.F32.BF16 R188, R8, R6, R188 ;  /* 0x0000000608bc723c */ /* 0x000fe200000418bc */
[----:B------:R-:W3:Y:S07]  /*7640*/  LDSM.16.M88.4 R4, [R211] ;  /* 0x00000000d304783b */ /* 0x000eee0000000200 */
[C---:B----4-:R-:W-:Y:S08]  /*7650*/  HMMA.16816.F32.BF16 R16, R200.reuse, R32, R16 ;  /* 0x00000020c810723c */ /* 0x050ff00000041810 */
[----:B------:R-:W-:Y:S01]  /*7660*/  HMMA.16816.F32.BF16 R12, R200, R34, R12 ;  /* 0x00000022c80c723c */ /* 0x000fe2000004180c */
[----:B------:R-:W-:Y:S07]  /*7670*/  LDSM.16.M88.4 R32, [R210] ;  /* 0x00000000d220783b */ /* 0x000fee0000000200 */
[C---:B-1----:R-:W-:Y:S08]  /*7680*/  HMMA.16816.F32.BF16 R184, R8.reuse, R24, R184 ;  /* 0x0000001808b8723c */ /* 0x042ff000000418b8 */
[C---:B------:R-:W-:Y:S01]  /*7690*/  HMMA.16816.F32.BF16 R180, R8.reuse, R26, R180 ;  /* 0x0000001a08b4723c */ /* 0x040fe200000418b4 */
[----:B------:R-:W-:Y:S07]  /*76a0*/  LDSM.16.M88.4 R24, [R230+0x6000] ;  /* 0x00600000e618783b */ /* 0x000fee0000000200 */
[C---:B--2---:R-:W-:Y:S08]  /*76b0*/  HMMA.16816.F32.BF16 R176, R8.reuse, R20, R176 ;  /* 0x0000001408b0723c */ /* 0x044ff000000418b0 */
[----:B------:R-:W-:Y:S01]  /*76c0*/  HMMA.16816.F32.BF16 R172, R8, R22, R172 ;  /* 0x0000001608ac723c */ /* 0x000fe200000418ac */
[----:B------:R-:W1:Y:S04]  /*76d0*/  LDSM.16.M88.4 R20, [R227+0xe000] ;  /* 0x00e00000e314783b */ /* 0x000e680000000200 */
[----:B------:R-:W-:Y:S03]  /*76e0*/  LDSM.16.M88.4 R8, [R229+0x6000] ;  /* 0x00600000e508783b */ /* 0x000fe60000000200 */
[C---:B---3--:R-:W-:Y:S08]  /*76f0*/  HMMA.16816.F32.BF16 R16, R168.reuse, R4, R16 ;  /* 0x00000004a810723c */ /* 0x048ff00000041810 */
[----:B------:R-:W-:Y:S01]  /*7700*/  HMMA.16816.F32.BF16 R12, R168, R6, R12 ;  /* 0x00000006a80c723c */ /* 0x000fe2000004180c */
[----:B------:R-:W2:Y:S07]  /*7710*/  LDSM.16.M88.4 R4, [R220+0x6000] ;  /* 0x00600000dc04783b */ /* 0x000eae0000000200 */
[C---:B------:R-:W-:Y:S08]  /*7720*/  HMMA.16816.F32.BF16 R28, R200.reuse, R204, R28 ;  /* 0x000000ccc81c723c */ /* 0x040ff0000004181c */
[C---:B------:R-:W-:Y:S08]  /*7730*/  HMMA.16816.F32.BF16 R188, R200.reuse, R206, R188 ;  /* 0x000000cec8bc723c */ /* 0x040ff000000418bc */
[----:B------:R-:W-:Y:S08]  /*7740*/  HMMA.16816.F32.BF16 R176, R200, R192, R176 ;  /* 0x000000c0c8b0723c */ /* 0x000ff000000418b0 */
[C---:B-1----:R-:W-:Y:S08]  /*7750*/  HMMA.16816.F32.BF16 R16, R24.reuse, R20, R16 ;  /* 0x000000141810723c */ /* 0x042ff00000041810 */
[----:B------:R-:W-:Y:S01]  /*7760*/  HMMA.16816.F32.BF16 R12, R24, R22, R12 ;  /* 0x00000016180c723c */ /* 0x000fe2000004180c */
[----:B------:R-:W1:Y:S07]  /*7770*/  LDSM.16.M88.4 R20, [R227+0xe800] ;  /* 0x00e80000e314783b */ /* 0x000e6e0000000200 */
[----:B------:R-:W-:Y:S08]  /*7780*/  HMMA.16816.F32.BF16 R28, R168, R32, R28 ;  /* 0x00000020a81c723c */ /* 0x000ff0000004181c */
[----:B--2---:R-:W-:Y:S08]  /*7790*/  HMMA.16816.F32.BF16 R16, R8, R4, R16 ;  /* 0x000000040810723c */ /* 0x004ff00000041810 */
[C---:B------:R-:W-:Y:S01]  /*77a0*/  HMMA.16816.F32.BF16 R192, R200.reuse, R194, R172 ;  /* 0x000000c2c8c0723c */ /* 0x040fe200000418ac */
[----:B------:R-:W2:Y:S07]  /*77b0*/  LDSM.16.M88.4 R172, [R220+0x6800] ;  /* 0x00680000dcac783b */ /* 0x000eae0000000200 */
[C---:B------:R-:W-:Y:S08]  /*77c0*/  HMMA.16816.F32.BF16 R184, R200.reuse, R196, R184 ;  /* 0x000000c4c8b8723c */ /* 0x040ff000000418b8 */
[----:B------:R-:W-:Y:S01]  /*77d0*/  HMMA.16816.F32.BF16 R180, R200, R198, R180 ;  /* 0x000000c6c8b4723c */ /* 0x000fe200000418b4 */
[----:B------:R-:W3:Y:S01]  /*77e0*/  LDSM.16.M88.4 R196, [R209] ;  /* 0x00000000d1c4783b */ /* 0x000ee20000000200 */
[----:B------:R-:W-:-:S02]  /*77f0*/  FMUL.FTZ R32, R16, c[0x0][0x2ec] ;  /* 0x0000bb0010207a20 */ /* 0x000fc40000410000 */
[----:B------:R-:W-:Y:S02]  /*7800*/  FMUL.FTZ R0, R17, c[0x0][0x2ec] ;  /* 0x0000bb0011007a20 */ /* 0x000fe40000410000 */
[----:B------:R-:W-:Y:S02]  /*7810*/  FMUL.FTZ R33, R18, c[0x0][0x2ec] ;  /* 0x0000bb0012217a20 */ /* 0x000fe40000410000 */
[----:B------:R-:W-:Y:S01]  /*7820*/  HMMA.16816.F32.BF16 R188, R168, R34, R188 ;  /* 0x00000022a8bc723c */ /* 0x000fe200000418bc */
[----:B------:R-:W-:Y:S06]  /*7830*/  MUFU.TANH R32, R32 ;  /* 0x0000002000207308 */ /* 0x000fec0000002400 */
[----:B------:R-:W-:Y:S01]  /*7840*/  FMUL.FTZ R34, R19, c[0x0][0x2ec] ;  /* 0x0000bb0013227a20 */ /* 0x000fe20000410000 */
[----:B-1----:R-:W-:Y:S01]  /*7850*/  HMMA.16816.F32.BF16 R28, R24, R20, R28 ;  /* 0x00000014181c723c */ /* 0x002fe2000004181c */
[----:B------:R-:W1:Y:S01]  /*7860*/  LDSM.16.M88.4 R16, [R208] ;  /* 0x00000000d010783b */ /* 0x000e620000000200 */
[----:B------:R-:W-:Y:S06]  /*7870*/  MUFU.TANH R0, R0 ;  /* 0x0000000000007308 */ /* 0x000fec0000002400 */
[----:B------:R-:W-:Y:S01]  /*7880*/  HMMA.16816.F32.BF16 R12, R8, R6, R12 ;  /* 0x00000006080c723c */ /* 0x000fe2000004180c */
[----:B------:R-:W4:Y:S01]  /*7890*/  LDSM.16.M88.4 R4, [R227+0xf000] ;  /* 0x00f00000e304783b */ /* 0x000f220000000200 */
[----:B------:R-:W-:Y:S06]  /*78a0*/  MUFU.TANH R33, R33 ;  /* 0x0000002100217308 */ /* 0x000fec0000002400 */
[----:B------:R-:W-:Y:S01]  /*78b0*/  HMMA.16816.F32.BF16 R188, R24, R22, R188 ;  /* 0x0000001618bc723c */ /* 0x000fe200000418bc */
[----:B------:R-:W-:Y:S01]  /*78c0*/  LDSM.16.M88.4 R20, [R220+0x7000] ;  /* 0x00700000dc14783b */ /* 0x000fe20000000200 */
[----:B------:R-:W-:Y:S06]  /*78d0*/  MUFU.TANH R34, R34 ;  /* 0x0000002200227308 */ /* 0x000fec0000002400 */
[----:B--2---:R-:W-:Y:S08]  /*78e0*/  HMMA.16816.F32.BF16 R28, R8, R172, R28 ;  /* 0x000000ac081c723c */ /* 0x004ff0000004181c */
[----:B---3--:R-:W-:Y:S01]  /*78f0*/  HMMA.16816.F32.BF16 R184, R168, R196, R184 ;  /* 0x000000c4a8b8723c */ /* 0x008fe200000418b8 */
[----:B------:R-:W-:-:S02]  /*7900*/  FMUL.FTZ R166, R12, c[0x0][0x2ec] ;  /* 0x0000bb000ca67a20 */ /* 0x000fc40000410000 */
[----:B------:R-:W-:Y:S02]  /*7910*/  FMUL.FTZ R35, R13, c[0x0][0x2ec] ;  /* 0x0000bb000d237a20 */ /* 0x000fe40000410000 */
[----:B------:R-:W-:Y:S02]  /*7920*/  FMUL.FTZ R167, R14, c[0x0][0x2ec] ;  /* 0x0000bb000ea77a20 */ /* 0x000fe40000410000 */
[----:B------:R-:W-:Y:S01]  /*7930*/  FMUL.FTZ R172, R15, c[0x0][0x2ec] ;  /* 0x0000bb000fac7a20 */ /* 0x000fe20000410000 */
[C---:B------:R-:W-:Y:S01]  /*7940*/  HMMA.16816.F32.BF16 R180, R168.reuse, R198, R180 ;  /* 0x000000c6a8b4723c */ /* 0x040fe200000418b4 */
[----:B------:R-:W2:Y:S01]  /*7950*/  LDSM.16.M88.4 R12, [R227+0xf800] ;  /* 0x00f80000e30c783b */ /* 0x000ea20000000200 */
[----:B------:R-:W3:Y:S06]  /*7960*/  MUFU.TANH R166, R166 ;  /* 0x000000a600a67308 */ /* 0x000eec0000002400 */
[----:B-1----:R-:W-:Y:S01]  /*7970*/  HMMA.16816.F32.BF16 R176, R168, R16, R176 ;  /* 0x00000010a8b0723c */ /* 0x002fe200000418b0 */
[----:B------:R-:W-:Y:S01]  /*7980*/  FMUL.FTZ R173, R28, c[0x0][0x2ec] ;  /* 0x0000bb001cad7a20 */ /* 0x000fe20000410000 */
[----:B------:R-:W1:Y:S01]  /*7990*/  MUFU.TANH R172, R172 ;  /* 0x000000ac00ac7308 */ /* 0x000e620000002400 */
[----:B------:R-:W-:-:S02]  /*79a0*/  FMUL.FTZ R28, R29, c[0x0][0x2ec] ;  /* 0x0000bb001d1c7a20 */ /* 0x000fc40000410000 */
[----:B------:R-:W-:Y:S02]  /*79b0*/  FMUL.FTZ R30, R30, c[0x0][0x2ec] ;  /* 0x0000bb001e1e7a20 */ /* 0x000fe40000410000 */
[----:B------:R-:W-:Y:S01]  /*79c0*/  IMAD R17, R246, 0x40, R245 ;  /* 0x00000040f6117824 */ /* 0x000fe200078e02f5 */
[C---:B----4-:R-:W-:Y:S01]  /*79d0*/  HMMA.16816.F32.BF16 R184, R24.reuse, R4, R184 ;  /* 0x0000000418b8723c */ /* 0x050fe200000418b8 */
[----:B------:R-:W-:Y:S01]  /*79e0*/  FMUL.FTZ R16, R31, c[0x0][0x2ec] ;  /* 0x0000bb001f107a20 */ /* 0x000fe20000410000 */
[----:B------:R-:W4:Y:S02]  /*79f0*/  MUFU.TANH R173, R173 ;  /* 0x000000ad00ad7308 */ /* 0x000f240000002400 */
[CC--:B------:R-:W-:Y:S02]  /*7a00*/  ISETP.GE.AND P1, PT, R17.reuse, R243.reuse, PT ;  /* 0x000000f31100720c */ /* 0x0c0fe40003f26270 */
[C---:B------:R-:W-:Y:S02]  /*7a10*/  IADD3 R29, R17.reuse, 0x1, RZ ;  /* 0x00000001111d7810 */ /* 0x040fe40007ffe0ff */
[----:B------:R-:W-:Y:S01]  /*7a20*/  HMMA.16816.F32.BF16 R180, R24, R6, R180 ;  /* 0x0000000618b4723c */ /* 0x000fe200000418b4 */
[----:B------:R-:W5:Y:S01]  /*7a30*/  LDSM.16.M88.4 R4, [R220+0x7800] ;  /* 0x00780000dc04783b */ /* 0x000f620000000200 */
[----:B------:R-:W-:Y:S01]  /*7a40*/  ISETP.LT.OR P1, PT, R17, R244, P1 ;  /* 0x000000f41100720c */ /* 0x000fe20000f21670 */
[----:B------:R-:W-:Y:S01]  /*7a50*/  MUFU.TANH R35, R35 ;  /* 0x0000002300237308 */ /* 0x000fe20000002400 */
[----:B------:R-:W-:Y:S01]  /*7a60*/  ISETP.GE.AND P3, PT, R29, R243, PT ;  /* 0x000000f31d00720c */ /* 0x000fe20003f66270 */
[----:B------:R-:W-:-:S04]  /*7a70*/  DEPBAR.LE SB0, 0x0 ;  /* 0x000080000000791a */ /* 0x000fc80000000000 */
[----:B------:R-:W-:Y:S01]  /*7a80*/  HMMA.16816.F32.BF16 R192, R168, R18, R192 ;  /* 0x00000012a8c0723c */ /* 0x000fe200000418c0 */
[C---:B------:R-:W-:Y:S01]  /*7a90*/  ISETP.GE.AND P0, PT, R29.reuse, R238, PT ;  /* 0x000000ee1d00720c */ /* 0x040fe20003f06270 */
[----:B------:R-:W1:Y:S01]  /*7aa0*/  MUFU.TANH R167, R167 ;  /* 0x000000a700a77308 */ /* 0x000e620000002400 */
[C---:B------:R-:W-:Y:S02]  /*7ab0*/  ISETP.LT.OR P3, PT, R29.reuse, R244, P3 ;  /* 0x000000f41d00720c */ /* 0x040fe40001f61670 */
[----:B------:R-:W-:Y:S02]  /*7ac0*/  ISETP.LT.OR P0, PT, R29, R242, P0 ;  /* 0x000000f21d00720c */ /* 0x000fe40000701670 */
[C---:B------:R-:W-:Y:S01]  /*7ad0*/  IADD3 R31, R17.reuse, 0x21, RZ ;  /* 0x00000021111f7810 */ /* 0x040fe20007ffe0ff */
[----:B--2---:R-:W-:Y:S02]  /*7ae0*/  HMMA.16816.F32.BF16 R176, R24, R12, R176 ;  /* 0x0000000c18b0723c */ /* 0x004fe400000418b0 */
[----:B------:R-:W-:Y:S05]  /*7af0*/  MUFU.TANH R28, R28 ;  /* 0x0000001c001c7308 */ /* 0x000fea0000002400 */
[----:B------:R-:W-:Y:S01]  /*7b00*/  IADD3 R13, R17, 0x8, RZ ;  /* 0x00000008110d7810 */ /* 0x000fe20007ffe0ff */
[----:B------:R-:W-:Y:S02]  /*7b10*/  HMMA.16816.F32.BF16 R188, R8, R174, R188 ;  /* 0x000000ae08bc723c */ /* 0x000fe400000418bc */
[----:B------:R-:W2:Y:S01]  /*7b20*/  MUFU.TANH R30, R30 ;  /* 0x0000001e001e7308 */ /* 0x000ea20000002400 */
[----:B------:R-:W-:-:S02]  /*7b30*/  ISETP.GE.AND P4, PT, R13, R243, PT ;  /* 0x000000f30d00720c */ /* 0x000fc40003f86270 */
[C---:B------:R-:W-:Y:S02]  /*7b40*/  ISETP.GE.AND P6, PT, R13.reuse, R238, PT ;  /* 0x000000ee0d00720c */ /* 0x040fe40003fc6270 */
[C---:B------:R-:W-:Y:S01]  /*7b50*/  ISETP.LT.OR P4, PT, R13.reuse, R244, P4 ;  /* 0x000000f40d00720c */ /* 0x040fe20002781670 */
[----:B------:R-:W-:Y:S01]  /*7b60*/  HMMA.16816.F32.BF16 R184, R8, R20, R184 ;  /* 0x0000001408b8723c */ /* 0x000fe200000418b8 */
[----:B------:R-:W-:Y:S01]  /*7b70*/  ISETP.LT.OR P6, PT, R13, R242, P6 ;  /* 0x000000f20d00720c */ /* 0x000fe200037c1670 */
[----:B------:R-:W1:Y:S01]  /*7b80*/  MUFU.TANH R16, R16 ;  /* 0x0000001000107308 */ /* 0x000e620000002400 */
[----:B------:R-:W-:Y:S02]  /*7b90*/  IADD3 R13, R17, 0x9, RZ ;  /* 0x00000009110d7810 */ /* 0x000fe40007ffe0ff */
[----:B---3--:R-:W-:Y:S02]  /*7ba0*/  FSEL R29, R166, -INF , !P4 ;  /* 0xff800000a61d7808 */ /* 0x008fe40006000000 */
[C---:B------:R-:W-:Y:S01]  /*7bb0*/  ISETP.GE.AND P2, PT, R13.reuse, R243, PT ;  /* 0x000000f30d00720c */ /* 0x040fe20003f46270 */
[----:B------:R-:W-:Y:S01]  /*7bc0*/  HMMA.16816.F32.BF16 R192, R24, R14, R192 ;  /* 0x0000000e18c0723c */ /* 0x000fe200000418c0 */
[----:B------:R-:W-:-:S02]  /*7bd0*/  ISETP.GE.AND P5, PT, R13, R238, PT ;  /* 0x000000ee0d00720c */ /* 0x000fc40003fa6270 */
[C---:B------:R-:W-:Y:S02]  /*7be0*/  ISETP.LT.OR P2, PT, R13.reuse, R244, P2 ;  /* 0x000000f40d00720c */ /* 0x040fe40001741670 */
[----:B------:R-:W-:Y:S02]  /*7bf0*/  ISETP.LT.OR P5, PT, R13, R242, P5 ;  /* 0x000000f20d00720c */ /* 0x000fe40002fa1670 */
[----:B------:R-:W-:Y:S01]  /*7c00*/  FSEL R13, R32, -INF , !P1 ;  /* 0xff800000200d7808 */ /* 0x000fe20004800000 */
[C---:B------:R-:W-:Y:S01]  /*7c10*/  HMMA.16816.F32.BF16 R180, R8.reuse, R22, R180 ;  /* 0x0000001608b4723c */ /* 0x040fe200000418b4 */
[----:B------:R-:W-:Y:S01]  /*7c20*/  ISETP.GE.AND P1, PT, R17, R238, PT ;  /* 0x000000ee1100720c */ /* 0x000fe20003f26270 */
[----:B------:R-:W-:Y:S01]  /*7c30*/  FMUL.FTZ R18, R189, c[0x0][0x2ec] ;  /* 0x0000bb00bd127a20 */ /* 0x000fe20000410000 */
[C---:B------:R-:W-:Y:S01]  /*7c40*/  IADD3 R25, R17.reuse, 0x10, RZ ;  /* 0x0000001011197810 */ /* 0x040fe20007ffe0ff */
[----:B------:R-:W-:Y:S01]  /*7c50*/  FMUL.FTZ R20, R190, c[0x0][0x2ec] ;  /* 0x0000bb00be147a20 */ /* 0x000fe20000410000 */
[C---:B------:R-:W-:Y:S01]  /*7c60*/  ISETP.LT.OR P1, PT, R17.reuse, R242, P1 ;  /* 0x000000f21100720c */ /* 0x040fe20000f21670 */
[----:B------:R-:W-:Y:S01]  /*7c70*/  FMUL.FTZ R21, R188, c[0x0][0x2ec] ;  /* 0x0000bb00bc157a20 */ /* 0x000fe20000410000 */
[----:B------:R-:W-:Y:S01]  /*7c80*/  IADD3 R23, R17, 0x11, RZ ;  /* 0x0000001111177810 */ /* 0x000fe20007ffe0ff */
[C---:B-----5:R-:W-:Y:S01]  /*7c90*/  HMMA.16816.F32.BF16 R176, R8.reuse, R4, R176 ;  /* 0x0000000408b0723c */ /* 0x060fe200000418b0 */
[----:B------:R-:W-:Y:S01]  /*7ca0*/  FSEL R15, R0, -INF , !P3 ;  /* 0xff800000000f7808 */ /* 0x000fe20005800000 */
[----:B------:R-:W-:Y:S01]  /*7cb0*/  MUFU.TANH R18, R18 ;  /* 0x0000001200127308 */ /* 0x000fe20000002400 */
[----:B------:R-:W-:Y:S01]  /*7cc0*/  FSEL R12, R33, -INF , !P1 ;  /* 0xff800000210c7808 */ /* 0x000fe20004800000 */
[----:B------:R-:W-:Y:S01]  /*7cd0*/  FMUL.FTZ R19, R191, c[0x0][0x2ec] ;  /* 0x0000bb00bf137a20 */ /* 0x000fe20000410000 */
[----:B------:R-:W-:Y:S01]  /*7ce0*/  FSEL R0, R34, -INF , !P0 ;  /* 0xff80000022007808 */ /* 0x000fe20004000000 */
[----:B------:R-:W-:Y:S01]  /*7cf0*/  FMUL.FTZ R184, R184, c[0x0][0x2ec] ;  /* 0x0000bb00b8b87a20 */ /* 0x000fe20000410000 */
[-C--:B------:R-:W-:Y:S01]  /*7d00*/  ISETP.GE.AND P1, PT, R25, R243.reuse, PT ;  /* 0x000000f31900720c */ /* 0x080fe20003f26270 */
[----:B------:R-:W-:Y:S01]  /*7d10*/  HMMA.16816.F32.BF16 R192, R8, R6, R192 ;  /* 0x0000000608c0723c */ /* 0x000fe200000418c0 */
[CC--:B------:R-:W-:Y:S01]  /*7d20*/  ISETP.GE.AND P0, PT, R23.reuse, R243.reuse, PT ;  /* 0x000000f31700720c */ /* 0x0c0fe20003f06270 */
[----:B------:R-:W3:Y:S01]  /*7d30*/  MUFU.TANH R20, R20 ;  /* 0x0000001400147308 */ /* 0x000ee20000002400 */
[-C--:B------:R-:W-:Y:S01]  /*7d40*/  ISETP.GE.AND P4, PT, R23, R238.reuse, PT ;  /* 0x000000ee1700720c */ /* 0x080fe20003f86270 */
[----:B------:R-:W-:Y:S01]  /*7d50*/  FMUL.FTZ R185, R185, c[0x0][0x2ec] ;  /* 0x0000bb00b9b97a20 */ /* 0x000fe20000410000 */
[----:B------:R-:W-:Y:S01]  /*7d60*/  ISETP.GE.AND P3, PT, R25, R238, PT ;  /* 0x000000ee1900720c */ /* 0x000fe20003f66270 */
[----:B------:R-:W-:Y:S01]  /*7d70*/  FMUL.FTZ R187, R187, c[0x0][0x2ec] ;  /* 0x0000bb00bbbb7a20 */ /* 0x000fe20000410000 */
[-C--:B------:R-:W-:Y:S01]  /*7d80*/  ISETP.LT.OR P1, PT, R25, R244.reuse, P1 ;  /* 0x000000f41900720c */ /* 0x080fe20000f21670 */
[----:B------:R-:W-:Y:S01]  /*7d90*/  FMUL.FTZ R180, R180, c[0x0][0x2ec] ;  /* 0x0000bb00b4b47a20 */ /* 0x000fe20000410000 */
[C---:B------:R-:W-:Y:S01]  /*7da0*/  ISETP.LT.OR P0, PT, R23.reuse, R244, P0 ;  /* 0x000000f41700720c */ /* 0x040fe20000701670 */
[----:B------:R-:W5:Y:S01]  /*7db0*/  MUFU.TANH R21, R21 ;  /* 0x0000001500157308 */ /* 0x000f620000002400 */
[-C--:B------:R-:W-:Y:S01]  /*7dc0*/  ISETP.LT.OR P4, PT, R23, R242.reuse, P4 ;  /* 0x000000f21700720c */ /* 0x080fe20002781670 */
[----:B------:R-:W-:Y:S01]  /*7dd0*/  FMUL.FTZ R186, R186, c[0x0][0x2ec] ;  /* 0x0000bb00baba7a20 */ /* 0x000fe20000410000 */
[----:B------:R-:W-:Y:S01]  /*7de0*/  IADD3 R23, R17, 0x19, RZ ;  /* 0x0000001911177810 */ /* 0x000fe20007ffe0ff */
[----:B------:R-:W-:Y:S01]  /*7df0*/  FMUL.FTZ R181, R181, c[0x0][0x2ec] ;  /* 0x0000bb00b5b57a20 */ /* 0x000fe20000410000 */
[----:B------:R-:W-:Y:S01]  /*7e00*/  ISETP.LT.OR P3, PT, R25, R242, P3 ;  /* 0x000000f21900720c */ /* 0x000fe20001f61670 */
[----:B------:R-:W-:Y:S01]  /*7e10*/  FMUL.FTZ R32, R178, c[0x0][0x2ec] ;  /* 0x0000bb00b2207a20 */ /* 0x000fe20000410000 */
[----:B------:R-:W-:Y:S01]  /*7e20*/  IADD3 R25, R17, 0x18, RZ ;  /* 0x0000001811197810 */ /* 0x000fe20007ffe0ff */
[----:B------:R-:W2:Y:S01]  /*7e30*/  MUFU.TANH R19, R19 ;  /* 0x0000001300137308 */ /* 0x000ea20000002400 */
[----:B-1----:R-:W-:Y:S01]  /*7e40*/  FSEL R172, R172, -INF , !P5 ;  /* 0xff800000acac7808 */ /* 0x002fe20006800000 */
[----:B------:R-:W-:Y:S01]  /*7e50*/  FMUL.FTZ R182, R182, c[0x0][0x2ec] ;  /* 0x0000bb00b6b67a20 */ /* 0x000fe20000410000 */
[----:B----4-:R-:W-:Y:S01]  /*7e60*/  FSEL R27, R173, -INF , !P1 ;  /* 0xff800000ad1b7808 */ /* 0x010fe20004800000 */
[----:B------:R-:W-:Y:S01]  /*7e70*/  FMUL.FTZ R183, R183, c[0x0][0x2ec] ;  /* 0x0000bb00b7b77a20 */ /* 0x000fe20000410000 */
[CC--:B------:R-:W-:Y:S01]  /*7e80*/  ISETP.GE.AND P5, PT, R23.reuse, R243.reuse, PT ;  /* 0x000000f31700720c */ /* 0x0c0fe20003fa6270 */
[----:B------:R-:W-:Y:S01]  /*7e90*/  FMUL.FTZ R176, R176, c[0x0][0x2ec] ;  /* 0x0000bb00b0b07a20 */ /* 0x000fe20000410000 */
[-C--:B------:R-:W-:Y:S01]  /*7ea0*/  ISETP.GE.AND P1, PT, R23, R238.reuse, PT ;  /* 0x000000ee1700720c */ /* 0x080fe20003f26270 */
[----:B------:R-:W1:Y:S01]  /*7eb0*/  MUFU.TANH R199, R184 ;  /* 0x000000b800c77308 */ /* 0x000e620000002400 */
[----:B------:R-:W-:Y:S01]  /*7ec0*/  FSEL R4, R167, -INF , !P6 ;  /* 0xff800000a7047808 */ /* 0x000fe20007000000 */
[----:B------:R-:W-:Y:S01]  /*7ed0*/  FMUL.FTZ R178, R179, c[0x0][0x2ec] ;  /* 0x0000bb00b3b27a20 */ /* 0x000fe20000410000 */
[----:B------:R-:W-:Y:S01]  /*7ee0*/  FSEL R5, R35, -INF , !P2 ;  /* 0xff80000023057808 */ /* 0x000fe20005000000 */
[----:B------:R-:W-:Y:S01]  /*7ef0*/  FMUL.FTZ R35, R192, c[0x0][0x2ec] ;  /* 0x0000bb00c0237a20 */ /* 0x000fe20000410000 */
[----:B------:R-:W-:Y:S01]  /*7f00*/  ISETP.GE.AND P6, PT, R25, R243, PT ;  /* 0x000000f31900720c */ /* 0x000fe20003fc6270 */
[----:B------:R-:W-:Y:S01]  /*7f10*/  FMUL.FTZ R33, R193, c[0x0][0x2ec] ;  /* 0x0000bb00c1217a20 */ /* 0x000fe20000410000 */
[----:B------:R-:W-:Y:S01]  /*7f20*/  ISETP.GE.AND P2, PT, R25, R238, PT ;  /* 0x000000ee1900720c */ /* 0x000fe20003f46270 */
[----:B------:R-:W4:Y:S01]  /*7f30*/  MUFU.TANH R197, R185 ;  /* 0x000000b900c57308 */ /* 0x000f220000002400 */
[----:B------:R-:W-:Y:S01]  /*7f40*/  ISETP.LT.OR P5, PT, R23, R244, P5 ;  /* 0x000000f41700720c */ /* 0x000fe20002fa1670 */
[----:B------:R-:W-:Y:S01]  /*7f50*/  FMUL.FTZ R174, R195, c[0x0][0x2ec] ;  /* 0x0000bb00c3ae7a20 */ /* 0x000fe20000410000 */
[----:B------:R-:W-:Y:S01]  /*7f60*/  ISETP.LT.OR P1, PT, R23, R242, P1 ;  /* 0x000000f21700720c */ /* 0x000fe20000f21670 */
[----:B------:R-:W-:Y:S01]  /*7f70*/  FMUL.FTZ R177, R177, c[0x0][0x2ec] ;  /* 0x0000bb00b1b17a20 */ /* 0x000fe20000410000 */
[----:B------:R-:W-:-:S02]  /*7f80*/  IADD3 R23, R17, 0x20, RZ ;  /* 0x0000002011177810 */ /* 0x000fc40007ffe0ff */
[C---:B------:R-:W-:Y:S01]  /*7f90*/  ISETP.LT.OR P6, PT, R25.reuse, R244, P6 ;  /* 0x000000f41900720c */ /* 0x040fe200037c1670 */
[----:B------:R-:W1:Y:S01]  /*7fa0*/  MUFU.TANH R190, R187 ;  /* 0x000000bb00be7308 */ /* 0x000e620000002400 */
[----:B------:R-:W-:Y:S02]  /*7fb0*/  ISETP.LT.OR P2, PT, R25, R242, P2 ;  /* 0x000000f21900720c */ /* 0x000fe40001741670 */
[----:B--2---:R-:W-:Y:S02]  /*7fc0*/  FSEL R30, R30, -INF , !P3 ;  /* 0xff8000001e1e7808 */ /* 0x004fe40005800000 */
[----:B------:R-:W-:Y:S02]  /*7fd0*/  FSEL R25, R28, -INF , !P0 ;  /* 0xff8000001c197808 */ /* 0x000fe40004000000 */
[C---:B------:R-:W-:Y:S01]  /*7fe0*/  ISETP.GE.AND P3, PT, R23.reuse, R243, PT ;  /* 0x000000f31700720c */ /* 0x040fe20003f66270 */
[----:B------:R-:W2:Y:S01]  /*7ff0*/  MUFU.TANH R191, R180 ;  /* 0x000000b400bf7308 */ /* 0x000ea20000002400 */
[----:B------:R-:W-:-:S02]  /*8000*/  ISETP.GE.AND P0, PT, R23, R238, PT ;  /* 0x000000ee1700720c */ /* 0x000fc40003f06270 */
[----:B------:R-:W-:Y:S02]  /*8010*/  IADD3 R9, R17, 0x28, RZ ;  /* 0x0000002811097810 */ /* 0x000fe40007ffe0ff */
[C---:B------:R-:W-:Y:S02]  /*8020*/  ISETP.LT.OR P3, PT, R23.reuse, R244, P3 ;  /* 0x000000f41700720c */ /* 0x040fe40001f61670 */
[----:B------:R-:W-:Y:S01]  /*8030*/  ISETP.LT.OR P0, PT, R23, R242, P0 ;  /* 0x000000f21700720c */ /* 0x000fe20000701670 */
[----:B------:R-:W1:Y:S01]  /*8040*/  MUFU.TANH R196, R186 ;  /* 0x000000ba00c47308 */ /* 0x000e620000002400 */
[----:B------:R-:W-:Y:S02]  /*8050*/  FSEL R28, R16, -INF , !P4 ;  /* 0xff800000101c7808 */ /* 0x000fe40006000000 */
[----:B---3--:R-:W-:Y:S02]  /*8060*/  FSEL R26, R20, -INF , !P2 ;  /* 0xff800000141a7808 */ /* 0x008fe40005000000 */
[----:B------:R-:W-:-:S02]  /*8070*/  FSEL R23, R18, -INF , !P5 ;  /* 0xff80000012177808 */ /* 0x000fc40006800000 */
[-C--:B------:R-:W-:Y:S01]  /*8080*/  ISETP.GE.AND P4, PT, R31, R243.reuse, PT ;  /* 0x000000f31f00720c */ /* 0x080fe20003f86270 */
[----:B------:R-:W3:Y:S01]  /*8090*/  MUFU.TANH R32, R32 ;  /* 0x0000002000207308 */ /* 0x000ee20000002400 */
[C---:B------:R-:W-:Y:S02]  /*80a0*/  ISETP.GE.AND P2, PT, R9.reuse, R243, PT ;  /* 0x000000f30900720c */ /* 0x040fe40003f46270 */
[----:B------:R-:W-:Y:S02]  /*80b0*/  ISETP.GE.AND P5, PT, R9, R238, PT ;  /* 0x000000ee0900720c */ /* 0x000fe40003fa6270 */
[----:B------:R-:W-:Y:S02]  /*80c0*/  IADD3 R7, R17, 0x29, RZ ;  /* 0x0000002911077810 */ /* 0x000fe40007ffe0ff */
[-C--:B------:R-:W-:Y:S01]  /*80d0*/  ISETP.LT.OR P4, PT, R31, R244.reuse, P4 ;  /* 0x000000f41f00720c */ /* 0x080fe20002781670 */
[----:B------:R-:W-:Y:S01]  /*80e0*/  MUFU.TANH R189, R181 ;  /* 0x000000b500bd7308 */ /* 0x000fe20000002400 */
[----:B------:R-:W-:-:S02]  /*80f0*/  ISETP.LT.OR P2, PT, R9, R244, P2 ;  /* 0x000000f40900720c */ /* 0x000fc40001741670 */
[----:B------:R-:W-:Y:S02]  /*8100*/  ISETP.LT.OR P5, PT, R9, R242, P5 ;  /* 0x000000f20900720c */ /* 0x000fe40002fa1670 */
[----:B-----5:R-:W-:Y:S02]  /*8110*/  FSEL R21, R21, -INF , !P6 ;  /* 0xff80000015157808 */ /* 0x020fe40007000000 */
[----:B------:R-:W-:Y:S01]  /*8120*/  FSEL R24, R19, -INF , !P1 ;  /* 0xff80000013187808 */ /* 0x000fe20004800000 */
[----:B------:R-:W5:Y:S01]  /*8130*/  MUFU.TANH R188, R182 ;  /* 0x000000b600bc7308 */ /* 0x000f620000002400 */
[----:B-1----:R-:W-:Y:S02]  /*8140*/  FSEL R199, R199, -INF , !P3 ;  /* 0xff800000c7c77808 */ /* 0x002fe40005800000 */
[----:B------:R-:W-:Y:S02]  /*8150*/  IADD3 R9, R17, 0x30, RZ ;  /* 0x0000003011097810 */ /* 0x000fe40007ffe0ff */
[----:B------:R-:W-:-:S02]  /*8160*/  ISETP.GE.AND P6, PT, R31, R238, PT ;  /* 0x000000ee1f00720c */ /* 0x000fc40003fc6270 */
[C---:B------:R-:W-:Y:S01]  /*8170*/  ISETP.GE.AND P1, PT, R7.reuse, R243, PT ;  /* 0x000000f30700720c */ /* 0x040fe20003f26270 */
[----:B------:R-:W1:Y:S01]  /*8180*/  MUFU.TANH R186, R183 ;  /* 0x000000b700ba7308 */ /* 0x000e620000002400 */
[-C--:B------:R-:W-:Y:S02]  /*8190*/  ISETP.GE.AND P3, PT, R7, R238.reuse, PT ;  /* 0x000000ee0700720c */ /* 0x080fe40003f66270 */
[----:B----4-:R-:W-:Y:S02]  /*81a0*/  FSEL R197, R197, -INF , !P4 ;  /* 0xff800000c5c57808 */ /* 0x010fe40006000000 */
[----:B------:R-:W-:Y:S02]  /*81b0*/  ISETP.GE.AND P4, PT, R9, R238, PT ;  /* 0x000000ee0900720c */ /* 0x000fe40003f86270 */
[----:B------:R-:W-:Y:S01]  /*81c0*/  ISETP.LT.OR P6, PT, R31, R242, P6 ;  /* 0x000000f21f00720c */ /* 0x000fe200037c1670 */
[----:B------:R4:W1:Y:S01]  /*81d0*/  MUFU.TANH R181, R176 ;  /* 0x000000b000b57308 */ /* 0x0008620000002400 */
[----:B------:R-:W-:-:S02]  /*81e0*/  ISETP.LT.OR P1, PT, R7, R244, P1 ;  /* 0x000000f40700720c */ /* 0x000fc40000f21670 */
[-C--:B------:R-:W-:Y:S02]  /*81f0*/  ISETP.LT.OR P3, PT, R7, R242.reuse, P3 ;  /* 0x000000f20700720c */ /* 0x080fe40001f61670 */
[----:B------:R-:W-:Y:S02]  /*8200*/  IADD3 R7, R17, 0x31, RZ ;  /* 0x0000003111077810 */ /* 0x000fe40007ffe0ff */
[----:B------:R-:W-:Y:S01]  /*8210*/  ISETP.LT.OR P4, PT, R9, R242, P4 ;  /* 0x000000f20900720c */ /* 0x000fe20002781670 */
[----:B------:R-:W1:Y:S01]  /*8220*/  MUFU.TANH R6, R177 ;  /* 0x000000b100067308 */ /* 0x000e620000002400 */
[----:B------:R-:W-:Y:S02]  /*8230*/  FSEL R190, R190, -INF , !P6 ;  /* 0xff800000bebe7808 */ /* 0x000fe40007000000 */
[----:B--2---:R-:W-:Y:S02]  /*8240*/  FSEL R191, R191, -INF , !P2 ;  /* 0xff800000bfbf7808 */ /* 0x004fe40005000000 */
[----:B------:R-:W-:-:S02]  /*8250*/  FSEL R196, R196, -INF , !P0 ;  /* 0xff800000c4c47808 */ /* 0x000fc40004000000 */
[CC--:B------:R-:W-:Y:S01]  /*8260*/  ISETP.GE.AND P6, PT, R7.reuse, R243.reuse, PT ;  /* 0x000000f30700720c */ /* 0x0c0fe20003fc6270 */
[----:B----4-:R-:W-:Y:S01]  /*8270*/  FMUL.FTZ R176, R194, c[0x0][0x2ec] ;  /* 0x0000bb00c2b07a20 */ /* 0x010fe20000410000 */
[----:B------:R-:W-:Y:S01]  /*8280*/  ISETP.GE.AND P2, PT, R7, R238, PT ;  /* 0x000000ee0700720c */ /* 0x000fe20003f46270 */
[----:B------:R-:W2:Y:S01]  /*8290*/  MUFU.TANH R178, R178 ;  /* 0x000000b200b27308 */ /* 0x000ea20000002400 */
[----:B------:R-:W-:Y:S02]  /*82a0*/  ISETP.GE.AND P0, PT, R9, R243, PT ;  /* 0x000000f30900720c */ /* 0x000fe40003f06270 */
[----:B---3--:R-:W-:Y:S02]  /*82b0*/  FSEL R32, R32, -INF , !P4 ;  /* 0xff80000020207808 */ /* 0x008fe40006000000 */
[----:B------:R-:W-:Y:S02]  /*82c0*/  ISETP.GT.AND P4, PT, R246, UR9, PT ;  /* 0x00000009f6007c0c */ /* 0x000fe4000bf84270 */
[C---:B------:R-:W-:Y:S01]  /*82d0*/  ISETP.LT.OR P6, PT, R7.reuse, R244, P6 ;  /* 0x000000f40700720c */ /* 0x040fe200037c1670 */
[----:B------:R-:W3:Y:S01]  /*82e0*/  MUFU.TANH R35, R35 ;  /* 0x0000002300237308 */ /* 0x000ee20000002400 */
[----:B------:R-:W-:-:S02]  /*82f0*/  ISETP.LT.OR P2, PT, R7, R242, P2 ;  /* 0x000000f20700720c */ /* 0x000fc40001741670 */
[----:B------:R-:W-:Y:S02]  /*8300*/  ISETP.LT.OR P0, PT, R9, R244, P0 ;  /* 0x000000f40900720c */ /* 0x000fe40000701670 */
[C---:B------:R-:W-:Y:S02]  /*8310*/  IADD3 R7, R17.reuse, 0x38, RZ ;  /* 0x0000003811077810 */ /* 0x040fe40007ffe0ff */
[----:B------:R-:W-:Y:S01]  /*8320*/  IADD3 R17, R17, 0x39, RZ ;  /* 0x0000003911117810 */ /* 0x000fe20007ffe0ff */
[----:B------:R-:W-:Y:S01]  /*8330*/  MUFU.TANH R33, R33 ;  /* 0x0000002100217308 */ /* 0x000fe20000002400 */
[----:B-----5:R-:W-:Y:S02]  /*8340*/  FSEL R188, R188, -INF , !P5 ;  /* 0xff800000bcbc7808 */ /* 0x020fe40006800000 */
[----:B------:R-:W-:Y:S02]  /*8350*/  FSEL R189, R189, -INF , !P1 ;  /* 0xff800000bdbd7808 */ /* 0x000fe40004800000 */
[----:B-1----:R-:W-:-:S02]  /*8360*/  FSEL R186, R186, -INF , !P3 ;  /* 0xff800000baba7808 */ /* 0x002fc40005800000 */
[----:B------:R-:W-:Y:S01]  /*8370*/  FSEL R181, R181, -INF , !P0 ;  /* 0xff800000b5b57808 */ /* 0x000fe20004000000 */
[----:B------:R-:W1:Y:S01]  /*8380*/  MUFU.TANH R176, R176 ;  /* 0x000000b000b07308 */ /* 0x000e620000002400 */
[----:B------:R-:W-:Y:S01]  /*8390*/  BAR.SYNC.DEFER_BLOCKING 0x0 ;  /* 0x0000000000007b1d */ /* 0x000fe20000010000 */
[CC--:B------:R-:W-:Y:S02]  /*83a0*/  ISETP.GE.AND P5, PT, R7.reuse, R243.reuse, PT ;  /* 0x000000f30700720c */ /* 0x0c0fe40003fa6270 */
[-C--:B------:R-:W-:Y:S02]  /*83b0*/  ISETP.GE.AND P1, PT, R7, R238.reuse, PT ;  /* 0x000000ee0700720c */ /* 0x080fe40003f26270 */
[C---:B------:R-:W-:Y:S02]  /*83c0*/  ISETP.GE.AND P3, PT, R17.reuse, R243, PT ;  /* 0x000000f31100720c */ /* 0x040fe40003f66270 */
[----:B------:R-:W4:Y:S01]  /*83d0*/  MUFU.TANH R174, R174 ;  /* 0x000000ae00ae7308 */ /* 0x000f220000002400 */
[----:B------:R-:W-:-:S02]  /*83e0*/  ISETP.GE.AND P0, PT, R17, R238, PT ;  /* 0x000000ee1100720c */ /* 0x000fc40003f06270 */
[C---:B------:R-:W-:Y:S02]  /*83f0*/  ISETP.LT.OR P5, PT, R7.reuse, R244, P5 ;  /* 0x000000f40700720c */ /* 0x040fe40002fa1670 */
[----:B------:R-:W-:Y:S02]  /*8400*/  ISETP.LT.OR P1, PT, R7, R242, P1 ;  /* 0x000000f20700720c */ /* 0x000fe40000f21670 */
[C---:B------:R-:W-:Y:S02]  /*8410*/  ISETP.LT.OR P3, PT, R17.reuse, R244, P3 ;  /* 0x000000f41100720c */ /* 0x040fe40001f61670 */
[----:B------:R-:W-:Y:S02]  /*8420*/  ISETP.LT.OR P0, PT, R17, R242, P0 ;  /* 0x000000f21100720c */ /* 0x000fe40000701670 */
[----:B------:R-:W-:Y:S02]  /*8430*/  FSEL R179, R6, -INF , !P6 ;  /* 0xff80000006b37808 */ /* 0x000fe40007000000 */
[----:B--2---:R-:W-:-:S02]  /*8440*/  FSEL R178, R178, -INF , !P2 ;  /* 0xff800000b2b27808 */ /* 0x004fc40005000000 */
[----:B---3--:R-:W-:Y:S02]  /*8450*/  FSEL R35, R35, -INF , !P5 ;  /* 0xff80000023237808 */ /* 0x008fe40006800000 */
[----:B-1----:R-:W-:Y:S02]  /*8460*/  FSEL R176, R176, -INF , !P1 ;  /* 0xff800000b0b07808 */ /* 0x002fe40004800000 */
[----:B------:R-:W-:Y:S02]  /*8470*/  FSEL R33, R33, -INF , !P3 ;  /* 0xff80000021217808 */ /* 0x000fe40005800000 */
[----:B----4-:R-:W-:Y:S01]  /*8480*/  FSEL R174, R174, -INF , !P0 ;  /* 0xff800000aeae7808 */ /* 0x010fe20004000000 */
        /* <DEDUP_REMOVED lines=60> */
.L_x_6380:
[----:B------:R-:W-:-:S04]  /*8850*/  ULEA UR5, -UR14, URZ, 0x6 ;  /* 0x0000003f0e057291 */ /* 0x000fc8000f8e313f */
[----:B------:R-:W-:Y:S02]  /*8860*/  USHF.R.S32.HI UR4, URZ, 0x1f, UR5 ;  /* 0x0000001f3f047899 */ /* 0x000fe40008011405 */
[----:B------:R-:W-:-:S04]  /*8870*/  MOV R8, UR5 ;  /* 0x0000000500087c02 */ /* 0x000fc80008000f00 */
[----:B------:R-:W-:Y:S02]  /*8880*/  MOV R6, UR4 ;  /* 0x0000000400067c02 */ /* 0x000fe40008000f00 */
.L_x_6381:
        /* <DEDUP_REMOVED lines=33> */
.L_x_6379:
[----:B------:R-:W-:Y:S01]  /*8aa0*/  FMNMX.FTZ R2, R164, R13, !PT ;  /* 0x0000000da4027209 */ /* 0x000fe20007810000 */
[----:B------:R-:W-:Y:S01]  /*8ab0*/  LDSM.16.MT88.4 R16, [R228+0x10000] ;  /* 0x01000000e410783b */ /* 0x000fe20000004200 */
        /* <DEDUP_REMOVED lines=42> */
[----:B------:R-:W-:Y:S01]  /*8d60*/  FMUL.FTZ R177, R170, c[0x0][0x23c] ;  /* 0x00008f00aab17a20 */ /* 0x000fe20000410000 */
[----:B------:R-:W-:Y:S02]  /*8d70*/  FSEL R34, R34, RZ, P1 ;  /* 0x000000ff22227208 */ /* 0x000fe40000800000 */
[----:B------:R-:W-:Y:S02]  /*8d80*/  FSEL R6, R170, RZ, P0 ;  /* 0x000000ffaa067208 */ /* 0x000fe40000000000 */
[----:B------:R-:W-:Y:S01]  /*8d90*/  FSEL R177, R177, RZ, P0 ;  /* 0x000000ffb1b17208 */ /* 0x000fe20000000000 */
[----:B------:R-:W-:Y:S01]  /*8da0*/  FFMA.FTZ R166, R5, c[0x0][0x23c], -R34 ;  /* 0x00008f0005a67a23 */ /* 0x000fe20000010822 */
[----:B------:R-:W-:Y:S01]  /*8db0*/  FSEL R5, R171, RZ, P1 ;  /* 0x000000ffab057208 */ /* 0x000fe20000800000 */
[----:B------:R-:W-:-:S02]  /*8dc0*/  FADD.FTZ R6, R3, -R6 ;  /* 0x8000000603067221 */ /* 0x000fc40000010000 */
[--C-:B------:R-:W-:Y:S02]  /*8dd0*/  FFMA.FTZ R2, R0, c[0x0][0x23c], -R177.reuse ;  /* 0x00008f0000027a23 */ /* 0x100fe400000108b1 */
[----:B------:R-:W-:Y:S01]  /*8de0*/  FFMA.FTZ R0, R4, c[0x0][0x23c], -R177 ;  /* 0x00008f0004007a23 */ /* 0x000fe200000108b1 */
[----:B------:R-:W-:Y:S01]  /*8df0*/  MUFU.EX2 R166, R166 ;  /* 0x000000a600a67308 */ /* 0x000fe20000000800 */
[----:B------:R-:W-:Y:S02]  /*8e00*/  FADD.FTZ R4, R164, -R5 ;  /* 0x80000005a4047221 */ /* 0x000fe40000010000 */
[--C-:B------:R-:W-:Y:S02]  /*8e10*/  FFMA.FTZ R169, R13, c[0x0][0x23c], -R34.reuse ;  /* 0x00008f000da97a23 */ /* 0x100fe40000010822 */
[--C-:B------:R-:W-:Y:S02]  /*8e20*/  FFMA.FTZ R168, R15, c[0x0][0x23c], -R34.reuse ;  /* 0x00008f000fa87a23 */ /* 0x100fe40000010822 */
[----:B------:R-:W-:Y:S01]  /*8e30*/  FFMA.FTZ R167, R29, c[0x0][0x23c], -R34 ;  /* 0x00008f001da77a23 */ /* 0x000fe20000010822 */
[----:B------:R-:W-:Y:S01]  /*8e40*/  MUFU.EX2 R2, R2 ;  /* 0x0000000200027308 */ /* 0x000fe20000000800 */
[----:B------:R-:W-:-:S02]  /*8e50*/  FFMA.FTZ R165, R12, c[0x0][0x23c], -R177 ;  /* 0x00008f000ca57a23 */ /* 0x000fc400000108b1 */
[----:B------:R-:W-:Y:S01]  /*8e60*/  FFMA.FTZ R173, R172, c[0x0][0x23c], -R177 ;  /* 0x00008f00acad7a23 */ /* 0x000fe200000108b1 */
[----:B------:R-:W1:Y:S01]  /*8e70*/  LDSM.16.MT88.4 R12, [R226+0x10000] ;  /* 0x01000000e20c783b */ /* 0x000e620000004200 */
[----:B------:R-:W-:Y:S02]  /*8e80*/  FMUL.FTZ R164, R6, c[0x0][0x23c] ;  /* 0x00008f0006a47a20 */ /* 0x000fe40000410000 */
[----:B------:R-:W-:Y:S01]  /*8e90*/  FMUL.FTZ R8, R4, c[0x0][0x23c] ;  /* 0x00008f0004087a20 */ /* 0x000fe20000410000 */
[----:B------:R-:W-:Y:S01]  /*8ea0*/  MUFU.EX2 R169, R169 ;  /* 0x000000a900a97308 */ /* 0x000fe20000000800 */
[--C-:B------:R-:W-:Y:S02]  /*8eb0*/  FFMA.FTZ R180, R21, c[0x0][0x23c], -R34.reuse ;  /* 0x00008f0015b47a23 */ /* 0x100fe40000010822 */
[--C-:B------:R-:W-:Y:S02]  /*8ec0*/  FFMA.FTZ R183, R23, c[0x0][0x23c], -R34.reuse ;  /* 0x00008f0017b77a23 */ /* 0x100fe40000010822 */
[----:B------:R-:W-:Y:S01]  /*8ed0*/  LDSM.16.MT88.4 R20, [R224+0x16000] ;  /* 0x01600000e014783b */ /* 0x000fe20000004200 */
[----:B------:R-:W-:-:S02]  /*8ee0*/  FFMA.FTZ R172, R27, c[0x0][0x23c], -R34 ;  /* 0x00008f001bac7a23 */ /* 0x000fc40000010822 */
[----:B------:R-:W2:Y:S01]  /*8ef0*/  MUFU.EX2 R168, R168 ;  /* 0x000000a800a87308 */ /* 0x000ea20000000800 */
[--C-:B------:R-:W-:Y:S02]  /*8f00*/  FFMA.FTZ R175, R25, c[0x0][0x23c], -R34.reuse ;  /* 0x00008f0019af7a23 */ /* 0x100fe40000010822 */
[--C-:B------:R-:W-:Y:S02]  /*8f10*/  FFMA.FTZ R182, R30, c[0x0][0x23c], -R177.reuse ;  /* 0x00008f001eb67a23 */ /* 0x100fe400000108b1 */
[--C-:B------:R-:W-:Y:S02]  /*8f20*/  FFMA.FTZ R185, R28, c[0x0][0x23c], -R177.reuse ;  /* 0x00008f001cb97a23 */ /* 0x100fe400000108b1 */
[--C-:B------:R-:W-:Y:S01]  /*8f30*/  FFMA.FTZ R184, R26, c[0x0][0x23c], -R177.reuse ;  /* 0x00008f001ab87a23 */ /* 0x100fe200000108b1 */
[----:B------:R-:W3:Y:S01]  /*8f40*/  MUFU.EX2 R167, R167 ;  /* 0x000000a700a77308 */ /* 0x000ee20000000800 */
[----:B------:R-:W-:Y:S01]  /*8f50*/  FFMA.FTZ R187, R24, c[0x0][0x23c], -R177 ;  /* 0x00008f0018bb7a23 */ /* 0x000fe200000108b1 */
[----:B------:R-:W-:Y:S01]  /*8f60*/  LDSM.16.MT88.4 R28, [R228+0x14800] ;  /* 0x01480000e41c783b */ /* 0x000fe20000004200 */
[----:B------:R-:W-:-:S02]  /*8f70*/  FFMA.FTZ R194, R189, c[0x0][0x23c], -R34 ;  /* 0x00008f00bdc27a23 */ /* 0x000fc40000010822 */
[--C-:B------:R-:W-:Y:S01]  /*8f80*/  FFMA.FTZ R192, R199, c[0x0][0x23c], -R34.reuse ;  /* 0x00008f00c7c07a23 */ /* 0x100fe20000010822 */
[----:B------:R-:W-:Y:S01]  /*8f90*/  LDSM.16.MT88.4 R24, [R224+0x10800] ;  /* 0x01080000e018783b */ /* 0x000fe20000004200 */
[--C-:B------:R-:W-:Y:S01]  /*8fa0*/  FFMA.FTZ R193, R197, c[0x0][0x23c], -R34.reuse ;  /* 0x00008f00c5c17a23 */ /* 0x100fe20000010822 */
[----:B------:R-:W4:Y:S01]  /*8fb0*/  MUFU.EX2 R165, R165 ;  /* 0x000000a500a57308 */ /* 0x000f220000000800 */
[----:B--2---:R-:W-:Y:S01]  /*8fc0*/  F2FP.BF16.PACK_AB R4, R168, R169 ;  /* 0x000000a9a804723e */ /* 0x004fe200000010ff */
[----:B------:R-:W-:Y:S02]  /*8fd0*/  FFMA.FTZ R191, R191, c[0x0][0x23c], -R34 ;  /* 0x00008f00bfbf7a23 */ /* 0x000fe40000010822 */
[--C-:B------:R-:W-:Y:S02]  /*8fe0*/  FFMA.FTZ R189, R196, c[0x0][0x23c], -R177.reuse ;  /* 0x00008f00c4bd7a23 */ /* 0x100fe400000108b1 */
[--C-:B------:R-:W-:Y:S02]  /*8ff0*/  FFMA.FTZ R190, R190, c[0x0][0x23c], -R177.reuse ;  /* 0x00008f00bebe7a23 */ /* 0x100fe400000108b1 */
[----:B------:R-:W-:Y:S01]  /*9000*/  MUFU.EX2 R0, R0 ;  /* 0x0000000000007308 */ /* 0x000fe20000000800 */
[----:B---3--:R-:W-:Y:S01]  /*9010*/  F2FP.BF16.PACK_AB R6, R166, R167 ;  /* 0x000000a7a606723e */ /* 0x008fe200000010ff */
[----:B------:R-:W-:-:S02]  /*9020*/  FFMA.FTZ R188, R188, c[0x0][0x23c], -R177 ;  /* 0x00008f00bcbc7a23 */ /* 0x000fc400000108b1 */
[--C-:B------:R-:W-:Y:S02]  /*9030*/  FFMA.FTZ R195, R186, c[0x0][0x23c], -R177.reuse ;  /* 0x00008f00bac37a23 */ /* 0x100fe400000108b1 */
[----:B------:R-:W-:Y:S02]  /*9040*/  FFMA.FTZ R186, R179, c[0x0][0x23c], -R34 ;  /* 0x00008f00b3ba7a23 */ /* 0x000fe40000010822 */
[----:B------:R-:W2:Y:S01]  /*9050*/  MUFU.EX2 R173, R173 ;  /* 0x000000ad00ad7308 */ /* 0x000ea20000000800 */
[----:B----4-:R-:W-:Y:S01]  /*9060*/  F2FP.BF16.PACK_AB R5, R2, R165 ;  /* 0x000000a50205723e */ /* 0x010fe200000010ff */
[--C-:B------:R-:W-:Y:S02]  /*9070*/  FFMA.FTZ R197, R32, c[0x0][0x23c], -R177.reuse ;  /* 0x00008f0020c57a23 */ /* 0x100fe400000108b1 */
[--C-:B------:R-:W-:Y:S02]  /*9080*/  FFMA.FTZ R178, R178, c[0x0][0x23c], -R177.reuse ;  /* 0x00008f00b2b27a23 */ /* 0x100fe400000108b1 */
[----:B------:R-:W-:-:S02]  /*9090*/  FFMA.FTZ R176, R176, c[0x0][0x23c], -R177 ;  /* 0x00008f00b0b07a23 */ /* 0x000fc400000108b1 */
[----:B------:R-:W3:Y:S01]  /*90a0*/  MUFU.EX2 R3, R8 ;  /* 0x0000000800037308 */ /* 0x000ee20000000800 */
[--C-:B------:R-:W-:Y:S02]  /*90b0*/  FFMA.FTZ R181, R181, c[0x0][0x23c], -R34.reuse ;  /* 0x00008f00b5b57a23 */ /* 0x100fe40000010822 */
[--C-:B------:R-:W-:Y:S02]  /*90c0*/  FFMA.FTZ R179, R35, c[0x0][0x23c], -R34.reuse ;  /* 0x00008f0023b37a23 */ /* 0x100fe40000010822 */
[----:B------:R-:W-:Y:S02]  /*90d0*/  FFMA.FTZ R196, R33, c[0x0][0x23c], -R34 ;  /* 0x00008f0021c47a23 */ /* 0x000fe40000010822 */
[----:B------:R-:W-:Y:S01]  /*90e0*/  FFMA.FTZ R177, R174, c[0x0][0x23c], -R177 ;  /* 0x00008f00aeb17a23 */ /* 0x000fe200000108b1 */
[----:B------:R-:W4:Y:S01]  /*90f0*/  MUFU.EX2 R164, R164 ;  /* 0x000000a400a47308 */ /* 0x000f220000000800 */
[----:B--2---:R-:W-:Y:S01]  /*9100*/  F2FP.BF16.PACK_AB R7, R173, R0 ;  /* 0x00000000ad07723e */ /* 0x004fe200000010ff */
[----:B------:R-:W-:Y:S01]  /*9110*/  LDSM.16.MT88.4 R32, [R228+0x11800] ;  /* 0x01180000e420783b */ /* 0x000fe20000004200 */
[----:B---3--:R-:W-:-:S03]  /*9120*/  FMUL.FTZ R160, R160, R3 ;  /* 0x00000003a0a07220 */ /* 0x008fc60000410000 */
[----:B------:R-:W2:Y:S01]  /*9130*/  LDSM.16.MT88.4 R8, [R225+0x10000] ;  /* 0x01000000e108783b */ /* 0x000ea20000004200 */
[-C--:B------:R-:W-:Y:S01]  /*9140*/  FMUL.FTZ R161, R161, R3.reuse ;  /* 0x00000003a1a17220 */ /* 0x080fe20000410000 */
[----:B------:R-:W-:Y:S01]  /*9150*/  MUFU.EX2 R172, R172 ;  /* 0x000000ac00ac7308 */ /* 0x000fe20000000800 */
[-C--:B------:R-:W-:Y:S02]  /*9160*/  FMUL.FTZ R156, R156, R3.reuse ;  /* 0x000000039c9c7220 */ /* 0x080fe40000410000 */
[----:B------:R-:W-:Y:S02]  /*9170*/  FMUL.FTZ R157, R157, R3 ;  /* 0x000000039d9d7220 */ /* 0x000fe40000410000 */
[-C--:B----4-:R-:W-:Y:S02]  /*9180*/  FMUL.FTZ R162, R162, R164.reuse ;  /* 0x000000a4a2a27220 */ /* 0x090fe40000410000 */
[-C--:B------:R-:W-:Y:S01]  /*9190*/  FMUL.FTZ R163, R163, R164.reuse ;  /* 0x000000a4a3a37220 */ /* 0x080fe20000410000 */
[----:B------:R-:W3:Y:S01]  /*91a0*/  MUFU.EX2 R175, R175 ;  /* 0x000000af00af7308 */ /* 0x000ee20000000800 */
        /* <DEDUP_REMOVED lines=23> */
[----:B------:R-:W-:Y:S01]  /*9320*/  FMUL.FTZ R141, R141, R3 ;  /* 0x000000038d8d7220 */ /* 0x000fe20000410000 */
[----:B------:R-:W1:Y:S01]  /*9330*/  LDSM.16.MT88.4 R12, [R228+0x12000] ;  /* 0x01200000e40c783b */ /* 0x000e620000004200 */
[-C--:B------:R-:W-:Y:S01]  /*9340*/  FMUL.FTZ R142, R142, R164.reuse ;  /* 0x000000a48e8e7220 */ /* 0x080fe20000410000 */
[----:B------:R-:W5:Y:S01]  /*9350*/  MUFU.EX2 R185, R185 ;  /* 0x000000b900b97308 */ /* 0x000f620000000800 */
        /* <DEDUP_REMOVED lines=13> */
[-C--:B------:R-:W-:Y:S02]  /*9430*/  FMUL.FTZ R135, R135, R164.reuse ;  /* 0x000000a487877220 */ /* 0x080fe40000410000 */
        /* <DEDUP_REMOVED lines=27> */
[----:B--2---:R-:W-:Y:S01]  /*95f0*/  HMMA.16816.F32.BF16 R44, R4, R8, R44 ;  /* 0x00000008042c723c */ /* 0x004fe2000004182c */
[----:B------:R-:W-:-:S02]  /*9600*/  FMUL.FTZ R53, R53, R3 ;  /* 0x0000000335357220 */ /* 0x000fc40000410000 */
[-C--:B------:R-:W-:Y:S01]  /*9610*/  FMUL.FTZ R54, R54, R164.reuse ;  /* 0x000000a436367220 */ /* 0x080fe20000410000 */
[----:B------:R-:W2:Y:S01]  /*9620*/  MUFU.EX2 R189, R189 ;  /* 0x000000bd00bd7308 */ /* 0x000ea20000000800 */
[-C--:B------:R-:W-:Y:S02]  /*9630*/  FMUL.FTZ R55, R55, R164.reuse ;  /* 0x000000a437377220 */ /* 0x080fe40000410000 */
[-C--:B------:R-:W-:Y:S01]  /*9640*/  FMUL.FTZ R56, R56, R3.reuse ;  /* 0x0000000338387220 */ /* 0x080fe20000410000 */
[----:B------:R-:W-:Y:S01]  /*9650*/  HMMA.16816.F32.BF16 R48, R4, R10, R48 ;  /* 0x0000000a0430723c */ /* 0x000fe20000041830 */
[----:B------:R-:W-:Y:S01]  /*9660*/  FMUL.FTZ R57, R57, R3 ;  /* 0x0000000339397220 */ /* 0x000fe20000410000 */
[----:B------:R-:W2:Y:S01]  /*9670*/  LDSM.16.MT88.4 R8, [R228+0x14000] ;  /* 0x01400000e408783b */ /* 0x000ea20000004200 */
[-C--:B------:R-:W-:Y:S01]  /*9680*/  FMUL.FTZ R58, R58, R164.reuse ;  /* 0x000000a43a3a7220 */ /* 0x080fe20000410000 */
[----:B------:R-:W1:Y:S01]  /*9690*/  MUFU.EX2 R190, R190 ;  /* 0x000000be00be7308 */ /* 0x000e620000000800 */
[----:B------:R-:W-:-:S02]  /*96a0*/  FMUL.FTZ R59, R59, R164 ;  /* 0x000000a43b3b7220 */ /* 0x000fc40000410000 */
[-C--:B------:R-:W-:Y:S01]  /*96b0*/  FMUL.FTZ R60, R60, R3.reuse ;  /* 0x000000033c3c7220 */ /* 0x080fe20000410000 */
[C---:B----4-:R-:W-:Y:S01]  /*96c0*/  HMMA.16816.F32.BF16 R52, R4.reuse, R16, R52 ;  /* 0x000000100434723c */ /* 0x050fe20000041834 */
        /* <DEDUP_REMOVED lines=9> */
[----:B------:R-:W2:Y:S01]  /*9760*/  MUFU.EX2 R195, R195 ;  /* 0x000000c300c37308 */ /* 0x000ea20000000800 */
[-C--:B------:R-:W-:Y:S02]  /*9770*/  FMUL.FTZ R67, R67, R164.reuse ;  /* 0x000000a443437220 */ /* 0x080fe40000410000 */
[-C--:B------:R-:W-:Y:S02]  /*9780*/  FMUL.FTZ R68, R68, R3.reuse ;  /* 0x0000000344447220 */ /* 0x080fe40000410000 */
[----:B------:R-:W-:Y:S01]  /*9790*/  FMUL.FTZ R69, R69, R3 ;  /* 0x0000000345457220 */ /* 0x000fe20000410000 */
[----:B-1----:R-:W-:Y:S01]  /*97a0*/  HMMA.16816.F32.BF16 R60, R4, R12, R60 ;  /* 0x0000000c043c723c */ /* 0x002fe2000004183c */
[-C--:B------:R-:W-:Y:S01]  /*97b0*/  FMUL.FTZ R70, R70, R164.reuse ;  /* 0x000000a446467220 */ /* 0x080fe20000410000 */
[----:B------:R-:W-:Y:S01]  /*97c0*/  MUFU.EX2 R181, R181 ;  /* 0x000000b500b57308 */ /* 0x000fe20000000800 */
[----:B------:R-:W-:-:S02]  /*97d0*/  FMUL.FTZ R71, R71, R164 ;  /* 0x000000a447477220 */ /* 0x000fc40000410000 */
[-C--:B------:R-:W-:Y:S02]  /*97e0*/  FMUL.FTZ R72, R72, R3.reuse ;  /* 0x0000000348487220 */ /* 0x080fe40000410000 */
[-C--:B------:R-:W-:Y:S01]  /*97f0*/  FMUL.FTZ R73, R73, R3.reuse ;  /* 0x0000000349497220 */ /* 0x080fe20000410000 */
[C---:B------:R-:W-:Y:S01]  /*9800*/  HMMA.16816.F32.BF16 R64, R4.reuse, R14, R64 ;  /* 0x0000000e0440723c */ /* 0x040fe20000041840 */
[-C--:B------:R-:W-:Y:S01]  /*9810*/  FMUL.FTZ R74, R74, R164.reuse ;  /* 0x000000a44a4a7220 */ /* 0x080fe20000410000 */
[----:B------:R-:W1:Y:S01]  /*9820*/  LDSM.16.MT88.4 R12, [R225+0x14000] ;  /* 0x01400000e10c783b */ /* 0x000e620000004200 */
[-C--:B------:R-:W-:Y:S01]  /*9830*/  FMUL.FTZ R75, R75, R164.reuse ;  /* 0x000000a44b4b7220 */ /* 0x080fe20000410000 */
[----:B------:R-:W1:Y:S01]  /*9840*/  MUFU.EX2 R186, R186 ;  /* 0x000000ba00ba7308 */ /* 0x000e620000000800 */
[-C--:B------:R-:W-:Y:S02]  /*9850*/  FMUL.FTZ R76, R76, R3.reuse ;  /* 0x000000034c4c7220 */ /* 0x080fe40000410000 */
[----:B------:R-:W-:Y:S01]  /*9860*/  FMUL.FTZ R77, R77, R3 ;  /* 0x000000034d4d7220 */ /* 0x000fe20000410000 */
[----:B--2---:R-:W-:Y:S01]  /*9870*/  HMMA.16816.F32.BF16 R68, R4, R8, R68 ;  /* 0x000000080444723c */ /* 0x004fe20000041844 */
[----:B------:R-:W-:-:S02]  /*9880*/  FMUL.FTZ R78, R78, R164 ;  /* 0x000000a44e4e7220 */ /* 0x000fc40000410000 */
[-C--:B------:R-:W-:Y:S01]  /*9890*/  FMUL.FTZ R79, R79, R164.reuse ;  /* 0x000000a44f4f7220 */ /* 0x080fe20000410000 */
[----:B------:R-:W-:Y:S01]  /*98a0*/  MUFU.EX2 R179, R179 ;  /* 0x000000b300b37308 */ /* 0x000fe20000000800 */
[-C--:B------:R-:W-:Y:S02]  /*98b0*/  FMUL.FTZ R80, R80, R3.reuse ;  /* 0x0000000350507220 */ /* 0x080fe40000410000 */
[-C--:B------:R-:W-:Y:S01]  /*98c0*/  FMUL.FTZ R81, R81, R3.reuse ;  /* 0x0000000351517220 */ /* 0x080fe20000410000 */
[----:B------:R-:W-:Y:S01]  /*98d0*/  HMMA.16816.F32.BF16 R72, R4, R10, R72 ;  /* 0x0000000a0448723c */ /* 0x000fe20000041848 */
[----:B------:R-:W2:Y:S01]  /*98e0*/  LDSM.16.MT88.4 R8, [R224+0x14000] ;  /* 0x01400000e008783b */ /* 0x000ea20000004200 */
[-C--:B------:R-:W-:Y:S02]  /*98f0*/  FMUL.FTZ R82, R82, R164.reuse ;  /* 0x000000a452527220 */ /* 0x080fe40000410000 */
[----:B------:R-:W-:Y:S01]  /*9900*/  FMUL.FTZ R83, R83, R164 ;  /* 0x000000a453537220 */ /* 0x000fe20000410000 */
[----:B------:R-:W-:Y:S01]  /*9910*/  MUFU.EX2 R196, R196 ;  /* 0x000000c400c47308 */ /* 0x000fe20000000800 */
[----:B------:R-:W-:-:S02]  /*9920*/  FMUL.FTZ R84, R84, R3 ;  /* 0x0000000354547220 */ /* 0x000fc40000410000 */
[C---:B----4-:R-:W-:Y:S01]  /*9930*/  HMMA.16816.F32.BF16 R76, R4.reuse, R16, R76 ;  /* 0x00000010044c723c */ /* 0x050fe2000004184c */
[-C--:B------:R-:W-:Y:S02]  /*9940*/  FMUL.FTZ R85, R85, R3.reuse ;  /* 0x0000000355557220 */ /* 0x080fe40000410000 */
[-C--:B------:R-:W-:Y:S02]  /*9950*/  FMUL.FTZ R86, R86, R164.reuse ;  /* 0x000000a456567220 */ /* 0x080fe40000410000 */
[----:B------:R-:W-:Y:S01]  /*9960*/  FMUL.FTZ R87, R87, R164 ;  /* 0x000000a457577220 */ /* 0x000fe20000410000 */
[----:B------:R-:W-:Y:S01]  /*9970*/  MUFU.EX2 R197, R197 ;  /* 0x000000c500c57308 */ /* 0x000fe20000000800 */
[-C--:B------:R-:W-:Y:S01]  /*9980*/  FMUL.FTZ R88, R88, R3.reuse ;  /* 0x0000000358587220 */ /* 0x080fe20000410000 */
[----:B------:R-:W-:Y:S01]  /*9990*/  HMMA.16816.F32.BF16 R80, R4, R18, R80 ;  /* 0x000000120450723c */ /* 0x000fe20000041850 */
[----:B------:R-:W4:Y:S01]  /*99a0*/  LDSM.16.MT88.4 R16, [R228+0x16000] ;  /* 0x01600000e410783b */ /* 0x000f220000004200 */
[----:B------:R-:W-:-:S02]  /*99b0*/  FMUL.FTZ R89, R89, R3 ;  /* 0x0000000359597220 */ /* 0x000fc40000410000 */
[-C--:B------:R-:W-:Y:S02]  /*99c0*/  FMUL.FTZ R90, R90, R164.reuse ;  /* 0x000000a45a5a7220 */ /* 0x080fe40000410000 */
[-C--:B------:R-:W-:Y:S01]  /*99d0*/  FMUL.FTZ R91, R91, R164.reuse ;  /* 0x000000a45b5b7220 */ /* 0x080fe20000410000 */
[----:B------:R-:W2:Y:S01]  /*99e0*/  MUFU.EX2 R178, R178 ;  /* 0x000000b200b27308 */ /* 0x000ea20000000800 */
[-C--:B------:R-:W-:Y:S02]  /*99f0*/  FMUL.FTZ R92, R92, R3.reuse ;  /* 0x000000035c5c7220 */ /* 0x080fe40000410000 */
[-C--:B------:R-:W-:Y:S01]  /*9a00*/  FMUL.FTZ R93, R93, R3.reuse ;  /* 0x000000035d5d7220 */ /* 0x080fe20000410000 */
[----:B-1----:R-:W-:Y:S01]  /*9a10*/  HMMA.16816.F32.BF16 R84, R4, R12, R84 ;  /* 0x0000000c0454723c */ /* 0x002fe20000041854 */
[-C--:B------:R-:W-:Y:S02]  /*9a20*/  FMUL.FTZ R94, R94, R164.reuse ;  /* 0x000000a45e5e7220 */ /* 0x080fe40000410000 */
[----:B------:R-:W-:Y:S01]  /*9a30*/  FMUL.FTZ R95, R95, R164 ;  /* 0x000000a45f5f7220 */ /* 0x000fe20000410000 */
        /* <DEDUP_REMOVED lines=16> */
[-C--:B------:R-:W-:Y:S01]  /*9b40*/  FMUL.FTZ R106, R106, R164.reuse ;  /* 0x000000a46a6a7220 */ /* 0x080fe20000410000 */
[----:B------:R-:W2:Y:S01]  /*9b50*/  LDSM.16.MT88.4 R8, [R225+0x16000] ;  /* 0x01600000e108783b */ /* 0x000ea20000004200 */
[----:B------:R-:W-:Y:S02]  /*9b60*/  FMUL.FTZ R107, R107, R164 ;  /* 0x000000a46b6b7220 */ /* 0x000fe40000410000 */
[----:B------:R-:W-:-:S02]  /*9b70*/  FMUL.FTZ R108, R108, R3 ;  /* 0x000000036c6c7220 */ /* 0x000fc40000410000 */
[-C--:B------:R-:W-:Y:S01]  /*9b80*/  FMUL.FTZ R109, R109, R3.reuse ;  /* 0x000000036d6d7220 */ /* 0x080fe20000410000 */
[C---:B----4-:R-:W-:Y:S01]  /*9b90*/  HMMA.16816.F32.BF16 R100, R4.reuse, R16, R100 ;  /* 0x000000100464723c */ /* 0x050fe20000041864 */
[-C--:B------:R-:W-:Y:S02]  /*9ba0*/  FMUL.FTZ R110, R110, R164.reuse ;  /* 0x000000a46e6e7220 */ /* 0x080fe40000410000 */
[-C--:B------:R-:W-:Y:S02]  /*9bb0*/  FMUL.FTZ R111, R111, R164.reuse ;  /* 0x000000a46f6f7220 */ /* 0x080fe40000410000 */
[-C--:B------:R-:W-:Y:S02]  /*9bc0*/  FMUL.FTZ R112, R112, R3.reuse ;  /* 0x0000000370707220 */ /* 0x080fe40000410000 */
[----:B------:R-:W-:Y:S01]  /*9bd0*/  FMUL.FTZ R113, R113, R3 ;  /* 0x0000000371717220 */ /* 0x000fe20000410000 */
[----:B------:R-:W-:Y:S01]  /*9be0*/  HMMA.16816.F32.BF16 R104, R4, R18, R104 ;  /* 0x000000120468723c */ /* 0x000fe20000041868 */
[----:B------:R-:W4:Y:S01]  /*9bf0*/  LDSM.16.MT88.4 R16, [R228+0x10800] ;  /* 0x01080000e410783b */ /* 0x000f220000004200 */
        /* <DEDUP_REMOVED lines=16> */
[----:B--2---:R-:W-:Y:S01]  /*9d00*/  HMMA.16816.F32.BF16 R116, R4, R8, R116 ;  /* 0x000000080474723c */ /* 0x004fe20000041874 */
[----:B------:R-:W-:-:S02]  /*9d10*/  FMUL.FTZ R127, R127, R164 ;  /* 0x000000a47f7f7220 */ /* 0x000fc40000410000 */
[-C--:B------:R-:W-:Y:S02]  /*9d20*/  FMUL.FTZ R128, R128, R3.reuse ;  /* 0x0000000380807220 */ /* 0x080fe40000410000 */
[-C--:B------:R-:W-:Y:S02]  /*9d30*/  FMUL.FTZ R129, R129, R3.reuse ;  /* 0x0000000381817220 */ /* 0x080fe40000410000 */
[-C--:B------:R-:W-:Y:S01]  /*9d40*/  FMUL.FTZ R130, R130, R164.reuse ;  /* 0x000000a482827220 */ /* 0x080fe20000410000 */
[C---:B------:R-:W-:Y:S01]  /*9d50*/  HMMA.16816.F32.BF16 R120, R4.reuse, R10, R120 ;  /* 0x0000000a0478723c */ /* 0x040fe20000041878 */
[-C--:B------:R-:W-:Y:S01]  /*9d60*/  FMUL.FTZ R131, R131, R164.reuse ;  /* 0x000000a483837220 */ /* 0x080fe20000410000 */
[----:B------:R-:W2:Y:S01]  /*9d70*/  LDSM.16.MT88.4 R8, [R226+0x10800] ;  /* 0x01080000e208783b */ /* 0x000ea20000004200 */
[----:B------:R-:W-:Y:S02]  /*9d80*/  FFMA.FTZ R3, R252, R3, R169 ;  /* 0x00000003fc037223 */ /* 0x000fe400000100a9 */
[----:B------:R-:W-:Y:S01]  /*9d90*/  FFMA.FTZ R165, R251, R164, R165 ;  /* 0x000000a4fba57223 */ /* 0x000fe200000100a5 */
[----:B------:R-:W-:Y:S01]  /*9da0*/  MOV R164, R171 ;  /* 0x000000ab00a47202 */ /* 0x000fe20000000f00 */
[----:B------:R-:W-:Y:S01]  /*9db0*/  FADD.FTZ R168, R168, R3 ;  /* 0x00000003a8a87221 */ /* 0x000fe20000010000 */
[----:B------:R-:W-:Y:S01]  /*9dc0*/  HMMA.16816.F32.BF16 R124, R4, R20, R124 ;  /* 0x00000014047c723c */ /* 0x000fe2000004187c */
[----:B------:R-:W-:-:S02]  /*9dd0*/  FADD.FTZ R3, R2, R165 ;  /* 0x000000a502037221 */ /* 0x000fc40000010000 */
[----:B------:R-:W-:Y:S02]  /*9de0*/  FADD.FTZ R167, R167, R168 ;  /* 0x000000a8a7a77221 */ /* 0x000fe40000010000 */
[----:B------:R-:W-:Y:S02]  /*9df0*/  FADD.FTZ R0, R0, R3 ;  /* 0x0000000300007221 */ /* 0x000fe40000010000 */
[----:B------:R-:W-:Y:S01]  /*9e00*/  FADD.FTZ R3, R166, R167 ;  /* 0x000000a7a6037221 */ /* 0x000fe20000010000 */
[----:B------:R-:W-:Y:S01]  /*9e10*/  HMMA.16816.F32.BF16 R128, R4, R22, R128 ;  /* 0x000000160480723c */ /* 0x000fe20000041880 */
[----:B------:R-:W2:Y:S01]  /*9e20*/  LDSM.16.MT88.4 R20, [R228+0x12800] ;  /* 0x01280000e414783b */ /* 0x000ea20000004200 */
[----:B------:R-:W-:-:S05]  /*9e30*/  FADD.FTZ R173, R173, R0 ;  /* 0x00000000adad7221 */ /* 0x000fca0000010000 */
[----:B---3--:R-:W-:Y:S01]  /*9e40*/  F2FP.BF16.PACK_AB R4, R175, R172 ;  /* 0x000000acaf04723e */ /* 0x008fe200000010ff */
[----:B------:R-:W-:Y:S01]  /*9e50*/  FADD.FTZ R172, R172, R3 ;  /* 0x00000003acac7221 */ /* 0x000fe20000010000 */
[----:B-----5:R-:W-:Y:S01]  /*9e60*/  F2FP.BF16.PACK_AB R5, R185, R182 ;  /* 0x000000b6b905723e */ /* 0x020fe200000010ff */
        /* <DEDUP_REMOVED lines=8> */
[----:B------:R-:W-:Y:S02]  /*9ef0*/  FADD.FTZ R183, R183, R180 ;  /* 0x000000b4b7b77221 */ /* 0x000fe40000010000 */
[----:B------:R-:W-:-:S04]  /*9f00*/  FADD.FTZ R0, R187, R0 ;  /* 0x00000000bb007221 */ /* 0x000fc80000010000 */
[----:B------:R-:W-:Y:S01]  /*9f10*/  FADD.FTZ R3, R189, R0 ;  /* 0x00000000bd037221 */ /* 0x000fe20000010000 */
[----:B------:R-:W-:Y:S01]  /*9f20*/  HMMA.16816.F32.BF16 R156, R4, R18, R156 ;  /* 0x00000012049c723c */ /* 0x000fe2000004189c */
[----:B------:R-:W3:Y:S02]  /*9f30*/  LDSM.16.MT88.4 R16, [R226+0x12800] ;  /* 0x01280000e210783b */ /* 0x000ee40000004200 */
[----:B------:R-:W-:-:S05]  /*9f40*/  FADD.FTZ R3, R190, R3 ;  /* 0x00000003be037221 */ /* 0x000fca0000010000 */
[C---:B-1----:R-:W-:Y:S08]  /*9f50*/  HMMA.16816.F32.BF16 R144, R4.reuse, R12, R144 ;  /* 0x0000000c0490723c */ /* 0x042ff00000041890 */
[C---:B------:R-:W-:Y:S01]  /*9f60*/  HMMA.16816.F32.BF16 R140, R4.reuse, R14, R140 ;  /* 0x0000000e048c723c */ /* 0x040fe2000004188c */
[----:B------:R-:W1:Y:S07]  /*9f70*/  LDSM.16.MT88.4 R12, [R224+0x12800] ;  /* 0x01280000e00c783b */ /* 0x000e6e0000004200 */
[C---:B--2---:R-:W-:Y:S08]  /*9f80*/  HMMA.16816.F32.BF16 R152, R4.reuse, R8, R152 ;  /* 0x000000080498723c */ /* 0x044ff00000041898 */
        /* <DEDUP_REMOVED lines=39> */
[----:B------:R-:W-:Y:S01]  /*a200*/  HMMA.16816.F32.BF16 R120, R4, R22, R120 ;  /* 0x000000160478723c */ /* 0x000fe20000041878 */
[----:B------:R-:W3:Y:S06]  /*a210*/  LDSM.16.MT88.4 R20, [R224+0x11000] ;  /* 0x01100000e014783b */ /* 0x000eec0000004200 */
[----:B------:R-:W-:Y:S01]  /*a220*/  F2FP.BF16.PACK_AB R4, R193, R192 ;  /* 0x000000c0c104723e */ /* 0x000fe200000010ff */
[----:B------:R-:W-:Y:S01]  /*a230*/  FADD.FTZ R192, R192, R183 ;  /* 0x000000b7c0c07221 */ /* 0x000fe20000010000 */
[----:B------:R-:W-:-:S02]  /*a240*/  F2FP.BF16.PACK_AB R5, R190, R189 ;  /* 0x000000bdbe05723e */ /* 0x000fc400000010ff */
[----:B------:R-:W-:Y:S01]  /*a250*/  F2FP.BF16.PACK_AB R6, R194, R191 ;  /* 0x000000bfc206723e */ /* 0x000fe200000010ff */
[----:B------:R-:W-:Y:S01]  /*a260*/  FADD.FTZ R0, R193, R192 ;  /* 0x000000c0c1007221 */ /* 0x000fe20000010000 */
[----:B------:R-:W-:-:S03]  /*a270*/  F2FP.BF16.PACK_AB R7, R195, R188 ;  /* 0x000000bcc307723e */ /* 0x000fc600000010ff */
[----:B------:R-:W-:Y:S02]  /*a280*/  FADD.FTZ R191, R191, R0 ;  /* 0x00000000bfbf7221 */ /* 0x000fe40000010000 */
[----:B------:R-:W-:Y:S01]  /*a290*/  FADD.FTZ R0, R188, R3 ;  /* 0x00000003bc007221 */ /* 0x000fe20000010000 */
[----:B------:R-:W-:Y:S01]  /*a2a0*/  MOV R3, R170 ;  /* 0x000000aa00037202 */ /* 0x000fe20000000f00 */
        /* <DEDUP_REMOVED lines=102> */
[----:B------:R-:W-:Y:S11]  /*a910*/  HMMA.16816.F32.BF16 R128, R4, R18, R128 ;  /* 0x000000120480723c */ /* 0x000ff60000041880 */
[----:B------:R-:W-:Y:S08]  /*a920*/  @!UPT UIADD3 URZ, URZ, URZ, URZ ;  /* 0x0000003f3f3ff290 */ /* 0x000ff0000fffe03f */
.L_x_6376:
        /* <DEDUP_REMOVED lines=16> */
.L_x_6386:
        /* <DEDUP_REMOVED lines=66> */
.L_x_6383:
[C---:B------:R-:W-:Y:S04]  /*ae50*/  LEA R236, P0, R8.reuse, R236, 0x1 ;  /* 0x000000ec08ec7211 */ /* 0x040fe800078008ff */
[----:B------:R-:W-:Y:S02]  /*ae60*/  LEA.HI.X R235, R8, R235, R3, 0x1, P0 ;  /* 0x000000eb08eb7211 */ /* 0x000fe400000f0c03 */
[----:B------:R-:W-:Y:S02]  /*ae70*/  IADD3 R22, P0, R236, UR11, RZ ;  /* 0x0000000bec167c10 */ /* 0x000fe4000ff1e0ff */
[----:B------:R-:W-:Y:S02]  /*ae80*/  MOV R237, R235 ;  /* 0x000000eb00ed7202 */ /* 0x000fe40000000f00 */
[----:B------:R-:W-:Y:S02]  /*ae90*/  IADD3.X R23, R235, UR5, RZ, P0, !PT ;  /* 0x00000005eb177c10 */ /* 0x000fe400087fe4ff */
[----:B------:R-:W-:Y:S01]  /*aea0*/  IADD3 R18, P0, R22, UR11, RZ ;  /* 0x0000000b16127c10 */ /* 0x000fe2000ff1e0ff */
[----:B------:R-:W-:Y:S01]  /*aeb0*/  @!PT LDS RZ, [RZ] ;  /* 0x00000000fffff984 */ /* 0x000fe20000000800 */
[----:B------:R-:W-:Y:S01]  /*aec0*/  @!PT LDS RZ, [RZ] ;  /* 0x00000000fffff984 */ /* 0x000fe20000000800 */
[----:B------:R-:W-:Y:S01]  /*aed0*/  @!PT LDS RZ, [RZ] ;  /* 0x00000000fffff984 */ /* 0x000fe20000000800 */
[----:B------:R1:W-:Y:S03]  /*aee0*/  LDGSTS.E.BYPASS.LTC128B.128 [R239+0x10000], [R236.64] ;  /* 0x10000000ecef7fae */ /* 0x0003e6000b901d52 */
[----:B------:R-:W-:Y:S02]  /*aef0*/  IADD3.X R19, R23, UR5, RZ, P0, !PT ;  /* 0x0000000517137c10 */ /* 0x000fe400087fe4ff */
[----:B------:R-:W-:Y:S01]  /*af00*/  IADD3 R14, P0, R18, UR11, RZ ;  /* 0x0000000b120e7c10 */ /* 0x000fe2000ff1e0ff */
[----:B------:R1:W-:Y:S03]  /*af10*/  LDGSTS.E.BYPASS.LTC128B.128 [R239+0x12000], [R236.64+0x80] ;  /* 0x12000080ecef7fae */ /* 0x0003e6000b901d52 */
[----:B------:R-:W-:Y:S02]  /*af20*/  IADD3.X R15, R19, UR5, RZ, P0, !PT ;  /* 0x00000005130f7c10 */ /* 0x000fe400087fe4ff */
[----:B------:R-:W-:Y:S01]  /*af30*/  ISETP.GT.AND P0, PT, R246, UR9, PT ;  /* 0x00000009f6007c0c */ /* 0x000fe2000bf04270 */
        /* <DEDUP_REMOVED lines=15> */
[----:B------:R-:W5:Y:S06]  /*b030*/  LDSM.16.M88.4 R168, [R233+0x8000] ;  /* 0x00800000e9a8783b */ /* 0x000f6c0000000200 */
[----:B------:R-:W4:Y:S06]  /*b040*/  LDSM.16.M88.4 R172, [R233+0x8800] ;  /* 0x00880000e9ac783b */ /* 0x000f2c0000000200 */
[----:B------:R-:W2:Y:S06]  /*b050*/  LDSM.16.M88.4 R176, [R233+0x9000] ;  /* 0x00900000e9b0783b */ /* 0x000eac0000000200 */
[----:B------:R-:W0:Y:S06]  /*b060*/  LDGDEPBAR ;  /* 0x00000000000079af */ /* 0x000e2c0000000000 */
[----:B------:R-:W1:Y:S06]  /*b070*/  LDSM.16.M88.4 R180, [R233+0x9800] ;  /* 0x00980000e9b4783b */ /* 0x000e6c0000000200 */
[----:B------:R-:W-:Y:S06]  /*b080*/  LDSM.16.M88.4 R184, [R232] ;  /* 0x00000000e8b8783b */ /* 0x000fec0000000200 */
[----:B------:R-:W1:Y:S01]  /*b090*/  LDSM.16.M88.4 R188, [R231] ;  /* 0x00000000e7bc783b */ /* 0x000e620000000200 */
[C---:B-----5:R-:W-:Y:S05]  /*b0a0*/  HMMA.16816.F32.BF16 R4, R164.reuse, R168, RZ ;  /* 0x000000a8a404723c */ /* 0x060fea00000418ff */
[----:B------:R-:W5:Y:S03]  /*b0b0*/  LDSM.16.M88.4 R192, [R223] ;  /* 0x00000000dfc0783b */ /* 0x000f660000000200 */
[C---:B------:R-:W-:Y:S03]  /*b0c0*/  HMMA.16816.F32.BF16 R8, R164.reuse, R170, RZ ;  /* 0x000000aaa408723c */ /* 0x040fe600000418ff */
[----:B------:R-:W5:Y:S06]  /*b0d0*/  LDSM.16.M88.4 R168, [R222] ;  /* 0x00000000dea8783b */ /* 0x000f6c0000000200 */
[----:B------:R-:W5:Y:S01]  /*b0e0*/  LDSM.16.M88.4 R196, [R221] ;  /* 0x00000000ddc4783b */ /* 0x000f620000000200 */
[C---:B----4-:R-:W-:Y:S05]  /*b0f0*/  HMMA.16816.F32.BF16 R12, R164.reuse, R172, RZ ;  /* 0x000000aca40c723c */ /* 0x050fea00000418ff */
[----:B------:R-:W-:Y:S03]  /*b100*/  LDSM.16.M88.4 R200, [R230] ;  /* 0x00000000e6c8783b */ /* 0x000fe60000000200 */
[C---:B---3--:R-:W-:Y:S03]  /*b110*/  HMMA.16816.F32.BF16 R16, R164.reuse, R174, RZ ;  /* 0x000000aea410723c */ /* 0x048fe600000418ff */
[----:B------:R-:W3:Y:S05]  /*b120*/  LDSM.16.M88.4 R204, [R227+0x8000] ;  /* 0x00800000e3cc783b */ /* 0x000eea0000000200 */
[C---:B--2---:R-:W-:Y:S01]  /*b130*/  HMMA.16816.F32.BF16 R20, R164.reuse, R176, RZ ;  /* 0x000000b0a414723c */ /* 0x044fe200000418ff */
[----:B------:R-:W-:Y:S07]  /*b140*/  LDSM.16.M88.4 R172, [R227+0x9000] ;  /* 0x00900000e3ac783b */ /* 0x000fee0000000200 */
[C---:B------:R-:W-:Y:S01]  /*b150*/  HMMA.16816.F32.BF16 R24, R164.reuse, R178, RZ ;  /* 0x000000b2a418723c */ /* 0x040fe200000418ff */
[----:B------:R-:W-:Y:S07]  /*b160*/  LDSM.16.M88.4 R176, [R227+0x9800] ;  /* 0x00980000e3b0783b */ /* 0x000fee0000000200 */
[C---:B-1----:R-:W-:Y:S08]  /*b170*/  HMMA.16816.F32.BF16 R28, R164.reuse, R180, RZ ;  /* 0x000000b4a41c723c */ /* 0x042ff000000418ff */
[----:B------:R-:W-:Y:S01]  /*b180*/  HMMA.16816.F32.BF16 R32, R164, R182, RZ ;  /* 0x000000b6a420723c */ /* 0x000fe200000418ff */
[----:B------:R-:W1:Y:S06]  /*b190*/  LDSM.16.M88.4 R164, [R227+0x8800] ;  /* 0x00880000e3a4783b */ /* 0x000e6c0000000200 */
[----:B------:R-:W-:Y:S01]  /*b1a0*/  LDSM.16.M88.4 R180, [R220] ;  /* 0x00000000dcb4783b */ /* 0x000fe20000000200 */
[C---:B------:R-:W-:Y:S08]  /*b1b0*/  HMMA.16816.F32.BF16 R4, R184.reuse, R188, R4 ;  /* 0x000000bcb804723c */ /* 0x040ff00000041804 */
[C---:B------:R-:W-:Y:S01]  /*b1c0*/  HMMA.16816.F32.BF16 R8, R184.reuse, R190, R8 ;  /* 0x000000beb808723c */ /* 0x040fe20000041808 */
[----:B------:R-:W-:Y:S07]  /*b1d0*/  LDSM.16.M88.4 R188, [R220+0x1000] ;  /* 0x00100000dcbc783b */ /* 0x000fee0000000200 */
[C---:B-----5:R-:W-:Y:S08]  /*b1e0*/  HMMA.16816.F32.BF16 R12, R184.reuse, R192, R12 ;  /* 0x000000c0b80c723c */ /* 0x060ff0000004180c */
[C---:B------:R-:W-:Y:S01]  /*b1f0*/  HMMA.16816.F32.BF16 R16, R184.reuse, R194, R16 ;  /* 0x000000c2b810723c */ /* 0x040fe20000041810 */
[----:B------:R-:W-:Y:S07]  /*b200*/  LDSM.16.M88.4 R192, [R233+0xa000] ;  /* 0x00a00000e9c0783b */ /* 0x000fee0000000200 */
[C---:B------:R-:W-:Y:S08]  /*b210*/  HMMA.16816.F32.BF16 R20, R184.reuse, R168, R20 ;  /* 0x000000a8b814723c */ /* 0x040ff00000041814 */
[C---:B------:R-:W-:Y:S01]  /*b220*/  HMMA.16816.F32.BF16 R24, R184.reuse, R170, R24 ;  /* 0x000000aab818723c */ /* 0x040fe20000041818 */
[----:B------:R-:W2:Y:S07]  /*b230*/  LDSM.16.M88.4 R168, [R229] ;  /* 0x00000000e5a8783b */ /* 0x000eae0000000200 */
[C---:B------:R-:W-:Y:S08]  /*b240*/  HMMA.16816.F32.BF16 R28, R184.reuse, R196, R28 ;  /* 0x000000c4b81c723c */ /* 0x040ff0000004181c */
[----:B------:R-:W-:Y:S01]  /*b250*/  HMMA.16816.F32.BF16 R32, R184, R198, R32 ;  /* 0x000000c6b820723c */ /* 0x000fe20000041820 */
[----:B------:R-:W4:Y:S06]  /*b260*/  LDSM.16.M88.4 R184, [R220+0x800] ;  /* 0x00080000dcb8783b */ /* 0x000f2c0000000200 */
[----:B------:R-:W-:Y:S01]  /*b270*/  LDSM.16.M88.4 R196, [R233+0xa800] ;  /* 0x00a80000e9c4783b */ /* 0x000fe20000000200 */
[C---:B---3--:R-:W-:Y:S08]  /*b280*/  HMMA.16816.F32.BF16 R4, R200.reuse, R204, R4 ;  /* 0x000000ccc804723c */ /* 0x048ff00000041804 */
[C---:B------:R-:W-:Y:S01]  /*b290*/  HMMA.16816.F32.BF16 R8, R200.reuse, R206, R8 ;  /* 0x000000cec808723c */ /* 0x040fe20000041808 */
[----:B------:R-:W-:Y:S07]  /*b2a0*/  LDSM.16.M88.4 R204, [R233+0xc000] ;  /* 0x00c00000e9cc783b */ /* 0x000fee0000000200 */
[C---:B-1----:R-:W-:Y:S08]  /*b2b0*/  HMMA.16816.F32.BF16 R12, R200.reuse, R164, R12 ;  /* 0x000000a4c80c723c */ /* 0x042ff0000004180c */
[C---:B------:R-:W-:Y:S01]  /*b2c0*/  HMMA.16816.F32.BF16 R16, R200.reuse, R166, R16 ;  /* 0x000000a6c810723c */ /* 0x040fe20000041810 */
[----:B------:R-:W1:Y:S07]  /*b2d0*/  LDSM.16.M88.4 R164, [R220+0x1800] ;  /* 0x00180000dca4783b */ /* 0x000e6e0000000200 */
[C---:B------:R-:W-:Y:S08]  /*b2e0*/  HMMA.16816.F32.BF16 R20, R200.reuse, R172, R20 ;  /* 0x000000acc814723c */ /* 0x040ff00000041814 */
[C---:B------:R-:W-:Y:S01]  /*b2f0*/  HMMA.16816.F32.BF16 R24, R200.reuse, R174, R24 ;  /* 0x000000aec818723c */ /* 0x040fe20000041818 */
[----:B------:R-:W3:Y:S07]  /*b300*/  LDSM.16.M88.4 R172, [R234+0x2000] ;  /* 0x00200000eaac783b */ /* 0x000eee0000000200 */
[C---:B------:R-:W-:Y:S08]  /*b310*/  HMMA.16816.F32.BF16 R28, R200.reuse, R176, R28 ;  /* 0x000000b0c81c723c */ /* 0x040ff0000004181c */
[----:B------:R-:W-:Y:S01]  /*b320*/  HMMA.16816.F32.BF16 R32, R200, R178, R32 ;  /* 0x000000b2c820723c */ /* 0x000fe20000041820 */
[----:B------:R-:W5:Y:S06]  /*b330*/  LDSM.16.M88.4 R176, [R233+0xb000] ;  /* 0x00b00000e9b0783b */ /* 0x000f6c0000000200 */
[----:B------:R-:W-:Y:S01]  /*b340*/  LDSM.16.M88.4 R200, [R218] ;  /* 0x00000000dac8783b */ /* 0x000fe20000000200 */
        /* <DEDUP_REMOVED lines=11> */
[----:B------:R-:W1:Y:S06]  /*b400*/  LDSM.16.M88.4 R164, [R217] ;  /* 0x00000000d9a4783b */ /* 0x000e6c0000000200 */
[----:B------:R-:W1:Y:S01]  /*b410*/  LDSM.16.M88.4 R168, [R216] ;  /* 0x00000000d8a8783b */ /* 0x000e620000000200 */
        /* <DEDUP_REMOVED lines=11> */
[----:B------:R-:W2:Y:S06]  /*b4d0*/  LDSM.16.M88.4 R172, [R227+0xb000] ;  /* 0x00b00000e3ac783b */ /* 0x000eac0000000200 */
[----:B------:R-:W-:Y:S01]  /*b4e0*/  LDSM.16.M88.4 R180, [R229+0x2000] ;  /* 0x00200000e5b4783b */ /* 0x000fe20000000200 */
        /* <DEDUP_REMOVED lines=11> */
[----:B------:R-:W4:Y:S06]  /*b5a0*/  LDSM.16.M88.4 R168, [R220+0x2800] ;  /* 0x00280000dca8783b */ /* 0x000f2c0000000200 */
[----:B------:R-:W5:Y:S01]  /*b5b0*/  LDSM.16.M88.4 R184, [R220+0x3000] ;  /* 0x00300000dcb8783b */ /* 0x000f620000000200 */
        /* <DEDUP_REMOVED lines=8> */
[----:B------:R-:W-:Y:S07]  /*b640*/  LDSM.16.M88.4 R172, [R233+0xd000] ;  /* 0x00d00000e9ac783b */ /* 0x000fee0000000200 */
[C---:B-1----:R-:W-:Y:S08]  /*b650*/  HMMA.16816.F32.BF16 R28, R176.reuse, R164, R28 ;  /* 0x000000a4b01c723c */ /* 0x042ff0000004181c */
[----:B------:R-:W-:Y:S01]  /*b660*/  HMMA.16816.F32.BF16 R32, R176, R166, R32 ;  /* 0x000000a6b020723c */ /* 0x000fe20000041820 */
[----:B------:R-:W1:Y:S06]  /*b670*/  LDSM.16.M88.4 R164, [R233+0xc800] ;  /* 0x00c80000e9a4783b */ /* 0x000e6c0000000200 */
[----:B------:R-:W-:Y:S01]  /*b680*/  LDSM.16.M88.4 R176, [R232+0x4000] ;  /* 0x00400000e8b0783b */ /* 0x000fe20000000200 */
        /* <DEDUP_REMOVED lines=9> */
[C---:B---3--:R-:W-:Y:S08]  /*b720*/  HMMA.16816.F32.BF16 R28, R180.reuse, R192, R28 ;  /* 0x000000c0b41c723c */ /* 0x048ff0000004181c */
[----:B------:R-:W-:Y:S01]  /*b730*/  HMMA.16816.F32.BF16 R32, R180, R194, R32 ;  /* 0x000000c2b420723c */ /* 0x000fe20000041820 */
[----:B------:R-:W3:Y:S06]  /*b740*/  LDSM.16.M88.4 R180, [R215] ;  /* 0x00000000d7b4783b */ /* 0x000eec0000000200 */
[----:B------:R-:W-:Y:S01]  /*b750*/  LDSM.16.M88.4 R192, [R227+0xc000] ;  /* 0x00c00000e3c0783b */ /* 0x000fe20000000200 */
        /* <DEDUP_REMOVED lines=8> */
[----:B------:R-:W4:Y:S07]  /*b7e0*/  LDSM.16.M88.4 R172, [R230+0x4000] ;  /* 0x00400000e6ac783b */ /* 0x000f2e0000000200 */
[C---:B--2---:R-:W-:Y:S08]  /*b7f0*/  HMMA.16816.F32.BF16 R28, R200.reuse, R168, R28 ;  /* 0x000000a8c81c723c */ /* 0x044ff0000004181c */
[----:B------:R-:W-:Y:S01]  /*b800*/  HMMA.16816.F32.BF16 R32, R200, R170, R32 ;  /* 0x000000aac820723c */ /* 0x000fe20000041820 */
[----:B------:R-:W2:Y:S06]  /*b810*/  LDSM.16.M88.4 R168, [R227+0xc800] ;  /* 0x00c80000e3a8783b */ /* 0x000eac0000000200 */
[----:B------:R-:W-:Y:S01]  /*b820*/  LDSM.16.M88.4 R200, [R233+0xe000] ;  /* 0x00e00000e9c8783b */ /* 0x000fe20000000200 */
        /* <DEDUP_REMOVED lines=11> */
[----:B------:R-:W1:Y:S06]  /*b8e0*/  LDSM.16.M88.4 R164, [R227+0xd800] ;  /* 0x00d80000e3a4783b */ /* 0x000e6c0000000200 */
[----:B------:R-:W5:Y:S01]  /*b8f0*/  LDSM.16.M88.4 R176, [R229+0x4000] ;  /* 0x00400000e5b0783b */ /* 0x000f620000000200 */
[C---:B----4-:R-:W-:Y:S08]  /*b900*/  HMMA.16816.F32.BF16 R4, R172.reuse, R192, R4 ;  /* 0x000000c0ac04723c */ /* 0x050ff00000041804 */
[C---:B------:R-:W-:Y:S01]  /*b910*/  HMMA.16816.F32.BF16 R8, R172.reuse, R194, R8 ;  /* 0x000000c2ac08723c */ /* 0x040fe20000041808 */
[----:B------:R-:W4:Y:S07]  /*b920*/  LDSM.16.M88.4 R192, [R220+0x5000] ;  /* 0x00500000dcc0783b */ /* 0x000f2e0000000200 */
[C---:B--2---:R-:W-:Y:S08]  /*b930*/  HMMA.16816.F32.BF16 R12, R172.reuse, R168, R12 ;  /* 0x000000a8ac0c723c */ /* 0x044ff0000004180c */
[C---:B------:R-:W-:Y:S01]  /*b940*/  HMMA.16816.F32.BF16 R16, R172.reuse, R170, R16 ;  /* 0x000000aaac10723c */ /* 0x040fe20000041810 */
[----:B------:R-:W2:Y:S07]  /*b950*/  LDSM.16.M88.4 R168, [R220+0x5800] ;  /* 0x00580000dca8783b */ /* 0x000eae0000000200 */
[C---:B---3--:R-:W-:Y:S08]  /*b960*/  HMMA.16816.F32.BF16 R20, R172.reuse, R180, R20 ;  /* 0x000000b4ac14723c */ /* 0x048ff00000041814 */
[C---:B------:R-:W-:Y:S01]  /*b970*/  HMMA.16816.F32.BF16 R24, R172.reuse, R182, R24 ;  /* 0x000000b6ac18723c */ /* 0x040fe20000041818 */
[----:B------:R-:W-:Y:S07]  /*b980*/  LDSM.16.M88.4 R180, [R232+0x6000] ;  /* 0x00600000e8b4783b */ /* 0x000fee0000000200 */
[C---:B-1----:R-:W-:Y:S08]  /*b990*/  HMMA.16816.F32.BF16 R28, R172.reuse, R164, R28 ;  /* 0x000000a4ac1c723c */ /* 0x042ff0000004181c */
[----:B------:R-:W-:Y:S01]  /*b9a0*/  HMMA.16816.F32.BF16 R32, R172, R166, R32 ;  /* 0x000000a6ac20723c */ /* 0x000fe20000041820 */
[----:B------:R-:W1:Y:S06]  /*b9b0*/  LDSM.16.M88.4 R164, [R233+0xf000] ;  /* 0x00f00000e9a4783b */ /* 0x000e6c0000000200 */
[----:B------:R-:W3:Y:S01]  /*b9c0*/  LDSM.16.M88.4 R172, [R233+0xf800] ;  /* 0x00f80000e9ac783b */ /* 0x000ee20000000200 */
[C---:B-----5:R-:W-:Y:S08]  /*b9d0*/  HMMA.16816.F32.BF16 R4, R176.reuse, R184, R4 ;  /* 0x000000b8b004723c */ /* 0x060ff00000041804 */
[C---:B------:R-:W-:Y:S01]  /*b9e0*/  HMMA.16816.F32.BF16 R8, R176.reuse, R186, R8 ;  /* 0x000000bab008723c */ /* 0x040fe20000041808 */
[----:B------:R-:W5:Y:S07]  /*b9f0*/  LDSM.16.M88.4 R184, [R211] ;  /* 0x00000000d3b8783b */ /* 0x000f6e0000000200 */
[C---:B------:R-:W-:Y:S08]  /*ba00*/  HMMA.16816.F32.BF16 R12, R176.reuse, R188, R12 ;  /* 0x000000bcb00c723c */ /* 0x040ff0000004180c */
[C---:B------:R-:W-:Y:S01]  /*ba10*/  HMMA.16816.F32.BF16 R16, R176.reuse, R190, R16 ;  /* 0x000000beb010723c */ /* 0x040fe20000041810 */
[----:B------:R-:W1:Y:S07]  /*ba20*/  LDSM.16.M88.4 R188, [R210] ;  /* 0x00000000d2bc783b */ /* 0x000e6e0000000200 */
[C---:B----4-:R-:W-:Y:S08]  /*ba30*/  HMMA.16816.F32.BF16 R20, R176.reuse, R192, R20 ;  /* 0x000000c0b014723c */ /* 0x050ff00000041814 */
[C---:B------:R-:W-:Y:S01]  /*ba40*/  HMMA.16816.F32.BF16 R24, R176.reuse, R194, R24 ;  /* 0x000000c2b018723c */ /* 0x040fe20000041818 */
[----:B------:R-:W-:Y:S07]  /*ba50*/  LDSM.16.M88.4 R192, [R230+0x6000] ;  /* 0x00600000e6c0783b */ /* 0x000fee0000000200 */
[C---:B--2---:R-:W-:Y:S08]  /*ba60*/  HMMA.16816.F32.BF16 R28, R176.reuse, R168, R28 ;  /* 0x000000a8b01c723c */ /* 0x044ff0000004181c */
[----:B------:R-:W-:Y:S01]  /*ba70*/  HMMA.16816.F32.BF16 R32, R176, R170, R32 ;  /* 0x000000aab020723c */ /* 0x000fe20000041820 */
[----:B------:R-:W2:Y:S06]  /*ba80*/  LDSM.16.M88.4 R168, [R209] ;  /* 0x00000000d1a8783b */ /* 0x000eac0000000200 */
[----:B------:R-:W4:Y:S01]  /*ba90*/  LDSM.16.M88.4 R176, [R208] ;  /* 0x00000000d0b0783b */ /* 0x000f220000000200 */
[C---:B------:R-:W-:Y:S08]  /*baa0*/  HMMA.16816.F32.BF16 R4, R196.reuse, R200, R4 ;  /* 0x000000c8c404723c */ /* 0x040ff00000041804 */
[C---:B------:R-:W-:Y:S01]  /*bab0*/  HMMA.16816.F32.BF16 R8, R196.reuse, R202, R8 ;  /* 0x000000cac408723c */ /* 0x040fe20000041808 */
[----:B------:R-:W2:Y:S07]  /*bac0*/  LDSM.16.M88.4 R200, [R227+0xe000] ;  /* 0x00e00000e3c8783b */ /* 0x000eae0000000200 */
[C---:B------:R-:W-:Y:S08]  /*bad0*/  HMMA.16816.F32.BF16 R12, R196.reuse, R204, R12 ;  /* 0x000000ccc40c723c */ /* 0x040ff0000004180c */
[C---:B------:R-:W-:Y:S01]  /*bae0*/  HMMA.16816.F32.BF16 R16, R196.reuse, R206, R16 ;  /* 0x000000cec410723c */ /* 0x040fe20000041810 */
[----:B------:R-:W-:Y:S07]  /*baf0*/  LDSM.16.M88.4 R204, [R220+0x6000] ;  /* 0x00600000dccc783b */ /* 0x000fee0000000200 */
[C---:B-1----:R-:W-:Y:S08]  /*bb00*/  HMMA.16816.F32.BF16 R20, R196.reuse, R164, R20 ;  /* 0x000000a4c414723c */ /* 0x042ff00000041814 */
[C---:B------:R-:W-:Y:S01]  /*bb10*/  HMMA.16816.F32.BF16 R24, R196.reuse, R166, R24 ;  /* 0x000000a6c418723c */ /* 0x040fe20000041818 */
[----:B------:R-:W1:Y:S07]  /*bb20*/  LDSM.16.M88.4 R164, [R227+0xe800] ;  /* 0x00e80000e3a4783b */ /* 0x000e6e0000000200 */
[C---:B---3--:R-:W-:Y:S08]  /*bb30*/  HMMA.16816.F32.BF16 R28, R196.reuse, R172, R28 ;  /* 0x000000acc41c723c */ /* 0x048ff0000004181c */
[----:B------:R-:W-:Y:S01]  /*bb40*/  HMMA.16816.F32.BF16 R32, R196, R174, R32 ;  /* 0x000000aec420723c */ /* 0x000fe20000041820 */
[----:B------:R-:W3:Y:S06]  /*bb50*/  LDSM.16.M88.4 R172, [R227+0xf000] ;  /* 0x00f00000e3ac783b */ /* 0x000eec0000000200 */
[----:B------:R-:W-:Y:S01]  /*bb60*/  LDSM.16.M88.4 R196, [R229+0x6000] ;  /* 0x00600000e5c4783b */ /* 0x000fe20000000200 */
[C---:B-----5:R-:W-:Y:S08]  /*bb70*/  HMMA.16816.F32.BF16 R4, R180.reuse, R184, R4 ;  /* 0x000000b8b404723c */ /* 0x060ff00000041804 */
[C---:B------:R-:W-:Y:S01]  /*bb80*/  HMMA.16816.F32.BF16 R8, R180.reuse, R186, R8 ;  /* 0x000000bab408723c */ /* 0x040fe20000041808 */
[----:B------:R-:W5:Y:S07]  /*bb90*/  LDSM.16.M88.4 R184, [R227+0xf800] ;  /* 0x00f80000e3b8783b */ /* 0x000f6e0000000200 */
[C---:B------:R-:W-:Y:S08]  /*bba0*/  HMMA.16816.F32.BF16 R12, R180.reuse, R188, R12 ;  /* 0x000000bcb40c723c */ /* 0x040ff0000004180c */
[C---:B------:R-:W-:Y:S08]  /*bbb0*/  HMMA.16816.F32.BF16 R16, R180.reuse, R190, R16 ;  /* 0x000000beb410723c */ /* 0x040ff00000041810 */
[C---:B--2---:R-:W-:Y:S08]  /*bbc0*/  HMMA.16816.F32.BF16 R20, R180.reuse, R168, R20 ;  /* 0x000000a8b414723c */ /* 0x044ff00000041814 */
[C---:B------:R-:W-:Y:S01]  /*bbd0*/  HMMA.16816.F32.BF16 R24, R180.reuse, R170, R24 ;  /* 0x000000aab418723c */ /* 0x040fe20000041818 */
[----:B------:R-:W-:Y:S07]  /*bbe0*/  LDSM.16.M88.4 R168, [R220+0x7000] ;  /* 0x00700000dca8783b */ /* 0x000fee0000000200 */
[C---:B----4-:R-:W-:Y:S08]  /*bbf0*/  HMMA.16816.F32.BF16 R28, R180.reuse, R176, R28 ;  /* 0x000000b0b41c723c */ /* 0x050ff0000004181c */
[----:B------:R-:W-:Y:S08]  /*bc00*/  HMMA.16816.F32.BF16 R32, R180, R178, R32 ;  /* 0x000000b2b420723c */ /* 0x000ff00000041820 */
[C---:B------:R-:W-:Y:S08]  /*bc10*/  HMMA.16816.F32.BF16 R4, R192.reuse, R200, R4 ;  /* 0x000000c8c004723c */ /* 0x040ff00000041804 */
[C---:B------:R-:W-:Y:S08]  /*bc20*/  HMMA.16816.F32.BF16 R8, R192.reuse, R202, R8 ;  /* 0x000000cac008723c */ /* 0x040ff00000041808 */
[C---:B-1----:R-:W-:Y:S08]  /*bc30*/  HMMA.16816.F32.BF16 R12, R192.reuse, R164, R12 ;  /* 0x000000a4c00c723c */ /* 0x042ff0000004180c */
[C---:B------:R-:W-:Y:S01]  /*bc40*/  HMMA.16816.F32.BF16 R16, R192.reuse, R166, R16 ;  /* 0x000000a6c010723c */ /* 0x040fe20000041810 */
[----:B------:R-:W1:Y:S07]  /*bc50*/  LDSM.16.M88.4 R164, [R220+0x6800] ;  /* 0x00680000dca4783b */ /* 0x000e6e0000000200 */
[C---:B---3--:R-:W-:Y:S08]  /*bc60*/  HMMA.16816.F32.BF16 R20, R192.reuse, R172, R20 ;  /* 0x000000acc014723c */ /* 0x048ff00000041814 */
[C---:B------:R-:W-:Y:S08]  /*bc70*/  HMMA.16816.F32.BF16 R24, R192.reuse, R174, R24 ;  /* 0x000000aec018723c */ /* 0x040ff00000041818 */
[C---:B-----5:R-:W-:Y:S08]  /*bc80*/  HMMA.16816.F32.BF16 R28, R192.reuse, R184, R28 ;  /* 0x000000b8c01c723c */ /* 0x060ff0000004181c */
[----:B------:R-:W-:Y:S08]  /*bc90*/  HMMA.16816.F32.BF16 R32, R192, R186, R32 ;  /* 0x000000bac020723c */ /* 0x000ff00000041820 */
[C---:B------:R-:W-:Y:S08]  /*bca0*/  HMMA.16816.F32.BF16 R4, R196.reuse, R204, R4 ;  /* 0x000000ccc404723c */ /* 0x040ff00000041804 */
[C---:B------:R-:W-:Y:S08]  /*bcb0*/  HMMA.16816.F32.BF16 R8, R196.reuse, R206, R8 ;  /* 0x000000cec408723c */ /* 0x040ff00000041808 */
[C---:B-1----:R-:W-:Y:S08]  /*bcc0*/  HMMA.16816.F32.BF16 R12, R196.reuse, R164, R12 ;  /* 0x000000a4c40c723c */ /* 0x042ff0000004180c */
[C---:B------:R-:W-:Y:S01]  /*bcd0*/  HMMA.16816.F32.BF16 R16, R196.reuse, R166, R16 ;  /* 0x000000a6c410723c */ /* 0x040fe20000041810 */
[----:B------:R-:W1:Y:S01]  /*bce0*/  LDSM.16.M88.4 R164, [R220+0x7800] ;  /* 0x00780000dca4783b */ /* 0x000e620000000200 */
[----:B------:R-:W-:Y:S04]  /*bcf0*/  DEPBAR.LE SB0, 0x0 ;  /* 0x000080000000791a */ /* 0x000fe80000000000 */
[----:B------:R-:W-:Y:S02]  /*bd00*/  FMUL.FTZ R237, R4, c[0x0][0x2ec] ;  /* 0x0000bb0004ed7a20 */ /* 0x000fe40000410000 */
[C---:B------:R-:W-:Y:S04]  /*bd10*/  HMMA.16816.F32.BF16 R20, R196.reuse, R168, R20 ;  /* 0x000000a8c414723c */ /* 0x040fe80000041814 */
[----:B------:R-:W2:Y:S01]  /*bd20*/  MUFU.TANH R237, R237 ;  /* 0x000000ed00ed7308 */ /* 0x000ea20000002400 */
[----:B------:R-:W-:Y:S01]  /*bd30*/  BAR.SYNC.DEFER_BLOCKING 0x0 ;  /* 0x0000000000007b1d */ /* 0x000fe20000010000 */
[----:B------:R-:W-:Y:S02]  /*bd40*/  FMUL.FTZ R193, R5, c[0x0][0x2ec] ;  /* 0x0000bb0005c17a20 */ /* 0x000fe40000410000 */
[C---:B------:R-:W-:Y:S04]  /*bd50*/  HMMA.16816.F32.BF16 R24, R196.reuse, R170, R24 ;  /* 0x000000aac418723c */ /* 0x040fe80000041818 */
[----:B------:R-:W-:Y:S02]  /*bd60*/  FMUL.FTZ R194, R6, c[0x0][0x2ec] ;  /* 0x0000bb0006c27a20 */ /* 0x000fe40000410000 */
[----:B------:R-:W3:Y:S01]  /*bd70*/  MUFU.TANH R193, R193 ;  /* 0x000000c100c17308 */ /* 0x000ee20000002400 */
[----:B------:R-:W-:Y:S02]  /*bd80*/  FMUL.FTZ R3, R7, c[0x0][0x2ec] ;  /* 0x0000bb0007037a20 */ /* 0x000fe40000410000 */
[----:B------:R-:W-:Y:S03]  /*bd90*/  FMUL.FTZ R17, R17, c[0x0][0x2ec] ;  /* 0x0000bb0011117a20 */ /* 0x000fe60000410000 */
[----:B------:R-:W-:Y:S02]  /*bda0*/  FMUL.FTZ R195, R8, c[0x0][0x2ec] ;  /* 0x0000bb0008c37a20 */ /* 0x000fe40000410000 */
[----:B------:R-:W-:Y:S02]  /*bdb0*/  FMUL.FTZ R203, R9, c[0x0][0x2ec] ;  /* 0x0000bb0009cb7a20 */ /* 0x000fe40000410000 */
[----:B------:R4:W2:Y:S01]  /*bdc0*/  MUFU.TANH R190, R17 ;  /* 0x0000001100be7308 */ /* 0x0008a20000002400 */
[----:B------:R-:W-:Y:S02]  /*bdd0*/  FMUL.FTZ R21, R21, c[0x0][0x2ec] ;  /* 0x0000bb0015157a20 */ /* 0x000fe40000410000 */
[----:B------:R-:W-:Y:S02]  /*bde0*/  FMUL.FTZ R202, R10, c[0x0][0x2ec] ;  /* 0x0000bb000aca7a20 */ /* 0x000fe40000410000 */
[----:B------:R-:W-:Y:S02]  /*bdf0*/  FMUL.FTZ R201, R11, c[0x0][0x2ec] ;  /* 0x0000bb000bc97a20 */ /* 0x000fe40000410000 */
[----:B------:R-:W-:Y:S01]  /*be00*/  FMUL.FTZ R207, R12, c[0x0][0x2ec] ;  /* 0x0000bb000ccf7a20 */ /* 0x000fe20000410000 */
[C---:B-1----:R-:W-:Y:S02]  /*be10*/  HMMA.16816.F32.BF16 R28, R196.reuse, R164, R28 ;  /* 0x000000a4c41c723c */ /* 0x042fe4000004181c */
[----:B------:R1:W1:Y:S01]  /*be20*/  MUFU.TANH R174, R21 ;  /* 0x0000001500ae7308 */ /* 0x0002620000002400 */
[----:B------:R-:W-:Y:S02]  /*be30*/  FMUL.FTZ R206, R13, c[0x0][0x2ec] ;  /* 0x0000bb000dce7a20 */ /* 0x000fe40000410000 */
[----:B------:R-:W-:Y:S02]  /*be40*/  FMUL.FTZ R13, R14, c[0x0][0x2ec] ;  /* 0x0000bb000e0d7a20 */ /* 0x000fe40000410000 */
[----:B------:R-:W-:Y:S01]  /*be50*/  FMUL.FTZ R205, R15, c[0x0][0x2ec] ;  /* 0x0000bb000fcd7a20 */ /* 0x000fe20000410000 */
[----:B------:R-:W-:Y:S04]  /*be60*/  HMMA.16816.F32.BF16 R32, R196, R166, R32 ;  /* 0x000000a6c420723c */ /* 0x000fe80000041820 */
[----:B------:R-:W2:Y:S01]  /*be70*/  MUFU.TANH R194, R194 ;  /* 0x000000c200c27308 */ /* 0x000ea20000002400 */
[----:B------:R-:W-:Y:S02]  /*be80*/  FMUL.FTZ R173, R16, c[0x0][0x2ec] ;  /* 0x0000bb0010ad7a20 */ /* 0x000fe40000410000 */
[----:B------:R-:W-:Y:S02]  /*be90*/  FMUL.FTZ R15, R18, c[0x0][0x2ec] ;  /* 0x0000bb00120f7a20 */ /* 0x000fe40000410000 */
[----:B------:R-:W-:Y:S03]  /*bea0*/  FMUL.FTZ R14, R19, c[0x0][0x2ec] ;  /* 0x0000bb00130e7a20 */ /* 0x000fe60000410000 */
[----:B------:R-:W-:Y:S02]  /*beb0*/  FMUL.FTZ R19, R20, c[0x0][0x2ec] ;  /* 0x0000bb0014137a20 */ /* 0x000fe40000410000 */
[----:B------:R-:W2:Y:S01]  /*bec0*/  MUFU.TANH R3, R3 ;  /* 0x0000000300037308 */ /* 0x000ea20000002400 */
[----:B------:R-:W-:Y:S02]  /*bed0*/  FMUL.FTZ R18, R22, c[0x0][0x2ec] ;  /* 0x0000bb0016127a20 */ /* 0x000fe40000410000 */
[----:B------:R-:W-:Y:S02]  /*bee0*/  FMUL.FTZ R29, R29, c[0x0][0x2ec] ;  /* 0x0000bb001d1d7a20 */ /* 0x000fe40000410000 */
[----:B----4-:R-:W-:Y:S02]  /*bef0*/  FMUL.FTZ R17, R23, c[0x0][0x2ec] ;  /* 0x0000bb0017117a20 */ /* 0x010fe40000410000 */
[----:B------:R-:W-:Y:S02]  /*bf00*/  FMUL.FTZ R175, R24, c[0x0][0x2ec] ;  /* 0x0000bb0018af7a20 */ /* 0x000fe40000410000 */
[----:B------:R-:W-:Y:S01]  /*bf10*/  FMUL.FTZ R23, R25, c[0x0][0x2ec] ;  /* 0x0000bb0019177a20 */ /* 0x000fe20000410000 */
[----:B------:R4:W2:Y:S01]  /*bf20*/  MUFU.TANH R197, R29 ;  /* 0x0000001d00c57308 */ /* 0x0008a20000002400 */
[----:B------:R-:W-:Y:S02]  /*bf30*/  FMUL.FTZ R22, R26, c[0x0][0x2ec] ;  /* 0x0000bb001a167a20 */ /* 0x000fe40000410000 */
[----:B-1----:R-:W-:Y:S02]  /*bf40*/  FMUL.FTZ R21, R27, c[0x0][0x2ec] ;  /* 0x0000bb001b157a20 */ /* 0x002fe40000410000 */
[----:B------:R-:W-:Y:S02]  /*bf50*/  FMUL.FTZ R25, R28, c[0x0][0x2ec] ;  /* 0x0000bb001c197a20 */ /* 0x000fe40000410000 */
[----:B------:R-:W-:Y:S02]  /*bf60*/  FMUL.FTZ R27, R30, c[0x0][0x2ec] ;  /* 0x0000bb001e1b7a20 */ /* 0x000fe40000410000 */
[----:B------:R-:W-:Y:S01]  /*bf70*/  FMUL.FTZ R26, R31, c[0x0][0x2ec] ;  /* 0x0000bb001f1a7a20 */ /* 0x000fe20000410000 */
[----:B------:R-:W1:Y:S01]  /*bf80*/  MUFU.TANH R195, R195 ;  /* 0x000000c300c37308 */ /* 0x000e620000002400 */
[----:B------:R-:W-:Y:S02]  /*bf90*/  FMUL.FTZ R199, R32, c[0x0][0x2ec] ;  /* 0x0000bb0020c77a20 */ /* 0x000fe40000410000 */
[----:B------:R-:W-:Y:S02]  /*bfa0*/  FMUL.FTZ R31, R33, c[0x0][0x2ec] ;  /* 0x0000bb00211f7a20 */ /* 0x000fe40000410000 */
[----:B------:R-:W-:Y:S05]  /*bfb0*/  FMUL.FTZ R30, R34, c[0x0][0x2ec] ;  /* 0x0000bb00221e7a20 */ /* 0x000fea0000410000 */
[----:B------:R-:W1:Y:S01]  /*bfc0*/  MUFU.TANH R203, R203 ;  /* 0x000000cb00cb7308 */ /* 0x000e620000002400 */
[----:B----4-:R-:W-:Y:S09]  /*bfd0*/  FMUL.FTZ R29, R35, c[0x0][0x2ec] ;  /* 0x0000bb00231d7a20 */ /* 0x010ff20000410000 */
[----:B------:R-:W4:Y:S10]  /*bfe0*/  MUFU.TANH R202, R202 ;  /* 0x000000ca00ca7308 */ /* 0x000f340000002400 */
[----:B------:R-:W1:Y:S10]  /*bff0*/  MUFU.TANH R201, R201 ;  /* 0x000000c900c97308 */ /* 0x000e740000002400 */
        /* <DEDUP_REMOVED lines=20> */
[----:B------:R-:W1:Y:S01]  /*c140*/  MUFU.TANH R29, R29 ;  /* 0x0000001d001d7308 */ /* 0x000e620000002400 */
[----:B------:R-:W-:-:S05]  /*c150*/  @!P0 BRA `(.L_x_6384) ;  /* 0x000005b000008947 */ /* 0x000fca0003800000 */
[----:B--234-:R-:W-:Y:S01]  /*c160*/  PLOP3.LUT P0, PT, PT, PT, UP5, 0x80, 0x0 ;  /* 0x000000000000781c */ /* 0x01cfe20003f0f058 */
[----:B------:R-:W-:Y:S01]  /*c170*/  IMAD.U32 R8, RZ, RZ, UR15 ;  /* 0x0000000fff087e24 */ /* 0x000fe2000f8e00ff */
[----:B------:R-:W-:Y:S11]  /*c180*/  MOV R5, UR12 ;  /* 0x0000000c00057c02 */ /* 0x000ff60008000f00 */
[----:B------:R-:W-:-:S05]  /*c190*/  @!P0 BRA `(.L_x_6385) ;  /* 0x000003b000008947 */ /* 0x000fca0003800000 */
[----:B------:R-:W-:Y:S04]  /*c1a0*/  IABS R4, c[0x0][0x2d0] ;  /* 0x0000b40000047a13 */ /* 0x000fe80000000000 */
[----:B------:R-:W2:Y:S10]  /*c1b0*/  I2F.RP R9, R4 ;  /* 0x0000000400097306 */ /* 0x000eb40000209400 */
[----:B--2---:R-:W2:Y:S02]  /*c1c0*/  MUFU.RCP R5, R9 ;  /* 0x0000000900057308 */ /* 0x004ea40000001000 */
[----:B--2---:R-:W-:Y:S01]  /*c1d0*/  IADD3 R32, R5, 0xffffffe, RZ ;  /* 0x0ffffffe05207810 */ /* 0x004fe20007ffe0ff */
[----:B------:R-:W-:Y:S07]  /*c1e0*/  IMAD.SHL.U32 R5, R246, 0x40, RZ ;  /* 0x00000040f6057824 */ /* 0x000fee00078e00ff */
[----:B------:R-:W2:Y:S01]  /*c1f0*/  F2I.FTZ.U32.TRUNC.NTZ R33, R32 ;  /* 0x0000002000217305 */ /* 0x000ea2000021f000 */
        /* <DEDUP_REMOVED lines=8> */
[--C-:B--2---:R-:W-:Y:S02]  /*c280*/  IMAD.MOV R7, RZ, RZ, -R33.reuse ;  /* 0x000000ffff077224 */ /* 0x104fe400078e0a21 */
        /* <DEDUP_REMOVED lines=29> */
[----:B------:R-:W-:Y:S02]  /*c460*/  IMAD.MOV.U32 R5, RZ, RZ, 0x40 ;  /* 0x00000040ff057424 */ /* 0x000fe400078e00ff */
        /* <DEDUP_REMOVED lines=14> */
.L_x_6385:
        /* <DEDUP_REMOVED lines=28> */
.L_x_6384:
[----:B--234-:R-:W-:Y:S04]  /*c710*/  LEA R33, R246, R245, 0x6 ;  /* 0x000000f5f6217211 */ /* 0x01cfe800078e30ff */
[C---:B------:R-:W-:Y:S02]  /*c720*/  IADD3 R7, R33.reuse, 0x1, RZ ;  /* 0x0000000121077810 */ /* 0x040fe40007ffe0ff */
[C---:B------:R-:W-:Y:S02]  /*c730*/  IADD3 R5, R33.reuse, 0x8, RZ ;  /* 0x0000000821057810 */ /* 0x040fe40007ffe0ff */
[----:B------:R-:W-:Y:S02]  /*c740*/  ISETP.GE.AND P2, PT, R33, R242, PT ;  /* 0x000000f22100720c */ /* 0x000fe40003f46270 */
[-C--:B------:R-:W-:Y:S02]  /*c750*/  ISETP.GE.AND P1, PT, R7, R244.reuse, PT ;  /* 0x000000f40700720c */ /* 0x080fe40003f26270 */
[----:B------:R-:W-:Y:S02]  /*c760*/  ISETP.GE.AND P5, PT, R5, R244, PT ;  /* 0x000000f40500720c */ /* 0x000fe40003fa6270 */
[-C--:B------:R-:W-:Y:S02]  /*c770*/  ISETP.GE.OR P1, PT, R7, R243.reuse, !P1 ;  /* 0x000000f30700720c */ /* 0x080fe40004f26670 */
[C---:B------:R-:W-:Y:S02]  /*c780*/  IADD3 R9, R33.reuse, 0x10, RZ ;  /* 0x0000001021097810 */ /* 0x040fe40007ffe0ff */
[----:B------:R-:W-:Y:S02]  /*c790*/  ISETP.GE.OR P2, PT, R33, R238, !P2 ;  /* 0x000000ee2100720c */ /* 0x000fe40005746670 */
[C---:B------:R-:W-:Y:S02]  /*c7a0*/  ISETP.GE.AND P4, PT, R5.reuse, R242, PT ;  /* 0x000000f20500720c */ /* 0x040fe40003f86270 */
[-C--:B------:R-:W-:Y:S02]  /*c7b0*/  ISETP.GE.OR P5, PT, R5, R243.reuse, !P5 ;  /* 0x000000f30500720c */ /* 0x080fe40006fa6670 */
[----:B------:R-:W-:Y:S02]  /*c7c0*/  FSEL R16, R193, -INF , !P1 ;  /* 0xff800000c1107808 */ /* 0x000fe40004800000 */
[----:B------:R-:W-:Y:S02]  /*c7d0*/  ISETP.GE.OR P4, PT, R5, R238, !P4 ;  /* 0x000000ee0500720c */ /* 0x000fe40006786670 */
[----:B------:R-:W-:Y:S02]  /*c7e0*/  FSEL R5, R194, -INF , !P2 ;  /* 0xff800000c2057808 */ /* 0x000fe40005000000 */
[C---:B------:R-:W-:Y:S02]  /*c7f0*/  ISETP.GE.AND P2, PT, R9.reuse, R244, PT ;  /* 0x000000f40900720c */ /* 0x040fe40003f46270 */
[C---:B------:R-:W-:Y:S02]  /*c800*/  ISETP.GE.AND P1, PT, R9.reuse, R242, PT ;  /* 0x000000f20900720c */ /* 0x040fe40003f26270 */
[CC--:B------:R-:W-:Y:S02]  /*c810*/  ISETP.GE.OR P2, PT, R9.reuse, R243.reuse, !P2 ;  /* 0x000000f30900720c */ /* 0x0c0fe40005746670 */
[----:B------:R-:W-:Y:S02]  /*c820*/  ISETP.GE.OR P1, PT, R9, R238, !P1 ;  /* 0x000000ee0900720c */ /* 0x000fe40004f26670 */
[----:B------:R-:W-:Y:S02]  /*c830*/  IADD3 R9, R33, 0x18, RZ ;  /* 0x0000001821097810 */ /* 0x000fe40007ffe0ff */
[----:B-1----:R-:W-:Y:S02]  /*c840*/  FSEL R194, R207, -INF , !P2 ;  /* 0xff800000cfc27808 */ /* 0x002fe40005000000 */
[-C--:B------:R-:W-:Y:S02]  /*c850*/  ISETP.GE.AND P3, PT, R33, R244.reuse, PT ;  /* 0x000000f42100720c */ /* 0x080fe40003f66270 */
[----:B------:R-:W-:Y:S02]  /*c860*/  ISETP.GE.AND P2, PT, R9, R244, PT ;  /* 0x000000f40900720c */ /* 0x000fe40003f46270 */
[----:B------:R-:W-:Y:S02]  /*c870*/  ISETP.GE.AND P6, PT, R7, R242, PT ;  /* 0x000000f20700720c */ /* 0x000fe40003fc6270 */
[-C--:B------:R-:W-:Y:S02]  /*c880*/  ISETP.GE.OR P3, PT, R33, R243.reuse, !P3 ;  /* 0x000000f32100720c */ /* 0x080fe40005f66670 */
[----:B------:R-:W-:Y:S02]  /*c890*/  ISETP.GE.OR P6, PT, R7, R238, !P6 ;  /* 0x000000ee0700720c */ /* 0x000fe400077c6670 */
[C---:B------:R-:W-:Y:S02]  /*c8a0*/  IADD3 R7, R33.reuse, 0x9, RZ ;  /* 0x0000000921077810 */ /* 0x040fe40007ffe0ff */
[----:B------:R-:W-:Y:S02]  /*c8b0*/  IADD3 R165, R33, 0x20, RZ ;  /* 0x0000002021a57810 */ /* 0x000fe40007ffe0ff */
[-C--:B------:R-:W-:Y:S02]  /*c8c0*/  ISETP.GE.OR P2, PT, R9, R243.reuse, !P2 ;  /* 0x000000f30900720c */ /* 0x080fe40005746670 */
[----:B------:R-:W-:Y:S02]  /*c8d0*/  FSEL R237, R237, -INF , !P3 ;  /* 0xff800000eded7808 */ /* 0x000fe40005800000 */
[----:B------:R-:W-:Y:S02]  /*c8e0*/  FSEL R192, R173, -INF , !P2 ;  /* 0xff800000adc07808 */ /* 0x000fe40005000000 */
[-C--:B------:R-:W-:Y:S02]  /*c8f0*/  ISETP.GE.AND P2, PT, R165, R244.reuse, PT ;  /* 0x000000f4a500720c */ /* 0x080fe40003f46270 */
[C---:B------:R-:W-:Y:S02]  /*c900*/  ISETP.GE.AND P0, PT, R7.reuse, R244, PT ;  /* 0x000000f40700720c */ /* 0x040fe40003f06270 */
[C---:B------:R-:W-:Y:S02]  /*c910*/  ISETP.GE.AND P3, PT, R7.reuse, R242, PT ;  /* 0x000000f20700720c */ /* 0x040fe40003f66270 */
[CC--:B------:R-:W-:Y:S02]  /*c920*/  ISETP.GE.OR P0, PT, R7.reuse, R243.reuse, !P0 ;  /* 0x000000f30700720c */ /* 0x0c0fe40004706670 */
[----:B------:R-:W-:Y:S02]  /*c930*/  ISETP.GE.OR P3, PT, R7, R238, !P3 ;  /* 0x000000ee0700720c */ /* 0x000fe40005f66670 */
[C---:B------:R-:W-:Y:S02]  /*c940*/  IADD3 R7, R33.reuse, 0x11, RZ ;  /* 0x0000001121077810 */ /* 0x040fe40007ffe0ff */
[----:B------:R-:W-:Y:S02]  /*c950*/  IADD3 R35, R33, 0x21, RZ ;  /* 0x0000002121237810 */ /* 0x000fe40007ffe0ff */
[-C--:B------:R-:W-:Y:S02]  /*c960*/  ISETP.GE.OR P2, PT, R165, R243.reuse, !P2 ;  /* 0x000000f3a500720c */ /* 0x080fe40005746670 */
[----:B------:R-:W-:Y:S02]  /*c970*/  FSEL R12, R195, -INF , !P5 ;  /* 0xff800000c30c7808 */ /* 0x000fe40006800000 */
[----:B------:R-:W-:Y:S02]  /*c980*/  FSEL R10, R203, -INF , !P0 ;  /* 0xff800000cb0a7808 */ /* 0x000fe40004000000 */
[----:B------:R-:W-:Y:S02]  /*c990*/  FSEL R11, R202, -INF , !P4 ;  /* 0xff800000ca0b7808 */ /* 0x000fe40006000000 */
[----:B------:R-:W-:Y:S02]  /*c9a0*/  FSEL R202, R19, -INF , !P2 ;  /* 0xff80000013ca7808 */ /* 0x000fe40005000000 */
[C---:B------:R-:W-:Y:S02]  /*c9b0*/  ISETP.GE.AND P5, PT, R7.reuse, R244, PT ;  /* 0x000000f40700720c */ /* 0x040fe40003fa6270 */
[----:B------:R-:W-:Y:S02]  /*c9c0*/  ISETP.GE.AND P0, PT, R7, R242, PT ;  /* 0x000000f20700720c */ /* 0x000fe40003f06270 */
[----:B------:R-:W-:Y:S02]  /*c9d0*/  ISETP.GE.AND P2, PT, R35, R244, PT ;  /* 0x000000f42300720c */ /* 0x000fe40003f46270 */
[CC--:B------:R-:W-:Y:S02]  /*c9e0*/  ISETP.GE.OR P5, PT, R7.reuse, R243.reuse, !P5 ;  /* 0x000000f30700720c */ /* 0x0c0fe40006fa6670 */
[----:B------:R-:W-:Y:S02]  /*c9f0*/  ISETP.GE.OR P0, PT, R7, R238, !P0 ;  /* 0x000000ee0700720c */ /* 0x000fe40004706670 */
[----:B------:R-:W-:Y:S02]  /*ca00*/  FSEL R7, R3, -INF , !P6 ;  /* 0xff80000003077808 */ /* 0x000fe40007000000 */
[-C--:B------:R-:W-:Y:S02]  /*ca10*/  ISETP.GE.AND P6, PT, R9, R242.reuse, PT ;  /* 0x000000f20900720c */ /* 0x080fe40003fc6270 */
[----:B------:R-:W-:Y:S02]  /*ca20*/  ISETP.GE.AND P4, PT, R165, R242, PT ;  /* 0x000000f2a500720c */ /* 0x000fe40003f86270 */
[----:B------:R-:W-:Y:S02]  /*ca30*/  ISETP.GE.OR P2, PT, R35, R243, !P2 ;  /* 0x000000f32300720c */ /* 0x000fe40005746670 */
[----:B------:R-:W-:Y:S02]  /*ca40*/  IADD3 R3, R33, 0x28, RZ ;  /* 0x0000002821037810 */ /* 0x000fe40007ffe0ff */
[-C--:B------:R-:W-:Y:S02]  /*ca50*/  ISETP.GE.OR P6, PT, R9, R238.reuse, !P6 ;  /* 0x000000ee0900720c */ /* 0x080fe400077c6670 */
[----:B------:R-:W-:Y:S02]  /*ca60*/  FSEL R9, R201, -INF , !P3 ;  /* 0xff800000c9097808 */ /* 0x000fe40005800000 */
[----:B------:R-:W-:Y:S02]  /*ca70*/  FSEL R200, R174, -INF , !P2 ;  /* 0xff800000aec87808 */ /* 0x000fe40005000000 */
[----:B------:R-:W-:Y:S02]  /*ca80*/  ISETP.GE.OR P4, PT, R165, R238, !P4 ;  /* 0x000000eea500720c */ /* 0x000fe40006786670 */
[----:B------:R-:W-:Y:S02]  /*ca90*/  FMNMX.FTZ R165, R237, R2, !PT ;  /* 0x00000002eda57209 */ /* 0x000fe40007810000 */
[----:B------:R-:W-:Y:S02]  /*caa0*/  ISETP.GE.AND P3, PT, R35, R242, PT ;  /* 0x000000f22300720c */ /* 0x000fe40003f66270 */
[----:B------:R-:W-:Y:S02]  /*cab0*/  FMNMX.FTZ R4, R5, R0, !PT ;  /* 0x0000000005047209 */ /* 0x000fe40007810000 */
[----:B------:R-:W-:Y:S02]  /*cac0*/  ISETP.GE.AND P2, PT, R3, R244, PT ;  /* 0x000000f40300720c */ /* 0x000fe40003f46270 */
[----:B------:R-:W-:Y:S02]  /*cad0*/  FMNMX.FTZ R4, R7, R4, !PT ;  /* 0x0000000407047209 */ /* 0x000fe40007810000 */
[----:B------:R-:W-:Y:S02]  /*cae0*/  IADD3 R167, R33, 0x19, RZ ;  /* 0x0000001921a77810 */ /* 0x000fe40007ffe0ff */
[----:B------:R-:W-:Y:S02]  /*caf0*/  ISETP.GE.OR P3, PT, R35, R238, !P3 ;  /* 0x000000ee2300720c */ /* 0x000fe40005f66670 */
[----:B------:R-:W-:Y:S02]  /*cb00*/  FMNMX.FTZ R35, R16, R165, !PT ;  /* 0x000000a510237209 */ /* 0x000fe40007810000 */
[----:B------:R-:W-:Y:S02]  /*cb10*/  IADD3 R19, R33, 0x29, RZ ;  /* 0x0000002921137810 */ /* 0x000fe40007ffe0ff */
[----:B------:R-:W-:Y:S02]  /*cb20*/  ISETP.GE.OR P2, PT, R3, R243, !P2 ;  /* 0x000000f30300720c */ /* 0x000fe40005746670 */
[----:B------:R-:W-:Y:S02]  /*cb30*/  FMNMX.FTZ R35, R12, R35, !PT ;  /* 0x000000230c237209 */ /* 0x000fe40007810000 */
[----:B------:R-:W-:Y:S02]  /*cb40*/  FSEL R188, R206, -INF , !P5 ;  /* 0xff800000cebc7808 */ /* 0x000fe40006800000 */
[----:B------:R-:W-:Y:S02]  /*cb50*/  FSEL R198, R175, -INF , !P2 ;  /* 0xff800000afc67808 */ /* 0x000fe40005000000 */
[----:B------:R-:W-:Y:S02]  /*cb60*/  FMNMX.FTZ R4, R11, R4, !PT ;  /* 0x000000040b047209 */ /* 0x000fe40007810000 */
[-C--:B------:R-:W-:Y:S02]  /*cb70*/  ISETP.GE.AND P5, PT, R167, R244.reuse, PT ;  /* 0x000000f4a700720c */ /* 0x080fe40003fa6270 */
[----:B------:R-:W-:Y:S02]  /*cb80*/  ISETP.GE.AND P2, PT, R19, R244, PT ;  /* 0x000000f41300720c */ /* 0x000fe40003f46270 */
[----:B------:R-:W-:Y:S02]  /*cb90*/  FSEL R205, R205, -INF , !P0 ;  /* 0xff800000cdcd7808 */ /* 0x000fe40004000000 */
[----:B------:R-:W-:Y:S02]  /*cba0*/  ISETP.GE.AND P0, PT, R19, R242, PT ;  /* 0x000000f21300720c */ /* 0x000fe40003f06270 */
[----:B------:R-:W-:Y:S02]  /*cbb0*/  FSEL R191, R13, -INF , !P1 ;  /* 0xff8000000dbf7808 */ /* 0x000fe40004800000 */
[----:B------:R-:W-:Y:S02]  /*cbc0*/  FMNMX.FTZ R35, R10, R35, !PT ;  /* 0x000000230a237209 */ /* 0x000fe40007810000 */
[----:B------:R-:W-:Y:S02]  /*cbd0*/  ISETP.GE.OR P0, PT, R19, R238, !P0 ;  /* 0x000000ee1300720c */ /* 0x000fe40004706670 */
[----:B------:R-:W-:Y:S02]  /*cbe0*/  FMNMX.FTZ R4, R9, R4, !PT ;  /* 0x0000000409047209 */ /* 0x000fe40007810000 */
[-C--:B------:R-:W-:Y:S02]  /*cbf0*/  ISETP.GE.OR P5, PT, R167, R243.reuse, !P5 ;  /* 0x000000f3a700720c */ /* 0x080fe40006fa6670 */
[----:B------:R-:W-:Y:S02]  /*cc00*/  ISETP.GE.OR P2, PT, R19, R243, !P2 ;  /* 0x000000f31300720c */ /* 0x000fe40005746670 */
[----:B------:R-:W-:Y:S02]  /*cc10*/  IADD3 R19, R33, 0x30, RZ ;  /* 0x0000003021137810 */ /* 0x000fe40007ffe0ff */
[----:B------:R-:W-:Y:S02]  /*cc20*/  FSEL R190, R190, -INF , !P5 ;  /* 0xff800000bebe7808 */ /* 0x000fe40006800000 */
[-C--:B------:R-:W-:Y:S02]  /*cc30*/  ISETP.GE.AND P5, PT, R167, R242.reuse, PT ;  /* 0x000000f2a700720c */ /* 0x080fe40003fa6270 */
[----:B------:R-:W-:Y:S02]  /*cc40*/  ISETP.GE.AND P1, PT, R3, R242, PT ;  /* 0x000000f20300720c */ /* 0x000fe40003f26270 */
[----:B------:R-:W-:Y:S02]  /*cc50*/  FMNMX.FTZ R35, R194, R35, !PT ;  /* 0x00000023c2237209 */ /* 0x000fe40007810000 */
[----:B------:R-:W-:Y:S02]  /*cc60*/  FSEL R196, R23, -INF , !P2 ;  /* 0xff80000017c47808 */ /* 0x000fe40005000000 */
[----:B------:R-:W-:Y:S02]  /*cc70*/  ISETP.GE.AND P2, PT, R19, R244, PT ;  /* 0x000000f41300720c */ /* 0x000fe40003f46270 */
[----:B------:R-:W-:Y:S02]  /*cc80*/  FMNMX.FTZ R4, R191, R4, !PT ;  /* 0x00000004bf047209 */ /* 0x000fe40007810000 */
[-C--:B------:R-:W-:Y:S02]  /*cc90*/  ISETP.GE.OR P5, PT, R167, R238.reuse, !P5 ;  /* 0x000000eea700720c */ /* 0x080fe40006fa6670 */
[----:B------:R-:W-:Y:S02]  /*cca0*/  ISETP.GE.OR P1, PT, R3, R238, !P1 ;  /* 0x000000ee0300720c */ /* 0x000fe40004f26670 */
[----:B------:R-:W-:Y:S02]  /*ccb0*/  FMNMX.FTZ R35, R188, R35, !PT ;  /* 0x00000023bc237209 */ /* 0x000fe40007810000 */
[----:B------:R-:W-:Y:S02]  /*ccc0*/  ISETP.GE.OR P2, PT, R19, R243, !P2 ;  /* 0x000000f31300720c */ /* 0x000fe40005746670 */
[----:B------:R-:W-:Y:S02]  /*ccd0*/  FSEL R193, R15, -INF , !P6 ;  /* 0xff8000000fc17808 */ /* 0x000fe40007000000 */
[----:B------:R-:W-:Y:S02]  /*cce0*/  IADD3 R3, R33, 0x38, RZ ;  /* 0x0000003821037810 */ /* 0x000fe40007ffe0ff */
[----:B------:R-:W-:Y:S02]  /*ccf0*/  FMNMX.FTZ R4, R205, R4, !PT ;  /* 0x00000004cd047209 */ /* 0x000fe40007810000 */
[----:B------:R-:W-:Y:S02]  /*cd00*/  IADD3 R13, R33, 0x31, RZ ;  /* 0x00000031210d7810 */ /* 0x000fe40007ffe0ff */
[----:B------:R-:W-:Y:S02]  /*cd10*/  FSEL R203, R14, -INF , !P5 ;  /* 0xff8000000ecb7808 */ /* 0x000fe40006800000 */
[----:B------:R-:W-:Y:S02]  /*cd20*/  FMNMX.FTZ R23, R192, R35, !PT ;  /* 0x00000023c0177209 */ /* 0x000fe40007810000 */
        /* <DEDUP_REMOVED lines=11> */
[----:B------:R-:W-:Y:S02]  /*cde0*/  FSEL R199, R17, -INF , !P3 ;  /* 0xff80000011c77808 */ /* 0x000fe40005800000 */
[----:B------:R-:W-:Y:S02]  /*cdf0*/  FMNMX.FTZ R6, R201, R4, !PT ;  /* 0x00000004c9067209 */ /* 0x000fe40007810000 */
[----:B------:R-:W-:Y:S02]  /*ce00*/  FSEL R178, R197, -INF , !P6 ;  /* 0xff800000c5b27808 */ /* 0x000fe40007000000 */
[----:B------:R-:W-:Y:S02]  /*ce10*/  FSEL R197, R22, -INF , !P1 ;  /* 0xff80000016c57808 */ /* 0x000fe40004800000 */
[----:B------:R-:W-:Y:S02]  /*ce20*/  ISETP.GE.AND P2, PT, R19, R242, PT ;  /* 0x000000f21300720c */ /* 0x000fe40003f46270 */
[----:B------:R-:W-:Y:S02]  /*ce30*/  FMNMX.FTZ R15, R200, R15, !PT ;  /* 0x0000000fc80f7209 */ /* 0x000fe40007810000 */
[----:B------:R-:W-:Y:S02]  /*ce40*/  FMNMX.FTZ R6, R199, R6, !PT ;  /* 0x00000006c7067209 */ /* 0x000fe40007810000 */
[----:B------:R-:W-:Y:S02]  /*ce50*/  ISETP.GE.AND P1, PT, R13, R242, PT ;  /* 0x000000f20d00720c */ /* 0x000fe40003f26270 */
[----:B------:R-:W-:Y:S02]  /*ce60*/  FSEL R195, R21, -INF , !P0 ;  /* 0xff80000015c37808 */ /* 0x000fe40004000000 */
[----:B------:R-:W-:Y:S01]  /*ce70*/  ISETP.GE.OR P2, PT, R19, R238, !P2 ;  /* 0x000000ee1300720c */ /* 0x000fe20005746670 */
[----:B------:R-:W-:Y:S01]  /*ce80*/  LDSM.16.MT88.4 R20, [R226+0x10000] ;  /* 0x01000000e214783b */ /* 0x000fe20000004200 */
[----:B------:R-:W-:Y:S02]  /*ce90*/  FMNMX.FTZ R15, R198, R15, !PT ;  /* 0x0000000fc60f7209 */ /* 0x000fe40007810000 */
[----:B------:R-:W-:Y:S02]  /*cea0*/  FMNMX.FTZ R6, R197, R6, !PT ;  /* 0x00000006c5067209 */ /* 0x000fe40007810000 */
[----:B------:R-:W-:Y:S02]  /*ceb0*/  ISETP.GE.OR P1, PT, R13, R238, !P1 ;  /* 0x000000ee0d00720c */ /* 0x000fe40004f26670 */
[----:B------:R-:W-:Y:S02]  /*cec0*/  FSEL R177, R27, -INF , !P2 ;  /* 0xff8000001bb17808 */ /* 0x000fe40005000000 */
[----:B------:R-:W-:Y:S02]  /*ced0*/  IADD3 R33, R33, 0x39, RZ ;  /* 0x0000003921217810 */ /* 0x000fe40007ffe0ff */
[----:B------:R-:W-:Y:S02]  /*cee0*/  FMNMX.FTZ R6, R195, R6, !PT ;  /* 0x00000006c3067209 */ /* 0x000fe40007810000 */
[----:B------:R-:W-:Y:S02]  /*cef0*/  FMNMX.FTZ R15, R196, R15, !PT ;  /* 0x0000000fc40f7209 */ /* 0x000fe40007810000 */
[----:B------:R-:W-:Y:S02]  /*cf00*/  ISETP.GE.AND P0, PT, R3, R242, PT ;  /* 0x000000f20300720c */ /* 0x000fe40003f06270 */
[----:B------:R-:W-:Y:S02]  /*cf10*/  FSEL R175, R26, -INF , !P1 ;  /* 0xff8000001aaf7808 */ /* 0x000fe40004800000 */
[----:B------:R-:W-:Y:S02]  /*cf20*/  FMNMX.FTZ R8, R177, R6, !PT ;  /* 0x00000006b1087209 */ /* 0x000fe40007810000 */
[----:B------:R-:W-:Y:S02]  /*cf30*/  ISETP.GE.AND P5, PT, R33, R244, PT ;  /* 0x000000f42100720c */ /* 0x000fe40003fa6270 */
[----:B------:R-:W-:Y:S02]  /*cf40*/  FMNMX.FTZ R15, R186, R15, !PT ;  /* 0x0000000fba0f7209 */ /* 0x000fe40007810000 */
[----:B------:R-:W-:Y:S02]  /*cf50*/  ISETP.GE.OR P2, PT, R3, R238, !P0 ;  /* 0x000000ee0300720c */ /* 0x000fe40004746670 */
[----:B------:R-:W-:Y:S02]  /*cf60*/  ISETP.GE.AND P0, PT, R33, R242, PT ;  /* 0x000000f22100720c */ /* 0x000fe40003f06270 */
[----:B------:R-:W-:Y:S02]  /*cf70*/  FMNMX.FTZ R15, R178, R15, !PT ;  /* 0x0000000fb20f7209 */ /* 0x000fe40007810000 */
[----:B------:R-:W-:Y:S02]  /*cf80*/  FSEL R173, R30, -INF , !P2 ;  /* 0xff8000001ead7808 */ /* 0x000fe40005000000 */
[----:B------:R-:W-:Y:S02]  /*cf90*/  FMNMX.FTZ R8, R175, R8, !PT ;  /* 0x00000008af087209 */ /* 0x000fe40007810000 */
[C---:B------:R-:W-:Y:S02]  /*cfa0*/  ISETP.GE.OR P5, PT, R33.reuse, R243, !P5 ;  /* 0x000000f32100720c */ /* 0x040fe40006fa6670 */
[----:B------:R-:W-:Y:S02]  /*cfb0*/  ISETP.GE.OR P0, PT, R33, R238, !P0 ;  /* 0x000000ee2100720c */ /* 0x000fe40004706670 */
[----:B------:R-:W-:Y:S02]  /*cfc0*/  FSEL R174, R31, -INF , !P5 ;  /* 0xff8000001fae7808 */ /* 0x000fe40006800000 */
[----:B------:R-:W-:Y:S02]  /*cfd0*/  FMNMX.FTZ R15, R176, R15, !PT ;  /* 0x0000000fb00f7209 */ /* 0x000fe40007810000 */
[----:B------:R-:W-:Y:S02]  /*cfe0*/  FSEL R165, R29, -INF , !P0 ;  /* 0xff8000001da57808 */ /* 0x000fe40004000000 */
[----:B------:R-:W-:Y:S01]  /*cff0*/  FMNMX.FTZ R8, R173, R8, !PT ;  /* 0x00000008ad087209 */ /* 0x000fe20007810000 */
[----:B------:R-:W-:Y:S01]  /*d000*/  LDSM.16.MT88.4 R28, [R225+0x10000] ;  /* 0x01000000e11c783b */ /* 0x000fe20000004200 */
[----:B------:R-:W-:Y:S02]  /*d010*/  FMNMX.FTZ R4, R174, R15, !PT ;  /* 0x0000000fae047209 */ /* 0x000fe40007810000 */
[----:B------:R-:W-:Y:S05]  /*d020*/  FMNMX.FTZ R6, R165, R8, !PT ;  /* 0x00000008a5067209 */ /* 0x000fea0007810000 */
[----:B------:R-:W1:Y:S08]  /*d030*/  SHFL.BFLY PT, R15, R4, 0x2, 0x1f ;  /* 0x0c401f00040f7f89 */ /* 0x000e7000000e0000 */
[----:B------:R-:W2:Y:S01]  /*d040*/  SHFL.BFLY PT, R3, R6, 0x2, 0x1f ;  /* 0x0c401f0006037f89 */ /* 0x000ea200000e0000 */
[----:B-1----:R-:W-:Y:S07]  /*d050*/  FMNMX.FTZ R15, R4, R15, !PT ;  /* 0x0000000f040f7209 */ /* 0x002fee0007810000 */
[----:B------:R-:W1:Y:S01]  /*d060*/  SHFL.BFLY PT, R164, R15, 0x1, 0x1f ;  /* 0x0c201f000fa47f89 */ /* 0x000e6200000e0000 */
[----:B--2---:R-:W-:Y:S07]  /*d070*/  FMNMX.FTZ R4, R6, R3, !PT ;  /* 0x0000000306047209 */ /* 0x004fee0007810000 */
[----:B------:R-:W2:Y:S01]  /*d080*/  SHFL.BFLY PT, R3, R4, 0x1, 0x1f ;  /* 0x0c201f0004037f89 */ /* 0x000ea200000e0000 */
[----:B-1----:R-:W-:Y:S04]  /*d090*/  FMNMX.FTZ R164, R15, R164, !PT ;  /* 0x000000a40fa47209 */ /* 0x002fe80007810000 */
[C---:B------:R-:W-:Y:S01]  /*d0a0*/  FSETP.NEU.FTZ.AND P1, PT, R164.reuse, -INF , PT ;  /* 0xff800000a400780b */ /* 0x040fe20003f3d000 */
[----:B------:R-:W-:Y:S01]  /*d0b0*/  FMUL.FTZ R179, R164, c[0x0][0x23c] ;  /* 0x00008f00a4b37a20 */ /* 0x000fe20000410000 */
[----:B--2---:R-:W-:Y:S04]  /*d0c0*/  FMNMX.FTZ R3, R4, R3, !PT ;  /* 0x0000000304037209 */ /* 0x004fe80007810000 */
[----:B------:R-:W-:Y:S02]  /*d0d0*/  FSEL R179, R179, RZ, P1 ;  /* 0x000000ffb3b37208 */ /* 0x000fe40000800000 */
[C---:B------:R-:W-:Y:S01]  /*d0e0*/  FSETP.NEU.FTZ.AND P0, PT, R3.reuse, -INF , PT ;  /* 0xff8000000300780b */ /* 0x040fe20003f1d000 */
[----:B------:R-:W-:Y:S02]  /*d0f0*/  FMUL.FTZ R172, R3, c[0x0][0x23c] ;  /* 0x00008f0003ac7a20 */ /* 0x000fe40000410000 */
[--C-:B------:R-:W-:Y:S02]  /*d100*/  FFMA.FTZ R185, R12, c[0x0][0x23c], -R179.reuse ;  /* 0x00008f000cb97a23 */ /* 0x100fe400000108b3 */
[----:B------:R-:W1:Y:S01]  /*d110*/  LDSM.16.MT88.4 R12, [R228+0x10000] ;  /* 0x01000000e40c783b */ /* 0x000e620000004200 */
[----:B------:R-:W-:Y:S01]  /*d120*/  FSEL R172, R172, RZ, P0 ;  /* 0x000000ffacac7208 */ /* 0x000fe20000000000 */
[--C-:B------:R-:W-:Y:S02]  /*d130*/  FFMA.FTZ R167, R237, c[0x0][0x23c], -R179.reuse ;  /* 0x00008f00eda77a23 */ /* 0x100fe400000108b3 */
[--C-:B------:R-:W-:Y:S01]  /*d140*/  FFMA.FTZ R166, R16, c[0x0][0x23c], -R179.reuse ;  /* 0x00008f0010a67a23 */ /* 0x100fe200000108b3 */
[----:B------:R-:W-:Y:S01]  /*d150*/  MUFU.EX2 R185, R185 ;  /* 0x000000b900b97308 */ /* 0x000fe20000000800 */
[--C-:B------:R-:W-:Y:S01]  /*d160*/  FFMA.FTZ R183, R5, c[0x0][0x23c], -R172.reuse ;  /* 0x00008f0005b77a23 */ /* 0x100fe200000108ac */
[----:B------:R-:W-:Y:S01]  /*d170*/  FSEL R5, R164, RZ, P1 ;  /* 0x000000ffa4057208 */ /* 0x000fe20000800000 */
[--C-:B------:R-:W-:Y:S02]  /*d180*/  FFMA.FTZ R184, R10, c[0x0][0x23c], -R179.reuse ;  /* 0x00008f000ab87a23 */ /* 0x100fe400000108b3 */
[----:B------:R-:W-:Y:S02]  /*d190*/  FFMA.FTZ R182, R7, c[0x0][0x23c], -R172 ;  /* 0x00008f0007b67a23 */ /* 0x000fe400000108ac */
[----:B------:R-:W-:Y:S01]  /*d1a0*/  FADD.FTZ R4, -R5, R2 ;  /* 0x0000000205047221 */ /* 0x000fe20000010100 */
[----:B------:R-:W-:Y:S01]  /*d1b0*/  FSEL R5, R3, RZ, P0 ;  /* 0x000000ff03057208 */ /* 0x000fe20000000000 */
[--C-:B------:R-:W-:Y:S01]  /*d1c0*/  FFMA.FTZ R181, R11, c[0x0][0x23c], -R172.reuse ;  /* 0x00008f000bb57a23 */ /* 0x100fe200000108ac */
[----:B------:R-:W-:Y:S01]  /*d1d0*/  MUFU.EX2 R167, R167 ;  /* 0x000000a700a77308 */ /* 0x000fe20000000800 */
[----:B------:R-:W-:Y:S01]  /*d1e0*/  FFMA.FTZ R180, R9, c[0x0][0x23c], -R172 ;  /* 0x00008f0009b47a23 */ /* 0x000fe200000108ac */
[----:B------:R-:W-:Y:S01]  /*d1f0*/  ISETP.GT.AND P0, PT, R246, UR9, PT ;  /* 0x00000009f6007c0c */ /* 0x000fe2000bf04270 */
[----:B------:R-:W-:Y:S02]  /*d200*/  FADD.FTZ R5, -R5, R0 ;  /* 0x0000000005057221 */ /* 0x000fe40000010100 */
[----:B------:R-:W-:Y:S02]  /*d210*/  FMUL.FTZ R2, R4, c[0x0][0x23c] ;  /* 0x00008f0004027a20 */ /* 0x000fe40000410000 */
[----:B------:R-:W-:Y:S02]  /*d220*/  FMUL.FTZ R0, R5, c[0x0][0x23c] ;  /* 0x00008f0005007a20 */ /* 0x000fe40000410000 */
[--C-:B------:R-:W-:Y:S01]  /*d230*/  FFMA.FTZ R206, R177, c[0x0][0x23c], -R172.reuse ;  /* 0x00008f00b1ce7a23 */ /* 0x100fe200000108ac */
[----:B------:R-:W2:Y:S01]  /*d240*/  MUFU.EX2 R166, R166 ;  /* 0x000000a600a67308 */ /* 0x000ea20000000800 */
        /* <DEDUP_REMOVED lines=8> */
[--C-:B------:R-:W-:Y:S02]  /*d2d0*/  FFMA.FTZ R192, R205, c[0x0][0x23c], -R172.reuse ;  /* 0x00008f00cdc07a23 */ /* 0x100fe400000108ac */
[--C-:B------:R-:W-:Y:S02]  /*d2e0*/  FFMA.FTZ R193, R193, c[0x0][0x23c], -R172.reuse ;  /* 0x00008f00c1c17a23 */ /* 0x100fe400000108ac */
[--C-:B------:R-:W-:Y:S01]  /*d2f0*/  FFMA.FTZ R194, R203, c[0x0][0x23c], -R172.reuse ;  /* 0x00008f00cbc27a23 */ /* 0x100fe200000108ac */
[----:B------:R-:W-:Y:S01]  /*d300*/  MUFU.EX2 R183, R183 ;  /* 0x000000b700b77308 */ /* 0x000fe20000000800 */
        /* <DEDUP_REMOVED lines=410> */
.L_x_6382:
        /* <DEDUP_REMOVED lines=383> */
.L_x_6388:
[----:B---34-:R-:W-:Y:S05]  /*104a0*/  BSYNC B0 ;  /* 0x0000000000007941 */ /* 0x018fea0003800000 */
.L_x_6387:
        /* <DEDUP_REMOVED lines=36> */
.L_x_6390:
[----:B------:R-:W-:Y:S05]  /*106f0*/  BSYNC B0 ;  /* 0x0000000000007941 */ /* 0x000fea0003800000 */
.L_x_6389:
        /* <DEDUP_REMOVED lines=18> */
.L_x_6392:
[----:B------:R-:W-:Y:S05]  /*10820*/  BSYNC B0 ;  /* 0x0000000000007941 */ /* 0x000fea0003800000 */
.L_x_6391:
        /* <DEDUP_REMOVED lines=18> */
.L_x_6394:
[----:B------:R-:W-:Y:S05]  /*10950*/  BSYNC B0 ;  /* 0x0000000000007941 */ /* 0x000fea0003800000 */
.L_x_6393:
        /* <DEDUP_REMOVED lines=17> */
.L_x_6395:
        /* <DEDUP_REMOVED lines=9> */
.L_x_8967:


//--------------------- .text._ZN5flash24flash_fwd_splitkv_kernelI23Flash_fwd_kernel_traitsILi256ELi64ELi64ELi4ELb0ELb0EN7cutlass10bfloat16_tE19Flash_kernel_traitsILi256ELi64ELi64ELi4ES3_EELb0ELb1ELb1ELb0ELb0ELb0ELb0ELb0EEEvNS_16Flash_fwd_paramsE --------------------------
	.section	.text._ZN5flash24flash_fwd_splitkv_kernelI23Flash_fwd_kernel_traitsILi256ELi64ELi64ELi4ELb0ELb0EN7cutlass10bfloat16_tE19Flash_kernel_traitsILi256ELi64ELi64ELi4ES3_EELb0ELb1ELb1ELb0ELb0ELb0ELb0ELb0EEEvNS_16Flash_fwd_paramsE,"ax",@progbits
	.sectioninfo	@"SHI_REGISTERS=255"
	.align	128
        .global         _ZN5flash24flash_fwd_splitkv_kernelI23Flash_fwd_kernel_traitsILi256ELi64ELi64ELi4ELb0ELb0EN7cutlass10bfloat16_tE19Flash_kernel_traitsILi256ELi64ELi64ELi4ES3_EELb0ELb1ELb1ELb0ELb0ELb0ELb0ELb0EEEvNS_16Flash_fwd_paramsE
        .type           _ZN5flash24flash_fwd_splitkv_kernelI23Flash_fwd_kernel_traitsILi256ELi64ELi64ELi4ELb0ELb0EN7cutlass10bfloat16_tE19Flash_kernel_traitsILi256ELi64ELi64ELi4ES3_EELb0ELb1ELb1ELb0ELb0ELb0ELb0ELb0EEEvNS_16Flash_fwd_paramsE,@function
        .size           _ZN5flash24flash_fwd_splitkv_kernelI23Flash_fwd_kernel_traitsILi256ELi64ELi64ELi4ELb0ELb0EN7cutlass10bfloat16_tE19Flash_kernel_traitsILi256ELi64ELi64ELi4ES3_EELb0ELb1ELb1ELb0ELb0ELb0ELb0ELb0EEEvNS_16Flash_fwd_paramsE,(.L_x_8968 - _ZN5flash24flash_fwd_splitkv_kernelI23Flash_fwd_kernel_traitsILi256ELi64ELi64ELi4ELb0ELb0EN7cutlass10bfloat16_tE19Flash_kernel_traitsILi256ELi64ELi64ELi4ES3_EELb0ELb1ELb1ELb0ELb0ELb0ELb0ELb0EEEvNS_16Flash_fwd_paramsE)
        .other          _ZN5flash24flash_fwd_splitkv_kernelI23Flash_fwd_kernel_traitsILi256ELi64ELi64ELi4ELb0ELb0EN7cutlass10bfloat16_tE19Flash_kernel_traitsILi256ELi64ELi64ELi4ES3_EELb0ELb1ELb1ELb0ELb0ELb0ELb0ELb0EEEvNS_16Flash_fwd_paramsE,@"STO_CUDA_ENTRY STV_DEFAULT"
_ZN5flash24flash_fwd_splitkv_kernelI23Flash_fwd_kernel_traitsILi256ELi64ELi64ELi4ELb0ELb0EN7cutlass10bfloat16_tE19Flash_kernel_traitsILi256ELi64ELi64ELi4ES3_EELb0ELb1ELb1ELb0ELb0ELb0ELb0ELb0EEEvNS_16Flash_fwd_paramsE:
.text._ZN5flash24flash_fwd_splitkv_kernelI23Flash_fwd_kernel_traitsILi256ELi64ELi64ELi4ELb0ELb0EN7cutlass10bfloat16_tE19Flash_kernel_traitsILi256ELi64ELi64ELi4ES3_EELb0ELb1ELb1ELb0ELb0ELb0ELb0ELb0EEEvNS_16Flash_fwd_paramsE:
        /* <DEDUP_REMOVED lines=55> */
.L_x_6396:
[----:B------:R-:W-:Y:S02]  /*0370*/  ULDC UR6, c[0x0][0x218] ;  /* 0x0000860000067ab9 */ /* 0x000fe40000000800 */
.L_x_6397:
        /* <DEDUP_REMOVED lines=62> */
[----:B------:R-:W-:Y:S01]  /*0760*/  BSSY B0, `(.L_x_6399) ;  /* 0x0000033000007945 */ /* 0x000fe20003800000 */
[----:B------:R-:W-:-:S02]  /*0770*/  UIADD3 UR13, -UR26, UR13, URZ ;  /* 0x0000000d1a0d7290 */ /* 0x000fc4000fffe13f */
[----:B------:R-:W-:Y:S01]  /*0780*/  @UP0 UIMAD.WIDE.U32 UR8, UR14, UR6, URZ ;  /* 0x000000060e0802a5 */ /* 0x000fe2000f8e003f */
[----:B------:R-:W-:Y:S01]  /*0790*/  IMAD.IADD R11, R10, 0x1, -R11 ;  /* 0x000000010a0b7824 */ /* 0x000fe200078e0a0b */
[----:B------:R-:W-:Y:S01]  /*07a0*/  UIMAD UR6, UR26, UR5, UR4 ;  /* 0x000000051a0672a4 */ /* 0x000fe2000f8e0204 */
[----:B------:R-:W-:Y:S01]  /*07b0*/  SHF.R.S32.HI R10, RZ, 0x3, R0 ;  /* 0x00000003ff0a7819 */ /* 0x000fe20000011400 */
[----:B------:R-:W-:Y:S01]  /*07c0*/  @UP0 UIMAD UR7, UR14, UR7, UR9 ;  /* 0x000000070e0702a4 */ /* 0x000fe2000f8e0209 */
[----:B------:R-:W-:Y:S01]  /*07d0*/  IMAD.SHL.U32 R16, R11, 0x8, RZ ;  /* 0x000000080b107824 */ /* 0x000fe200078e00ff */
[----:B------:R-:W-:Y:S01]  /*07e0*/  @!UP0 USHF.R.S32.HI UR9, URZ, 0x1f, UR19 ;  /* 0x0000001f3f098899 */ /* 0x000fe20008011413 */
[----:B------:R-:W-:Y:S01]  /*07f0*/  SHF.R.S32.HI R3, RZ, 0x1f, R10 ;  /* 0x0000001fff037819 */ /* 0x000fe2000001140a */
        /* <DEDUP_REMOVED lines=41> */
.L_x_6400:
[----:B------:R-:W-:Y:S05]  /*0a90*/  BSYNC B0 ;  /* 0x0000000000007941 */ /* 0x000fea0003800000 */
.L_x_6399:
        /* <DEDUP_REMOVED lines=22> */
.L_x_6402:
[----:B------:R-:W-:Y:S05]  /*0c00*/  BSYNC B0 ;  /* 0x0000000000007941 */ /* 0x000fea0003800000 */
.L_x_6401:
        /* <DEDUP_REMOVED lines=22> */
.L_x_6404:
[----:B------:R-:W-:Y:S05]  /*0d70*/  BSYNC B0 ;  /* 0x0000000000007941 */ /* 0x000fea0003800000 */
.L_x_6403:
        /* <DEDUP_REMOVED lines=21> */
.L_x_6406:
[----:B------:R-:W-:Y:S05]  /*0ed0*/  BSYNC B0 ;  /* 0x0000000000007941 */ /* 0x000fea0003800000 */
.L_x_6405:
        /* <DEDUP_REMOVED lines=20> */
.L_x_6398:
        /* <DEDUP_REMOVED lines=118> */
[----:B------:R-:W-:Y:S02]  /*1780*/  UIADD3 UR10, UR29, UR5, URZ ;  /* 0x000000051d0a7290 */ /* 0x000fe4000fffe03f */
[----:B------:R-:W-:Y:S01]  /*1790*/  UMOV UR12, UR28 ;  /* 0x0000001c000c7c82 */ /* 0x000fe20008000000 */
[----:B------:R-:W-:Y:S05]  /*17a0*/  BRA `(.L_x_6408) ;  /* 0x0000054000007947 */ /* 0x000fea0003800000 */
.L_x_6407:
        /* <DEDUP_REMOVED lines=21> */
.L_x_6409:
        /* <DEDUP_REMOVED lines=39> */
[----:B------:R-:W-:Y:S01]  /*1b70*/  @P3 IADD3 R12, R12, 0x1, RZ ;  /* 0x000000010c0c3810 */ /* 0x000fe20007ffe0ff */
[----:B------:R-:W-:-:S04]  /*1b80*/  @UP0 UMOV UR12, UR28 ;  /* 0x0000001c000c0c82 */ /* 0x000fc80008000000 */
        /* <DEDUP_REMOVED lines=22> */
.L_x_6408:
        /* <DEDUP_REMOVED lines=11> */
[----:B------:R-:W-:Y:S01]  /*1da0*/  USHF.R.S32.HI UR31, URZ, 0x1f, UR30 ;  /* 0x0000001f3f1f7899 */ /* 0x000fe2000801141e */
        /* <DEDUP_REMOVED lines=27> */
[----:B------:R-:W-:Y:S01]  /*1f60*/  IMAD R8, R12, c[0x0][0x1bc], R8 ;  /* 0x00006f000c087a24 */ /* 0x000fe200078e0208 */
[----:B------:R-:W-:Y:S01]  /*1f70*/  SHF.R.S32.HI R2, RZ, 0x1f, R236 ;  /* 0x0000001fff027819 */ /* 0x000fe200000114ec */
[----:B------:R-:W-:Y:S01]  /*1f80*/  ULDC.64 UR4, c[0x0][0x1a8] ;  /* 0x00006a0000047ab9 */ /* 0x000fe20000000a00 */
[----:B------:R-:W-:Y:S01]  /*1f90*/  LOP3.LUT R4, R0, 0xfffffff8, RZ, 0xc0, !PT ;  /* 0xfffffff800047812 */ /* 0x000fe200078ec0ff */
[----:B------:R-:W-:Y:S01]  /*1fa0*/  UIMAD UR4, UR31, UR4, URZ ;  /* 0x000000041f0472a4 */ /* 0x000fe2000f8e023f */
[----:B------:R-:W-:Y:S01]  /*1fb0*/  IADD3 R24, P1, R236, UR12, RZ ;  /* 0x0000000cec187c10 */ /* 0x000fe2000ff3e0ff */
[----:B------:R-:W-:Y:S01]  /*1fc0*/  IMAD.X R21, R2, 0x1, R5, P2 ;  /* 0x0000000102157824 */ /* 0x000fe200010e0605 */
[----:B------:R-:W-:Y:S01]  /*1fd0*/  IADD3 R14, P0, R236, UR32, RZ ;  /* 0x00000020ec0e7c10 */ /* 0x000fe2000ff1e0ff */
[----:B------:R-:W-:Y:S01]  /*1fe0*/  IMAD.IADD R4, R7, 0x1, -R4 ;  /* 0x0000000107047824 */ /* 0x000fe200078e0a04 */
[C---:B------:R-:W-:Y:S01]  /*1ff0*/  IADD3.X R25, R2.reuse, UR10, RZ, P1, !PT ;  /* 0x0000000a02197c10 */ /* 0x040fe20008ffe4ff */
[----:B------:R-:W-:Y:S01]  /*2000*/  UIADD3 UR10, -UR26, UR13, URZ ;  /* 0x0000000d1a0a7290 */ /* 0x000fe2000fffe13f */
        /* <DEDUP_REMOVED lines=22> */
[----:B------:R-:W-:Y:S01]  /*2170*/  LOP3.LUT R5, R6, 0xffffffe0, RZ, 0xc0, !PT ;  /* 0xffffffe006057812 */ /* 0x000fe200078ec0ff */
[----:B-1----:R-:W-:Y:S01]  /*2180*/  IMAD.WIDE.U32 R18, R18, c[0x0][0x1a8], R14 ;  /* 0x00006a0012127a25 */ /* 0x002fe200078e000e */
[----:B------:R-:W-:-:S02]  /*2190*/  LOP3.LUT R4, R4, 0xfffffe00, R0, 0xf8, !PT ;  /* 0xfffffe0004047812 */ /* 0x000fc400078ef800 */
[----:B------:R-:W-:Y:S01]  /*21a0*/  SHF.R.S32.HI R6, RZ, 0x5, R6 ;  /* 0x00000005ff067819 */ /* 0x000fe20000011406 */
[----:B------:R-:W-:Y:S01]  /*21b0*/  IMAD.MOV.U32 R8, RZ, RZ, R12 ;  /* 0x000000ffff087224 */ /* 0x000fe200078e000c */
[----:B------:R-:W-:Y:S01]  /*21c0*/  IADD3 R233, R236, 0x40, RZ ;  /* 0x00000040ece97810 */ /* 0x000fe20007ffe0ff */
        /* <DEDUP_REMOVED lines=54> */
.L_x_6411:
[----:B------:R-:W-:Y:S05]  /*2530*/  BSYNC B0 ;  /* 0x0000000000007941 */ /* 0x000fea0003800000 */
.L_x_6410:
        /* <DEDUP_REMOVED lines=45> */
.L_x_6413:
[----:B------:R-:W-:Y:S05]  /*2810*/  BSYNC B0 ;  /* 0x0000000000007941 */ /* 0x000fea0003800000 */
.L_x_6412:
        /* <DEDUP_REMOVED lines=45> */
.L_x_6415:
[----:B------:R-:W-:Y:S05]  /*2af0*/  BSYNC B0 ;  /* 0x0000000000007941 */ /* 0x000fea0003800000 */
.L_x_6414:
        /* <DEDUP_REMOVED lines=44> */
.L_x_6417:
[----:B------:R-:W-:Y:S05]  /*2dc0*/  BSYNC B0 ;  /* 0x0000000000007941 */ /* 0x000fea0003800000 */
.L_x_6416:
        /* <DEDUP_REMOVED lines=39> */
.L_x_6419:
[----:B------:R-:W-:Y:S05]  /*3040*/  BSYNC B0 ;  /* 0x0000000000007941 */ /* 0x000fea0003800000 */
.L_x_6418:
        /* <DEDUP_REMOVED lines=41> */
.L_x_6421:
[----:B------:R-:W-:Y:S05]  /*32e0*/  BSYNC B0 ;  /* 0x0000000000007941 */ /* 0x000fea0003800000 */
.L_x_6420:
[----:B------:R-:W-:Y:S01]  /*32f0*/  ISETP.GE.AND P0, PT, R14, UR29, PT ;  /* 0x0000001d0e007c0c */ /* 0x000fe2000bf06270 */
[----:B------:R-:W-:-:S12]  /*3300*/  BSSY B0, `(.L_x_6422) ;  /* 0x0000028000007945 */ /* 0x000fd80003800000 */
[----:B------:R-:W-:Y:S05]  /*3310*/  @P0 BRA `(.L_x_6423) ;  /* 0x0000026000000947 */ /* 0x000fea0003800000 */
[----:B------:R-:W-:Y:S01]  /*3320*/  ISETP.GE.AND P5, PT, R236, c[0x0][0x220], PT ;  /* 0x00008800ec007a0c */ /* 0x000fe20003fa6270 */
[----:B-1----:R-:W-:Y:S01]  /*3330*/  IMAD.U32 R9, RZ, RZ, UR8 ;  /* 0x00000008ff097e24 */ /* 0x002fe2000f8e00ff */
        /* <DEDUP_REMOVED lines=36> */
.L_x_6423:
[----:B------:R-:W-:Y:S05]  /*3580*/  BSYNC B0 ;  /* 0x0000000000007941 */ /* 0x000fea0003800000 */
.L_x_6422:
[----:B------:R-:W-:Y:S01]  /*3590*/  ISETP.GE.AND P0, PT, R13, UR29, PT ;  /* 0x0000001d0d007c0c */ /* 0x000fe2000bf06270 */
[----:B------:R-:W-:-:S12]  /*35a0*/  BSSY B0, `(.L_x_6424) ;  /* 0x0000029000007945 */ /* 0x000fd80003800000 */
[----:B------:R-:W-:Y:S05]  /*35b0*/  @P0 BRA `(.L_x_6425) ;  /* 0x0000027000000947 */ /* 0x000fea0003800000 */
[----:B------:R-:W-:Y:S01]  /*35c0*/  ISETP.GE.AND P6, PT, R236, c[0x0][0x220], PT ;  /* 0x00008800ec007a0c */ /* 0x000fe20003fc6270 */
[----:B-12---:R-:W-:Y:S01]  /*35d0*/  IMAD.U32 R24, RZ, RZ, UR8 ;  /* 0x00000008ff187e24 */ /* 0x006fe2000f8e00ff */
        /* <DEDUP_REMOVED lines=37> */
.L_x_6425:
[----:B------:R-:W-:Y:S05]  /*3830*/  BSYNC B0 ;  /* 0x0000000000007941 */ /* 0x000fea0003800000 */
.L_x_6424:
        /* <DEDUP_REMOVED lines=12> */
[----:B------:R-:W-:-:S05]  /*3900*/  DEPBAR.LE SB0, 0x0 ;  /* 0x000080000000791a */ /* 0x000fca0000000000 */
[----:B------:R1:W3:Y:S04]  /*3910*/  LDG.E R9, [R8.64] ;  /* 0x0000001608097981 */ /* 0x0002e8000c1e1900 */
[----:B------:R-:W-:Y:S01]  /*3920*/  BAR.SYNC.DEFER_BLOCKING 0x0 ;  /* 0x0000000000007b1d */ /* 0x000fe20000010000 */
[----:B------:R-:W-:Y:S01]  /*3930*/  ISETP.GE.AND P1, PT, R16, UR29, PT ;  /* 0x0000001d10007c0c */ /* 0x000fe2000bf26270 */
[----:B------:R-:W-:Y:S01]  /*3940*/  IMAD.SHL.U32 R234, R10, 0x2, RZ ;  /* 0x000000020aea7824 */ /* 0x000fe200078e00ff */
[----:B------:R-:W-:-:S03]  /*3950*/  LEA R167, P0, R170, c[0x0][0x170], 0x1 ;  /* 0x00005c00aaa77a11 */ /* 0x000fc600078008ff */
[----:B------:R-:W-:Y:S01]  /*3960*/  BSSY B0, `(.L_x_6426) ;  /* 0x000002f000007945 */ /* 0x000fe20003800000 */
[----:B------:R-:W-:Y:S02]  /*3970*/  LOP3.LUT R234, R234, 0x6, RZ, 0xc0, !PT ;  /* 0x00000006eaea7812 */ /* 0x000fe400078ec0ff */
[----:B------:R-:W-:Y:S01]  /*3980*/  LEA.HI.X R166, R170, c[0x0][0x174], R168, 0x1, P0 ;  /* 0x00005d00aaa67a11 */ /* 0x000fe200000f0ca8 */
[----:B-1----:R-:W3:Y:S04]  /*3990*/  MUFU.RCP R8, c[0x0][0x238] ;  /* 0x00008e0000087b08 */ /* 0x002ee80000001000 */
[----:B------:R1:W-:Y:S04]  /*39a0*/  @P1 STS.128 [R235+0x10000], RZ ;  /* 0x010000ffeb001388 */ /* 0x0003e80000000c00 */
[----:B------:R1:W-:Y:S04]  /*39b0*/  @P1 STS.128 [R235+0x12000], RZ ;  /* 0x012000ffeb001388 */ /* 0x0003e80000000c00 */
[----:B------:R1:W-:Y:S04]  /*39c0*/  @P1 STS.128 [R235+0x14000], RZ ;  /* 0x014000ffeb001388 */ /* 0x0003e80000000c00 */
[----:B------:R1:W-:Y:S01]  /*39d0*/  @P1 STS.128 [R235+0x16000], RZ ;  /* 0x016000ffeb001388 */ /* 0x0003e20000000c00 */
[----:B---3--:R-:W-:-:S04]  /*39e0*/  FMUL.FTZ R8, R9, R8 ;  /* 0x0000000809087220 */ /* 0x008fc80000410000 */
[----:B------:R3:W4:Y:S02]  /*39f0*/  R2UR UR19, R8 ;  /* 0x00000000081373c2 */ /* 0x00072400000e0000 */
[----:B---3--:R-:W-:-:S04]  /*3a00*/  SHF.R.S32.HI R8, RZ, 0x1f, R5 ;  /* 0x0000001fff087819 */ /* 0x008fc80000011405 */
[----:B------:R-:W-:-:S04]  /*3a10*/  LEA.HI R5, R8, R5, RZ, 0x2 ;  /* 0x0000000508057211 */ /* 0x000fc800078f10ff */
[----:B------:R-:W-:Y:S01]  /*3a20*/  SHF.R.S32.HI R5, RZ, 0x2, R5 ;  /* 0x00000002ff057819 */ /* 0x000fe20000011405 */
[----:B------:R-:W-:Y:S05]  /*3a30*/  @P1 BRA `(.L_x_6427) ;  /* 0x0000021000001947 */ /* 0x000fea0003800000 */
[----:B-1--4-:R-:W-:Y:S02]  /*3a40*/  ISETP.GE.AND P3, PT, R236, c[0x0][0x220], PT ;  /* 0x00008800ec007a0c */ /* 0x012fe40003f66270 */
[----:B------:R-:W-:Y:S02]  /*3a50*/  ISETP.GE.AND P2, PT, R233, c[0x0][0x220], PT ;  /* 0x00008800e9007a0c */ /* 0x000fe40003f46270 */
        /* <DEDUP_REMOVED lines=31> */
.L_x_6427:
[----:B-1--4-:R-:W-:Y:S05]  /*3c50*/  BSYNC B0 ;  /* 0x0000000000007941 */ /* 0x012fea0003800000 */
.L_x_6426:
        /* <DEDUP_REMOVED lines=21> */
[----:B--2---:R-:W-:Y:S01]  /*3db0*/  @!P4 LEA R20, P3, R12, R167, 0x1 ;  /* 0x000000a70c14c211 */ /* 0x004fe200078608ff */
        /* <DEDUP_REMOVED lines=31> */
.L_x_6429:
[----:B------:R-:W-:Y:S05]  /*3fb0*/  BSYNC B0 ;  /* 0x0000000000007941 */ /* 0x000fea0003800000 */
.L_x_6428:
        /* <DEDUP_REMOVED lines=10> */
[----:B------:R-:W-:Y:S01]  /*4060*/  IMAD.MOV.U32 R9, RZ, RZ, 0x5 ;  /* 0x00000005ff097424 */ /* 0x000fe200078e00ff */
[----:B------:R-:W-:Y:S01]  /*4070*/  ISETP.GE.AND P2, PT, R232, c[0x0][0x220], PT ;  /* 0x00008800e8007a0c */ /* 0x000fe20003f46270 */
[----:B------:R-:W-:Y:S01]  /*4080*/  IMAD.U32 R8, RZ, RZ, UR6 ;  /* 0x00000006ff087e24 */ /* 0x000fe2000f8e00ff */
[----:B------:R-:W-:Y:S01]  /*4090*/  ISETP.GE.AND P0, PT, R231, c[0x0][0x220], PT ;  /* 0x00008800e7007a0c */ /* 0x000fe20003f06270 */
[----:B------:R-:W-:-:S03]  /*40a0*/  IMAD.SHL.U32 R7, R7, 0x20, RZ ;  /* 0x0000002007077824 */ /* 0x000fc600078e00ff */
[----:B------:R-:W-:-:S03]  /*40b0*/  SHF.L.U64.HI R8, R8, R9, c[0x0][0x1a4] ;  /* 0x0000690008087619 */ /* 0x000fc60000010209 */
[CC--:B--2---:R-:W-:Y:S01]  /*40c0*/  @!P5 LEA R18, P6, R7.reuse, R167.reuse, 0x1 ;  /* 0x000000a70712d211 */ /* 0x0c4fe200078c08ff */
[----:B------:R2:W-:Y:S01]  /*40d0*/  @P5 STS.128 [R235+0x11000], RZ ;  /* 0x011000ffeb005388 */ /* 0x0005e20000000c00 */
[CC--:B------:R-:W-:Y:S02]  /*40e0*/  @!P4 LEA R14, P3, R7.reuse, R167.reuse, 0x1 ;  /* 0x000000a7070ec211 */ /* 0x0c0fe400078608ff */
[C---:B---3--:R-:W-:Y:S02]  /*40f0*/  @!P2 LEA R10, P1, R7.reuse, R167, 0x1 ;  /* 0x000000a7070aa211 */ /* 0x048fe400078208ff */
        /* <DEDUP_REMOVED lines=25> */
.L_x_6431:
[----:B------:R-:W-:Y:S05]  /*4290*/  BSYNC B0 ;  /* 0x0000000000007941 */ /* 0x000fea0003800000 */
.L_x_6430:
        /* <DEDUP_REMOVED lines=10> */
[----:B--2---:R-:W-:Y:S02]  /*4340*/  MOV R14, UR6 ;  /* 0x00000006000e7c02 */ /* 0x004fe40008000f00 */
[----:B------:R-:W-:Y:S02]  /*4350*/  ISETP.GE.AND P1, PT, R232, c[0x0][0x220], PT ;  /* 0x00008800e8007a0c */ /* 0x000fe40003f26270 */
[----:B------:R-:W-:Y:S02]  /*4360*/  MOV R7, UR6 ;  /* 0x0000000600077c02 */ /* 0x000fe40008000f00 */
[----:B------:R-:W-:-:S03]  /*4370*/  ISETP.GE.AND P0, PT, R231, c[0x0][0x220], PT ;  /* 0x00008800e7007a0c */ /* 0x000fc60003f06270 */
[-C--:B------:R-:W-:Y:S01]  /*4380*/  @!P3 MOV R8, R167.reuse ;  /* 0x000000a70008b202 */ /* 0x080fe20000000f00 */
[----:B------:R-:W-:Y:S01]  /*4390*/  @!P3 IMAD.MOV.U32 R9, RZ, RZ, R166 ;  /* 0x000000ffff09b224 */ /* 0x000fe200078e00a6 */
[----:B------:R2:W-:Y:S01]  /*43a0*/  @P3 STS.128 [R235+0x11800], RZ ;  /* 0x011800ffeb003388 */ /* 0x0005e20000000c00 */
[----:B---3--:R-:W-:Y:S02]  /*43b0*/  @!P3 IMAD.MOV.U32 R10, RZ, RZ, c[0x0][0x1a4] ;  /* 0x00006900ff0ab624 */ /* 0x008fe400078e00ff */
        /* <DEDUP_REMOVED lines=44> */
.L_x_6433:
[----:B------:R-:W-:Y:S05]  /*4680*/  BSYNC B0 ;  /* 0x0000000000007941 */ /* 0x000fea0003800000 */
.L_x_6432:
        /* <DEDUP_REMOVED lines=17> */
[----:B------:R-:W-:Y:S01]  /*47a0*/  LDSM.16.M88.4 R60, [R228] ;  /* 0x00000000e43c783b */ /* 0x000fe20000000200 */
[----:B------:R-:W-:Y:S01]  /*47b0*/  IMAD.IADD R5, R5, 0x1, R6 ;  /* 0x0000000105057824 */ /* 0x000fe200078e0206 */
[----:B------:R-:W-:Y:S01]  /*47c0*/  ULDC UR4, c[0x0][0x2e8] ;  /* 0x0000ba0000047ab9 */ /* 0x000fe20000000800 */
[----:B------:R-:W-:Y:S01]  /*47d0*/  IMAD R229, R229, 0x200, R7 ;  /* 0x00000200e5e57824 */ /* 0x000fe200078e0207 */
[----:B------:R-:W-:Y:S01]  /*47e0*/  LDSM.16.M88.4 R76, [R226] ;  /* 0x00000000e24c783b */ /* 0x000fe20000000200 */
[----:B------:R-:W-:Y:S01]  /*47f0*/  UIADD3 UR4, UR5, UR4, URZ ;  /* 0x0000000405047290 */ /* 0x000fe2000fffe03f */
[----:B------:R-:W-:Y:S01]  /*4800*/  PLOP3.LUT P6, PT, PT, PT, UP0, 0x80, 0x0 ;  /* 0x000000000000781c */ /* 0x000fe20003fcf008 */
[----:B------:R-:W-:Y:S01]  /*4810*/  IMAD.SHL.U32 R229, R229, 0x2, RZ ;  /* 0x00000002e5e57824 */ /* 0x000fe200078e00ff */
[----:B------:R-:W-:Y:S01]  /*4820*/  LDSM.16.M88.4 R68, [R225] ;  /* 0x00000000e144783b */ /* 0x000fe20000000200 */
[----:B------:R-:W-:Y:S01]  /*4830*/  UIADD3 UR5, UR27, -UR13, URZ ;  /* 0x8000000d1b057290 */ /* 0x000fe2000fffe03f */
[----:B------:R-:W-:-:S02]  /*4840*/  IADD3 R240, R5, 0x8, RZ ;  /* 0x0000000805f07810 */ /* 0x000fc40007ffe0ff */
[----:B------:R-:W5:Y:S01]  /*4850*/  LDSM.16.M88.4 R48, [R229+0x8000] ;  /* 0x00800000e530783b */ /* 0x000f620000000200 */
[C---:B------:R-:W-:Y:S02]  /*4860*/  IADD3 R3, R229.reuse, 0x8000, RZ ;  /* 0x00008000e5037810 */ /* 0x040fe40007ffe0ff */
[----:B------:R-:W-:Y:S01]  /*4870*/  IADD3 R227, R229, 0x8020, RZ ;  /* 0x00008020e5e37810 */ /* 0x000fe20007ffe0ff */
[----:B------:R-:W1:Y:S01]  /*4880*/  LDSM.16.M88.4 R40, [R229+0x8800] ;  /* 0x00880000e528783b */ /* 0x000e620000000200 */
[----:B------:R-:W-:Y:S01]  /*4890*/  @P1 IADD3 R227, R3, -0x20, RZ ;  /* 0xffffffe003e31810 */ /* 0x000fe20007ffe0ff */
[----:B------:R-:W-:Y:S01]  /*48a0*/  IMAD.MOV.U32 R3, RZ, RZ, 0x40 ;  /* 0x00000040ff037424 */ /* 0x000fe200078e00ff */
[C---:B------:R-:W-:Y:S01]  /*48b0*/  IADD3 R238, R240.reuse, UR4, RZ ;  /* 0x00000004f0ee7c10 */ /* 0x040fe2000fffe0ff */
[----:B------:R-:W2:Y:S01]  /*48c0*/  LDSM.16.M88.4 R32, [R229+0x9000] ;  /* 0x00900000e520783b */ /* 0x000ea20000000200 */
[----:B------:R-:W-:Y:S02]  /*48d0*/  IADD3 R243, R5, UR5, RZ ;  /* 0x0000000505f37c10 */ /* 0x000fe4000fffe0ff */
[----:B------:R-:W-:Y:S01]  /*48e0*/  SEL R3, R3, 0xffffffc0, !P2 ;  /* 0xffffffc003037807 */ /* 0x000fe20005000000 */
[----:B--2---:R-:W2:Y:S01]  /*48f0*/  LDSM.16.M88.4 R20, [R229+0x9800] ;  /* 0x00980000e514783b */ /* 0x004ea20000000200 */
[----:B------:R-:W-:-:S02]  /*4900*/  IADD3 R240, R240, UR5, RZ ;  /* 0x00000005f0f07c10 */ /* 0x000fc4000fffe0ff */
[----:B------:R-:W-:Y:S01]  /*4910*/  IADD3 R241, R5, UR4, RZ ;  /* 0x0000000405f17c10 */ /* 0x000fe2000fffe0ff */
[----:B------:R-:W3:Y:S01]  /*4920*/  LDSM.16.M88.4 R16, [R227] ;  /* 0x00000000e310783b */ /* 0x000ee20000000200 */
[----:B------:R-:W-:Y:S01]  /*4930*/  IMAD.IADD R223, R229, 0x1, R3 ;  /* 0x00000001e5df7824 */ /* 0x000fe200078e0203 */
[----:B------:R-:W-:Y:S01]  /*4940*/  IADD3 R242, R243, -c[0x0][0x2e4], RZ ;  /* 0x8000b900f3f27a10 */ /* 0x000fe20007ffe0ff */
[----:B------:R-:W-:Y:S01]  /*4950*/  IMAD.IADD R216, R3, 0x1, R227 ;  /* 0x0000000103d87824 */ /* 0x000fe200078e02e3 */
[----:B------:R-:W4:Y:S01]  /*4960*/  LDSM.16.M88.4 R12, [R227+0x800] ;  /* 0x00080000e30c783b */ /* 0x000f220000000200 */
[----:B------:R-:W-:Y:S02]  /*4970*/  IADD3 R239, R240, -c[0x0][0x2e4], RZ ;  /* 0x8000b900f0ef7a10 */ /* 0x000fe40007ffe0ff */
[----:B------:R-:W-:Y:S01]  /*4980*/  IMNMX R241, R241, UR27, PT ;  /* 0x0000001bf1f17c17 */ /* 0x000fe2000b800200 */
[----:B---3--:R-:W3:Y:S01]  /*4990*/  LDSM.16.M88.4 R8, [R227+0x1000] ;  /* 0x00100000e308783b */ /* 0x008ee20000000200 */
[----:B------:R-:W-:-:S02]  /*49a0*/  IMNMX R238, R238, UR27, PT ;  /* 0x0000001beeee7c17 */ /* 0x000fc4000b800200 */
[----:B------:R-:W-:Y:S01]  /*49b0*/  IMNMX R242, RZ, R242, !PT ;  /* 0x000000f2fff27217 */ /* 0x000fe20007800200 */
[----:B------:R-:W2:Y:S01]  /*49c0*/  LDSM.16.M88.4 R64, [R227+0x1800] ;  /* 0x00180000e340783b */ /* 0x000ea20000000200 */
[----:B------:R-:W-:Y:S02]  /*49d0*/  IMNMX R239, RZ, R239, !PT ;  /* 0x000000efffef7217 */ /* 0x000fe40007800200 */
[C---:B------:R-:W-:Y:S01]  /*49e0*/  IADD3 R219, R227.reuse, 0x800, RZ ;  /* 0x00000800e3db7810 */ /* 0x040fe20007ffe0ff */
[----:B------:R-:W2:Y:S01]  /*49f0*/  LDSM.16.M88.4 R56, [R223+0x8000] ;  /* 0x00800000df38783b */ /* 0x000ea20000000200 */
[C---:B------:R-:W-:Y:S02]  /*4a00*/  IADD3 R218, R227.reuse, 0x1000, RZ ;  /* 0x00001000e3da7810 */ /* 0x040fe40007ffe0ff */
[C---:B------:R-:W-:Y:S01]  /*4a10*/  IADD3 R217, R227.reuse, 0x1800, RZ ;  /* 0x00001800e3d97810 */ /* 0x040fe20007ffe0ff */
[----:B------:R-:W2:Y:S01]  /*4a20*/  LDSM.16.M88.4 R24, [R223+0x8800] ;  /* 0x00880000df18783b */ /* 0x000ea20000000200 */
[----:B------:R-:W-:-:S02]  /*4a30*/  IADD3 R215, R227, 0x2000, RZ ;  /* 0x00002000e3d77810 */ /* 0x000fc40007ffe0ff */
[C---:B------:R-:W-:Y:S01]  /*4a40*/  IADD3 R214, R227.reuse, 0x2800, RZ ;  /* 0x00002800e3d67810 */ /* 0x040fe20007ffe0ff */
[C---:B-----5:R-:W-:Y:S01]  /*4a50*/  HMMA.16816.F32.BF16 R52, R80.reuse, R48, RZ ;  /* 0x000000305034723c */ /* 0x060fe200000418ff */
[----:B------:R-:W-:Y:S01]  /*4a60*/  LDSM.16.M88.4 R84, [R223+0x9800] ;  /* 0x00980000df54783b */ /* 0x000fe20000000200 */
[C---:B------:R-:W-:Y:S02]  /*4a70*/  IADD3 R213, R227.reuse, 0x3000, RZ ;  /* 0x00003000e3d57810 */ /* 0x040fe40007ffe0ff */
[C---:B------:R-:W-:Y:S01]  /*4a80*/  IADD3 R212, R227.reuse, 0x3800, RZ ;  /* 0x00003800e3d47810 */ /* 0x040fe20007ffe0ff */
[----:B------:R-:W-:Y:S01]  /*4a90*/  LDSM.16.M88.4 R72, [R216+0x1800] ;  /* 0x00180000d848783b */ /* 0x000fe20000000200 */
[C---:B------:R-:W-:Y:S02]  /*4aa0*/  IADD3 R211, R227.reuse, 0x4000, RZ ;  /* 0x00004000e3d37810 */ /* 0x040fe40007ffe0ff */
[----:B-1----:R-:W-:Y:S01]  /*4ab0*/  HMMA.16816.F32.BF16 R44, R80, R40, RZ ;  /* 0x00000028502c723c */ /* 0x002fe200000418ff */
[----:B------:R-:W-:-:S02]  /*4ac0*/  IADD3 R210, R227, 0x4800, RZ ;  /* 0x00004800e3d27810 */ /* 0x000fc40007ffe0ff */
[C---:B------:R-:W-:Y:S02]  /*4ad0*/  IADD3 R209, R227.reuse, 0x5000, RZ ;  /* 0x00005000e3d17810 */ /* 0x040fe40007ffe0ff */
[C---:B------:R-:W-:Y:S02]  /*4ae0*/  IADD3 R208, R227.reuse, 0x5800, RZ ;  /* 0x00005800e3d07810 */ /* 0x040fe40007ffe0ff */
[C---:B------:R-:W-:Y:S01]  /*4af0*/  IADD3 R207, R227.reuse, 0x6000, RZ ;  /* 0x00006000e3cf7810 */ /* 0x040fe20007ffe0ff */
[----:B------:R-:W-:Y:S01]  /*4b00*/  HMMA.16816.F32.BF16 R36, R80, R32, RZ ;  /* 0x000000205024723c */ /* 0x000fe200000418ff */
[C---:B------:R-:W-:Y:S02]  /*4b10*/  IADD3 R206, R227.reuse, 0x6800, RZ ;  /* 0x00006800e3ce7810 */ /* 0x040fe40007ffe0ff */
[C---:B------:R-:W-:Y:S02]  /*4b20*/  IADD3 R205, R227.reuse, 0x7000, RZ ;  /* 0x00007000e3cd7810 */ /* 0x040fe40007ffe0ff */
[----:B------:R-:W-:-:S03]  /*4b30*/  IADD3 R204, R227, 0x7800, RZ ;  /* 0x00007800e3cc7810 */ /* 0x000fc60007ffe0ff */
        /* <DEDUP_REMOVED lines=9> */
[C---:B----4-:R-:W-:Y:S08]  /*4bd0*/  HMMA.16816.F32.BF16 R44, R60.reuse, R12, R44 ;  /* 0x0000000c3c2c723c */ /* 0x050ff0000004182c */
[C---:B------:R-:W-:Y:S01]  /*4be0*/  HMMA.16816.F32.BF16 R40, R60.reuse, R14, R40 ;  /* 0x0000000e3c28723c */ /* 0x040fe20000041828 */
[----:B------:R-:W4:Y:S07]  /*4bf0*/  LDSM.16.M88.4 R12, [R216+0x800] ;  /* 0x00080000d80c783b */ /* 0x000f2e0000000200 */
[C---:B---3--:R-:W-:Y:S08]  /*4c00*/  HMMA.16816.F32.BF16 R36, R60.reuse, R8, R36 ;  /* 0x000000083c24723c */ /* 0x048ff00000041824 */
[C---:B------:R-:W-:Y:S01]  /*4c10*/  HMMA.16816.F32.BF16 R32, R60.reuse, R10, R32 ;  /* 0x0000000a3c20723c */ /* 0x040fe20000041820 */
[----:B------:R-:W3:Y:S07]  /*4c20*/  LDSM.16.M88.4 R8, [R216+0x1000] ;  /* 0x00100000d808783b */ /* 0x000eee0000000200 */
[C---:B------:R-:W-:Y:S08]  /*4c30*/  HMMA.16816.F32.BF16 R28, R60.reuse, R64, R28 ;  /* 0x000000403c1c723c */ /* 0x040ff0000004181c */
[----:B------:R-:W-:Y:S01]  /*4c40*/  HMMA.16816.F32.BF16 R80, R60, R66, R80 ;  /* 0x000000423c50723c */ /* 0x000fe20000041850 */
[----:B------:R-:W-:Y:S04]  /*4c50*/  LDSM.16.M88.4 R60, [R230+0x2000] ;  /* 0x00200000e63c783b */ /* 0x000fe80000000200 */
[----:B------:R-:W-:Y:S03]  /*4c60*/  LDSM.16.M88.4 R64, [R229+0xb800] ;  /* 0x00b80000e540783b */ /* 0x000fe60000000200 */
[C---:B------:R-:W-:Y:S08]  /*4c70*/  HMMA.16816.F32.BF16 R52, R76.reuse, R56, R52 ;  /* 0x000000384c34723c */ /* 0x040ff00000041834 */
[C---:B------:R-:W-:Y:S01]  /*4c80*/  HMMA.16816.F32.BF16 R48, R76.reuse, R58, R48 ;  /* 0x0000003a4c30723c */ /* 0x040fe20000041830 */
[----:B------:R-:W5:Y:S07]  /*4c90*/  LDSM.16.M88.4 R56, [R229+0xa000] ;  /* 0x00a00000e538783b */ /* 0x000f6e0000000200 */
        /* <DEDUP_REMOVED lines=23> */
[C---:B-----5:R-:W-:Y:S08]  /*4e10*/  HMMA.16816.F32.BF16 R52, R60.reuse, R56, R52 ;  /* 0x000000383c34723c */ /* 0x060ff00000041834 */
        /* <DEDUP_REMOVED lines=76> */
[----:B------:R-:W5:Y:S03]  /*52e0*/  LDSM.16.M88.4 R68, [R229+0xe000] ;  /* 0x00e00000e544783b */ /* 0x000f660000000200 */
        /* <DEDUP_REMOVED lines=8> */
[----:B------:R-:W1:Y:S07]  /*5370*/  LDSM.16.M88.4 R56, [R229+0xf800] ;  /* 0x00f80000e538783b */ /* 0x000e6e0000000200 */
[C---:B------:R-:W-:Y:S08]  /*5380*/  HMMA.16816.F32.BF16 R28, R20.reuse, R24, R28 ;  /* 0x00000018141c723c */ /* 0x040ff0000004181c */
[----:B------:R-:W-:Y:S01]  /*5390*/  HMMA.16816.F32.BF16 R76, R20, R26, R76 ;  /* 0x0000001a144c723c */ /* 0x000fe2000004184c */
[----:B------:R-:W-:Y:S04]  /*53a0*/  LDSM.16.M88.4 R24, [R228+0x6000] ;  /* 0x00600000e418783b */ /* 0x000fe80000000200 */
[----:B------:R-:W1:Y:S03]  /*53b0*/  LDSM.16.M88.4 R20, [R227+0x6000] ;  /* 0x00600000e314783b */ /* 0x000e660000000200 */
        /* <DEDUP_REMOVED lines=10> */
[----:B------:R-:W-:Y:S08]  /*5460*/  HMMA.16816.F32.BF16 R76, R80, R86, R76 ;  /* 0x00000056504c723c */ /* 0x000ff0000004184c */
        /* <DEDUP_REMOVED lines=9> */
[C---:B------:R-:W-:Y:S01]  /*5500*/  HMMA.16816.F32.BF16 R80, R72.reuse, R56, R28 ;  /* 0x000000384850723c */ /* 0x040fe2000004181c */
[----:B------:R-:W1:Y:S07]  /*5510*/  LDSM.16.M88.4 R28, [R223+0xf000] ;  /* 0x00f00000df1c783b */ /* 0x000e6e0000000200 */
        /* <DEDUP_REMOVED lines=12> */
[C---:B---3--:R-:W-:Y:S08]  /*55e0*/  HMMA.16816.F32.BF16 R80, R24.reuse, R8, R80 ;  /* 0x000000081850723c */ /* 0x048ff00000041850 */
[----:B------:R-:W-:Y:S01]  /*55f0*/  HMMA.16816.F32.BF16 R76, R24, R10, R76 ;  /* 0x0000000a184c723c */ /* 0x000fe2000004184c */
[----:B------:R-:W3:Y:S01]  /*5600*/  LDSM.16.M88.4 R8, [R216+0x7800] ;  /* 0x00780000d808783b */ /* 0x000ee20000000200 */
[----:B------:R-:W-:-:S06]  /*5610*/  DEPBAR.LE SB0, 0x0 ;  /* 0x000080000000791a */ /* 0x000fcc0000000000 */
[C---:B-1----:R-:W-:Y:S08]  /*5620*/  HMMA.16816.F32.BF16 R52, R68.reuse, R64, R52 ;  /* 0x000000404434723c */ /* 0x042ff00000041834 */
[C---:B------:R-:W-:Y:S08]  /*5630*/  HMMA.16816.F32.BF16 R48, R68.reuse, R66, R48 ;  /* 0x000000424430723c */ /* 0x040ff00000041830 */
[C---:B-----5:R-:W-:Y:S08]  /*5640*/  HMMA.16816.F32.BF16 R44, R68.reuse, R60, R44 ;  /* 0x0000003c442c723c */ /* 0x060ff0000004182c */
[C---:B------:R-:W-:Y:S08]  /*5650*/  HMMA.16816.F32.BF16 R40, R68.reuse, R62, R40 ;  /* 0x0000003e4428723c */ /* 0x040ff00000041828 */
[C---:B------:R-:W-:Y:S08]  /*5660*/  HMMA.16816.F32.BF16 R36, R68.reuse, R28, R36 ;  /* 0x0000001c4424723c */ /* 0x040ff00000041824 */
[C---:B------:R-:W-:Y:S08]  /*5670*/  HMMA.16816.F32.BF16 R32, R68.reuse, R30, R32 ;  /* 0x0000001e4420723c */ /* 0x040ff00000041820 */
[C---:B------:R-:W-:Y:S08]  /*5680*/  HMMA.16816.F32.BF16 R80, R68.reuse, R56, R80 ;  /* 0x000000384450723c */ /* 0x040ff00000041850 */
[----:B------:R-:W-:Y:S08]  /*5690*/  HMMA.16816.F32.BF16 R76, R68, R58, R76 ;  /* 0x0000003a444c723c */ /* 0x000ff0000004184c */
[C---:B------:R-:W-:Y:S08]  /*56a0*/  HMMA.16816.F32.BF16 R52, R72.reuse, R20, R52 ;  /* 0x000000144834723c */ /* 0x040ff00000041834 */
[C---:B------:R-:W-:Y:S08]  /*56b0*/  HMMA.16816.F32.BF16 R48, R72.reuse, R22, R48 ;  /* 0x000000164830723c */ /* 0x040ff00000041830 */
[C---:B--2---:R-:W-:Y:S08]  /*56c0*/  HMMA.16816.F32.BF16 R44, R72.reuse, R16, R44 ;  /* 0x00000010482c723c */ /* 0x044ff0000004182c */
[C---:B------:R-:W-:Y:S08]  /*56d0*/  HMMA.16816.F32.BF16 R40, R72.reuse, R18, R40 ;  /* 0x000000124828723c */ /* 0x040ff00000041828 */
[C---:B----4-:R-:W-:Y:S08]  /*56e0*/  HMMA.16816.F32.BF16 R36, R72.reuse, R12, R36 ;  /* 0x0000000c4824723c */ /* 0x050ff00000041824 */
[C---:B------:R-:W-:Y:S08]  /*56f0*/  HMMA.16816.F32.BF16 R32, R72.reuse, R14, R32 ;  /* 0x0000000e4820723c */ /* 0x040ff00000041820 */
[C---:B---3--:R-:W-:Y:S08]  /*5700*/  HMMA.16816.F32.BF16 R80, R72.reuse, R8, R80 ;  /* 0x000000084850723c */ /* 0x048ff00000041850 */
        /* <DEDUP_REMOVED lines=78> */
.L_x_6435:
[----:B------:R-:W-:-:S04]  /*5bf0*/  ULEA UR4, -UR8, URZ, 0x6 ;  /* 0x0000003f08047291 */ /* 0x000fc8000f8e313f */
[----:B------:R-:W-:Y:S02]  /*5c00*/  USHF.R.S32.HI UR5, URZ, 0x1f, UR4 ;  /* 0x0000001f3f057899 */ /* 0x000fe40008011404 */
[----:B------:R-:W-:-:S04]  /*5c10*/  MOV R10, UR4 ;  /* 0x00000004000a7c02 */ /* 0x000fc80008000f00 */
[----:B------:R-:W-:Y:S02]  /*5c20*/  MOV R9, UR5 ;  /* 0x0000000500097c02 */ /* 0x000fe40008000f00 */
.L_x_6436:
        /* <DEDUP_REMOVED lines=156> */
.L_x_6438:
[----:B------:R-:W-:Y:S05]  /*65f0*/  BSYNC B0 ;  /* 0x0000000000007941 */ /* 0x000fea0003800000 */
.L_x_6437:
[----:B------:R-:W0:Y:S01]  /*6600*/  LDGDEPBAR ;  /* 0x00000000000079af */ /* 0x000e220000000000 */
[----:B------:R-:W-:-:S04]  /*6610*/  IADD3 R196, P0, R10, R196, RZ ;  /* 0x000000c40ac47210 */ /* 0x000fc80007f1e0ff */
[----:B------:R-:W-:Y:S02]  /*6620*/  IADD3.X R165, R9, R165, RZ, P0, !PT ;  /* 0x000000a509a57210 */ /* 0x000fe400007fe4ff */
.L_x_6434:
[----:B-1----:R-:W-:Y:S01]  /*6630*/  IADD3 R59, R234, UR28, RZ ;  /* 0x0000001cea3b7c10 */ /* 0x002fe2000fffe0ff */
[----:B------:R-:W-:-:S03]  /*6640*/  IMAD.SHL.U32 R224, R4, 0x2, RZ ;  /* 0x0000000204e07824 */ /* 0x000fc600078e00ff */
[----:B------:R-:W-:Y:S01]  /*6650*/  IADD3 R15, R59, 0x10, RZ ;  /* 0x000000103b0f7810 */ /* 0x000fe20007ffe0ff */
[----:B------:R-:W-:Y:S01]  /*6660*/  IMAD.IADD R58, R243, 0x1, -R59 ;  /* 0x00000001f33a7824 */ /* 0x000fe200078e0a3b */
[C---:B------:R-:W-:Y:S01]  /*6670*/  IADD3 R9, R59.reuse, 0x9, RZ ;  /* 0x000000093b097810 */ /* 0x040fe20007ffe0ff */
[----:B------:R-:W-:Y:S01]  /*6680*/  LDSM.16.MT88.4 R156, [R224+0x10000] ;  /* 0x01000000e09c783b */ /* 0x000fe20000004200 */
[----:B------:R-:W-:Y:S01]  /*6690*/  IADD3 R12, R59, 0x29, RZ ;  /* 0x000000293b0c7810 */ /* 0x000fe20007ffe0ff */
[----:B------:R-:W-:Y:S01]  /*66a0*/  IMAD.IADD R30, R243, 0x1, -R15 ;  /* 0x00000001f31e7824 */ /* 0x000fe200078e0a0f */
[----:B------:R-:W-:Y:S01]  /*66b0*/  IADD3 R3, R59, 0x39, RZ ;  /* 0x000000393b037810 */ /* 0x000fe20007ffe0ff */
[----:B------:R-:W-:Y:S01]  /*66c0*/  IMAD.IADD R31, R243, 0x1, -R9 ;  /* 0x00000001f31f7824 */ /* 0x000fe200078e0a09 */
[----:B------:R-:W-:Y:S01]  /*66d0*/  IADD3 R5, R59, 0x1, RZ ;  /* 0x000000013b057810 */ /* 0x000fe20007ffe0ff */
[----:B------:R-:W-:Y:S01]  /*66e0*/  IMAD.IADD R23, R243, 0x1, -R12 ;  /* 0x00000001f3177824 */ /* 0x000fe200078e0a0c */
[----:B------:R-:W-:Y:S01]  /*66f0*/  IADD3 R16, R59, 0x38, RZ ;  /* 0x000000383b107810 */ /* 0x000fe20007ffe0ff */
[----:B--2---:R-:W-:Y:S01]  /*6700*/  IMAD.IADD R6, R243, 0x1, -R3 ;  /* 0x00000001f3067824 */ /* 0x004fe200078e0a03 */
[----:B------:R-:W-:Y:S01]  /*6710*/  IADD3 R11, R59, 0x11, RZ ;  /* 0x000000113b0b7810 */ /* 0x000fe20007ffe0ff */
[----:B------:R-:W-:Y:S01]  /*6720*/  IMAD.IADD R57, R243, 0x1, -R5 ;  /* 0x00000001f3397824 */ /* 0x000fe200078e0a05 */
[----:B------:R-:W-:Y:S01]  /*6730*/  IADD3 R20, R59, 0x20, RZ ;  /* 0x000000203b147810 */ /* 0x000fe20007ffe0ff */
[C---:B------:R-:W-:Y:S01]  /*6740*/  IMAD.IADD R19, R243.reuse, 0x1, -R16 ;  /* 0x00000001f3137824 */ /* 0x040fe200078e0a10 */
[----:B------:R-:W-:Y:S01]  /*6750*/  IABS R58, R58 ;  /* 0x0000003a003a7213 */ /* 0x000fe20000000000 */
[C---:B------:R-:W-:Y:S01]  /*6760*/  IMAD.IADD R29, R243.reuse, 0x1, -R11 ;  /* 0x00000001f31d7824 */ /* 0x040fe200078e0a0b */
[----:B------:R-:W-:Y:S01]  /*6770*/  IABS R30, R30 ;  /* 0x0000001e001e7213 */ /* 0x000fe20000000000 */
[----:B------:R-:W-:Y:S01]  /*6780*/  IMAD.IADD R26, R243, 0x1, -R20 ;  /* 0x00000001f31a7824 */ /* 0x000fe200078e0a14 */
[C---:B------:R-:W-:Y:S01]  /*6790*/  IADD3 R18, R59.reuse, 0x30, RZ ;  /* 0x000000303b127810 */ /* 0x040fe20007ffe0ff */
[----:B------:R-:W-:Y:S01]  /*67a0*/  IMAD R222, R2, 0x2, R224 ;  /* 0x0000000202de7824 */ /* 0x000fe200078e02e0 */
[----:B------:R-:W-:Y:S01]  /*67b0*/  IADD3 R10, R59, 0x8, RZ ;  /* 0x000000083b0a7810 */ /* 0x000fe20007ffe0ff */
[----:B------:R-:W1:Y:S01]  /*67c0*/  I2F R58, R58 ;  /* 0x0000003a003a7306 */ /* 0x000e620000201400 */
[----:B------:R-:W-:Y:S01]  /*67d0*/  IABS R31, R31 ;  /* 0x0000001f001f7213 */ /* 0x000fe20000000000 */
[C---:B------:R-:W-:Y:S01]  /*67e0*/  IMAD.IADD R22, R243.reuse, 0x1, -R18 ;  /* 0x00000001f3167824 */ /* 0x040fe200078e0a12 */
[----:B------:R-:W-:Y:S01]  /*67f0*/  IABS R23, R23 ;  /* 0x0000001700177213 */ /* 0x000fe20000000000 */
[----:B------:R-:W-:Y:S01]  /*6800*/  IMAD.IADD R56, R243, 0x1, -R10 ;  /* 0x00000001f3387824 */ /* 0x000fe200078e0a0a */
[----:B------:R-:W-:Y:S01]  /*6810*/  IABS R6, R6 ;  /* 0x0000000600067213 */ /* 0x000fe20000000000 */
[C---:B------:R-:W-:Y:S01]  /*6820*/  IMAD R221, R0.reuse, 0x2, R224 ;  /* 0x0000000200dd7824 */ /* 0x040fe200078e02e0 */
[C---:B------:R-:W-:Y:S01]  /*6830*/  IADD3 R8, R59.reuse, 0x18, RZ ;  /* 0x000000183b087810 */ /* 0x040fe20007ffe0ff */
[----:B------:R-:W2:Y:S01]  /*6840*/  I2F R30, R30 ;  /* 0x0000001e001e7306 */ /* 0x000ea20000201400 */
[----:B------:R-:W-:Y:S01]  /*6850*/  IABS R57, R57 ;  /* 0x0000003900397213 */ /* 0x000fe20000000000 */
[----:B------:R-:W-:Y:S01]  /*6860*/  IMAD R220, R0, 0x2, R222 ;  /* 0x0000000200dc7824 */ /* 0x000fe200078e02de */
[----:B------:R-:W-:Y:S01]  /*6870*/  IADD3 R17, R59, 0x31, RZ ;  /* 0x000000313b117810 */ /* 0x000fe20007ffe0ff */
[----:B------:R-:W-:Y:S01]  /*6880*/  IMAD.IADD R28, R243, 0x1, -R8 ;  /* 0x00000001f31c7824 */ /* 0x000fe200078e0a08 */
[----:B------:R-:W-:Y:S01]  /*6890*/  IABS R19, R19 ;  /* 0x0000001300137213 */ /* 0x000fe20000000000 */
[----:B------:R-:W-:Y:S01]  /*68a0*/  LDSM.16.MT88.4 R148, [R222+0x10000] ;  /* 0x01000000de94783b */ /* 0x000fe20000004200 */
[----:B------:R-:W-:Y:S01]  /*68b0*/  IADD3 R13, R59, 0x28, RZ ;  /* 0x000000283b0d7810 */ /* 0x000fe20007ffe0ff */
[----:B------:R-:W3:Y:S01]  /*68c0*/  I2F R31, R31 ;  /* 0x0000001f001f7306 */ /* 0x000ee20000201400 */
[----:B------:R-:W-:Y:S01]  /*68d0*/  IABS R29, R29 ;  /* 0x0000001d001d7213 */ /* 0x000fe20000000000 */
[C---:B------:R-:W-:Y:S01]  /*68e0*/  IMAD.IADD R21, R243.reuse, 0x1, -R17 ;  /* 0x00000001f3157824 */ /* 0x040fe200078e0a11 */
[----:B------:R-:W-:Y:S01]  /*68f0*/  IABS R26, R26 ;  /* 0x0000001a001a7213 */ /* 0x000fe20000000000 */
[----:B------:R-:W-:Y:S01]  /*6900*/  IMAD.IADD R24, R243, 0x1, -R13 ;  /* 0x00000001f3187824 */ /* 0x000fe200078e0a0d */
[----:B------:R-:W-:Y:S01]  /*6910*/  IABS R22, R22 ;  /* 0x0000001600167213 */ /* 0x000fe20000000000 */
[----:B-1----:R-:W-:Y:S01]  /*6920*/  FFMA.FTZ R52, R58, -UR19, R52 ;  /* 0x800000133a347c23 */ /* 0x002fe20008010034 */
[----:B------:R-:W-:Y:S01]  /*6930*/  IADD3 R7, R59, 0x19, RZ ;  /* 0x000000193b077810 */ /* 0x000fe20007ffe0ff */
[----:B------:R-:W1:Y:S01]  /*6940*/  I2F R23, R23 ;  /* 0x0000001700177306 */ /* 0x000e620000201400 */
[----:B------:R-:W-:Y:S01]  /*6950*/  IABS R56, R56 ;  /* 0x0000003800387213 */ /* 0x000fe20000000000 */
[----:B--2---:R-:W-:Y:S01]  /*6960*/  FFMA.FTZ R30, R30, -UR19, R44 ;  /* 0x800000131e1e7c23 */ /* 0x004fe2000801002c */
[----:B------:R-:W-:Y:S01]  /*6970*/  IABS R28, R28 ;  /* 0x0000001c001c7213 */ /* 0x000fe20000000000 */
[----:B------:R-:W-:Y:S01]  /*6980*/  IMAD.IADD R27, R243, 0x1, -R7 ;  /* 0x00000001f31b7824 */ /* 0x000fe200078e0a07 */
[----:B------:R-:W-:Y:S01]  /*6990*/  IABS R21, R21 ;  /* 0x0000001500157213 */ /* 0x000fe20000000000 */
[----:B------:R-:W-:Y:S01]  /*69a0*/  LDSM.16.MT88.4 R140, [R221+0x10000] ;  /* 0x01000000dd8c783b */ /* 0x000fe20000004200 */
[----:B------:R-:W-:Y:S01]  /*69b0*/  IABS R24, R24 ;  /* 0x0000001800187213 */ /* 0x000fe20000000000 */
[----:B------:R-:W2:Y:S01]  /*69c0*/  I2F R6, R6 ;  /* 0x0000000600067306 */ /* 0x000ea20000201400 */
[-C--:B------:R-:W-:Y:S01]  /*69d0*/  ISETP.GE.AND P0, PT, R59, R241.reuse, PT ;  /* 0x000000f13b00720c */ /* 0x080fe20003f06270 */
[----:B---3--:R-:W-:Y:S01]  /*69e0*/  FFMA.FTZ R31, R31, -UR19, R49 ;  /* 0x800000131f1f7c23 */ /* 0x008fe20008010031 */
[----:B------:R-:W-:Y:S01]  /*69f0*/  ISETP.GE.AND P4, PT, R15, R241, PT ;  /* 0x000000f10f00720c */ /* 0x000fe20003f86270 */
[----:B------:R-:W-:Y:S01]  /*6a00*/  LDSM.16.MT88.4 R132, [R220+0x10000] ;  /* 0x01000000dc84783b */ /* 0x000fe20000004200 */
[----:B------:R-:W-:-:S02]  /*6a10*/  IADD3 R14, R59, 0x21, RZ ;  /* 0x000000213b0e7810 */ /* 0x000fc40007ffe0ff */
[----:B------:R-:W-:Y:S01]  /*6a20*/  IABS R27, R27 ;  /* 0x0000001b001b7213 */ /* 0x000fe20000000000 */
[----:B------:R-:W3:Y:S01]  /*6a30*/  I2F R57, R57 ;  /* 0x0000003900397306 */ /* 0x000ee20000201400 */
[-C--:B------:R-:W-:Y:S01]  /*6a40*/  ISETP.GE.AND P1, PT, R9, R241.reuse, PT ;  /* 0x000000f10900720c */ /* 0x080fe20003f26270 */
[----:B------:R-:W-:Y:S01]  /*6a50*/  IMAD.IADD R25, R243, 0x1, -R14 ;  /* 0x00000001f3197824 */ /* 0x000fe200078e0a0e */
[-C--:B------:R-:W-:Y:S01]  /*6a60*/  ISETP.LT.OR P0, PT, R59, R242.reuse, P0 ;  /* 0x000000f23b00720c */ /* 0x080fe20000701670 */
[----:B-1----:R-:W-:Y:S01]  /*6a70*/  FFMA.FTZ R33, R23, -UR19, R33 ;  /* 0x8000001317217c23 */ /* 0x002fe20008010021 */
[----:B------:R-:W-:Y:S01]  /*6a80*/  ISETP.LT.OR P4, PT, R15, R242, P4 ;  /* 0x000000f20f00720c */ /* 0x000fe20002781670 */
[----:B------:R-:W-:Y:S01]  /*6a90*/  LDSM.16.MT88.4 R64, [R220+0x12000] ;  /* 0x01200000dc40783b */ /* 0x000fe20000004200 */
[----:B------:R-:W-:Y:S01]  /*6aa0*/  ISETP.GE.AND P5, PT, R5, R241, PT ;  /* 0x000000f10500720c */ /* 0x000fe20003fa6270 */
[----:B------:R-:W1:Y:S01]  /*6ab0*/  I2F R19, R19 ;  /* 0x0000001300137306 */ /* 0x000e620000201400 */
[----:B------:R-:W-:Y:S01]  /*6ac0*/  ISETP.GE.AND P2, PT, R59, R238, PT ;  /* 0x000000ee3b00720c */ /* 0x000fe20003f46270 */
[----:B--2---:R-:W-:Y:S01]  /*6ad0*/  FFMA.FTZ R77, R6, -UR19, R77 ;  /* 0x80000013064d7c23 */ /* 0x004fe2000801004d */
[----:B------:R-:W-:Y:S01]  /*6ae0*/  ISETP.LT.OR P1, PT, R9, R242, P1 ;  /* 0x000000f20900720c */ /* 0x000fe20000f21670 */
[----:B------:R-:W-:Y:S01]  /*6af0*/  LDSM.16.MT88.4 R72, [R224+0x14000] ;  /* 0x01400000e048783b */ /* 0x000fe20000004200 */
[----:B------:R-:W-:-:S02]  /*6b00*/  FSEL R23, R52, -INF , !P0 ;  /* 0xff80000034177808 */ /* 0x000fc40004000000 */
[----:B------:R-:W-:Y:S01]  /*6b10*/  FSEL R6, R30, -INF , !P4 ;  /* 0xff8000001e067808 */ /* 0x000fe20006000000 */
[----:B------:R-:W2:Y:S01]  /*6b20*/  I2F R29, R29 ;  /* 0x0000001d001d7306 */ /* 0x000ea20000201400 */
[----:B---3--:R-:W-:Y:S01]  /*6b30*/  FFMA.FTZ R53, R57, -UR19, R53 ;  /* 0x8000001339357c23 */ /* 0x008fe20008010035 */
[-C--:B------:R-:W-:Y:S01]  /*6b40*/  ISETP.GE.AND P0, PT, R11, R241.reuse, PT ;  /* 0x000000f10b00720c */ /* 0x080fe20003f06270 */
[----:B------:R-:W-:Y:S01]  /*6b50*/  IMAD.IADD R30, R240, 0x1, -R5 ;  /* 0x00000001f01e7824 */ /* 0x000fe200078e0a05 */
[----:B------:R-:W-:Y:S01]  /*6b60*/  ISETP.GE.AND P4, PT, R20, R241, PT ;  /* 0x000000f11400720c */ /* 0x000fe20003f86270 */
[----:B------:R-:W-:Y:S01]  /*6b70*/  LDSM.16.MT88.4 R88, [R221+0x14000] ;  /* 0x01400000dd58783b */ /* 0x000fe20000004200 */
[----:B------:R-:W-:Y:S02]  /*6b80*/  ISETP.LT.OR P5, PT, R5, R242, P5 ;  /* 0x000000f20500720c */ /* 0x000fe40002fa1670 */
[----:B------:R-:W3:Y:S01]  /*6b90*/  I2F R26, R26 ;  /* 0x0000001a001a7306 */ /* 0x000ee20000201400 */
[----:B-1----:R-:W-:Y:S01]  /*6ba0*/  FFMA.FTZ R76, R19, -UR19, R76 ;  /* 0x80000013134c7c23 */ /* 0x002fe2000801004c */
[----:B------:R-:W-:Y:S01]  /*6bb0*/  IABS R25, R25 ;  /* 0x0000001900197213 */ /* 0x000fe20000000000 */
[----:B------:R-:W-:Y:S01]  /*6bc0*/  LDSM.16.MT88.4 R96, [R220+0x14000] ;  /* 0x01400000dc60783b */ /* 0x000fe20000004200 */
[----:B------:R-:W-:Y:S01]  /*6bd0*/  ISETP.LT.OR P2, PT, R59, R239, P2 ;  /* 0x000000ef3b00720c */ /* 0x000fe20001741670 */
[----:B------:R-:W-:Y:S01]  /*6be0*/  IMAD.IADD R59, R240, 0x1, -R59 ;  /* 0x00000001f03b7824 */ /* 0x000fe200078e0a3b */
[----:B------:R-:W-:Y:S01]  /*6bf0*/  FSEL R19, R31, -INF , !P1 ;  /* 0xff8000001f137808 */ /* 0x000fe20004800000 */
[----:B------:R-:W-:Y:S01]  /*6c00*/  LDSM.16.MT88.4 R104, [R224+0x16000] ;  /* 0x01600000e068783b */ /* 0x000fe20000004200 */
[----:B------:R-:W1:Y:S01]  /*6c10*/  I2F R22, R22 ;  /* 0x0000001600167306 */ /* 0x000e620000201400 */
[----:B--2---:R-:W-:Y:S01]  /*6c20*/  FFMA.FTZ R29, R29, -UR19, R45 ;  /* 0x800000131d1d7c23 */ /* 0x004fe2000801002d */
[----:B------:R-:W-:Y:S01]  /*6c30*/  ISETP.GE.AND P3, PT, R10, R241, PT ;  /* 0x000000f10a00720c */ /* 0x000fe20003f66270 */
[----:B------:R-:W-:Y:S01]  /*6c40*/  LDSM.16.MT88.4 R112, [R222+0x16000] ;  /* 0x01600000de70783b */ /* 0x000fe20000004200 */
[----:B------:R-:W-:-:S02]  /*6c50*/  ISETP.GE.AND P1, PT, R5, R238, PT ;  /* 0x000000ee0500720c */ /* 0x000fc40003f26270 */
[-C--:B------:R-:W-:Y:S01]  /*6c60*/  ISETP.LT.OR P0, PT, R11, R242.reuse, P0 ;  /* 0x000000f20b00720c */ /* 0x080fe20000701670 */
[----:B------:R-:W-:Y:S01]  /*6c70*/  LDSM.16.MT88.4 R120, [R221+0x16000] ;  /* 0x01600000dd78783b */ /* 0x000fe20000004200 */
[----:B------:R-:W2:Y:S01]  /*6c80*/  I2F R56, R56 ;  /* 0x0000003800387306 */ /* 0x000ea20000201400 */
[----:B---3--:R-:W-:Y:S01]  /*6c90*/  FFMA.FTZ R26, R26, -UR19, R36 ;  /* 0x800000131a1a7c23 */ /* 0x008fe20008010024 */
[-C--:B------:R-:W-:Y:S02]  /*6ca0*/  ISETP.LT.OR P4, PT, R20, R242.reuse, P4 ;  /* 0x000000f21400720c */ /* 0x080fe40002781670 */
[----:B------:R-:W-:Y:S02]  /*6cb0*/  ISETP.LT.OR P3, PT, R10, R242, P3 ;  /* 0x000000f20a00720c */ /* 0x000fe40001f61670 */
[----:B------:R-:W-:Y:S02]  /*6cc0*/  ISETP.LT.OR P1, PT, R5, R239, P1 ;  /* 0x000000ef0500720c */ /* 0x000fe40000f21670 */
[----:B------:R-:W3:Y:S01]  /*6cd0*/  I2F R28, R28 ;  /* 0x0000001c001c7306 */ /* 0x000ee20000201400 */
[----:B-1----:R-:W-:Y:S01]  /*6ce0*/  FFMA.FTZ R80, R22, -UR19, R80 ;  /* 0x8000001316507c23 */ /* 0x002fe20008010050 */
[----:B------:R-:W-:-:S02]  /*6cf0*/  FSEL R22, R53, -INF , !P5 ;  /* 0xff80000035167808 */ /* 0x000fc40006800000 */
[----:B------:R-:W-:Y:S02]  /*6d00*/  ISETP.GE.AND P5, PT, R8, R241, PT ;  /* 0x000000f10800720c */ /* 0x000fe40003fa6270 */
[----:B------:R-:W-:Y:S02]  /*6d10*/  IABS R31, R59 ;  /* 0x0000003b001f7213 */ /* 0x000fe40000000000 */
[----:B------:R-:W1:Y:S01]  /*6d20*/  I2F R21, R21 ;  /* 0x0000001500157306 */ /* 0x000e620000201400 */
[----:B--2---:R-:W-:Y:S01]  /*6d30*/  FFMA.FTZ R48, R56, -UR19, R48 ;  /* 0x8000001338307c23 */ /* 0x004fe20008010030 */
[----:B------:R-:W-:Y:S01]  /*6d40*/  FSEL R5, R29, -INF , !P0 ;  /* 0xff8000001d057808 */ /* 0x000fe20004000000 */
[----:B------:R-:W-:Y:S01]  /*6d50*/  LDSM.16.MT88.4 R56, [R221+0x12000] ;  /* 0x01200000dd38783b */ /* 0x000fe20000004200 */
[----:B------:R-:W-:Y:S02]  /*6d60*/  FSEL R185, R26, -INF , !P4 ;  /* 0xff8000001ab97808 */ /* 0x000fe40006000000 */
[----:B------:R-:W-:-:S02]  /*6d70*/  ISETP.GE.AND P0, PT, R10, R238, PT ;  /* 0x000000ee0a00720c */ /* 0x000fc40003f06270 */
[----:B------:R-:W2:Y:S01]  /*6d80*/  I2F R24, R24 ;  /* 0x0000001800187306 */ /* 0x000ea20000201400 */
[----:B---3--:R-:W-:Y:S01]  /*6d90*/  FFMA.FTZ R28, R28, -UR19, R40 ;  /* 0x800000131c1c7c23 */ /* 0x008fe20008010028 */
[----:B------:R-:W-:Y:S02]  /*6da0*/  ISETP.GE.AND P4, PT, R13, R241, PT ;  /* 0x000000f10d00720c */ /* 0x000fe40003f86270 */
[----:B------:R-:W-:Y:S02]  /*6db0*/  ISETP.LT.OR P5, PT, R8, R242, P5 ;  /* 0x000000f20800720c */ /* 0x000fe40002fa1670 */
[----:B------:R-:W-:Y:S02]  /*6dc0*/  ISETP.LT.OR P0, PT, R10, R239, P0 ;  /* 0x000000ef0a00720c */ /* 0x000fe40000701670 */
[----:B------:R-:W3:Y:S01]  /*6dd0*/  I2F R27, R27 ;  /* 0x0000001b001b7306 */ /* 0x000ee20000201400 */
[----:B-1----:R-:W-:Y:S01]  /*6de0*/  FFMA.FTZ R81, R21, -UR19, R81 ;  /* 0x8000001315517c23 */ /* 0x002fe20008010051 */
[----:B------:R-:W-:-:S02]  /*6df0*/  FSEL R21, R48, -INF , !P3 ;  /* 0xff80000030157808 */ /* 0x000fc40005800000 */
[-C--:B------:R-:W-:Y:S02]  /*6e00*/  ISETP.GE.AND P3, PT, R7, R241.reuse, PT ;  /* 0x000000f10700720c */ /* 0x080fe40003f66270 */
[----:B------:R-:W-:Y:S02]  /*6e10*/  ISETP.LT.OR P4, PT, R13, R242, P4 ;  /* 0x000000f20d00720c */ /* 0x000fe40002781670 */
[----:B------:R-:W1:Y:S01]  /*6e20*/  I2F R25, R25 ;  /* 0x0000001900197306 */ /* 0x000e620000201400 */
[----:B--2---:R-:W-:Y:S01]  /*6e30*/  FFMA.FTZ R24, R24, -UR19, R32 ;  /* 0x8000001318187c23 */ /* 0x004fe20008010020 */
[----:B------:R-:W-:Y:S01]  /*6e40*/  IABS R30, R30 ;  /* 0x0000001e001e7213 */ /* 0x000fe20000000000 */
[----:B------:R-:W-:Y:S01]  /*6e50*/  IMAD.IADD R32, R240, 0x1, -R7 ;  /* 0x00000001f0207824 */ /* 0x000fe200078e0a07 */
[----:B------:R-:W-:Y:S02]  /*6e60*/  ISETP.LT.OR P3, PT, R7, R242, P3 ;  /* 0x000000f20700720c */ /* 0x000fe40001f61670 */
[----:B------:R-:W-:Y:S01]  /*6e70*/  FSEL R187, R24, -INF , !P4 ;  /* 0xff80000018bb7808 */ /* 0x000fe20006000000 */
[----:B------:R-:W-:Y:S01]  /*6e80*/  IMAD.IADD R24, R240, 0x1, -R8 ;  /* 0x00000001f0187824 */ /* 0x000fe200078e0a08 */
[----:B------:R2:W4:Y:S01]  /*6e90*/  I2F R29, R31 ;  /* 0x0000001f001d7306 */ /* 0x0005220000201400 */
[----:B---3--:R-:W-:Y:S01]  /*6ea0*/  FFMA.FTZ R27, R27, -UR19, R41 ;  /* 0x800000131b1b7c23 */ /* 0x008fe20008010029 */
[----:B------:R-:W-:-:S02]  /*6eb0*/  ISETP.GE.AND P4, PT, R18, R241, PT ;  /* 0x000000f11200720c */ /* 0x000fc40003f86270 */
[----:B------:R-:W-:Y:S02]  /*6ec0*/  IABS R24, R24 ;  /* 0x0000001800187213 */ /* 0x000fe40000000000 */
[----:B------:R-:W-:Y:S01]  /*6ed0*/  ISETP.LT.OR P4, PT, R18, R242, P4 ;  /* 0x000000f21200720c */ /* 0x000fe20002781670 */
[----:B-1----:R-:W-:Y:S01]  /*6ee0*/  FFMA.FTZ R25, R25, -UR19, R37 ;  /* 0x8000001319197c23 */ /* 0x002fe20008010025 */
[----:B------:R-:W-:Y:S02]  /*6ef0*/  IABS R32, R32 ;  /* 0x0000002000207213 */ /* 0x000fe40000000000 */
[----:B------:R-:W-:Y:S02]  /*6f00*/  FSEL R199, R80, -INF , !P4 ;  /* 0xff80000050c77808 */ /* 0x000fe40006000000 */
[----:B------:R-:W-:Y:S02]  /*6f10*/  ISETP.GE.AND P4, PT, R16, R241, PT ;  /* 0x000000f11000720c */ /* 0x000fe40003f86270 */
[----:B------:R-:W1:Y:S01]  /*6f20*/  I2F R32, R32 ;  /* 0x0000002000207306 */ /* 0x000e620000201400 */
[----:B--2---:R-:W-:Y:S01]  /*6f30*/  IMAD.IADD R31, R240, 0x1, -R10 ;  /* 0x00000001f01f7824 */ /* 0x004fe200078e0a0a */
[----:B------:R-:W-:Y:S01]  /*6f40*/  FSEL R10, R28, -INF , !P5 ;  /* 0xff8000001c0a7808 */ /* 0x000fe20006800000 */
[----:B----4-:R-:W-:Y:S01]  /*6f50*/  FFMA.FTZ R54, R29, -UR19, R54 ;  /* 0x800000131d367c23 */ /* 0x010fe20008010036 */
[----:B------:R-:W-:-:S02]  /*6f60*/  ISETP.GE.AND P5, PT, R9, R238, PT ;  /* 0x000000ee0900720c */ /* 0x000fc40003fa6270 */
[----:B------:R-:W-:Y:S02]  /*6f70*/  IABS R31, R31 ;  /* 0x0000001f001f7213 */ /* 0x000fe40000000000 */
[----:B------:R2:W3:Y:S01]  /*6f80*/  I2F R28, R30 ;  /* 0x0000001e001c7306 */ /* 0x0004e20000201400 */
[----:B------:R-:W-:Y:S02]  /*6f90*/  ISETP.LT.OR P5, PT, R9, R239, P5 ;  /* 0x000000ef0900720c */ /* 0x000fe40002fa1670 */
[----:B------:R-:W-:-:S04]  /*6fa0*/  ISETP.LT.OR P4, PT, R16, R242, P4 ;  /* 0x000000f21000720c */ /* 0x000fc80002781670 */
[----:B------:R-:W-:Y:S01]  /*6fb0*/  FSEL R197, R76, -INF , !P4 ;  /* 0xff8000004cc57808 */ /* 0x000fe20006000000 */
[----:B-1----:R-:W-:Y:S01]  /*6fc0*/  FFMA.FTZ R32, R32, -UR19, R43 ;  /* 0x8000001320207c23 */ /* 0x002fe2000801002b */
[----:B------:R-:W-:-:S04]  /*6fd0*/  ISETP.GE.AND P4, PT, R15, R238, PT ;  /* 0x000000ee0f00720c */ /* 0x000fc80003f86270 */
[----:B------:R-:W-:Y:S01]  /*6fe0*/  ISETP.LT.OR P4, PT, R15, R239, P4 ;  /* 0x000000ef0f00720c */ /* 0x000fe20002781670 */
[----:B--2---:R-:W-:Y:S01]  /*6ff0*/  IMAD.IADD R30, R240, 0x1, -R9 ;  /* 0x00000001f01e7824 */ /* 0x004fe200078e0a09 */
[----:B------:R-:W-:Y:S01]  /*7000*/  FSEL R9, R27, -INF , !P3 ;  /* 0xff8000001b097808 */ /* 0x000fe20005800000 */
[----:B---3--:R-:W-:Y:S01]  /*7010*/  FFMA.FTZ R55, R28, -UR19, R55 ;  /* 0x800000131c377c23 */ /* 0x008fe20008010037 */
[C---:B------:R-:W-:Y:S01]  /*7020*/  ISETP.GE.AND P3, PT, R14.reuse, R241, PT ;  /* 0x000000f10e00720c */ /* 0x040fe20003f66270 */
[----:B------:R1:W2:Y:S01]  /*7030*/  I2F R27, R31 ;  /* 0x0000001f001b7306 */ /* 0x0002a20000201400 */
[----:B------:R-:W-:Y:S02]  /*7040*/  IABS R30, R30 ;  /* 0x0000001e001e7213 */ /* 0x000fe40000000000 */
[----:B------:R-:W-:-:S03]  /*7050*/  ISETP.LT.OR P3, PT, R14, R242, P3 ;  /* 0x000000f20e00720c */ /* 0x000fc60001f61670 */
[----:B------:R-:W-:Y:S01]  /*7060*/  IMAD.MOV.U32 R26, RZ, RZ, R30 ;  /* 0x000000ffff1a7224 */ /* 0x000fe200078e001e */
[----:B------:R-:W-:Y:S01]  /*7070*/  FSEL R186, R25, -INF , !P3 ;  /* 0xff80000019ba7808 */ /* 0x000fe20005800000 */
[----:B------:R-:W-:Y:S01]  /*7080*/  IMAD.IADD R25, R240, 0x1, -R11 ;  /* 0x00000001f0197824 */ /* 0x000fe200078e0a0b */
[C---:B------:R-:W-:Y:S01]  /*7090*/  ISETP.GE.AND P3, PT, R12.reuse, R241, PT ;  /* 0x000000f10c00720c */ /* 0x040fe20003f66270 */
[----:B------:R3:W-:Y:S03]  /*70a0*/  I2F R30, R24 ;  /* 0x00000018001e7306 */ /* 0x0007e60000201400 */
[-C--:B------:R-:W-:Y:S02]  /*70b0*/  ISETP.LT.OR P3, PT, R12, R242.reuse, P3 ;  /* 0x000000f20c00720c */ /* 0x080fe40001f61670 */
[----:B------:R-:W-:Y:S01]  /*70c0*/  IABS R25, R25 ;  /* 0x0000001900197213 */ /* 0x000fe20000000000 */
[C---:B-1----:R-:W-:Y:S01]  /*70d0*/  IMAD.IADD R31, R240.reuse, 0x1, -R15 ;  /* 0x00000001f01f7824 */ /* 0x042fe200078e0a0f */
[----:B------:R-:W-:Y:S01]  /*70e0*/  FSEL R188, R33, -INF , !P3 ;  /* 0xff80000021bc7808 */ /* 0x000fe20005800000 */
[----:B------:R-:W-:Y:S01]  /*70f0*/  I2F R26, R26 ;  /* 0x0000001a001a7306 */ /* 0x000fe20000201400 */
[----:B------:R-:W-:Y:S01]  /*7100*/  ISETP.GE.AND P3, PT, R17, R241, PT ;  /* 0x000000f11100720c */ /* 0x000fe20003f66270 */
[----:B------:R-:W-:Y:S01]  /*7110*/  IMAD.IADD R15, R240, 0x1, -R14 ;  /* 0x00000001f00f7824 */ /* 0x000fe200078e0a0e */
[----:B------:R-:W-:Y:S01]  /*7120*/  IABS R31, R31 ;  /* 0x0000001f001f7213 */ /* 0x000fe20000000000 */
[----:B--2---:R-:W-:Y:S01]  /*7130*/  FFMA.FTZ R27, R27, -UR19, R50 ;  /* 0x800000131b1b7c23 */ /* 0x004fe20008010032 */
[----:B------:R-:W-:-:S02]  /*7140*/  ISETP.LT.OR P3, PT, R17, R242, P3 ;  /* 0x000000f21100720c */ /* 0x000fc40001f61670 */
[----:B------:R-:W-:Y:S01]  /*7150*/  IABS R15, R15 ;  /* 0x0000000f000f7213 */ /* 0x000fe20000000000 */
[----:B---3--:R-:W-:Y:S01]  /*7160*/  IMAD.IADD R24, R240, 0x1, -R20 ;  /* 0x00000001f0187824 */ /* 0x008fe200078e0a14 */
[----:B------:R-:W-:Y:S01]  /*7170*/  I2F R31, R31 ;  /* 0x0000001f001f7306 */ /* 0x000fe20000201400 */
[----:B------:R-:W-:Y:S02]  /*7180*/  FSEL R198, R81, -INF , !P3 ;  /* 0xff80000051c67808 */ /* 0x000fe40005800000 */
[C---:B------:R-:W-:Y:S02]  /*7190*/  ISETP.GE.AND P3, PT, R3.reuse, R241, PT ;  /* 0x000000f10300720c */ /* 0x040fe40003f66270 */
[----:B------:R-:W-:Y:S02]  /*71a0*/  IABS R24, R24 ;  /* 0x0000001800187213 */ /* 0x000fe40000000000 */
[----:B------:R-:W-:Y:S01]  /*71b0*/  ISETP.LT.OR P3, PT, R3, R242, P3 ;  /* 0x000000f20300720c */ /* 0x000fe20001f61670 */
[----:B------:R-:W1:Y:S03]  /*71c0*/  I2F R25, R25 ;  /* 0x0000001900197306 */ /* 0x000e660000201400 */
[----:B------:R-:W-:-:S02]  /*71d0*/  FSEL R195, R77, -INF , !P3 ;  /* 0xff8000004dc37808 */ /* 0x000fc40005800000 */
[----:B------:R-:W-:-:S03]  /*71e0*/  ISETP.GE.AND P3, PT, R11, R238, PT ;  /* 0x000000ee0b00720c */ /* 0x000fc60003f66270 */
[----:B------:R2:W3:Y:S01]  /*71f0*/  I2F R29, R24 ;  /* 0x00000018001d7306 */ /* 0x0004e20000201400 */
[----:B------:R-:W-:Y:S01]  /*7200*/  ISETP.LT.OR P3, PT, R11, R239, P3 ;  /* 0x000000ef0b00720c */ /* 0x000fe20001f61670 */
[----:B------:R-:W-:-:S05]  /*7210*/  IMAD.IADD R11, R240, 0x1, -R13 ;  /* 0x00000001f00b7824 */ /* 0x000fca00078e0a0d */
[----:B------:R-:W-:Y:S01]  /*7220*/  IABS R11, R11 ;  /* 0x0000000b000b7213 */ /* 0x000fe20000000000 */
[----:B------:R4:W5:Y:S01]  /*7230*/  I2F R28, R15 ;  /* 0x0000000f001c7306 */ /* 0x0009620000201400 */
[----:B-1----:R-:W-:Y:S01]  /*7240*/  FFMA.FTZ R25, R25, -UR19, R47 ;  /* 0x8000001319197c23 */ /* 0x002fe2000801002f */
[----:B--2---:R-:W-:Y:S01]  /*7250*/  FSEL R24, R54, -INF , !P2 ;  /* 0xff80000036187808 */ /* 0x004fe20005000000 */
[----:B---3--:R-:W-:Y:S01]  /*7260*/  FFMA.FTZ R29, R29, -UR19, R38 ;  /* 0x800000131d1d7c23 */ /* 0x008fe20008010026 */
[----:B------:R-:W-:-:S04]  /*7270*/  ISETP.GE.AND P2, PT, R8, R238, PT ;  /* 0x000000ee0800720c */ /* 0x000fc80003f46270 */
[-C--:B------:R-:W-:Y:S01]  /*7280*/  ISETP.LT.OR P2, PT, R8, R239.reuse, P2 ;  /* 0x000000ef0800720c */ /* 0x080fe20001741670 */
[----:B------:R-:W-:Y:S01]  /*7290*/  FFMA.FTZ R8, R31, -UR19, R46 ;  /* 0x800000131f087c23 */ /* 0x000fe2000801002e */
[----:B----4-:R-:W-:Y:S01]  /*72a0*/  FSEL R15, R55, -INF , !P1 ;  /* 0xff800000370f7808 */ /* 0x010fe20004800000 */
[----:B-----5:R-:W-:Y:S01]  /*72b0*/  FFMA.FTZ R28, R28, -UR19, R39 ;  /* 0x800000131c1c7c23 */ /* 0x020fe20008010027 */
[CC--:B------:R-:W-:Y:S02]  /*72c0*/  ISETP.GE.AND P1, PT, R7.reuse, R238.reuse, PT ;  /* 0x000000ee0700720c */ /* 0x0c0fe40003f26270 */
[----:B------:R-:W-:Y:S02]  /*72d0*/  FSEL R8, R8, -INF , !P4 ;  /* 0xff80000008087808 */ /* 0x000fe40006000000 */
[----:B------:R-:W-:Y:S01]  /*72e0*/  ISETP.LT.OR P1, PT, R7, R239, P1 ;  /* 0x000000ef0700720c */ /* 0x000fe20000f21670 */
[----:B------:R-:W-:Y:S01]  /*72f0*/  FFMA.FTZ R7, R26, -UR19, R51 ;  /* 0x800000131a077c23 */ /* 0x000fe20008010033 */
[----:B------:R-:W-:Y:S01]  /*7300*/  ISETP.GE.AND P4, PT, R13, R238, PT ;  /* 0x000000ee0d00720c */ /* 0x000fe20003f86270 */
[----:B------:R-:W1:Y:S01]  /*7310*/  I2F R26, R11 ;  /* 0x0000000b001a7306 */ /* 0x000e620000201400 */
[----:B------:R-:W-:Y:S02]  /*7320*/  LDSM.16.MT88.4 R48, [R222+0x12000] ;  /* 0x01200000de30783b */ /* 0x000fe40000004200 */
[----:B------:R-:W-:-:S02]  /*7330*/  FSEL R7, R7, -INF , !P5 ;  /* 0xff80000007077808 */ /* 0x000fc40006800000 */
[-C--:B------:R-:W-:Y:S02]  /*7340*/  ISETP.GE.AND P5, PT, R14, R238.reuse, PT ;  /* 0x000000ee0e00720c */ /* 0x080fe40003fa6270 */
[-C--:B------:R-:W-:Y:S01]  /*7350*/  ISETP.LT.OR P4, PT, R13, R239.reuse, P4 ;  /* 0x000000ef0d00720c */ /* 0x080fe20002781670 */
[----:B------:R-:W-:Y:S01]  /*7360*/  FFMA.FTZ R13, R30, -UR19, R42 ;  /* 0x800000131e0d7c23 */ /* 0x000fe2000801002a */
[----:B------:R-:W-:Y:S01]  /*7370*/  ISETP.LT.OR P5, PT, R14, R239, P5 ;  /* 0x000000ef0e00720c */ /* 0x000fe20002fa1670 */
[----:B------:R-:W-:Y:S01]  /*7380*/  LDSM.16.MT88.4 R40, [R224+0x12000] ;  /* 0x01200000e028783b */ /* 0x000fe20000004200 */
[----:B------:R-:W-:Y:S01]  /*7390*/  FSEL R14, R25, -INF , !P3 ;  /* 0xff800000190e7808 */ /* 0x000fe20005800000 */
[----:B------:R-:W-:Y:S01]  /*73a0*/  IMAD.IADD R25, R240, 0x1, -R12 ;  /* 0x00000001f0197824 */ /* 0x000fe200078e0a0c */
[----:B------:R-:W-:Y:S02]  /*73b0*/  ISETP.GE.AND P3, PT, R12, R238, PT ;  /* 0x000000ee0c00720c */ /* 0x000fe40003f66270 */
[----:B------:R-:W-:Y:S01]  /*73c0*/  FSEL R13, R13, -INF , !P2 ;  /* 0xff8000000d0d7808 */ /* 0x000fe20005000000 */
[----:B-1----:R-:W-:Y:S01]  /*73d0*/  FFMA.FTZ R26, R26, -UR19, R34 ;  /* 0x800000131a1a7c23 */ /* 0x002fe20008010022 */
[----:B------:R-:W-:-:S02]  /*73e0*/  FSEL R11, R27, -INF , !P0 ;  /* 0xff8000001b0b7808 */ /* 0x000fc40004000000 */
[-C--:B------:R-:W-:Y:S02]  /*73f0*/  ISETP.GE.AND P0, PT, R20, R238.reuse, PT ;  /* 0x000000ee1400720c */ /* 0x080fe40003f06270 */
[----:B------:R-:W-:Y:S02]  /*7400*/  ISETP.LT.OR P3, PT, R12, R239, P3 ;  /* 0x000000ef0c00720c */ /* 0x000fe40001f61670 */
[-C--:B------:R-:W-:Y:S02]  /*7410*/  ISETP.GE.AND P2, PT, R18, R238.reuse, PT ;  /* 0x000000ee1200720c */ /* 0x080fe40003f46270 */
[----:B------:R-:W-:Y:S02]  /*7420*/  FSEL R12, R32, -INF , !P1 ;  /* 0xff800000200c7808 */ /* 0x000fe40004800000 */
[----:B------:R-:W-:Y:S02]  /*7430*/  ISETP.GE.AND P1, PT, R17, R238, PT ;  /* 0x000000ee1100720c */ /* 0x000fe40003f26270 */
[----:B------:R-:W-:-:S02]  /*7440*/  IABS R25, R25 ;  /* 0x0000001900197213 */ /* 0x000fc40000000000 */
[----:B------:R-:W-:Y:S02]  /*7450*/  FMNMX.FTZ R27, R23, R22, !PT ;  /* 0x00000016171b7209 */ /* 0x000fe40007810000 */
[-C--:B------:R-:W-:Y:S01]  /*7460*/  ISETP.LT.OR P0, PT, R20, R239.reuse, P0 ;  /* 0x000000ef1400720c */ /* 0x080fe20000701670 */
[----:B------:R-:W-:Y:S01]  /*7470*/  IMAD.IADD R20, R240, 0x1, -R18 ;  /* 0x00000001f0147824 */ /* 0x000fe200078e0a12 */
[-C--:B------:R-:W-:Y:S01]  /*7480*/  ISETP.LT.OR P2, PT, R18, R239.reuse, P2 ;  /* 0x000000ef1200720c */ /* 0x080fe20001741670 */
[----:B------:R-:W-:Y:S01]  /*7490*/  IMAD.IADD R18, R240, 0x1, -R17 ;  /* 0x00000001f0127824 */ /* 0x000fe200078e0a11 */
[----:B------:R-:W-:Y:S01]  /*74a0*/  ISETP.LT.OR P1, PT, R17, R239, P1 ;  /* 0x000000ef1100720c */ /* 0x000fe20000f21670 */
[----:B------:R-:W-:Y:S01]  /*74b0*/  IMAD.MOV.U32 R17, RZ, RZ, R25 ;  /* 0x000000ffff117224 */ /* 0x000fe200078e0019 */
[----:B------:R-:W-:Y:S02]  /*74c0*/  FMNMX.FTZ R27, R21, R27, !PT ;  /* 0x0000001b151b7209 */ /* 0x000fe40007810000 */
[----:B------:R-:W-:-:S02]  /*74d0*/  FMNMX.FTZ R25, R24, R15, !PT ;  /* 0x0000000f18197209 */ /* 0x000fc40007810000 */
[----:B------:R-:W-:Y:S02]  /*74e0*/  FMNMX.FTZ R27, R19, R27, !PT ;  /* 0x0000001b131b7209 */ /* 0x000fe40007810000 */
[----:B------:R-:W-:Y:S02]  /*74f0*/  FMNMX.FTZ R25, R11, R25, !PT ;  /* 0x000000190b197209 */ /* 0x000fe40007810000 */
[----:B------:R-:W-:Y:S02]  /*7500*/  FMNMX.FTZ R27, R6, R27, !PT ;  /* 0x0000001b061b7209 */ /* 0x000fe40007810000 */
[----:B------:R-:W-:Y:S02]  /*7510*/  FMNMX.FTZ R25, R7, R25, !PT ;  /* 0x0000001907197209 */ /* 0x000fe40007810000 */
[----:B------:R-:W-:Y:S02]  /*7520*/  FSEL R189, R29, -INF , !P0 ;  /* 0xff8000001dbd7808 */ /* 0x000fe40004000000 */
[----:B------:R-:W-:Y:S01]  /*7530*/  ISETP.GE.AND P0, PT, R16, R238, PT ;  /* 0x000000ee1000720c */ /* 0x000fe20003f06270 */
[----:B------:R1:W2:Y:S01]  /*7540*/  I2F R29, R17 ;  /* 0x00000011001d7306 */ /* 0x0002a20000201400 */
[----:B------:R-:W-:-:S02]  /*7550*/  FMNMX.FTZ R27, R5, R27, !PT ;  /* 0x0000001b051b7209 */ /* 0x000fc40007810000 */
[----:B------:R-:W-:Y:S02]  /*7560*/  FMNMX.FTZ R25, R8, R25, !PT ;  /* 0x0000001908197209 */ /* 0x000fe40007810000 */
[----:B------:R-:W-:Y:S02]  /*7570*/  IABS R20, R20 ;  /* 0x0000001400147213 */ /* 0x000fe40000000000 */
[----:B------:R-:W-:Y:S02]  /*7580*/  FMNMX.FTZ R27, R10, R27, !PT ;  /* 0x0000001b0a1b7209 */ /* 0x000fe40007810000 */
[----:B------:R-:W-:Y:S01]  /*7590*/  ISETP.LT.OR P0, PT, R16, R239, P0 ;  /* 0x000000ef1000720c */ /* 0x000fe20000701670 */
[----:B------:R-:W-:Y:S01]  /*75a0*/  IMAD.IADD R16, R240, 0x1, -R16 ;  /* 0x00000001f0107824 */ /* 0x000fe200078e0a10 */
[----:B------:R-:W-:Y:S01]  /*75b0*/  FMNMX.FTZ R25, R14, R25, !PT ;  /* 0x000000190e197209 */ /* 0x000fe20007810000 */
[----:B------:R-:W3:Y:S01]  /*75c0*/  I2F R20, R20 ;  /* 0x0000001400147306 */ /* 0x000ee20000201400 */
[----:B------:R-:W-:-:S02]  /*75d0*/  IABS R18, R18 ;  /* 0x0000001200127213 */ /* 0x000fc40000000000 */
[----:B------:R-:W-:Y:S01]  /*75e0*/  FMNMX.FTZ R27, R9, R27, !PT ;  /* 0x0000001b091b7209 */ /* 0x000fe20007810000 */
[----:B-1----:R-:W-:Y:S01]  /*75f0*/  IMAD.IADD R17, R240, 0x1, -R3 ;  /* 0x00000001f0117824 */ /* 0x002fe200078e0a03 */
[----:B------:R-:W-:Y:S01]  /*7600*/  FMNMX.FTZ R25, R13, R25, !PT ;  /* 0x000000190d197209 */ /* 0x000fe20007810000 */
[----:B--2---:R-:W-:Y:S01]  /*7610*/  FFMA.FTZ R35, R29, -UR19, R35 ;  /* 0x800000131d237c23 */ /* 0x004fe20008010023 */
[----:B------:R-:W-:Y:S01]  /*7620*/  IABS R16, R16 ;  /* 0x0000001000107213 */ /* 0x000fe20000000000 */
[----:B------:R-:W1:Y:S01]  /*7630*/  I2F R18, R18 ;  /* 0x0000001200127306 */ /* 0x000e620000201400 */
[----:B------:R-:W-:Y:S02]  /*7640*/  FMNMX.FTZ R27, R185, R27, !PT ;  /* 0x0000001bb91b7209 */ /* 0x000fe40007810000 */
[----:B------:R-:W-:Y:S02]  /*7650*/  FMNMX.FTZ R25, R12, R25, !PT ;  /* 0x000000190c197209 */ /* 0x000fe40007810000 */
[----:B------:R-:W-:-:S02]  /*7660*/  IABS R17, R17 ;  /* 0x0000001100117213 */ /* 0x000fc40000000000 */
[----:B------:R-:W-:Y:S01]  /*7670*/  FMNMX.FTZ R27, R186, R27, !PT ;  /* 0x0000001bba1b7209 */ /* 0x000fe20007810000 */
[----:B------:R-:W2:Y:S01]  /*7680*/  I2F R16, R16 ;  /* 0x0000001000107306 */ /* 0x000ea20000201400 */
[----:B------:R-:W-:Y:S01]  /*7690*/  FSEL R190, R28, -INF , !P5 ;  /* 0xff8000001cbe7808 */ /* 0x000fe20006800000 */
[----:B---3--:R-:W-:Y:S01]  /*76a0*/  FFMA.FTZ R82, R20, -UR19, R82 ;  /* 0x8000001314527c23 */ /* 0x008fe20008010052 */
[----:B------:R-:W-:Y:S01]  /*76b0*/  FMNMX.FTZ R25, R189, R25, !PT ;  /* 0x00000019bd197209 */ /* 0x000fe20007810000 */
[----:B------:R-:W-:Y:S01]  /*76c0*/  LDSM.16.MT88.4 R28, [R221+0x10800] ;  /* 0x01080000dd1c783b */ /* 0x000fe20000004200 */
[----:B------:R-:W-:Y:S02]  /*76d0*/  FMNMX.FTZ R27, R187, R27, !PT ;  /* 0x0000001bbb1b7209 */ /* 0x000fe40007810000 */
[----:B------:R-:W-:Y:S01]  /*76e0*/  FSEL R191, R26, -INF , !P4 ;  /* 0xff8000001abf7808 */ /* 0x000fe20006000000 */
[----:B------:R-:W3:Y:S01]  /*76f0*/  I2F R17, R17 ;  /* 0x0000001100117306 */ /* 0x000ee20000201400 */
[----:B------:R-:W-:-:S02]  /*7700*/  FMNMX.FTZ R25, R190, R25, !PT ;  /* 0x00000019be197209 */ /* 0x000fc40007810000 */
[----:B------:R-:W-:Y:S02]  /*7710*/  FMNMX.FTZ R27, R188, R27, !PT ;  /* 0x0000001bbc1b7209 */ /* 0x000fe40007810000 */
[----:B------:R-:W-:Y:S01]  /*7720*/  FSEL R192, R35, -INF , !P3 ;  /* 0xff80000023c07808 */ /* 0x000fe20005800000 */
[----:B-1----:R-:W-:Y:S01]  /*7730*/  FFMA.FTZ R35, R18, -UR19, R83 ;  /* 0x8000001312237c23 */ /* 0x002fe20008010053 */
[----:B------:R-:W-:Y:S01]  /*7740*/  FMNMX.FTZ R25, R191, R25, !PT ;  /* 0x00000019bf197209 */ /* 0x000fe20007810000 */
[----:B--2---:R-:W-:Y:S01]  /*7750*/  FFMA.FTZ R16, R16, -UR19, R78 ;  /* 0x8000001310107c23 */ /* 0x004fe2000801004e */
[----:B------:R-:W-:Y:S02]  /*7760*/  FMNMX.FTZ R27, R199, R27, !PT ;  /* 0x0000001bc71b7209 */ /* 0x000fe40007810000 */
[----:B------:R-:W-:Y:S02]  /*7770*/  FSEL R193, R82, -INF , !P2 ;  /* 0xff80000052c17808 */ /* 0x000fe40005000000 */
[----:B------:R-:W-:Y:S01]  /*7780*/  FMNMX.FTZ R25, R192, R25, !PT ;  /* 0x00000019c0197209 */ /* 0x000fe20007810000 */
[----:B------:R-:W-:Y:S01]  /*7790*/  LDSM.16.MT88.4 R80, [R222+0x14000] ;  /* 0x01400000de50783b */ /* 0x000fe20000004200 */
[----:B------:R-:W-:Y:S01]  /*77a0*/  FMNMX.FTZ R27, R198, R27, !PT ;  /* 0x0000001bc61b7209 */ /* 0x000fe20007810000 */
[----:B---3--:R-:W-:Y:S01]  /*77b0*/  FFMA.FTZ R17, R17, -UR19, R79 ;  /* 0x8000001311117c23 */ /* 0x008fe2000801004f */
[----:B------:R-:W-:-:S02]  /*77c0*/  ISETP.GE.AND P3, PT, R3, R238, PT ;  /* 0x000000ee0300720c */ /* 0x000fc40003f66270 */
[----:B------:R-:W-:Y:S02]  /*77d0*/  FSEL R35, R35, -INF , !P1 ;  /* 0xff80000023237808 */ /* 0x000fe40004800000 */
[----:B------:R-:W-:Y:S02]  /*77e0*/  FMNMX.FTZ R25, R193, R25, !PT ;  /* 0x00000019c1197209 */ /* 0x000fe40007810000 */
[----:B------:R-:W-:Y:S02]  /*77f0*/  FMNMX.FTZ R27, R197, R27, !PT ;  /* 0x0000001bc51b7209 */ /* 0x000fe40007810000 */
[----:B------:R-:W-:Y:S02]  /*7800*/  ISETP.LT.OR P3, PT, R3, R239, P3 ;  /* 0x000000ef0300720c */ /* 0x000fe40001f61670 */
[----:B------:R-:W-:Y:S02]  /*7810*/  FSEL R34, R16, -INF , !P0 ;  /* 0xff80000010227808 */ /* 0x000fe40004000000 */
[----:B------:R-:W-:-:S02]  /*7820*/  FMNMX.FTZ R25, R35, R25, !PT ;  /* 0x0000001923197209 */ /* 0x000fc40007810000 */
[----:B------:R-:W-:Y:S02]  /*7830*/  FMNMX.FTZ R20, R195, R27, !PT ;  /* 0x0000001bc3147209 */ /* 0x000fe40007810000 */
[----:B------:R-:W-:Y:S02]  /*7840*/  FSEL R33, R17, -INF , !P3 ;  /* 0xff80000011217808 */ /* 0x000fe40005800000 */
[----:B------:R-:W-:Y:S01]  /*7850*/  FMNMX.FTZ R3, R34, R25, !PT ;  /* 0x0000001922037209 */ /* 0x000fe20007810000 */
[----:B------:R-:W1:Y:S03]  /*7860*/  SHFL.BFLY PT, R18, R20, 0x2, 0x1f ;  /* 0x0c401f0014127f89 */ /* 0x000e6600000e0000 */
        /* <DEDUP_REMOVED lines=8> */
[----:B------:R-:W-:Y:S01]  /*78f0*/  FMUL.FTZ R194, R164, c[0x0][0x23c] ;  /* 0x00008f00a4c27a20 */ /* 0x000fe20000410000 */
[----:B--2---:R-:W-:-:S04]  /*7900*/  FMNMX.FTZ R3, R16, R3, !PT ;  /* 0x0000000310037209 */ /* 0x004fc80007810000 */
[----:B------:R-:W-:Y:S02]  /*7910*/  FSEL R194, R194, RZ, P0 ;  /* 0x000000ffc2c27208 */ /* 0x000fe40000000000 */
        /* <DEDUP_REMOVED lines=9> */
[--C-:B------:R-:W-:Y:S01]  /*79b0*/  FFMA.FTZ R180, R24, c[0x0][0x23c], -R32.reuse ;  /* 0x00008f0018b47a23 */ /* 0x100fe20000010820 */
[----:B------:R-:W-:Y:S01]  /*79c0*/  LDSM.16.MT88.4 R16, [R222+0x10800] ;  /* 0x01080000de10783b */ /* 0x000fe20000004200 */
[--C-:B------:R-:W-:Y:S01]  /*79d0*/  FFMA.FTZ R182, R15, c[0x0][0x23c], -R32.reuse ;  /* 0x00008f000fb67a23 */ /* 0x100fe20000010820 */
[----:B------:R-:W-:Y:S01]  /*79e0*/  LEA.HI.X R246, R196, c[0x0][0x16c], R165, 0x1, P0 ;  /* 0x00005b00c4f67a11 */ /* 0x000fe200000f0ca5 */
[--C-:B------:R-:W-:Y:S01]  /*79f0*/  FFMA.FTZ R181, R11, c[0x0][0x23c], -R32.reuse ;  /* 0x00008f000bb57a23 */ /* 0x100fe20000010820 */
[----:B------:R-:W-:Y:S01]  /*7a00*/  LDSM.16.MT88.4 R24, [R224+0x12800] ;  /* 0x01280000e018783b */ /* 0x000fe20000004200 */
[----:B------:R-:W-:Y:S01]  /*7a10*/  FFMA.FTZ R174, R7, c[0x0][0x23c], -R32 ;  /* 0x00008f0007ae7a23 */ /* 0x000fe20000010820 */
[----:B------:R-:W1:Y:S01]  /*7a20*/  MUFU.EX2 R183, R183 ;  /* 0x000000b700b77308 */ /* 0x000e620000000800 */
[--C-:B------:R-:W-:Y:S01]  /*7a30*/  FFMA.FTZ R177, R6, c[0x0][0x23c], -R194.reuse ;  /* 0x00008f0006b17a23 */ /* 0x100fe200000108c2 */
[----:B------:R-:W-:Y:S01]  /*7a40*/  LDSM.16.MT88.4 R20, [R220+0x12800] ;  /* 0x01280000dc14783b */ /* 0x000fe20000004200 */
[----:B------:R-:W-:-:S02]  /*7a50*/  FFMA.FTZ R176, R5, c[0x0][0x23c], -R194 ;  /* 0x00008f0005b07a23 */ /* 0x000fc400000108c2 */
[--C-:B------:R-:W-:Y:S01]  /*7a60*/  FFMA.FTZ R173, R10, c[0x0][0x23c], -R194.reuse ;  /* 0x00008f000aad7a23 */ /* 0x100fe200000108c2 */
[----:B------:R-:W2:Y:S01]  /*7a70*/  LDSM.16.MT88.4 R4, [R220+0x16000] ;  /* 0x01600000dc04783b */ /* 0x000ea20000004200 */
[----:B------:R-:W-:Y:S01]  /*7a80*/  FFMA.FTZ R172, R9, c[0x0][0x23c], -R194 ;  /* 0x00008f0009ac7a23 */ /* 0x000fe200000108c2 */
[----:B------:R-:W-:Y:S01]  /*7a90*/  MUFU.EX2 R179, R179 ;  /* 0x000000b300b37308 */ /* 0x000fe20000000800 */
[--C-:B------:R-:W-:Y:S02]  /*7aa0*/  FFMA.FTZ R175, R8, c[0x0][0x23c], -R32.reuse ;  /* 0x00008f0008af7a23 */ /* 0x100fe40000010820 */
[----:B------:R-:W3:Y:S01]  /*7ab0*/  LDSM.16.MT88.4 R8, [R224+0x10800] ;  /* 0x01080000e008783b */ /* 0x000ee20000004200 */
[--C-:B------:R-:W-:Y:S02]  /*7ac0*/  FFMA.FTZ R169, R14, c[0x0][0x23c], -R32.reuse ;  /* 0x00008f000ea97a23 */ /* 0x100fe40000010820 */
[--C-:B------:R-:W-:Y:S02]  /*7ad0*/  FFMA.FTZ R2, R13, c[0x0][0x23c], -R32.reuse ;  /* 0x00008f000d027a23 */ /* 0x100fe40000010820 */
[----:B------:R-:W4:Y:S01]  /*7ae0*/  MUFU.EX2 R178, R178 ;  /* 0x000000b200b27308 */ /* 0x000f220000000800 */
[----:B-1----:R-:W-:Y:S01]  /*7af0*/  F2FP.BF16.PACK_AB R128, R183, R184 ;  /* 0x000000b8b780723e */ /* 0x002fe200000010ff */
[----:B------:R-:W-:-:S02]  /*7b00*/  FFMA.FTZ R0, R12, c[0x0][0x23c], -R32 ;  /* 0x00008f000c007a23 */ /* 0x000fc40000010820 */
[----:B------:R-:W1:Y:S01]  /*7b10*/  LDSM.16.MT88.4 R12, [R220+0x10800] ;  /* 0x01080000dc0c783b */ /* 0x000e620000004200 */
[--C-:B------:R-:W-:Y:S02]  /*7b20*/  FFMA.FTZ R185, R185, c[0x0][0x23c], -R194.reuse ;  /* 0x00008f00b9b97a23 */ /* 0x100fe400000108c2 */
[--C-:B------:R-:W-:Y:S01]  /*7b30*/  FFMA.FTZ R186, R186, c[0x0][0x23c], -R194.reuse ;  /* 0x00008f00baba7a23 */ /* 0x100fe200000108c2 */
[----:B------:R-:W-:Y:S01]  /*7b40*/  MUFU.EX2 R180, R180 ;  /* 0x000000b400b47308 */ /* 0x000fe20000000800 */
[--C-:B------:R-:W-:Y:S02]  /*7b50*/  FFMA.FTZ R187, R187, c[0x0][0x23c], -R194.reuse ;  /* 0x00008f00bbbb7a23 */ /* 0x100fe400000108c2 */
[----:B------:R-:W-:Y:S02]  /*7b60*/  FFMA.FTZ R188, R188, c[0x0][0x23c], -R194 ;  /* 0x00008f00bcbc7a23 */ /* 0x000fe400000108c2 */
[--C-:B------:R-:W-:Y:S02]  /*7b70*/  FFMA.FTZ R189, R189, c[0x0][0x23c], -R32.reuse ;  /* 0x00008f00bdbd7a23 */ /* 0x100fe40000010820 */
[--C-:B------:R-:W-:Y:S01]  /*7b80*/  FFMA.FTZ R190, R190, c[0x0][0x23c], -R32.reuse ;  /* 0x00008f00bebe7a23 */ /* 0x100fe20000010820 */
[----:B------:R-:W5:Y:S01]  /*7b90*/  MUFU.EX2 R182, R182 ;  /* 0x000000b600b67308 */ /* 0x000f620000000800 */
[----:B----4-:R-:W-:Y:S01]  /*7ba0*/  F2FP.BF16.PACK_AB R130, R178, R179 ;  /* 0x000000b3b282723e */ /* 0x010fe200000010ff */
[----:B------:R-:W-:-:S02]  /*7bb0*/  FFMA.FTZ R191, R191, c[0x0][0x23c], -R32 ;  /* 0x00008f00bfbf7a23 */ /* 0x000fc40000010820 */
[----:B------:R-:W-:Y:S02]  /*7bc0*/  FFMA.FTZ R192, R192, c[0x0][0x23c], -R32 ;  /* 0x00008f00c0c07a23 */ /* 0x000fe40000010820 */
[--C-:B------:R-:W-:Y:S02]  /*7bd0*/  FFMA.FTZ R199, R199, c[0x0][0x23c], -R194.reuse ;  /* 0x00008f00c7c77a23 */ /* 0x100fe400000108c2 */
[----:B------:R-:W-:Y:S01]  /*7be0*/  MUFU.EX2 R181, R181 ;  /* 0x000000b500b57308 */ /* 0x000fe20000000800 */
[--C-:B------:R-:W-:Y:S02]  /*7bf0*/  FFMA.FTZ R198, R198, c[0x0][0x23c], -R194.reuse ;  /* 0x00008f00c6c67a23 */ /* 0x100fe400000108c2 */
[--C-:B------:R-:W-:Y:S02]  /*7c00*/  FFMA.FTZ R197, R197, c[0x0][0x23c], -R194.reuse ;  /* 0x00008f00c5c57a23 */ /* 0x100fe400000108c2 */
[----:B------:R-:W-:Y:S02]  /*7c10*/  FFMA.FTZ R249, R195, c[0x0][0x23c], -R194 ;  /* 0x00008f00c3f97a23 */ /* 0x000fe400000108c2 */
[--C-:B------:R-:W-:Y:S01]  /*7c20*/  FFMA.FTZ R193, R193, c[0x0][0x23c], -R32.reuse ;  /* 0x00008f00c1c17a23 */ /* 0x100fe20000010820 */
[----:B------:R-:W4:Y:S01]  /*7c30*/  MUFU.EX2 R174, R174 ;  /* 0x000000ae00ae7308 */ /* 0x000f220000000800 */
[----:B-----5:R-:W-:Y:S01]  /*7c40*/  F2FP.BF16.PACK_AB R129, R182, R180 ;  /* 0x000000b4b681723e */ /* 0x020fe200000010ff */
[----:B------:R-:W-:-:S02]  /*7c50*/  FFMA.FTZ R194, R35, c[0x0][0x23c], -R32 ;  /* 0x00008f0023c27a23 */ /* 0x000fc40000010820 */
[--C-:B------:R-:W-:Y:S02]  /*7c60*/  FFMA.FTZ R195, R34, c[0x0][0x23c], -R32.reuse ;  /* 0x00008f0022c37a23 */ /* 0x100fe40000010820 */
[----:B------:R-:W-:Y:S02]  /*7c70*/  FFMA.FTZ R248, R33, c[0x0][0x23c], -R32 ;  /* 0x00008f0021f87a23 */ /* 0x000fe40000010820 */
[----:B------:R-:W5:Y:S01]  /*7c80*/  MUFU.EX2 R177, R177 ;  /* 0x000000b100b17308 */ /* 0x000f620000000800 */
        /* <DEDUP_REMOVED lines=139> */
[----:B------:R-:W3:Y:S01]  /*8540*/  LDSM.16.MT88.4 R12, [R222+0x13000] ;  /* 0x01300000de0c783b */ /* 0x000ee20000004200 */
[----:B------:R-:W-:Y:S02]  /*8550*/  FADD.FTZ R191, R193, R191 ;  /* 0x000000bfc1bf7221 */ /* 0x000fe40000010000 */
[----:B------:R-:W-:Y:S02]  /*8560*/  FADD.FTZ R188, R197, R188 ;  /* 0x000000bcc5bc7221 */ /* 0x000fe40000010000 */
[----:B------:R-:W-:-:S02]  /*8570*/  FADD.FTZ R191, R194, R191 ;  /* 0x000000bfc2bf7221 */ /* 0x000fc40000010000 */
[----:B-1----:R-:W-:Y:S02]  /*8580*/  HMMA.16816.F32.BF16 R144, R4, R8, R144 ;  /* 0x000000080490723c */ /* 0x002fe40000041890 */
[----:B------:R-:W-:-:S06]  /*8590*/  FADD.FTZ R191, R195, R191 ;  /* 0x000000bfc3bf7221 */ /* 0x000fcc0000010000 */
        /* <DEDUP_REMOVED lines=38> */
[C---:B--2---:R-:W-:Y:S08]  /*8800*/  HMMA.16816.F32.BF16 R116, R4.reuse, R16, R116 ;  /* 0x000000100474723c */ /* 0x044ff00000041874 */
[C---:B------:R-:W-:Y:S01]  /*8810*/  HMMA.16816.F32.BF16 R120, R4.reuse, R18, R120 ;  /* 0x000000120478723c */ /* 0x040fe20000041878 */
[----:B------:R-:W-:Y:S07]  /*8820*/  LDSM.16.MT88.4 R16, [R220+0x13800] ;  /* 0x01380000dc10783b */ /* 0x000fee0000004200 */
        /* <DEDUP_REMOVED lines=130> */
.L_x_6440:
[----:B------:R-:W-:-:S04]  /*9050*/  ULEA UR4, -UR6, URZ, 0x6 ;  /* 0x0000003f06047291 */ /* 0x000fc8000f8e313f */
[----:B------:R-:W-:Y:S02]  /*9060*/  USHF.R.S32.HI UR5, URZ, 0x1f, UR4 ;  /* 0x0000001f3f057899 */ /* 0x000fe40008011404 */
[----:B------:R-:W-:-:S04]  /*9070*/  MOV R2, UR4 ;  /* 0x0000000400027c02 */ /* 0x000fc80008000f00 */
[----:B------:R-:W-:Y:S02]  /*9080*/  MOV R0, UR5 ;  /* 0x0000000500007c02 */ /* 0x000fe40008000f00 */
.L_x_6441:
        /* <DEDUP_REMOVED lines=113> */
[----:B------:R5:W-:Y:S02]  /*97a0*/  @!P5 LDGSTS.E.BYPASS.LTC128B.128 [R235+0x11000], [R20.64] ;  /* 0x1100000014ebdfae */ /* 0x000be4000b901d56 */
[----:B------:R-:W-:Y:S01]  /*97b0*/  IMAD.IADD R2, R243, 0x1, -R0 ;  /* 0x00000001f3027824 */ /* 0x000fe200078e0a00 */
[C---:B------:R-:W-:Y:S01]  /*97c0*/  ISETP.GE.AND P0, PT, R0.reuse, R241, PT ;  /* 0x000000f10000720c */ /* 0x040fe20003f06270 */
[----:B------:R-:W-:Y:S03]  /*97d0*/  @P4 STS.128 [R235+0x13000], RZ ;  /* 0x013000ffeb004388 */ /* 0x000fe60000000c00 */
[----:B------:R-:W-:Y:S01]  /*97e0*/  IABS R2, R2 ;  /* 0x0000000200027213 */ /* 0x000fe20000000000 */
[----:B------:R-:W-:Y:S01]  /*97f0*/  @!PT LDS RZ, [RZ] ;  /* 0x00000000fffff984 */ /* 0x000fe20000000800 */
[----:B------:R-:W-:Y:S01]  /*9800*/  @!PT LDS RZ, [RZ] ;  /* 0x00000000fffff984 */ /* 0x000fe20000000800 */
[----:B------:R-:W-:Y:S01]  /*9810*/  @!PT LDS RZ, [RZ] ;  /* 0x00000000fffff984 */ /* 0x000fe20000000800 */
[----:B------:R3:W-:Y:S01]  /*9820*/  @!P4 LDGSTS.E.BYPASS.LTC128B.128 [R235+0x13000], [R18.64+0x80] ;  /* 0x1300008012ebcfae */ /* 0x0007e2000b901d56 */
[----:B------:R-:W-:-:S03]  /*9830*/  ISETP.LT.OR P0, PT, R0, R242, P0 ;  /* 0x000000f20000720c */ /* 0x000fc60000701670 */
[----:B------:R-:W-:Y:S01]  /*9840*/  @P3 STS.128 [R235+0x15000], RZ ;  /* 0x015000ffeb003388 */ /* 0x000fe20000000c00 */
[----:B------:R-:W-:Y:S03]  /*9850*/  I2F R2, R2 ;  /* 0x0000000200027306 */ /* 0x000fe60000201400 */
        /* <DEDUP_REMOVED lines=30> */
[----:B----4-:R-:W3:Y:S01]  /*9a40*/  LDSM.16.M88.4 R12, [R229+0x8800] ;  /* 0x00880000e50c783b */ /* 0x010ee20000000200 */
[----:B-1----:R-:W-:-:S03]  /*9a50*/  IADD3 R167, R0, 0x8, RZ ;  /* 0x0000000800a77810 */ /* 0x002fc60007ffe0ff */
[----:B------:R-:W1:Y:S04]  /*9a60*/  LDSM.16.M88.4 R4, [R229+0x9000] ;  /* 0x00900000e504783b */ /* 0x000e680000000200 */
[----:B-----5:R-:W4:Y:S04]  /*9a70*/  LDSM.16.M88.4 R20, [R229+0x8000] ;  /* 0x00800000e514783b */ /* 0x020f280000000200 */
[----:B------:R-:W5:Y:S04]  /*9a80*/  LDSM.16.M88.4 R176, [R229+0x9800] ;  /* 0x00980000e5b0783b */ /* 0x000f680000000200 */
[----:B------:R-:W-:Y:S04]  /*9a90*/  LDSM.16.M88.4 R28, [R228] ;  /* 0x00000000e41c783b */ /* 0x000fe80000000200 */
[----:B------:R-:W4:Y:S04]  /*9aa0*/  LDSM.16.M88.4 R168, [R219] ;  /* 0x00000000dba8783b */ /* 0x000f280000000200 */
[----:B--2---:R-:W2:Y:S04]  /*9ab0*/  LDSM.16.M88.4 R32, [R218] ;  /* 0x00000000da20783b */ /* 0x004ea80000000200 */
[----:B------:R-:W2:Y:S04]  /*9ac0*/  LDSM.16.M88.4 R172, [R227] ;  /* 0x00000000e3ac783b */ /* 0x000ea80000000200 */
[----:B------:R-:W2:Y:S04]  /*9ad0*/  LDSM.16.M88.4 R188, [R217] ;  /* 0x00000000d9bc783b */ /* 0x000ea80000000200 */
[----:B------:R-:W-:Y:S01]  /*9ae0*/  LDSM.16.M88.4 R192, [R223+0x8000] ;  /* 0x00800000dfc0783b */ /* 0x000fe20000000200 */
[C---:B---3--:R-:W-:Y:S03]  /*9af0*/  HMMA.16816.F32.BF16 R16, R180.reuse, R12, RZ ;  /* 0x0000000cb410723c */ /* 0x048fe600000418ff */
[----:B------:R-:W0:Y:S05]  /*9b00*/  LDGDEPBAR ;  /* 0x00000000000079af */ /* 0x000e2a0000000000 */
[C---:B------:R-:W-:Y:S08]  /*9b10*/  HMMA.16816.F32.BF16 R12, R180.reuse, R14, RZ ;  /* 0x0000000eb40c723c */ /* 0x040ff000000418ff */
[C---:B-1----:R-:W-:Y:S08]  /*9b20*/  HMMA.16816.F32.BF16 R8, R180.reuse, R4, RZ ;  /* 0x00000004b408723c */ /* 0x042ff000000418ff */
[C---:B------:R-:W-:Y:S08]  /*9b30*/  HMMA.16816.F32.BF16 R4, R180.reuse, R6, RZ ;  /* 0x00000006b404723c */ /* 0x040ff000000418ff */
[C---:B----4-:R-:W-:Y:S08]  /*9b40*/  HMMA.16816.F32.BF16 R24, R180.reuse, R20, RZ ;  /* 0x00000014b418723c */ /* 0x050ff000000418ff */
[C---:B------:R-:W-:Y:S08]  /*9b50*/  HMMA.16816.F32.BF16 R20, R180.reuse, R22, RZ ;  /* 0x00000016b414723c */ /* 0x040ff000000418ff */
[C---:B-----5:R-:W-:Y:S08]  /*9b60*/  HMMA.16816.F32.BF16 R184, R180.reuse, R176, RZ ;  /* 0x000000b0b4b8723c */ /* 0x060ff000000418ff */
        /* <DEDUP_REMOVED lines=12> */
[----:B------:R-:W-:Y:S01]  /*9c30*/  HMMA.16816.F32.BF16 R180, R28, R190, R180 ;  /* 0x000000be1cb4723c */ /* 0x000fe200000418b4 */
[----:B------:R-:W-:Y:S04]  /*9c40*/  LDSM.16.M88.4 R188, [R225] ;  /* 0x00000000e1bc783b */ /* 0x000fe80000000200 */
[----:B------:R-:W4:Y:S03]  /*9c50*/  LDSM.16.M88.4 R28, [R216] ;  /* 0x00000000d81c783b */ /* 0x000f260000000200 */
        /* <DEDUP_REMOVED lines=24> */
[----:B------:R-:W-:Y:S04]  /*9de0*/  LDSM.16.M88.4 R192, [R215] ;  /* 0x00000000d7c0783b */ /* 0x000fe80000000200 */
[----:B------:R-:W-:Y:S03]  /*9df0*/  LDSM.16.M88.4 R188, [R214] ;  /* 0x00000000d6bc783b */ /* 0x000fe60000000200 */
[C---:B---3--:R-:W-:Y:S08]  /*9e00*/  HMMA.16816.F32.BF16 R24, R28.reuse, R172, R24 ;  /* 0x000000ac1c18723c */ /* 0x048ff00000041818 */
[C---:B------:R-:W-:Y:S01]  /*9e10*/  HMMA.16816.F32.BF16 R20, R28.reuse, R174, R20 ;  /* 0x000000ae1c14723c */ /* 0x040fe20000041814 */
[----:B------:R-:W3:Y:S07]  /*9e20*/  LDSM.16.M88.4 R172, [R228+0x2000] ;  /* 0x00200000e4ac783b */ /* 0x000eee0000000200 */
[C---:B------:R-:W-:Y:S08]  /*9e30*/  HMMA.16816.F32.BF16 R16, R28.reuse, R168, R16 ;  /* 0x000000a81c10723c */ /* 0x040ff00000041810 */
[C---:B------:R-:W-:Y:S01]  /*9e40*/  HMMA.16816.F32.BF16 R12, R28.reuse, R170, R12 ;  /* 0x000000aa1c0c723c */ /* 0x040fe2000004180c */
[----:B------:R-:W4:Y:S07]  /*9e50*/  LDSM.16.M88.4 R168, [R213] ;  /* 0x00000000d5a8783b */ /* 0x000f2e0000000200 */
        /* <DEDUP_REMOVED lines=12> */
[----:B------:R-:W5:Y:S07]  /*9f20*/  LDSM.16.M88.4 R188, [R223+0xb000] ;  /* 0x00b00000dfbc783b */ /* 0x000f6e0000000200 */
[C---:B----4-:R-:W-:Y:S08]  /*9f30*/  HMMA.16816.F32.BF16 R8, R172.reuse, R168, R8 ;  /* 0x000000a8ac08723c */ /* 0x050ff00000041808 */
[C---:B------:R-:W-:Y:S01]  /*9f40*/  HMMA.16816.F32.BF16 R4, R172.reuse, R170, R4 ;  /* 0x000000aaac04723c */ /* 0x040fe20000041804 */
[----:B------:R-:W4:Y:S07]  /*9f50*/  LDSM.16.M88.4 R168, [R223+0xb800] ;  /* 0x00b80000dfa8783b */ /* 0x000f2e0000000200 */
[C---:B-1----:R-:W-:Y:S08]  /*9f60*/  HMMA.16816.F32.BF16 R184, R172.reuse, R176, R184 ;  /* 0x000000b0acb8723c */ /* 0x042ff000000418b8 */
[----:B------:R-:W-:Y:S01]  /*9f70*/  HMMA.16816.F32.BF16 R180, R172, R178, R180 ;  /* 0x000000b2acb4723c */ /* 0x000fe200000418b4 */
[----:B------:R-:W-:Y:S04]  /*9f80*/  LDSM.16.M88.4 R176, [R216+0x2000] ;  /* 0x00200000d8b0783b */ /* 0x000fe80000000200 */
[----:B------:R-:W-:Y:S03]  /*9f90*/  LDSM.16.M88.4 R172, [R216+0x2800] ;  /* 0x00280000d8ac783b */ /* 0x000fe60000000200 */
[C---:B--2---:R-:W-:Y:S08]  /*9fa0*/  HMMA.16816.F32.BF16 R24, R28.reuse, R32, R24 ;  /* 0x000000201c18723c */ /* 0x044ff00000041818 */
[C---:B------:R-:W-:Y:S01]  /*9fb0*/  HMMA.16816.F32.BF16 R20, R28.reuse, R34, R20 ;  /* 0x000000221c14723c */ /* 0x040fe20000041814 */
[----:B------:R-:W1:Y:S07]  /*9fc0*/  LDSM.16.M88.4 R32, [R225+0x2000] ;  /* 0x00200000e120783b */ /* 0x000e6e0000000200 */
[C---:B---3--:R-:W-:Y:S08]  /*9fd0*/  HMMA.16816.F32.BF16 R16, R28.reuse, R192, R16 ;  /* 0x000000c01c10723c */ /* 0x048ff00000041810 */
        /* <DEDUP_REMOVED lines=17> */
[----:B------:R-:W2:Y:S07]  /*a0f0*/  LDSM.16.M88.4 R192, [R229+0xd800] ;  /* 0x00d80000e5c0783b */ /* 0x000eae0000000200 */
[C---:B---3--:R-:W-:Y:S08]  /*a100*/  HMMA.16816.F32.BF16 R184, R32.reuse, R188, R184 ;  /* 0x000000bc20b8723c */ /* 0x048ff000000418b8 */
[----:B------:R-:W-:Y:S01]  /*a110*/  HMMA.16816.F32.BF16 R180, R32, R190, R180 ;  /* 0x000000be20b4723c */ /* 0x000fe200000418b4 */
[----:B------:R-:W-:Y:S04]  /*a120*/  LDSM.16.M88.4 R32, [R228+0x4000] ;  /* 0x00400000e420783b */ /* 0x000fe80000000200 */
[----:B------:R-:W-:Y:S03]  /*a130*/  LDSM.16.M88.4 R188, [R210] ;  /* 0x00000000d2bc783b */ /* 0x000fe60000000200 */
[C---:B----4-:R-:W-:Y:S08]  /*a140*/  HMMA.16816.F32.BF16 R24, R168.reuse, R28, R24 ;  /* 0x0000001ca818723c */ /* 0x050ff00000041818 */
[C---:B------:R-:W-:Y:S01]  /*a150*/  HMMA.16816.F32.BF16 R20, R168.reuse, R30, R20 ;  /* 0x0000001ea814723c */ /* 0x040fe20000041814 */
[----:B------:R-:W3:Y:S07]  /*a160*/  LDSM.16.M88.4 R28, [R211] ;  /* 0x00000000d31c783b */ /* 0x000eee0000000200 */
[C---:B-1----:R-:W-:Y:S08]  /*a170*/  HMMA.16816.F32.BF16 R16, R168.reuse, R176, R16 ;  /* 0x000000b0a810723c */ /* 0x042ff00000041810 */
[C---:B------:R-:W-:Y:S01]  /*a180*/  HMMA.16816.F32.BF16 R12, R168.reuse, R178, R12 ;  /* 0x000000b2a80c723c */ /* 0x040fe2000004180c */
[----:B------:R-:W1:Y:S07]  /*a190*/  LDSM.16.M88.4 R176, [R209] ;  /* 0x00000000d1b0783b */ /* 0x000e6e0000000200 */
[C---:B-----5:R-:W-:Y:S08]  /*a1a0*/  HMMA.16816.F32.BF16 R8, R168.reuse, R172, R8 ;  /* 0x000000aca808723c */ /* 0x060ff00000041808 */
[C---:B------:R-:W-:Y:S01]  /*a1b0*/  HMMA.16816.F32.BF16 R4, R168.reuse, R174, R4 ;  /* 0x000000aea804723c */ /* 0x040fe20000041804 */
[----:B------:R-:W4:Y:S07]  /*a1c0*/  LDSM.16.M88.4 R172, [R208] ;  /* 0x00000000d0ac783b */ /* 0x000f2e0000000200 */
        /* <DEDUP_REMOVED lines=26> */
[C---:B-1----:R-:W-:Y:S08]  /*a370*/  HMMA.16816.F32.BF16 R184, R168.reuse, R176, R184 ;  /* 0x000000b0a8b8723c */ /* 0x042ff000000418b8 */
[----:B------:R-:W-:Y:S01]  /*a380*/  HMMA.16816.F32.BF16 R180, R168, R178, R180 ;  /* 0x000000b2a8b4723c */ /* 0x000fe200000418b4 */
[----:B------:R-:W1:Y:S04]  /*a390*/  LDSM.16.M88.4 R176, [R216+0x5800] ;  /* 0x00580000d8b0783b */ /* 0x000e680000000200 */
[----:B------:R-:W-:Y:S03]  /*a3a0*/  LDSM.16.M88.4 R168, [R229+0xe000] ;  /* 0x00e00000e5a8783b */ /* 0x000fe60000000200 */
        /* <DEDUP_REMOVED lines=8> */
[----:B------:R-:W3:Y:S07]  /*a430*/  LDSM.16.M88.4 R188, [R229+0xf800] ;  /* 0x00f80000e5bc783b */ /* 0x000eee0000000200 */
[C---:B-1----:R-:W-:Y:S08]  /*a440*/  HMMA.16816.F32.BF16 R184, R172.reuse, R176, R184 ;  /* 0x000000b0acb8723c */ /* 0x042ff000000418b8 */
[----:B------:R-:W-:Y:S01]  /*a450*/  HMMA.16816.F32.BF16 R180, R172, R178, R180 ;  /* 0x000000b2acb4723c */ /* 0x000fe200000418b4 */
[----:B------:R-:W-:Y:S04]  /*a460*/  LDSM.16.M88.4 R176, [R228+0x6000] ;  /* 0x00600000e4b0783b */ /* 0x000fe80000000200 */
[----:B------:R-:W1:Y:S03]  /*a470*/  LDSM.16.M88.4 R172, [R207] ;  /* 0x00000000cfac783b */ /* 0x000e660000000200 */
[C---:B----4-:R-:W-:Y:S08]  /*a480*/  HMMA.16816.F32.BF16 R16, R192.reuse, R32, R16 ;  /* 0x00000020c010723c */ /* 0x050ff00000041810 */
[C---:B------:R-:W-:Y:S01]  /*a490*/  HMMA.16816.F32.BF16 R12, R192.reuse, R34, R12 ;  /* 0x00000022c00c723c */ /* 0x040fe2000004180c */
[----:B------:R-:W4:Y:S07]  /*a4a0*/  LDSM.16.M88.4 R32, [R205] ;  /* 0x00000000cd20783b */ /* 0x000f2e0000000200 */
[C---:B------:R-:W-:Y:S08]  /*a4b0*/  HMMA.16816.F32.BF16 R24, R192.reuse, R168, R24 ;  /* 0x000000a8c018723c */ /* 0x040ff00000041818 */
[C---:B------:R-:W-:Y:S01]  /*a4c0*/  HMMA.16816.F32.BF16 R20, R192.reuse, R170, R20 ;  /* 0x000000aac014723c */ /* 0x040fe20000041814 */
[----:B------:R-:W5:Y:S07]  /*a4d0*/  LDSM.16.M88.4 R168, [R206] ;  /* 0x00000000cea8783b */ /* 0x000f6e0000000200 */
[C---:B--2---:R-:W-:Y:S08]  /*a4e0*/  HMMA.16816.F32.BF16 R8, R192.reuse, R28, R8 ;  /* 0x0000001cc008723c */ /* 0x044ff00000041808 */
[C---:B------:R-:W-:Y:S01]  /*a4f0*/  HMMA.16816.F32.BF16 R4, R192.reuse, R30, R4 ;  /* 0x0000001ec004723c */ /* 0x040fe20000041804 */
[----:B------:R-:W-:Y:S07]  /*a500*/  LDSM.16.M88.4 R28, [R204] ;  /* 0x00000000cc1c783b */ /* 0x000fee0000000200 */
[C---:B---3--:R-:W-:Y:S08]  /*a510*/  HMMA.16816.F32.BF16 R184, R192.reuse, R188, R184 ;  /* 0x000000bcc0b8723c */ /* 0x048ff000000418b8 */
[----:B------:R-:W-:Y:S01]  /*a520*/  HMMA.16816.F32.BF16 R180, R192, R190, R180 ;  /* 0x000000bec0b4723c */ /* 0x000fe200000418b4 */
[----:B------:R-:W-:Y:S04]  /*a530*/  LDSM.16.M88.4 R192, [R226+0x6000] ;  /* 0x00600000e2c0783b */ /* 0x000fe80000000200 */
[----:B------:R-:W2:Y:S03]  /*a540*/  LDSM.16.M88.4 R188, [R223+0xe000] ;  /* 0x00e00000dfbc783b */ /* 0x000ea60000000200 */
[C---:B-1----:R-:W-:Y:S08]  /*a550*/  HMMA.16816.F32.BF16 R24, R176.reuse, R172, R24 ;  /* 0x000000acb018723c */ /* 0x042ff00000041818 */
[C---:B----4-:R-:W-:Y:S08]  /*a560*/  HMMA.16816.F32.BF16 R8, R176.reuse, R32, R8 ;  /* 0x00000020b008723c */ /* 0x050ff00000041808 */
[C---:B------:R-:W-:Y:S01]  /*a570*/  HMMA.16816.F32.BF16 R4, R176.reuse, R34, R4 ;  /* 0x00000022b004723c */ /* 0x040fe20000041804 */
[----:B------:R-:W1:Y:S07]  /*a580*/  LDSM.16.M88.4 R32, [R223+0xe800] ;  /* 0x00e80000df20783b */ /* 0x000e6e0000000200 */
[C---:B------:R-:W-:Y:S01]  /*a590*/  HMMA.16816.F32.BF16 R20, R176.reuse, R174, R20 ;  /* 0x000000aeb014723c */ /* 0x040fe20000041814 */
[----:B------:R-:W-:Y:S07]  /*a5a0*/  LDSM.16.M88.4 R172, [R225+0x6000] ;  /* 0x00600000e1ac783b */ /* 0x000fee0000000200 */
[C---:B-----5:R-:W-:Y:S08]  /*a5b0*/  HMMA.16816.F32.BF16 R16, R176.reuse, R168, R16 ;  /* 0x000000a8b010723c */ /* 0x060ff00000041810 */
[----:B------:R-:W-:Y:S01]  /*a5c0*/  HMMA.16816.F32.BF16 R12, R176, R170, R12 ;  /* 0x000000aab00c723c */ /* 0x000fe2000004180c */
[----:B------:R-:W3:Y:S07]  /*a5d0*/  LDSM.16.M88.4 R168, [R216+0x6000] ;  /* 0x00600000d8a8783b */ /* 0x000eee0000000200 */
[----:B--2---:R-:W-:Y:S08]  /*a5e0*/  HMMA.16816.F32.BF16 R24, R192, R188, R24 ;  /* 0x000000bcc018723c */ /* 0x004ff00000041818 */
[C---:B------:R-:W-:Y:S08]  /*a5f0*/  HMMA.16816.F32.BF16 R184, R176.reuse, R28, R184 ;  /* 0x0000001cb0b8723c */ /* 0x040ff000000418b8 */
[----:B------:R-:W-:Y:S01]  /*a600*/  HMMA.16816.F32.BF16 R180, R176, R30, R180 ;  /* 0x0000001eb0b4723c */ /* 0x000fe200000418b4 */
[----:B------:R-:W2:Y:S07]  /*a610*/  LDSM.16.M88.4 R28, [R223+0xf000] ;  /* 0x00f00000df1c783b */ /* 0x000eae0000000200 */
[C---:B-1----:R-:W-:Y:S07]  /*a620*/  HMMA.16816.F32.BF16 R16, R192.reuse, R32, R16 ;  /* 0x00000020c010723c */ /* 0x042fee0000041810 */
[----:B------:R-:W-:Y:S01]  /*a630*/  IMAD.IADD R32, R240, 0x1, -R0 ;  /* 0x00000001f0207824 */ /* 0x000fe200078e0a00 */
[----:B------:R-:W-:Y:S04]  /*a640*/  HMMA.16816.F32.BF16 R20, R192, R190, R20 ;  /* 0x000000bec014723c */ /* 0x000fe80000041814 */
[----:B------:R-:W-:-:S04]  /*a650*/  IABS R32, R32 ;  /* 0x0000002000207213 */ /* 0x000fc80000000000 */
[----:B---3--:R-:W-:Y:S01]  /*a660*/  HMMA.16816.F32.BF16 R24, R172, R168, R24 ;  /* 0x000000a8ac18723c */ /* 0x008fe20000041818 */
[----:B------:R-:W-:-:S06]  /*a670*/  IMAD.MOV.U32 R166, RZ, RZ, R32 ;  /* 0x000000ffffa67224 */ /* 0x000fcc00078e0020 */
[----:B------:R-:W-:Y:S01]  /*a680*/  IADD3 R169, R0, 0x1, RZ ;  /* 0x0000000100a97810 */ /* 0x000fe20007ffe0ff */
[----:B------:R-:W-:Y:S01]  /*a690*/  HMMA.16816.F32.BF16 R12, R192, R34, R12 ;  /* 0x00000022c00c723c */ /* 0x000fe2000004180c */
[----:B------:R-:W1:Y:S02]  /*a6a0*/  I2F R166, R166 ;  /* 0x000000a600a67306 */ /* 0x000e640000201400 */
[----:B------:R-:W-:Y:S01]  /*a6b0*/  ISETP.GE.AND P6, PT, R169, R241, PT ;  /* 0x000000f1a900720c */ /* 0x000fe20003fc6270 */
[----:B------:R-:W-:Y:S01]  /*a6c0*/  IMAD.IADD R33, R243, 0x1, -R169 ;  /* 0x00000001f3217824 */ /* 0x000fe200078e0aa9 */
[C---:B------:R-:W-:Y:S02]  /*a6d0*/  ISETP.GE.AND P1, PT, R169.reuse, R238, PT ;  /* 0x000000eea900720c */ /* 0x040fe40003f26270 */
[----:B------:R-:W-:Y:S01]  /*a6e0*/  ISETP.LT.OR P6, PT, R169, R242, P6 ;  /* 0x000000f2a900720c */ /* 0x000fe200037c1670 */
[----:B------:R-:W-:Y:S01]  /*a6f0*/  HMMA.16816.F32.BF16 R20, R172, R170, R20 ;  /* 0x000000aaac14723c */ /* 0x000fe20000041814 */
[----:B------:R-:W-:-:S02]  /*a700*/  IABS R32, R33 ;  /* 0x0000002100207213 */ /* 0x000fc40000000000 */
[----:B------:R-:W-:Y:S02]  /*a710*/  ISETP.LT.OR P1, PT, R169, R239, P1 ;  /* 0x000000efa900720c */ /* 0x000fe40000f21670 */
[----:B------:R3:W4:Y:S03]  /*a720*/  I2F R168, R32 ;  /* 0x0000002000a87306 */ /* 0x0007260000201400 */
[----:B--2---:R-:W-:Y:S01]  /*a730*/  HMMA.16816.F32.BF16 R8, R192, R28, R8 ;  /* 0x0000001cc008723c */ /* 0x004fe20000041808 */
[----:B-1----:R-:W-:-:S06]  /*a740*/  FFMA.FTZ R189, R166, -UR19, R26 ;  /* 0x80000013a6bd7c23 */ /* 0x002fcc000801001a */
[----:B------:R-:W-:Y:S01]  /*a750*/  IMAD.IADD R28, R240, 0x1, -R169 ;  /* 0x00000001f01c7824 */ /* 0x000fe200078e0aa9 */
[----:B------:R-:W-:Y:S01]  /*a760*/  HMMA.16816.F32.BF16 R4, R192, R30, R4 ;  /* 0x0000001ec004723c */ /* 0x000fe20000041804 */
[----:B------:R-:W-:Y:S01]  /*a770*/  FFMA.FTZ R169, R2, -UR19, R24 ;  /* 0x8000001302a97c23 */ /* 0x000fe20008010018 */
[----:B------:R-:W-:Y:S01]  /*a780*/  IADD3 R24, R0, 0x9, RZ ;  /* 0x0000000900187810 */ /* 0x000fe20007ffe0ff */
[--C-:B------:R-:W-:Y:S01]  /*a790*/  IMAD.IADD R2, R240, 0x1, -R167.reuse ;  /* 0x00000001f0027824 */ /* 0x100fe200078e0aa7 */
[----:B------:R-:W-:Y:S01]  /*a7a0*/  IABS R28, R28 ;  /* 0x0000001c001c7213 */ /* 0x000fe20000000000 */
[----:B---3--:R-:W1:Y:S01]  /*a7b0*/  LDSM.16.M88.4 R32, [R216+0x6800] ;  /* 0x00680000d820783b */ /* 0x008e620000000200 */
[C---:B------:R-:W-:Y:S02]  /*a7c0*/  IMAD.IADD R29, R243.reuse, 0x1, -R167 ;  /* 0x00000001f31d7824 */ /* 0x040fe400078e0aa7 */
[----:B------:R-:W-:Y:S01]  /*a7d0*/  IABS R2, R2 ;  /* 0x0000000200027213 */ /* 0x000fe20000000000 */
[----:B------:R-:W-:Y:S01]  /*a7e0*/  IMAD.IADD R171, R243, 0x1, -R24 ;  /* 0x00000001f3ab7824 */ /* 0x000fe200078e0a18 */
[----:B------:R-:W2:Y:S01]  /*a7f0*/  I2F R28, R28 ;  /* 0x0000001c001c7306 */ /* 0x000ea20000201400 */
[----:B------:R-:W-:Y:S01]  /*a800*/  IABS R29, R29 ;  /* 0x0000001d001d7213 */ /* 0x000fe20000000000 */
[----:B----4-:R-:W-:Y:S01]  /*a810*/  FFMA.FTZ R168, R168, -UR19, R25 ;  /* 0x80000013a8a87c23 */ /* 0x010fe20008010019 */
[----:B------:R-:W-:Y:S01]  /*a820*/  IADD3 R25, R0, 0x10, RZ ;  /* 0x0000001000197810 */ /* 0x000fe20007ffe0ff */
[----:B------:R-:W-:Y:S01]  /*a830*/  IMAD.MOV.U32 R170, RZ, RZ, R2 ;  /* 0x000000ffffaa7224 */ /* 0x000fe200078e0002 */
[----:B------:R-:W-:Y:S01]  /*a840*/  IABS R166, R171 ;  /* 0x000000ab00a67213 */ /* 0x000fe20000000000 */
[----:B------:R-:W-:Y:S01]  /*a850*/  IMAD.IADD R31, R240, 0x1, -R24 ;  /* 0x00000001f01f7824 */ /* 0x000fe200078e0a18 */
[----:B------:R-:W-:Y:S01]  /*a860*/  FSEL R2, R169, -INF , !P0 ;  /* 0xff800000a9027808 */ /* 0x000fe20004000000 */
[----:B------:R-:W3:Y:S01]  /*a870*/  I2F R29, R29 ;  /* 0x0000001d001d7306 */ /* 0x000ee20000201400 */
[C---:B------:R-:W-:Y:S01]  /*a880*/  ISETP.GE.AND P0, PT, R0.reuse, R238, PT ;  /* 0x000000ee0000720c */ /* 0x040fe20003f06270 */
[----:B------:R-:W-:Y:S01]  /*a890*/  IMAD.MOV.U32 R30, RZ, RZ, R166 ;  /* 0x000000ffff1e7224 */ /* 0x000fe200078e00a6 */
[----:B------:R-:W-:Y:S01]  /*a8a0*/  IABS R31, R31 ;  /* 0x0000001f001f7213 */ /* 0x000fe20000000000 */
[----:B------:R-:W-:Y:S01]  /*a8b0*/  IMAD.IADD R166, R243, 0x1, -R25 ;  /* 0x00000001f3a67824 */ /* 0x000fe200078e0a19 */
[----:B------:R-:W-:-:S02]  /*a8c0*/  ISETP.LT.OR P0, PT, R0, R239, P0 ;  /* 0x000000ef0000720c */ /* 0x000fc40000701670 */
[----:B------:R-:W-:Y:S01]  /*a8d0*/  FSEL R168, R168, -INF , !P6 ;  /* 0xff800000a8a87808 */ /* 0x000fe20007000000 */
[----:B------:R-:W4:Y:S01]  /*a8e0*/  I2F R26, R170 ;  /* 0x000000aa001a7306 */ /* 0x000f220000201400 */
[----:B------:R-:W-:Y:S01]  /*a8f0*/  IABS R166, R166 ;  /* 0x000000a600a67213 */ /* 0x000fe20000000000 */
[----:B--2---:R-:W-:Y:S01]  /*a900*/  FFMA.FTZ R201, R28, -UR19, R27 ;  /* 0x800000131cc97c23 */ /* 0x004fe2000801001b */
[----:B------:R-:W-:Y:S02]  /*a910*/  FSEL R189, R189, -INF , !P0 ;  /* 0xff800000bdbd7808 */ /* 0x000fe40004000000 */
[----:B------:R-:W-:Y:S02]  /*a920*/  ISETP.GE.AND P0, PT, R167, R241, PT ;  /* 0x000000f1a700720c */ /* 0x000fe40003f06270 */
[----:B------:R-:W-:Y:S01]  /*a930*/  FSEL R201, R201, -INF , !P1 ;  /* 0xff800000c9c97808 */ /* 0x000fe20004800000 */
[----:B------:R-:W2:Y:S01]  /*a940*/  I2F R30, R30 ;  /* 0x0000001e001e7306 */ /* 0x000ea20000201400 */
[----:B---3--:R-:W-:Y:S01]  /*a950*/  FFMA.FTZ R20, R29, -UR19, R20 ;  /* 0x800000131d147c23 */ /* 0x008fe20008010014 */
[C---:B------:R-:W-:Y:S01]  /*a960*/  ISETP.GE.AND P6, PT, R167.reuse, R238, PT ;  /* 0x000000eea700720c */ /* 0x040fe20003fc6270 */
[----:B------:R-:W-:Y:S01]  /*a970*/  IMAD.MOV.U32 R29, RZ, RZ, R166 ;  /* 0x000000ffff1d7224 */ /* 0x000fe200078e00a6 */
[----:B------:R-:W-:Y:S01]  /*a980*/  ISETP.LT.OR P0, PT, R167, R242, P0 ;  /* 0x000000f2a700720c */ /* 0x000fe20000701670 */
[----:B------:R-:W-:Y:S01]  /*a990*/  IMAD.MOV.U32 R166, RZ, RZ, R199 ;  /* 0x000000ffffa67224 */ /* 0x000fe200078e00c7 */
[----:B------:R-:W-:Y:S01]  /*a9a0*/  IADD3 R28, R0, 0x11, RZ ;  /* 0x00000011001c7810 */ /* 0x000fe20007ffe0ff */
[----:B----4-:R-:W-:-:S02]  /*a9b0*/  FFMA.FTZ R22, R26, -UR19, R22 ;  /* 0x800000131a167c23 */ /* 0x010fc40008010016 */
[----:B------:R-:W-:Y:S01]  /*a9c0*/  I2F R29, R29 ;  /* 0x0000001d001d7306 */ /* 0x000fe20000201400 */
[----:B------:R-:W-:Y:S01]  /*a9d0*/  IMAD.IADD R26, R240, 0x1, -R25 ;  /* 0x00000001f01a7824 */ /* 0x000fe200078e0a19 */
[C---:B-1----:R-:W-:Y:S01]  /*a9e0*/  HMMA.16816.F32.BF16 R16, R172.reuse, R32, R16 ;  /* 0x00000020ac10723c */ /* 0x042fe20000041810 */
[----:B------:R-:W-:Y:S02]  /*a9f0*/  ISETP.GE.AND P1, PT, R24, R241, PT ;  /* 0x000000f11800720c */ /* 0x000fe40003f26270 */
[----:B------:R-:W-:Y:S01]  /*aa00*/  ISETP.LT.OR P6, PT, R167, R239, P6 ;  /* 0x000000efa700720c */ /* 0x000fe200037c1670 */
[----:B------:R-:W-:Y:S01]  /*aa10*/  IMAD.MOV.U32 R167, RZ, RZ, R198 ;  /* 0x000000ffffa77224 */ /* 0x000fe200078e00c6 */
[----:B------:R-:W-:Y:S01]  /*aa20*/  IABS R26, R26 ;  /* 0x0000001a001a7213 */ /* 0x000fe20000000000 */
[----:B------:R-:W1:Y:S01]  /*aa30*/  I2F R27, R31 ;  /* 0x0000001f001b7306 */ /* 0x000e620000201400 */
[----:B--2---:R-:W-:Y:S01]  /*aa40*/  FFMA.FTZ R21, R30, -UR19, R21 ;  /* 0x800000131e157c23 */ /* 0x004fe20008010015 */
[----:B------:R-:W-:Y:S01]  /*aa50*/  FSEL R169, R20, -INF , !P0 ;  /* 0xff80000014a97808 */ /* 0x000fe20004000000 */
[----:B------:R-:W-:Y:S01]  /*aa60*/  IMAD.IADD R20, R243, 0x1, -R28 ;  /* 0x00000001f3147824 */ /* 0x000fe200078e0a1c */
[C---:B------:R-:W-:Y:S01]  /*aa70*/  ISETP.LT.OR P1, PT, R24.reuse, R242, P1 ;  /* 0x000000f21800720c */ /* 0x040fe20000f21670 */
[----:B------:R-:W-:Y:S01]  /*aa80*/  HMMA.16816.F32.BF16 R12, R172, R34, R12 ;  /* 0x00000022ac0c723c */ /* 0x000fe2000004180c */
[----:B------:R-:W-:-:S02]  /*aa90*/  ISETP.GE.AND P0, PT, R24, R238, PT ;  /* 0x000000ee1800720c */ /* 0x000fc40003f06270 */
[----:B------:R-:W2:Y:S01]  /*aaa0*/  I2F R26, R26 ;  /* 0x0000001a001a7306 */ /* 0x000ea20000201400 */
[----:B------:R-:W-:Y:S02]  /*aab0*/  FSEL R200, R22, -INF , !P6 ;  /* 0xff80000016c87808 */ /* 0x000fe40007000000 */
[----:B------:R-:W-:Y:S02]  /*aac0*/  FSEL R202, R21, -INF , !P1 ;  /* 0xff80000015ca7808 */ /* 0x000fe40004800000 */
[C---:B------:R-:W-:Y:S02]  /*aad0*/  ISETP.GE.AND P6, PT, R25.reuse, R241, PT ;  /* 0x000000f11900720c */ /* 0x040fe40003fc6270 */
[----:B------:R-:W-:Y:S01]  /*aae0*/  ISETP.GE.AND P1, PT, R25, R238, PT ;  /* 0x000000ee1900720c */ /* 0x000fe20003f26270 */
[----:B-1----:R-:W-:Y:S01]  /*aaf0*/  FFMA.FTZ R27, R27, -UR19, R23 ;  /* 0x800000131b1b7c23 */ /* 0x002fe20008010017 */
[----:B------:R-:W-:Y:S01]  /*ab00*/  ISETP.LT.OR P0, PT, R24, R239, P0 ;  /* 0x000000ef1800720c */ /* 0x000fe20000701670 */
[----:B------:R-:W-:Y:S01]  /*ab10*/  FFMA.FTZ R188, R29, -UR19, R16 ;  /* 0x800000131dbc7c23 */ /* 0x000fe20008010010 */
[----:B------:R-:W-:-:S02]  /*ab20*/  IABS R24, R20 ;  /* 0x0000001400187213 */ /* 0x000fc40000000000 */
[C---:B------:R-:W-:Y:S01]  /*ab30*/  ISETP.LT.OR P6, PT, R25.reuse, R242, P6 ;  /* 0x000000f21900720c */ /* 0x040fe200037c1670 */
[----:B------:R-:W1:Y:S01]  /*ab40*/  LDSM.16.M88.4 R20, [R223+0xf800] ;  /* 0x00f80000df14783b */ /* 0x000e620000000200 */
[----:B------:R-:W-:Y:S01]  /*ab50*/  ISETP.LT.OR P1, PT, R25, R239, P1 ;  /* 0x000000ef1900720c */ /* 0x000fe20000f21670 */
[----:B------:R-:W-:Y:S01]  /*ab60*/  IMAD.IADD R25, R240, 0x1, -R28 ;  /* 0x00000001f0197824 */ /* 0x000fe200078e0a1c */
[----:B------:R-:W-:Y:S01]  /*ab70*/  IADD3 R30, R0, 0x18, RZ ;  /* 0x00000018001e7810 */ /* 0x000fe20007ffe0ff */
[----:B------:R3:W4:Y:S01]  /*ab80*/  I2F R29, R24 ;  /* 0x00000018001d7306 */ /* 0x0007220000201400 */
[----:B--2---:R-:W-:Y:S01]  /*ab90*/  FFMA.FTZ R32, R26, -UR19, R18 ;  /* 0x800000131a207c23 */ /* 0x004fe20008010012 */
[----:B------:R-:W-:Y:S02]  /*aba0*/  FSEL R203, R27, -INF , !P0 ;  /* 0xff8000001bcb7808 */ /* 0x000fe40004000000 */
[----:B------:R-:W-:Y:S01]  /*abb0*/  IABS R16, R25 ;  /* 0x0000001900107213 */ /* 0x000fe20000000000 */
[--C-:B------:R-:W-:Y:S01]  /*abc0*/  IMAD.IADD R18, R243, 0x1, -R30.reuse ;  /* 0x00000001f3127824 */ /* 0x100fe200078e0a1e */
[----:B------:R-:W-:Y:S01]  /*abd0*/  FSEL R188, R188, -INF , !P6 ;  /* 0xff800000bcbc7808 */ /* 0x000fe20007000000 */
[----:B------:R-:W-:Y:S01]  /*abe0*/  IMAD.IADD R31, R240, 0x1, -R30 ;  /* 0x00000001f01f7824 */ /* 0x000fe200078e0a1e */
[----:B------:R-:W-:-:S02]  /*abf0*/  ISETP.GE.AND P0, PT, R28, R241, PT ;  /* 0x000000f11c00720c */ /* 0x000fc40003f06270 */
[----:B------:R-:W-:Y:S01]  /*ac00*/  IABS R18, R18 ;  /* 0x0000001200127213 */ /* 0x000fe20000000000 */
[----:B------:R-:W2:Y:S01]  /*ac10*/  I2F R16, R16 ;  /* 0x0000001000107306 */ /* 0x000ea20000201400 */
[----:B------:R-:W-:Y:S02]  /*ac20*/  ISETP.GE.AND P6, PT, R28, R238, PT ;  /* 0x000000ee1c00720c */ /* 0x000fe40003fc6270 */
[----:B------:R-:W-:Y:S01]  /*ac30*/  IADD3 R34, R0, 0x19, RZ ;  /* 0x0000001900227810 */ /* 0x000fe20007ffe0ff */
[----:B---3--:R-:W3:Y:S01]  /*ac40*/  LDSM.16.M88.4 R24, [R216+0x7000] ;  /* 0x00700000d818783b */ /* 0x008ee20000000200 */
[C---:B------:R-:W-:Y:S02]  /*ac50*/  ISETP.LT.OR P0, PT, R28.reuse, R242, P0 ;  /* 0x000000f21c00720c */ /* 0x040fe40000701670 */
[----:B------:R-:W-:Y:S01]  /*ac60*/  ISETP.LT.OR P6, PT, R28, R239, P6 ;  /* 0x000000ef1c00720c */ /* 0x000fe200037c1670 */
[----:B------:R-:W-:Y:S01]  /*ac70*/  I2F R18, R18 ;  /* 0x0000001200127306 */ /* 0x000fe20000201400 */
[----:B----4-:R-:W-:Y:S01]  /*ac80*/  FFMA.FTZ R28, R29, -UR19, R17 ;  /* 0x800000131d1c7c23 */ /* 0x010fe20008010011 */
[----:B------:R-:W-:Y:S01]  /*ac90*/  IABS R31, R31 ;  /* 0x0000001f001f7213 */ /* 0x000fe20000000000 */
[----:B------:R-:W-:Y:S01]  /*aca0*/  IMAD.IADD R17, R243, 0x1, -R34 ;  /* 0x00000001f3117824 */ /* 0x000fe200078e0a22 */
[----:B------:R-:W-:-:S02]  /*acb0*/  FSEL R29, R32, -INF , !P1 ;  /* 0xff800000201d7808 */ /* 0x000fc40004800000 */
[----:B------:R-:W-:Y:S01]  /*acc0*/  ISETP.GE.AND P1, PT, R30, R241, PT ;  /* 0x000000f11e00720c */ /* 0x000fe20003f26270 */
[----:B--2---:R-:W-:Y:S01]  /*acd0*/  FFMA.FTZ R16, R16, -UR19, R19 ;  /* 0x8000001310107c23 */ /* 0x004fe20008010013 */
[----:B------:R-:W-:Y:S01]  /*ace0*/  IABS R17, R17 ;  /* 0x0000001100117213 */ /* 0x000fe20000000000 */
[----:B------:R2:W4:Y:S01]  /*acf0*/  I2F R32, R31 ;  /* 0x0000001f00207306 */ /* 0x0005220000201400 */
[----:B------:R-:W-:Y:S02]  /*ad00*/  ISETP.LT.OR P1, PT, R30, R242, P1 ;  /* 0x000000f21e00720c */ /* 0x000fe40000f21670 */
[----:B------:R-:W-:Y:S01]  /*ad10*/  IADD3 R33, R0, 0x20, RZ ;  /* 0x0000002000217810 */ /* 0x000fe20007ffe0ff */
[----:B-1----:R-:W-:Y:S04]  /*ad20*/  HMMA.16816.F32.BF16 R184, R192, R20, R184 ;  /* 0x00000014c0b8723c */ /* 0x002fe800000418b8 */
[----:B------:R-:W1:Y:S01]  /*ad30*/  I2F R17, R17 ;  /* 0x0000001100117306 */ /* 0x000e620000201400 */
[----:B------:R-:W-:-:S05]  /*ad40*/  IMAD.IADD R19, R243, 0x1, -R33 ;  /* 0x00000001f3137824 */ /* 0x000fca00078e0a21 */
[----:B------:R-:W-:Y:S01]  /*ad50*/  IABS R19, R19 ;  /* 0x0000001300137213 */ /* 0x000fe20000000000 */
[----:B------:R-:W-:Y:S01]  /*ad60*/  IMAD.IADD R20, R240, 0x1, -R33 ;  /* 0x00000001f0147824 */ /* 0x000fe200078e0a21 */
[----:B--2---:R-:W-:Y:S01]  /*ad70*/  FSEL R31, R28, -INF , !P0 ;  /* 0xff8000001c1f7808 */ /* 0x004fe20004000000 */
[----:B------:R-:W-:Y:S01]  /*ad80*/  IMAD.IADD R28, R240, 0x1, -R34 ;  /* 0x00000001f01c7824 */ /* 0x000fe200078e0a22 */
[----:B------:R-:W-:Y:S01]  /*ad90*/  ISETP.GE.AND P0, PT, R30, R238, PT ;  /* 0x000000ee1e00720c */ /* 0x000fe20003f06270 */
[----:B----4-:R-:W-:Y:S01]  /*ada0*/  FFMA.FTZ R14, R32, -UR19, R14 ;  /* 0x80000013200e7c23 */ /* 0x010fe2000801000e */
[----:B------:R-:W-:Y:S01]  /*adb0*/  IABS R20, R20 ;  /* 0x0000001400147213 */ /* 0x000fe20000000000 */
[----:B------:R-:W-:Y:S01]  /*adc0*/  HMMA.16816.F32.BF16 R180, R192, R22, R180 ;  /* 0x00000016c0b4723c */ /* 0x000fe200000418b4 */
[----:B------:R-:W-:Y:S02]  /*add0*/  IABS R28, R28 ;  /* 0x0000001c001c7213 */ /* 0x000fe40000000000 */
[----:B------:R-:W-:Y:S01]  /*ade0*/  ISETP.LT.OR P0, PT, R30, R239, P0 ;  /* 0x000000ef1e00720c */ /* 0x000fe20000701670 */
[----:B------:R-:W-:Y:S01]  /*adf0*/  FFMA.FTZ R30, R18, -UR19, R12 ;  /* 0x80000013121e7c23 */ /* 0x000fe2000801000c */
[----:B------:R-:W-:Y:S01]  /*ae00*/  IADD3 R18, R0, 0x21, RZ ;  /* 0x0000002100127810 */ /* 0x000fe20007ffe0ff */
[----:B------:R2:W4:Y:S01]  /*ae10*/  I2F R12, R28 ;  /* 0x0000001c000c7306 */ /* 0x0005220000201400 */
[----:B-1----:R-:W-:Y:S01]  /*ae20*/  FFMA.FTZ R13, R17, -UR19, R13 ;  /* 0x80000013110d7c23 */ /* 0x002fe2000801000d */
[----:B---3--:R-:W-:Y:S01]  /*ae30*/  HMMA.16816.F32.BF16 R8, R172, R24, R8 ;  /* 0x00000018ac08723c */ /* 0x008fe20000041808 */
[----:B------:R-:W-:-:S02]  /*ae40*/  FSEL R21, R14, -INF , !P0 ;  /* 0xff8000000e157808 */ /* 0x000fc40004000000 */
[----:B------:R-:W-:Y:S02]  /*ae50*/  FSEL R30, R30, -INF , !P1 ;  /* 0xff8000001e1e7808 */ /* 0x000fe40004800000 */
[----:B------:R-:W-:Y:S02]  /*ae60*/  ISETP.GE.AND P1, PT, R34, R238, PT ;  /* 0x000000ee2200720c */ /* 0x000fe40003f26270 */
[----:B------:R-:W-:Y:S01]  /*ae70*/  IADD3 R17, R0, 0x28, RZ ;  /* 0x0000002800117810 */ /* 0x000fe20007ffe0ff */
[----:B------:R-:W-:Y:S01]  /*ae80*/  HMMA.16816.F32.BF16 R4, R172, R26, R4 ;  /* 0x0000001aac04723c */ /* 0x000fe20000041804 */
[----:B------:R-:W-:Y:S02]  /*ae90*/  ISETP.LT.OR P1, PT, R34, R239, P1 ;  /* 0x000000ef2200720c */ /* 0x000fe40000f21670 */
[----:B------:R-:W-:Y:S02]  /*aea0*/  ISETP.GE.AND P0, PT, R33, R241, PT ;  /* 0x000000f12100720c */ /* 0x000fe40003f06270 */
[----:B------:R-:W-:-:S02]  /*aeb0*/  IADD3 R25, R0, 0x29, RZ ;  /* 0x0000002900197810 */ /* 0x000fc40007ffe0ff */
[----:B--2---:R-:W-:Y:S01]  /*aec0*/  FSEL R28, R16, -INF , !P6 ;  /* 0xff800000101c7808 */ /* 0x004fe20007000000 */
[----:B------:R-:W-:Y:S01]  /*aed0*/  IMAD.MOV.U32 R16, RZ, RZ, R19 ;  /* 0x000000ffff107224 */ /* 0x000fe200078e0013 */
[----:B------:R-:W-:Y:S01]  /*aee0*/  ISETP.GE.AND P6, PT, R34, R241, PT ;  /* 0x000000f12200720c */ /* 0x000fe20003fc6270 */
[----:B------:R-:W-:Y:S01]  /*aef0*/  IMAD.IADD R19, R243, 0x1, -R18 ;  /* 0x00000001f3137824 */ /* 0x000fe200078e0a12 */
[-C--:B------:R-:W-:Y:S01]  /*af00*/  ISETP.LT.OR P0, PT, R33, R242.reuse, P0 ;  /* 0x000000f22100720c */ /* 0x080fe20000701670 */
[----:B----4-:R-:W-:Y:S01]  /*af10*/  FFMA.FTZ R27, R12, -UR19, R15 ;  /* 0x800000130c1b7c23 */ /* 0x010fe2000801000f */
[----:B------:R-:W-:Y:S01]  /*af20*/  ISETP.LT.OR P6, PT, R34, R242, P6 ;  /* 0x000000f22200720c */ /* 0x000fe200037c1670 */
[----:B------:R-:W1:Y:S01]  /*af30*/  I2F R16, R16 ;  /* 0x0000001000107306 */ /* 0x000e620000201400 */
[----:B------:R-:W-:Y:S01]  /*af40*/  IABS R19, R19 ;  /* 0x0000001300137213 */ /* 0x000fe20000000000 */
[----:B------:R-:W-:Y:S01]  /*af50*/  IMAD.MOV.U32 R34, RZ, RZ, R20 ;  /* 0x000000ffff227224 */ /* 0x000fe200078e0014 */
[----:B------:R-:W-:Y:S01]  /*af60*/  FSEL R24, R13, -INF , !P6 ;  /* 0xff8000000d187808 */ /* 0x000fe20007000000 */
[C---:B------:R-:W-:Y:S01]  /*af70*/  IMAD.IADD R20, R240.reuse, 0x1, -R18 ;  /* 0x00000001f0147824 */ /* 0x040fe200078e0a12 */
[----:B------:R-:W2:Y:S01]  /*af80*/  LDSM.16.M88.4 R12, [R216+0x7800] ;  /* 0x00780000d80c783b */ /* 0x000ea20000000200 */
[----:B------:R-:W-:Y:S01]  /*af90*/  IMAD.MOV.U32 R32, RZ, RZ, R19 ;  /* 0x000000ffff207224 */ /* 0x000fe200078e0013 */
[----:B------:R-:W-:Y:S01]  /*afa0*/  ISETP.GE.AND P6, PT, R33, R238, PT ;  /* 0x000000ee2100720c */ /* 0x000fe20003fc6270 */
[----:B------:R-:W3:Y:S01]  /*afb0*/  I2F R34, R34 ;  /* 0x0000002200227306 */ /* 0x000ee20000201400 */
[----:B------:R-:W-:Y:S01]  /*afc0*/  IABS R19, R20 ;  /* 0x0000001400137213 */ /* 0x000fe20000000000 */
[--C-:B------:R-:W-:Y:S01]  /*afd0*/  IMAD.IADD R20, R243, 0x1, -R17.reuse ;  /* 0x00000001f3147824 */ /* 0x100fe200078e0a11 */
[----:B------:R-:W-:Y:S01]  /*afe0*/  ISETP.LT.OR P6, PT, R33, R239, P6 ;  /* 0x000000ef2100720c */ /* 0x000fe200037c1670 */
[----:B------:R-:W-:Y:S01]  /*aff0*/  IMAD.IADD R26, R240, 0x1, -R17 ;  /* 0x00000001f01a7824 */ /* 0x000fe200078e0a11 */
[----:B------:R-:W-:-:S04]  /*b000*/  DEPBAR.LE SB0, 0x0 ;  /* 0x000080000000791a */ /* 0x000fc80000000000 */
[----:B------:R-:W4:Y:S01]  /*b010*/  I2F R32, R32 ;  /* 0x0000002000207306 */ /* 0x000f220000201400 */
[----:B------:R-:W-:Y:S01]  /*b020*/  IABS R20, R20 ;  /* 0x0000001400147213 */ /* 0x000fe20000000000 */
[----:B-1----:R-:W-:Y:S01]  /*b030*/  FFMA.FTZ R8, R16, -UR19, R8 ;  /* 0x8000001310087c23 */ /* 0x002fe20008010008 */
[----:B------:R-:W-:-:S04]  /*b040*/  IABS R16, R26 ;  /* 0x0000001a00107213 */ /* 0x000fc80000000000 */
[----:B------:R-:W-:Y:S01]  /*b050*/  FSEL R191, R8, -INF , !P0 ;  /* 0xff80000008bf7808 */ /* 0x000fe20004000000 */
[----:B------:R-:W1:Y:S01]  /*b060*/  I2F R26, R20 ;  /* 0x00000014001a7306 */ /* 0x000e620000201400 */
[----:B------:R-:W-:Y:S01]  /*b070*/  ISETP.GE.AND P0, PT, R18, R238, PT ;  /* 0x000000ee1200720c */ /* 0x000fe20003f06270 */
[----:B---3--:R-:W-:Y:S01]  /*b080*/  FFMA.FTZ R34, R34, -UR19, R10 ;  /* 0x8000001322227c23 */ /* 0x008fe2000801000a */
[----:B------:R-:W-:Y:S02]  /*b090*/  IADD3 R8, R0, 0x30, RZ ;  /* 0x0000003000087810 */ /* 0x000fe40007ffe0ff */
[----:B------:R-:W-:Y:S02]  /*b0a0*/  ISETP.LT.OR P0, PT, R18, R239, P0 ;  /* 0x000000ef1200720c */ /* 0x000fe40000701670 */
[----:B------:R-:W-:Y:S01]  /*b0b0*/  FSEL R190, R34, -INF , !P6 ;  /* 0xff80000022be7808 */ /* 0x000fe20007000000 */
[----:B----4-:R-:W-:Y:S01]  /*b0c0*/  FFMA.FTZ R9, R32, -UR19, R9 ;  /* 0x8000001320097c23 */ /* 0x010fe20008010009 */
[----:B------:R-:W3:Y:S01]  /*b0d0*/  I2F R19, R19 ;  /* 0x0000001300137306 */ /* 0x000ee20000201400 */
[--C-:B------:R-:W-:Y:S01]  /*b0e0*/  IMAD.IADD R22, R240, 0x1, -R8.reuse ;  /* 0x00000001f0167824 */ /* 0x100fe200078e0a08 */
[----:B------:R-:W-:Y:S01]  /*b0f0*/  ISETP.GE.AND P6, PT, R17, R241, PT ;  /* 0x000000f11100720c */ /* 0x000fe20003fc6270 */
[----:B------:R-:W-:-:S03]  /*b100*/  IMAD.IADD R23, R243, 0x1, -R8 ;  /* 0x00000001f3177824 */ /* 0x000fc600078e0a08 */
[----:B------:R-:W-:Y:S01]  /*b110*/  IABS R22, R22 ;  /* 0x0000001600167213 */ /* 0x000fe20000000000 */
[----:B-1----:R-:W-:Y:S01]  /*b120*/  FFMA.FTZ R26, R26, -UR19, R4 ;  /* 0x800000131a1a7c23 */ /* 0x002fe20008010004 */
[----:B------:R-:W-:Y:S01]  /*b130*/  FSEL R20, R27, -INF , !P1 ;  /* 0xff8000001b147808 */ /* 0x000fe20004800000 */
[----:B------:R-:W-:Y:S01]  /*b140*/  IMAD.IADD R27, R243, 0x1, -R25 ;  /* 0x00000001f31b7824 */ /* 0x000fe200078e0a19 */
[----:B------:R-:W-:Y:S01]  /*b150*/  ISETP.GE.AND P1, PT, R18, R241, PT ;  /* 0x000000f11200720c */ /* 0x000fe20003f26270 */
[C---:B--2---:R-:W-:Y:S01]  /*b160*/  HMMA.16816.F32.BF16 R184, R172.reuse, R12, R184 ;  /* 0x0000000cacb8723c */ /* 0x044fe200000418b8 */
[----:B------:R-:W1:Y:S01]  /*b170*/  I2F R16, R16 ;  /* 0x0000001000107306 */ /* 0x000e620000201400 */
[----:B------:R-:W-:Y:S02]  /*b180*/  IADD3 R4, R0, 0x38, RZ ;  /* 0x0000003800047810 */ /* 0x000fe40007ffe0ff */
[----:B------:R-:W-:Y:S01]  /*b190*/  IABS R27, R27 ;  /* 0x0000001b001b7213 */ /* 0x000fe20000000000 */
[----:B---3--:R-:W-:Y:S01]  /*b1a0*/  FFMA.FTZ R19, R19, -UR19, R11 ;  /* 0x8000001313137c23 */ /* 0x008fe2000801000b */
[-C--:B------:R-:W-:Y:S01]  /*b1b0*/  ISETP.LT.OR P1, PT, R18, R242.reuse, P1 ;  /* 0x000000f21200720c */ /* 0x080fe20000f21670 */
[----:B------:R-:W-:Y:S01]  /*b1c0*/  IMAD.IADD R18, R240, 0x1, -R25 ;  /* 0x00000001f0127824 */ /* 0x000fe200078e0a19 */
[----:B------:R-:W-:Y:S01]  /*b1d0*/  ISETP.LT.OR P6, PT, R17, R242, P6 ;  /* 0x000000f21100720c */ /* 0x000fe200037c1670 */
[----:B------:R-:W2:Y:S01]  /*b1e0*/  I2F R10, R27 ;  /* 0x0000001b000a7306 */ /* 0x000ea20000201400 */
[----:B------:R-:W-:Y:S01]  /*b1f0*/  FSEL R194, R9, -INF , !P1 ;  /* 0xff80000009c27808 */ /* 0x000fe20004800000 */
[----:B------:R-:W-:Y:S01]  /*b200*/  IMAD.MOV.U32 R11, RZ, RZ, R22 ;  /* 0x000000ffff0b7224 */ /* 0x000fe200078e0016 */
[----:B------:R-:W-:Y:S01]  /*b210*/  IADD3 R9, R0, 0x31, RZ ;  /* 0x0000003100097810 */ /* 0x000fe20007ffe0ff */
[----:B------:R-:W-:Y:S01]  /*b220*/  HMMA.16816.F32.BF16 R180, R172, R14, R180 ;  /* 0x0000000eacb4723c */ /* 0x000fe200000418b4 */
[----:B------:R-:W-:-:S02]  /*b230*/  IABS R18, R18 ;  /* 0x0000001200127213 */ /* 0x000fc40000000000 */
[----:B------:R-:W-:Y:S01]  /*b240*/  ISETP.GE.AND P1, PT, R17, R238, PT ;  /* 0x000000ee1100720c */ /* 0x000fe20003f26270 */
[--C-:B------:R-:W-:Y:S01]  /*b250*/  IMAD.IADD R12, R243, 0x1, -R9.reuse ;  /* 0x00000001f30c7824 */ /* 0x100fe200078e0a09 */
[----:B------:R-:W-:Y:S01]  /*b260*/  IABS R23, R23 ;  /* 0x0000001700177213 */ /* 0x000fe20000000000 */
[----:B------:R-:W-:Y:S01]  /*b270*/  IMAD.IADD R13, R240, 0x1, -R9 ;  /* 0x00000001f00d7824 */ /* 0x000fe200078e0a09 */
[----:B------:R-:W3:Y:S01]  /*b280*/  I2F R18, R18 ;  /* 0x0000001200127306 */ /* 0x000ee20000201400 */
[----:B------:R-:W-:Y:S01]  /*b290*/  FSEL R195, R26, -INF , !P6 ;  /* 0xff8000001ac37808 */ /* 0x000fe20007000000 */
[----:B-1----:R-:W-:Y:S01]  /*b2a0*/  FFMA.FTZ R6, R16, -UR19, R6 ;  /* 0x8000001310067c23 */ /* 0x002fe20008010006 */
[----:B------:R-:W-:Y:S01]  /*b2b0*/  IABS R12, R12 ;  /* 0x0000000c000c7213 */ /* 0x000fe20000000000 */
[----:B--2---:R-:W-:Y:S01]  /*b2c0*/  FFMA.FTZ R5, R10, -UR19, R5 ;  /* 0x800000130a057c23 */ /* 0x004fe20008010005 */
[----:B------:R-:W-:Y:S01]  /*b2d0*/  FSEL R35, R19, -INF , !P0 ;  /* 0xff80000013237808 */ /* 0x000fe20004000000 */
[----:B------:R-:W-:Y:S01]  /*b2e0*/  IMAD.IADD R10, R240, 0x1, -R4 ;  /* 0x00000001f00a7824 */ /* 0x000fe200078e0a04 */
[----:B------:R-:W-:-:S02]  /*b2f0*/  ISETP.GE.AND P6, PT, R25, R238, PT ;  /* 0x000000ee1900720c */ /* 0x000fc40003fc6270 */
[----:B------:R-:W1:Y:S01]  /*b300*/  I2F R12, R12 ;  /* 0x0000000c000c7306 */ /* 0x000e620000201400 */
[----:B------:R-:W-:Y:S01]  /*b310*/  ISETP.GE.AND P0, PT, R25, R241, PT ;  /* 0x000000f11900720c */ /* 0x000fe20003f06270 */
[----:B------:R-:W-:Y:S01]  /*b320*/  IMAD.IADD R19, R243, 0x1, -R4 ;  /* 0x00000001f3137824 */ /* 0x000fe200078e0a04 */
[----:B------:R-:W-:Y:S02]  /*b330*/  IABS R10, R10 ;  /* 0x0000000a000a7213 */ /* 0x000fe40000000000 */
[-C--:B------:R-:W-:Y:S01]  /*b340*/  ISETP.LT.OR P1, PT, R17, R239.reuse, P1 ;  /* 0x000000ef1100720c */ /* 0x080fe20000f21670 */
[----:B---3--:R-:W-:Y:S02]  /*b350*/  FFMA.FTZ R7, R18, -UR19, R7 ;  /* 0x8000001312077c23 */ /* 0x008fe40008010007 */
[----:B------:R-:W2:Y:S01]  /*b360*/  I2F R17, R23 ;  /* 0x0000001700117306 */ /* 0x000ea20000201400 */
[C---:B------:R-:W-:Y:S02]  /*b370*/  ISETP.LT.OR P6, PT, R25.reuse, R239, P6 ;  /* 0x000000ef1900720c */ /* 0x040fe400037c1670 */
[----:B------:R-:W-:-:S02]  /*b380*/  ISETP.LT.OR P0, PT, R25, R242, P0 ;  /* 0x000000f21900720c */ /* 0x000fc40000701670 */
[----:B------:R-:W-:Y:S02]  /*b390*/  IADD3 R0, R0, 0x39, RZ ;  /* 0x0000003900007810 */ /* 0x000fe40007ffe0ff */
[----:B------:R-:W-:Y:S01]  /*b3a0*/  IABS R13, R13 ;  /* 0x0000000d000d7213 */ /* 0x000fe20000000000 */
[----:B------:R-:W3:Y:S01]  /*b3b0*/  I2F R11, R11 ;  /* 0x0000000b000b7306 */ /* 0x000ee20000201400 */
[----:B------:R-:W-:Y:S01]  /*b3c0*/  IABS R19, R19 ;  /* 0x0000001300137213 */ /* 0x000fe20000000000 */
[----:B-1----:R-:W-:Y:S01]  /*b3d0*/  FFMA.FTZ R12, R12, -UR19, R185 ;  /* 0x800000130c0c7c23 */ /* 0x002fe200080100b9 */
[----:B------:R-:W-:Y:S02]  /*b3e0*/  FSEL R192, R7, -INF , !P6 ;  /* 0xff80000007c07808 */ /* 0x000fe40007000000 */
[----:B------:R-:W-:Y:S01]  /*b3f0*/  FSEL R193, R6, -INF , !P1 ;  /* 0xff80000006c17808 */ /* 0x000fe20004800000 */
[--C-:B------:R-:W-:Y:S01]  /*b400*/  IMAD.IADD R6, R240, 0x1, -R0.reuse ;  /* 0x00000001f0067824 */ /* 0x100fe200078e0a00 */
[----:B------:R-:W-:Y:S01]  /*b410*/  FSEL R197, R5, -INF , !P0 ;  /* 0xff80000005c57808 */ /* 0x000fe20004000000 */
[----:B------:R-:W1:Y:S01]  /*b420*/  I2F R10, R10 ;  /* 0x0000000a000a7306 */ /* 0x000e620000201400 */
[----:B------:R-:W-:Y:S01]  /*b430*/  ISETP.GE.AND P6, PT, R9, R241, PT ;  /* 0x000000f10900720c */ /* 0x000fe20003fc6270 */
[----:B------:R-:W-:Y:S01]  /*b440*/  IMAD.IADD R5, R243, 0x1, -R0 ;  /* 0x00000001f3057824 */ /* 0x000fe200078e0a00 */
[----:B------:R-:W-:Y:S01]  /*b450*/  IABS R6, R6 ;  /* 0x0000000600067213 */ /* 0x000fe20000000000 */
[----:B--2---:R-:W-:Y:S01]  /*b460*/  FFMA.FTZ R17, R17, -UR19, R184 ;  /* 0x8000001311117c23 */ /* 0x004fe200080100b8 */
[----:B------:R-:W-:-:S02]  /*b470*/  ISETP.LT.OR P6, PT, R9, R242, P6 ;  /* 0x000000f20900720c */ /* 0x000fc400037c1670 */
[----:B------:R-:W-:Y:S01]  /*b480*/  IABS R5, R5 ;  /* 0x0000000500057213 */ /* 0x000fe20000000000 */
[----:B------:R-:W2:Y:S01]  /*b490*/  I2F R13, R13 ;  /* 0x0000000d000d7306 */ /* 0x000ea20000201400 */
[C---:B------:R-:W-:Y:S01]  /*b4a0*/  ISETP.GE.AND P1, PT, R8.reuse, R241, PT ;  /* 0x000000f10800720c */ /* 0x040fe20003f26270 */
[----:B---3--:R-:W-:Y:S01]  /*b4b0*/  FFMA.FTZ R11, R11, -UR19, R186 ;  /* 0x800000130b0b7c23 */ /* 0x008fe200080100ba */
[-C--:B------:R-:W-:Y:S02]  /*b4c0*/  ISETP.GE.AND P0, PT, R8, R238.reuse, PT ;  /* 0x000000ee0800720c */ /* 0x080fe40003f06270 */
[----:B------:R-:W-:Y:S02]  /*b4d0*/  FSEL R33, R12, -INF , !P6 ;  /* 0xff8000000c217808 */ /* 0x000fe40007000000 */
[----:B------:R-:W-:Y:S01]  /*b4e0*/  ISETP.GE.AND P6, PT, R4, R238, PT ;  /* 0x000000ee0400720c */ /* 0x000fe20003fc6270 */
[----:B------:R-:W3:Y:S01]  /*b4f0*/  I2F R19, R19 ;  /* 0x0000001300137306 */ /* 0x000ee20000201400 */
[----:B------:R-:W-:Y:S01]  /*b500*/  ISETP.LT.OR P1, PT, R8, R242, P1 ;  /* 0x000000f20800720c */ /* 0x000fe20000f21670 */
[----:B-1----:R-:W-:Y:S01]  /*b510*/  FFMA.FTZ R10, R10, -UR19, R182 ;  /* 0x800000130a0a7c23 */ /* 0x002fe200080100b6 */
[----:B------:R-:W-:Y:S01]  /*b520*/  BAR.SYNC.DEFER_BLOCKING 0x0 ;  /* 0x0000000000007b1d */ /* 0x000fe20000010000 */
[----:B------:R-:W-:-:S02]  /*b530*/  ISETP.LT.OR P0, PT, R8, R239, P0 ;  /* 0x000000ef0800720c */ /* 0x000fc40000701670 */
[C---:B------:R-:W-:Y:S02]  /*b540*/  ISETP.LT.OR P6, PT, R4.reuse, R239, P6 ;  /* 0x000000ef0400720c */ /* 0x040fe400037c1670 */
[----:B------:R-:W-:Y:S01]  /*b550*/  FSEL R34, R17, -INF , !P1 ;  /* 0xff80000011227808 */ /* 0x000fe20004800000 */
[----:B------:R-:W1:Y:S01]  /*b560*/  I2F R5, R5 ;  /* 0x0000000500057306 */ /* 0x000e620000201400 */
[----:B------:R-:W-:Y:S01]  /*b570*/  FSEL R179, R11, -INF , !P0 ;  /* 0xff8000000bb37808 */ /* 0x000fe20004000000 */
[----:B--2---:R-:W-:Y:S01]  /*b580*/  FFMA.FTZ R13, R13, -UR19, R187 ;  /* 0x800000130d0d7c23 */ /* 0x004fe200080100bb */
[----:B------:R-:W-:Y:S02]  /*b590*/  ISETP.GE.AND P1, PT, R9, R238, PT ;  /* 0x000000ee0900720c */ /* 0x000fe40003f26270 */
[----:B------:R-:W-:Y:S02]  /*b5a0*/  ISETP.GE.AND P0, PT, R4, R241, PT ;  /* 0x000000f10400720c */ /* 0x000fe40003f06270 */
[----:B------:R-:W-:Y:S01]  /*b5b0*/  FSEL R176, R10, -INF , !P6 ;  /* 0xff8000000ab07808 */ /* 0x000fe20007000000 */
[----:B------:R-:W2:Y:S01]  /*b5c0*/  I2F R6, R6 ;  /* 0x0000000600067306 */ /* 0x000ea20000201400 */
[----:B------:R-:W-:Y:S01]  /*b5d0*/  PLOP3.LUT P6, PT, PT, PT, UP0, 0x80, 0x0 ;  /* 0x000000000000781c */ /* 0x000fe20003fcf008 */
[----:B---3--:R-:W-:Y:S01]  /*b5e0*/  FFMA.FTZ R19, R19, -UR19, R180 ;  /* 0x8000001313137c23 */ /* 0x008fe200080100b4 */
[----:B------:R-:W-:-:S02]  /*b5f0*/  ISETP.LT.OR P1, PT, R9, R239, P1 ;  /* 0x000000ef0900720c */ /* 0x000fc40000f21670 */
[----:B------:R-:W-:Y:S02]  /*b600*/  ISETP.LT.OR P0, PT, R4, R242, P0 ;  /* 0x000000f20400720c */ /* 0x000fe40000701670 */
[----:B------:R-:W-:Y:S01]  /*b610*/  FSEL R178, R13, -INF , !P1 ;  /* 0xff8000000db27808 */ /* 0x000fe20004800000 */
[----:B-1----:R-:W-:Y:S01]  /*b620*/  FFMA.FTZ R5, R5, -UR19, R181 ;  /* 0x8000001305057c23 */ /* 0x002fe200080100b5 */
[----:B------:R-:W-:Y:S02]  /*b630*/  FSEL R32, R19, -INF , !P0 ;  /* 0xff80000013207808 */ /* 0x000fe40004000000 */
[C---:B------:R-:W-:Y:S02]  /*b640*/  ISETP.GE.AND P1, PT, R0.reuse, R241, PT ;  /* 0x000000f10000720c */ /* 0x040fe40003f26270 */
[C---:B------:R-:W-:Y:S02]  /*b650*/  ISETP.GE.AND P0, PT, R0.reuse, R238, PT ;  /* 0x000000ee0000720c */ /* 0x040fe40003f06270 */
[----:B------:R-:W-:Y:S01]  /*b660*/  ISETP.LT.OR P1, PT, R0, R242, P1 ;  /* 0x000000f20000720c */ /* 0x000fe20000f21670 */
[----:B--2---:R-:W-:Y:S01]  /*b670*/  FFMA.FTZ R6, R6, -UR19, R183 ;  /* 0x8000001306067c23 */ /* 0x004fe200080100b7 */
        /* <DEDUP_REMOVED lines=78> */
.L_x_6443:
[----:B------:R-:W-:-:S04]  /*bb60*/  ULEA UR24, -UR8, URZ, 0x6 ;  /* 0x0000003f08187291 */ /* 0x000fc8000f8e313f */
[----:B------:R-:W-:Y:S02]  /*bb70*/  USHF.R.S32.HI UR7, URZ, 0x1f, UR24 ;  /* 0x0000001f3f077899 */ /* 0x000fe40008011418 */
.L_x_6444:
        /* <DEDUP_REMOVED lines=12> */
[----:B------:R-:W-:Y:S01]  /*bc40*/  @!P3 LEA R14, P0, R4, c[0x0][0x168], 0x1 ;  /* 0x00005a00040eba11 */ /* 0x000fe200078008ff */
[----:B------:R-:W-:Y:S01]  /*bc50*/  IMAD.U32 R5, RZ, RZ, UR7 ;  /* 0x00000007ff057e24 */ /* 0x000fe2000f8e00ff */
[----:B------:R-:W-:-:S02]  /*bc60*/  @!UP0 UIADD3 UR25, UP1, UR18, UR24, URZ ;  /* 0x0000001812198290 */ /* 0x000fc4000ff3e03f */
[----:B------:R-:W-:Y:S01]  /*bc70*/  @!P3 LEA.HI.X R15, R4, c[0x0][0x16c], R0, 0x1, P0 ;  /* 0x00005b00040fba11 */ /* 0x000fe200000f0c00 */
[----:B------:R-:W-:Y:S01]  /*bc80*/  IMAD.U32 R0, RZ, RZ, UR7 ;  /* 0x00000007ff007e24 */ /* 0x000fe2000f8e00ff */
[----:B------:R-:W-:Y:S01]  /*bc90*/  @!P2 IADD3 R10, P0, R196, UR24, RZ ;  /* 0x00000018c40aac10 */ /* 0x000fe2000ff1e0ff */
[----:B------:R-:W-:Y:S01]  /*bca0*/  @!UP0 UIADD3.X UR9, UR15, UR7, URZ, UP1, !UPT ;  /* 0x000000070f098290 */ /* 0x000fe20008ffe43f */
[C---:B------:R-:W-:Y:S02]  /*bcb0*/  @!P5 LEA R26, P1, R6.reuse, R247, 0x1 ;  /* 0x000000f7061ad211 */ /* 0x040fe400078208ff */
[----:B------:R-:W-:Y:S02]  /*bcc0*/  @!P2 IADD3.X R4, R165, UR7, RZ, P0, !PT ;  /* 0x00000007a504ac10 */ /* 0x000fe400087fe4ff */
[----:B------:R-:W-:Y:S02]  /*bcd0*/  @!P5 LEA.HI.X R27, R6, R246, R0, 0x1, P1 ;  /* 0x000000f6061bd211 */ /* 0x000fe400008f0c00 */
        /* <DEDUP_REMOVED lines=34> */
[----:B------:R-:W-:Y:S02]  /*bf00*/  @!P5 LEA.HI.X R17, R4, R246, R0, 0x1, P1 ;  /* 0x000000f60411d211 */ /* 0x000fe400008f0c00 */
[----:B------:R-:W-:Y:S01]  /*bf10*/  @!P4 IADD3 R0, P1, R196, UR5, RZ ;  /* 0x00000005c400cc10 */ /* 0x000fe2000ff3e0ff */
[----:B------:R1:W-:Y:S01]  /*bf20*/  @P5 STS.128 [R235+0x8800], RZ ;  /* 0x008800ffeb005388 */ /* 0x0003e20000000c00 */
[----:B------:R-:W-:Y:S02]  /*bf30*/  @!P2 LEA R8, P0, R6, c[0x0][0x168], 0x1 ;  /* 0x00005a000608aa11 */ /* 0x000fe400078008ff */
[----:B------:R-:W-:Y:S02]  /*bf40*/  @!P4 IADD3.X R4, R165, UR4, RZ, P1, !PT ;  /* 0x00000004a504cc10 */ /* 0x000fe40008ffe4ff */
[----:B------:R-:W-:-:S02]  /*bf50*/  @!P4 LEA R170, P1, R0, c[0x0][0x168], 0x1 ;  /* 0x00005a0000aaca11 */ /* 0x000fc400078208ff */
[----:B------:R-:W-:Y:S02]  /*bf60*/  @!P2 LEA.HI.X R9, R6, c[0x0][0x16c], R5, 0x1, P0 ;  /* 0x00005b000609aa11 */ /* 0x000fe400000f0c05 */
[----:B------:R-:W-:Y:S01]  /*bf70*/  @!P4 LEA.HI.X R171, R0, c[0x0][0x16c], R4, 0x1, P1 ;  /* 0x00005b0000abca11 */ /* 0x000fe200008f0c04 */
[----:B------:R-:W-:Y:S01]  /*bf80*/  IMAD.U32 R4, RZ, RZ, UR25 ;  /* 0x00000019ff047e24 */ /* 0x000fe2000f8e00ff */
[----:B------:R-:W-:Y:S01]  /*bf90*/  @!P3 IADD3 R6, P0, R196, UR5, RZ ;  /* 0x00000005c406bc10 */ /* 0x000fe2000ff1e0ff */
[----:B------:R-:W-:Y:S01]  /*bfa0*/  IMAD.U32 R0, RZ, RZ, UR9 ;  /* 0x00000009ff007e24 */ /* 0x000fe2000f8e00ff */
[----:B------:R-:W-:Y:S02]  /*bfb0*/  UIADD3 UR9, UP0, UR18, UR5, URZ ;  /* 0x0000000512097290 */ /* 0x000fe4000ff1e03f */
[----:B------:R-:W-:Y:S02]  /*bfc0*/  @!P3 IADD3.X R5, R165, UR4, RZ, P0, !PT ;  /* 0x00000004a505bc10 */ /* 0x000fe400087fe4ff */
[----:B------:R-:W-:-:S02]  /*bfd0*/  @!P3 LEA R172, P0, R6, c[0x0][0x168], 0x1 ;  /* 0x00005a0006acba11 */ /* 0x000fc400078008ff */
[-C--:B------:R-:W-:Y:S02]  /*bfe0*/  @!P5 LEA R182, P1, R4, R247.reuse, 0x1 ;  /* 0x000000f704b6d211 */ /* 0x080fe400078208ff */
[----:B------:R-:W-:Y:S01]  /*bff0*/  @!P3 LEA.HI.X R173, R6, c[0x0][0x16c], R5, 0x1, P0 ;  /* 0x00005b0006adba11 */ /* 0x000fe200000f0c05 */
[----:B------:R-:W-:Y:S01]  /*c000*/  IMAD.U32 R5, RZ, RZ, UR9 ;  /* 0x00000009ff057e24 */ /* 0x000fe2000f8e00ff */
[----:B------:R-:W-:Y:S02]  /*c010*/  @!P5 LEA.HI.X R183, R4, R246, R0, 0x1, P1 ;  /* 0x000000f604b7d211 */ /* 0x000fe400008f0c00 */
[----:B------:R-:W-:Y:S01]  /*c020*/  @!P2 IADD3 R0, P0, R196, UR5, RZ ;  /* 0x00000005c400ac10 */ /* 0x000fe2000ff1e0ff */
[----:B------:R-:W-:Y:S01]  /*c030*/  UIADD3.X UR5, UR15, UR4, URZ, UP0, !UPT ;  /* 0x000000040f057290 */ /* 0x000fe200087fe43f */
[----:B------:R-:W-:Y:S01]  /*c040*/  @!P5 LEA R184, P1, R5, R247, 0x1 ;  /* 0x000000f705b8d211 */ /* 0x000fe200078208ff */
[----:B------:R-:W-:Y:S01]  /*c050*/  @!PT LDS RZ, [RZ] ;  /* 0x00000000fffff984 */ /* 0x000fe20000000800 */
[----:B------:R-:W-:Y:S01]  /*c060*/  @!PT LDS RZ, [RZ] ;  /* 0x00000000fffff984 */ /* 0x000fe20000000800 */
[----:B------:R-:W-:Y:S01]  /*c070*/  @!PT LDS RZ, [RZ] ;  /* 0x00000000fffff984 */ /* 0x000fe20000000800 */
[----:B------:R1:W-:Y:S01]  /*c080*/  @!P5 LDGSTS.E.BYPASS.LTC128B.128 [R235+0x8800], [R182.64] ;  /* 0x08800000b6ebdfae */ /* 0x0003e2000b901d56 */
[----:B------:R-:W-:-:S02]  /*c090*/  @!P2 IADD3.X R6, R165, UR4, RZ, P0, !PT ;  /* 0x00000004a506ac10 */ /* 0x000fc400087fe4ff */
[C---:B--2---:R-:W-:Y:S01]  /*c0a0*/  @!P2 LEA R26, P0, R0.reuse, c[0x0][0x168], 0x1 ;  /* 0x00005a00001aaa11 */ /* 0x044fe200078008ff */
[----:B------:R-:W-:Y:S01]  /*c0b0*/  IMAD.U32 R4, RZ, RZ, UR5 ;  /* 0x00000005ff047e24 */ /* 0x000fe2000f8e00ff */
[----:B------:R1:W-:Y:S02]  /*c0c0*/  @P4 STS.128 [R235+0xa800], RZ ;  /* 0x00a800ffeb004388 */ /* 0x0003e40000000c00 */
[----:B------:R-:W-:Y:S02]  /*c0d0*/  @!P2 LEA.HI.X R27, R0, c[0x0][0x16c], R6, 0x1, P0 ;  /* 0x00005b00001baa11 */ /* 0x000fe400000f0c06 */
[----:B------:R-:W-:Y:S01]  /*c0e0*/  @!P4 IADD3 R0, P0, R196, UR9, RZ ;  /* 0x00000009c400cc10 */ /* 0x000fe2000ff1e0ff */
[----:B------:R-:W-:Y:S01]  /*c0f0*/  @!PT LDS RZ, [RZ] ;  /* 0x00000000fffff984 */ /* 0x000fe20000000800 */
[----:B------:R-:W-:Y:S01]  /*c100*/  @!PT LDS RZ, [RZ] ;  /* 0x00000000fffff984 */ /* 0x000fe20000000800 */
[----:B------:R-:W-:Y:S01]  /*c110*/  @!PT LDS RZ, [RZ] ;  /* 0x00000000fffff984 */ /* 0x000fe20000000800 */
[----:B------:R1:W-:Y:S01]  /*c120*/  @!P4 LDGSTS.E.BYPASS.LTC128B.128 [R235+0xa800], [R18.64+0x80] ;  /* 0x0a80008012ebcfae */ /* 0x0003e2000b901d56 */
[----:B------:R-:W-:Y:S02]  /*c130*/  @!P5 LEA.HI.X R185, R5, R246, R4, 0x1, P1 ;  /* 0x000000f605b9d211 */ /* 0x000fe400008f0c04 */
[----:B------:R-:W-:Y:S01]  /*c140*/  @!P4 IADD3.X R5, R165, UR5, RZ, P0, !PT ;  /* 0x00000005a505cc10 */ /* 0x000fe200087fe4ff */
        /* <DEDUP_REMOVED lines=10> */
[----:B---3--:R-:W-:-:S03]  /*c1f0*/  @!P3 LEA R14, P0, R4, c[0x0][0x168], 0x1 ;  /* 0x00005a00040eba11 */ /* 0x008fc600078008ff */
        /* <DEDUP_REMOVED lines=50> */
.L_x_6446:
[----:B------:R-:W-:Y:S05]  /*c520*/  BSYNC B0 ;  /* 0x0000000000007941 */ /* 0x000fea0003800000 */
.L_x_6445:
[----:B------:R-:W0:Y:S01]  /*c530*/  LDGDEPBAR ;  /* 0x00000000000079af */ /* 0x000e220000000000 */
[----:B--2---:R-:W-:Y:S02]  /*c540*/  IMAD.U32 R4, RZ, RZ, UR24 ;  /* 0x00000018ff047e24 */ /* 0x004fe4000f8e00ff */
[----:B------:R-:W-:-:S03]  /*c550*/  IMAD.U32 R0, RZ, RZ, UR7 ;  /* 0x00000007ff007e24 */ /* 0x000fc6000f8e00ff */
[----:B------:R-:W-:-:S04]  /*c560*/  LEA R247, P0, R4, R247, 0x1 ;  /* 0x000000f704f77211 */ /* 0x000fc800078008ff */
[----:B------:R-:W-:Y:S02]  /*c570*/  LEA.HI.X R246, R4, R246, R0, 0x1, P0 ;  /* 0x000000f604f67211 */ /* 0x000fe400000f0c00 */
.L_x_6442:
[----:B------:R-:W-:Y:S01]  /*c580*/  FMNMX.FTZ R5, R3, R189, !PT ;  /* 0x000000bd03057209 */ /* 0x000fe20007810000 */
[----:B-1----:R-:W-:Y:S01]  /*c590*/  LDSM.16.MT88.4 R16, [R224+0x10000] ;  /* 0x01000000e010783b */ /* 0x002fe20000004200 */
        /* <DEDUP_REMOVED lines=59> */
[----:B------:R-:W-:Y:S01]  /*c950*/  FFMA.FTZ R164, R203, c[0x0][0x23c], -R177 ;  /* 0x00008f00cba47a23 */ /* 0x000fe200000108b1 */
[----:B------:R-:W-:Y:S01]  /*c960*/  MUFU.EX2 R170, R170 ;  /* 0x000000aa00aa7308 */ /* 0x000fe20000000800 */
[----:B------:R-:W-:Y:S02]  /*c970*/  FMUL.FTZ R3, R5, c[0x0][0x23c] ;  /* 0x00008f0005037a20 */ /* 0x000fe40000410000 */
[----:B------:R-:W-:Y:S02]  /*c980*/  FMUL.FTZ R4, R4, c[0x0][0x23c] ;  /* 0x00008f0004047a20 */ /* 0x000fe40000410000 */
[--C-:B------:R-:W-:Y:S02]  /*c990*/  FFMA.FTZ R182, R188, c[0x0][0x23c], -R181.reuse ;  /* 0x00008f00bcb67a23 */ /* 0x100fe400000108b5 */
        /* <DEDUP_REMOVED lines=9> */
[--C-:B------:R-:W-:Y:S02]  /*ca30*/  FFMA.FTZ R186, R29, c[0x0][0x23c], -R177.reuse ;  /* 0x00008f001dba7a23 */ /* 0x100fe400000108b1 */
[----:B------:R-:W-:Y:S02]  /*ca40*/  FFMA.FTZ R187, R28, c[0x0][0x23c], -R177 ;  /* 0x00008f001cbb7a23 */ /* 0x000fe400000108b1 */
[----:B------:R-:W-:Y:S01]  /*ca50*/  LDSM.16.MT88.4 R28, [R221+0x16800] ;  /* 0x01680000dd1c783b */ /* 0x000fe20000004200 */
[--C-:B------:R-:W-:Y:S02]  /*ca60*/  FFMA.FTZ R196, R197, c[0x0][0x23c], -R181.reuse ;  /* 0x00008f00c5c47a23 */ /* 0x100fe400000108b5 */
[----:B------:R-:W-:Y:S01]  /*ca70*/  MUFU.EX2 R165, R165 ;  /* 0x000000a500a57308 */ /* 0x000fe20000000800 */
[----:B------:R-:W-:-:S02]  /*ca80*/  FFMA.FTZ R191, R191, c[0x0][0x23c], -R181 ;  /* 0x00008f00bfbf7a23 */ /* 0x000fc400000108b5 */
[--C-:B------:R-:W-:Y:S02]  /*ca90*/  FFMA.FTZ R194, R194, c[0x0][0x23c], -R181.reuse ;  /* 0x00008f00c2c27a23 */ /* 0x100fe400000108b5 */
[----:B------:R-:W-:Y:S02]  /*caa0*/  FFMA.FTZ R195, R195, c[0x0][0x23c], -R181 ;  /* 0x00008f00c3c37a23 */ /* 0x000fe400000108b5 */
[--C-:B------:R-:W-:Y:S01]  /*cab0*/  FFMA.FTZ R190, R190, c[0x0][0x23c], -R177.reuse ;  /* 0x00008f00bebe7a23 */ /* 0x100fe200000108b1 */
[----:B------:R-:W2:Y:S01]  /*cac0*/  MUFU.EX2 R2, R2 ;  /* 0x0000000200027308 */ /* 0x000ea20000000800 */
[----:B-1----:R-:W-:Y:S01]  /*cad0*/  F2FP.BF16.PACK_AB R6, R168, R169 ;  /* 0x000000a9a806723e */ /* 0x002fe200000010ff */
[--C-:B------:R-:W-:Y:S02]  /*cae0*/  FFMA.FTZ R197, R35, c[0x0][0x23c], -R177.reuse ;  /* 0x00008f0023c57a23 */ /* 0x100fe400000108b1 */
[--C-:B------:R-:W-:Y:S02]  /*caf0*/  FFMA.FTZ R193, R193, c[0x0][0x23c], -R177.reuse ;  /* 0x00008f00c1c17a23 */ /* 0x100fe400000108b1 */
[----:B------:R-:W-:-:S02]  /*cb00*/  FFMA.FTZ R192, R192, c[0x0][0x23c], -R177 ;  /* 0x00008f00c0c07a23 */ /* 0x000fc400000108b1 */
[----:B------:R-:W-:Y:S01]  /*cb10*/  MUFU.EX2 R0, R0 ;  /* 0x0000000000007308 */ /* 0x000fe20000000800 */
[--C-:B------:R-:W-:Y:S02]  /*cb20*/  FFMA.FTZ R198, R34, c[0x0][0x23c], -R181.reuse ;  /* 0x00008f0022c67a23 */ /* 0x100fe400000108b5 */
[--C-:B------:R-:W-:Y:S02]  /*cb30*/  FFMA.FTZ R199, R33, c[0x0][0x23c], -R181.reuse ;  /* 0x00008f0021c77a23 */ /* 0x100fe400000108b5 */
[--C-:B------:R-:W-:Y:S02]  /*cb40*/  FFMA.FTZ R200, R32, c[0x0][0x23c], -R181.reuse ;  /* 0x00008f0020c87a23 */ /* 0x100fe400000108b5 */
[----:B------:R-:W-:Y:S01]  /*cb50*/  LDSM.16.MT88.4 R32, [R221+0x17000] ;  /* 0x01700000dd20783b */ /* 0x000fe20000004200 */
[----:B------:R-:W1:Y:S01]  /*cb60*/  MUFU.EX2 R164, R164 ;  /* 0x000000a400a47308 */ /* 0x000e620000000800 */
[----:B--2---:R-:W-:Y:S01]  /*cb70*/  F2FP.BF16.PACK_AB R5, R2, R165 ;  /* 0x000000a50205723e */ /* 0x004fe200000010ff */
[----:B------:R-:W-:-:S02]  /*cb80*/  FFMA.FTZ R180, R180, c[0x0][0x23c], -R181 ;  /* 0x00008f00b4b47a23 */ /* 0x000fc400000108b5 */
[--C-:B------:R-:W-:Y:S02]  /*cb90*/  FFMA.FTZ R179, R179, c[0x0][0x23c], -R177.reuse ;  /* 0x00008f00b3b37a23 */ /* 0x100fe400000108b1 */
[--C-:B------:R-:W-:Y:S02]  /*cba0*/  FFMA.FTZ R178, R178, c[0x0][0x23c], -R177.reuse ;  /* 0x00008f00b2b27a23 */ /* 0x100fe400000108b1 */
        /* <DEDUP_REMOVED lines=55> */
[C---:B---3--:R-:W-:Y:S01]  /*cf20*/  HMMA.16816.F32.BF16 R136, R4.reuse, R16, R136 ;  /* 0x000000100488723c */ /* 0x048fe20000041888 */
[-C--:B------:R-:W-:Y:S02]  /*cf30*/  FMUL.FTZ R36, R36, R174.reuse ;  /* 0x000000ae24247220 */ /* 0x080fe40000410000 */
[-C--:B------:R-:W-:Y:S02]  /*cf40*/  FMUL.FTZ R37, R37, R174.reuse ;  /* 0x000000ae25257220 */ /* 0x080fe40000410000 */
[-C--:B------:R-:W-:Y:S01]  /*cf50*/  FMUL.FTZ R38, R38, R3.reuse ;  /* 0x0000000326267220 */ /* 0x080fe20000410000 */
[----:B------:R-:W3:Y:S01]  /*cf60*/  MUFU.EX2 R191, R191 ;  /* 0x000000bf00bf7308 */ /* 0x000ee20000000800 */
        /* <DEDUP_REMOVED lines=9> */
[----:B-----5:R-:W-:Y:S01]  /*d000*/  HMMA.16816.F32.BF16 R36, R4, R12, R36 ;  /* 0x0000000c0424723c */ /* 0x020fe20000041824 */
[----:B------:R-:W-:Y:S02]  /*d010*/  FMUL.FTZ R45, R45, R174 ;  /* 0x000000ae2d2d7220 */ /* 0x000fe40000410000 */
[-C--:B------:R-:W-:Y:S01]  /*d020*/  FMUL.FTZ R46, R46, R3.reuse ;  /* 0x000000032e2e7220 */ /* 0x080fe20000410000 */
[----:B------:R-:W-:Y:S01]  /*d030*/  MUFU.EX2 R195, R195 ;  /* 0x000000c300c37308 */ /* 0x000fe20000000800 */
[----:B------:R-:W-:-:S02]  /*d040*/  FMUL.FTZ R47, R47, R3 ;  /* 0x000000032f2f7220 */ /* 0x000fc40000410000 */
[-C--:B------:R-:W-:Y:S01]  /*d050*/  FMUL.FTZ R48, R48, R174.reuse ;  /* 0x000000ae30307220 */ /* 0x080fe20000410000 */
[C---:B------:R-:W-:Y:S01]  /*d060*/  HMMA.16816.F32.BF16 R40, R4.reuse, R14, R40 ;  /* 0x0000000e0428723c */ /* 0x040fe20000041828 */
[-C--:B------:R-:W-:Y:S01]  /*d070*/  FMUL.FTZ R49, R49, R174.reuse ;  /* 0x000000ae31317220 */ /* 0x080fe20000410000 */
[----:B------:R-:W5:Y:S01]  /*d080*/  LDSM.16.MT88.4 R12, [R220+0x12000] ;  /* 0x01200000dc0c783b */ /* 0x000f620000004200 */
[-C--:B------:R-:W-:Y:S01]  /*d090*/  FMUL.FTZ R50, R50, R3.reuse ;  /* 0x0000000332327220 */ /* 0x080fe20000410000 */
[----:B------:R-:W-:Y:S01]  /*d0a0*/  MUFU.EX2 R196, R196 ;  /* 0x000000c400c47308 */ /* 0x000fe20000000800 */
[----:B------:R-:W-:Y:S02]  /*d0b0*/  FMUL.FTZ R51, R51, R3 ;  /* 0x0000000333337220 */ /* 0x000fe40000410000 */
[-C--:B------:R-:W-:Y:S01]  /*d0c0*/  FMUL.FTZ R52, R52, R174.reuse ;  /* 0x000000ae34347220 */ /* 0x080fe20000410000 */
[----:B-1----:R-:W-:Y:S01]  /*d0d0*/  HMMA.16816.F32.BF16 R44, R4, R8, R44 ;  /* 0x00000008042c723c */ /* 0x002fe2000004182c */
[----:B------:R-:W-:-:S02]  /*d0e0*/  FMUL.FTZ R53, R53, R174 ;  /* 0x000000ae35357220 */ /* 0x000fc40000410000 */
[-C--:B------:R-:W-:Y:S01]  /*d0f0*/  FMUL.FTZ R54, R54, R3.reuse ;  /* 0x0000000336367220 */ /* 0x080fe20000410000 */
[----:B------:R-:W1:Y:S01]  /*d100*/  MUFU.EX2 R190, R190 ;  /* 0x000000be00be7308 */ /* 0x000e620000000800 */
[-C--:B------:R-:W-:Y:S02]  /*d110*/  FMUL.FTZ R55, R55, R3.reuse ;  /* 0x0000000337377220 */ /* 0x080fe40000410000 */
[-C--:B------:R-:W-:Y:S01]  /*d120*/  FMUL.FTZ R56, R56, R174.reuse ;  /* 0x000000ae38387220 */ /* 0x080fe20000410000 */
[----:B------:R-:W-:Y:S01]  /*d130*/  HMMA.16816.F32.BF16 R48, R4, R10, R48 ;  /* 0x0000000a0430723c */ /* 0x000fe20000041830 */
[----:B------:R-:W-:Y:S01]  /*d140*/  FMUL.FTZ R57, R57, R174 ;  /* 0x000000ae39397220 */ /* 0x000fe20000410000 */
[----:B------:R-:W1:Y:S01]  /*d150*/  LDSM.16.MT88.4 R8, [R224+0x14000] ;  /* 0x01400000e008783b */ /* 0x000e620000004200 */
[-C--:B------:R-:W-:Y:S01]  /*d160*/  FMUL.FTZ R58, R58, R3.reuse ;  /* 0x000000033a3a7220 */ /* 0x080fe20000410000 */
[----:B------:R-:W1:Y:S01]  /*d170*/  MUFU.EX2 R197, R197 ;  /* 0x000000c500c57308 */ /* 0x000e620000000800 */
        /* <DEDUP_REMOVED lines=14> */
[-C--:B------:R-:W-:Y:S02]  /*d260*/  FMUL.FTZ R68, R68, R174.reuse ;  /* 0x000000ae44447220 */ /* 0x080fe40000410000 */
[----:B------:R-:W-:Y:S01]  /*d270*/  FMUL.FTZ R69, R69, R174 ;  /* 0x000000ae45457220 */ /* 0x000fe20000410000 */
[----:B-----5:R-:W-:Y:S01]  /*d280*/  HMMA.16816.F32.BF16 R60, R4, R12, R60 ;  /* 0x0000000c043c723c */ /* 0x020fe2000004183c */
[-C--:B------:R-:W-:Y:S01]  /*d290*/  FMUL.FTZ R70, R70, R3.reuse ;  /* 0x0000000346467220 */ /* 0x080fe20000410000 */
[----:B------:R-:W5:Y:S01]  /*d2a0*/  MUFU.EX2 R198, R198 ;  /* 0x000000c600c67308 */ /* 0x000f620000000800 */
        /* <DEDUP_REMOVED lines=18> */
[-C--:B------:R-:W-:Y:S02]  /*d3d0*/  FMUL.FTZ R82, R82, R3.reuse ;  /* 0x0000000352527220 */ /* 0x080fe40000410000 */
[----:B------:R-:W-:Y:S01]  /*d3e0*/  FMUL.FTZ R83, R83, R3 ;  /* 0x0000000353537220 */ /* 0x000fe20000410000 */
[----:B------:R-:W-:Y:S01]  /*d3f0*/  MUFU.EX2 R180, R180 ;  /* 0x000000b400b47308 */ /* 0x000fe20000000800 */
[----:B------:R-:W-:-:S02]  /*d400*/  FMUL.FTZ R84, R84, R174 ;  /* 0x000000ae54547220 */ /* 0x000fc40000410000 */
[C---:B--2---:R-:W-:Y:S01]  /*d410*/  HMMA.16816.F32.BF16 R76, R4.reuse, R16, R76 ;  /* 0x00000010044c723c */ /* 0x044fe2000004184c */
[-C--:B------:R-:W-:Y:S02]  /*d420*/  FMUL.FTZ R85, R85, R174.reuse ;  /* 0x000000ae55557220 */ /* 0x080fe40000410000 */
[-C--:B------:R-:W-:Y:S02]  /*d430*/  FMUL.FTZ R86, R86, R3.reuse ;  /* 0x0000000356567220 */ /* 0x080fe40000410000 */
[----:B------:R-:W-:Y:S01]  /*d440*/  FMUL.FTZ R87, R87, R3 ;  /* 0x0000000357577220 */ /* 0x000fe20000410000 */
[----:B------:R-:W2:Y:S01]  /*d450*/  MUFU.EX2 R179, R179 ;  /* 0x000000b300b37308 */ /* 0x000ea20000000800 */
[-C--:B------:R-:W-:Y:S01]  /*d460*/  FMUL.FTZ R88, R88, R174.reuse ;  /* 0x000000ae58587220 */ /* 0x080fe20000410000 */
[----:B------:R-:W-:Y:S01]  /*d470*/  HMMA.16816.F32.BF16 R80, R4, R18, R80 ;  /* 0x000000120450723c */ /* 0x000fe20000041850 */
[----:B------:R-:W2:Y:S01]  /*d480*/  LDSM.16.MT88.4 R16, [R224+0x16000] ;  /* 0x01600000e010783b */ /* 0x000ea20000004200 */
[----:B------:R-:W-:-:S02]  /*d490*/  FMUL.FTZ R89, R89, R174 ;  /* 0x000000ae59597220 */ /* 0x000fc40000410000 */
[-C--:B------:R-:W-:Y:S02]  /*d4a0*/  FMUL.FTZ R90, R90, R3.reuse ;  /* 0x000000035a5a7220 */ /* 0x080fe40000410000 */
[-C--:B------:R-:W-:Y:S01]  /*d4b0*/  FMUL.FTZ R91, R91, R3.reuse ;  /* 0x000000035b5b7220 */ /* 0x080fe20000410000 */
[----:B------:R-:W1:Y:S01]  /*d4c0*/  MUFU.EX2 R178, R178 ;  /* 0x000000b200b27308 */ /* 0x000e620000000800 */
[-C--:B------:R-:W-:Y:S02]  /*d4d0*/  FMUL.FTZ R92, R92, R174.reuse ;  /* 0x000000ae5c5c7220 */ /* 0x080fe40000410000 */
[-C--:B------:R-:W-:Y:S01]  /*d4e0*/  FMUL.FTZ R93, R93, R174.reuse ;  /* 0x000000ae5d5d7220 */ /* 0x080fe20000410000 */
[----:B---3--:R-:W-:Y:S01]  /*d4f0*/  HMMA.16816.F32.BF16 R84, R4, R12, R84 ;  /* 0x0000000c0454723c */ /* 0x008fe20000041854 */
[-C--:B------:R-:W-:Y:S02]  /*d500*/  FMUL.FTZ R94, R94, R3.reuse ;  /* 0x000000035e5e7220 */ /* 0x080fe40000410000 */
[----:B------:R-:W-:Y:S01]  /*d510*/  FMUL.FTZ R95, R95, R3 ;  /* 0x000000035f5f7220 */ /* 0x000fe20000410000 */
[----:B------:R-:W3:Y:S01]  /*d520*/  MUFU.EX2 R176, R176 ;  /* 0x000000b000b07308 */ /* 0x000ee20000000800 */
[----:B------:R-:W-:-:S02]  /*d530*/  FMUL.FTZ R96, R96, R174 ;  /* 0x000000ae60607220 */ /* 0x000fc40000410000 */
[-C--:B------:R-:W-:Y:S01]  /*d540*/  FMUL.FTZ R97, R97, R174.reuse ;  /* 0x000000ae61617220 */ /* 0x080fe20000410000 */
[C---:B------:R-:W-:Y:S01]  /*d550*/  HMMA.16816.F32.BF16 R88, R4.reuse, R14, R88 ;  /* 0x0000000e0458723c */ /* 0x040fe20000041858 */
[-C--:B------:R-:W-:Y:S01]  /*d560*/  FMUL.FTZ R98, R98, R3.reuse ;  /* 0x0000000362627220 */ /* 0x080fe20000410000 */
[----:B------:R-:W3:Y:S01]  /*d570*/  LDSM.16.MT88.4 R12, [R222+0x16000] ;  /* 0x01600000de0c783b */ /* 0x000ee20000004200 */
[-C--:B------:R-:W-:Y:S01]  /*d580*/  FMUL.FTZ R99, R99, R3.reuse ;  /* 0x0000000363637220 */ /* 0x080fe20000410000 */
[----:B------:R-:W2:Y:S01]  /*d590*/  MUFU.EX2 R175, R175 ;  /* 0x000000af00af7308 */ /* 0x000ea20000000800 */
[-C--:B------:R-:W-:Y:S02]  /*d5a0*/  FMUL.FTZ R100, R100, R174.reuse ;  /* 0x000000ae64647220 */ /* 0x080fe40000410000 */
[----:B------:R-:W-:Y:S01]  /*d5b0*/  FMUL.FTZ R101, R101, R174 ;  /* 0x000000ae65657220 */ /* 0x000fe20000410000 */
[----:B-1----:R-:W-:Y:S01]  /*d5c0*/  HMMA.16816.F32.BF16 R92, R4, R8, R92 ;  /* 0x00000008045c723c */ /* 0x002fe2000004185c */
[----:B------:R-:W-:-:S02]  /*d5d0*/  FMUL.FTZ R102, R102, R3 ;  /* 0x0000000366667220 */ /* 0x000fc40000410000 */
[-C--:B------:R-:W-:Y:S02]  /*d5e0*/  FMUL.FTZ R103, R103, R3.reuse ;  /* 0x0000000367677220 */ /* 0x080fe40000410000 */
[-C--:B------:R-:W-:Y:S02]  /*d5f0*/  FMUL.FTZ R104, R104, R174.reuse ;  /* 0x000000ae68687220 */ /* 0x080fe40000410000 */
[-C--:B------:R-:W-:Y:S01]  /*d600*/  FMUL.FTZ R105, R105, R174.reuse ;  /* 0x000000ae69697220 */ /* 0x080fe20000410000 */
[----:B------:R-:W-:Y:S01]  /*d610*/  HMMA.16816.F32.BF16 R96, R4, R10, R96 ;  /* 0x0000000a0460723c */ /* 0x000fe20000041860 */
[-C--:B------:R-:W-:Y:S01]  /*d620*/  FMUL.FTZ R106, R106, R3.reuse ;  /* 0x000000036a6a7220 */ /* 0x080fe20000410000 */
[----:B------:R-:W1:Y:S01]  /*d630*/  LDSM.16.MT88.4 R8, [R221+0x16000] ;  /* 0x01600000dd08783b */ /* 0x000e620000004200 */
        /* <DEDUP_REMOVED lines=15> */
[----:B---3--:R-:W-:Y:S01]  /*d730*/  HMMA.16816.F32.BF16 R108, R4, R12, R108 ;  /* 0x0000000c046c723c */ /* 0x008fe2000004186c */
[----:B------:R-:W-:Y:S02]  /*d740*/  FMUL.FTZ R119, R119, R3 ;  /* 0x0000000377777220 */ /* 0x000fe40000410000 */
[----:B------:R-:W-:-:S02]  /*d750*/  FMUL.FTZ R120, R120, R174 ;  /* 0x000000ae78787220 */ /* 0x000fc40000410000 */
[-C--:B------:R-:W-:Y:S02]  /*d760*/  FMUL.FTZ R121, R121, R174.reuse ;  /* 0x000000ae79797220 */ /* 0x080fe40000410000 */
[-C--:B------:R-:W-:Y:S01]  /*d770*/  FMUL.FTZ R122, R122, R3.reuse ;  /* 0x000000037a7a7220 */ /* 0x080fe20000410000 */
[C---:B------:R-:W-:Y:S01]  /*d780*/  HMMA.16816.F32.BF16 R112, R4.reuse, R14, R112 ;  /* 0x0000000e0470723c */ /* 0x040fe20000041870 */
[-C--:B------:R-:W-:Y:S01]  /*d790*/  FMUL.FTZ R123, R123, R3.reuse ;  /* 0x000000037b7b7220 */ /* 0x080fe20000410000 */
[----:B------:R-:W3:Y:S01]  /*d7a0*/  LDSM.16.MT88.4 R12, [R224+0x10800] ;  /* 0x01080000e00c783b */ /* 0x000ee20000004200 */
[-C--:B------:R-:W-:Y:S02]  /*d7b0*/  FMUL.FTZ R124, R124, R174.reuse ;  /* 0x000000ae7c7c7220 */ /* 0x080fe40000410000 */
[----:B------:R-:W-:Y:S02]  /*d7c0*/  FMUL.FTZ R125, R125, R174 ;  /* 0x000000ae7d7d7220 */ /* 0x000fe40000410000 */
[-C--:B------:R-:W-:Y:S01]  /*d7d0*/  FMUL.FTZ R126, R126, R3.reuse ;  /* 0x000000037e7e7220 */ /* 0x080fe20000410000 */
        /* <DEDUP_REMOVED lines=80> */
[C---:B------:R-:W-:Y:S08]  /*dce0*/  HMMA.16816.F32.BF16 R116, R4.reuse, R28, R116 ;  /* 0x0000001c0474723c */ /* 0x040ff00000041874 */
        /* <DEDUP_REMOVED lines=13> */
[----:B-----5:R-:W-:Y:S02]  /*ddc0*/  FADD.FTZ R196, R198, R196 ;  /* 0x000000c4c6c47221 */ /* 0x020fe40000010000 */
        /* <DEDUP_REMOVED lines=50> */
[C---:B-----5:R-:W-:Y:S08]  /*e0f0*/  HMMA.16816.F32.BF16 R124, R4.reuse, R20, R124 ;  /* 0x00000014047c723c */ /* 0x060ff0000004187c */
        /* <DEDUP_REMOVED lines=37> */
[C---:B------:R-:W-:Y:S08]  /*e350*/  HMMA.16816.F32.BF16 R80, R4.reuse, R26, R80 ;  /* 0x0000001a0450723c */ /* 0x040ff00000041850 */
[C---:B-----5:R-:W-:Y:S08]  /*e360*/  HMMA.16816.F32.BF16 R84, R4.reuse, R28, R84 ;  /* 0x0000001c0454723c */ /* 0x060ff00000041854 */
        /* <DEDUP_REMOVED lines=8> */
[----:B------:R-:W-:Y:S11]  /*e3f0*/  HMMA.16816.F32.BF16 R128, R4, R18, R128 ;  /* 0x000000120480723c */ /* 0x000ff60000041880 */
[----:B------:R-:W-:Y:S08]  /*e400*/  @!UPT UIADD3 URZ, URZ, URZ, URZ ;  /* 0x0000003f3f3ff290 */ /* 0x000ff0000fffe03f */
.L_x_6439:
[----:B------:R-:W-:Y:S05]  /*e410*/  @!P6 BRA `(.L_x_6447) ;  /* 0x000057e00000e947 */ /* 0x000fea0003800000 */
[----:B------:R-:W-:Y:S01]  /*e420*/  ULEA UR4, -UR6, URZ, 0x6 ;  /* 0x0000003f06047291 */ /* 0x000fe2000f8e313f */
[----:B------:R-:W-:Y:S01]  /*e430*/  IMAD.MOV.U32 R0, RZ, RZ, R3 ;  /* 0x000000ffff007224 */ /* 0x000fe200078e0003 */
[----:B------:R-:W-:Y:S01]  /*e440*/  ULEA UR25, -UR8, URZ, 0x6 ;  /* 0x0000003f08197291 */ /* 0x000fe2000f8e313f */
[----:B------:R-:W-:Y:S01]  /*e450*/  IMAD.MOV.U32 R2, RZ, RZ, R164 ;  /* 0x000000ffff027224 */ /* 0x000fe200078e00a4 */
[----:B------:R-:W-:-:S02]  /*e460*/  USHF.R.S32.HI UR5, URZ, 0x1f, UR4 ;  /* 0x0000001f3f057899 */ /* 0x000fc40008011404 */
[----:B------:R-:W-:Y:S01]  /*e470*/  MOV R245, UR4 ;  /* 0x0000000400f57c02 */ /* 0x000fe20008000f00 */
[----:B------:R-:W-:Y:S02]  /*e480*/  USHF.R.S32.HI UR24, URZ, 0x1f, UR25 ;  /* 0x0000001f3f187899 */ /* 0x000fe40008011419 */
[----:B------:R-:W-:Y:S01]  /*e490*/  ULDC.64 UR6, c[0x0][0x198] ;  /* 0x0000660000067ab9 */ /* 0x000fe20000000a00 */
[----:B------:R-:W-:Y:S01]  /*e4a0*/  MOV R244, UR5 ;  /* 0x0000000500f47c02 */ /* 0x000fe20008000f00 */
[----:B------:R-:W-:Y:S02]  /*e4b0*/  ULDC.64 UR8, c[0x0][0x1a0] ;  /* 0x0000680000087ab9 */ /* 0x000fe40000000a00 */
[----:B------:R-:W-:Y:S02]  /*e4c0*/  ULDC.64 UR4, c[0x0][0x1a0] ;  /* 0x0000680000047ab9 */ /* 0x000fe40000000a00 */
.L_x_6451:
        /* <DEDUP_REMOVED lines=9> */
[----:B------:R-:W-:Y:S01]  /*e560*/  USHF.L.U32 UR27, UR12, 0x6, URZ ;  /* 0x000000060c1b7899 */ /* 0x000fe2000800063f */
[----:B------:R-:W-:Y:S01]  /*e570*/  IABS R3, c[0x0][0x2d0] ;  /* 0x0000b40000037a13 */ /* 0x000fe20000000000 */
[----:B------:R-:W-:Y:S02]  /*e580*/  UMOV UR34, URZ ;  /* 0x0000003f00227c82 */ /* 0x000fe40008000000 */
[----:B------:R-:W-:Y:S01]  /*e590*/  UIADD3 UR32, UR27, 0x40, URZ ;  /* 0x000000401b207890 */ /* 0x000fe2000fffe03f */
[----:B------:R-:W1:Y:S05]  /*e5a0*/  R2UR UR26, R3 ;  /* 0x00000000031a73c2 */ /* 0x000e6a00000e0000 */
[----:B------:R-:W-:Y:S05]  /*e5b0*/  IMAD.U32 R4, RZ, RZ, UR32 ;  /* 0x00000020ff047e24 */ /* 0x000fea000f8e00ff */
[----:B------:R-:W-:Y:S04]  /*e5c0*/  IABS R4, R4 ;  /* 0x0000000400047213 */ /* 0x000fe80000000000 */
[----:B------:R-:W2:Y:S01]  /*e5d0*/  R2UR UR31, R4 ;  /* 0x00000000041f73c2 */ /* 0x000ea200000e0000 */
[----:B-1----:R-:W1:Y:S10]  /*e5e0*/  I2F.RP R3, UR26 ;  /* 0x0000001a00037d06 */ /* 0x002e740008209400 */
[----:B-1----:R-:W1:Y:S02]  /*e5f0*/  MUFU.RCP R3, R3 ;  /* 0x0000000300037308 */ /* 0x002e640000001000 */
[----:B-1----:R-:W-:Y:S08]  /*e600*/  IADD3 R3, R3, 0xffffffe, RZ ;  /* 0x0ffffffe03037810 */ /* 0x002ff00007ffe0ff */
[----:B------:R-:W1:Y:S02]  /*e610*/  F2I.FTZ.U32.TRUNC.NTZ R3, R3 ;  /* 0x0000000300037305 */ /* 0x000e64000021f000 */
[----:B-1----:R1:W3:Y:S02]  /*e620*/  R2UR UR35, R3 ;  /* 0x00000000032373c2 */ /* 0x0022e400000e0000 */
[----:B-1----:R-:W-:Y:S01]  /*e630*/  IMAD.U32 R3, RZ, RZ, UR27 ;  /* 0x0000001bff037e24 */ /* 0x002fe2000f8e00ff */
[----:B---3--:R-:W-:Y:S04]  /*e640*/  UIADD3 UR28, URZ, -UR35, URZ ;  /* 0x800000233f1c7290 */ /* 0x008fe8000fffe03f */
[----:B------:R-:W-:Y:S01]  /*e650*/  UIMAD UR28, UR28, UR26, URZ ;  /* 0x0000001a1c1c72a4 */ /* 0x000fe2000f8e023f */
[----:B------:R-:W-:Y:S03]  /*e660*/  IABS R3, R3 ;  /* 0x0000000300037213 */ /* 0x000fe60000000000 */
[----:B------:R-:W-:Y:S01]  /*e670*/  UIMAD.WIDE.U32 UR34, UR35, UR28, UR34 ;  /* 0x0000001c232272a5 */ /* 0x000fe2000f8e0022 */
[----:B------:R-:W1:Y:S03]  /*e680*/  R2UR UR29, R3 ;  /* 0x00000000031d73c2 */ /* 0x000e6600000e0000 */
[----:B--2---:R-:W-:Y:S02]  /*e690*/  UIMAD.WIDE.U32 UR38, UR35, UR31, URZ ;  /* 0x0000001f232672a5 */ /* 0x004fe4000f8e003f */
[----:B-1----:R-:W-:Y:S05]  /*e6a0*/  UIMAD.WIDE.U32 UR36, UR35, UR29, URZ ;  /* 0x0000001d232472a5 */ /* 0x002fea000f8e003f */
[----:B------:R-:W-:Y:S02]  /*e6b0*/  UMOV UR35, UR39 ;  /* 0x0000002700237c82 */ /* 0x000fe40008000000 */
[----:B------:R-:W-:Y:S02]  /*e6c0*/  UIADD3 UR30, -UR35, URZ, URZ ;  /* 0x0000003f231e7290 */ /* 0x000fe4000fffe13f */
[----:B------:R-:W-:Y:S02]  /*e6d0*/  UMOV UR33, UR37 ;  /* 0x0000002500217c82 */ /* 0x000fe40008000000 */
[----:B------:R-:W-:Y:S02]  /*e6e0*/  UIADD3 UR28, -UR33, URZ, URZ ;  /* 0x0000003f211c7290 */ /* 0x000fe4000fffe13f */
[----:B------:R-:W-:Y:S02]  /*e6f0*/  UIMAD UR31, UR26, UR30, UR31 ;  /* 0x0000001e1a1f72a4 */ /* 0x000fe4000f8e021f */
[----:B------:R-:W-:Y:S02]  /*e700*/  UIMAD UR29, UR26, UR28, UR29 ;  /* 0x0000001c1a1d72a4 */ /* 0x000fe4000f8e021d */
[----:B------:R-:W-:Y:S02]  /*e710*/  UISETP.GT.U32.AND UP2, UPT, UR26, UR31, UPT ;  /* 0x0000001f1a00728c */ /* 0x000fe4000bf44070 */
[----:B------:R-:W-:Y:S02]  /*e720*/  UISETP.GT.U32.AND UP1, UPT, UR26, UR29, UPT ;  /* 0x0000001d1a00728c */ /* 0x000fe4000bf24070 */
[----:B------:R-:W-:Y:S02]  /*e730*/  ULDC UR28, c[0x0][0x2d0] ;  /* 0x0000b400001c7ab9 */ /* 0x000fe40000000800 */
[----:B------:R-:W-:Y:S02]  /*e740*/  ULOP3.LUT UR27, UR27, UR28, URZ, 0x3c, !UPT ;  /* 0x0000001c1b1b7292 */ /* 0x000fe4000f8e3c3f */
[----:B------:R-:W-:Y:S02]  /*e750*/  ULOP3.LUT UR32, UR32, UR28, URZ, 0x3c, !UPT ;  /* 0x0000001c20207292 */ /* 0x000fe4000f8e3c3f */
[----:B------:R-:W-:Y:S02]  /*e760*/  UISETP.GE.AND UP0, UPT, UR27, URZ, UPT ;  /* 0x0000003f1b00728c */ /* 0x000fe4000bf06270 */
[----:B------:R-:W-:Y:S02]  /*e770*/  @!UP2 UIADD3 UR31, UR31, -UR26, URZ ;  /* 0x8000001a1f1fa290 */ /* 0x000fe4000fffe03f */
[----:B------:R-:W-:Y:S02]  /*e780*/  @!UP1 UIADD3 UR29, UR29, -UR26, URZ ;  /* 0x8000001a1d1d9290 */ /* 0x000fe4000fffe03f */
[----:B------:R-:W-:Y:S02]  /*e790*/  UISETP.GE.U32.AND UP4, UPT, UR31, UR26, UPT ;  /* 0x0000001a1f00728c */ /* 0x000fe4000bf86070 */
[----:B------:R-:W-:Y:S02]  /*e7a0*/  UISETP.GE.U32.AND UP3, UPT, UR29, UR26, UPT ;  /* 0x0000001a1d00728c */ /* 0x000fe4000bf66070 */
[----:B------:R-:W-:Y:S02]  /*e7b0*/  @!UP1 UIADD3 UR33, UR33, 0x1, URZ ;  /* 0x0000000121219890 */ /* 0x000fe4000fffe03f */
[----:B------:R-:W-:Y:S02]  /*e7c0*/  UISETP.GE.AND UP1, UPT, UR32, URZ, UPT ;  /* 0x0000003f2000728c */ /* 0x000fe4000bf26270 */
[----:B------:R-:W-:Y:S02]  /*e7d0*/  @!UP2 UIADD3 UR35, UR35, 0x1, URZ ;  /* 0x000000012323a890 */ /* 0x000fe4000fffe03f */
[----:B------:R-:W-:Y:S02]  /*e7e0*/  UISETP.NE.AND UP2, UPT, URZ, UR28, UPT ;  /* 0x0000001c3f00728c */ /* 0x000fe4000bf45270 */
[----:B------:R-:W-:Y:S02]  /*e7f0*/  @UP4 UIADD3 UR35, UR35, 0x1, URZ ;  /* 0x0000000123234890 */ /* 0x000fe4000fffe03f */
[----:B------:R-:W-:Y:S02]  /*e800*/  @UP3 UIADD3 UR33, UR33, 0x1, URZ ;  /* 0x0000000121213890 */ /* 0x000fe4000fffe03f */
[----:B------:R-:W-:Y:S02]  /*e810*/  ULOP3.LUT UR26, URZ, UR28, URZ, 0x33, !UPT ;  /* 0x0000001c3f1a7292 */ /* 0x000fe4000f8e333f */
[----:B------:R-:W-:Y:S02]  /*e820*/  @!UP1 UIADD3 UR35, -UR35, URZ, URZ ;  /* 0x0000003f23239290 */ /* 0x000fe4000fffe13f */
[----:B------:R-:W-:Y:S02]  /*e830*/  @!UP0 UIADD3 UR33, -UR33, URZ, URZ ;  /* 0x0000003f21218290 */ /* 0x000fe4000fffe13f */
[----:B------:R-:W-:Y:S02]  /*e840*/  USEL UR35, UR26, UR35, !UP2 ;  /* 0x000000231a237287 */ /* 0x000fe4000d000000 */
[----:B------:R-:W-:Y:S04]  /*e850*/  USEL UR26, UR26, UR33, !UP2 ;  /* 0x000000211a1a7287 */ /* 0x000fe8000d000000 */
[----:B------:R-:W-:Y:S01]  /*e860*/  MOV R4, UR35 ;  /* 0x0000002300047c02 */ /* 0x000fe20008000f00 */
[----:B------:R-:W-:Y:S01]  /*e870*/  IMAD.U32 R3, RZ, RZ, UR35 ;  /* 0x00000023ff037e24 */ /* 0x000fe2000f8e00ff */
[----:B------:R-:W-:Y:S01]  /*e880*/  MOV R5, UR26 ;  /* 0x0000001a00057c02 */ /* 0x000fe20008000f00 */
[----:B------:R-:W-:Y:S01]  /*e890*/  IMAD.U32 R6, RZ, RZ, UR26 ;  /* 0x0000001aff067e24 */ /* 0x000fe2000f8e00ff */
[----:B------:R-:W-:Y:S01]  /*e8a0*/  LEA R8, P0, R4, UR16, 0x2 ;  /* 0x0000001004087c11 */ /* 0x000fe2000f8010ff */
[----:B------:R-:W-:Y:S03]  /*e8b0*/  UIADD3 UR26, UR35, -UR26, URZ ;  /* 0x8000001a231a7290 */ /* 0x000fe6000fffe03f */
[----:B------:R-:W1:Y:S01]  /*e8c0*/  R2UR UR30, R8 ;  /* 0x00000000081e73c2 */ /* 0x000e6200000e0000 */
[----:B------:R-:W-:Y:S01]  /*e8d0*/  LEA R6, P1, R6, UR16, 0x2 ;  /* 0x0000001006067c11 */ /* 0x000fe2000f8210ff */
[----:B------:R-:W-:Y:S01]  /*e8e0*/  UIMAD UR28, UR26, UR28, -0x40 ;  /* 0xffffffc01a1c74a4 */ /* 0x000fe2000f8e021c */
[----:B------:R-:W-:Y:S02]  /*e8f0*/  LEA.HI.X.SX32 R9, R3, UR17, 0x2, P0 ;  /* 0x0000001103097c11 */ /* 0x000fe400080f16ff */
[----:B------:R-:W-:Y:S01]  /*e900*/  LEA.HI.X.SX32 R7, R5, UR17, 0x2, P1 ;  /* 0x0000001105077c11 */ /* 0x000fe200088f16ff */
[----:B------:R-:W-:Y:S02]  /*e910*/  USHF.R.S32.HI UR27, URZ, 0x1f, UR28 ;  /* 0x0000001f3f1b7899 */ /* 0x000fe4000801141c */
[----:B------:R-:W2:Y:S01]  /*e920*/  R2UR UR32, R6 ;  /* 0x00000000062073c2 */ /* 0x000ea200000e0000 */
[----:B------:R-:W-:Y:S02]  /*e930*/  UIMAD UR26, UR9, UR28, URZ ;  /* 0x0000001c091a72a4 */ /* 0x000fe4000f8e023f */
[----:B------:R-:W-:Y:S02]  /*e940*/  UIMAD.WIDE.U32 UR28, UR8, UR28, URZ ;  /* 0x0000001c081c72a5 */ /* 0x000fe4000f8e003f */
[----:B------:R-:W-:Y:S03]  /*e950*/  UIMAD UR26, UR27, UR8, UR26 ;  /* 0x000000081b1a72a4 */ /* 0x000fe6000f8e021a */
[----:B------:R-:W3:Y:S01]  /*e960*/  R2UR UR31, R9 ;  /* 0x00000000091f73c2 */ /* 0x000ee200000e0000 */
[----:B------:R-:W-:Y:S02]  /*e970*/  UIADD3 UR26, UR29, UR26, URZ ;  /* 0x0000001a1d1a7290 */ /* 0x000fe4000fffe03f */
[----:B------:R-:W-:Y:S01]  /*e980*/  UMOV UR27, UR8 ;  /* 0x00000008001b7c82 */ /* 0x000fe20008000000 */
[----:B-1----:R-:W-:Y:S04]  /*e990*/  IMAD.U32 R4, RZ, RZ, UR30 ;  /* 0x0000001eff047e24 */ /* 0x002fe8000f8e00ff */
[----:B------:R-:W1:Y:S01]  /*e9a0*/  R2UR UR33, R7 ;  /* 0x00000000072173c2 */ /* 0x000e6200000e0000 */
[----:B--2---:R-:W-:Y:S01]  /*e9b0*/  MOV R6, UR32 ;  /* 0x0000002000067c02 */ /* 0x004fe20008000f00 */
[----:B---3--:R-:W-:Y:S05]  /*e9c0*/  IMAD.U32 R5, RZ, RZ, UR31 ;  /* 0x0000001fff057e24 */ /* 0x008fea000f8e00ff */
[----:B------:R2:W3:Y:S01]  /*e9d0*/  LDG.E R3, [R4.64] ;  /* 0x0000001604037981 */ /* 0x0004e2000c1e1900 */
[----:B-1----:R-:W-:Y:S05]  /*e9e0*/  IMAD.U32 R7, RZ, RZ, UR33 ;  /* 0x00000021ff077e24 */ /* 0x002fea000f8e00ff */
[----:B------:R-:W3:Y:S01]  /*e9f0*/  LDG.E R6, [R6.64] ;  /* 0x0000001606067981 */ /* 0x000ee2000c1e1900 */
[----:B--2---:R-:W-:Y:S01]  /*ea00*/  IMAD.U32 R5, RZ, RZ, UR29 ;  /* 0x0000001dff057e24 */ /* 0x004fe2000f8e00ff */
[----:B------:R-:W-:Y:S02]  /*ea10*/  MOV R4, UR28 ;  /* 0x0000001c00047c02 */ /* 0x000fe40008000f00 */
[----:B------:R-:W-:Y:S01]  /*ea20*/  MOV R5, UR26 ;  /* 0x0000001a00057c02 */ /* 0x000fe20008000f00 */
[----:B------:R-:W-:Y:S01]  /*ea30*/  UMOV UR26, UR9 ;  /* 0x00000009001a7c82 */ /* 0x000fe20008000000 */
[----:B---3--:R-:W-:Y:S04]  /*ea40*/  IMAD.IADD R6, R6, 0x1, -R3 ;  /* 0x0000000106067824 */ /* 0x008fe800078e0a03 */
[C---:B------:R-:W-:Y:S01]  /*ea50*/  IMAD.WIDE.U32 R4, R6.reuse, c[0x0][0x188], R4 ;  /* 0x0000620006047a25 */ /* 0x040fe200078e0004 */
[----:B------:R-:W-:Y:S03]  /*ea60*/  SHF.R.S32.HI R3, RZ, 0x1f, R6 ;  /* 0x0000001fff037819 */ /* 0x000fe60000011406 */
[----:B------:R-:W-:Y:S02]  /*ea70*/  IMAD.MOV.U32 R7, RZ, RZ, R4 ;  /* 0x000000ffff077224 */ /* 0x000fe400078e0004 */
[----:B------:R-:W-:Y:S04]  /*ea80*/  IMAD R3, R3, c[0x0][0x188], RZ ;  /* 0x0000620003037a24 */ /* 0x000fe800078e02ff */
[----:B------:R-:W-:Y:S05]  /*ea90*/  IMAD R3, R6, c[0x0][0x18c], R3 ;  /* 0x0000630006037a24 */ /* 0x000fea00078e0203 */
[----:B------:R-:W-:Y:S02]  /*eaa0*/  IADD3 R3, R5, R3, RZ ;  /* 0x0000000305037210 */ /* 0x000fe40007ffe0ff */
.L_x_6448:
        /* <DEDUP_REMOVED lines=337> */
[----:B------:R-:W-:Y:S01]  /*ffc0*/  USHF.L.U32 UR9, UR12, 0x6, URZ ;  /* 0x000000060c097899 */ /* 0x000fe2000800063f */
[----:B------:R-:W-:Y:S01]  /*ffd0*/  IABS R3, c[0x0][0x2d0] ;  /* 0x0000b40000037a13 */ /* 0x000fe20000000000 */
[----:B------:R-:W-:Y:S02]  /*ffe0*/  UMOV UR34, URZ ;  /* 0x0000003f00227c82 */ /* 0x000fe40008000000 */
[----:B------:R-:W-:Y:S01]  /*fff0*/  UIADD3 UR32, UR9, -0x40, URZ ;  /* 0xffffffc009207890 */ /* 0x000fe2000fffe03f */
[----:B------:R-:W1:Y:S01]  /*10000*/  R2UR UR8, R3 ;  /* 0x00000000030873c2 */ /* 0x000e6200000e0000 */
        /* <DEDUP_REMOVED lines=80> */
.L_x_6450:
        /* <DEDUP_REMOVED lines=117> */
.L_x_6449:
[----:B------:R-:W-:Y:S01]  /*10c60*/  MOV R3, UR12 ;  /* 0x0000000c00037c02 */ /* 0x000fe20008000f00 */
[----:B------:R-:W-:Y:S02]  /*10c70*/  UISETP.GT.AND UP0, UPT, UR12, UR11, UPT ;  /* 0x0000000b0c00728c */ /* 0x000fe4000bf04270 */
[----:B------:R-:W-:Y:S01]  /*10c80*/  UMOV UR8, UR27 ;  /* 0x0000001b00087c82 */ /* 0x000fe20008000000 */
[----:B------:R-:W-:Y:S01]  /*10c90*/  LEA R3, R3, R234, 0x6 ;  /* 0x000000ea03037211 */ /* 0x000fe200078e30ff */
[----:B------:R-:W-:Y:S03]  /*10ca0*/  UMOV UR9, UR26 ;  /* 0x0000001a00097c82 */ /* 0x000fe60008000000 */
[----:B-1----:R-:W-:Y:S01]  /*10cb0*/  IADD3 R171, R3, 0x21, RZ ;  /* 0x0000002103ab7810 */ /* 0x002fe20007ffe0ff */
[----:B------:R-:W-:Y:S01]  /*10cc0*/  IMAD.IADD R169, R243, 0x1, -R3 ;  /* 0x00000001f3a97824 */ /* 0x000fe200078e0a03 */
[----:B------:R-:W-:Y:S02]  /*10cd0*/  IADD3 R170, R3, 0x1, RZ ;  /* 0x0000000103aa7810 */ /* 0x000fe40007ffe0ff */
[----:B------:R-:W-:Y:S02]  /*10ce0*/  IADD3 R165, R243, -R171, RZ ;  /* 0x800000abf3a57210 */ /* 0x000fe40007ffe0ff */
[C---:B------:R-:W-:Y:S02]  /*10cf0*/  IADD3 R164, R3.reuse, 0x10, RZ ;  /* 0x0000001003a47810 */ /* 0x040fe40007ffe0ff */
[C---:B------:R-:W-:Y:S02]  /*10d00*/  ISETP.GE.AND P4, PT, R170.reuse, R242, PT ;  /* 0x000000f2aa00720c */ /* 0x040fe40003f86270 */
[C---:B------:R-:W-:Y:S02]  /*10d10*/  ISETP.GE.AND P0, PT, R170.reuse, R239, PT ;  /* 0x000000efaa00720c */ /* 0x040fe40003f06270 */
[----:B------:R-:W-:Y:S02]  /*10d20*/  IABS R165, R165 ;  /* 0x000000a500a57213 */ /* 0x000fe40000000000 */
[----:B------:R-:W-:Y:S02]  /*10d30*/  IADD3 R173, R3, 0x8, RZ ;  /* 0x0000000803ad7810 */ /* 0x000fe40007ffe0ff */
[C---:B------:R-:W-:Y:S02]  /*10d40*/  ISETP.GE.OR P4, PT, R170.reuse, R241, !P4 ;  /* 0x000000f1aa00720c */ /* 0x040fe40006786670 */
[----:B------:R-:W-:Y:S01]  /*10d50*/  ISETP.GE.OR P0, PT, R170, R238, !P0 ;  /* 0x000000eeaa00720c */ /* 0x000fe20004706670 */
[C---:B------:R-:W-:Y:S01]  /*10d60*/  IMAD.IADD R189, R243.reuse, 0x1, -R173 ;  /* 0x00000001f3bd7824 */ /* 0x040fe200078e0aad */
[-C--:B------:R-:W-:Y:S02]  /*10d70*/  IADD3 R168, R243, -R170.reuse, RZ ;  /* 0x800000aaf3a87210 */ /* 0x080fe40007ffe0ff */
[C---:B------:R-:W-:Y:S02]  /*10d80*/  IADD3 R184, R240.reuse, -R170, RZ ;  /* 0x800000aaf0b87210 */ /* 0x040fe40007ffe0ff */
[----:B------:R-:W-:Y:S01]  /*10d90*/  MOV R170, R165 ;  /* 0x000000a500aa7202 */ /* 0x000fe20000000f00 */
[C---:B------:R-:W-:Y:S01]  /*10da0*/  IMAD.IADD R165, R240.reuse, 0x1, -R164 ;  /* 0x00000001f0a57824 */ /* 0x040fe200078e0aa4 */
[C---:B------:R-:W-:Y:S02]  /*10db0*/  ISETP.GE.AND P2, PT, R173.reuse, R242, PT ;  /* 0x000000f2ad00720c */ /* 0x040fe40003f46270 */
[----:B------:R-:W-:Y:S02]  /*10dc0*/  ISETP.GE.AND P6, PT, R173, R239, PT ;  /* 0x000000efad00720c */ /* 0x000fe40003fc6270 */
[----:B------:R-:W-:Y:S01]  /*10dd0*/  IABS R169, R169 ;  /* 0x000000a900a97213 */ /* 0x000fe20000000000 */
[----:B------:R-:W-:Y:S01]  /*10de0*/  I2F R170, R170 ;  /* 0x000000aa00aa7306 */ /* 0x000fe20000201400 */
[----:B------:R-:W-:Y:S02]  /*10df0*/  IABS R165, R165 ;  /* 0x000000a500a57213 */ /* 0x000fe40000000000 */
[----:B------:R-:W-:Y:S02]  /*10e00*/  IADD3 R188, R3, 0x9, RZ ;  /* 0x0000000903bc7810 */ /* 0x000fe40007ffe0ff */
[C---:B------:R-:W-:Y:S02]  /*10e10*/  IADD3 R180, R240.reuse, -R173, RZ ;  /* 0x800000adf0b47210 */ /* 0x040fe40007ffe0ff */
[C---:B------:R-:W-:Y:S01]  /*10e20*/  ISETP.GE.OR P2, PT, R173.reuse, R241, !P2 ;  /* 0x000000f1ad00720c */ /* 0x040fe20005746670 */
[C---:B------:R-:W-:Y:S01]  /*10e30*/  IMAD.IADD R174, R240.reuse, 0x1, -R188 ;  /* 0x00000001f0ae7824 */ /* 0x040fe200078e0abc */
[----:B------:R-:W-:Y:S01]  /*10e40*/  ISETP.GE.OR P6, PT, R173, R238, !P6 ;  /* 0x000000eead00720c */ /* 0x000fe200077c6670 */
[----:B------:R-:W-:Y:S01]  /*10e50*/  I2F R169, R169 ;  /* 0x000000a900a97306 */ /* 0x000fe20000201400 */
[----:B------:R-:W-:Y:S02]  /*10e60*/  IABS R168, R168 ;  /* 0x000000a800a87213 */ /* 0x000fe40000000000 */
[----:B------:R-:W-:Y:S02]  /*10e70*/  IADD3 R179, R243, -R188, RZ ;  /* 0x800000bcf3b37210 */ /* 0x000fe40007ffe0ff */
[CC--:B------:R-:W-:Y:S02]  /*10e80*/  ISETP.GE.AND P5, PT, R3.reuse, R242.reuse, PT ;  /* 0x000000f20300720c */ /* 0x0c0fe40003fa6270 */
[----:B------:R-:W-:Y:S02]  /*10e90*/  IABS R179, R179 ;  /* 0x000000b300b37213 */ /* 0x000fe40000000000 */
[C---:B------:R-:W-:Y:S01]  /*10ea0*/  ISETP.GE.OR P5, PT, R3.reuse, R241, !P5 ;  /* 0x000000f10300720c */ /* 0x040fe20006fa6670 */
[----:B------:R1:W-:Y:S01]  /*10eb0*/  I2F R173, R165 ;  /* 0x000000a500ad7306 */ /* 0x0003e20000201400 */
[----:B------:R-:W-:Y:S02]  /*10ec0*/  IABS R189, R189 ;  /* 0x000000bd00bd7213 */ /* 0x000fe40000000000 */
[----:B------:R-:W-:Y:S02]  /*10ed0*/  IADD3 R172, R240, -R3, RZ ;  /* 0x80000003f0ac7210 */ /* 0x000fe40007ffe0ff */
[C---:B------:R-:W-:Y:S02]  /*10ee0*/  ISETP.GE.AND P3, PT, R188.reuse, R242, PT ;  /* 0x000000f2bc00720c */ /* 0x040fe40003f66270 */
[----:B------:R-:W-:Y:S02]  /*10ef0*/  IABS R172, R172 ;  /* 0x000000ac00ac7213 */ /* 0x000fe40000000000 */
[C---:B------:R-:W-:Y:S01]  /*10f00*/  IADD3 R183, R3.reuse, 0x18, RZ ;  /* 0x0000001803b77810 */ /* 0x040fe20007ffe0ff */
[----:B------:R-:W-:Y:S01]  /*10f10*/  I2F R168, R168 ;  /* 0x000000a800a87306 */ /* 0x000fe20000201400 */
[----:B------:R-:W-:Y:S02]  /*10f20*/  IADD3 R178, R3, 0x11, RZ ;  /* 0x0000001103b27810 */ /* 0x000fe40007ffe0ff */
[C---:B------:R-:W-:Y:S02]  /*10f30*/  IADD3 R187, R243.reuse, -R164, RZ ;  /* 0x800000a4f3bb7210 */ /* 0x040fe40007ffe0ff */
[----:B------:R-:W-:Y:S01]  /*10f40*/  ISETP.GE.OR P3, PT, R188, R241, !P3 ;  /* 0x000000f1bc00720c */ /* 0x000fe20005f66670 */
[----:B------:R-:W-:Y:S01]  /*10f50*/  IMAD.IADD R186, R243, 0x1, -R178 ;  /* 0x00000001f3ba7824 */ /* 0x000fe200078e0ab2 */
[----:B------:R-:W-:Y:S02]  /*10f60*/  IABS R187, R187 ;  /* 0x000000bb00bb7213 */ /* 0x000fe40000000000 */
[C---:B------:R-:W-:Y:S01]  /*10f70*/  IADD3 R182, R3.reuse, 0x19, RZ ;  /* 0x0000001903b67810 */ /* 0x040fe20007ffe0ff */
[----:B------:R-:W-:Y:S01]  /*10f80*/  I2F R179, R179 ;  /* 0x000000b300b37306 */ /* 0x000fe20000201400 */
[----:B------:R-:W-:Y:S02]  /*10f90*/  IABS R186, R186 ;  /* 0x000000ba00ba7213 */ /* 0x000fe40000000000 */
[----:B------:R-:W-:Y:S01]  /*10fa0*/  ISETP.GE.AND P1, PT, R3, R239, PT ;  /* 0x000000ef0300720c */ /* 0x000fe20003f26270 */
[----:B------:R-:W-:Y:S01]  /*10fb0*/  IMAD.IADD R181, R243, 0x1, -R182 ;  /* 0x00000001f3b57824 */ /* 0x000fe200078e0ab6 */
[----:B-1----:R-:W-:Y:S02]  /*10fc0*/  IADD3 R165, R3, 0x29, RZ ;  /* 0x0000002903a57810 */ /* 0x002fe40007ffe0ff */
[----:B------:R-:W-:Y:S02]  /*10fd0*/  IADD3 R185, R243, -R183, RZ ;  /* 0x800000b7f3b97210 */ /* 0x000fe40007ffe0ff */
[----:B------:R-:W-:Y:S01]  /*10fe0*/  IABS R181, R181 ;  /* 0x000000b500b57213 */ /* 0x000fe20000000000 */
[----:B------:R-:W-:Y:S01]  /*10ff0*/  I2F R189, R189 ;  /* 0x000000bd00bd7306 */ /* 0x000fe20000201400 */
[C---:B------:R-:W-:Y:S02]  /*11000*/  ISETP.GE.OR P1, PT, R3.reuse, R238, !P1 ;  /* 0x000000ee0300720c */ /* 0x040fe40004f26670 */
[----:B------:R-:W-:Y:S02]  /*11010*/  IABS R185, R185 ;  /* 0x000000b900b97213 */ /* 0x000fe40000000000 */
[----:B------:R-:W-:Y:S02]  /*11020*/  IADD3 R177, R3, 0x20, RZ ;  /* 0x0000002003b17810 */ /* 0x000fe40007ffe0ff */
[----:B------:R-:W-:Y:S02]  /*11030*/  IABS R184, R184 ;  /* 0x000000b800b87213 */ /* 0x000fe40000000000 */
[----:B------:R-:W-:Y:S01]  /*11040*/  IADD3 R176, R243, -R177, RZ ;  /* 0x800000b1f3b07210 */ /* 0x000fe20007ffe0ff */
[----:B------:R-:W-:Y:S01]  /*11050*/  I2F R172, R172 ;  /* 0x000000ac00ac7306 */ /* 0x000fe20000201400 */
[----:B------:R-:W-:Y:S02]  /*11060*/  IABS R180, R180 ;  /* 0x000000b400b47213 */ /* 0x000fe40000000000 */
[----:B------:R-:W-:Y:S02]  /*11070*/  IABS R176, R176 ;  /* 0x000000b000b07213 */ /* 0x000fe40000000000 */
[----:B------:R-:W-:Y:S05]  /*11080*/  IABS R174, R174 ;  /* 0x000000ae00ae7213 */ /* 0x000fea0000000000 */
        /* <DEDUP_REMOVED lines=9> */
[----:B------:R-:W-:Y:S01]  /*11120*/  FFMA.FTZ R4, R169, -UR19, R4 ;  /* 0x80000013a9047c23 */ /* 0x000fe20008010004 */
[----:B------:R-:W-:Y:S01]  /*11130*/  IADD3 R169, R3, 0x28, RZ ;  /* 0x0000002803a97810 */ /* 0x000fe20007ffe0ff */
[----:B------:R-:W-:Y:S02]  /*11140*/  FFMA.FTZ R5, R168, -UR19, R5 ;  /* 0x80000013a8057c23 */ /* 0x000fe40008010005 */
[----:B------:R-:W-:Y:S01]  /*11150*/  FFMA.FTZ R9, R179, -UR19, R9 ;  /* 0x80000013b3097c23 */ /* 0x000fe20008010009 */
[----:B------:R-:W-:Y:S01]  /*11160*/  FSEL R168, R4, -INF , !P5 ;  /* 0xff80000004a87808 */ /* 0x000fe20006800000 */
[----:B------:R-:W-:Y:S01]  /*11170*/  IMAD.IADD R4, R243, 0x1, -R165 ;  /* 0x00000001f3047824 */ /* 0x000fe200078e0aa5 */
[----:B------:R-:W-:Y:S01]  /*11180*/  ISETP.GE.AND P5, PT, R188, R239, PT ;  /* 0x000000efbc00720c */ /* 0x000fe20003fa6270 */
[----:B------:R-:W-:Y:S01]  /*11190*/  FFMA.FTZ R8, R189, -UR19, R8 ;  /* 0x80000013bd087c23 */ /* 0x000fe20008010008 */
[----:B------:R-:W-:Y:S01]  /*111a0*/  FSEL R9, R9, -INF , !P3 ;  /* 0xff80000009097808 */ /* 0x000fe20005800000 */
[----:B------:R-:W-:Y:S01]  /*111b0*/  FFMA.FTZ R6, R172, -UR19, R6 ;  /* 0x80000013ac067c23 */ /* 0x000fe20008010006 */
[----:B------:R-:W-:Y:S01]  /*111c0*/  IABS R4, R4 ;  /* 0x0000000400047213 */ /* 0x000fe20000000000 */
[----:B------:R-:W-:Y:S01]  /*111d0*/  FFMA.FTZ R12, R187, -UR19, R12 ;  /* 0x80000013bb0c7c23 */ /* 0x000fe2000801000c */
[----:B------:R-:W-:Y:S01]  /*111e0*/  ISETP.GE.OR P5, PT, R188, R238, !P5 ;  /* 0x000000eebc00720c */ /* 0x000fe20006fa6670 */
[----:B------:R-:W-:Y:S01]  /*111f0*/  FFMA.FTZ R13, R186, -UR19, R13 ;  /* 0x80000013ba0d7c23 */ /* 0x000fe2000801000d */
[----:B------:R-:W1:Y:S01]  /*11200*/  I2F R179, R4 ;  /* 0x0000000400b37306 */ /* 0x000e620000201400 */
[----:B------:R-:W-:Y:S01]  /*11210*/  IADD3 R188, R240, -R183, RZ ;  /* 0x800000b7f0bc7210 */ /* 0x000fe20007ffe0ff */
[----:B------:R-:W-:Y:S01]  /*11220*/  FFMA.FTZ R17, R181, -UR19, R17 ;  /* 0x80000013b5117c23 */ /* 0x000fe20008010011 */
[----:B------:R-:W-:Y:S01]  /*11230*/  FSEL R8, R8, -INF , !P2 ;  /* 0xff80000008087808 */ /* 0x000fe20005000000 */
[----:B------:R-:W-:Y:S01]  /*11240*/  FFMA.FTZ R16, R185, -UR19, R16 ;  /* 0x80000013b9107c23 */ /* 0x000fe20008010010 */
[----:B------:R-:W-:Y:S01]  /*11250*/  ISETP.GE.AND P2, PT, R178, R242, PT ;  /* 0x000000f2b200720c */ /* 0x000fe20003f46270 */
[----:B------:R-:W-:Y:S01]  /*11260*/  FFMA.FTZ R20, R176, -UR19, R20 ;  /* 0x80000013b0147c23 */ /* 0x000fe20008010014 */
[----:B------:R-:W-:Y:S01]  /*11270*/  ISETP.GE.AND P3, PT, R178, R239, PT ;  /* 0x000000efb200720c */ /* 0x000fe20003f66270 */
[----:B------:R-:W-:Y:S01]  /*11280*/  FFMA.FTZ R7, R184, -UR19, R7 ;  /* 0x80000013b8077c23 */ /* 0x000fe20008010007 */
[-C--:B------:R-:W-:Y:S01]  /*11290*/  ISETP.GE.OR P2, PT, R178, R241.reuse, !P2 ;  /* 0x000000f1b200720c */ /* 0x080fe20005746670 */
[----:B------:R-:W-:Y:S01]  /*112a0*/  FFMA.FTZ R21, R170, -UR19, R21 ;  /* 0x80000013aa157c23 */ /* 0x000fe20008010015 */
[----:B------:R-:W-:Y:S01]  /*112b0*/  ISETP.GE.OR P3, PT, R178, R238, !P3 ;  /* 0x000000eeb200720c */ /* 0x000fe20005f66670 */
[----:B------:R-:W-:Y:S01]  /*112c0*/  FFMA.FTZ R14, R173, -UR19, R14 ;  /* 0x80000013ad0e7c23 */ /* 0x000fe2000801000e */
[----:B------:R-:W-:Y:S01]  /*112d0*/  IADD3 R172, R240, -R178, RZ ;  /* 0x800000b2f0ac7210 */ /* 0x000fe20007ffe0ff */
[----:B------:R-:W-:Y:S01]  /*112e0*/  FFMA.FTZ R10, R180, -UR19, R10 ;  /* 0x80000013b40a7c23 */ /* 0x000fe2000801000a */
[----:B------:R-:W-:Y:S02]  /*112f0*/  FSEL R6, R6, -INF , !P1 ;  /* 0xff80000006067808 */ /* 0x000fe40004800000 */
[C---:B------:R-:W-:Y:S02]  /*11300*/  ISETP.GE.AND P1, PT, R164.reuse, R242, PT ;  /* 0x000000f2a400720c */ /* 0x040fe40003f26270 */
[----:B------:R-:W-:Y:S02]  /*11310*/  FSEL R197, R13, -INF , !P2 ;  /* 0xff8000000dc57808 */ /* 0x000fe40005000000 */
[----:B------:R-:W-:Y:S02]  /*11320*/  ISETP.GE.OR P1, PT, R164, R241, !P1 ;  /* 0x000000f1a400720c */ /* 0x000fe40004f26670 */
[----:B------:R-:W-:Y:S01]  /*11330*/  IADD3 R175, R243, -R169, RZ ;  /* 0x800000a9f3af7210 */ /* 0x000fe20007ffe0ff */
[----:B-1----:R-:W-:Y:S01]  /*11340*/  FFMA.FTZ R25, R179, -UR19, R25 ;  /* 0x80000013b3197c23 */ /* 0x002fe20008010019 */
[----:B------:R-:W-:Y:S02]  /*11350*/  IABS R4, R188 ;  /* 0x000000bc00047213 */ /* 0x000fe40000000000 */
[----:B------:R-:W-:Y:S02]  /*11360*/  FSEL R196, R12, -INF , !P1 ;  /* 0xff8000000cc47808 */ /* 0x000fe40004800000 */
[----:B------:R1:W2:Y:S01]  /*11370*/  I2F R178, R4 ;  /* 0x0000000400b27306 */ /* 0x0002a20000201400 */
[----:B------:R-:W-:Y:S02]  /*11380*/  IADD3 R12, R3, 0x31, RZ ;  /* 0x00000031030c7810 */ /* 0x000fe40007ffe0ff */
[CC--:B------:R-:W-:Y:S02]  /*11390*/  ISETP.GE.AND P1, PT, R183.reuse, R242.reuse, PT ;  /* 0x000000f2b700720c */ /* 0x0c0fe40003f26270 */
[----:B------:R-:W-:Y:S02]  /*113a0*/  IABS R175, R175 ;  /* 0x000000af00af7213 */ /* 0x000fe40000000000 */
[----:B------:R-:W-:Y:S02]  /*113b0*/  ISETP.GE.OR P1, PT, R183, R241, !P1 ;  /* 0x000000f1b700720c */ /* 0x000fe40004f26670 */
[----:B------:R-:W-:Y:S02]  /*113c0*/  FSEL R5, R5, -INF , !P4 ;  /* 0xff80000005057808 */ /* 0x000fe40006000000 */
[----:B------:R-:W-:Y:S01]  /*113d0*/  FSEL R198, R16, -INF , !P1 ;  /* 0xff80000010c67808 */ /* 0x000fe20004800000 */
[----:B------:R-:W-:Y:S01]  /*113e0*/  IMAD.IADD R16, R240, 0x1, -R177 ;  /* 0x00000001f0107824 */ /* 0x000fe200078e0ab1 */
[----:B------:R-:W-:Y:S01]  /*113f0*/  ISETP.GE.AND P1, PT, R182, R242, PT ;  /* 0x000000f2b600720c */ /* 0x000fe20003f26270 */
[----:B------:R-:W3:Y:S01]  /*11400*/  I2F R175, R175 ;  /* 0x000000af00af7306 */ /* 0x000ee20000201400 */
[----:B------:R-:W-:Y:S02]  /*11410*/  ISETP.GE.AND P4, PT, R164, R239, PT ;  /* 0x000000efa400720c */ /* 0x000fe40003f86270 */
[-C--:B------:R-:W-:Y:S02]  /*11420*/  ISETP.GE.OR P1, PT, R182, R241.reuse, !P1 ;  /* 0x000000f1b600720c */ /* 0x080fe40004f26670 */
[----:B------:R-:W-:Y:S02]  /*11430*/  IABS R172, R172 ;  /* 0x000000ac00ac7213 */ /* 0x000fe40000000000 */
[----:B------:R-:W-:Y:S02]  /*11440*/  IABS R16, R16 ;  /* 0x0000001000107213 */ /* 0x000fe40000000000 */
[----:B------:R-:W-:Y:S01]  /*11450*/  ISETP.GE.OR P4, PT, R164, R238, !P4 ;  /* 0x000000eea400720c */ /* 0x000fe20006786670 */
[----:B-1----:R-:W-:Y:S01]  /*11460*/  IMAD.IADD R4, R240, 0x1, -R182 ;  /* 0x00000001f0047824 */ /* 0x002fe200078e0ab6 */
[----:B------:R-:W-:Y:S01]  /*11470*/  IADD3 R164, R3, 0x30, RZ ;  /* 0x0000003003a47810 */ /* 0x000fe20007ffe0ff */
[----:B------:R-:W1:Y:S01]  /*11480*/  I2F R172, R172 ;  /* 0x000000ac00ac7306 */ /* 0x000e620000201400 */
[----:B------:R-:W-:Y:S01]  /*11490*/  FSEL R199, R17, -INF , !P1 ;  /* 0xff80000011c77808 */ /* 0x000fe20004800000 */
[----:B--2---:R-:W-:Y:S01]  /*114a0*/  FFMA.FTZ R18, R178, -UR19, R18 ;  /* 0x80000013b2127c23 */ /* 0x004fe20008010012 */
[----:B------:R-:W-:Y:S02]  /*114b0*/  IABS R4, R4 ;  /* 0x0000000400047213 */ /* 0x000fe40000000000 */
[----:B------:R-:W-:Y:S02]  /*114c0*/  ISETP.GE.AND P1, PT, R177, R242, PT ;  /* 0x000000f2b100720c */ /* 0x000fe40003f26270 */
[----:B------:R-:W-:Y:S02]  /*114d0*/  MOV R13, R4 ;  /* 0x00000004000d7202 */ /* 0x000fe40000000f00 */
[C---:B------:R-:W-:Y:S01]  /*114e0*/  IADD3 R4, R243.reuse, -R12, RZ ;  /* 0x8000000cf3047210 */ /* 0x040fe20007ffe0ff */
[----:B------:R-:W2:Y:S01]  /*114f0*/  I2F R16, R16 ;  /* 0x0000001000107306 */ /* 0x000ea20000201400 */
[----:B------:R-:W-:Y:S01]  /*11500*/  IADD3 R188, R243, -R164, RZ ;  /* 0x800000a4f3bc7210 */ /* 0x000fe20007ffe0ff */
[----:B---3--:R-:W-:Y:S01]  /*11510*/  FFMA.FTZ R24, R175, -UR19, R24 ;  /* 0x80000013af187c23 */ /* 0x008fe20008010018 */
[----:B------:R-:W-:Y:S02]  /*11520*/  IABS R4, R4 ;  /* 0x0000000400047213 */ /* 0x000fe40000000000 */
[-C--:B------:R-:W-:Y:S02]  /*11530*/  ISETP.GE.OR P1, PT, R177, R241.reuse, !P1 ;  /* 0x000000f1b100720c */ /* 0x080fe40004f26670 */
[----:B------:R-:W-:Y:S02]  /*11540*/  IABS R188, R188 ;  /* 0x000000bc00bc7213 */ /* 0x000fe40000000000 */
[----:B------:R-:W-:Y:S01]  /*11550*/  FSEL R187, R20, -INF , !P1 ;  /* 0xff80000014bb7808 */ /* 0x000fe20004800000 */
[----:B------:R-:W3:Y:S01]  /*11560*/  I2F R181, R4 ;  /* 0x0000000400b57306 */ /* 0x000ee20000201400 */
[CC--:B------:R-:W-:Y:S02]  /*11570*/  ISETP.GE.AND P1, PT, R171.reuse, R242.reuse, PT ;  /* 0x000000f2ab00720c */ /* 0x0c0fe40003f26270 */
[----:B------:R-:W-:Y:S01]  /*11580*/  FSEL R200, R14, -INF , !P4 ;  /* 0xff8000000ec87808 */ /* 0x000fe20006000000 */
[----:B-1----:R-:W-:Y:S01]  /*11590*/  FFMA.FTZ R15, R172, -UR19, R15 ;  /* 0x80000013ac0f7c23 */ /* 0x002fe2000801000f */
[----:B------:R-:W-:Y:S01]  /*115a0*/  ISETP.GE.OR P1, PT, R171, R241, !P1 ;  /* 0x000000f1ab00720c */ /* 0x000fe20004f26670 */
[----:B------:R-:W-:Y:S01]  /*115b0*/  IMAD.IADD R14, R240, 0x1, -R164 ;  /* 0x00000001f00e7824 */ /* 0x000fe200078e0aa4 */
[----:B------:R-:W-:Y:S02]  /*115c0*/  ISETP.GE.AND P4, PT, R169, R239, PT ;  /* 0x000000efa900720c */ /* 0x000fe40003f86270 */
[----:B------:R-:W-:Y:S01]  /*115d0*/  FSEL R250, R21, -INF , !P1 ;  /* 0xff80000015fa7808 */ /* 0x000fe20004800000 */
[----:B------:R-:W1:Y:S01]  /*115e0*/  I2F R184, R188 ;  /* 0x000000bc00b87306 */ /* 0x000e620000201400 */
[C---:B------:R-:W-:Y:S02]  /*115f0*/  ISETP.GE.AND P1, PT, R169.reuse, R242, PT ;  /* 0x000000f2a900720c */ /* 0x040fe40003f26270 */
[C---:B------:R-:W-:Y:S01]  /*11600*/  ISETP.GE.OR P4, PT, R169.reuse, R238, !P4 ;  /* 0x000000eea900720c */ /* 0x040fe20006786670 */
[----:B--2---:R-:W-:Y:S01]  /*11610*/  FFMA.FTZ R22, R16, -UR19, R22 ;  /* 0x8000001310167c23 */ /* 0x004fe20008010016 */
[----:B------:R-:W-:Y:S02]  /*11620*/  ISETP.GE.OR P1, PT, R169, R241, !P1 ;  /* 0x000000f1a900720c */ /* 0x000fe40004f26670 */
[----:B------:R-:W-:Y:S02]  /*11630*/  IADD3 R169, R240, -R169, RZ ;  /* 0x800000a9f0a97210 */ /* 0x000fe40007ffe0ff */
[----:B------:R-:W-:Y:S01]  /*11640*/  FSEL R186, R24, -INF , !P1 ;  /* 0xff80000018ba7808 */ /* 0x000fe20004800000 */
[----:B------:R-:W2:Y:S01]  /*11650*/  I2F R13, R13 ;  /* 0x0000000d000d7306 */ /* 0x000ea20000201400 */
[----:B------:R-:W-:Y:S02]  /*11660*/  ISETP.GE.AND P1, PT, R165, R242, PT ;  /* 0x000000f2a500720c */ /* 0x000fe40003f26270 */
[----:B------:R-:W-:Y:S01]  /*11670*/  FMNMX.FTZ R16, R168, R2, !PT ;  /* 0x00000002a8107209 */ /* 0x000fe20007810000 */
[----:B---3--:R-:W-:Y:S01]  /*11680*/  FFMA.FTZ R29, R181, -UR19, R29 ;  /* 0x80000013b51d7c23 */ /* 0x008fe2000801001d */
[----:B------:R-:W-:Y:S02]  /*11690*/  IADD3 R4, R3, 0x38, RZ ;  /* 0x0000003803047810 */ /* 0x000fe40007ffe0ff */
[----:B------:R-:W-:Y:S02]  /*116a0*/  ISETP.GE.OR P1, PT, R165, R241, !P1 ;  /* 0x000000f1a500720c */ /* 0x000fe40004f26670 */
[----:B------:R-:W-:Y:S02]  /*116b0*/  IADD3 R17, R243, -R4, RZ ;  /* 0x80000004f3117210 */ /* 0x000fe40007ffe0ff */
[----:B------:R-:W-:Y:S02]  /*116c0*/  IABS R169, R169 ;  /* 0x000000a900a97213 */ /* 0x000fe40000000000 */
[----:B------:R-:W-:Y:S01]  /*116d0*/  IABS R17, R17 ;  /* 0x0000001100117213 */ /* 0x000fe20000000000 */
[----:B-1----:R-:W-:Y:S01]  /*116e0*/  FFMA.FTZ R28, R184, -UR19, R28 ;  /* 0x80000013b81c7c23 */ /* 0x002fe2000801001c */
[----:B------:R-:W-:Y:S02]  /*116f0*/  FSEL R201, R15, -INF , !P3 ;  /* 0xff8000000fc97808 */ /* 0x000fe40005800000 */
[----:B------:R-:W-:Y:S01]  /*11700*/  FSEL R7, R7, -INF , !P0 ;  /* 0xff80000007077808 */ /* 0x000fe20004000000 */
[----:B------:R-:W1:Y:S01]  /*11710*/  I2F R15, R169 ;  /* 0x000000a9000f7306 */ /* 0x000e620000201400 */
[----:B------:R-:W-:Y:S02]  /*11720*/  FSEL R185, R25, -INF , !P1 ;  /* 0xff80000019b97808 */ /* 0x000fe40004800000 */
[----:B------:R-:W-:Y:S02]  /*11730*/  ISETP.GE.AND P1, PT, R164, R242, PT ;  /* 0x000000f2a400720c */ /* 0x000fe40003f26270 */
[----:B------:R-:W-:Y:S01]  /*11740*/  FMNMX.FTZ R16, R5, R16, !PT ;  /* 0x0000001005107209 */ /* 0x000fe20007810000 */
[----:B--2---:R-:W-:Y:S01]  /*11750*/  FFMA.FTZ R19, R13, -UR19, R19 ;  /* 0x800000130d137c23 */ /* 0x004fe20008010013 */
[----:B------:R-:W-:Y:S02]  /*11760*/  ISETP.GE.AND P0, PT, R182, R239, PT ;  /* 0x000000efb600720c */ /* 0x000fe40003f06270 */
[----:B------:R-:W-:Y:S01]  /*11770*/  ISETP.GE.OR P1, PT, R164, R241, !P1 ;  /* 0x000000f1a400720c */ /* 0x000fe20004f26670 */
[----:B------:R-:W2:Y:S01]  /*11780*/  I2F R17, R17 ;  /* 0x0000001100117306 */ /* 0x000ea20000201400 */
[----:B------:R-:W-:Y:S02]  /*11790*/  FMNMX.FTZ R16, R8, R16, !PT ;  /* 0x0000001008107209 */ /* 0x000fe40007810000 */
[----:B------:R-:W-:Y:S02]  /*117a0*/  ISETP.GE.OR P0, PT, R182, R238, !P0 ;  /* 0x000000eeb600720c */ /* 0x000fe40004706670 */
[----:B------:R-:W-:Y:S02]  /*117b0*/  IADD3 R20, R240, -R171, RZ ;  /* 0x800000abf0147210 */ /* 0x000fe40007ffe0ff */
[----:B------:R-:W-:Y:S02]  /*117c0*/  FSEL R180, R28, -INF , !P1 ;  /* 0xff8000001cb47808 */ /* 0x000fe40004800000 */
[----:B------:R-:W-:Y:S02]  /*117d0*/  FSEL R203, R19, -INF , !P0 ;  /* 0xff80000013cb7808 */ /* 0x000fe40004000000 */
[C---:B------:R-:W-:Y:S02]  /*117e0*/  ISETP.GE.AND P1, PT, R12.reuse, R242, PT ;  /* 0x000000f20c00720c */ /* 0x040fe40003f26270 */
[CC--:B------:R-:W-:Y:S01]  /*117f0*/  ISETP.GE.AND P0, PT, R12.reuse, R239.reuse, PT ;  /* 0x000000ef0c00720c */ /* 0x0c0fe20003f06270 */
[----:B-1----:R-:W-:Y:S01]  /*11800*/  FFMA.FTZ R26, R15, -UR19, R26 ;  /* 0x800000130f1a7c23 */ /* 0x002fe2000801001a */
[----:B------:R-:W-:Y:S02]  /*11810*/  IABS R20, R20 ;  /* 0x0000001400147213 */ /* 0x000fe40000000000 */
[C---:B------:R-:W-:Y:S02]  /*11820*/  ISETP.GE.AND P3, PT, R165.reuse, R239, PT ;  /* 0x000000efa500720c */ /* 0x040fe40003f66270 */
[C---:B------:R-:W-:Y:S02]  /*11830*/  ISETP.GE.OR P1, PT, R12.reuse, R241, !P1 ;  /* 0x000000f10c00720c */ /* 0x040fe40004f26670 */
[-C--:B------:R-:W-:Y:S01]  /*11840*/  ISETP.GE.OR P0, PT, R12, R238.reuse, !P0 ;  /* 0x000000ee0c00720c */ /* 0x080fe20004706670 */
[----:B------:R-:W1:Y:S01]  /*11850*/  I2F R20, R20 ;  /* 0x0000001400147306 */ /* 0x000e620000201400 */
[----:B------:R-:W-:Y:S01]  /*11860*/  ISETP.GE.OR P3, PT, R165, R238, !P3 ;  /* 0x000000eea500720c */ /* 0x000fe20005f66670 */
[----:B--2---:R-:W-:Y:S01]  /*11870*/  FFMA.FTZ R32, R17, -UR19, R32 ;  /* 0x8000001311207c23 */ /* 0x004fe20008010020 */
[----:B------:R-:W-:Y:S02]  /*11880*/  FMNMX.FTZ R17, R9, R16, !PT ;  /* 0x0000001009117209 */ /* 0x000fe40007810000 */
[----:B------:R-:W-:Y:S02]  /*11890*/  IADD3 R16, R240, -R12, RZ ;  /* 0x8000000cf0107210 */ /* 0x000fe40007ffe0ff */
[----:B------:R-:W-:Y:S02]  /*118a0*/  FMNMX.FTZ R12, R196, R17, !PT ;  /* 0x00000011c40c7209 */ /* 0x000fe40007810000 */
[----:B------:R-:W-:Y:S02]  /*118b0*/  FMNMX.FTZ R17, R6, R0, !PT ;  /* 0x0000000006117209 */ /* 0x000fe40007810000 */
[----:B------:R-:W-:Y:S02]  /*118c0*/  IADD3 R165, R240, -R165, RZ ;  /* 0x800000a5f0a57210 */ /* 0x000fe40007ffe0ff */
[----:B------:R-:W-:Y:S02]  /*118d0*/  FSEL R10, R10, -INF , !P6 ;  /* 0xff8000000a0a7808 */ /* 0x000fe40007000000 */
[----:B------:R-:W-:Y:S02]  /*118e0*/  FMNMX.FTZ R17, R7, R17, !PT ;  /* 0x0000001107117209 */ /* 0x000fe40007810000 */
[----:B------:R-:W-:Y:S02]  /*118f0*/  IABS R13, R165 ;  /* 0x000000a5000d7213 */ /* 0x000fe40000000000 */
[----:B------:R-:W-:Y:S02]  /*11900*/  IADD3 R3, R3, 0x39, RZ ;  /* 0x0000003903037810 */ /* 0x000fe40007ffe0ff */
[----:B------:R-:W-:Y:S02]  /*11910*/  FSEL R11, R11, -INF , !P5 ;  /* 0xff8000000b0b7808 */ /* 0x000fe40006800000 */
[----:B------:R-:W-:Y:S01]  /*11920*/  FMNMX.FTZ R17, R10, R17, !PT ;  /* 0x000000110a117209 */ /* 0x000fe20007810000 */
[----:B------:R-:W2:Y:S01]  /*11930*/  I2F R13, R13 ;  /* 0x0000000d000d7306 */ /* 0x000ea20000201400 */
[----:B------:R-:W-:Y:S01]  /*11940*/  ISETP.GE.AND P2, PT, R183, R239, PT ;  /* 0x000000efb700720c */ /* 0x000fe20003f46270 */
[----:B------:R-:W-:Y:S01]  /*11950*/  IMAD.IADD R170, R243, 0x1, -R3 ;  /* 0x00000001f3aa7824 */ /* 0x000fe200078e0a03 */
[----:B------:R-:W-:Y:S01]  /*11960*/  IABS R14, R14 ;  /* 0x0000000e000e7213 */ /* 0x000fe20000000000 */
[----:B-1----:R-:W-:Y:S01]  /*11970*/  FFMA.FTZ R23, R20, -UR19, R23 ;  /* 0x8000001314177c23 */ /* 0x002fe20008010017 */
[----:B------:R-:W-:Y:S02]  /*11980*/  FMNMX.FTZ R17, R11, R17, !PT ;  /* 0x000000110b117209 */ /* 0x000fe40007810000 */
[----:B------:R-:W-:Y:S02]  /*11990*/  ISETP.GE.OR P2, PT, R183, R238, !P2 ;  /* 0x000000eeb700720c */ /* 0x000fe40005746670 */
[----:B------:R-:W-:Y:S01]  /*119a0*/  IABS R16, R16 ;  /* 0x0000001000107213 */ /* 0x000fe20000000000 */
[----:B------:R-:W1:Y:S01]  /*119b0*/  I2F R14, R14 ;  /* 0x0000000e000e7306 */ /* 0x000e620000201400 */
[----:B------:R-:W-:Y:S02]  /*119c0*/  FMNMX.FTZ R12, R197, R12, !PT ;  /* 0x0000000cc50c7209 */ /* 0x000fe40007810000 */
[----:B------:R-:W-:Y:S02]  /*119d0*/  IADD3 R15, R240, -R4, RZ ;  /* 0x80000004f00f7210 */ /* 0x000fe40007ffe0ff */
[----:B------:R-:W-:Y:S02]  /*119e0*/  IABS R170, R170 ;  /* 0x000000aa00aa7213 */ /* 0x000fe40000000000 */
[----:B------:R-:W-:Y:S02]  /*119f0*/  FMNMX.FTZ R17, R200, R17, !PT ;  /* 0x00000011c8117209 */ /* 0x000fe40007810000 */
[----:B------:R-:W-:Y:S01]  /*11a00*/  IABS R15, R15 ;  /* 0x0000000f000f7213 */ /* 0x000fe20000000000 */
[----:B------:R-:W3:Y:S01]  /*11a10*/  I2F R16, R16 ;  /* 0x0000001000107306 */ /* 0x000ee20000201400 */
[----:B------:R-:W-:Y:S02]  /*11a20*/  FSEL R202, R18, -INF , !P2 ;  /* 0xff80000012ca7808 */ /* 0x000fe40005000000 */
[----:B------:R-:W-:Y:S01]  /*11a30*/  FMNMX.FTZ R18, R198, R12, !PT ;  /* 0x0000000cc6127209 */ /* 0x000fe20007810000 */
[----:B--2---:R-:W-:Y:S01]  /*11a40*/  FFMA.FTZ R27, R13, -UR19, R27 ;  /* 0x800000130d1b7c23 */ /* 0x004fe2000801001b */
[----:B------:R-:W-:Y:S02]  /*11a50*/  IADD3 R12, R240, -R3, RZ ;  /* 0x80000003f00c7210 */ /* 0x000fe40007ffe0ff */
[----:B------:R-:W-:Y:S02]  /*11a60*/  ISETP.GE.AND P6, PT, R177, R239, PT ;  /* 0x000000efb100720c */ /* 0x000fe40003fc6270 */
[----:B------:R-:W-:Y:S01]  /*11a70*/  FMNMX.FTZ R17, R201, R17, !PT ;  /* 0x00000011c9117209 */ /* 0x000fe20007810000 */
[----:B------:R-:W2:Y:S01]  /*11a80*/  I2F R170, R170 ;  /* 0x000000aa00aa7306 */ /* 0x000ea20000201400 */
[----:B------:R-:W-:Y:S02]  /*11a90*/  IABS R12, R12 ;  /* 0x0000000c000c7213 */ /* 0x000fe40000000000 */
[----:B------:R-:W-:Y:S01]  /*11aa0*/  FMNMX.FTZ R18, R199, R18, !PT ;  /* 0x00000012c7127209 */ /* 0x000fe20007810000 */
[----:B-1----:R-:W-:Y:S01]  /*11ab0*/  FFMA.FTZ R30, R14, -UR19, R30 ;  /* 0x800000130e1e7c23 */ /* 0x002fe2000801001e */
[----:B------:R-:W-:Y:S02]  /*11ac0*/  ISETP.GE.OR P6, PT, R177, R238, !P6 ;  /* 0x000000eeb100720c */ /* 0x000fe400077c6670 */
[----:B------:R-:W-:Y:S02]  /*11ad0*/  ISETP.GE.AND P5, PT, R171, R239, PT ;  /* 0x000000efab00720c */ /* 0x000fe40003fa6270 */
[----:B------:R-:W-:Y:S01]  /*11ae0*/  FMNMX.FTZ R17, R202, R17, !PT ;  /* 0x00000011ca117209 */ /* 0x000fe20007810000 */
[----:B------:R-:W1:Y:S01]  /*11af0*/  I2F R15, R15 ;  /* 0x0000000f000f7306 */ /* 0x000e620000201400 */
[----:B------:R-:W-:Y:S02]  /*11b00*/  FMNMX.FTZ R18, R187, R18, !PT ;  /* 0x00000012bb127209 */ /* 0x000fe40007810000 */
[----:B------:R-:W-:Y:S01]  /*11b10*/  FSEL R184, R22, -INF , !P6 ;  /* 0xff80000016b87808 */ /* 0x000fe20007000000 */
[----:B---3--:R-:W-:Y:S01]  /*11b20*/  FFMA.FTZ R31, R16, -UR19, R31 ;  /* 0x80000013101f7c23 */ /* 0x008fe2000801001f */
[----:B------:R-:W-:Y:S02]  /*11b30*/  ISETP.GE.OR P5, PT, R171, R238, !P5 ;  /* 0x000000eeab00720c */ /* 0x000fe40006fa6670 */
[----:B------:R-:W-:Y:S02]  /*11b40*/  FMNMX.FTZ R17, R203, R17, !PT ;  /* 0x00000011cb117209 */ /* 0x000fe40007810000 */
[----:B------:R-:W-:Y:S01]  /*11b50*/  FMNMX.FTZ R18, R250, R18, !PT ;  /* 0x00000012fa127209 */ /* 0x000fe20007810000 */
[----:B------:R-:W3:Y:S01]  /*11b60*/  I2F R12, R12 ;  /* 0x0000000c000c7306 */ /* 0x000ee20000201400 */
[----:B------:R-:W-:Y:S02]  /*11b70*/  FSEL R183, R23, -INF , !P5 ;  /* 0xff80000017b77808 */ /* 0x000fe40006800000 */
[----:B------:R-:W-:Y:S01]  /*11b80*/  FMNMX.FTZ R17, R184, R17, !PT ;  /* 0x00000011b8117209 */ /* 0x000fe20007810000 */
[----:B--2---:R-:W-:Y:S01]  /*11b90*/  FFMA.FTZ R33, R170, -UR19, R33 ;  /* 0x80000013aa217c23 */ /* 0x004fe20008010021 */
[----:B------:R-:W-:Y:S01]  /*11ba0*/  FMNMX.FTZ R18, R186, R18, !PT ;  /* 0x00000012ba127209 */ /* 0x000fe20007810000 */
[----:B------:R-:W-:Y:S01]  /*11bb0*/  LDSM.16.MT88.4 R20, [R222+0x10000] ;  /* 0x01000000de14783b */ /* 0x000fe20000004200 */
[----:B------:R-:W-:Y:S02]  /*11bc0*/  FSEL R179, R29, -INF , !P1 ;  /* 0xff8000001db37808 */ /* 0x000fe40004800000 */
[----:B------:R-:W-:Y:S02]  /*11bd0*/  ISETP.GE.AND P2, PT, R164, R239, PT ;  /* 0x000000efa400720c */ /* 0x000fe40003f46270 */
[----:B------:R-:W-:Y:S02]  /*11be0*/  FSEL R182, R26, -INF , !P4 ;  /* 0xff8000001ab67808 */ /* 0x000fe40006000000 */
[----:B------:R-:W-:Y:S01]  /*11bf0*/  FMNMX.FTZ R17, R183, R17, !PT ;  /* 0x00000011b7117209 */ /* 0x000fe20007810000 */
[----:B-1----:R-:W-:Y:S01]  /*11c00*/  FFMA.FTZ R34, R15, -UR19, R34 ;  /* 0x800000130f227c23 */ /* 0x002fe20008010022 */
[----:B------:R-:W-:Y:S02]  /*11c10*/  ISETP.GE.AND P1, PT, R4, R242, PT ;  /* 0x000000f20400720c */ /* 0x000fe40003f26270 */
[----:B------:R-:W-:Y:S02]  /*11c20*/  FMNMX.FTZ R18, R185, R18, !PT ;  /* 0x00000012b9127209 */ /* 0x000fe40007810000 */
[----:B------:R-:W-:Y:S02]  /*11c30*/  ISETP.GE.OR P2, PT, R164, R238, !P2 ;  /* 0x000000eea400720c */ /* 0x000fe40005746670 */
[----:B------:R-:W-:Y:S02]  /*11c40*/  FSEL R181, R27, -INF , !P3 ;  /* 0xff8000001bb57808 */ /* 0x000fe40005800000 */
[----:B------:R-:W-:Y:S01]  /*11c50*/  ISETP.GE.OR P1, PT, R4, R241, !P1 ;  /* 0x000000f10400720c */ /* 0x000fe20004f26670 */
[----:B---3--:R-:W-:Y:S01]  /*11c60*/  FFMA.FTZ R35, R12, -UR19, R35 ;  /* 0x800000130c237c23 */ /* 0x008fe20008010023 */
[----:B------:R-:W-:Y:S02]  /*11c70*/  FMNMX.FTZ R17, R182, R17, !PT ;  /* 0x00000011b6117209 */ /* 0x000fe40007810000 */
[----:B------:R-:W-:Y:S02]  /*11c80*/  FMNMX.FTZ R18, R180, R18, !PT ;  /* 0x00000012b4127209 */ /* 0x000fe40007810000 */
[----:B------:R-:W-:Y:S02]  /*11c90*/  ISETP.GE.AND P6, PT, R3, R242, PT ;  /* 0x000000f20300720c */ /* 0x000fe40003fc6270 */
[----:B------:R-:W-:Y:S02]  /*11ca0*/  FSEL R174, R30, -INF , !P2 ;  /* 0xff8000001eae7808 */ /* 0x000fe40005000000 */
[----:B------:R-:W-:Y:S02]  /*11cb0*/  FSEL R177, R32, -INF , !P1 ;  /* 0xff80000020b17808 */ /* 0x000fe40004800000 */
[----:B------:R-:W-:Y:S02]  /*11cc0*/  FMNMX.FTZ R17, R181, R17, !PT ;  /* 0x00000011b5117209 */ /* 0x000fe40007810000 */
[----:B------:R-:W-:Y:S02]  /*11cd0*/  ISETP.GE.AND P1, PT, R4, R239, PT ;  /* 0x000000ef0400720c */ /* 0x000fe40003f26270 */
[----:B------:R-:W-:Y:S02]  /*11ce0*/  ISETP.GE.OR P6, PT, R3, R241, !P6 ;  /* 0x000000f10300720c */ /* 0x000fe400077c6670 */
[----:B------:R-:W-:Y:S02]  /*11cf0*/  FMNMX.FTZ R18, R179, R18, !PT ;  /* 0x00000012b3127209 */ /* 0x000fe40007810000 */
[----:B------:R-:W-:Y:S02]  /*11d00*/  FSEL R173, R31, -INF , !P0 ;  /* 0xff8000001fad7808 */ /* 0x000fe40004000000 */
[----:B------:R-:W-:Y:S01]  /*11d10*/  FMNMX.FTZ R17, R174, R17, !PT ;  /* 0x00000011ae117209 */ /* 0x000fe20007810000 */
[----:B------:R-:W-:Y:S01]  /*11d20*/  LDSM.16.MT88.4 R28, [R221+0x10000] ;  /* 0x01000000dd1c783b */ /* 0x000fe20000004200 */
[----:B------:R-:W-:Y:S02]  /*11d30*/  ISETP.GE.OR P1, PT, R4, R238, !P1 ;  /* 0x000000ee0400720c */ /* 0x000fe40004f26670 */
[----:B------:R-:W-:Y:S02]  /*11d40*/  ISETP.GE.AND P2, PT, R3, R239, PT ;  /* 0x000000ef0300720c */ /* 0x000fe40003f46270 */
[----:B------:R-:W-:Y:S02]  /*11d50*/  FSEL R175, R33, -INF , !P6 ;  /* 0xff80000021af7808 */ /* 0x000fe40007000000 */
[----:B------:R-:W-:Y:S02]  /*11d60*/  FMNMX.FTZ R18, R177, R18, !PT ;  /* 0x00000012b1127209 */ /* 0x000fe40007810000 */
[----:B------:R-:W-:Y:S02]  /*11d70*/  FSEL R172, R34, -INF , !P1 ;  /* 0xff80000022ac7808 */ /* 0x000fe40004800000 */
[----:B------:R-:W-:Y:S02]  /*11d80*/  ISETP.GE.OR P2, PT, R3, R238, !P2 ;  /* 0x000000ee0300720c */ /* 0x000fe40005746670 */
[----:B------:R-:W-:Y:S02]  /*11d90*/  FMNMX.FTZ R3, R173, R17, !PT ;  /* 0x00000011ad037209 */ /* 0x000fe40007810000 */
        /* <DEDUP_REMOVED lines=13> */
[----:B------:R-:W-:Y:S01]  /*11e70*/  FMUL.FTZ R178, R164, c[0x0][0x23c] ;  /* 0x00008f00a4b27a20 */ /* 0x000fe20000410000 */
[----:B--2---:R-:W-:Y:S02]  /*11e80*/  FMNMX.FTZ R3, R4, R3, !PT ;  /* 0x0000000304037209 */ /* 0x004fe40007810000 */
[----:B------:R-:W-:Y:S02]  /*11e90*/  FSEL R4, R164, RZ, P1 ;  /* 0x000000ffa4047208 */ /* 0x000fe40000800000 */
[C---:B------:R-:W-:Y:S01]  /*11ea0*/  FSETP.NEU.FTZ.AND P0, PT, R3.reuse, -INF , PT ;  /* 0xff8000000300780b */ /* 0x040fe20003f1d000 */
[C---:B------:R-:W-:Y:S01]  /*11eb0*/  FMUL.FTZ R176, R3.reuse, c[0x0][0x23c] ;  /* 0x00008f0003b07a20 */ /* 0x040fe20000410000 */
[----:B------:R-:W-:Y:S01]  /*11ec0*/  FSEL R178, R178, RZ, P1 ;  /* 0x000000ffb2b27208 */ /* 0x000fe20000800000 */
[----:B------:R-:W-:Y:S01]  /*11ed0*/  FADD.FTZ R2, -R4, R2 ;  /* 0x0000000204027221 */ /* 0x000fe20000010100 */
[----:B------:R-:W-:Y:S02]  /*11ee0*/  FSEL R4, R3, RZ, P0 ;  /* 0x000000ff03047208 */ /* 0x000fe40000000000 */
[----:B------:R-:W-:Y:S01]  /*11ef0*/  FSEL R176, R176, RZ, P0 ;  /* 0x000000ffb0b07208 */ /* 0x000fe20000000000 */
[----:B------:R-:W-:Y:S01]  /*11f00*/  FFMA.FTZ R194, R168, c[0x0][0x23c], -R178 ;  /* 0x00008f00a8c27a23 */ /* 0x000fe200000108b2 */
[----:B------:R-:W-:Y:S01]  /*11f10*/  PLOP3.LUT P0, PT, PT, PT, UP0, 0x80, 0x0 ;  /* 0x000000000000781c */ /* 0x000fe20003f0f008 */
[----:B------:R-:W-:Y:S02]  /*11f20*/  FADD.FTZ R0, -R4, R0 ;  /* 0x0000000004007221 */ /* 0x000fe40000010100 */
[--C-:B------:R-:W-:Y:S02]  /*11f30*/  FFMA.FTZ R188, R5, c[0x0][0x23c], -R178.reuse ;  /* 0x00008f0005bc7a23 */ /* 0x100fe400000108b2 */
[--C-:B------:R-:W-:Y:S01]  /*11f40*/  FFMA.FTZ R193, R8, c[0x0][0x23c], -R178.reuse ;  /* 0x00008f0008c17a23 */ /* 0x100fe200000108b2 */
[----:B------:R-:W-:Y:S01]  /*11f50*/  MUFU.EX2 R194, R194 ;  /* 0x000000c200c27308 */ /* 0x000fe20000000800 */
[----:B------:R-:W-:Y:S02]  /*11f60*/  FFMA.FTZ R192, R9, c[0x0][0x23c], -R178 ;  /* 0x00008f0009c07a23 */ /* 0x000fe400000108b2 */
[--C-:B------:R-:W-:Y:S02]  /*11f70*/  FFMA.FTZ R195, R6, c[0x0][0x23c], -R176.reuse ;  /* 0x00008f0006c37a23 */ /* 0x100fe400000108b0 */
[--C-:B------:R-:W-:Y:S02]  /*11f80*/  FFMA.FTZ R191, R7, c[0x0][0x23c], -R176.reuse ;  /* 0x00008f0007bf7a23 */ /* 0x100fe400000108b0 */
[--C-:B------:R-:W-:Y:S02]  /*11f90*/  FFMA.FTZ R190, R10, c[0x0][0x23c], -R176.reuse ;  /* 0x00008f000abe7a23 */ /* 0x100fe400000108b0 */
[--C-:B------:R-:W-:Y:S01]  /*11fa0*/  FFMA.FTZ R189, R11, c[0x0][0x23c], -R176.reuse ;  /* 0x00008f000bbd7a23 */ /* 0x100fe200000108b0 */
[----:B------:R-:W2:Y:S01]  /*11fb0*/  MUFU.EX2 R188, R188 ;  /* 0x000000bc00bc7308 */ /* 0x000ea20000000800 */
[----:B------:R-:W-:Y:S02]  /*11fc0*/  FMUL.FTZ R2, R2, c[0x0][0x23c] ;  /* 0x00008f0002027a20 */ /* 0x000fe40000410000 */
[----:B------:R-:W-:Y:S02]  /*11fd0*/  FMUL.FTZ R0, R0, c[0x0][0x23c] ;  /* 0x00008f0000007a20 */ /* 0x000fe40000410000 */
[--C-:B------:R-:W-:Y:S02]  /*11fe0*/  FFMA.FTZ R174, R174, c[0x0][0x23c], -R176.reuse ;  /* 0x00008f00aeae7a23 */ /* 0x100fe400000108b0 */
[--C-:B------:R-:W-:Y:S02]  /*11ff0*/  FFMA.FTZ R173, R173, c[0x0][0x23c], -R176.reuse ;  /* 0x00008f00adad7a23 */ /* 0x100fe400000108b0 */
[----:B------:R-:W-:Y:S01]  /*12000*/  FFMA.FTZ R172, R172, c[0x0][0x23c], -R176 ;  /* 0x00008f00acac7a23 */ /* 0x000fe200000108b0 */
        /* <DEDUP_REMOVED lines=8> */
[----:B------:R-:W-:Y:S01]  /*12090*/  FFMA.FTZ R199, R199, c[0x0][0x23c], -R178 ;  /* 0x00008f00c7c77a23 */ /* 0x000fe200000108b2 */
[----:B--2---:R-:W-:Y:S01]  /*120a0*/  F2FP.BF16.PACK_AB R168, R188, R194 ;  /* 0x000000c2bca8723e */ /* 0x004fe200000010ff */
[--C-:B------:R-:W-:Y:S02]  /*120b0*/  FFMA.FTZ R200, R200, c[0x0][0x23c], -R176.reuse ;  /* 0x00008f00c8c87a23 */ /* 0x100fe400000108b0 */
        /* <DEDUP_REMOVED lines=9> */
[----:B------:R-:W-:Y:S02]  /*12150*/  FFMA.FTZ R178, R175, c[0x0][0x23c], -R178 ;  /* 0x00008f00afb27a23 */ /* 0x000fe400000108b2 */
[--C-:B------:R-:W-:Y:S01]  /*12160*/  FFMA.FTZ R184, R184, c[0x0][0x23c], -R176.reuse ;  /* 0x00008f00b8b87a23 */ /* 0x100fe200000108b0 */
[----:B---3--:R-:W-:Y:S01]  /*12170*/  F2FP.BF16.PACK_AB R170, R192, R193 ;  /* 0x000000c1c0aa723e */ /* 0x008fe200000010ff */
[--C-:B------:R-:W-:Y:S02]  /*12180*/  FFMA.FTZ R183, R183, c[0x0][0x23c], -R176.reuse ;  /* 0x00008f00b7b77a23 */ /* 0x100fe400000108b0 */
[--C-:B------:R-:W-:Y:S02]  /*12190*/  FFMA.FTZ R182, R182, c[0x0][0x23c], -R176.reuse ;  /* 0x00008f00b6b67a23 */ /* 0x100fe400000108b0 */
[--C-:B------:R-:W-:Y:S01]  /*121a0*/  FFMA.FTZ R181, R181, c[0x0][0x23c], -R176.reuse ;  /* 0x00008f00b5b57a23 */ /* 0x100fe200000108b0 */
[----:B------:R-:W-:Y:S01]  /*121b0*/  MUFU.EX2 R190, R190 ;  /* 0x000000be00be7308 */ /* 0x000fe20000000800 */
[----:B------:R-:W-:Y:S09]  /*121c0*/  FFMA.FTZ R176, R165, c[0x0][0x23c], -R176 ;  /* 0x00008f00a5b07a23 */ /* 0x000ff200000108b0 */
        /* <DEDUP_REMOVED lines=39> */
[----:B------:R-:W-:Y:S01]  /*12440*/  MUFU.EX2 R182, R180 ;  /* 0x000000b400b67308 */ /* 0x000fe20000000800 */
[----:B------:R-:W-:Y:S02]  /*12450*/  FMUL.FTZ R21, R2, R145 ;  /* 0x0000009102157220 */ /* 0x000fe40000410000 */
[C---:B------:R-:W-:Y:S04]  /*12460*/  FMUL.FTZ R22, R0.reuse, R146 ;  /* 0x0000009200167220 */ /* 0x040fe80000410000 */
[C---:B------:R-:W-:Y:S02]  /*12470*/  FMUL.FTZ R23, R0.reuse, R147 ;  /* 0x0000009300177220 */ /* 0x040fe40000410000 */
[----:B------:R-:W2:Y:S01]  /*12480*/  LDSM.16.MT88.4 R144, [R224+0x12000] ;  /* 0x01200000e090783b */ /* 0x000ea20000004200 */
[----:B------:R-:W-:Y:S01]  /*12490*/  FMUL.FTZ R27, R0, R143 ;  /* 0x0000008f001b7220 */ /* 0x000fe20000410000 */
[----:B------:R-:W-:Y:S01]  /*124a0*/  MUFU.EX2 R165, R176 ;  /* 0x000000b000a57308 */ /* 0x000fe20000000800 */
[C---:B------:R-:W-:Y:S02]  /*124b0*/  FMUL.FTZ R32, R2.reuse, R132 ;  /* 0x0000008402207220 */ /* 0x040fe40000410000 */
[C---:B------:R-:W-:Y:S03]  /*124c0*/  HMMA.16816.F32.BF16 R20, R168.reuse, R28, R20 ;  /* 0x0000001ca814723c */ /* 0x040fe60000041814 */
[----:B------:R-:W-:Y:S01]  /*124d0*/  LDSM.16.MT88.4 R140, [R220+0x12000] ;  /* 0x01200000dc8c783b */ /* 0x000fe20000004200 */
[----:B------:R-:W-:Y:S02]  /*124e0*/  FMUL.FTZ R33, R2, R133 ;  /* 0x0000008502217220 */ /* 0x000fe40000410000 */
[----:B------:R-:W-:Y:S01]  /*124f0*/  FMUL.FTZ R34, R0, R134 ;  /* 0x0000008600227220 */ /* 0x000fe20000410000 */
[----:B------:R-:W-:Y:S01]  /*12500*/  MUFU.EX2 R252, R252 ;  /* 0x000000fc00fc7308 */ /* 0x000fe20000000800 */
[C---:B------:R-:W-:Y:S04]  /*12510*/  HMMA.16816.F32.BF16 R24, R168.reuse, R30, R24 ;  /* 0x0000001ea818723c */ /* 0x040fe80000041818 */
[C---:B------:R-:W-:Y:S02]  /*12520*/  FMUL.FTZ R28, R2.reuse, R136 ;  /* 0x00000088021c7220 */ /* 0x040fe40000410000 */
[----:B------:R-:W-:Y:S02]  /*12530*/  FMUL.FTZ R29, R2, R137 ;  /* 0x00000089021d7220 */ /* 0x000fe40000410000 */
[C---:B------:R-:W-:Y:S01]  /*12540*/  FMUL.FTZ R30, R0.reuse, R138 ;  /* 0x0000008a001e7220 */ /* 0x040fe20000410000 */
[----:B------:R-:W-:Y:S03]  /*12550*/  MUFU.EX2 R196, R196 ;  /* 0x000000c400c47308 */ /* 0x000fe60000000800 */
[C---:B------:R-:W-:Y:S02]  /*12560*/  FMUL.FTZ R31, R0.reuse, R139 ;  /* 0x0000008b001f7220 */ /* 0x040fe40000410000 */
[----:B------:R-:W3:Y:S01]  /*12570*/  LDSM.16.MT88.4 R136, [R222+0x12000] ;  /* 0x01200000de88783b */ /* 0x000ee20000004200 */
[----:B------:R-:W-:Y:S02]  /*12580*/  FMUL.FTZ R35, R0, R135 ;  /* 0x0000008700237220 */ /* 0x000fe40000410000 */
[C---:B------:R-:W-:Y:S02]  /*12590*/  FMUL.FTZ R36, R2.reuse, R36 ;  /* 0x0000002402247220 */ /* 0x040fe40000410000 */
[C---:B-1----:R-:W-:Y:S01]  /*125a0*/  HMMA.16816.F32.BF16 R28, R168.reuse, R152, R28 ;  /* 0x00000098a81c723c */ /* 0x042fe2000004181c */
[----:B------:R-:W1:Y:S02]  /*125b0*/  MUFU.EX2 R197, R197 ;  /* 0x000000c500c57308 */ /* 0x000e640000000800 */
[----:B------:R-:W4:Y:S01]  /*125c0*/  LDSM.16.MT88.4 R132, [R221+0x12000] ;  /* 0x01200000dd84783b */ /* 0x000f220000004200 */
        /* <DEDUP_REMOVED lines=8> */
[C---:B--2---:R-:W-:Y:S03]  /*12650*/  HMMA.16816.F32.BF16 R36, R168.reuse, R144, R36 ;  /* 0x00000090a824723c */ /* 0x044fe60000041824 */
        /* <DEDUP_REMOVED lines=12> */
[C---:B---3--:R-:W-:Y:S01]  /*12720*/  HMMA.16816.F32.BF16 R44, R168.reuse, R136, R44 ;  /* 0x00000088a82c723c */ /* 0x048fe2000004182c */
[----:B------:R-:W2:Y:S02]  /*12730*/  MUFU.EX2 R201, R201 ;  /* 0x000000c900c97308 */ /* 0x000ea40000000800 */
[C---:B------:R-:W-:Y:S02]  /*12740*/  FMUL.FTZ R50, R0.reuse, R50 ;  /* 0x0000003200327220 */ /* 0x040fe40000410000 */
[----:B------:R-:W-:Y:S02]  /*12750*/  FMUL.FTZ R51, R0, R51 ;  /* 0x0000003300337220 */ /* 0x000fe40000410000 */
[C---:B------:R-:W-:Y:S02]  /*12760*/  FMUL.FTZ R52, R2.reuse, R52 ;  /* 0x0000003402347220 */ /* 0x040fe40000410000 */
[----:B------:R-:W-:Y:S02]  /*12770*/  FMUL.FTZ R53, R2, R53 ;  /* 0x0000003502357220 */ /* 0x000fe40000410000 */
[----:B------:R-:W-:Y:S01]  /*12780*/  MUFU.EX2 R202, R202 ;  /* 0x000000ca00ca7308 */ /* 0x000fe20000000800 */
[C---:B------:R-:W-:Y:S01]  /*12790*/  HMMA.16816.F32.BF16 R48, R168.reuse, R138, R48 ;  /* 0x0000008aa830723c */ /* 0x040fe20000041830 */
[----:B------:R-:W3:Y:S02]  /*127a0*/  LDSM.16.MT88.4 R136, [R224+0x14000] ;  /* 0x01400000e088783b */ /* 0x000ee40000004200 */
[C---:B------:R-:W-:Y:S02]  /*127b0*/  FMUL.FTZ R54, R0.reuse, R54 ;  /* 0x0000003600367220 */ /* 0x040fe40000410000 */
[----:B------:R-:W-:Y:S02]  /*127c0*/  FMUL.FTZ R55, R0, R55 ;  /* 0x0000003700377220 */ /* 0x000fe40000410000 */
[C---:B------:R-:W-:Y:S02]  /*127d0*/  FMUL.FTZ R56, R2.reuse, R56 ;  /* 0x0000003802387220 */ /* 0x040fe40000410000 */
[----:B------:R-:W-:Y:S01]  /*127e0*/  FMUL.FTZ R57, R2, R57 ;  /* 0x0000003902397220 */ /* 0x000fe20000410000 */
[----:B------:R-:W5:Y:S02]  /*127f0*/  MUFU.EX2 R203, R203 ;  /* 0x000000cb00cb7308 */ /* 0x000f640000000800 */
[C---:B----4-:R-:W-:Y:S03]  /*12800*/  HMMA.16816.F32.BF16 R52, R168.reuse, R132, R52 ;  /* 0x00000084a834723c */ /* 0x050fe60000041834 */
[C---:B------:R-:W-:Y:S02]  /*12810*/  FMUL.FTZ R58, R0.reuse, R58 ;  /* 0x0000003a003a7220 */ /* 0x040fe40000410000 */
[----:B------:R-:W-:Y:S02]  /*12820*/  FMUL.FTZ R59, R0, R59 ;  /* 0x0000003b003b7220 */ /* 0x000fe40000410000 */
[C---:B------:R-:W-:Y:S01]  /*12830*/  FMUL.FTZ R60, R2.reuse, R60 ;  /* 0x0000003c023c7220 */ /* 0x040fe20000410000 */
[----:B------:R-:W-:Y:S01]  /*12840*/  MUFU.EX2 R251, R251 ;  /* 0x000000fb00fb7308 */ /* 0x000fe20000000800 */
[----:B------:R-:W-:Y:S03]  /*12850*/  FMUL.FTZ R61, R2, R61 ;  /* 0x0000003d023d7220 */ /* 0x000fe60000410000 */
[C---:B------:R-:W-:Y:S01]  /*12860*/  HMMA.16816.F32.BF16 R56, R168.reuse, R134, R56 ;  /* 0x00000086a838723c */ /* 0x040fe20000041838 */
[----:B------:R-:W4:Y:S02]  /*12870*/  LDSM.16.MT88.4 R132, [R222+0x14000] ;  /* 0x01400000de84783b */ /* 0x000f240000004200 */
[C---:B------:R-:W-:Y:S02]  /*12880*/  FMUL.FTZ R62, R0.reuse, R62 ;  /* 0x0000003e003e7220 */ /* 0x040fe40000410000 */
[----:B------:R-:W-:Y:S01]  /*12890*/  FMUL.FTZ R63, R0, R63 ;  /* 0x0000003f003f7220 */ /* 0x000fe20000410000 */
[----:B------:R-:W1:Y:S01]  /*128a0*/  MUFU.EX2 R250, R250 ;  /* 0x000000fa00fa7308 */ /* 0x000e620000000800 */
[C---:B------:R-:W-:Y:S02]  /*128b0*/  FMUL.FTZ R64, R2.reuse, R64 ;  /* 0x0000004002407220 */ /* 0x040fe40000410000 */
[----:B------:R-:W-:Y:S03]  /*128c0*/  FMUL.FTZ R65, R2, R65 ;  /* 0x0000004102417220 */ /* 0x000fe60000410000 */
[C---:B------:R-:W-:Y:S03]  /*128d0*/  HMMA.16816.F32.BF16 R60, R168.reuse, R140, R60 ;  /* 0x0000008ca83c723c */ /* 0x040fe6000004183c */
        /* <DEDUP_REMOVED lines=90> */
[----:B------:R-:W-:Y:S01]  /*12e80*/  F2FP.BF16.PACK_AB R132, R197, R196 ;  /* 0x000000c4c584723e */ /* 0x000fe200000010ff */
[----:B------:R-:W-:Y:S01]  /*12e90*/  FFMA.FTZ R194, R2, R249, R194 ;  /* 0x000000f902c27223 */ /* 0x000fe200000100c2 */
[----:B--2---:R-:W-:Y:S03]  /*12ea0*/  F2FP.BF16.PACK_AB R133, R201, R200 ;  /* 0x000000c8c985723e */ /* 0x004fe600000010ff */
[----:B------:R-:W-:Y:S01]  /*12eb0*/  HMMA.16816.F32.BF16 R128, R168, R134, R128 ;  /* 0x00000086a880723c */ /* 0x000fe20000041880 */
[----:B------:R-:W-:Y:S02]  /*12ec0*/  LDSM.16.MT88.4 R168, [R222+0x14800] ;  /* 0x01480000dea8783b */ /* 0x000fe40000004200 */
[----:B------:R-:W-:Y:S02]  /*12ed0*/  FFMA.FTZ R195, R0, R248, R195 ;  /* 0x000000f800c37223 */ /* 0x000fe400000100c3 */
[----:B------:R-:W-:Y:S02]  /*12ee0*/  FADD.FTZ R194, R188, R194 ;  /* 0x000000c2bcc27221 */ /* 0x000fe40000010000 */
[----:B------:R-:W-:Y:S01]  /*12ef0*/  F2FP.BF16.PACK_AB R134, R199, R198 ;  /* 0x000000c6c786723e */ /* 0x000fe200000010ff */
[----:B------:R-:W-:Y:S01]  /*12f00*/  FADD.FTZ R195, R191, R195 ;  /* 0x000000c3bfc37221 */ /* 0x000fe20000010000 */
[----:B-----5:R-:W-:Y:S03]  /*12f10*/  F2FP.BF16.PACK_AB R135, R203, R202 ;  /* 0x000000cacb87723e */ /* 0x020fe600000010ff */
[----:B------:R-:W-:Y:S02]  /*12f20*/  FADD.FTZ R193, R193, R194 ;  /* 0x000000c2c1c17221 */ /* 0x000fe40000010000 */
[----:B------:R-:W-:Y:S02]  /*12f30*/  FADD.FTZ R190, R190, R195 ;  /* 0x000000c3bebe7221 */ /* 0x000fe40000010000 */
        /* <DEDUP_REMOVED lines=14> */
[C---:B---3--:R-:W-:Y:S04]  /*13020*/  HMMA.16816.F32.BF16 R20, R132.reuse, R136, R20 ;  /* 0x000000888414723c */ /* 0x048fe80000041814 */
[----:B------:R-:W-:Y:S02]  /*13030*/  FADD.FTZ R198, R199, R198 ;  /* 0x000000c6c7c67221 */ /* 0x000fe40000010000 */
[----:B------:R-:W-:Y:S02]  /*13040*/  FADD.FTZ R0, R203, R202 ;  /* 0x000000cacb007221 */ /* 0x000fe40000010000 */
        /* <DEDUP_REMOVED lines=39> */
[----:B------:R-:W-:Y:S01]  /*132c0*/  HMMA.16816.F32.BF16 R128, R132, R142, R128 ;  /* 0x0000008e8480723c */ /* 0x000fe20000041880 */
[----:B------:R-:W1:Y:S06]  /*132d0*/  LDSM.16.MT88.4 R140, [R221+0x13000] ;  /* 0x01300000dd8c783b */ /* 0x000e6c0000004200 */
[----:B------:R-:W-:Y:S02]  /*132e0*/  F2FP.BF16.PACK_AB R134, R186, R252 ;  /* 0x000000fcba86723e */ /* 0x000fe400000010ff */
[----:B------:R-:W-:Y:S03]  /*132f0*/  F2FP.BF16.PACK_AB R133, R184, R185 ;  /* 0x000000b9b885723e */ /* 0x000fe600000010ff */
[----:B------:R-:W-:Y:S02]  /*13300*/  F2FP.BF16.PACK_AB R135, R183, R187 ;  /* 0x000000bbb787723e */ /* 0x000fe400000010ff */
[C---:B------:R-:W-:Y:S01]  /*13310*/  F2FP.BF16.PACK_AB R132, R250.reuse, R251 ;  /* 0x000000fbfa84723e */ /* 0x040fe200000010ff */
[----:B------:R-:W-:Y:S04]  /*13320*/  FADD.FTZ R251, R251, R198 ;  /* 0x000000c6fbfb7221 */ /* 0x000fe80000010000 */
[----:B------:R-:W-:Y:S02]  /*13330*/  FADD.FTZ R251, R250, R251 ;  /* 0x000000fbfafb7221 */ /* 0x000fe40000010000 */
[C---:B--2---:R-:W-:Y:S03]  /*13340*/  HMMA.16816.F32.BF16 R4, R132.reuse, R144, R4 ;  /* 0x000000908404723c */ /* 0x044fe60000041804 */
[----:B------:R-:W-:Y:S05]  /*13350*/  FADD.FTZ R252, R252, R251 ;  /* 0x000000fbfcfc7221 */ /* 0x000fea0000010000 */
        /* <DEDUP_REMOVED lines=12> */
[----:B------:R-:W-:Y:S07]  /*13420*/  MUFU.EX2 R161, R174 ;  /* 0x000000ae00a17308 */ /* 0x000fee0000000800 */
[C---:B------:R-:W-:Y:S03]  /*13430*/  HMMA.16816.F32.BF16 R40, R132.reuse, R162, R40 ;  /* 0x000000a28428723c */ /* 0x040fe60000041828 */
[----:B------:R4:W-:Y:S05]  /*13440*/  MUFU.EX2 R162, R172 ;  /* 0x000000ac00a27308 */ /* 0x0009ea0000000800 */
[C---:B---3--:R-:W-:Y:S05]  /*13450*/  HMMA.16816.F32.BF16 R44, R132.reuse, R136, R44 ;  /* 0x00000088842c723c */ /* 0x048fea000004182c */
[----:B------:R-:W-:Y:S03]  /*13460*/  MUFU.EX2 R160, R179 ;  /* 0x000000b300a07308 */ /* 0x000fe60000000800 */
[C---:B------:R-:W-:Y:S01]  /*13470*/  HMMA.16816.F32.BF16 R48, R132.reuse, R138, R48 ;  /* 0x0000008a8430723c */ /* 0x040fe20000041830 */
[----:B------:R-:W3:Y:S06]  /*13480*/  LDSM.16.MT88.4 R136, [R222+0x15000] ;  /* 0x01500000de88783b */ /* 0x000eec0000004200 */
[----:B------:R-:W-:Y:S01]  /*13490*/  MUFU.EX2 R163, R177 ;  /* 0x000000b100a37308 */ /* 0x000fe20000000800 */
[C---:B-1----:R-:W-:Y:S01]  /*134a0*/  HMMA.16816.F32.BF16 R52, R132.reuse, R140, R52 ;  /* 0x0000008c8434723c */ /* 0x042fe20000041834 */
[----:B----4-:R-:W-:Y:S07]  /*134b0*/  LDSM.16.MT88.4 R172, [R222+0x11800] ;  /* 0x01180000deac783b */ /* 0x010fee0000004200 */
[C---:B------:R-:W-:Y:S01]  /*134c0*/  HMMA.16816.F32.BF16 R56, R132.reuse, R142, R56 ;  /* 0x0000008e8438723c */ /* 0x040fe20000041838 */
[----:B------:R-:W1:Y:S07]  /*134d0*/  LDSM.16.MT88.4 R140, [R221+0x15000] ;  /* 0x01500000dd8c783b */ /* 0x000e6e0000004200 */
[C---:B------:R-:W-:Y:S01]  /*134e0*/  HMMA.16816.F32.BF16 R60, R132.reuse, R168, R60 ;  /* 0x000000a8843c723c */ /* 0x040fe2000004183c */
[----:B------:R4:W5:Y:S07]  /*134f0*/  MUFU.EX2 R169, R178 ;  /* 0x000000b200a97308 */ /* 0x00096e0000000800 */
[C---:B------:R-:W-:Y:S08]  /*13500*/  HMMA.16816.F32.BF16 R64, R132.reuse, R170, R64 ;  /* 0x000000aa8440723c */ /* 0x040ff00000041840 */
[C---:B--2---:R-:W-:Y:S08]  /*13510*/  HMMA.16816.F32.BF16 R68, R132.reuse, R144, R68 ;  /* 0x000000908444723c */ /* 0x044ff00000041844 */
[C---:B------:R-:W-:Y:S01]  /*13520*/  HMMA.16816.F32.BF16 R72, R132.reuse, R146, R72 ;  /* 0x000000928448723c */ /* 0x040fe20000041848 */
[----:B------:R-:W2:Y:S07]  /*13530*/  LDSM.16.MT88.4 R144, [R224+0x17000] ;  /* 0x01700000e090783b */ /* 0x000eae0000004200 */
[C---:B---3--:R-:W-:Y:S01]  /*13540*/  HMMA.16816.F32.BF16 R76, R132.reuse, R136, R76 ;  /* 0x00000088844c723c */ /* 0x048fe2000004184c */
[----:B----4-:R-:W-:Y:S07]  /*13550*/  LDSM.16.MT88.4 R176, [R221+0x11800] ;  /* 0x01180000ddb0783b */ /* 0x010fee0000004200 */
[C---:B------:R-:W-:Y:S01]  /*13560*/  HMMA.16816.F32.BF16 R80, R132.reuse, R138, R80 ;  /* 0x0000008a8450723c */ /* 0x040fe20000041850 */
[----:B------:R-:W3:Y:S07]  /*13570*/  LDSM.16.MT88.4 R136, [R220+0x17000] ;  /* 0x01700000dc88783b */ /* 0x000eee0000004200 */
[C---:B-1----:R-:W-:Y:S08]  /*13580*/  HMMA.16816.F32.BF16 R84, R132.reuse, R140, R84 ;  /* 0x0000008c8454723c */ /* 0x042ff00000041854 */
[C---:B------:R-:W-:Y:S01]  /*13590*/  HMMA.16816.F32.BF16 R88, R132.reuse, R142, R88 ;  /* 0x0000008e8458723c */ /* 0x040fe20000041858 */
[----:B------:R-:W1:Y:S07]  /*135a0*/  LDSM.16.MT88.4 R140, [R224+0x11800] ;  /* 0x01180000e08c783b */ /* 0x000e6e0000004200 */
[C---:B------:R-:W-:Y:S07]  /*135b0*/  HMMA.16816.F32.BF16 R92, R132.reuse, R148, R92 ;  /* 0x00000094845c723c */ /* 0x040fee000004185c */
[----:B-----5:R-:W-:Y:S01]  /*135c0*/  IMAD.MOV.U32 R148, RZ, RZ, R169 ;  /* 0x000000ffff947224 */ /* 0x020fe200078e00a9 */
[C---:B------:R-:W-:Y:S04]  /*135d0*/  HMMA.16816.F32.BF16 R96, R132.reuse, R150, R96 ;  /* 0x000000968460723c */ /* 0x040fe80000041860 */
[----:B------:R-:W-:Y:S04]  /*135e0*/  MOV R149, R162 ;  /* 0x000000a200957202 */ /* 0x000fe80000000f00 */
[C---:B--2---:R-:W-:Y:S04]  /*135f0*/  HMMA.16816.F32.BF16 R100, R132.reuse, R144, R100 ;  /* 0x000000908464723c */ /* 0x044fe80000041864 */
[----:B------:R-:W-:Y:S03]  /*13600*/  F2FP.BF16.PACK_AB R171, R165, R149 ;  /* 0x00000095a5ab723e */ /* 0x000fe600000010ff */
[----:B------:R-:W-:Y:S01]  /*13610*/  MOV R145, R181 ;  /* 0x000000b500917202 */ /* 0x000fe20000000f00 */
[C---:B------:R-:W-:Y:S04]  /*13620*/  HMMA.16816.F32.BF16 R104, R132.reuse, R146, R104 ;  /* 0x000000928468723c */ /* 0x040fe80000041868 */
[----:B------:R-:W-:Y:S04]  /*13630*/  MOV R144, R163 ;  /* 0x000000a300907202 */ /* 0x000fe80000000f00 */
[C---:B------:R-:W-:Y:S04]  /*13640*/  HMMA.16816.F32.BF16 R108, R132.reuse, R152, R108 ;  /* 0x00000098846c723c */ /* 0x040fe8000004186c */
[----:B------:R-:W-:Y:S04]  /*13650*/  F2FP.BF16.PACK_AB R170, R148, R144 ;  /* 0x0000009094aa723e */ /* 0x000fe800000010ff */
[C---:B------:R-:W-:Y:S08]  /*13660*/  HMMA.16816.F32.BF16 R112, R132.reuse, R154, R112 ;  /* 0x0000009a8470723c */ /* 0x040ff00000041870 */
[C---:B------:R-:W-:Y:S08]  /*13670*/  HMMA.16816.F32.BF16 R116, R132.reuse, R156, R116 ;  /* 0x0000009c8474723c */ /* 0x040ff00000041874 */
[C---:B------:R-:W-:Y:S08]  /*13680*/  HMMA.16816.F32.BF16 R120, R132.reuse, R158, R120 ;  /* 0x0000009e8478723c */ /* 0x040ff00000041878 */
[C---:B---3--:R-:W-:Y:S07]  /*13690*/  HMMA.16816.F32.BF16 R124, R132.reuse, R136, R124 ;  /* 0x00000088847c723c */ /* 0x048fee000004187c */
[----:B------:R-:W-:Y:S01]  /*136a0*/  IMAD.MOV.U32 R136, RZ, RZ, R182 ;  /* 0x000000ffff887224 */ /* 0x000fe200078e00b6 */
[----:B------:R-:W-:Y:S04]  /*136b0*/  HMMA.16816.F32.BF16 R128, R132, R138, R128 ;  /* 0x0000008a8480723c */ /* 0x000fe80000041880 */
[----:B------:R-:W-:Y:S02]  /*136c0*/  MOV R137, R183 ;  /* 0x000000b700897202 */ /* 0x000fe40000000f00 */
[----:B------:R-:W2:Y:S01]  /*136d0*/  LDSM.16.MT88.4 R180, [R220+0x11800] ;  /* 0x01180000dcb4783b */ /* 0x000ea20000004200 */
[----:B------:R-:W-:Y:S01]  /*136e0*/  MOV R132, R160 ;  /* 0x000000a000847202 */ /* 0x000fe20000000f00 */
[----:B------:R-:W-:Y:S01]  /*136f0*/  IMAD.MOV.U32 R138, RZ, RZ, R184 ;  /* 0x000000ffff8a7224 */ /* 0x000fe200078e00b8 */
[----:B------:R-:W-:Y:S03]  /*13700*/  MOV R133, R161 ;  /* 0x000000a100857202 */ /* 0x000fe60000000f00 */
[----:B------:R-:W-:Y:S02]  /*13710*/  F2FP.BF16.PACK_AB R168, R132, R136 ;  /* 0x0000008884a8723e */ /* 0x000fe400000010ff */
[----:B------:R-:W-:Y:S02]  /*13720*/  F2FP.BF16.PACK_AB R169, R145, R133 ;  /* 0x0000008591a9723e */ /* 0x000fe400000010ff */
[----:B------:R-:W-:Y:S02]  /*13730*/  MOV R139, R185 ;  /* 0x000000b9008b7202 */ /* 0x000fe40000000f00 */
[----:B------:R-:W-:Y:S02]  /*13740*/  MOV R134, R186 ;  /* 0x000000ba00867202 */ /* 0x000fe40000000f00 */
[----:B------:R-:W-:Y:S01]  /*13750*/  MOV R135, R187 ;  /* 0x000000bb00877202 */ /* 0x000fe20000000f00 */
[C---:B-1----:R-:W-:Y:S01]  /*13760*/  HMMA.16816.F32.BF16 R160, R168.reuse, R140, R4 ;  /* 0x0000008ca8a0723c */ /* 0x042fe20000041804 */
[----:B------:R-:W1:Y:S07]  /*13770*/  LDSM.16.MT88.4 R184, [R224+0x13800] ;  /* 0x01380000e0b8783b */ /* 0x000e6e0000004200 */
[C---:B------:R-:W-:Y:S01]  /*13780*/  HMMA.16816.F32.BF16 R156, R168.reuse, R142, R8 ;  /* 0x0000008ea89c723c */ /* 0x040fe20000041808 */
[----:B------:R-:W3:Y:S07]  /*13790*/  LDSM.16.MT88.4 R4, [R222+0x13800] ;  /* 0x01380000de04783b */ /* 0x000eee0000004200 */
[C---:B------:R-:W-:Y:S01]  /*137a0*/  HMMA.16816.F32.BF16 R152, R168.reuse, R172, R12 ;  /* 0x000000aca898723c */ /* 0x040fe2000004180c */
[----:B------:R-:W4:Y:S06]  /*137b0*/  LDSM.16.MT88.4 R8, [R221+0x13800] ;  /* 0x01380000dd08783b */ /* 0x000f2c0000004200 */
[----:B------:R-:W-:Y:S01]  /*137c0*/  IMAD.MOV.U32 R173, RZ, RZ, R148 ;  /* 0x000000ffffad7224 */ /* 0x000fe200078e0094 */
[----:B------:R-:W-:Y:S01]  /*137d0*/  MOV R172, R149 ;  /* 0x0000009500ac7202 */ /* 0x000fe20000000f00 */
[----:B------:R-:W5:Y:S01]  /*137e0*/  LDSM.16.MT88.4 R12, [R220+0x13800] ;  /* 0x01380000dc0c783b */ /* 0x000f620000004200 */
[C---:B------:R-:W-:Y:S07]  /*137f0*/  HMMA.16816.F32.BF16 R148, R168.reuse, R174, R16 ;  /* 0x000000aea894723c */ /* 0x040fee0000041810 */
[----:B------:R-:W-:Y:S01]  /*13800*/  MOV R175, R144 ;  /* 0x0000009000af7202 */ /* 0x000fe20000000f00 */
[----:B------:R-:W1:Y:S01]  /*13810*/  LDSM.16.MT88.4 R16, [R224+0x15800] ;  /* 0x01580000e010783b */ /* 0x000e620000004200 */
[----:B------:R-:W-:Y:S02]  /*13820*/  MOV R174, R145 ;  /* 0x0000009100ae7202 */ /* 0x000fe40000000f00 */
[C---:B------:R-:W-:Y:S05]  /*13830*/  HMMA.16816.F32.BF16 R144, R168.reuse, R176, R20 ;  /* 0x000000b0a890723c */ /* 0x040fea0000041814 */
[----:B------:R-:W3:Y:S02]  /*13840*/  LDSM.16.MT88.4 R20, [R222+0x15800] ;  /* 0x01580000de14783b */ /* 0x000ee40000004200 */
[----:B------:R-:W-:Y:S01]  /*13850*/  IMAD.MOV.U32 R177, RZ, RZ, R132 ;  /* 0x000000ffffb17224 */ /* 0x000fe200078e0084 */
[C---:B------:R-:W-:Y:S04]  /*13860*/  HMMA.16816.F32.BF16 R140, R168.reuse, R178, R24 ;  /* 0x000000b2a88c723c */ /* 0x040fe80000041818 */
[----:B------:R-:W-:Y:S03]  /*13870*/  MOV R176, R133 ;  /* 0x0000008500b07202 */ /* 0x000fe60000000f00 */
[----:B------:R-:W-:Y:S01]  /*13880*/  MOV R26, R138 ;  /* 0x0000008a001a7202 */ /* 0x000fe20000000f00 */
[----:B------:R-:W-:Y:S01]  /*13890*/  IMAD.MOV.U32 R179, RZ, RZ, R136 ;  /* 0x000000ffffb37224 */ /* 0x000fe200078e0088 */
[----:B------:R-:W-:Y:S03]  /*138a0*/  MOV R27, R139 ;  /* 0x0000008b001b7202 */ /* 0x000fe60000000f00 */
[----:B------:R-:W-:Y:S02]  /*138b0*/  MOV R178, R137 ;  /* 0x0000008900b27202 */ /* 0x000fe40000000f00 */
[C---:B--2---:R-:W-:Y:S01]  /*138c0*/  HMMA.16816.F32.BF16 R136, R168.reuse, R180, R28 ;  /* 0x000000b4a888723c */ /* 0x044fe2000004181c */
[----:B------:R-:W-:Y:S06]  /*138d0*/  LDSM.16.MT88.4 R28, [R220+0x15800] ;  /* 0x01580000dc1c783b */ /* 0x000fec0000004200 */
[----:B------:R-:W-:Y:S02]  /*138e0*/  MOV R181, R134 ;  /* 0x0000008600b57202 */ /* 0x000fe40000000f00 */
[----:B------:R-:W-:Y:S02]  /*138f0*/  MOV R180, R135 ;  /* 0x0000008700b47202 */ /* 0x000fe40000000f00 */
[C---:B------:R-:W-:Y:S01]  /*13900*/  HMMA.16816.F32.BF16 R132, R168.reuse, R182, R32 ;  /* 0x000000b6a884723c */ /* 0x040fe20000041820 */
[----:B------:R-:W-:Y:S02]  /*13910*/  LDSM.16.MT88.4 R32, [R224+0x17800] ;  /* 0x01780000e020783b */ /* 0x000fe40000004200 */
[----:B------:R-:W-:Y:S04]  /*13920*/  FADD.FTZ R252, R181, R252 ;  /* 0x000000fcb5fc7221 */ /* 0x000fe80000010000 */
[----:B------:R-:W-:Y:S01]  /*13930*/  IMAD.MOV.U32 R183, RZ, RZ, R26 ;  /* 0x000000ffffb77224 */ /* 0x000fe200078e001a */
[C---:B-1----:R-:W-:Y:S04]  /*13940*/  HMMA.16816.F32.BF16 R36, R168.reuse, R184, R36 ;  /* 0x000000b8a824723c */ /* 0x042fe80000041824 */
[----:B------:R-:W-:Y:S02]  /*13950*/  MOV R182, R27 ;  /* 0x0000001b00b67202 */ /* 0x000fe40000000f00 */
[----:B------:R-:W1:Y:S02]  /*13960*/  LDSM.16.MT88.4 R24, [R221+0x15800] ;  /* 0x01580000dd18783b */ /* 0x000e640000004200 */
[C---:B------:R-:W-:Y:S04]  /*13970*/  HMMA.16816.F32.BF16 R40, R168.reuse, R186, R40 ;  /* 0x000000baa828723c */ /* 0x040fe80000041828 */
[----:B------:R-:W-:Y:S04]  /*13980*/  FADD.FTZ R0, R182, R0 ;  /* 0x00000000b6007221 */ /* 0x000fe80000010000 */
[C---:B---3--:R-:W-:Y:S04]  /*13990*/  HMMA.16816.F32.BF16 R44, R168.reuse, R4, R44 ;  /* 0x00000004a82c723c */ /* 0x048fe8000004182c */
[----:B------:R-:W-:Y:S04]  /*139a0*/  FADD.FTZ R0, R183, R0 ;  /* 0x00000000b7007221 */ /* 0x000fe80000010000 */
[C---:B------:R-:W-:Y:S01]  /*139b0*/  HMMA.16816.F32.BF16 R48, R168.reuse, R6, R48 ;  /* 0x00000006a830723c */ /* 0x040fe20000041830 */
[----:B------:R-:W2:Y:S03]  /*139c0*/  LDSM.16.MT88.4 R4, [R222+0x17800] ;  /* 0x01780000de04783b */ /* 0x000ea60000004200 */
[----:B------:R-:W-:Y:S04]  /*139d0*/  FADD.FTZ R0, R180, R0 ;  /* 0x00000000b4007221 */ /* 0x000fe80000010000 */
[C---:B----4-:R-:W-:Y:S04]  /*139e0*/  HMMA.16816.F32.BF16 R52, R168.reuse, R8, R52 ;  /* 0x00000008a834723c */ /* 0x050fe80000041834 */
[----:B------:R-:W-:Y:S02]  /*139f0*/  FADD.FTZ R2, R178, R0 ;  /* 0x00000000b2027221 */ /* 0x000fe40000010000 */
[----:B------:R-:W-:Y:S02]  /*13a00*/  FADD.FTZ R0, R179, R252 ;  /* 0x000000fcb3007221 */ /* 0x000fe40000010000 */
[C---:B------:R-:W-:Y:S01]  /*13a10*/  HMMA.16816.F32.BF16 R56, R168.reuse, R10, R56 ;  /* 0x0000000aa838723c */ /* 0x040fe20000041838 */
[----:B------:R-:W3:Y:S03]  /*13a20*/  LDSM.16.MT88.4 R8, [R221+0x17800] ;  /* 0x01780000dd08783b */ /* 0x000ee60000004200 */
[----:B------:R-:W-:Y:S02]  /*13a30*/  FADD.FTZ R2, R176, R2 ;  /* 0x00000002b0027221 */ /* 0x000fe40000010000 */
[----:B------:R-:W-:Y:S02]  /*13a40*/  FADD.FTZ R0, R177, R0 ;  /* 0x00000000b1007221 */ /* 0x000fe40000010000 */
[C---:B-----5:R-:W-:Y:S04]  /*13a50*/  HMMA.16816.F32.BF16 R60, R168.reuse, R12, R60 ;  /* 0x0000000ca83c723c */ /* 0x060fe8000004183c */
[----:B------:R-:W-:Y:S02]  /*13a60*/  FADD.FTZ R2, R174, R2 ;  /* 0x00000002ae027221 */ /* 0x000fe40000010000 */
[----:B------:R-:W-:Y:S02]  /*13a70*/  FADD.FTZ R0, R175, R0 ;  /* 0x00000000af007221 */ /* 0x000fe40000010000 */
[C---:B------:R-:W-:Y:S01]  /*13a80*/  HMMA.16816.F32.BF16 R64, R168.reuse, R14, R64 ;  /* 0x0000000ea840723c */ /* 0x040fe20000041840 */
[----:B------:R-:W4:Y:S03]  /*13a90*/  LDSM.16.MT88.4 R12, [R220+0x17800] ;  /* 0x01780000dc0c783b */ /* 0x000f260000004200 */
[----:B------:R-:W-:Y:S02]  /*13aa0*/  FADD.FTZ R2, R172, R2 ;  /* 0x00000002ac027221 */ /* 0x000fe40000010000 */
[----:B------:R-:W-:Y:S01]  /*13ab0*/  FADD.FTZ R249, R173, R0 ;  /* 0x00000000adf97221 */ /* 0x000fe20000010000 */
[----:B------:R-:W-:Y:S01]  /*13ac0*/  MOV R0, R3 ;  /* 0x0000000300007202 */ /* 0x000fe20000000f00 */
[C---:B------:R-:W-:Y:S04]  /*13ad0*/  HMMA.16816.F32.BF16 R68, R168.reuse, R16, R68 ;  /* 0x00000010a844723c */ /* 0x040fe80000041844 */
[----:B------:R-:W-:Y:S01]  /*13ae0*/  FADD.FTZ R248, R165, R2 ;  /* 0x00000002a5f87221 */ /* 0x000fe20000010000 */
[----:B------:R-:W-:Y:S03]  /*13af0*/  MOV R2, R164 ;  /* 0x000000a400027202 */ /* 0x000fe60000000f00 */
        /* <DEDUP_REMOVED lines=16> */
.L_x_6447:
        /* <DEDUP_REMOVED lines=323> */
.L_x_6452:
[----:B------:R-:W1:Y:S01]  /*15030*/  S2UR UR7, SR_CTAID.Z ;  /* 0x00000000000779c3 */ /* 0x000e620000002700 */
[----:B------:R-:W-:Y:S02]  /*15040*/  ULDC UR4, c[0x0][0x1c0] ;  /* 0x0000700000047ab9 */ /* 0x000fe40000000800 */
[----:B------:R-:W-:-:S05]  /*15050*/  ULDC UR8, c[0x0][0x214] ;  /* 0x0000850000087ab9 */ /* 0x000fca0000000800 */
[----:B------:R-:W1:Y:S02]  /*15060*/  S2UR UR6, SR_CTAID.Y ;  /* 0x00000000000679c3 */ /* 0x000e640000002600 */
[----:B-1----:R-:W-:-:S04]  /*15070*/  UIMAD UR4, UR6, UR4, UR7 ;  /* 0x00000004060472a4 */ /* 0x002fc8000f8e0207 */
[----:B------:R-:W-:Y:S02]  /*15080*/  UIMAD UR8, UR4, UR8, URZ ;  /* 0x00000008040872a4 */ /* 0x000fe4000f8e023f */
.L_x_6453:
        /* <DEDUP_REMOVED lines=58> */
.L_x_6455:
[----:B---34-:R-:W-:Y:S05]  /*15430*/  BSYNC B0 ;  /* 0x0000000000007941 */ /* 0x018fea0003800000 */
.L_x_6454:
        /* <DEDUP_REMOVED lines=40> */
.L_x_6457:
[----:B------:R-:W-:Y:S05]  /*156c0*/  BSYNC B0 ;  /* 0x0000000000007941 */ /* 0x000fea0003800000 */
.L_x_6456:
        /* <DEDUP_REMOVED lines=22> */
.L_x_6459:
[----:B------:R-:W-:Y:S05]  /*15830*/  BSYNC B0 ;  /* 0x0000000000007941 */ /* 0x000fea0003800000 */
.L_x_6458:
        /* <DEDUP_REMOVED lines=22> */
.L_x_6461:
[----:B------:R-:W-:Y:S05]  /*159a0*/  BSYNC B0 ;  /* 0x0000000000007941 */ /* 0x000fea0003800000 */
.L_x_6460:
        /* <DEDUP_REMOVED lines=23> */
.L_x_6462:
        /* <DEDUP_REMOVED lines=14> */
.L_x_8968:


//--------------------- .text._ZN5flash24flash_fwd_splitkv_kernelI23Flash_fwd_kernel_traitsILi256ELi64ELi64ELi4ELb0ELb0EN7cutlass10bfloat16_tE19Flash_kernel_traitsILi256ELi64ELi64ELi4ES3_EELb0ELb1ELb1ELb0ELb0ELb1ELb0ELb0EEEvNS_16Flash_fwd_paramsE --------------------------
	.section	.text._ZN5flash24flash_fwd_splitkv_kernelI23Flash_fwd_kernel_traitsILi256ELi64ELi64ELi4ELb0ELb0EN7cutlass10bfloat16_tE19Flash_kernel_traitsILi256ELi64ELi64ELi4ES3_EELb0ELb1ELb1ELb0ELb0ELb1ELb0ELb0EEEvNS_16Flash_fwd_paramsE,"ax",@progbits
	.sectioninfo	@"SHI_REGISTERS=255"
	.align	128
        .global         _ZN5flash24flash_fwd_splitkv_kernelI23Flash_fwd_kernel_traitsILi256ELi64ELi64ELi4ELb0ELb0EN7cutlass10bfloat16_tE19Flash_kernel_traitsILi256ELi64ELi64ELi4ES3_EELb0ELb1ELb1ELb0ELb0ELb1ELb0ELb0EEEvNS_16Flash_fwd_paramsE
        .type           _ZN5flash24flash_fwd_splitkv_kernelI23Flash_fwd_kernel_traitsILi256ELi64ELi64ELi4ELb0ELb0EN7cutlass10bfloat16_tE19Flash_kernel_traitsILi256ELi64ELi64ELi4ES3_EELb0ELb1ELb1ELb0ELb0ELb1ELb0ELb0EEEvNS_16Flash_fwd_paramsE,@function
        .size           _ZN5flash24flash_fwd_splitkv_kernelI23Flash_fwd_kernel_traitsILi256ELi64ELi64ELi4ELb0ELb0EN7cutlass10bfloat16_tE19Flash_kernel_traitsILi256ELi64ELi64ELi4ES3_EELb0ELb1ELb1ELb0ELb0ELb1ELb0ELb0EEEvNS_16Flash_fwd_paramsE,(.L_x_8969 - _ZN5flash24flash_fwd_splitkv_kernelI23Flash_fwd_kernel_traitsILi256ELi64ELi64ELi4ELb0ELb0EN7cutlass10bfloat16_tE19Flash_kernel_traitsILi256ELi64ELi64ELi4ES3_EELb0ELb1ELb1ELb0ELb0ELb1ELb0ELb0EEEvNS_16Flash_fwd_paramsE)
        .other          _ZN5flash24flash_fwd_splitkv_kernelI23Flash_fwd_kernel_traitsILi256ELi64ELi64ELi4ELb0ELb0EN7cutlass10bfloat16_tE19Flash_kernel_traitsILi256ELi64ELi64ELi4ES3_EELb0ELb1ELb1ELb0ELb0ELb1ELb0ELb0EEEvNS_16Flash_fwd_paramsE,@"STO_CUDA_ENTRY STV_DEFAULT"
_ZN5flash24flash_fwd_splitkv_kernelI23Flash_fwd_kernel_traitsILi256ELi64ELi64ELi4ELb0ELb0EN7cutlass10bfloat16_tE19Flash_kernel_traitsILi256ELi64ELi64ELi4ES3_EELb0ELb1ELb1ELb0ELb0ELb1ELb0ELb0EEEvNS_16Flash_fwd_paramsE:
.text._ZN5flash24flash_fwd_splitkv_kernelI23Flash_fwd_kernel_traitsILi256ELi64ELi64ELi4ELb0ELb0EN7cutlass10bfloat16_tE19Flash_kernel_traitsILi256ELi64ELi64ELi4ES3_EELb0ELb1ELb1ELb0ELb0ELb1ELb0ELb0EEEvNS_16Flash_fwd_paramsE:
        /* <DEDUP_REMOVED lines=55> */
.L_x_6463:
[----:B------:R-:W-:Y:S02]  /*0370*/  ULDC UR6, c[0x0][0x218] ;  /* 0x0000860000067ab9 */ /* 0x000fe40000000800 */
.L_x_6464:
        /* <DEDUP_REMOVED lines=113> */
.L_x_6467:
[----:B------:R-:W-:Y:S05]  /*0a90*/  BSYNC B0 ;  /* 0x0000000000007941 */ /* 0x000fea0003800000 */
.L_x_6466:
        /* <DEDUP_REMOVED lines=22> */
.L_x_6469:
[----:B------:R-:W-:Y:S05]  /*0c00*/  BSYNC B0 ;  /* 0x0000000000007941 */ /* 0x000fea0003800000 */
.L_x_6468:
        /* <DEDUP_REMOVED lines=22> */
.L_x_6471:
[----:B------:R-:W-:Y:S05]  /*0d70*/  BSYNC B0 ;  /* 0x0000000000007941 */ /* 0x000fea0003800000 */
.L_x_6470:
        /* <DEDUP_REMOVED lines=21> */
.L_x_6473:
[----:B------:R-:W-:Y:S05]  /*0ed0*/  BSYNC B0 ;  /* 0x0000000000007941 */ /* 0x000fea0003800000 */
.L_x_6472:
        /* <DEDUP_REMOVED lines=20> */
.L_x_6465:
        /* <DEDUP_REMOVED lines=121> */
.L_x_6474:
        /* <DEDUP_REMOVED lines=21> */
.L_x_6476:
        /* <DEDUP_REMOVED lines=63> */
.L_x_6475:
        /* <DEDUP_REMOVED lines=132> */
.L_x_6478:
[----:B------:R-:W-:Y:S05]  /*2530*/  BSYNC B0 ;  /* 0x0000000000007941 */ /* 0x000fea0003800000 */
.L_x_6477:
        /* <DEDUP_REMOVED lines=45> */
.L_x_6480:
[----:B------:R-:W-:Y:S05]  /*2810*/  BSYNC B0 ;  /* 0x0000000000007941 */ /* 0x000fea0003800000 */
.L_x_6479:
        /* <DEDUP_REMOVED lines=45> */
.L_x_6482:
[----:B------:R-:W-:Y:S05]  /*2af0*/  BSYNC B0 ;  /* 0x0000000000007941 */ /* 0x000fea0003800000 */
.L_x_6481:
        /* <DEDUP_REMOVED lines=44> */
.L_x_6484:
[----:B------:R-:W-:Y:S05]  /*2dc0*/  BSYNC B0 ;  /* 0x0000000000007941 */ /* 0x000fea0003800000 */
.L_x_6483:
        /* <DEDUP_REMOVED lines=39> */
.L_x_6486:
[----:B------:R-:W-:Y:S05]  /*3040*/  BSYNC B0 ;  /* 0x0000000000007941 */ /* 0x000fea0003800000 */
.L_x_6485:
        /* <DEDUP_REMOVED lines=41> */
.L_x_6488:
[----:B------:R-:W-:Y:S05]  /*32e0*/  BSYNC B0 ;  /* 0x0000000000007941 */ /* 0x000fea0003800000 */
.L_x_6487:
        /* <DEDUP_REMOVED lines=41> */
.L_x_6490:
[----:B------:R-:W-:Y:S05]  /*3580*/  BSYNC B0 ;  /* 0x0000000000007941 */ /* 0x000fea0003800000 */
.L_x_6489:
        /* <DEDUP_REMOVED lines=42> */
.L_x_6492:
[----:B------:R-:W-:Y:S05]  /*3830*/  BSYNC B0 ;  /* 0x0000000000007941 */ /* 0x000fea0003800000 */
.L_x_6491:
        /* <DEDUP_REMOVED lines=65> */
.L_x_6494:
[----:B-1--4-:R-:W-:Y:S05]  /*3c50*/  BSYNC B0 ;  /* 0x0000000000007941 */ /* 0x012fea0003800000 */
.L_x_6493:
        /* <DEDUP_REMOVED lines=53> */
.L_x_6496:
[----:B------:R-:W-:Y:S05]  /*3fb0*/  BSYNC B0 ;  /* 0x0000000000007941 */ /* 0x000fea0003800000 */
.L_x_6495:
        /* <DEDUP_REMOVED lines=45> */
.L_x_6498:
[----:B------:R-:W-:Y:S05]  /*4290*/  BSYNC B0 ;  /* 0x0000000000007941 */ /* 0x000fea0003800000 */
.L_x_6497:
        /* <DEDUP_REMOVED lines=62> */
.L_x_6500:
[----:B------:R-:W-:Y:S05]  /*4680*/  BSYNC B0 ;  /* 0x0000000000007941 */ /* 0x000fea0003800000 */
.L_x_6499:
[C---:B------:R-:W-:Y:S01]  /*4690*/  IMAD.SHL.U32 R7, R3.reuse, 0x40, RZ ;  /* 0x0000004003077824 */ /* 0x040fe200078e00ff */
[----:B------:R-:W-:Y:S01]  /*46a0*/  LEA R230, R6, R4, 0xa ;  /* 0x0000000406e67211 */ /* 0x000fe200078e50ff */
[----:B------:R-:W-:Y:S01]  /*46b0*/  IMAD.SHL.U32 R16, R16, 0x8, RZ ;  /* 0x0000000810107824 */ /* 0x000fe200078e00ff */
[----:B------:R-:W-:Y:S01]  /*46c0*/  R2P PR, R3, 0x6 ;  /* 0x0000000603007804 */ /* 0x000fe20000000000 */
[----:B------:R-:W0:Y:S01]  /*46d0*/  LDGDEPBAR ;  /* 0x00000000000079af */ /* 0x000e220000000000 */
[----:B------:R-:W-:Y:S01]  /*46e0*/  LOP3.LUT R7, R7, 0x1c0, RZ, 0xc0, !PT ;  /* 0x000001c007077812 */ /* 0x000fe200078ec0ff */
[----:B------:R-:W-:Y:S01]  /*46f0*/  IMAD.SHL.U32 R230, R230, 0x2, RZ ;  /* 0x00000002e6e67824 */ /* 0x000fe200078e00ff */
[----:B------:R-:W-:Y:S01]  /*4700*/  LEA R6, R6, UR26, 0x4 ;  /* 0x0000001a06067c11 */ /* 0x000fe2000f8e20ff */
[----:B------:R-:W-:Y:S01]  /*4710*/  UISETP.GT.AND UP0, UPT, UR12, UR11, UPT ;  /* 0x0000000b0c00728c */ /* 0x000fe2000bf04270 */
[----:B------:R-:W-:Y:S01]  /*4720*/  LOP3.LUT R16, R7, 0x8, R16, 0xf8, !PT ;  /* 0x0000000807107812 */ /* 0x000fe200078ef810 */
[----:B------:R-:W-:Y:S01]  /*4730*/  IMAD R228, R2, 0x2, R230 ;  /* 0x0000000202e47824 */ /* 0x000fe200078e02e6 */
[----:B------:R-:W-:Y:S01]  /*4740*/  SHF.R.U32.HI R7, RZ, 0x3, R7 ;  /* 0x00000003ff077819 */ /* 0x000fe20000011607 */
[----:B------:R-:W-:Y:S01]  /*4750*/  LDSM.16.M88.4 R48, [R230] ;  /* 0x00000000e630783b */ /* 0x000fe20000000200 */
[----:B------:R-:W-:Y:S01]  /*4760*/  LEA R226, R0, R230, 0x1 ;  /* 0x000000e600e27211 */ /* 0x000fe200078e08ff */
[----:B------:R-:W-:Y:S01]  /*4770*/  UIADD3 UR5, UR27, 0x1, -UR13 ;  /* 0x000000011b057890 */ /* 0x000fe2000fffe80d */
[----:B------:R-:W-:Y:S01]  /*4780*/  LOP3.LUT R7, R16, R7, RZ, 0x3c, !PT ;  /* 0x0000000710077212 */ /* 0x000fe200078e3cff */
[----:B--2---:R-:W-:Y:S01]  /*4790*/  LDSM.16.M88.4 R12, [R228] ;  /* 0x00000000e40c783b */ /* 0x004fe20000000200 */
[----:B------:R-:W-:Y:S01]  /*47a0*/  LEA R225, R0, R228, 0x1 ;  /* 0x000000e400e17211 */ /* 0x000fe200078e08ff */
[----:B------:R-:W-:Y:S01]  /*47b0*/  ULDC UR4, c[0x0][0x2e8] ;  /* 0x0000ba0000047ab9 */ /* 0x000fe20000000800 */
[----:B------:R-:W-:Y:S01]  /*47c0*/  IADD3 R5, R5, R6, RZ ;  /* 0x0000000605057210 */ /* 0x000fe20007ffe0ff */
[----:B------:R-:W-:Y:S01]  /*47d0*/  IMAD R229, R229, 0x200, R7 ;  /* 0x00000200e5e57824 */ /* 0x000fe200078e0207 */
[----:B------:R-:W-:Y:S01]  /*47e0*/  LDSM.16.M88.4 R56, [R226] ;  /* 0x00000000e238783b */ /* 0x000fe20000000200 */
[----:B------:R-:W-:Y:S01]  /*47f0*/  UIADD3 UR4, UR5, UR4, URZ ;  /* 0x0000000405047290 */ /* 0x000fe2000fffe03f */
[----:B------:R-:W-:Y:S01]  /*4800*/  PLOP3.LUT P6, PT, PT, PT, UP0, 0x80, 0x0 ;  /* 0x000000000000781c */ /* 0x000fe20003fcf008 */
[----:B------:R-:W-:Y:S01]  /*4810*/  UIADD3 UR7, UR27, -UR13, URZ ;  /* 0x8000000d1b077290 */ /* 0x000fe2000fffe03f */
[----:B------:R-:W-:Y:S01]  /*4820*/  SHF.L.U32 R229, R229, 0x1, RZ ;  /* 0x00000001e5e57819 */ /* 0x000fe200000006ff */
[----:B------:R-:W-:Y:S01]  /*4830*/  LDSM.16.M88.4 R72, [R230+0x2000] ;  /* 0x00200000e648783b */ /* 0x000fe20000000200 */
[----:B------:R-:W-:-:S02]  /*4840*/  IADD3 R240, R5, 0x8, RZ ;  /* 0x0000000805f07810 */ /* 0x000fc40007ffe0ff */
[C---:B------:R-:W-:Y:S01]  /*4850*/  IADD3 R3, R229.reuse, 0x8000, RZ ;  /* 0x00008000e5037810 */ /* 0x040fe20007ffe0ff */
[----:B------:R-:W2:Y:S01]  /*4860*/  LDSM.16.M88.4 R16, [R229+0x8000] ;  /* 0x00800000e510783b */ /* 0x000ea20000000200 */
[----:B------:R-:W-:Y:S02]  /*4870*/  IADD3 R227, R229, 0x8020, RZ ;  /* 0x00008020e5e37810 */ /* 0x000fe40007ffe0ff */
[----:B------:R-:W-:Y:S01]  /*4880*/  @P1 IADD3 R227, R3, -0x20, RZ ;  /* 0xffffffe003e31810 */ /* 0x000fe20007ffe0ff */
[----:B------:R-:W5:Y:S01]  /*4890*/  LDSM.16.M88.4 R44, [R229+0x8800] ;  /* 0x00880000e52c783b */ /* 0x000f620000000200 */
[----:B------:R-:W-:Y:S01]  /*48a0*/  IMAD.MOV.U32 R3, RZ, RZ, 0x40 ;  /* 0x00000040ff037424 */ /* 0x000fe200078e00ff */
[----:B------:R-:W-:Y:S02]  /*48b0*/  IADD3 R238, R240, UR4, RZ ;  /* 0x00000004f0ee7c10 */ /* 0x000fe4000fffe0ff */
[----:B------:R-:W1:Y:S01]  /*48c0*/  LDSM.16.M88.4 R64, [R229+0x9000] ;  /* 0x00900000e540783b */ /* 0x000e620000000200 */
[----:B------:R-:W-:-:S02]  /*48d0*/  IADD3 R243, R5, UR7, RZ ;  /* 0x0000000705f37c10 */ /* 0x000fc4000fffe0ff */
[----:B------:R-:W-:Y:S01]  /*48e0*/  SEL R3, R3, 0xffffffc0, !P2 ;  /* 0xffffffc003037807 */ /* 0x000fe20005000000 */
[----:B------:R-:W3:Y:S01]  /*48f0*/  LDSM.16.M88.4 R28, [R229+0x9800] ;  /* 0x00980000e51c783b */ /* 0x000ee20000000200 */
[----:B------:R-:W-:Y:S02]  /*4900*/  IADD3 R240, R240, UR7, RZ ;  /* 0x00000007f0f07c10 */ /* 0x000fe4000fffe0ff */
[----:B------:R-:W-:Y:S01]  /*4910*/  IADD3 R241, R5, UR4, RZ ;  /* 0x0000000405f17c10 */ /* 0x000fe2000fffe0ff */
[----:B------:R-:W4:Y:S01]  /*4920*/  LDSM.16.M88.4 R24, [R227] ;  /* 0x00000000e318783b */ /* 0x000f220000000200 */
[----:B------:R-:W-:Y:S01]  /*4930*/  IMAD.IADD R223, R229, 0x1, R3 ;  /* 0x00000001e5df7824 */ /* 0x000fe200078e0203 */
[----:B------:R-:W-:Y:S01]  /*4940*/  IADD3 R242, R243, -c[0x0][0x2e4], RZ ;  /* 0x8000b900f3f27a10 */ /* 0x000fe20007ffe0ff */
[----:B------:R-:W-:Y:S01]  /*4950*/  IMAD.IADD R216, R3, 0x1, R227 ;  /* 0x0000000103d87824 */ /* 0x000fe200078e02e3 */
[----:B---3--:R-:W3:Y:S01]  /*4960*/  LDSM.16.M88.4 R8, [R227+0x800] ;  /* 0x00080000e308783b */ /* 0x008ee20000000200 */
[----:B------:R-:W-:-:S02]  /*4970*/  IADD3 R239, R240, -c[0x0][0x2e4], RZ ;  /* 0x8000b900f0ef7a10 */ /* 0x000fc40007ffe0ff */
[----:B------:R-:W-:Y:S01]  /*4980*/  IMNMX R241, R241, UR27, PT ;  /* 0x0000001bf1f17c17 */ /* 0x000fe2000b800200 */
[----:B------:R-:W1:Y:S01]  /*4990*/  LDSM.16.M88.4 R40, [R227+0x1800] ;  /* 0x00180000e328783b */ /* 0x000e620000000200 */
[----:B------:R-:W-:Y:S02]  /*49a0*/  IMNMX R238, R238, UR27, PT ;  /* 0x0000001beeee7c17 */ /* 0x000fe4000b800200 */
[----:B------:R-:W-:Y:S01]  /*49b0*/  IMNMX R242, RZ, R242, !PT ;  /* 0x000000f2fff27217 */ /* 0x000fe20007800200 */
[----:B------:R-:W-:Y:S01]  /*49c0*/  LDSM.16.M88.4 R80, [R223+0x9000] ;  /* 0x00900000df50783b */ /* 0x000fe20000000200 */
[----:B------:R-:W-:Y:S02]  /*49d0*/  IMNMX R239, RZ, R239, !PT ;  /* 0x000000efffef7217 */ /* 0x000fe40007800200 */
[C---:B------:R-:W-:Y:S01]  /*49e0*/  IADD3 R219, R227.reuse, 0x800, RZ ;  /* 0x00000800e3db7810 */ /* 0x040fe20007ffe0ff */
[----:B------:R-:W-:Y:S01]  /*49f0*/  LDSM.16.M88.4 R36, [R216] ;  /* 0x00000000d824783b */ /* 0x000fe20000000200 */
[----:B------:R-:W-:-:S02]  /*4a00*/  IADD3 R218, R227, 0x1000, RZ ;  /* 0x00001000e3da7810 */ /* 0x000fc40007ffe0ff */
[C---:B------:R-:W-:Y:S01]  /*4a10*/  IADD3 R217, R227.reuse, 0x1800, RZ ;  /* 0x00001800e3d97810 */ /* 0x040fe20007ffe0ff */
[----:B------:R-:W-:Y:S01]  /*4a20*/  LDSM.16.M88.4 R76, [R223+0x9800] ;  /* 0x00980000df4c783b */ /* 0x000fe20000000200 */
[C---:B------:R-:W-:Y:S02]  /*4a30*/  IADD3 R215, R227.reuse, 0x2000, RZ ;  /* 0x00002000e3d77810 */ /* 0x040fe40007ffe0ff */
[C---:B------:R-:W-:Y:S01]  /*4a40*/  IADD3 R214, R227.reuse, 0x2800, RZ ;  /* 0x00002800e3d67810 */ /* 0x040fe20007ffe0ff */
[----:B--2---:R-:W-:Y:S01]  /*4a50*/  HMMA.16816.F32.BF16 R20, R48, R16, RZ ;  /* 0x000000103014723c */ /* 0x004fe200000418ff */
[----:B------:R-:W-:Y:S01]  /*4a60*/  LDSM.16.M88.4 R52, [R216+0x1000] ;  /* 0x00100000d834783b */ /* 0x000fe20000000200 */
[C---:B------:R-:W-:Y:S02]  /*4a70*/  IADD3 R213, R227.reuse, 0x3000, RZ ;  /* 0x00003000e3d57810 */ /* 0x040fe40007ffe0ff */
[C---:B------:R-:W-:Y:S01]  /*4a80*/  IADD3 R212, R227.reuse, 0x3800, RZ ;  /* 0x00003800e3d47810 */ /* 0x040fe20007ffe0ff */
[----:B------:R-:W-:Y:S01]  /*4a90*/  LDSM.16.M88.4 R88, [R216+0x4800] ;  /* 0x00480000d858783b */ /* 0x000fe20000000200 */
[----:B------:R-:W-:-:S02]  /*4aa0*/  IADD3 R211, R227, 0x4000, RZ ;  /* 0x00004000e3d37810 */ /* 0x000fc40007ffe0ff */
[C---:B------:R-:W-:Y:S01]  /*4ab0*/  HMMA.16816.F32.BF16 R16, R48.reuse, R18, RZ ;  /* 0x000000123010723c */ /* 0x040fe200000418ff */
[----:B------:R-:W-:Y:S01]  /*4ac0*/  LDSM.16.M88.4 R84, [R229+0xe800] ;  /* 0x00e80000e554783b */ /* 0x000fe20000000200 */
[C---:B------:R-:W-:Y:S02]  /*4ad0*/  IADD3 R210, R227.reuse, 0x4800, RZ ;  /* 0x00004800e3d27810 */ /* 0x040fe40007ffe0ff */
[C---:B------:R-:W-:Y:S02]  /*4ae0*/  IADD3 R209, R227.reuse, 0x5000, RZ ;  /* 0x00005000e3d17810 */ /* 0x040fe40007ffe0ff */
[C---:B------:R-:W-:Y:S02]  /*4af0*/  IADD3 R208, R227.reuse, 0x5800, RZ ;  /* 0x00005800e3d07810 */ /* 0x040fe40007ffe0ff */
[----:B-----5:R-:W-:Y:S01]  /*4b00*/  HMMA.16816.F32.BF16 R32, R48, R44, RZ ;  /* 0x0000002c3020723c */ /* 0x020fe200000418ff */
[C---:B------:R-:W-:Y:S02]  /*4b10*/  IADD3 R207, R227.reuse, 0x6000, RZ ;  /* 0x00006000e3cf7810 */ /* 0x040fe40007ffe0ff */
[----:B------:R-:W-:-:S02]  /*4b20*/  IADD3 R206, R227, 0x6800, RZ ;  /* 0x00006800e3ce7810 */ /* 0x000fc40007ffe0ff */
[C---:B------:R-:W-:Y:S02]  /*4b30*/  IADD3 R205, R227.reuse, 0x7000, RZ ;  /* 0x00007000e3cd7810 */ /* 0x040fe40007ffe0ff */
[----:B------:R-:W-:Y:S01]  /*4b40*/  IADD3 R204, R227, 0x7800, RZ ;  /* 0x00007800e3cc7810 */ /* 0x000fe20007ffe0ff */
[C---:B-1----:R-:W-:Y:S08]  /*4b50*/  HMMA.16816.F32.BF16 R68, R48.reuse, R64, RZ ;  /* 0x000000403044723c */ /* 0x042ff000000418ff */
[C---:B------:R-:W-:Y:S08]  /*4b60*/  HMMA.16816.F32.BF16 R44, R48.reuse, R46, RZ ;  /* 0x0000002e302c723c */ /* 0x040ff000000418ff */
[C---:B------:R-:W-:Y:S08]  /*4b70*/  HMMA.16816.F32.BF16 R64, R48.reuse, R66, RZ ;  /* 0x000000423040723c */ /* 0x040ff000000418ff */
[C---:B------:R-:W-:Y:S08]  /*4b80*/  HMMA.16816.F32.BF16 R60, R48.reuse, R28, RZ ;  /* 0x0000001c303c723c */ /* 0x040ff000000418ff */
[----:B------:R-:W-:Y:S01]  /*4b90*/  HMMA.16816.F32.BF16 R48, R48, R30, RZ ;  /* 0x0000001e3030723c */ /* 0x000fe200000418ff */
[----:B------:R-:W1:Y:S07]  /*4ba0*/  LDSM.16.M88.4 R28, [R227+0x1000] ;  /* 0x00100000e31c783b */ /* 0x000e6e0000000200 */
[C---:B----4-:R-:W-:Y:S08]  /*4bb0*/  HMMA.16816.F32.BF16 R20, R12.reuse, R24, R20 ;  /* 0x000000180c14723c */ /* 0x050ff00000041814 */
[C---:B------:R-:W-:Y:S01]  /*4bc0*/  HMMA.16816.F32.BF16 R16, R12.reuse, R26, R16 ;  /* 0x0000001a0c10723c */ /* 0x040fe20000041810 */
[----:B------:R-:W2:Y:S07]  /*4bd0*/  LDSM.16.M88.4 R24, [R223+0x8000] ;  /* 0x00800000df18783b */ /* 0x000eae0000000200 */
[C---:B---3--:R-:W-:Y:S08]  /*4be0*/  HMMA.16816.F32.BF16 R32, R12.reuse, R8, R32 ;  /* 0x000000080c20723c */ /* 0x048ff00000041820 */
[C---:B------:R-:W-:Y:S01]  /*4bf0*/  HMMA.16816.F32.BF16 R44, R12.reuse, R10, R44 ;  /* 0x0000000a0c2c723c */ /* 0x040fe2000004182c */
[----:B------:R-:W3:Y:S07]  /*4c00*/  LDSM.16.M88.4 R8, [R223+0x8800] ;  /* 0x00880000df08783b */ /* 0x000eee0000000200 */
[C---:B------:R-:W-:Y:S08]  /*4c10*/  HMMA.16816.F32.BF16 R60, R12.reuse, R40, R60 ;  /* 0x000000280c3c723c */ /* 0x040ff0000004183c */
[C---:B-1----:R-:W-:Y:S08]  /*4c20*/  HMMA.16816.F32.BF16 R68, R12.reuse, R28, R68 ;  /* 0x0000001c0c44723c */ /* 0x042ff00000041844 */
[C---:B------:R-:W-:Y:S01]  /*4c30*/  HMMA.16816.F32.BF16 R64, R12.reuse, R30, R64 ;  /* 0x0000001e0c40723c */ /* 0x040fe20000041840 */
[----:B------:R-:W1:Y:S07]  /*4c40*/  LDSM.16.M88.4 R28, [R225] ;  /* 0x00000000e11c783b */ /* 0x000e6e0000000200 */
        /* <DEDUP_REMOVED lines=11> */
[----:B------:R-:W5:Y:S07]  /*4d00*/  LDSM.16.M88.4 R80, [R229+0xb000] ;  /* 0x00b00000e550783b */ /* 0x000f6e0000000200 */
[C---:B-1----:R-:W-:Y:S08]  /*4d10*/  HMMA.16816.F32.BF16 R20, R28.reuse, R36, R20 ;  /* 0x000000241c14723c */ /* 0x042ff00000041814 */
        /* <DEDUP_REMOVED lines=8> */
[----:B------:R-:W1:Y:S07]  /*4da0*/  LDSM.16.M88.4 R12, [R227+0x2000] ;  /* 0x00200000e30c783b */ /* 0x000e6e0000000200 */
        /* <DEDUP_REMOVED lines=13> */
[C---:B-----5:R-:W-:Y:S08]  /*4e80*/  HMMA.16816.F32.BF16 R68, R72.reuse, R80, R68 ;  /* 0x000000504844723c */ /* 0x060ff00000041844 */
[----:B------:R-:W-:Y:S01]  /*4e90*/  HMMA.16816.F32.BF16 R64, R72, R82, R64 ;  /* 0x000000524840723c */ /* 0x000fe20000041840 */
[----:B------:R-:W-:Y:S07]  /*4ea0*/  LDSM.16.M88.4 R80, [R225+0x4000] ;  /* 0x00400000e150783b */ /* 0x000fee0000000200 */
[C---:B-1----:R-:W-:Y:S08]  /*4eb0*/  HMMA.16816.F32.BF16 R20, R36.reuse, R12, R20 ;  /* 0x0000000c2414723c */ /* 0x042ff00000041814 */
[----:B------:R-:W-:Y:S01]  /*4ec0*/  HMMA.16816.F32.BF16 R16, R36, R14, R16 ;  /* 0x0000000e2410723c */ /* 0x000fe20000041810 */
[----:B------:R-:W1:Y:S07]  /*4ed0*/  LDSM.16.M88.4 R12, [R223+0xb000] ;  /* 0x00b00000df0c783b */ /* 0x000e6e0000000200 */
[C---:B------:R-:W-:Y:S08]  /*4ee0*/  HMMA.16816.F32.BF16 R60, R72.reuse, R76, R60 ;  /* 0x0000004c483c723c */ /* 0x040ff0000004183c */
[----:B------:R-:W-:Y:S01]  /*4ef0*/  HMMA.16816.F32.BF16 R56, R72, R78, R56 ;  /* 0x0000004e4838723c */ /* 0x000fe20000041838 */
[----:B------:R-:W-:Y:S04]  /*4f00*/  LDSM.16.M88.4 R72, [R216+0x2000] ;  /* 0x00200000d848783b */ /* 0x000fe80000000200 */
[----:B------:R-:W-:Y:S03]  /*4f10*/  LDSM.16.M88.4 R76, [R227+0x4000] ;  /* 0x00400000e34c783b */ /* 0x000fe60000000200 */
[C---:B------:R-:W-:Y:S08]  /*4f20*/  HMMA.16816.F32.BF16 R32, R36.reuse, R48, R32 ;  /* 0x000000302420723c */ /* 0x040ff00000041820 */
[C---:B------:R-:W-:Y:S01]  /*4f30*/  HMMA.16816.F32.BF16 R44, R36.reuse, R50, R44 ;  /* 0x00000032242c723c */ /* 0x040fe2000004182c */
[----:B------:R-:W3:Y:S07]  /*4f40*/  LDSM.16.M88.4 R48, [R223+0xb800] ;  /* 0x00b80000df30783b */ /* 0x000eee0000000200 */
[C---:B----4-:R-:W-:Y:S08]  /*4f50*/  HMMA.16816.F32.BF16 R68, R36.reuse, R52, R68 ;  /* 0x000000342444723c */ /* 0x050ff00000041844 */
[----:B------:R-:W-:Y:S01]  /*4f60*/  HMMA.16816.F32.BF16 R64, R36, R54, R64 ;  /* 0x000000362440723c */ /* 0x000fe20000041840 */
[----:B------:R-:W-:Y:S07]  /*4f70*/  LDSM.16.M88.4 R52, [R216+0x2800] ;  /* 0x00280000d834783b */ /* 0x000fee0000000200 */
[C---:B--2---:R-:W-:Y:S08]  /*4f80*/  HMMA.16816.F32.BF16 R20, R8.reuse, R24, R20 ;  /* 0x000000180814723c */ /* 0x044ff00000041814 */
[----:B------:R-:W-:Y:S01]  /*4f90*/  HMMA.16816.F32.BF16 R16, R8, R26, R16 ;  /* 0x0000001a0810723c */ /* 0x000fe20000041810 */
[----:B------:R-:W2:Y:S07]  /*4fa0*/  LDSM.16.M88.4 R24, [R225+0x2000] ;  /* 0x00200000e118783b */ /* 0x000eae0000000200 */
[C---:B------:R-:W-:Y:S08]  /*4fb0*/  HMMA.16816.F32.BF16 R60, R36.reuse, R40, R60 ;  /* 0x00000028243c723c */ /* 0x040ff0000004183c */
[----:B------:R-:W-:Y:S01]  /*4fc0*/  HMMA.16816.F32.BF16 R56, R36, R42, R56 ;  /* 0x0000002a2438723c */ /* 0x000fe20000041838 */
[----:B------:R-:W4:Y:S04]  /*4fd0*/  LDSM.16.M88.4 R40, [R216+0x3000] ;  /* 0x00300000d828783b */ /* 0x000f280000000200 */
[----:B------:R-:W-:Y:S03]  /*4fe0*/  LDSM.16.M88.4 R36, [R230+0x4000] ;  /* 0x00400000e624783b */ /* 0x000fe60000000200 */
        /* <DEDUP_REMOVED lines=12> */
[----:B------:R-:W-:Y:S07]  /*50b0*/  LDSM.16.M88.4 R72, [R216+0x4000] ;  /* 0x00400000d848783b */ /* 0x000fee0000000200 */
[C---:B------:R-:W-:Y:S08]  /*50c0*/  HMMA.16816.F32.BF16 R32, R24.reuse, R52, R32 ;  /* 0x000000341820723c */ /* 0x040ff00000041820 */
[C---:B------:R-:W-:Y:S01]  /*50d0*/  HMMA.16816.F32.BF16 R44, R24.reuse, R54, R44 ;  /* 0x00000036182c723c */ /* 0x040fe2000004182c */
[----:B------:R-:W-:Y:S07]  /*50e0*/  LDSM.16.M88.4 R52, [R229+0xd800] ;  /* 0x00d80000e534783b */ /* 0x000fee0000000200 */
[C---:B----4-:R-:W-:Y:S08]  /*50f0*/  HMMA.16816.F32.BF16 R68, R24.reuse, R40, R68 ;  /* 0x000000281844723c */ /* 0x050ff00000041844 */
[----:B------:R-:W-:Y:S01]  /*5100*/  HMMA.16816.F32.BF16 R64, R24, R42, R64 ;  /* 0x0000002a1840723c */ /* 0x000fe20000041840 */
[----:B------:R-:W2:Y:S07]  /*5110*/  LDSM.16.M88.4 R40, [R228+0x4000] ;  /* 0x00400000e428783b */ /* 0x000eae0000000200 */
[C---:B-1----:R-:W-:Y:S08]  /*5120*/  HMMA.16816.F32.BF16 R20, R36.reuse, R12, R20 ;  /* 0x0000000c2414723c */ /* 0x042ff00000041814 */
[C---:B------:R-:W-:Y:S01]  /*5130*/  HMMA.16816.F32.BF16 R16, R36.reuse, R14, R16 ;  /* 0x0000000e2410723c */ /* 0x040fe20000041810 */
[----:B------:R-:W-:Y:S07]  /*5140*/  LDSM.16.M88.4 R12, [R223+0xc000] ;  /* 0x00c00000df0c783b */ /* 0x000fee0000000200 */
[C---:B---3--:R-:W-:Y:S08]  /*5150*/  HMMA.16816.F32.BF16 R32, R36.reuse, R8, R32 ;  /* 0x000000082420723c */ /* 0x048ff00000041820 */
[----:B------:R-:W-:Y:S01]  /*5160*/  HMMA.16816.F32.BF16 R44, R36, R10, R44 ;  /* 0x0000000a242c723c */ /* 0x000fe2000004182c */
[----:B------:R-:W1:Y:S07]  /*5170*/  LDSM.16.M88.4 R8, [R226+0x4000] ;  /* 0x00400000e208783b */ /* 0x000e6e0000000200 */
[C---:B------:R-:W-:Y:S08]  /*5180*/  HMMA.16816.F32.BF16 R60, R24.reuse, R28, R60 ;  /* 0x0000001c183c723c */ /* 0x040ff0000004183c */
[----:B------:R-:W-:Y:S01]  /*5190*/  HMMA.16816.F32.BF16 R56, R24, R30, R56 ;  /* 0x0000001e1838723c */ /* 0x000fe20000041838 */
[----:B------:R-:W3:Y:S04]  /*51a0*/  LDSM.16.M88.4 R28, [R227+0x4800] ;  /* 0x00480000e31c783b */ /* 0x000ee80000000200 */
[----:B------:R-:W4:Y:S03]  /*51b0*/  LDSM.16.M88.4 R24, [R227+0x5000] ;  /* 0x00500000e318783b */ /* 0x000f260000000200 */
[C---:B--2---:R-:W-:Y:S08]  /*51c0*/  HMMA.16816.F32.BF16 R20, R40.reuse, R76, R20 ;  /* 0x0000004c2814723c */ /* 0x044ff00000041814 */
[----:B------:R-:W-:Y:S01]  /*51d0*/  HMMA.16816.F32.BF16 R16, R40, R78, R16 ;  /* 0x0000004e2810723c */ /* 0x000fe20000041810 */
[----:B------:R-:W-:Y:S07]  /*51e0*/  LDSM.16.M88.4 R76, [R216+0x5000] ;  /* 0x00500000d84c783b */ /* 0x000fee0000000200 */
[C---:B------:R-:W-:Y:S08]  /*51f0*/  HMMA.16816.F32.BF16 R68, R36.reuse, R48, R68 ;  /* 0x000000302444723c */ /* 0x040ff00000041844 */
[----:B------:R-:W-:Y:S01]  /*5200*/  HMMA.16816.F32.BF16 R64, R36, R50, R64 ;  /* 0x000000322440723c */ /* 0x000fe20000041840 */
[----:B------:R-:W2:Y:S07]  /*5210*/  LDSM.16.M88.4 R48, [R227+0x5800] ;  /* 0x00580000e330783b */ /* 0x000eae0000000200 */
[----:B-1----:R-:W-:Y:S08]  /*5220*/  HMMA.16816.F32.BF16 R20, R8, R12, R20 ;  /* 0x0000000c0814723c */ /* 0x002ff00000041814 */
[C---:B------:R-:W-:Y:S08]  /*5230*/  HMMA.16816.F32.BF16 R60, R36.reuse, R52, R60 ;  /* 0x00000034243c723c */ /* 0x040ff0000004183c */
[----:B------:R-:W-:Y:S01]  /*5240*/  HMMA.16816.F32.BF16 R56, R36, R54, R56 ;  /* 0x000000362438723c */ /* 0x000fe20000041838 */
[----:B------:R-:W-:Y:S04]  /*5250*/  LDSM.16.M88.4 R52, [R230+0x6000] ;  /* 0x00600000e634783b */ /* 0x000fe80000000200 */
[----:B------:R-:W1:Y:S03]  /*5260*/  LDSM.16.M88.4 R36, [R229+0xe000] ;  /* 0x00e00000e524783b */ /* 0x000e660000000200 */
[----:B------:R-:W-:Y:S01]  /*5270*/  HMMA.16816.F32.BF16 R16, R8, R14, R16 ;  /* 0x0000000e0810723c */ /* 0x000fe20000041810 */
[----:B------:R-:W-:Y:S07]  /*5280*/  LDSM.16.M88.4 R12, [R223+0xd800] ;  /* 0x00d80000df0c783b */ /* 0x000fee0000000200 */
[C---:B---3--:R-:W-:Y:S08]  /*5290*/  HMMA.16816.F32.BF16 R32, R40.reuse, R28, R32 ;  /* 0x0000001c2820723c */ /* 0x048ff00000041820 */
[C---:B------:R-:W-:Y:S01]  /*52a0*/  HMMA.16816.F32.BF16 R44, R40.reuse, R30, R44 ;  /* 0x0000001e282c723c */ /* 0x040fe2000004182c */
[----:B------:R-:W3:Y:S07]  /*52b0*/  LDSM.16.M88.4 R28, [R223+0xc800] ;  /* 0x00c80000df1c783b */ /* 0x000eee0000000200 */
[C---:B----4-:R-:W-:Y:S08]  /*52c0*/  HMMA.16816.F32.BF16 R68, R40.reuse, R24, R68 ;  /* 0x000000182844723c */ /* 0x050ff00000041844 */
[----:B------:R-:W-:Y:S01]  /*52d0*/  HMMA.16816.F32.BF16 R64, R40, R26, R64 ;  /* 0x0000001a2840723c */ /* 0x000fe20000041840 */
[----:B------:R-:W4:Y:S07]  /*52e0*/  LDSM.16.M88.4 R24, [R223+0xd000] ;  /* 0x00d00000df18783b */ /* 0x000f2e0000000200 */
[----:B------:R-:W-:Y:S08]  /*52f0*/  HMMA.16816.F32.BF16 R20, R80, R72, R20 ;  /* 0x000000485014723c */ /* 0x000ff00000041814 */
[C---:B--2---:R-:W-:Y:S08]  /*5300*/  HMMA.16816.F32.BF16 R60, R40.reuse, R48, R60 ;  /* 0x00000030283c723c */ /* 0x044ff0000004183c */
[----:B------:R-:W-:Y:S01]  /*5310*/  HMMA.16816.F32.BF16 R56, R40, R50, R56 ;  /* 0x000000322838723c */ /* 0x000fe20000041838 */
[----:B------:R-:W-:Y:S04]  /*5320*/  LDSM.16.M88.4 R40, [R228+0x6000] ;  /* 0x00600000e428783b */ /* 0x000fe80000000200 */
[----:B------:R-:W2:Y:S03]  /*5330*/  LDSM.16.M88.4 R48, [R227+0x6000] ;  /* 0x00600000e330783b */ /* 0x000ea60000000200 */
[----:B------:R-:W-:Y:S01]  /*5340*/  HMMA.16816.F32.BF16 R16, R80, R74, R16 ;  /* 0x0000004a5010723c */ /* 0x000fe20000041810 */
[----:B------:R-:W-:Y:S07]  /*5350*/  LDSM.16.M88.4 R72, [R216+0x5800] ;  /* 0x00580000d848783b */ /* 0x000fee0000000200 */
[----:B-1----:R-:W-:Y:S08]  /*5360*/  HMMA.16816.F32.BF16 R20, R52, R36, R20 ;  /* 0x000000243414723c */ /* 0x002ff00000041814 */
[C---:B---3--:R-:W-:Y:S08]  /*5370*/  HMMA.16816.F32.BF16 R32, R8.reuse, R28, R32 ;  /* 0x0000001c0820723c */ /* 0x048ff00000041820 */
[C---:B------:R-:W-:Y:S01]  /*5380*/  HMMA.16816.F32.BF16 R44, R8.reuse, R30, R44 ;  /* 0x0000001e082c723c */ /* 0x040fe2000004182c */
[----:B------:R-:W-:Y:S07]  /*5390*/  LDSM.16.M88.4 R28, [R226+0x6000] ;  /* 0x00600000e21c783b */ /* 0x000fee0000000200 */
[C---:B----4-:R-:W-:Y:S08]  /*53a0*/  HMMA.16816.F32.BF16 R68, R8.reuse, R24, R68 ;  /* 0x000000180844723c */ /* 0x050ff00000041844 */
[----:B------:R-:W-:Y:S01]  /*53b0*/  HMMA.16816.F32.BF16 R64, R8, R26, R64 ;  /* 0x0000001a0840723c */ /* 0x000fe20000041840 */
[----:B------:R-:W1:Y:S07]  /*53c0*/  LDSM.16.M88.4 R24, [R223+0xe000] ;  /* 0x00e00000df18783b */ /* 0x000e6e0000000200 */
[----:B------:R-:W-:Y:S01]  /*53d0*/  HMMA.16816.F32.BF16 R16, R52, R38, R16 ;  /* 0x000000263410723c */ /* 0x000fe20000041810 */
[----:B------:R-:W-:Y:S07]  /*53e0*/  LDSM.16.M88.4 R36, [R227+0x6800] ;  /* 0x00680000e324783b */ /* 0x000fee0000000200 */
[----:B--2---:R-:W-:Y:S08]  /*53f0*/  HMMA.16816.F32.BF16 R20, R40, R48, R20 ;  /* 0x000000302814723c */ /* 0x004ff00000041814 */
[C---:B------:R-:W-:Y:S08]  /*5400*/  HMMA.16816.F32.BF16 R60, R8.reuse, R12, R60 ;  /* 0x0000000c083c723c */ /* 0x040ff0000004183c */
[----:B------:R-:W-:Y:S01]  /*5410*/  HMMA.16816.F32.BF16 R56, R8, R14, R56 ;  /* 0x0000000e0838723c */ /* 0x000fe20000041838 */
[----:B------:R-:W-:Y:S04]  /*5420*/  LDSM.16.M88.4 R12, [R225+0x6000] ;  /* 0x00600000e10c783b */ /* 0x000fe80000000200 */
[----:B------:R-:W2:Y:S03]  /*5430*/  LDSM.16.M88.4 R8, [R216+0x6000] ;  /* 0x00600000d808783b */ /* 0x000ea60000000200 */
[----:B------:R-:W-:Y:S01]  /*5440*/  HMMA.16816.F32.BF16 R16, R40, R50, R16 ;  /* 0x000000322810723c */ /* 0x000fe20000041810 */
[----:B------:R-:W3:Y:S07]  /*5450*/  LDSM.16.M88.4 R48, [R229+0xf000] ;  /* 0x00f00000e530783b */ /* 0x000eee0000000200 */
[----:B-1----:R-:W-:Y:S08]  /*5460*/  HMMA.16816.F32.BF16 R20, R28, R24, R20 ;  /* 0x000000181c14723c */ /* 0x002ff00000041814 */
[C---:B------:R-:W-:Y:S08]  /*5470*/  HMMA.16816.F32.BF16 R32, R80.reuse, R88, R32 ;  /* 0x000000585020723c */ /* 0x040ff00000041820 */
[C---:B------:R-:W-:Y:S08]  /*5480*/  HMMA.16816.F32.BF16 R44, R80.reuse, R90, R44 ;  /* 0x0000005a502c723c */ /* 0x040ff0000004182c */
[----:B------:R-:W-:Y:S01]  /*5490*/  HMMA.16816.F32.BF16 R88, R80, R76, R68 ;  /* 0x0000004c5058723c */ /* 0x000fe20000041844 */
[----:B------:R-:W-:Y:S07]  /*54a0*/  LDSM.16.M88.4 R68, [R223+0xe800] ;  /* 0x00e80000df44783b */ /* 0x000fee0000000200 */
[----:B------:R-:W-:Y:S01]  /*54b0*/  HMMA.16816.F32.BF16 R16, R28, R26, R16 ;  /* 0x0000001a1c10723c */ /* 0x000fe20000041810 */
[----:B------:R-:W1:Y:S07]  /*54c0*/  LDSM.16.M88.4 R24, [R227+0x7000] ;  /* 0x00700000e318783b */ /* 0x000e6e0000000200 */
[----:B--2---:R-:W-:Y:S08]  /*54d0*/  HMMA.16816.F32.BF16 R20, R12, R8, R20 ;  /* 0x000000080c14723c */ /* 0x004ff00000041814 */
[----:B------:R-:W-:Y:S01]  /*54e0*/  HMMA.16816.F32.BF16 R64, R80, R78, R64 ;  /* 0x0000004e5040723c */ /* 0x000fe20000041840 */
[----:B------:R-:W2:Y:S07]  /*54f0*/  LDSM.16.M88.4 R76, [R229+0xf800] ;  /* 0x00f80000e54c783b */ /* 0x000eae0000000200 */
[----:B---3--:R-:W-:Y:S08]  /*5500*/  HMMA.16816.F32.BF16 R88, R52, R48, R88 ;  /* 0x000000303458723c */ /* 0x008ff00000041858 */
[----:B------:R-:W-:Y:S01]  /*5510*/  HMMA.16816.F32.BF16 R60, R80, R72, R60 ;  /* 0x00000048503c723c */ /* 0x000fe2000004183c */
[----:B------:R-:W-:-:S02]  /*5520*/  FMUL.FTZ R21, R21, c[0x0][0x2ec] ;  /* 0x0000bb0015157a20 */ /* 0x000fc40000410000 */
[----:B------:R-:W-:Y:S02]  /*5530*/  FMUL.FTZ R3, R20, c[0x0][0x2ec] ;  /* 0x0000bb0014037a20 */ /* 0x000fe40000410000 */
[----:B------:R3:W4:Y:S01]  /*5540*/  MUFU.TANH R48, R21 ;  /* 0x0000001500307308 */ /* 0x0007220000002400 */
[----:B------:R-:W-:Y:S02]  /*5550*/  FMUL.FTZ R7, R22, c[0x0][0x2ec] ;  /* 0x0000bb0016077a20 */ /* 0x000fe40000410000 */
[----:B------:R-:W-:Y:S01]  /*5560*/  HMMA.16816.F32.BF16 R72, R80, R74, R56 ;  /* 0x0000004a5048723c */ /* 0x000fe20000041838 */
[----:B------:R-:W-:Y:S04]  /*5570*/  LDSM.16.M88.4 R56, [R216+0x6800] ;  /* 0x00680000d838783b */ /* 0x000fe80000000200 */
[----:B------:R-:W1:Y:S03]  /*5580*/  MUFU.TANH R3, R3 ;  /* 0x0000000300037308 */ /* 0x000e660000002400 */
[----:B------:R-:W-:Y:S01]  /*5590*/  HMMA.16816.F32.BF16 R16, R12, R10, R16 ;  /* 0x0000000a0c10723c */ /* 0x000fe20000041810 */
[----:B------:R-:W-:Y:S04]  /*55a0*/  LDSM.16.M88.4 R8, [R223+0xf000] ;  /* 0x00f00000df08783b */ /* 0x000fe80000000200 */
[----:B------:R-:W2:Y:S03]  /*55b0*/  MUFU.TANH R7, R7 ;  /* 0x0000000700077308 */ /* 0x000ea60000002400 */
[----:B------:R-:W-:Y:S08]  /*55c0*/  HMMA.16816.F32.BF16 R64, R52, R50, R64 ;  /* 0x000000323440723c */ /* 0x000ff00000041840 */
[----:B-1----:R-:W-:Y:S07]  /*55d0*/  HMMA.16816.F32.BF16 R88, R40, R24, R88 ;  /* 0x000000182858723c */ /* 0x002fee0000041858 */
[----:B------:R-:W-:Y:S01]  /*55e0*/  FMUL.FTZ R24, R23, c[0x0][0x2ec] ;  /* 0x0000bb0017187a20 */ /* 0x000fe20000410000 */
[----:B------:R-:W-:Y:S01]  /*55f0*/  HMMA.16816.F32.BF16 R32, R52, R84, R32 ;  /* 0x000000543420723c */ /* 0x000fe20000041820 */
[----:B---3--:R-:W1:Y:S01]  /*5600*/  LDSM.16.M88.4 R20, [R227+0x7800] ;  /* 0x00780000e314783b */ /* 0x008e620000000200 */
[----:B------:R-:W-:-:S02]  /*5610*/  FMUL.FTZ R16, R16, c[0x0][0x2ec] ;  /* 0x0000bb0010107a20 */ /* 0x000fc40000410000 */
[----:B------:R-:W-:Y:S01]  /*5620*/  FMUL.FTZ R17, R17, c[0x0][0x2ec] ;  /* 0x0000bb0011117a20 */ /* 0x000fe20000410000 */
[----:B------:R-:W3:Y:S01]  /*5630*/  MUFU.TANH R24, R24 ;  /* 0x0000001800187308 */ /* 0x000ee20000002400 */
[----:B------:R-:W-:Y:S02]  /*5640*/  FMUL.FTZ R18, R18, c[0x0][0x2ec] ;  /* 0x0000bb0012127a20 */ /* 0x000fe40000410000 */
[----:B------:R-:W-:Y:S01]  /*5650*/  HMMA.16816.F32.BF16 R44, R52, R86, R44 ;  /* 0x00000056342c723c */ /* 0x000fe2000004182c */
[----:B------:R-:W-:-:S04]  /*5660*/  FMUL.FTZ R19, R19, c[0x0][0x2ec] ;  /* 0x0000bb0013137a20 */ /* 0x000fc80000410000 */
[----:B------:R-:W1:Y:S03]  /*5670*/  MUFU.TANH R25, R16 ;  /* 0x0000001000197308 */ /* 0x000e660000002400 */
[C---:B--2---:R-:W-:Y:S05]  /*5680*/  HMMA.16816.F32.BF16 R60, R52.reuse, R76, R60 ;  /* 0x0000004c343c723c */ /* 0x044fea000004183c */
[----:B------:R-:W2:Y:S03]  /*5690*/  MUFU.TANH R49, R17 ;  /* 0x0000001100317308 */ /* 0x000ea60000002400 */
[----:B------:R-:W-:Y:S08]  /*56a0*/  HMMA.16816.F32.BF16 R72, R52, R78, R72 ;  /* 0x0000004e3448723c */ /* 0x000ff00000041848 */
[C---:B------:R-:W-:Y:S01]  /*56b0*/  HMMA.16816.F32.BF16 R64, R40.reuse, R26, R64 ;  /* 0x0000001a2840723c */ /* 0x040fe20000041840 */
[----:B------:R-:W1:Y:S07]  /*56c0*/  MUFU.TANH R26, R18 ;  /* 0x00000012001a7308 */ /* 0x000e6e0000002400 */
[C---:B------:R-:W-:Y:S01]  /*56d0*/  HMMA.16816.F32.BF16 R32, R40.reuse, R36, R32 ;  /* 0x000000242820723c */ /* 0x040fe20000041820 */
[----:B------:R5:W2:Y:S07]  /*56e0*/  MUFU.TANH R27, R19 ;  /* 0x00000013001b7308 */ /* 0x000aae0000002400 */
[C---:B------:R-:W-:Y:S01]  /*56f0*/  HMMA.16816.F32.BF16 R44, R40.reuse, R38, R44 ;  /* 0x00000026282c723c */ /* 0x040fe2000004182c */
[----:B------:R-:W-:Y:S07]  /*5700*/  LDSM.16.M88.4 R36, [R216+0x7000] ;  /* 0x00700000d824783b */ /* 0x000fee0000000200 */
[C---:B-1----:R-:W-:Y:S01]  /*5710*/  HMMA.16816.F32.BF16 R60, R40.reuse, R20, R60 ;  /* 0x00000014283c723c */ /* 0x042fe2000004183c */
[----:B-----5:R-:W1:Y:S07]  /*5720*/  LDSM.16.M88.4 R16, [R223+0xf800] ;  /* 0x00f80000df10783b */ /* 0x020e6e0000000200 */
[----:B------:R-:W-:Y:S08]  /*5730*/  HMMA.16816.F32.BF16 R72, R40, R22, R72 ;  /* 0x000000162848723c */ /* 0x000ff00000041848 */
[C---:B------:R-:W-:Y:S08]  /*5740*/  HMMA.16816.F32.BF16 R88, R28.reuse, R8, R88 ;  /* 0x000000081c58723c */ /* 0x040ff00000041858 */
[----:B------:R-:W-:Y:S01]  /*5750*/  HMMA.16816.F32.BF16 R64, R28, R10, R64 ;  /* 0x0000000a1c40723c */ /* 0x000fe20000041840 */
[----:B------:R-:W5:Y:S01]  /*5760*/  LDSM.16.M88.4 R8, [R216+0x7800] ;  /* 0x00780000d808783b */ /* 0x000f620000000200 */
[----:B------:R-:W-:-:S06]  /*5770*/  DEPBAR.LE SB0, 0x0 ;  /* 0x000080000000791a */ /* 0x000fcc0000000000 */
[C---:B------:R-:W-:Y:S08]  /*5780*/  HMMA.16816.F32.BF16 R32, R28.reuse, R68, R32 ;  /* 0x000000441c20723c */ /* 0x040ff00000041820 */
[C---:B------:R-:W-:Y:S08]  /*5790*/  HMMA.16816.F32.BF16 R44, R28.reuse, R70, R44 ;  /* 0x000000461c2c723c */ /* 0x040ff0000004182c */
[C---:B-1----:R-:W-:Y:S08]  /*57a0*/  HMMA.16816.F32.BF16 R60, R28.reuse, R16, R60 ;  /* 0x000000101c3c723c */ /* 0x042ff0000004183c */
[----:B------:R-:W-:Y:S08]  /*57b0*/  HMMA.16816.F32.BF16 R72, R28, R18, R72 ;  /* 0x000000121c48723c */ /* 0x000ff00000041848 */
[C---:B------:R-:W-:Y:S08]  /*57c0*/  HMMA.16816.F32.BF16 R32, R12.reuse, R56, R32 ;  /* 0x000000380c20723c */ /* 0x040ff00000041820 */
[C---:B------:R-:W-:Y:S08]  /*57d0*/  HMMA.16816.F32.BF16 R44, R12.reuse, R58, R44 ;  /* 0x0000003a0c2c723c */ /* 0x040ff0000004182c */
[C---:B------:R-:W-:Y:S08]  /*57e0*/  HMMA.16816.F32.BF16 R88, R12.reuse, R36, R88 ;  /* 0x000000240c58723c */ /* 0x040ff00000041858 */
[----:B------:R-:W-:Y:S01]  /*57f0*/  HMMA.16816.F32.BF16 R64, R12, R38, R64 ;  /* 0x000000260c40723c */ /* 0x000fe20000041840 */
[----:B------:R-:W-:-:S02]  /*5800*/  FMUL.FTZ R21, R35, c[0x0][0x2ec] ;  /* 0x0000bb0023157a20 */ /* 0x000fc40000410000 */
[----:B------:R-:W-:Y:S02]  /*5810*/  FMUL.FTZ R20, R34, c[0x0][0x2ec] ;  /* 0x0000bb0022147a20 */ /* 0x000fe40000410000 */
[----:B------:R-:W-:Y:S02]  /*5820*/  FMUL.FTZ R32, R32, c[0x0][0x2ec] ;  /* 0x0000bb0020207a20 */ /* 0x000fe40000410000 */
[----:B------:R-:W-:Y:S01]  /*5830*/  FMUL.FTZ R33, R33, c[0x0][0x2ec] ;  /* 0x0000bb0021217a20 */ /* 0x000fe20000410000 */
[----:B-----5:R-:W-:Y:S01]  /*5840*/  HMMA.16816.F32.BF16 R60, R12, R8, R60 ;  /* 0x000000080c3c723c */ /* 0x020fe2000004183c */
[----:B------:R-:W-:Y:S01]  /*5850*/  FMUL.FTZ R35, R45, c[0x0][0x2ec] ;  /* 0x0000bb002d237a20 */ /* 0x000fe20000410000 */
[----:B------:R-:W1:Y:S01]  /*5860*/  MUFU.TANH R20, R20 ;  /* 0x0000001400147308 */ /* 0x000e620000002400 */
[----:B------:R-:W-:Y:S02]  /*5870*/  FMUL.FTZ R34, R44, c[0x0][0x2ec] ;  /* 0x0000bb002c227a20 */ /* 0x000fe40000410000 */
[----:B------:R-:W-:-:S02]  /*5880*/  FMUL.FTZ R22, R46, c[0x0][0x2ec] ;  /* 0x0000bb002e167a20 */ /* 0x000fc40000410000 */
[----:B------:R-:W-:Y:S01]  /*5890*/  FMUL.FTZ R16, R47, c[0x0][0x2ec] ;  /* 0x0000bb002f107a20 */ /* 0x000fe20000410000 */
[----:B------:R-:W-:Y:S01]  /*58a0*/  HMMA.16816.F32.BF16 R72, R12, R10, R72 ;  /* 0x0000000a0c48723c */ /* 0x000fe20000041848 */
        /* <DEDUP_REMOVED lines=19> */
[----:B------:R-:W-:-:S03]  /*59e0*/  FMUL.FTZ R31, R75, c[0x0][0x2ec] ;  /* 0x0000bb004b1f7a20 */ /* 0x000fc60000410000 */
        /* <DEDUP_REMOVED lines=18> */
[----:B------:R-:W1:Y:S01]  /*5b10*/  MUFU.TANH R31, R31 ;  /* 0x0000001f001f7308 */ /* 0x000e620000002400 */
        /* <DEDUP_REMOVED lines=77> */
.L_x_6502:
[----:B------:R-:W-:-:S04]  /*5ff0*/  ULEA UR4, -UR8, URZ, 0x6 ;  /* 0x0000003f08047291 */ /* 0x000fc8000f8e313f */
[----:B------:R-:W-:Y:S02]  /*6000*/  USHF.R.S32.HI UR5, URZ, 0x1f, UR4 ;  /* 0x0000001f3f057899 */ /* 0x000fe40008011404 */
[----:B------:R-:W-:-:S04]  /*6010*/  MOV R15, UR4 ;  /* 0x00000004000f7c02 */ /* 0x000fc80008000f00 */
[----:B------:R-:W-:Y:S02]  /*6020*/  MOV R14, UR5 ;  /* 0x00000005000e7c02 */ /* 0x000fe40008000f00 */
.L_x_6503:
        /* <DEDUP_REMOVED lines=156> */
.L_x_6505:
[----:B------:R-:W-:Y:S05]  /*69f0*/  BSYNC B0 ;  /* 0x0000000000007941 */ /* 0x000fea0003800000 */
.L_x_6504:
[----:B------:R-:W0:Y:S01]  /*6a00*/  LDGDEPBAR ;  /* 0x00000000000079af */ /* 0x000e220000000000 */
[----:B------:R-:W-:-:S04]  /*6a10*/  IADD3 R196, P0, R15, R196, RZ ;  /* 0x000000c40fc47210 */ /* 0x000fc80007f1e0ff */
[----:B------:R-:W-:Y:S02]  /*6a20*/  IADD3.X R165, R14, R165, RZ, P0, !PT ;  /* 0x000000a50ea57210 */ /* 0x000fe400007fe4ff */
.L_x_6501:
[----:B--234-:R-:W-:Y:S01]  /*6a30*/  IADD3 R67, R234, UR28, RZ ;  /* 0x0000001cea437c10 */ /* 0x01cfe2000fffe0ff */
        /* <DEDUP_REMOVED lines=12> */
[C---:B------:R-:W-:Y:S01]  /*6b00*/  IMAD.IADD R64, R243.reuse, 0x1, -R47 ;  /* 0x00000001f3407824 */ /* 0x040fe200078e0a2f */
[----:B------:R-:W-:Y:S01]  /*6b10*/  IABS R66, R66 ;  /* 0x0000004200427213 */ /* 0x000fe20000000000 */
[----:B------:R-:W-:Y:S01]  /*6b20*/  IMAD.IADD R61, R243, 0x1, -R15 ;  /* 0x00000001f33d7824 */ /* 0x000fe200078e0a0f */
[----:B------:R-:W-:Y:S01]  /*6b30*/  IADD3 R44, R67, 0x10, RZ ;  /* 0x00000010432c7810 */ /* 0x000fe20007ffe0ff */
[----:B------:R-:W-:Y:S01]  /*6b40*/  IMAD.IADD R54, R243, 0x1, -R41 ;  /* 0x00000001f3367824 */ /* 0x000fe200078e0a29 */
[----:B------:R-:W-:Y:S01]  /*6b50*/  IADD3 R12, R67, 0x29, RZ ;  /* 0x00000029430c7810 */ /* 0x000fe20007ffe0ff */
[----:B------:R-:W-:Y:S01]  /*6b60*/  IMAD R222, R2, 0x2, R224 ;  /* 0x0000000202de7824 */ /* 0x000fe200078e02e0 */
[----:B------:R-:W-:Y:S01]  /*6b70*/  IABS R63, R63 ;  /* 0x0000003f003f7213 */ /* 0x000fe20000000000 */
[----:B------:R-:W2:Y:S01]  /*6b80*/  I2F R66, R66 ;  /* 0x0000004200427306 */ /* 0x000ea20000201400 */
[----:B------:R-:W-:Y:S01]  /*6b90*/  IMAD.IADD R62, R243, 0x1, -R44 ;  /* 0x00000001f33e7824 */ /* 0x000fe200078e0a2c */
[----:B------:R-:W-:Y:S01]  /*6ba0*/  IADD3 R43, R67, 0x18, RZ ;  /* 0x00000018432b7810 */ /* 0x000fe20007ffe0ff */
[C---:B------:R-:W-:Y:S01]  /*6bb0*/  IMAD.IADD R55, R243.reuse, 0x1, -R12 ;  /* 0x00000001f3377824 */ /* 0x040fe200078e0a0c */
[----:B------:R-:W-:Y:S01]  /*6bc0*/  IABS R65, R65 ;  /* 0x0000004100417213 */ /* 0x000fe20000000000 */
[C---:B------:R-:W-:Y:S01]  /*6bd0*/  IMAD R221, R0.reuse, 0x2, R224 ;  /* 0x0000000200dd7824 */ /* 0x040fe200078e02e0 */
[----:B------:R-:W-:Y:S01]  /*6be0*/  IABS R58, R58 ;  /* 0x0000003a003a7213 */ /* 0x000fe20000000000 */
[----:B------:R-:W-:Y:S01]  /*6bf0*/  IMAD.IADD R60, R243, 0x1, -R43 ;  /* 0x00000001f33c7824 */ /* 0x000fe200078e0a2b */
[----:B------:R-:W-:Y:S01]  /*6c00*/  IADD3 R11, R67, 0x19, RZ ;  /* 0x00000019430b7810 */ /* 0x000fe20007ffe0ff */
[----:B------:R-:W3:Y:S01]  /*6c10*/  I2F R63, R63 ;  /* 0x0000003f003f7306 */ /* 0x000ee20000201400 */
[----:B------:R-:W-:Y:S01]  /*6c20*/  IABS R64, R64 ;  /* 0x0000004000407213 */ /* 0x000fe20000000000 */
[----:B------:R-:W-:Y:S01]  /*6c30*/  IMAD R220, R0, 0x2, R222 ;  /* 0x0000000200dc7824 */ /* 0x000fe200078e02de */
[----:B------:R-:W-:Y:S01]  /*6c40*/  IABS R61, R61 ;  /* 0x0000003d003d7213 */ /* 0x000fe20000000000 */
[----:B------:R-:W-:Y:S01]  /*6c50*/  IMAD.IADD R59, R243, 0x1, -R11 ;  /* 0x00000001f33b7824 */ /* 0x000fe200078e0a0b */
[----:B------:R-:W-:Y:S01]  /*6c60*/  IABS R54, R54 ;  /* 0x0000003600367213 */ /* 0x000fe20000000000 */
[----:B------:R-:W-:Y:S01]  /*6c70*/  LDSM.16.MT88.4 R148, [R222+0x10000] ;  /* 0x01000000de94783b */ /* 0x000fe20000004200 */
[----:B------:R-:W-:Y:S01]  /*6c80*/  IABS R62, R62 ;  /* 0x0000003e003e7213 */ /* 0x000fe20000000000 */
[----:B------:R-:W4:Y:S01]  /*6c90*/  I2F R65, R65 ;  /* 0x0000004100417306 */ /* 0x000f220000201400 */
[----:B------:R-:W-:Y:S01]  /*6ca0*/  IABS R55, R55 ;  /* 0x0000003700377213 */ /* 0x000fe20000000000 */
[----:B--2---:R-:W-:Y:S01]  /*6cb0*/  FFMA.FTZ R3, R66, -UR19, R3 ;  /* 0x8000001342037c23 */ /* 0x004fe20008010003 */
[----:B------:R-:W-:Y:S01]  /*6cc0*/  IABS R60, R60 ;  /* 0x0000003c003c7213 */ /* 0x000fe20000000000 */
[----:B------:R-:W-:Y:S01]  /*6cd0*/  LDSM.16.MT88.4 R140, [R221+0x10000] ;  /* 0x01000000dd8c783b */ /* 0x000fe20000004200 */
[----:B------:R-:W-:-:S02]  /*6ce0*/  IADD3 R14, R67, 0x21, RZ ;  /* 0x00000021430e7810 */ /* 0x000fc40007ffe0ff */
[----:B------:R-:W-:Y:S01]  /*6cf0*/  IABS R59, R59 ;  /* 0x0000003b003b7213 */ /* 0x000fe20000000000 */
[----:B------:R-:W2:Y:S01]  /*6d00*/  I2F R58, R58 ;  /* 0x0000003a003a7306 */ /* 0x000ea20000201400 */
[-C--:B------:R-:W-:Y:S01]  /*6d10*/  ISETP.GE.AND P0, PT, R67, R241.reuse, PT ;  /* 0x000000f14300720c */ /* 0x080fe20003f06270 */
[----:B------:R-:W-:Y:S01]  /*6d20*/  IMAD.IADD R57, R243, 0x1, -R14 ;  /* 0x00000001f3397824 */ /* 0x000fe200078e0a0e */
[CC--:B------:R-:W-:Y:S01]  /*6d30*/  ISETP.GE.AND P1, PT, R46.reuse, R241.reuse, PT ;  /* 0x000000f12e00720c */ /* 0x0c0fe20003f26270 */
[----:B---3--:R-:W-:Y:S01]  /*6d40*/  FFMA.FTZ R49, R63, -UR19, R49 ;  /* 0x800000133f317c23 */ /* 0x008fe20008010031 */
[C---:B------:R-:W-:Y:S01]  /*6d50*/  ISETP.LT.OR P0, PT, R67.reuse, R242, P0 ;  /* 0x000000f24300720c */ /* 0x040fe20000701670 */
[----:B------:R-:W-:Y:S01]  /*6d60*/  LDSM.16.MT88.4 R132, [R220+0x10000] ;  /* 0x01000000dc84783b */ /* 0x000fe20000004200 */
[----:B------:R-:W-:Y:S01]  /*6d70*/  ISETP.GE.AND P2, PT, R67, R238, PT ;  /* 0x000000ee4300720c */ /* 0x000fe20003f46270 */
[----:B------:R-:W3:Y:S01]  /*6d80*/  I2F R64, R64 ;  /* 0x0000004000407306 */ /* 0x000ee20000201400 */
[----:B------:R-:W-:Y:S01]  /*6d90*/  ISETP.GE.AND P5, PT, R5, R241, PT ;  /* 0x000000f10500720c */ /* 0x000fe20003fa6270 */
[----:B----4-:R-:W-:Y:S01]  /*6da0*/  FFMA.FTZ R48, R65, -UR19, R48 ;  /* 0x8000001341307c23 */ /* 0x010fe20008010030 */
[----:B------:R-:W-:Y:S01]  /*6db0*/  ISETP.LT.OR P1, PT, R46, R242, P1 ;  /* 0x000000f22e00720c */ /* 0x000fe20000f21670 */
[----:B------:R-:W-:Y:S01]  /*6dc0*/  LDSM.16.MT88.4 R72, [R224+0x14000] ;  /* 0x01400000e048783b */ /* 0x000fe20000004200 */
[----:B------:R-:W-:-:S02]  /*6dd0*/  IABS R57, R57 ;  /* 0x0000003900397213 */ /* 0x000fc40000000000 */
[----:B------:R-:W-:Y:S01]  /*6de0*/  FSEL R3, R3, -INF , !P0 ;  /* 0xff80000003037808 */ /* 0x000fe20004000000 */
[----:B------:R-:W4:Y:S01]  /*6df0*/  I2F R61, R61 ;  /* 0x0000003d003d7306 */ /* 0x000f220000201400 */
[C---:B------:R-:W-:Y:S01]  /*6e00*/  IADD3 R13, R67.reuse, 0x28, RZ ;  /* 0x00000028430d7810 */ /* 0x040fe20007ffe0ff */
[----:B-12---:R-:W-:Y:S01]  /*6e10*/  FFMA.FTZ R58, R58, -UR19, R23 ;  /* 0x800000133a3a7c23 */ /* 0x006fe20008010017 */
[C---:B------:R-:W-:Y:S01]  /*6e20*/  IADD3 R40, R67.reuse, 0x31, RZ ;  /* 0x0000003143287810 */ /* 0x040fe20007ffe0ff */
[----:B------:R-:W-:Y:S01]  /*6e30*/  LDSM.16.MT88.4 R80, [R222+0x14000] ;  /* 0x01400000de50783b */ /* 0x000fe20000004200 */
[----:B------:R-:W-:Y:S01]  /*6e40*/  IADD3 R39, R67, 0x38, RZ ;  /* 0x0000003843277810 */ /* 0x000fe20007ffe0ff */
[----:B------:R-:W-:Y:S01]  /*6e50*/  IMAD.IADD R56, R243, 0x1, -R13 ;  /* 0x00000001f3387824 */ /* 0x000fe200078e0a0d */
[C---:B------:R-:W-:Y:S01]  /*6e60*/  IADD3 R37, R67.reuse, 0x39, RZ ;  /* 0x0000003943257810 */ /* 0x040fe20007ffe0ff */
[----:B------:R-:W1:Y:S01]  /*6e70*/  I2F R54, R54 ;  /* 0x0000003600367306 */ /* 0x000e620000201400 */
[----:B------:R-:W-:Y:S01]  /*6e80*/  ISETP.LT.OR P2, PT, R67, R239, P2 ;  /* 0x000000ef4300720c */ /* 0x000fe20001741670 */
[----:B------:R-:W-:Y:S01]  /*6e90*/  IMAD.IADD R67, R240, 0x1, -R67 ;  /* 0x00000001f0437824 */ /* 0x000fe200078e0a43 */
[-C--:B------:R-:W-:Y:S01]  /*6ea0*/  ISETP.GE.AND P3, PT, R47, R241.reuse, PT ;  /* 0x000000f12f00720c */ /* 0x080fe20003f66270 */
[----:B---3--:R-:W-:Y:S01]  /*6eb0*/  FFMA.FTZ R25, R64, -UR19, R25 ;  /* 0x8000001340197c23 */ /* 0x008fe20008010019 */
[----:B------:R-:W-:Y:S01]  /*6ec0*/  ISETP.GE.AND P0, PT, R15, R241, PT ;  /* 0x000000f10f00720c */ /* 0x000fe20003f06270 */
[----:B------:R-:W-:Y:S01]  /*6ed0*/  IMAD.IADD R53, R243, 0x1, -R40 ;  /* 0x00000001f3357824 */ /* 0x000fe200078e0a28 */
[----:B------:R-:W-:Y:S01]  /*6ee0*/  ISETP.LT.OR P5, PT, R5, R242, P5 ;  /* 0x000000f20500720c */ /* 0x000fe20002fa1670 */
[----:B------:R-:W2:Y:S01]  /*6ef0*/  I2F R62, R62 ;  /* 0x0000003e003e7306 */ /* 0x000ea20000201400 */
[----:B------:R-:W-:Y:S01]  /*6f00*/  FSEL R23, R49, -INF , !P1 ;  /* 0xff80000031177808 */ /* 0x000fe20004800000 */
[----:B----4-:R-:W-:Y:S01]  /*6f10*/  FFMA.FTZ R33, R61, -UR19, R33 ;  /* 0x800000133d217c23 */ /* 0x010fe20008010021 */
[----:B------:R-:W-:Y:S01]  /*6f20*/  ISETP.GE.AND P1, PT, R5, R238, PT ;  /* 0x000000ee0500720c */ /* 0x000fe20003f26270 */
[----:B------:R-:W-:Y:S01]  /*6f30*/  IMAD.IADD R6, R243, 0x1, -R37 ;  /* 0x00000001f3067824 */ /* 0x000fe200078e0a25 */
[-C--:B------:R-:W-:Y:S01]  /*6f40*/  ISETP.LT.OR P3, PT, R47, R242.reuse, P3 ;  /* 0x000000f22f00720c */ /* 0x080fe20001f61670 */
[----:B------:R-:W-:Y:S01]  /*6f50*/  IMAD.IADD R52, R243, 0x1, -R39 ;  /* 0x00000001f3347824 */ /* 0x000fe200078e0a27 */
[----:B------:R-:W-:Y:S01]  /*6f60*/  ISETP.LT.OR P0, PT, R15, R242, P0 ;  /* 0x000000f20f00720c */ /* 0x000fe20000701670 */
[----:B------:R-:W3:Y:S01]  /*6f70*/  I2F R55, R55 ;  /* 0x0000003700377306 */ /* 0x000ee20000201400 */
[----:B-1----:R-:W-:Y:S01]  /*6f80*/  FFMA.FTZ R54, R54, -UR19, R10 ;  /* 0x8000001336367c23 */ /* 0x002fe2000801000a */
[----:B------:R-:W-:Y:S01]  /*6f90*/  ISETP.LT.OR P1, PT, R5, R239, P1 ;  /* 0x000000ef0500720c */ /* 0x000fe20000f21670 */
[C---:B------:R-:W-:Y:S01]  /*6fa0*/  IMAD.IADD R10, R240.reuse, 0x1, -R5 ;  /* 0x00000001f00a7824 */ /* 0x040fe200078e0a05 */
[----:B------:R-:W-:Y:S01]  /*6fb0*/  FSEL R25, R25, -INF , !P3 ;  /* 0xff80000019197808 */ /* 0x000fe20005800000 */
[----:B------:R-:W-:Y:S01]  /*6fc0*/  IMAD.IADD R49, R240, 0x1, -R11 ;  /* 0x00000001f0317824 */ /* 0x000fe200078e0a0b */
[----:B------:R-:W-:Y:S01]  /*6fd0*/  FSEL R5, R33, -INF , !P0 ;  /* 0xff80000021057808 */ /* 0x000fe20004000000 */
[----:B------:R-:W-:Y:S01]  /*6fe0*/  LDSM.16.MT88.4 R88, [R221+0x14000] ;  /* 0x01400000dd58783b */ /* 0x000fe20000004200 */
[----:B------:R-:W1:Y:S01]  /*6ff0*/  I2F R60, R60 ;  /* 0x0000003c003c7306 */ /* 0x000e620000201400 */
[----:B--2---:R-:W-:Y:S01]  /*7000*/  FFMA.FTZ R62, R62, -UR19, R32 ;  /* 0x800000133e3e7c23 */ /* 0x004fe20008010020 */
[----:B------:R-:W-:Y:S01]  /*7010*/  FSEL R32, R48, -INF , !P5 ;  /* 0xff80000030207808 */ /* 0x000fe20006800000 */
[----:B------:R-:W-:Y:S01]  /*7020*/  IMAD.IADD R48, R240, 0x1, -R44 ;  /* 0x00000001f0307824 */ /* 0x000fe200078e0a2c */
[-C--:B------:R-:W-:Y:S01]  /*7030*/  ISETP.GE.AND P5, PT, R43, R241.reuse, PT ;  /* 0x000000f12b00720c */ /* 0x080fe20003fa6270 */
[----:B------:R-:W-:Y:S01]  /*7040*/  LDSM.16.MT88.4 R96, [R220+0x14000] ;  /* 0x01400000dc60783b */ /* 0x000fe20000004200 */
[----:B------:R-:W-:-:S02]  /*7050*/  ISETP.GE.AND P3, PT, R11, R241, PT ;  /* 0x000000f10b00720c */ /* 0x000fc40003f66270 */
[----:B------:R-:W2:Y:S01]  /*7060*/  I2F R59, R59 ;  /* 0x0000003b003b7306 */ /* 0x000ea20000201400 */
[----:B---3--:R-:W-:Y:S01]  /*7070*/  FFMA.FTZ R55, R55, -UR19, R9 ;  /* 0x8000001337377c23 */ /* 0x008fe20008010009 */
[----:B------:R-:W-:Y:S01]  /*7080*/  IABS R9, R67 ;  /* 0x0000004300097213 */ /* 0x000fe20000000000 */
[----:B------:R-:W-:Y:S01]  /*7090*/  LDSM.16.MT88.4 R104, [R224+0x16000] ;  /* 0x01600000e068783b */ /* 0x000fe20000004200 */
[----:B------:R-:W-:Y:S02]  /*70a0*/  ISETP.GE.AND P0, PT, R47, R238, PT ;  /* 0x000000ee2f00720c */ /* 0x000fe40003f06270 */
[----:B------:R-:W-:Y:S01]  /*70b0*/  IABS R10, R10 ;  /* 0x0000000a000a7213 */ /* 0x000fe20000000000 */
[----:B------:R-:W-:Y:S01]  /*70c0*/  LDSM.16.MT88.4 R64, [R220+0x12000] ;  /* 0x01200000dc40783b */ /* 0x000fe20000004200 */
[----:B------:R-:W3:Y:S01]  /*70d0*/  I2F R57, R57 ;  /* 0x0000003900397306 */ /* 0x000ee20000201400 */
[----:B-1----:R-:W-:Y:S01]  /*70e0*/  FFMA.FTZ R34, R60, -UR19, R34 ;  /* 0x800000133c227c23 */ /* 0x002fe20008010022 */
[----:B------:R-:W-:Y:S01]  /*70f0*/  ISETP.LT.OR P5, PT, R43, R242, P5 ;  /* 0x000000f22b00720c */ /* 0x000fe20002fa1670 */
[----:B------:R-:W-:Y:S01]  /*7100*/  LDSM.16.MT88.4 R112, [R222+0x16000] ;  /* 0x01600000de70783b */ /* 0x000fe20000004200 */
[----:B------:R-:W-:-:S02]  /*7110*/  ISETP.LT.OR P0, PT, R47, R239, P0 ;  /* 0x000000ef2f00720c */ /* 0x000fc40000701670 */
[----:B------:R-:W-:Y:S01]  /*7120*/  ISETP.LT.OR P3, PT, R11, R242, P3 ;  /* 0x000000f20b00720c */ /* 0x000fe20001f61670 */
[----:B------:R-:W-:Y:S01]  /*7130*/  LDSM.16.MT88.4 R120, [R221+0x16000] ;  /* 0x01600000dd78783b */ /* 0x000fe20000004200 */
[----:B------:R1:W4:Y:S01]  /*7140*/  I2F R33, R9 ;  /* 0x0000000900217306 */ /* 0x0003220000201400 */
[----:B--2---:R-:W-:Y:S01]  /*7150*/  FFMA.FTZ R35, R59, -UR19, R35 ;  /* 0x800000133b237c23 */ /* 0x004fe20008010023 */
[----:B------:R-:W-:Y:S02]  /*7160*/  IABS R53, R53 ;  /* 0x0000003500357213 */ /* 0x000fe40000000000 */
[----:B------:R-:W-:Y:S02]  /*7170*/  IABS R6, R6 ;  /* 0x0000000600067213 */ /* 0x000fe40000000000 */
[----:B------:R-:W-:Y:S01]  /*7180*/  IABS R56, R56 ;  /* 0x0000003800387213 */ /* 0x000fe20000000000 */
[----:B---3--:R-:W-:Y:S01]  /*7190*/  FFMA.FTZ R36, R57, -UR19, R36 ;  /* 0x8000001339247c23 */ /* 0x008fe20008010024 */
[----:B------:R-:W2:Y:S01]  /*71a0*/  I2F R53, R53 ;  /* 0x0000003500357306 */ /* 0x000ea20000201400 */
[----:B------:R-:W-:-:S02]  /*71b0*/  ISETP.GE.AND P4, PT, R44, R241, PT ;  /* 0x000000f12c00720c */ /* 0x000fc40003f86270 */
[----:B------:R-:W-:Y:S02]  /*71c0*/  IABS R52, R52 ;  /* 0x0000003400347213 */ /* 0x000fe40000000000 */
[----:B------:R-:W-:Y:S01]  /*71d0*/  ISETP.LT.OR P4, PT, R44, R242, P4 ;  /* 0x000000f22c00720c */ /* 0x000fe20002781670 */
[----:B-1----:R-:W-:Y:S02]  /*71e0*/  IMAD.IADD R9, R240, 0x1, -R47 ;  /* 0x00000001f0097824 */ /* 0x002fe400078e0a2f */
[----:B------:R-:W1:Y:S01]  /*71f0*/  I2F R6, R6 ;  /* 0x0000000600067306 */ /* 0x000e620000201400 */
[----:B------:R-:W-:Y:S01]  /*7200*/  IMAD.MOV.U32 R47, RZ, RZ, R10 ;  /* 0x000000ffff2f7224 */ /* 0x000fe200078e000a */
[----:B------:R-:W-:Y:S01]  /*7210*/  FSEL R10, R34, -INF , !P5 ;  /* 0xff800000220a7808 */ /* 0x000fe20006800000 */
[----:B----4-:R-:W-:Y:S01]  /*7220*/  FFMA.FTZ R7, R33, -UR19, R7 ;  /* 0x8000001321077c23 */ /* 0x010fe20008010007 */
[----:B------:R-:W-:Y:S02]  /*7230*/  IABS R34, R9 ;  /* 0x0000000900227213 */ /* 0x000fe40000000000 */
[----:B------:R-:W-:-:S02]  /*7240*/  FSEL R9, R35, -INF , !P3 ;  /* 0xff80000023097808 */ /* 0x000fc40005800000 */
[----:B------:R-:W-:Y:S01]  /*7250*/  ISETP.GE.AND P3, PT, R14, R241, PT ;  /* 0x000000f10e00720c */ /* 0x000fe20003f66270 */
[----:B------:R-:W3:Y:S01]  /*7260*/  I2F R56, R56 ;  /* 0x0000003800387306 */ /* 0x000ee20000201400 */
[----:B--2---:R-:W-:Y:S01]  /*7270*/  FFMA.FTZ R45, R53, -UR19, R45 ;  /* 0x80000013352d7c23 */ /* 0x004fe2000801002d */
[----:B------:R-:W-:Y:S02]  /*7280*/  ISETP.GE.AND P5, PT, R46, R238, PT ;  /* 0x000000ee2e00720c */ /* 0x000fe40003fa6270 */
[----:B------:R-:W-:Y:S02]  /*7290*/  ISETP.LT.OR P3, PT, R14, R242, P3 ;  /* 0x000000f20e00720c */ /* 0x000fe40001f61670 */
[----:B------:R-:W-:Y:S01]  /*72a0*/  ISETP.LT.OR P5, PT, R46, R239, P5 ;  /* 0x000000ef2e00720c */ /* 0x000fe20002fa1670 */
[----:B-1----:R-:W-:Y:S01]  /*72b0*/  FFMA.FTZ R50, R6, -UR19, R50 ;  /* 0x8000001306327c23 */ /* 0x002fe20008010032 */
[----:B------:R-:W-:Y:S01]  /*72c0*/  FSEL R186, R36, -INF , !P3 ;  /* 0xff80000024ba7808 */ /* 0x000fe20005800000 */
[----:B------:R-:W-:Y:S01]  /*72d0*/  I2F R47, R47 ;  /* 0x0000002f002f7306 */ /* 0x000fe20000201400 */
[----:B------:R-:W-:Y:S01]  /*72e0*/  ISETP.GE.AND P3, PT, R12, R241, PT ;  /* 0x000000f10c00720c */ /* 0x000fe20003f66270 */
[----:B------:R-:W-:Y:S01]  /*72f0*/  IMAD.IADD R46, R240, 0x1, -R46 ;  /* 0x00000001f02e7824 */ /* 0x000fe200078e0a2e */
[----:B------:R-:W-:-:S02]  /*7300*/  FSEL R6, R62, -INF , !P4 ;  /* 0xff8000003e067808 */ /* 0x000fc40006000000 */
[-C--:B------:R-:W-:Y:S02]  /*7310*/  ISETP.LT.OR P3, PT, R12, R242.reuse, P3 ;  /* 0x000000f20c00720c */ /* 0x080fe40001f61670 */
[-C--:B------:R-:W-:Y:S01]  /*7320*/  ISETP.GE.AND P4, PT, R42, R241.reuse, PT ;  /* 0x000000f12a00720c */ /* 0x080fe20003f86270 */
[----:B------:R-:W1:Y:S01]  /*7330*/  I2F R34, R34 ;  /* 0x0000002200227306 */ /* 0x000e620000201400 */
[----:B------:R-:W-:Y:S01]  /*7340*/  FSEL R188, R55, -INF , !P3 ;  /* 0xff80000037bc7808 */ /* 0x000fe20005800000 */
[----:B---3--:R-:W-:Y:S01]  /*7350*/  FFMA.FTZ R8, R56, -UR19, R8 ;  /* 0x8000001338087c23 */ /* 0x008fe20008010008 */
[----:B------:R-:W-:Y:S02]  /*7360*/  ISETP.GE.AND P3, PT, R40, R241, PT ;  /* 0x000000f12800720c */ /* 0x000fe40003f66270 */
[-C--:B------:R-:W-:Y:S02]  /*7370*/  ISETP.LT.OR P4, PT, R42, R242.reuse, P4 ;  /* 0x000000f22a00720c */ /* 0x080fe40002781670 */
[----:B------:R-:W-:Y:S01]  /*7380*/  ISETP.LT.OR P3, PT, R40, R242, P3 ;  /* 0x000000f22800720c */ /* 0x000fe20001f61670 */
[----:B------:R-:W2:Y:S01]  /*7390*/  I2F R52, R52 ;  /* 0x0000003400347306 */ /* 0x000ea20000201400 */
[----:B------:R-:W-:-:S02]  /*73a0*/  FSEL R185, R58, -INF , !P4 ;  /* 0xff8000003ab97808 */ /* 0x000fc40006000000 */
[----:B------:R-:W-:Y:S01]  /*73b0*/  FSEL R198, R45, -INF , !P3 ;  /* 0xff8000002dc67808 */ /* 0x000fe20005800000 */
[----:B------:R-:W-:Y:S01]  /*73c0*/  LDSM.16.MT88.4 R56, [R221+0x12000] ;  /* 0x01200000dd38783b */ /* 0x000fe20000004200 */
[-C--:B------:R-:W-:Y:S02]  /*73d0*/  ISETP.GE.AND P3, PT, R37, R241.reuse, PT ;  /* 0x000000f12500720c */ /* 0x080fe40003f66270 */
[----:B------:R-:W-:Y:S01]  /*73e0*/  ISETP.GE.AND P4, PT, R13, R241, PT ;  /* 0x000000f10d00720c */ /* 0x000fe20003f86270 */
[----:B-1----:R-:W-:Y:S01]  /*73f0*/  FFMA.FTZ R26, R34, -UR19, R26 ;  /* 0x80000013221a7c23 */ /* 0x002fe2000801001a */
[----:B------:R-:W-:Y:S02]  /*7400*/  ISETP.LT.OR P3, PT, R37, R242, P3 ;  /* 0x000000f22500720c */ /* 0x000fe40001f61670 */
[----:B------:R-:W-:Y:S02]  /*7410*/  IABS R35, R46 ;  /* 0x0000002e00237213 */ /* 0x000fe40000000000 */
[----:B------:R-:W-:-:S02]  /*7420*/  IABS R48, R48 ;  /* 0x0000003000307213 */ /* 0x000fc40000000000 */
[----:B------:R-:W-:Y:S01]  /*7430*/  FSEL R195, R50, -INF , !P3 ;  /* 0xff80000032c37808 */ /* 0x000fe20005800000 */
[----:B------:R1:W-:Y:S01]  /*7440*/  I2F R46, R35 ;  /* 0x00000023002e7306 */ /* 0x0003e20000201400 */
[----:B------:R-:W-:Y:S01]  /*7450*/  ISETP.LT.OR P4, PT, R13, R242, P4 ;  /* 0x000000f20d00720c */ /* 0x000fe20002781670 */
[----:B------:R-:W-:Y:S01]  /*7460*/  IMAD.MOV.U32 R36, RZ, RZ, R48 ;  /* 0x000000ffff247224 */ /* 0x000fe200078e0030 */
[C---:B------:R-:W-:Y:S01]  /*7470*/  ISETP.GE.AND P3, PT, R15.reuse, R238, PT ;  /* 0x000000ee0f00720c */ /* 0x040fe20003f66270 */
[----:B--2---:R-:W-:Y:S01]  /*7480*/  FFMA.FTZ R51, R52, -UR19, R51 ;  /* 0x8000001334337c23 */ /* 0x004fe20008010033 */
[----:B------:R-:W-:Y:S01]  /*7490*/  FSEL R187, R8, -INF , !P4 ;  /* 0xff80000008bb7808 */ /* 0x000fe20006000000 */
[----:B------:R-:W-:Y:S01]  /*74a0*/  IMAD.IADD R48, R240, 0x1, -R42 ;  /* 0x00000001f0307824 */ /* 0x000fe200078e0a2a */
[----:B------:R-:W-:Y:S01]  /*74b0*/  ISETP.LT.OR P3, PT, R15, R239, P3 ;  /* 0x000000ef0f00720c */ /* 0x000fe20001f61670 */
[----:B------:R2:W3:Y:S01]  /*74c0*/  I2F R8, R36 ;  /* 0x0000002400087306 */ /* 0x0004e20000201400 */
[----:B------:R-:W-:-:S02]  /*74d0*/  ISETP.GE.AND P4, PT, R41, R241, PT ;  /* 0x000000f12900720c */ /* 0x000fc40003f86270 */
[----:B------:R-:W-:Y:S02]  /*74e0*/  IABS R49, R49 ;  /* 0x0000003100317213 */ /* 0x000fe40000000000 */
[----:B------:R-:W-:Y:S02]  /*74f0*/  ISETP.LT.OR P4, PT, R41, R242, P4 ;  /* 0x000000f22900720c */ /* 0x000fe40002781670 */
[----:B------:R-:W-:Y:S01]  /*7500*/  IABS R48, R48 ;  /* 0x0000003000307213 */ /* 0x000fe20000000000 */
[----:B-1----:R-:W-:Y:S01]  /*7510*/  IMAD.IADD R35, R240, 0x1, -R15 ;  /* 0x00000001f0237824 */ /* 0x002fe200078e0a0f */
[----:B------:R-:W-:Y:S01]  /*7520*/  FSEL R199, R54, -INF , !P4 ;  /* 0xff80000036c77808 */ /* 0x000fe20006000000 */
[----:B------:R-:W-:Y:S01]  /*7530*/  FFMA.FTZ R15, R47, -UR19, R24 ;  /* 0x800000132f0f7c23 */ /* 0x000fe20008010018 */
[----:B------:R-:W-:Y:S01]  /*7540*/  ISETP.GE.AND P4, PT, R39, R241, PT ;  /* 0x000000f12700720c */ /* 0x000fe20003f86270 */
[C---:B------:R-:W-:Y:S01]  /*7550*/  IMAD.IADD R47, R240.reuse, 0x1, -R13 ;  /* 0x00000001f02f7824 */ /* 0x040fe200078e0a0d */
[----:B------:R-:W-:Y:S01]  /*7560*/  IABS R35, R35 ;  /* 0x0000002300237213 */ /* 0x000fe20000000000 */
[----:B------:R-:W-:Y:S01]  /*7570*/  IMAD.MOV.U32 R45, RZ, RZ, R49 ;  /* 0x000000ffff2d7224 */ /* 0x000fe200078e0031 */
[----:B------:R-:W-:Y:S01]  /*7580*/  FSEL R15, R15, -INF , !P1 ;  /* 0xff8000000f0f7808 */ /* 0x000fe20004800000 */
[----:B--2---:R-:W-:Y:S01]  /*7590*/  IMAD.IADD R36, R240, 0x1, -R43 ;  /* 0x00000001f0247824 */ /* 0x004fe200078e0a2b */
[----:B------:R-:W-:Y:S01]  /*75a0*/  ISETP.GE.AND P1, PT, R11, R238, PT ;  /* 0x000000ee0b00720c */ /* 0x000fe20003f26270 */
[----:B---3--:R-:W-:Y:S01]  /*75b0*/  FFMA.FTZ R8, R8, -UR19, R20 ;  /* 0x8000001308087c23 */ /* 0x008fe20008010014 */
[----:B------:R-:W1:Y:S01]  /*75c0*/  I2F R35, R35 ;  /* 0x0000002300237306 */ /* 0x000e620000201400 */
[----:B------:R-:W-:Y:S01]  /*75d0*/  ISETP.LT.OR P4, PT, R39, R242, P4 ;  /* 0x000000f22700720c */ /* 0x000fe20002781670 */
[----:B------:R-:W-:Y:S01]  /*75e0*/  FFMA.FTZ R27, R46, -UR19, R27 ;  /* 0x800000132e1b7c23 */ /* 0x000fe2000801001b */
[----:B------:R-:W-:-:S02]  /*75f0*/  ISETP.LT.OR P1, PT, R11, R239, P1 ;  /* 0x000000ef0b00720c */ /* 0x000fc40000f21670 */
[----:B------:R-:W-:Y:S02]  /*7600*/  FSEL R11, R26, -INF , !P0 ;  /* 0xff8000001a0b7808 */ /* 0x000fe40004000000 */
[----:B------:R-:W-:Y:S01]  /*7610*/  FMNMX.FTZ R26, R3, R32, !PT ;  /* 0x00000020031a7209 */ /* 0x000fe20007810000 */
[----:B------:R-:W2:Y:S01]  /*7620*/  I2F R45, R45 ;  /* 0x0000002d002d7306 */ /* 0x000ea20000201400 */
[----:B------:R-:W-:Y:S02]  /*7630*/  IABS R36, R36 ;  /* 0x0000002400247213 */ /* 0x000fe40000000000 */
[----:B------:R-:W-:Y:S02]  /*7640*/  FSEL R24, R7, -INF , !P2 ;  /* 0xff80000007187808 */ /* 0x000fe40005000000 */
[----:B------:R-:W-:Y:S02]  /*7650*/  IABS R7, R47 ;  /* 0x0000002f00077213 */ /* 0x000fe40000000000 */
[----:B------:R-:W-:Y:S01]  /*7660*/  FMNMX.FTZ R26, R25, R26, !PT ;  /* 0x0000001a191a7209 */ /* 0x000fe20007810000 */
[----:B------:R-:W3:Y:S01]  /*7670*/  I2F R36, R36 ;  /* 0x0000002400247306 */ /* 0x000ee20000201400 */
[----:B------:R-:W-:Y:S01]  /*7680*/  FSEL R197, R51, -INF , !P4 ;  /* 0xff80000033c57808 */ /* 0x000fe20006000000 */
[----:B-1----:R-:W-:Y:S01]  /*7690*/  FFMA.FTZ R21, R35, -UR19, R21 ;  /* 0x8000001323157c23 */ /* 0x002fe20008010015 */
[----:B------:R-:W-:-:S02]  /*76a0*/  ISETP.GE.AND P4, PT, R44, R238, PT ;  /* 0x000000ee2c00720c */ /* 0x000fc40003f86270 */
[----:B------:R-:W-:Y:S02]  /*76b0*/  FMNMX.FTZ R26, R23, R26, !PT ;  /* 0x0000001a171a7209 */ /* 0x000fe40007810000 */
[----:B------:R-:W-:Y:S01]  /*76c0*/  ISETP.LT.OR P4, PT, R44, R239, P4 ;  /* 0x000000ef2c00720c */ /* 0x000fe20002781670 */
[----:B------:R1:W4:Y:S01]  /*76d0*/  I2F R20, R7 ;  /* 0x0000000700147306 */ /* 0x0003220000201400 */
[----:B------:R-:W-:Y:S01]  /*76e0*/  IMAD.IADD R44, R240, 0x1, -R14 ;  /* 0x00000001f02c7824 */ /* 0x000fe200078e0a0e */
[----:B------:R-:W-:Y:S01]  /*76f0*/  FMNMX.FTZ R26, R6, R26, !PT ;  /* 0x0000001a061a7209 */ /* 0x000fe20007810000 */
[----:B--2---:R-:W-:Y:S01]  /*7700*/  FFMA.FTZ R16, R45, -UR19, R16 ;  /* 0x800000132d107c23 */ /* 0x004fe20008010010 */
[----:B------:R-:W-:Y:S02]  /*7710*/  FSEL R8, R8, -INF , !P4 ;  /* 0xff80000008087808 */ /* 0x000fe40006000000 */
[----:B------:R-:W-:Y:S02]  /*7720*/  IABS R44, R44 ;  /* 0x0000002c002c7213 */ /* 0x000fe40000000000 */
[----:B------:R-:W2:Y:S01]  /*7730*/  I2F R33, R48 ;  /* 0x0000003000217306 */ /* 0x000ea20000201400 */
[----:B------:R-:W-:-:S02]  /*7740*/  FMNMX.FTZ R26, R5, R26, !PT ;  /* 0x0000001a051a7209 */ /* 0x000fc40007810000 */
[C---:B------:R-:W-:Y:S02]  /*7750*/  ISETP.GE.AND P4, PT, R13.reuse, R238, PT ;  /* 0x000000ee0d00720c */ /* 0x040fe40003f86270 */
[----:B------:R-:W-:Y:S02]  /*7760*/  FMNMX.FTZ R26, R10, R26, !PT ;  /* 0x0000001a0a1a7209 */ /* 0x000fe40007810000 */
[----:B------:R-:W-:Y:S01]  /*7770*/  ISETP.LT.OR P4, PT, R13, R239, P4 ;  /* 0x000000ef0d00720c */ /* 0x000fe20002781670 */
[----:B------:R-:W5:Y:S01]  /*7780*/  I2F R44, R44 ;  /* 0x0000002c002c7306 */ /* 0x000f620000201400 */
[----:B-1----:R-:W-:Y:S01]  /*7790*/  FSEL R7, R27, -INF , !P5 ;  /* 0xff8000001b077808 */ /* 0x002fe20006800000 */
[----:B---3--:R-:W-:Y:S01]  /*77a0*/  FFMA.FTZ R13, R36, -UR19, R22 ;  /* 0x80000013240d7c23 */ /* 0x008fe20008010016 */
[-C--:B------:R-:W-:Y:S01]  /*77b0*/  ISETP.GE.AND P5, PT, R14, R238.reuse, PT ;  /* 0x000000ee0e00720c */ /* 0x080fe20003fa6270 */
[----:B----4-:R-:W-:Y:S01]  /*77c0*/  FFMA.FTZ R20, R20, -UR19, R28 ;  /* 0x8000001314147c23 */ /* 0x010fe2000801001c */
[----:B------:R-:W-:Y:S01]  /*77d0*/  FMNMX.FTZ R27, R24, R15, !PT ;  /* 0x0000000f181b7209 */ /* 0x000fe20007810000 */
[----:B------:R-:W-:Y:S01]  /*77e0*/  IMAD.IADD R22, R240, 0x1, -R41 ;  /* 0x00000001f0167824 */ /* 0x000fe200078e0a29 */
[----:B------:R-:W-:Y:S01]  /*77f0*/  ISETP.LT.OR P5, PT, R14, R239, P5 ;  /* 0x000000ef0e00720c */ /* 0x000fe20002fa1670 */
[----:B--2---:R-:W-:Y:S01]  /*7800*/  FFMA.FTZ R17, R33, -UR19, R17 ;  /* 0x8000001321117c23 */ /* 0x004fe20008010011 */
[----:B------:R-:W-:Y:S01]  /*7810*/  FSEL R14, R21, -INF , !P3 ;  /* 0xff800000150e7808 */ /* 0x000fe20005800000 */
[----:B------:R-:W-:Y:S01]  /*7820*/  IMAD.IADD R21, R240, 0x1, -R12 ;  /* 0x00000001f0157824 */ /* 0x000fe200078e0a0c */
[----:B------:R-:W-:Y:S01]  /*7830*/  FMNMX.FTZ R27, R11, R27, !PT ;  /* 0x0000001b0b1b7209 */ /* 0x000fe20007810000 */
[----:B------:R-:W-:Y:S01]  /*7840*/  LDSM.16.MT88.4 R48, [R222+0x12000] ;  /* 0x01200000de30783b */ /* 0x000fe20000004200 */
[----:B------:R-:W-:-:S02]  /*7850*/  ISETP.GE.AND P2, PT, R43, R238, PT ;  /* 0x000000ee2b00720c */ /* 0x000fc40003f46270 */
[----:B------:R-:W-:Y:S01]  /*7860*/  IABS R28, R21 ;  /* 0x00000015001c7213 */ /* 0x000fe20000000000 */
[----:B------:R-:W-:Y:S01]  /*7870*/  IMAD.IADD R21, R240, 0x1, -R40 ;  /* 0x00000001f0157824 */ /* 0x000fe200078e0a28 */
[----:B------:R-:W-:Y:S01]  /*7880*/  FMNMX.FTZ R26, R9, R26, !PT ;  /* 0x0000001a091a7209 */ /* 0x000fe20007810000 */
[----:B-----5:R-:W-:Y:S01]  /*7890*/  FFMA.FTZ R18, R44, -UR19, R18 ;  /* 0x800000132c127c23 */ /* 0x020fe20008010012 */
[----:B------:R-:W-:Y:S02]  /*78a0*/  FMNMX.FTZ R27, R7, R27, !PT ;  /* 0x0000001b071b7209 */ /* 0x000fe40007810000 */
[-C--:B------:R-:W-:Y:S01]  /*78b0*/  ISETP.GE.AND P3, PT, R12, R238.reuse, PT ;  /* 0x000000ee0c00720c */ /* 0x080fe20003f66270 */
[----:B------:R-:W1:Y:S01]  /*78c0*/  I2F R28, R28 ;  /* 0x0000001c001c7306 */ /* 0x000e620000201400 */
[----:B------:R-:W-:Y:S02]  /*78d0*/  ISETP.GE.AND P0, PT, R42, R238, PT ;  /* 0x000000ee2a00720c */ /* 0x000fe40003f06270 */
[----:B------:R-:W-:-:S02]  /*78e0*/  ISETP.LT.OR P2, PT, R43, R239, P2 ;  /* 0x000000ef2b00720c */ /* 0x000fc40001741670 */
[----:B------:R-:W-:Y:S02]  /*78f0*/  FMNMX.FTZ R26, R185, R26, !PT ;  /* 0x0000001ab91a7209 */ /* 0x000fe40007810000 */
[----:B------:R-:W-:Y:S02]  /*7900*/  FMNMX.FTZ R27, R8, R27, !PT ;  /* 0x0000001b081b7209 */ /* 0x000fe40007810000 */
[----:B------:R-:W-:Y:S02]  /*7910*/  IABS R22, R22 ;  /* 0x0000001600167213 */ /* 0x000fe40000000000 */
[-C--:B------:R-:W-:Y:S02]  /*7920*/  ISETP.LT.OR P3, PT, R12, R239.reuse, P3 ;  /* 0x000000ef0c00720c */ /* 0x080fe40001f61670 */
[----:B------:R-:W-:Y:S02]  /*7930*/  ISETP.LT.OR P0, PT, R42, R239, P0 ;  /* 0x000000ef2a00720c */ /* 0x000fe40000701670 */
[----:B------:R-:W-:Y:S01]  /*7940*/  FSEL R12, R16, -INF , !P1 ;  /* 0xff800000100c7808 */ /* 0x000fe20004800000 */
[----:B------:R-:W-:Y:S01]  /*7950*/  IMAD.IADD R16, R240, 0x1, -R39 ;  /* 0x00000001f0107824 */ /* 0x000fe200078e0a27 */
[----:B------:R-:W-:Y:S01]  /*7960*/  FSEL R13, R13, -INF , !P2 ;  /* 0xff8000000d0d7808 */ /* 0x000fe20005000000 */
[----:B------:R-:W2:Y:S01]  /*7970*/  I2F R22, R22 ;  /* 0x0000001600167306 */ /* 0x000ea20000201400 */
[----:B------:R-:W-:Y:S01]  /*7980*/  FMNMX.FTZ R26, R186, R26, !PT ;  /* 0x0000001aba1a7209 */ /* 0x000fe20007810000 */
[----:B-1----:R-:W-:Y:S01]  /*7990*/  FFMA.FTZ R19, R28, -UR19, R19 ;  /* 0x800000131c137c23 */ /* 0x002fe20008010013 */
[----:B------:R-:W-:-:S02]  /*79a0*/  FMNMX.FTZ R27, R14, R27, !PT ;  /* 0x0000001b0e1b7209 */ /* 0x000fc40007810000 */
[----:B------:R-:W-:Y:S02]  /*79b0*/  IABS R21, R21 ;  /* 0x0000001500157213 */ /* 0x000fe40000000000 */
[----:B------:R-:W-:Y:S01]  /*79c0*/  FSEL R189, R17, -INF , !P0 ;  /* 0xff80000011bd7808 */ /* 0x000fe20004000000 */
[----:B------:R-:W-:Y:S01]  /*79d0*/  IMAD.IADD R17, R240, 0x1, -R37 ;  /* 0x00000001f0117824 */ /* 0x000fe200078e0a25 */
[----:B------:R-:W-:Y:S02]  /*79e0*/  FMNMX.FTZ R26, R187, R26, !PT ;  /* 0x0000001abb1a7209 */ /* 0x000fe40007810000 */
[----:B------:R-:W-:Y:S01]  /*79f0*/  FMNMX.FTZ R27, R13, R27, !PT ;  /* 0x0000001b0d1b7209 */ /* 0x000fe20007810000 */
[----:B------:R-:W1:Y:S01]  /*7a00*/  I2F R21, R21 ;  /* 0x0000001500157306 */ /* 0x000e620000201400 */
[----:B------:R-:W-:Y:S02]  /*7a10*/  IABS R16, R16 ;  /* 0x0000001000107213 */ /* 0x000fe40000000000 */
[----:B------:R-:W-:Y:S01]  /*7a20*/  FMNMX.FTZ R26, R188, R26, !PT ;  /* 0x0000001abc1a7209 */ /* 0x000fe20007810000 */
[----:B--2---:R-:W-:Y:S01]  /*7a30*/  FFMA.FTZ R22, R22, -UR19, R29 ;  /* 0x8000001316167c23 */ /* 0x004fe2000801001d */
[----:B------:R-:W-:-:S02]  /*7a40*/  FMNMX.FTZ R27, R12, R27, !PT ;  /* 0x0000001b0c1b7209 */ /* 0x000fc40007810000 */
[----:B------:R-:W-:Y:S01]  /*7a50*/  IABS R17, R17 ;  /* 0x0000001100117213 */ /* 0x000fe20000000000 */
[----:B------:R-:W2:Y:S01]  /*7a60*/  I2F R16, R16 ;  /* 0x0000001000107306 */ /* 0x000ea20000201400 */
[----:B------:R-:W-:Y:S02]  /*7a70*/  FSEL R190, R18, -INF , !P5 ;  /* 0xff80000012be7808 */ /* 0x000fe40006800000 */
[----:B------:R-:W-:Y:S02]  /*7a80*/  FMNMX.FTZ R26, R199, R26, !PT ;  /* 0x0000001ac71a7209 */ /* 0x000fe40007810000 */
[----:B------:R-:W-:Y:S02]  /*7a90*/  FMNMX.FTZ R18, R189, R27, !PT ;  /* 0x0000001bbd127209 */ /* 0x000fe40007810000 */
[----:B------:R-:W-:Y:S01]  /*7aa0*/  ISETP.GE.AND P2, PT, R41, R238, PT ;  /* 0x000000ee2900720c */ /* 0x000fe20003f46270 */
[----:B------:R-:W3:Y:S01]  /*7ab0*/  I2F R17, R17 ;  /* 0x0000001100117306 */ /* 0x000ee20000201400 */
[----:B------:R-:W-:Y:S01]  /*7ac0*/  FMNMX.FTZ R26, R198, R26, !PT ;  /* 0x0000001ac61a7209 */ /* 0x000fe20007810000 */
[----:B-1----:R-:W-:Y:S01]  /*7ad0*/  FFMA.FTZ R21, R21, -UR19, R30 ;  /* 0x8000001315157c23 */ /* 0x002fe2000801001e */
[----:B------:R-:W-:-:S02]  /*7ae0*/  FSEL R191, R20, -INF , !P4 ;  /* 0xff80000014bf7808 */ /* 0x000fc40006000000 */
[----:B------:R-:W-:Y:S02]  /*7af0*/  FMNMX.FTZ R18, R190, R18, !PT ;  /* 0x00000012be127209 */ /* 0x000fe40007810000 */
[----:B------:R-:W-:Y:S01]  /*7b00*/  FSEL R192, R19, -INF , !P3 ;  /* 0xff80000013c07808 */ /* 0x000fe20005800000 */
[----:B--2---:R-:W-:Y:S01]  /*7b10*/  FFMA.FTZ R16, R16, -UR19, R38 ;  /* 0x8000001310107c23 */ /* 0x004fe20008010026 */
[C---:B------:R-:W-:Y:S02]  /*7b20*/  ISETP.GE.AND P1, PT, R40.reuse, R238, PT ;  /* 0x000000ee2800720c */ /* 0x040fe40003f26270 */
[-C--:B------:R-:W-:Y:S02]  /*7b30*/  ISETP.LT.OR P2, PT, R41, R239.reuse, P2 ;  /* 0x000000ef2900720c */ /* 0x080fe40001741670 */
[----:B------:R-:W-:Y:S02]  /*7b40*/  FMNMX.FTZ R26, R197, R26, !PT ;  /* 0x0000001ac51a7209 */ /* 0x000fe40007810000 */
[----:B------:R-:W-:Y:S01]  /*7b50*/  FMNMX.FTZ R19, R191, R18, !PT ;  /* 0x00000012bf137209 */ /* 0x000fe20007810000 */
[----:B---3--:R-:W-:Y:S01]  /*7b60*/  FFMA.FTZ R17, R17, -UR19, R31 ;  /* 0x8000001311117c23 */ /* 0x008fe2000801001f */
[----:B------:R-:W-:Y:S01]  /*7b70*/  ISETP.LT.OR P1, PT, R40, R239, P1 ;  /* 0x000000ef2800720c */ /* 0x000fe20000f21670 */
[----:B------:R-:W-:Y:S01]  /*7b80*/  LDSM.16.MT88.4 R28, [R221+0x10800] ;  /* 0x01080000dd1c783b */ /* 0x000fe20000004200 */
[----:B------:R-:W-:-:S02]  /*7b90*/  ISETP.GE.AND P0, PT, R39, R238, PT ;  /* 0x000000ee2700720c */ /* 0x000fc40003f06270 */
[----:B------:R-:W-:Y:S01]  /*7ba0*/  FMNMX.FTZ R18, R195, R26, !PT ;  /* 0x0000001ac3127209 */ /* 0x000fe20007810000 */
[----:B------:R-:W-:Y:S01]  /*7bb0*/  LDSM.16.MT88.4 R40, [R224+0x12000] ;  /* 0x01200000e028783b */ /* 0x000fe20000004200 */
[----:B------:R-:W-:Y:S02]  /*7bc0*/  FSEL R193, R22, -INF , !P2 ;  /* 0xff80000016c17808 */ /* 0x000fe40005000000 */
[----:B------:R-:W-:Y:S02]  /*7bd0*/  FMNMX.FTZ R20, R192, R19, !PT ;  /* 0x00000013c0147209 */ /* 0x000fe40007810000 */
[----:B------:R-:W-:Y:S01]  /*7be0*/  ISETP.LT.OR P0, PT, R39, R239, P0 ;  /* 0x000000ef2700720c */ /* 0x000fe20000701670 */
[----:B------:R-:W1:Y:S01]  /*7bf0*/  SHFL.BFLY PT, R19, R18, 0x2, 0x1f ;  /* 0x0c401f0012137f89 */ /* 0x000e6200000e0000 */
[----:B------:R-:W-:Y:S02]  /*7c00*/  ISETP.GE.AND P3, PT, R37, R238, PT ;  /* 0x000000ee2500720c */ /* 0x000fe40003f66270 */
        /* <DEDUP_REMOVED lines=21> */
[----:B------:R-:W-:Y:S01]  /*7d60*/  MUFU.EX2 R184, R184 ;  /* 0x000000b800b87308 */ /* 0x000fe20000000800 */
[----:B--2---:R-:W-:Y:S01]  /*7d70*/  FMNMX.FTZ R3, R17, R16, !PT ;  /* 0x0000001011037209 */ /* 0x004fe20007810000 */
[--C-:B------:R-:W-:Y:S01]  /*7d80*/  FFMA.FTZ R177, R6, c[0x0][0x23c], -R194.reuse ;  /* 0x00008f0006b17a23 */ /* 0x100fe200000108c2 */
[----:B------:R-:W-:Y:S01]  /*7d90*/  LDSM.16.MT88.4 R16, [R222+0x10800] ;  /* 0x01080000de10783b */ /* 0x000fe20000004200 */
[--C-:B------:R-:W-:Y:S01]  /*7da0*/  FFMA.FTZ R176, R5, c[0x0][0x23c], -R194.reuse ;  /* 0x00008f0005b07a23 */ /* 0x100fe200000108c2 */
[C---:B------:R-:W-:Y:S01]  /*7db0*/  FSETP.NEU.FTZ.AND P0, PT, R3.reuse, -INF , PT ;  /* 0xff8000000300780b */ /* 0x040fe20003f1d000 */
[----:B------:R-:W-:Y:S01]  /*7dc0*/  FMUL.FTZ R32, R3, c[0x0][0x23c] ;  /* 0x00008f0003207a20 */ /* 0x000fe20000410000 */
[----:B------:R-:W-:Y:S01]  /*7dd0*/  LDSM.16.MT88.4 R20, [R220+0x12800] ;  /* 0x01280000dc14783b */ /* 0x000fe20000004200 */
[----:B------:R-:W1:Y:S01]  /*7de0*/  MUFU.EX2 R183, R183 ;  /* 0x000000b700b77308 */ /* 0x000e620000000800 */
[----:B------:R-:W-:-:S02]  /*7df0*/  FFMA.FTZ R173, R10, c[0x0][0x23c], -R194 ;  /* 0x00008f000aad7a23 */ /* 0x000fc400000108c2 */
[----:B------:R-:W-:Y:S01]  /*7e00*/  FSEL R32, R32, RZ, P0 ;  /* 0x000000ff20207208 */ /* 0x000fe20000000000 */
[--C-:B------:R-:W-:Y:S01]  /*7e10*/  FFMA.FTZ R172, R9, c[0x0][0x23c], -R194.reuse ;  /* 0x00008f0009ac7a23 */ /* 0x100fe200000108c2 */
[----:B------:R-:W-:Y:S01]  /*7e20*/  LEA R247, P0, R196, c[0x0][0x168], 0x1 ;  /* 0x00005a00c4f77a11 */ /* 0x000fe200078008ff */
[----:B------:R-:W-:Y:S02]  /*7e30*/  FFMA.FTZ R185, R185, c[0x0][0x23c], -R194 ;  /* 0x00008f00b9b97a23 */ /* 0x000fe400000108c2 */
[--C-:B------:R-:W-:Y:S01]  /*7e40*/  FFMA.FTZ R180, R24, c[0x0][0x23c], -R32.reuse ;  /* 0x00008f0018b47a23 */ /* 0x100fe20000010820 */
[----:B------:R-:W-:Y:S01]  /*7e50*/  MUFU.EX2 R179, R179 ;  /* 0x000000b300b37308 */ /* 0x000fe20000000800 */
[--C-:B------:R-:W-:Y:S01]  /*7e60*/  FFMA.FTZ R182, R15, c[0x0][0x23c], -R32.reuse ;  /* 0x00008f000fb67a23 */ /* 0x100fe20000010820 */
[----:B------:R-:W-:Y:S01]  /*7e70*/  LDSM.16.MT88.4 R24, [R224+0x12800] ;  /* 0x01280000e018783b */ /* 0x000fe20000004200 */
[--C-:B------:R-:W-:Y:S01]  /*7e80*/  FFMA.FTZ R181, R11, c[0x0][0x23c], -R32.reuse ;  /* 0x00008f000bb57a23 */ /* 0x100fe20000010820 */
[----:B------:R-:W-:Y:S01]  /*7e90*/  LEA.HI.X R246, R196, c[0x0][0x16c], R165, 0x1, P0 ;  /* 0x00005b00c4f67a11 */ /* 0x000fe200000f0ca5 */
[----:B------:R-:W-:-:S02]  /*7ea0*/  FFMA.FTZ R174, R7, c[0x0][0x23c], -R32 ;  /* 0x00008f0007ae7a23 */ /* 0x000fc40000010820 */
[----:B------:R-:W2:Y:S01]  /*7eb0*/  LDSM.16.MT88.4 R4, [R220+0x16000] ;  /* 0x01600000dc04783b */ /* 0x000ea20000004200 */
[----:B------:R-:W3:Y:S01]  /*7ec0*/  MUFU.EX2 R178, R178 ;  /* 0x000000b200b27308 */ /* 0x000ee20000000800 */
[--C-:B------:R-:W-:Y:S01]  /*7ed0*/  FFMA.FTZ R175, R8, c[0x0][0x23c], -R32.reuse ;  /* 0x00008f0008af7a23 */ /* 0x100fe20000010820 */
[----:B-1----:R-:W-:Y:S01]  /*7ee0*/  F2FP.BF16.PACK_AB R128, R183, R184 ;  /* 0x000000b8b780723e */ /* 0x002fe200000010ff */
[----:B------:R-:W1:Y:S01]  /*7ef0*/  LDSM.16.MT88.4 R8, [R224+0x10800] ;  /* 0x01080000e008783b */ /* 0x000e620000004200 */
[--C-:B------:R-:W-:Y:S02]  /*7f00*/  FFMA.FTZ R169, R14, c[0x0][0x23c], -R32.reuse ;  /* 0x00008f000ea97a23 */ /* 0x100fe40000010820 */
[--C-:B------:R-:W-:Y:S02]  /*7f10*/  FFMA.FTZ R2, R13, c[0x0][0x23c], -R32.reuse ;  /* 0x00008f000d027a23 */ /* 0x100fe40000010820 */
[----:B------:R-:W-:Y:S01]  /*7f20*/  MUFU.EX2 R180, R180 ;  /* 0x000000b400b47308 */ /* 0x000fe20000000800 */
[----:B------:R-:W-:-:S02]  /*7f30*/  FFMA.FTZ R0, R12, c[0x0][0x23c], -R32 ;  /* 0x00008f000c007a23 */ /* 0x000fc40000010820 */
[----:B------:R-:W4:Y:S01]  /*7f40*/  LDSM.16.MT88.4 R12, [R220+0x10800] ;  /* 0x01080000dc0c783b */ /* 0x000f220000004200 */
[--C-:B------:R-:W-:Y:S02]  /*7f50*/  FFMA.FTZ R186, R186, c[0x0][0x23c], -R194.reuse ;  /* 0x00008f00baba7a23 */ /* 0x100fe400000108c2 */
[--C-:B------:R-:W-:Y:S02]  /*7f60*/  FFMA.FTZ R187, R187, c[0x0][0x23c], -R194.reuse ;  /* 0x00008f00bbbb7a23 */ /* 0x100fe400000108c2 */
[----:B------:R-:W5:Y:S01]  /*7f70*/  MUFU.EX2 R182, R182 ;  /* 0x000000b600b67308 */ /* 0x000f620000000800 */
[----:B---3--:R-:W-:Y:S01]  /*7f80*/  F2FP.BF16.PACK_AB R130, R178, R179 ;  /* 0x000000b3b282723e */ /* 0x008fe200000010ff */
[----:B------:R-:W-:Y:S02]  /*7f90*/  FFMA.FTZ R188, R188, c[0x0][0x23c], -R194 ;  /* 0x00008f00bcbc7a23 */ /* 0x000fe400000108c2 */
[--C-:B------:R-:W-:Y:S02]  /*7fa0*/  FFMA.FTZ R189, R189, c[0x0][0x23c], -R32.reuse ;  /* 0x00008f00bdbd7a23 */ /* 0x100fe40000010820 */
[----:B------:R-:W-:-:S02]  /*7fb0*/  FFMA.FTZ R190, R190, c[0x0][0x23c], -R32 ;  /* 0x00008f00bebe7a23 */ /* 0x000fc40000010820 */
[----:B------:R-:W-:Y:S01]  /*7fc0*/  MUFU.EX2 R181, R181 ;  /* 0x000000b500b57308 */ /* 0x000fe20000000800 */
[--C-:B------:R-:W-:Y:S02]  /*7fd0*/  FFMA.FTZ R191, R191, c[0x0][0x23c], -R32.reuse ;  /* 0x00008f00bfbf7a23 */ /* 0x100fe40000010820 */
[----:B------:R-:W-:Y:S02]  /*7fe0*/  FFMA.FTZ R192, R192, c[0x0][0x23c], -R32 ;  /* 0x00008f00c0c07a23 */ /* 0x000fe40000010820 */
[--C-:B------:R-:W-:Y:S02]  /*7ff0*/  FFMA.FTZ R199, R199, c[0x0][0x23c], -R194.reuse ;  /* 0x00008f00c7c77a23 */ /* 0x100fe400000108c2 */
[--C-:B------:R-:W-:Y:S01]  /*8000*/  FFMA.FTZ R198, R198, c[0x0][0x23c], -R194.reuse ;  /* 0x00008f00c6c67a23 */ /* 0x100fe200000108c2 */
[----:B------:R-:W3:Y:S01]  /*8010*/  MUFU.EX2 R174, R174 ;  /* 0x000000ae00ae7308 */ /* 0x000ee20000000800 */
[----:B-----5:R-:W-:Y:S01]  /*8020*/  F2FP.BF16.PACK_AB R129, R182, R180 ;  /* 0x000000b4b681723e */ /* 0x020fe200000010ff */
[----:B------:R-:W-:-:S02]  /*8030*/  FFMA.FTZ R197, R197, c[0x0][0x23c], -R194 ;  /* 0x00008f00c5c57a23 */ /* 0x000fc400000108c2 */
[----:B------:R-:W-:Y:S02]  /*8040*/  FFMA.FTZ R249, R195, c[0x0][0x23c], -R194 ;  /* 0x00008f00c3f97a23 */ /* 0x000fe400000108c2 */
[--C-:B------:R-:W-:Y:S02]  /*8050*/  FFMA.FTZ R193, R193, c[0x0][0x23c], -R32.reuse ;  /* 0x00008f00c1c17a23 */ /* 0x100fe40000010820 */
[----:B------:R-:W5:Y:S01]  /*8060*/  MUFU.EX2 R177, R177 ;  /* 0x000000b100b17308 */ /* 0x000f620000000800 */
[--C-:B------:R-:W-:Y:S02]  /*8070*/  FFMA.FTZ R194, R35, c[0x0][0x23c], -R32.reuse ;  /* 0x00008f0023c27a23 */ /* 0x100fe40000010820 */
[--C-:B------:R-:W-:Y:S02]  /*8080*/  FFMA.FTZ R195, R34, c[0x0][0x23c], -R32.reuse ;  /* 0x00008f0022c37a23 */ /* 0x100fe40000010820 */
[----:B------:R-:W-:Y:S02]  /*8090*/  FFMA.FTZ R248, R33, c[0x0][0x23c], -R32 ;  /* 0x00008f0021f87a23 */ /* 0x000fe40000010820 */
[----:B------:R-:W-:Y:S01]  /*80a0*/  FADD.FTZ R183, R184, R183 ;  /* 0x000000b7b8b77221 */ /* 0x000fe20000010000 */
[----:B---3--:R-:W-:Y:S01]  /*80b0*/  F2FP.BF16.PACK_AB R131, R174, R181 ;  /* 0x000000b5ae83723e */ /* 0x008fe200000010ff */
[----:B------:R-:W3:Y:S01]  /*80c0*/  MUFU.EX2 R176, R176 ;  /* 0x000000b000b07308 */ /* 0x000ee20000000800 */
[----:B------:R-:W-:Y:S01]  /*80d0*/  FADD.FTZ R180, R180, R182 ;  /* 0x000000b6b4b47221 */ /* 0x000fe20000010000 */
[----:B------:R-:W-:Y:S01]  /*80e0*/  LDSM.16.MT88.4 R32, [R222+0x11800] ;  /* 0x01180000de20783b */ /* 0x000fe20000004200 */
[----:B------:R-:W-:-:S02]  /*80f0*/  FADD.FTZ R183, R179, R183 ;  /* 0x000000b7b3b77221 */ /* 0x000fc40000010000 */
[----:B------:R-:W-:Y:S01]  /*8100*/  FADD.FTZ R181, R181, R180 ;  /* 0x000000b4b5b57221 */ /* 0x000fe20000010000 */
[----:B------:R-:W-:Y:S01]  /*8110*/  HMMA.16816.F32.BF16 R160, R128, R156, RZ ;  /* 0x0000009c80a0723c */ /* 0x000fe200000418ff */
[----:B------:R-:W-:Y:S01]  /*8120*/  FADD.FTZ R178, R178, R183 ;  /* 0x000000b7b2b27221 */ /* 0x000fe20000010000 */
[----:B------:R-:W-:Y:S01]  /*8130*/  MUFU.EX2 R173, R173 ;  /* 0x000000ad00ad7308 */ /* 0x000fe20000000800 */
[----:B------:R-:W-:Y:S02]  /*8140*/  FADD.FTZ R181, R174, R181 ;  /* 0x000000b5aeb57221 */ /* 0x000fe40000010000 */
[----:B-----5:R-:W-:-:S03]  /*8150*/  FADD.FTZ R178, R177, R178 ;  /* 0x000000b2b1b27221 */ /* 0x020fc60000010000 */
        /* <DEDUP_REMOVED lines=304> */
.L_x_6507:
[----:B------:R-:W-:-:S04]  /*9460*/  ULEA UR4, -UR6, URZ, 0x6 ;  /* 0x0000003f06047291 */ /* 0x000fc8000f8e313f */
[----:B------:R-:W-:Y:S02]  /*9470*/  USHF.R.S32.HI UR5, URZ, 0x1f, UR4 ;  /* 0x0000001f3f057899 */ /* 0x000fe40008011404 */
[----:B------:R-:W-:-:S04]  /*9480*/  MOV R2, UR4 ;  /* 0x0000000400027c02 */ /* 0x000fc80008000f00 */
[----:B------:R-:W-:Y:S02]  /*9490*/  MOV R0, UR5 ;  /* 0x0000000500007c02 */ /* 0x000fe40008000f00 */
.L_x_6508:
        /* <DEDUP_REMOVED lines=114> */
[C---:B------:R-:W-:Y:S01]  /*9bc0*/  IMAD.IADD R2, R243.reuse, 0x1, -R0 ;  /* 0x00000001f3027824 */ /* 0x040fe200078e0a00 */
[C---:B------:R-:W-:Y:S01]  /*9bd0*/  ISETP.GE.AND P0, PT, R0.reuse, R241, PT ;  /* 0x000000f10000720c */ /* 0x040fe20003f06270 */
[----:B------:R-:W-:Y:S01]  /*9be0*/  @P4 STS.128 [R235+0x13000], RZ ;  /* 0x013000ffeb004388 */ /* 0x000fe20000000c00 */
[C---:B------:R-:W-:Y:S02]  /*9bf0*/  IADD3 R201, R0.reuse, 0x21, RZ ;  /* 0x0000002100c97810 */ /* 0x040fe40007ffe0ff */
[----:B------:R-:W-:Y:S01]  /*9c00*/  IABS R2, R2 ;  /* 0x0000000200027213 */ /* 0x000fe20000000000 */
[----:B------:R-:W-:Y:S01]  /*9c10*/  @!PT LDS RZ, [RZ] ;  /* 0x00000000fffff984 */ /* 0x000fe20000000800 */
[----:B------:R-:W-:Y:S01]  /*9c20*/  @!PT LDS RZ, [RZ] ;  /* 0x00000000fffff984 */ /* 0x000fe20000000800 */
[----:B------:R-:W-:Y:S01]  /*9c30*/  @!PT LDS RZ, [RZ] ;  /* 0x00000000fffff984 */ /* 0x000fe20000000800 */
[----:B------:R3:W-:Y:S01]  /*9c40*/  @!P4 LDGSTS.E.BYPASS.LTC128B.128 [R235+0x13000], [R18.64+0x80] ;  /* 0x1300008012ebcfae */ /* 0x0007e2000b901d56 */
[C---:B------:R-:W-:Y:S01]  /*9c50*/  ISETP.LT.OR P0, PT, R0.reuse, R242, P0 ;  /* 0x000000f20000720c */ /* 0x040fe20000701670 */
[--C-:B------:R-:W-:Y:S01]  /*9c60*/  IMAD.IADD R245, R243, 0x1, -R201.reuse ;  /* 0x00000001f3f57824 */ /* 0x100fe200078e0ac9 */
[----:B------:R-:W-:Y:S01]  /*9c70*/  IADD3 R200, R0, 0x28, RZ ;  /* 0x0000002800c87810 */ /* 0x000fe20007ffe0ff */
[----:B------:R-:W-:Y:S01]  /*9c80*/  @P3 STS.128 [R235+0x15000], RZ ;  /* 0x015000ffeb003388 */ /* 0x000fe20000000c00 */
[----:B------:R-:W-:-:S02]  /*9c90*/  IMAD.IADD R202, R240, 0x1, -R201 ;  /* 0x00000001f0ca7824 */ /* 0x000fc400078e0ac9 */
[----:B------:R-:W-:Y:S01]  /*9ca0*/  IABS R245, R245 ;  /* 0x000000f500f57213 */ /* 0x000fe20000000000 */
[----:B------:R-:W-:Y:S01]  /*9cb0*/  @!PT LDS RZ, [RZ] ;  /* 0x00000000fffff984 */ /* 0x000fe20000000800 */
[----:B------:R-:W-:Y:S01]  /*9cc0*/  @!PT LDS RZ, [RZ] ;  /* 0x00000000fffff984 */ /* 0x000fe20000000800 */
[----:B------:R-:W-:Y:S01]  /*9cd0*/  @!PT LDS RZ, [RZ] ;  /* 0x00000000fffff984 */ /* 0x000fe20000000800 */
[----:B------:R1:W-:Y:S01]  /*9ce0*/  @!P3 LDGSTS.E.BYPASS.LTC128B.128 [R235+0x15000], [R8.64+0x100] ;  /* 0x1500010008ebbfae */ /* 0x0003e2000b901d56 */
[----:B------:R-:W-:Y:S01]  /*9cf0*/  IMAD.IADD R244, R243, 0x1, -R200 ;  /* 0x00000001f3f47824 */ /* 0x000fe200078e0ac8 */
[----:B------:R-:W-:Y:S02]  /*9d00*/  IABS R202, R202 ;  /* 0x000000ca00ca7213 */ /* 0x000fe40000000000 */
[----:B------:R-:W-:Y:S01]  /*9d10*/  @P2 STS.128 [R235+0x17000], RZ ;  /* 0x017000ffeb002388 */ /* 0x000fe20000000c00 */
[----:B------:R-:W-:Y:S01]  /*9d20*/  I2F R245, R245 ;  /* 0x000000f500f57306 */ /* 0x000fe20000201400 */
[----:B------:R-:W-:Y:S02]  /*9d30*/  IABS R244, R244 ;  /* 0x000000f400f47213 */ /* 0x000fe40000000000 */
[----:B------:R-:W-:Y:S01]  /*9d40*/  @!PT LDS RZ, [RZ] ;  /* 0x00000000fffff984 */ /* 0x000fe20000000800 */
[----:B------:R-:W-:Y:S01]  /*9d50*/  @!PT LDS RZ, [RZ] ;  /* 0x00000000fffff984 */ /* 0x000fe20000000800 */
[----:B------:R-:W-:Y:S01]  /*9d60*/  @!PT LDS RZ, [RZ] ;  /* 0x00000000fffff984 */ /* 0x000fe20000000800 */
[----:B------:R1:W-:Y:S04]  /*9d70*/  @!P2 LDGSTS.E.BYPASS.LTC128B.128 [R235+0x17000], [R28.64+0x180] ;  /* 0x170001801cebafae */ /* 0x0003e8000b901d56 */
[----:B------:R-:W-:Y:S01]  /*9d80*/  @P5 STS.128 [R235+0x11800], RZ ;  /* 0x011800ffeb005388 */ /* 0x000fe20000000c00 */
[----:B------:R-:W-:Y:S03]  /*9d90*/  I2F R244, R244 ;  /* 0x000000f400f47306 */ /* 0x000fe60000201400 */
[----:B------:R-:W-:Y:S01]  /*9da0*/  @!PT LDS RZ, [RZ] ;  /* 0x00000000fffff984 */ /* 0x000fe20000000800 */
[----:B------:R-:W-:Y:S01]  /*9db0*/  @!PT LDS RZ, [RZ] ;  /* 0x00000000fffff984 */ /* 0x000fe20000000800 */
[----:B------:R-:W-:Y:S01]  /*9dc0*/  @!PT LDS RZ, [RZ] ;  /* 0x00000000fffff984 */ /* 0x000fe20000000800 */
[----:B------:R1:W-:Y:S04]  /*9dd0*/  @!P5 LDGSTS.E.BYPASS.LTC128B.128 [R235+0x11800], [R30.64] ;  /* 0x118000001eebdfae */ /* 0x0003e8000b901d56 */
        /* <DEDUP_REMOVED lines=16> */
[----:B----4-:R-:W-:Y:S04]  /*9ee0*/  LDSM.16.M88.4 R12, [R230] ;  /* 0x00000000e60c783b */ /* 0x010fe80000000200 */
[----:B------:R-:W4:Y:S01]  /*9ef0*/  LDSM.16.M88.4 R168, [R229+0x8000] ;  /* 0x00800000e5a8783b */ /* 0x000f220000000200 */
[----:B-1----:R-:W-:-:S03]  /*9f00*/  IMAD.MOV.U32 R166, RZ, RZ, R2 ;  /* 0x000000ffffa67224 */ /* 0x002fc600078e0002 */
[----:B------:R-:W2:Y:S01]  /*9f10*/  LDSM.16.M88.4 R28, [R229+0x8800] ;  /* 0x00880000e51c783b */ /* 0x000ea20000000200 */
[----:B------:R-:W-:-:S03]  /*9f20*/  IADD3 R2, R0, 0x1, RZ ;  /* 0x0000000100027810 */ /* 0x000fc60007ffe0ff */
[----:B-----5:R-:W1:Y:S01]  /*9f30*/  LDSM.16.M88.4 R20, [R229+0x9000] ;  /* 0x00900000e514783b */ /* 0x020e620000000200 */
[----:B------:R-:W-:Y:S01]  /*9f40*/  I2F R166, R166 ;  /* 0x000000a600a67306 */ /* 0x000fe20000201400 */
[C---:B------:R-:W-:Y:S02]  /*9f50*/  ISETP.GE.AND P6, PT, R2.reuse, R241, PT ;  /* 0x000000f10200720c */ /* 0x040fe40003fc6270 */
[----:B------:R-:W3:Y:S01]  /*9f60*/  LDSM.16.M88.4 R176, [R229+0x9800] ;  /* 0x00980000e5b0783b */ /* 0x000ee20000000200 */
[C---:B------:R-:W-:Y:S02]  /*9f70*/  ISETP.GE.AND P1, PT, R2.reuse, R238, PT ;  /* 0x000000ee0200720c */ /* 0x040fe40003f26270 */
[C---:B------:R-:W-:Y:S01]  /*9f80*/  ISETP.LT.OR P6, PT, R2.reuse, R242, P6 ;  /* 0x000000f20200720c */ /* 0x040fe200037c1670 */
[----:B------:R-:W-:Y:S01]  /*9f90*/  LDSM.16.M88.4 R8, [R228] ;  /* 0x00000000e408783b */ /* 0x000fe20000000200 */
[----:B------:R-:W-:-:S03]  /*9fa0*/  ISETP.LT.OR P1, PT, R2, R239, P1 ;  /* 0x000000ef0200720c */ /* 0x000fc60000f21670 */
[----:B------:R-:W5:Y:S04]  /*9fb0*/  LDSM.16.M88.4 R4, [R227] ;  /* 0x00000000e304783b */ /* 0x000f680000000200 */
[----:B------:R-:W1:Y:S04]  /*9fc0*/  LDSM.16.M88.4 R188, [R219] ;  /* 0x00000000dbbc783b */ /* 0x000e680000000200 */
[----:B------:R-:W3:Y:S04]  /*9fd0*/  LDSM.16.M88.4 R184, [R218] ;  /* 0x00000000dab8783b */ /* 0x000ee80000000200 */
[----:B------:R-:W3:Y:S04]  /*9fe0*/  LDSM.16.M88.4 R180, [R217] ;  /* 0x00000000d9b4783b */ /* 0x000ee80000000200 */
[----:B------:R-:W-:Y:S01]  /*9ff0*/  LDSM.16.M88.4 R192, [R223+0x8800] ;  /* 0x00880000dfc0783b */ /* 0x000fe20000000200 */
[C---:B----4-:R-:W-:Y:S03]  /*a000*/  HMMA.16816.F32.BF16 R172, R12.reuse, R168, RZ ;  /* 0x000000a80cac723c */ /* 0x050fe600000418ff */
[----:B------:R-:W0:Y:S05]  /*a010*/  LDGDEPBAR ;  /* 0x00000000000079af */ /* 0x000e2a0000000000 */
[C---:B------:R-:W-:Y:S08]  /*a020*/  HMMA.16816.F32.BF16 R168, R12.reuse, R170, RZ ;  /* 0x000000aa0ca8723c */ /* 0x040ff000000418ff */
[C---:B--2---:R-:W-:Y:S08]  /*a030*/  HMMA.16816.F32.BF16 R32, R12.reuse, R28, RZ ;  /* 0x0000001c0c20723c */ /* 0x044ff000000418ff */
[C---:B-1----:R-:W-:Y:S08]  /*a040*/  HMMA.16816.F32.BF16 R24, R12.reuse, R20, RZ ;  /* 0x000000140c18723c */ /* 0x042ff000000418ff */
[C---:B------:R-:W-:Y:S08]  /*a050*/  HMMA.16816.F32.BF16 R28, R12.reuse, R30, RZ ;  /* 0x0000001e0c1c723c */ /* 0x040ff000000418ff */
[C---:B------:R-:W-:Y:S08]  /*a060*/  HMMA.16816.F32.BF16 R20, R12.reuse, R22, RZ ;  /* 0x000000160c14723c */ /* 0x040ff000000418ff */
[C---:B---3--:R-:W-:Y:S08]  /*a070*/  HMMA.16816.F32.BF16 R16, R12.reuse, R176, RZ ;  /* 0x000000b00c10723c */ /* 0x048ff000000418ff */
[----:B------:R-:W-:Y:S01]  /*a080*/  HMMA.16816.F32.BF16 R12, R12, R178, RZ ;  /* 0x000000b20c0c723c */ /* 0x000fe200000418ff */
[----:B------:R-:W-:Y:S07]  /*a090*/  LDSM.16.M88.4 R176, [R226] ;  /* 0x00000000e2b0783b */ /* 0x000fee0000000200 */
[C---:B-----5:R-:W-:Y:S08]  /*a0a0*/  HMMA.16816.F32.BF16 R172, R8.reuse, R4, R172 ;  /* 0x0000000408ac723c */ /* 0x060ff000000418ac */
[C---:B------:R-:W-:Y:S01]  /*a0b0*/  HMMA.16816.F32.BF16 R168, R8.reuse, R6, R168 ;  /* 0x0000000608a8723c */ /* 0x040fe200000418a8 */
[----:B------:R-:W1:Y:S07]  /*a0c0*/  LDSM.16.M88.4 R4, [R223+0x8000] ;  /* 0x00800000df04783b */ /* 0x000e6e0000000200 */
        /* <DEDUP_REMOVED lines=18> */
[----:B------:R-:W-:Y:S07]  /*a1f0*/  LDSM.16.M88.4 R188, [R230+0x2000] ;  /* 0x00200000e6bc783b */ /* 0x000fee0000000200 */
[C---:B---3--:R-:W-:Y:S08]  /*a200*/  HMMA.16816.F32.BF16 R16, R176.reuse, R184, R16 ;  /* 0x000000b8b010723c */ /* 0x048ff00000041810 */
        /* <DEDUP_REMOVED lines=8> */
[----:B------:R-:W3:Y:S07]  /*a290*/  LDSM.16.M88.4 R8, [R229+0xb000] ;  /* 0x00b00000e508783b */ /* 0x000eee0000000200 */
[C---:B----4-:R-:W-:Y:S08]  /*a2a0*/  HMMA.16816.F32.BF16 R24, R180.reuse, R192, R24 ;  /* 0x000000c0b418723c */ /* 0x050ff00000041818 */
[C---:B------:R-:W-:Y:S01]  /*a2b0*/  HMMA.16816.F32.BF16 R20, R180.reuse, R194, R20 ;  /* 0x000000c2b414723c */ /* 0x040fe20000041814 */
[----:B------:R-:W4:Y:S07]  /*a2c0*/  LDSM.16.M88.4 R192, [R229+0xb800] ;  /* 0x00b80000e5c0783b */ /* 0x000f2e0000000200 */
[C---:B--2---:R-:W-:Y:S08]  /*a2d0*/  HMMA.16816.F32.BF16 R16, R180.reuse, R184, R16 ;  /* 0x000000b8b410723c */ /* 0x044ff00000041810 */
[----:B------:R-:W-:Y:S01]  /*a2e0*/  HMMA.16816.F32.BF16 R12, R180, R186, R12 ;  /* 0x000000bab40c723c */ /* 0x000fe2000004180c */
[----:B------:R-:W-:Y:S04]  /*a2f0*/  LDSM.16.M88.4 R184, [R215] ;  /* 0x00000000d7b8783b */ /* 0x000fe80000000200 */
[----:B------:R-:W-:Y:S03]  /*a300*/  LDSM.16.M88.4 R180, [R214] ;  /* 0x00000000d6b4783b */ /* 0x000fe60000000200 */
[C---:B-1----:R-:W-:Y:S08]  /*a310*/  HMMA.16816.F32.BF16 R172, R188.reuse, R4, R172 ;  /* 0x00000004bcac723c */ /* 0x042ff000000418ac */
[C---:B------:R-:W-:Y:S01]  /*a320*/  HMMA.16816.F32.BF16 R168, R188.reuse, R6, R168 ;  /* 0x00000006bca8723c */ /* 0x040fe200000418a8 */
[----:B------:R-:W1:Y:S07]  /*a330*/  LDSM.16.M88.4 R4, [R228+0x2000] ;  /* 0x00200000e404783b */ /* 0x000e6e0000000200 */
[C---:B------:R-:W-:Y:S08]  /*a340*/  HMMA.16816.F32.BF16 R32, R188.reuse, R176, R32 ;  /* 0x000000b0bc20723c */ /* 0x040ff00000041820 */
[C---:B------:R-:W-:Y:S01]  /*a350*/  HMMA.16816.F32.BF16 R28, R188.reuse, R178, R28 ;  /* 0x000000b2bc1c723c */ /* 0x040fe2000004181c */
[----:B------:R-:W2:Y:S07]  /*a360*/  LDSM.16.M88.4 R176, [R213] ;  /* 0x00000000d5b0783b */ /* 0x000eae0000000200 */
[C---:B---3--:R-:W-:Y:S08]  /*a370*/  HMMA.16816.F32.BF16 R24, R188.reuse, R8, R24 ;  /* 0x00000008bc18723c */ /* 0x048ff00000041818 */
[C---:B------:R-:W-:Y:S01]  /*a380*/  HMMA.16816.F32.BF16 R20, R188.reuse, R10, R20 ;  /* 0x0000000abc14723c */ /* 0x040fe20000041814 */
[----:B------:R-:W3:Y:S07]  /*a390*/  LDSM.16.M88.4 R8, [R212] ;  /* 0x00000000d408783b */ /* 0x000eee0000000200 */
        /* <DEDUP_REMOVED lines=12> */
[----:B------:R-:W5:Y:S07]  /*a460*/  LDSM.16.M88.4 R180, [R223+0xb000] ;  /* 0x00b00000dfb4783b */ /* 0x000f6e0000000200 */
[C---:B---3--:R-:W-:Y:S08]  /*a470*/  HMMA.16816.F32.BF16 R16, R4.reuse, R8, R16 ;  /* 0x000000080410723c */ /* 0x048ff00000041810 */
[----:B------:R-:W-:Y:S01]  /*a480*/  HMMA.16816.F32.BF16 R12, R4, R10, R12 ;  /* 0x0000000a040c723c */ /* 0x000fe2000004180c */
[----:B------:R-:W-:Y:S04]  /*a490*/  LDSM.16.M88.4 R8, [R225+0x2000] ;  /* 0x00200000e108783b */ /* 0x000fe80000000200 */
[----:B------:R-:W3:Y:S03]  /*a4a0*/  LDSM.16.M88.4 R4, [R216+0x2000] ;  /* 0x00200000d804783b */ /* 0x000ee60000000200 */
[C---:B----4-:R-:W-:Y:S08]  /*a4b0*/  HMMA.16816.F32.BF16 R172, R192.reuse, R188, R172 ;  /* 0x000000bcc0ac723c */ /* 0x050ff000000418ac */
[C---:B------:R-:W-:Y:S01]  /*a4c0*/  HMMA.16816.F32.BF16 R168, R192.reuse, R190, R168 ;  /* 0x000000bec0a8723c */ /* 0x040fe200000418a8 */
[----:B------:R-:W-:Y:S07]  /*a4d0*/  LDSM.16.M88.4 R188, [R216+0x3000] ;  /* 0x00300000d8bc783b */ /* 0x000fee0000000200 */
[C---:B-1----:R-:W-:Y:S08]  /*a4e0*/  HMMA.16816.F32.BF16 R32, R192.reuse, R184, R32 ;  /* 0x000000b8c020723c */ /* 0x042ff00000041820 */
[C---:B------:R-:W-:Y:S01]  /*a4f0*/  HMMA.16816.F32.BF16 R28, R192.reuse, R186, R28 ;  /* 0x000000bac01c723c */ /* 0x040fe2000004181c */
[----:B------:R-:W1:Y:S07]  /*a500*/  LDSM.16.M88.4 R184, [R216+0x2800] ;  /* 0x00280000d8b8783b */ /* 0x000e6e0000000200 */
[C---:B--2---:R-:W-:Y:S08]  /*a510*/  HMMA.16816.F32.BF16 R16, R192.reuse, R176, R16 ;  /* 0x000000b0c010723c */ /* 0x044ff00000041810 */
[C---:B------:R-:W-:Y:S01]  /*a520*/  HMMA.16816.F32.BF16 R12, R192.reuse, R178, R12 ;  /* 0x000000b2c00c723c */ /* 0x040fe2000004180c */
[----:B------:R-:W2:Y:S07]  /*a530*/  LDSM.16.M88.4 R176, [R216+0x3800] ;  /* 0x00380000d8b0783b */ /* 0x000eae0000000200 */
[C---:B-----5:R-:W-:Y:S08]  /*a540*/  HMMA.16816.F32.BF16 R24, R192.reuse, R180, R24 ;  /* 0x000000b4c018723c */ /* 0x060ff00000041818 */
        /* <DEDUP_REMOVED lines=11> */
[----:B------:R-:W4:Y:S07]  /*a600*/  LDSM.16.M88.4 R188, [R229+0xd000] ;  /* 0x00d00000e5bc783b */ /* 0x000f2e0000000200 */
[C---:B--2---:R-:W-:Y:S08]  /*a610*/  HMMA.16816.F32.BF16 R16, R8.reuse, R176, R16 ;  /* 0x000000b00810723c */ /* 0x044ff00000041810 */
[----:B------:R-:W-:Y:S01]  /*a620*/  HMMA.16816.F32.BF16 R12, R8, R178, R12 ;  /* 0x000000b2080c723c */ /* 0x000fe2000004180c */
[----:B------:R-:W2:Y:S04]  /*a630*/  LDSM.16.M88.4 R8, [R229+0xd800] ;  /* 0x00d80000e508783b */ /* 0x000ea80000000200 */
[----:B------:R-:W-:Y:S03]  /*a640*/  LDSM.16.M88.4 R176, [R211] ;  /* 0x00000000d3b0783b */ /* 0x000fe60000000200 */
[C---:B---3--:R-:W-:Y:S08]  /*a650*/  HMMA.16816.F32.BF16 R172, R180.reuse, R4, R172 ;  /* 0x00000004b4ac723c */ /* 0x048ff000000418ac */
[C---:B------:R-:W-:Y:S01]  /*a660*/  HMMA.16816.F32.BF16 R168, R180.reuse, R6, R168 ;  /* 0x00000006b4a8723c */ /* 0x040fe200000418a8 */
[----:B------:R-:W3:Y:S07]  /*a670*/  LDSM.16.M88.4 R4, [R210] ;  /* 0x00000000d204783b */ /* 0x000eee0000000200 */
[C---:B-1----:R-:W-:Y:S08]  /*a680*/  HMMA.16816.F32.BF16 R32, R180.reuse, R184, R32 ;  /* 0x000000b8b420723c */ /* 0x042ff00000041820 */
[C---:B------:R-:W-:Y:S01]  /*a690*/  HMMA.16816.F32.BF16 R28, R180.reuse, R186, R28 ;  /* 0x000000bab41c723c */ /* 0x040fe2000004181c */
[----:B------:R-:W-:Y:S07]  /*a6a0*/  LDSM.16.M88.4 R184, [R209] ;  /* 0x00000000d1b8783b */ /* 0x000fee0000000200 */
[C---:B----4-:R-:W-:Y:S08]  /*a6b0*/  HMMA.16816.F32.BF16 R24, R180.reuse, R188, R24 ;  /* 0x000000bcb418723c */ /* 0x050ff00000041818 */
[C---:B--2---:R-:W-:Y:S08]  /*a6c0*/  HMMA.16816.F32.BF16 R16, R180.reuse, R8, R16 ;  /* 0x00000008b410723c */ /* 0x044ff00000041810 */
[C---:B------:R-:W-:Y:S01]  /*a6d0*/  HMMA.16816.F32.BF16 R12, R180.reuse, R10, R12 ;  /* 0x0000000ab40c723c */ /* 0x040fe2000004180c */
[----:B------:R-:W1:Y:S07]  /*a6e0*/  LDSM.16.M88.4 R8, [R208] ;  /* 0x00000000d008783b */ /* 0x000e6e0000000200 */
        /* <DEDUP_REMOVED lines=15> */
[----:B------:R-:W3:Y:S03]  /*a7e0*/  LDSM.16.M88.4 R184, [R216+0x4000] ;  /* 0x00400000d8b8783b */ /* 0x000ee60000000200 */
[C---:B--2---:R-:W-:Y:S08]  /*a7f0*/  HMMA.16816.F32.BF16 R32, R188.reuse, R4, R32 ;  /* 0x00000004bc20723c */ /* 0x044ff00000041820 */
        /* <DEDUP_REMOVED lines=14> */
[----:B------:R-:W3:Y:S07]  /*a8e0*/  LDSM.16.M88.4 R184, [R230+0x6000] ;  /* 0x00600000e6b8783b */ /* 0x000eee0000000200 */
[C---:B--2---:R-:W-:Y:S08]  /*a8f0*/  HMMA.16816.F32.BF16 R32, R192.reuse, R4, R32 ;  /* 0x00000004c020723c */ /* 0x044ff00000041820 */
[C---:B------:R-:W-:Y:S01]  /*a900*/  HMMA.16816.F32.BF16 R28, R192.reuse, R6, R28 ;  /* 0x00000006c01c723c */ /* 0x040fe2000004181c */
[----:B------:R-:W2:Y:S07]  /*a910*/  LDSM.16.M88.4 R4, [R229+0xe800] ;  /* 0x00e80000e504783b */ /* 0x000eae0000000200 */
[C---:B-1----:R-:W-:Y:S08]  /*a920*/  HMMA.16816.F32.BF16 R16, R192.reuse, R8, R16 ;  /* 0x00000008c010723c */ /* 0x042ff00000041810 */
[C---:B------:R-:W-:Y:S01]  /*a930*/  HMMA.16816.F32.BF16 R12, R192.reuse, R10, R12 ;  /* 0x0000000ac00c723c */ /* 0x040fe2000004180c */
[----:B------:R-:W1:Y:S07]  /*a940*/  LDSM.16.M88.4 R8, [R229+0xf800] ;  /* 0x00f80000e508783b */ /* 0x000e6e0000000200 */
[C---:B------:R-:W-:Y:S08]  /*a950*/  HMMA.16816.F32.BF16 R24, R192.reuse, R180, R24 ;  /* 0x000000b4c018723c */ /* 0x040ff00000041818 */
[----:B------:R-:W-:Y:S01]  /*a960*/  HMMA.16816.F32.BF16 R20, R192, R182, R20 ;  /* 0x000000b6c014723c */ /* 0x000fe20000041814 */
[----:B------:R-:W4:Y:S04]  /*a970*/  LDSM.16.M88.4 R180, [R229+0xf000] ;  /* 0x00f00000e5b4783b */ /* 0x000f280000000200 */
[----:B------:R-:W-:Y:S03]  /*a980*/  LDSM.16.M88.4 R192, [R205] ;  /* 0x00000000cdc0783b */ /* 0x000fe60000000200 */
[C---:B---3--:R-:W-:Y:S08]  /*a990*/  HMMA.16816.F32.BF16 R172, R184.reuse, R176, R172 ;  /* 0x000000b0b8ac723c */ /* 0x048ff000000418ac */
[C---:B------:R-:W-:Y:S01]  /*a9a0*/  HMMA.16816.F32.BF16 R168, R184.reuse, R178, R168 ;  /* 0x000000b2b8a8723c */ /* 0x040fe200000418a8 */
[----:B------:R-:W3:Y:S07]  /*a9b0*/  LDSM.16.M88.4 R176, [R207] ;  /* 0x00000000cfb0783b */ /* 0x000eee0000000200 */
[C---:B--2---:R-:W-:Y:S08]  /*a9c0*/  HMMA.16816.F32.BF16 R32, R184.reuse, R4, R32 ;  /* 0x00000004b820723c */ /* 0x044ff00000041820 */
[C---:B------:R-:W-:Y:S01]  /*a9d0*/  HMMA.16816.F32.BF16 R28, R184.reuse, R6, R28 ;  /* 0x00000006b81c723c */ /* 0x040fe2000004181c */
[----:B------:R-:W2:Y:S07]  /*a9e0*/  LDSM.16.M88.4 R4, [R206] ;  /* 0x00000000ce04783b */ /* 0x000eae0000000200 */
[C---:B-1----:R-:W-:Y:S08]  /*a9f0*/  HMMA.16816.F32.BF16 R16, R184.reuse, R8, R16 ;  /* 0x00000008b810723c */ /* 0x042ff00000041810 */
[C---:B------:R-:W-:Y:S01]  /*aa00*/  HMMA.16816.F32.BF16 R12, R184.reuse, R10, R12 ;  /* 0x0000000ab80c723c */ /* 0x040fe2000004180c */
[----:B------:R-:W1:Y:S07]  /*aa10*/  LDSM.16.M88.4 R8, [R204] ;  /* 0x00000000cc08783b */ /* 0x000e6e0000000200 */
[C---:B----4-:R-:W-:Y:S08]  /*aa20*/  HMMA.16816.F32.BF16 R24, R184.reuse, R180, R24 ;  /* 0x000000b4b818723c */ /* 0x050ff00000041818 */
        /* <DEDUP_REMOVED lines=12> */
[C---:B------:R-:W-:Y:S07]  /*aaf0*/  HMMA.16816.F32.BF16 R24, R188.reuse, R192, R24 ;  /* 0x000000c0bc18723c */ /* 0x040fee0000041818 */
[C---:B------:R-:W-:Y:S01]  /*ab00*/  IADD3 R193, R0.reuse, 0x29, RZ ;  /* 0x0000002900c17810 */ /* 0x040fe20007ffe0ff */
[----:B------:R-:W-:Y:S01]  /*ab10*/  HMMA.16816.F32.BF16 R20, R188, R194, R20 ;  /* 0x000000c2bc14723c */ /* 0x000fe20000041814 */
[----:B------:R-:W-:Y:S06]  /*ab20*/  LDSM.16.M88.4 R188, [R225+0x6000] ;  /* 0x00600000e1bc783b */ /* 0x000fec0000000200 */
[----:B------:R-:W-:Y:S01]  /*ab30*/  IADD3 R194, R0, 0x20, RZ ;  /* 0x0000002000c27810 */ /* 0x000fe20007ffe0ff */
[----:B---3--:R-:W-:Y:S04]  /*ab40*/  HMMA.16816.F32.BF16 R172, R180, R176, R172 ;  /* 0x000000b0b4ac723c */ /* 0x008fe800000418ac */
[----:B------:R-:W-:-:S02]  /*ab50*/  IMAD.IADD R203, R240, 0x1, -R194 ;  /* 0x00000001f0cb7824 */ /* 0x000fc400078e0ac2 */
[----:B------:R-:W-:Y:S02]  /*ab60*/  IMAD.IADD R250, R243, 0x1, -R194 ;  /* 0x00000001f3fa7824 */ /* 0x000fe400078e0ac2 */
[----:B------:R-:W-:Y:S01]  /*ab70*/  HMMA.16816.F32.BF16 R168, R180, R178, R168 ;  /* 0x000000b2b4a8723c */ /* 0x000fe200000418a8 */
[----:B------:R-:W3:Y:S01]  /*ab80*/  LDSM.16.M88.4 R176, [R216+0x6000] ;  /* 0x00600000d8b0783b */ /* 0x000ee20000000200 */
[----:B------:R-:W-:Y:S02]  /*ab90*/  IABS R203, R203 ;  /* 0x000000cb00cb7213 */ /* 0x000fe40000000000 */
[----:B------:R-:W-:-:S04]  /*aba0*/  IABS R250, R250 ;  /* 0x000000fa00fa7213 */ /* 0x000fc80000000000 */
[C---:B--2---:R-:W-:Y:S01]  /*abb0*/  HMMA.16816.F32.BF16 R32, R180.reuse, R4, R32 ;  /* 0x00000004b420723c */ /* 0x044fe20000041820 */
[----:B------:R-:W-:Y:S07]  /*abc0*/  I2F R203, R203 ;  /* 0x000000cb00cb7306 */ /* 0x000fee0000201400 */
[C---:B------:R-:W-:Y:S01]  /*abd0*/  HMMA.16816.F32.BF16 R28, R180.reuse, R6, R28 ;  /* 0x00000006b41c723c */ /* 0x040fe2000004181c */
[----:B------:R-:W2:Y:S01]  /*abe0*/  LDSM.16.M88.4 R4, [R216+0x6800] ;  /* 0x00680000d804783b */ /* 0x000ea20000000200 */
[----:B------:R-:W-:Y:S06]  /*abf0*/  I2F R250, R250 ;  /* 0x000000fa00fa7306 */ /* 0x000fec0000201400 */
[C---:B-1----:R-:W-:Y:S07]  /*ac00*/  HMMA.16816.F32.BF16 R16, R180.reuse, R8, R16 ;  /* 0x00000008b410723c */ /* 0x042fee0000041810 */
[----:B------:R-:W-:Y:S01]  /*ac10*/  IMAD.IADD R8, R240, 0x1, -R0 ;  /* 0x00000001f0087824 */ /* 0x000fe200078e0a00 */
[----:B------:R-:W-:Y:S04]  /*ac20*/  HMMA.16816.F32.BF16 R24, R180, R184, R24 ;  /* 0x000000b8b418723c */ /* 0x000fe80000041818 */
[----:B------:R-:W-:-:S04]  /*ac30*/  IABS R8, R8 ;  /* 0x0000000800087213 */ /* 0x000fc80000000000 */
[----:B------:R-:W-:Y:S01]  /*ac40*/  HMMA.16816.F32.BF16 R20, R180, R186, R20 ;  /* 0x000000bab414723c */ /* 0x000fe20000041814 */
[----:B------:R-:W-:-:S06]  /*ac50*/  IMAD.MOV.U32 R167, RZ, RZ, R8 ;  /* 0x000000ffffa77224 */ /* 0x000fcc00078e0008 */
[----:B------:R-:W-:Y:S01]  /*ac60*/  I2F R167, R167 ;  /* 0x000000a700a77306 */ /* 0x000fe20000201400 */
[----:B------:R-:W-:Y:S01]  /*ac70*/  HMMA.16816.F32.BF16 R12, R180, R10, R12 ;  /* 0x0000000ab40c723c */ /* 0x000fe2000004180c */
[----:B------:R-:W1:Y:S01]  /*ac80*/  LDSM.16.M88.4 R8, [R216+0x7000] ;  /* 0x00700000d808783b */ /* 0x000e620000000200 */
[----:B------:R-:W-:-:S05]  /*ac90*/  IMAD.IADD R187, R240, 0x1, -R200 ;  /* 0x00000001f0bb7824 */ /* 0x000fca00078e0ac8 */
[----:B------:R-:W-:Y:S01]  /*aca0*/  IMAD.IADD R180, R243, 0x1, -R2 ;  /* 0x00000001f3b47824 */ /* 0x000fe200078e0a02 */
[----:B---3--:R-:W-:Y:S01]  /*acb0*/  HMMA.16816.F32.BF16 R172, R188, R176, R172 ;  /* 0x000000b0bcac723c */ /* 0x008fe200000418ac */
[----:B------:R-:W-:-:S03]  /*acc0*/  IABS R187, R187 ;  /* 0x000000bb00bb7213 */ /* 0x000fc60000000000 */
[----:B------:R-:W-:-:S03]  /*acd0*/  IABS R180, R180 ;  /* 0x000000b400b47213 */ /* 0x000fc60000000000 */
[----:B------:R-:W-:Y:S01]  /*ace0*/  IMAD.IADD R176, R240, 0x1, -R2 ;  /* 0x00000001f0b07824 */ /* 0x000fe200078e0a02 */
[----:B--2---:R-:W-:Y:S01]  /*acf0*/  HMMA.16816.F32.BF16 R32, R188, R4, R32 ;  /* 0x00000004bc20723c */ /* 0x004fe20000041820 */
[----:B------:R-:W-:Y:S01]  /*ad00*/  IMAD.MOV.U32 R181, RZ, RZ, R180 ;  /* 0x000000ffffb57224 */ /* 0x000fe200078e00b4 */
[----:B------:R-:W-:Y:S01]  /*ad10*/  IADD3 R180, R0, 0x8, RZ ;  /* 0x0000000800b47810 */ /* 0x000fe20007ffe0ff */
[----:B------:R-:W-:Y:S01]  /*ad20*/  I2F R187, R187 ;  /* 0x000000bb00bb7306 */ /* 0x000fe20000201400 */
[----:B------:R-:W-:-:S03]  /*ad30*/  IABS R176, R176 ;  /* 0x000000b000b07213 */ /* 0x000fc60000000000 */
[----:B------:R-:W-:Y:S01]  /*ad40*/  IMAD.IADD R177, R243, 0x1, -R180 ;  /* 0x00000001f3b17824 */ /* 0x000fe200078e0ab4 */
[C---:B------:R-:W-:Y:S01]  /*ad50*/  HMMA.16816.F32.BF16 R168, R188.reuse, R178, R168 ;  /* 0x000000b2bca8723c */ /* 0x040fe200000418a8 */
[----:B------:R-:W-:Y:S01]  /*ad60*/  IMAD.MOV.U32 R182, RZ, RZ, R176 ;  /* 0x000000ffffb67224 */ /* 0x000fe200078e00b0 */
[----:B------:R-:W-:Y:S01]  /*ad70*/  IADD3 R4, R0, 0x9, RZ ;  /* 0x0000000900047810 */ /* 0x000fe20007ffe0ff */
[C---:B------:R-:W-:Y:S01]  /*ad80*/  IMAD.IADD R183, R240.reuse, 0x1, -R180 ;  /* 0x00000001f0b77824 */ /* 0x040fe200078e0ab4 */
[----:B------:R-:W-:Y:S01]  /*ad90*/  IABS R176, R177 ;  /* 0x000000b100b07213 */ /* 0x000fe20000000000 */
[----:B------:R-:W-:Y:S02]  /*ada0*/  I2F R181, R181 ;  /* 0x000000b500b57306 */ /* 0x000fe40000201400 */
[----:B------:R-:W-:Y:S01]  /*adb0*/  IMAD.IADD R184, R240, 0x1, -R4 ;  /* 0x00000001f0b87824 */ /* 0x000fe200078e0a04 */
[----:B------:R-:W-:Y:S01]  /*adc0*/  IABS R183, R183 ;  /* 0x000000b700b77213 */ /* 0x000fe20000000000 */
[----:B------:R-:W-:Y:S01]  /*add0*/  IMAD.MOV.U32 R5, RZ, RZ, R176 ;  /* 0x000000ffff057224 */ /* 0x000fe200078e00b0 */
[----:B------:R-:W-:Y:S01]  /*ade0*/  HMMA.16816.F32.BF16 R28, R188, R6, R28 ;  /* 0x00000006bc1c723c */ /* 0x000fe2000004181c */
[----:B------:R-:W2:Y:S01]  /*adf0*/  LDSM.16.M88.4 R176, [R216+0x7800] ;  /* 0x00780000d8b0783b */ /* 0x000ea20000000200 */
[----:B------:R-:W-:Y:S01]  /*ae00*/  FMUL.FTZ R172, R172, c[0x0][0x2ec] ;  /* 0x0000bb00acac7a20 */ /* 0x000fe20000410000 */
[----:B------:R-:W-:Y:S01]  /*ae10*/  I2F R182, R182 ;  /* 0x000000b600b67306 */ /* 0x000fe20000201400 */
[----:B------:R-:W-:Y:S01]  /*ae20*/  FMUL.FTZ R175, R175, c[0x0][0x2ec] ;  /* 0x0000bb00afaf7a20 */ /* 0x000fe20000410000 */
[----:B------:R-:W-:Y:S01]  /*ae30*/  IABS R184, R184 ;  /* 0x000000b800b87213 */ /* 0x000fe20000000000 */
[----:B------:R-:W-:Y:S01]  /*ae40*/  FMUL.FTZ R32, R32, c[0x0][0x2ec] ;  /* 0x0000bb0020207a20 */ /* 0x000fe20000410000 */
[----:B------:R-:W-:-:S04]  /*ae50*/  DEPBAR.LE SB0, 0x0 ;  /* 0x000080000000791a */ /* 0x000fc80000000000 */
[----:B------:R-:W-:Y:S01]  /*ae60*/  IMAD.IADD R7, R243, 0x1, -R4 ;  /* 0x00000001f3077824 */ /* 0x000fe200078e0a04 */
[C---:B-1----:R-:W-:Y:S01]  /*ae70*/  HMMA.16816.F32.BF16 R24, R188.reuse, R8, R24 ;  /* 0x00000008bc18723c */ /* 0x042fe20000041818 */
[----:B------:R-:W-:Y:S01]  /*ae80*/  IMAD.MOV.U32 R6, RZ, RZ, R183 ;  /* 0x000000ffff067224 */ /* 0x000fe200078e00b7 */
[----:B------:R-:W1:Y:S01]  /*ae90*/  MUFU.TANH R172, R172 ;  /* 0x000000ac00ac7308 */ /* 0x000e620000002400 */
[----:B------:R-:W-:Y:S01]  /*aea0*/  FMUL.FTZ R170, R170, c[0x0][0x2ec] ;  /* 0x0000bb00aaaa7a20 */ /* 0x000fe20000410000 */
[----:B------:R-:W-:Y:S01]  /*aeb0*/  IABS R183, R7 ;  /* 0x0000000700b77213 */ /* 0x000fe20000000000 */
[----:B------:R-:W-:Y:S01]  /*aec0*/  FMUL.FTZ R34, R34, c[0x0][0x2ec] ;  /* 0x0000bb0022227a20 */ /* 0x000fe20000410000 */
[----:B------:R-:W-:Y:S01]  /*aed0*/  IADD3 R7, R0, 0x10, RZ ;  /* 0x0000001000077810 */ /* 0x000fe20007ffe0ff */
[----:B------:R-:W-:Y:S01]  /*aee0*/  IMAD.MOV.U32 R9, RZ, RZ, R184 ;  /* 0x000000ffff097224 */ /* 0x000fe200078e00b8 */
[----:B------:R-:W-:Y:S01]  /*aef0*/  HMMA.16816.F32.BF16 R20, R188, R10, R20 ;  /* 0x0000000abc14723c */ /* 0x000fe20000041814 */
[----:B------:R-:W-:Y:S01]  /*af00*/  FMUL.FTZ R33, R33, c[0x0][0x2ec] ;  /* 0x0000bb0021217a20 */ /* 0x000fe20000410000 */
[----:B------:R-:W-:Y:S01]  /*af10*/  I2F R5, R5 ;  /* 0x0000000500057306 */ /* 0x000fe20000201400 */
[----:B------:R-:W-:-:S02]  /*af20*/  IMAD.IADD R8, R243, 0x1, -R7 ;  /* 0x00000001f3087824 */ /* 0x000fc400078e0a07 */
[----:B------:R-:W-:Y:S02]  /*af30*/  IMAD.IADD R184, R240, 0x1, -R7 ;  /* 0x00000001f0b87824 */ /* 0x000fe400078e0a07 */
[----:B------:R-:W-:Y:S01]  /*af40*/  IADD3 R11, R0, 0x11, RZ ;  /* 0x00000011000b7810 */ /* 0x000fe20007ffe0ff */
[----:B------:R-:W-:Y:S01]  /*af50*/  FMUL.FTZ R30, R30, c[0x0][0x2ec] ;  /* 0x0000bb001e1e7a20 */ /* 0x000fe20000410000 */
[----:B------:R-:W-:Y:S01]  /*af60*/  IABS R8, R8 ;  /* 0x0000000800087213 */ /* 0x000fe20000000000 */
[----:B-1----:R-:W-:Y:S01]  /*af70*/  FFMA.FTZ R166, R166, -UR19, R172 ;  /* 0x80000013a6a67c23 */ /* 0x002fe200080100ac */
[----:B------:R-:W-:Y:S01]  /*af80*/  IADD3 R172, R0, 0x39, RZ ;  /* 0x0000003900ac7810 */ /* 0x000fe20007ffe0ff */
[----:B------:R-:W-:Y:S01]  /*af90*/  IMAD.IADD R10, R240, 0x1, -R11 ;  /* 0x00000001f00a7824 */ /* 0x000fe200078e0a0b */
[----:B------:R1:W-:Y:S01]  /*afa0*/  I2F R185, R8 ;  /* 0x0000000800b97306 */ /* 0x0003e20000201400 */
[----:B------:R-:W-:Y:S01]  /*afb0*/  IABS R184, R184 ;  /* 0x000000b800b87213 */ /* 0x000fe20000000000 */
[----:B------:R-:W-:-:S02]  /*afc0*/  FMUL.FTZ R29, R29, c[0x0][0x2ec] ;  /* 0x0000bb001d1d7a20 */ /* 0x000fc40000410000 */
[----:B------:R-:W-:Y:S02]  /*afd0*/  FMUL.FTZ R28, R28, c[0x0][0x2ec] ;  /* 0x0000bb001c1c7a20 */ /* 0x000fe40000410000 */
[----:B------:R-:W-:Y:S01]  /*afe0*/  FMUL.FTZ R26, R26, c[0x0][0x2ec] ;  /* 0x0000bb001a1a7a20 */ /* 0x000fe20000410000 */
[C---:B--2---:R-:W-:Y:S01]  /*aff0*/  HMMA.16816.F32.BF16 R16, R188.reuse, R176, R16 ;  /* 0x000000b0bc10723c */ /* 0x044fe20000041810 */
[----:B------:R-:W2:Y:S01]  /*b000*/  MUFU.TANH R251, R175 ;  /* 0x000000af00fb7308 */ /* 0x000ea20000002400 */
[----:B------:R-:W-:Y:S02]  /*b010*/  FMUL.FTZ R31, R31, c[0x0][0x2ec] ;  /* 0x0000bb001f1f7a20 */ /* 0x000fe40000410000 */
[----:B------:R-:W-:Y:S02]  /*b020*/  FMUL.FTZ R25, R25, c[0x0][0x2ec] ;  /* 0x0000bb0019197a20 */ /* 0x000fe40000410000 */
[----:B------:R-:W-:Y:S01]  /*b030*/  FMUL.FTZ R21, R21, c[0x0][0x2ec] ;  /* 0x0000bb0015157a20 */ /* 0x000fe20000410000 */
[----:B------:R-:W-:Y:S01]  /*b040*/  IADD3 R176, R0, 0x18, RZ ;  /* 0x0000001800b07810 */ /* 0x000fe20007ffe0ff */
[----:B-1----:R-:W-:Y:S01]  /*b050*/  IMAD.IADD R8, R243, 0x1, -R11 ;  /* 0x00000001f3087824 */ /* 0x002fe200078e0a0b */
[----:B------:R-:W-:Y:S01]  /*b060*/  HMMA.16816.F32.BF16 R12, R188, R178, R12 ;  /* 0x000000b2bc0c723c */ /* 0x000fe2000004180c */
[----:B------:R-:W-:Y:S01]  /*b070*/  I2F R183, R183 ;  /* 0x000000b700b77306 */ /* 0x000fe20000201400 */
[----:B------:R-:W-:-:S02]  /*b080*/  FMUL.FTZ R22, R22, c[0x0][0x2ec] ;  /* 0x0000bb0016167a20 */ /* 0x000fc40000410000 */
[----:B------:R-:W-:Y:S01]  /*b090*/  IABS R8, R8 ;  /* 0x0000000800087213 */ /* 0x000fe20000000000 */
[C---:B------:R-:W-:Y:S02]  /*b0a0*/  IMAD.IADD R192, R243.reuse, 0x1, -R176 ;  /* 0x00000001f3c07824 */ /* 0x040fe400078e0ab0 */
[----:B------:R-:W-:Y:S01]  /*b0b0*/  IADD3 R191, R0, 0x19, RZ ;  /* 0x0000001900bf7810 */ /* 0x000fe20007ffe0ff */
[----:B--2---:R-:W-:Y:S01]  /*b0c0*/  FFMA.FTZ R251, R182, -UR19, R251 ;  /* 0x80000013b6fb7c23 */ /* 0x004fe200080100fb */
[----:B------:R-:W-:Y:S01]  /*b0d0*/  IADD3 R179, R0, 0x31, RZ ;  /* 0x0000003100b37810 */ /* 0x000fe20007ffe0ff */
[----:B------:R-:W-:Y:S01]  /*b0e0*/  IMAD.MOV.U32 R177, RZ, RZ, R8 ;  /* 0x000000ffffb17224 */ /* 0x000fe200078e0008 */
[----:B------:R-:W-:Y:S01]  /*b0f0*/  IABS R8, R10 ;  /* 0x0000000a00087213 */ /* 0x000fe20000000000 */
[----:B------:R-:W-:Y:S01]  /*b100*/  FMUL.FTZ R10, R174, c[0x0][0x2ec] ;  /* 0x0000bb00ae0a7a20 */ /* 0x000fe20000410000 */
[----:B------:R-:W-:Y:S01]  /*b110*/  I2F R6, R6 ;  /* 0x0000000600067306 */ /* 0x000fe20000201400 */
[--C-:B------:R-:W-:Y:S01]  /*b120*/  IMAD.IADD R195, R243, 0x1, -R191.reuse ;  /* 0x00000001f3c37824 */ /* 0x100fe200078e0abf */
[----:B------:R-:W-:Y:S01]  /*b130*/  IABS R192, R192 ;  /* 0x000000c000c07213 */ /* 0x000fe20000000000 */
[----:B------:R-:W-:-:S02]  /*b140*/  IMAD.IADD R197, R240, 0x1, -R191 ;  /* 0x00000001f0c57824 */ /* 0x000fc400078e0abf */
[----:B------:R-:W-:Y:S01]  /*b150*/  FMUL.FTZ R20, R20, c[0x0][0x2ec] ;  /* 0x0000bb0014147a20 */ /* 0x000fe20000410000 */
[----:B------:R-:W-:Y:S01]  /*b160*/  IABS R195, R195 ;  /* 0x000000c300c37213 */ /* 0x000fe20000000000 */
[--C-:B------:R-:W-:Y:S01]  /*b170*/  IMAD.IADD R182, R240, 0x1, -R193.reuse ;  /* 0x00000001f0b67824 */ /* 0x100fe200078e0ac1 */
[----:B------:R1:W-:Y:S01]  /*b180*/  I2F R188, R8 ;  /* 0x0000000800bc7306 */ /* 0x0003e20000201400 */
[----:B------:R-:W-:Y:S01]  /*b190*/  IABS R197, R197 ;  /* 0x000000c500c57213 */ /* 0x000fe20000000000 */
[----:B------:R-:W-:Y:S02]  /*b1a0*/  FMUL.FTZ R27, R27, c[0x0][0x2ec] ;  /* 0x0000bb001b1b7a20 */ /* 0x000fe40000410000 */
[----:B------:R-:W-:Y:S01]  /*b1b0*/  IMAD.IADD R190, R243, 0x1, -R193 ;  /* 0x00000001f3be7824 */ /* 0x000fe200078e0ac1 */
[----:B------:R-:W-:Y:S01]  /*b1c0*/  IABS R182, R182 ;  /* 0x000000b600b67213 */ /* 0x000fe20000000000 */
[----:B------:R-:W-:Y:S02]  /*b1d0*/  FMUL.FTZ R23, R23, c[0x0][0x2ec] ;  /* 0x0000bb0017177a20 */ /* 0x000fe40000410000 */
[----:B------:R-:W2:Y:S01]  /*b1e0*/  MUFU.TANH R10, R10 ;  /* 0x0000000a000a7308 */ /* 0x000ea20000002400 */
[----:B------:R-:W-:Y:S01]  /*b1f0*/  IABS R190, R190 ;  /* 0x000000be00be7213 */ /* 0x000fe20000000000 */
[----:B------:R-:W-:-:S02]  /*b200*/  IMAD.IADD R178, R243, 0x1, -R179 ;  /* 0x00000001f3b27824 */ /* 0x000fc400078e0ab3 */
[----:B------:R-:W-:Y:S02]  /*b210*/  FMUL.FTZ R18, R18, c[0x0][0x2ec] ;  /* 0x0000bb0012127a20 */ /* 0x000fe40000410000 */
[----:B------:R-:W-:Y:S01]  /*b220*/  FMUL.FTZ R14, R14, c[0x0][0x2ec] ;  /* 0x0000bb000e0e7a20 */ /* 0x000fe20000410000 */
[----:B------:R-:W-:Y:S01]  /*b230*/  IABS R178, R178 ;  /* 0x000000b200b27213 */ /* 0x000fe20000000000 */
[C---:B-1----:R-:W-:Y:S01]  /*b240*/  IMAD.IADD R8, R240.reuse, 0x1, -R176 ;  /* 0x00000001f0087824 */ /* 0x042fe200078e0ab0 */
[----:B------:R-:W1:Y:S01]  /*b250*/  MUFU.TANH R252, R170 ;  /* 0x000000aa00fc7308 */ /* 0x000e620000002400 */
[----:B------:R-:W-:Y:S02]  /*b260*/  IMAD.IADD R174, R240, 0x1, -R179 ;  /* 0x00000001f0ae7824 */ /* 0x000fe400078e0ab3 */
[----:B------:R-:W-:Y:S01]  /*b270*/  FMUL.FTZ R19, R19, c[0x0][0x2ec] ;  /* 0x0000bb0013137a20 */ /* 0x000fe20000410000 */
[----:B------:R-:W-:Y:S01]  /*b280*/  IABS R8, R8 ;  /* 0x0000000800087213 */ /* 0x000fe20000000000 */
[----:B------:R-:W-:Y:S01]  /*b290*/  FMUL.FTZ R12, R12, c[0x0][0x2ec] ;  /* 0x0000bb000c0c7a20 */ /* 0x000fe20000410000 */
[----:B------:R-:W-:Y:S01]  /*b2a0*/  IABS R174, R174 ;  /* 0x000000ae00ae7213 */ /* 0x000fe20000000000 */
[----:B--2---:R-:W-:Y:S01]  /*b2b0*/  FFMA.FTZ R2, R167, -UR19, R10 ;  /* 0x80000013a7027c23 */ /* 0x004fe2000801000a */
[----:B------:R2:W-:Y:S01]  /*b2c0*/  I2F R186, R8 ;  /* 0x0000000800ba7306 */ /* 0x0005e20000201400 */
[----:B------:R-:W-:Y:S01]  /*b2d0*/  FSEL R10, R166, -INF , !P0 ;  /* 0xff800000a60a7808 */ /* 0x000fe20004000000 */
[----:B------:R-:W-:Y:S01]  /*b2e0*/  FMUL.FTZ R13, R13, c[0x0][0x2ec] ;  /* 0x0000bb000d0d7a20 */ /* 0x000fe20000410000 */
[C---:B------:R-:W-:Y:S01]  /*b2f0*/  ISETP.GE.AND P0, PT, R0.reuse, R238, PT ;  /* 0x000000ee0000720c */ /* 0x040fe20003f06270 */
[----:B------:R-:W-:Y:S01]  /*b300*/  FMUL.FTZ R15, R15, c[0x0][0x2ec] ;  /* 0x0000bb000f0f7a20 */ /* 0x000fe20000410000 */
[----:B------:R-:W-:-:S02]  /*b310*/  IADD3 R166, R0, 0x38, RZ ;  /* 0x0000003800a67810 */ /* 0x000fc40007ffe0ff */
[----:B------:R-:W-:Y:S01]  /*b320*/  ISETP.LT.OR P0, PT, R0, R239, P0 ;  /* 0x000000ef0000720c */ /* 0x000fe20000701670 */
[----:B------:R-:W-:Y:S01]  /*b330*/  I2F R9, R9 ;  /* 0x0000000900097306 */ /* 0x000fe20000201400 */
[----:B-1----:R-:W-:Y:S02]  /*b340*/  FFMA.FTZ R6, R6, -UR19, R252 ;  /* 0x8000001306067c23 */ /* 0x002fe400080100fc */
[----:B------:R-:W-:Y:S02]  /*b350*/  FSEL R2, R2, -INF , !P0 ;  /* 0xff80000002027808 */ /* 0x000fe40004000000 */
[----:B------:R-:W-:Y:S01]  /*b360*/  ISETP.GE.AND P0, PT, R180, R241, PT ;  /* 0x000000f1b400720c */ /* 0x000fe20003f06270 */
[----:B--2---:R-:W-:-:S03]  /*b370*/  FMUL.FTZ R8, R173, c[0x0][0x2ec] ;  /* 0x0000bb00ad087a20 */ /* 0x004fc60000410000 */
[----:B------:R-:W-:Y:S01]  /*b380*/  ISETP.LT.OR P0, PT, R180, R242, P0 ;  /* 0x000000f2b400720c */ /* 0x000fe20000701670 */
[----:B------:R1:W-:Y:S01]  /*b390*/  MUFU.TANH R170, R32 ;  /* 0x0000002000aa7308 */ /* 0x0003e20000002400 */
[----:B------:R-:W-:-:S05]  /*b3a0*/  IMAD.IADD R173, R240, 0x1, -R166 ;  /* 0x00000001f0ad7824 */ /* 0x000fca00078e0aa6 */
[----:B------:R-:W-:Y:S02]  /*b3b0*/  IABS R173, R173 ;  /* 0x000000ad00ad7213 */ /* 0x000fe40000000000 */
[----:B------:R-:W2:Y:S01]  /*b3c0*/  MUFU.TANH R8, R8 ;  /* 0x0000000800087308 */ /* 0x000ea20000002400 */
[----:B-1----:R-:W-:-:S07]  /*b3d0*/  FMUL.FTZ R32, R35, c[0x0][0x2ec] ;  /* 0x0000bb0023207a20 */ /* 0x002fce0000410000 */
[----:B------:R-:W-:Y:S01]  /*b3e0*/  I2F R184, R184 ;  /* 0x000000b800b87306 */ /* 0x000fe20000201400 */
[----:B--2---:R-:W-:-:S07]  /*b3f0*/  FFMA.FTZ R8, R181, -UR19, R8 ;  /* 0x80000013b5087c23 */ /* 0x004fce0008010008 */
[----:B------:R-:W-:Y:S01]  /*b400*/  MUFU.TANH R32, R32 ;  /* 0x0000002000207308 */ /* 0x000fe20000002400 */
[----:B------:R-:W-:Y:S01]  /*b410*/  IMAD.IADD R181, R243, 0x1, -R166 ;  /* 0x00000001f3b57824 */ /* 0x000fe200078e0aa6 */
[----:B------:R-:W-:Y:S02]  /*b420*/  FSEL R8, R8, -INF , !P6 ;  /* 0xff80000008087808 */ /* 0x000fe40007000000 */
[----:B------:R-:W-:-:S04]  /*b430*/  ISETP.GE.AND P6, PT, R180, R238, PT ;  /* 0x000000eeb400720c */ /* 0x000fc80003fc6270 */
[----:B------:R1:W-:Y:S01]  /*b440*/  MUFU.TANH R35, R29 ;  /* 0x0000001d00237308 */ /* 0x0003e20000002400 */
[----:B------:R-:W-:Y:S02]  /*b450*/  IABS R181, R181 ;  /* 0x000000b500b57213 */ /* 0x000fe40000000000 */
[----:B------:R-:W-:Y:S02]  /*b460*/  ISETP.LT.OR P6, PT, R180, R239, P6 ;  /* 0x000000efb400720c */ /* 0x000fe400037c1670 */
[----:B------:R-:W-:Y:S01]  /*b470*/  IADD3 R180, R0, 0x30, RZ ;  /* 0x0000003000b47810 */ /* 0x000fe20007ffe0ff */
[C---:B------:R-:W-:Y:S02]  /*b480*/  IMAD.IADD R0, R243.reuse, 0x1, -R172 ;  /* 0x00000001f3007824 */ /* 0x040fe400078e0aac */
[----:B------:R-:W-:Y:S02]  /*b490*/  I2F R177, R177 ;  /* 0x000000b100b17306 */ /* 0x000fe40000201400 */
[--C-:B------:R-:W-:Y:S01]  /*b4a0*/  IMAD.IADD R189, R243, 0x1, -R180.reuse ;  /* 0x00000001f3bd7824 */ /* 0x100fe200078e0ab4 */
[----:B------:R-:W-:Y:S01]  /*b4b0*/  IABS R0, R0 ;  /* 0x0000000000007213 */ /* 0x000fe20000000000 */
[----:B------:R-:W-:-:S03]  /*b4c0*/  IMAD.IADD R175, R240, 0x1, -R180 ;  /* 0x00000001f0af7824 */ /* 0x000fc600078e0ab4 */
[----:B------:R-:W-:Y:S01]  /*b4d0*/  IABS R189, R189 ;  /* 0x000000bd00bd7213 */ /* 0x000fe20000000000 */
[----:B------:R2:W-:Y:S01]  /*b4e0*/  I2F R167, R0 ;  /* 0x0000000000a77306 */ /* 0x0005e20000201400 */
[----:B-1----:R-:W-:Y:S01]  /*b4f0*/  FFMA.FTZ R29, R185, -UR19, R170 ;  /* 0x80000013b91d7c23 */ /* 0x002fe200080100aa */
[----:B------:R-:W-:-:S06]  /*b500*/  IABS R175, R175 ;  /* 0x000000af00af7213 */ /* 0x000fcc0000000000 */
[----:B------:R-:W-:Y:S01]  /*b510*/  MUFU.TANH R33, R33 ;  /* 0x0000002100217308 */ /* 0x000fe20000002400 */
[----:B--2---:R-:W-:-:S07]  /*b520*/  FMUL.FTZ R0, R168, c[0x0][0x2ec] ;  /* 0x0000bb00a8007a20 */ /* 0x004fce0000410000 */
[----:B------:R-:W-:Y:S01]  /*b530*/  MUFU.TANH R30, R30 ;  /* 0x0000001e001e7308 */ /* 0x000fe20000002400 */
[----:B------:R-:W-:Y:S02]  /*b540*/  FMUL.FTZ R168, R169, c[0x0][0x2ec] ;  /* 0x0000bb00a9a87a20 */ /* 0x000fe40000410000 */
[----:B------:R-:W-:-:S05]  /*b550*/  FMUL.FTZ R169, R171, c[0x0][0x2ec] ;  /* 0x0000bb00aba97a20 */ /* 0x000fca0000410000 */
[----:B------:R-:W1:Y:S08]  /*b560*/  MUFU.TANH R0, R0 ;  /* 0x0000000000007308 */ /* 0x000e700000002400 */
[----:B------:R-:W2:Y:S08]  /*b570*/  MUFU.TANH R168, R168 ;  /* 0x000000a800a87308 */ /* 0x000eb00000002400 */
[----:B------:R-:W3:Y:S01]  /*b580*/  MUFU.TANH R169, R169 ;  /* 0x000000a900a97308 */ /* 0x000ee20000002400 */
[----:B-1----:R-:W-:Y:S01]  /*b590*/  FFMA.FTZ R5, R5, -UR19, R0 ;  /* 0x8000001305057c23 */ /* 0x002fe20008010000 */
[----:B------:R-:W-:-:S02]  /*b5a0*/  FSEL R0, R251, -INF , !P1 ;  /* 0xff800000fb007808 */ /* 0x000fc40004800000 */
[C---:B------:R-:W-:Y:S01]  /*b5b0*/  ISETP.GE.AND P1, PT, R4.reuse, R241, PT ;  /* 0x000000f10400720c */ /* 0x040fe20003f26270 */
[----:B--2---:R-:W-:Y:S01]  /*b5c0*/  FFMA.FTZ R183, R183, -UR19, R168 ;  /* 0x80000013b7b77c23 */ /* 0x004fe200080100a8 */
[----:B------:R-:W-:Y:S02]  /*b5d0*/  FSEL R168, R5, -INF , !P0 ;  /* 0xff80000005a87808 */ /* 0x000fe40004000000 */
[----:B------:R-:W1:Y:S01]  /*b5e0*/  MUFU.TANH R171, R34 ;  /* 0x0000002200ab7308 */ /* 0x000e620000002400 */
[C---:B------:R-:W-:Y:S02]  /*b5f0*/  ISETP.GE.AND P0, PT, R4.reuse, R238, PT ;  /* 0x000000ee0400720c */ /* 0x040fe40003f06270 */
[CC--:B------:R-:W-:Y:S02]  /*b600*/  ISETP.LT.OR P1, PT, R4.reuse, R242.reuse, P1 ;  /* 0x000000f20400720c */ /* 0x0c0fe40000f21670 */
[----:B------:R-:W-:Y:S01]  /*b610*/  ISETP.LT.OR P0, PT, R4, R239, P0 ;  /* 0x000000ef0400720c */ /* 0x000fe20000701670 */
[----:B---3--:R-:W-:Y:S01]  /*b620*/  FFMA.FTZ R5, R9, -UR19, R169 ;  /* 0x8000001309057c23 */ /* 0x008fe200080100a9 */
[----:B------:R-:W-:Y:S01]  /*b630*/  FSEL R4, R6, -INF , !P6 ;  /* 0xff80000006047808 */ /* 0x000fe20007000000 */
[----:B------:R-:W-:Y:S01]  /*b640*/  I2F R195, R195 ;  /* 0x000000c300c37306 */ /* 0x000fe20000201400 */
[----:B------:R-:W-:Y:S01]  /*b650*/  ISETP.GE.AND P6, PT, R7, R241, PT ;  /* 0x000000f10700720c */ /* 0x000fe20003fc6270 */
[----:B------:R-:W-:Y:S01]  /*b660*/  FMUL.FTZ R9, R24, c[0x0][0x2ec] ;  /* 0x0000bb0018097a20 */ /* 0x000fe20000410000 */
[----:B------:R-:W-:Y:S01]  /*b670*/  FSEL R5, R5, -INF , !P0 ;  /* 0xff80000005057808 */ /* 0x000fe20004000000 */
[----:B------:R-:W-:Y:S01]  /*b680*/  FFMA.FTZ R24, R188, -UR19, R32 ;  /* 0x80000013bc187c23 */ /* 0x000fe20008010020 */
[----:B------:R-:W-:-:S02]  /*b690*/  ISETP.LT.OR P6, PT, R7, R242, P6 ;  /* 0x000000f20700720c */ /* 0x000fc400037c1670 */
[----:B------:R-:W-:Y:S01]  /*b6a0*/  FSEL R6, R183, -INF , !P1 ;  /* 0xff800000b7067808 */ /* 0x000fe20004800000 */
[----:B------:R-:W-:Y:S01]  /*b6b0*/  I2F R192, R192 ;  /* 0x000000c000c07306 */ /* 0x000fe20000201400 */
[----:B------:R-:W-:Y:S01]  /*b6c0*/  FSEL R29, R29, -INF , !P6 ;  /* 0xff8000001d1d7808 */ /* 0x000fe20007000000 */
[----:B-1----:R-:W-:Y:S01]  /*b6d0*/  FFMA.FTZ R171, R184, -UR19, R171 ;  /* 0x80000013b8ab7c23 */ /* 0x002fe200080100ab */
[C---:B------:R-:W-:Y:S02]  /*b6e0*/  ISETP.GE.AND P0, PT, R11.reuse, R241, PT ;  /* 0x000000f10b00720c */ /* 0x040fe40003f06270 */
[-C--:B------:R-:W-:Y:S02]  /*b6f0*/  ISETP.GE.AND P6, PT, R11, R238.reuse, PT ;  /* 0x000000ee0b00720c */ /* 0x080fe40003fc6270 */
[----:B------:R-:W-:Y:S01]  /*b700*/  ISETP.GE.AND P1, PT, R7, R238, PT ;  /* 0x000000ee0700720c */ /* 0x000fe20003f26270 */
[----:B------:R1:W2:Y:S01]  /*b710*/  MUFU.TANH R34, R28 ;  /* 0x0000001c00227308 */ /* 0x0002a20000002400 */
[----:B------:R-:W-:-:S02]  /*b720*/  ISETP.LT.OR P0, PT, R11, R242, P0 ;  /* 0x000000f20b00720c */ /* 0x000fc40000701670 */
[-C--:B------:R-:W-:Y:S02]  /*b730*/  ISETP.LT.OR P6, PT, R11, R239.reuse, P6 ;  /* 0x000000ef0b00720c */ /* 0x080fe400037c1670 */
[----:B------:R-:W-:Y:S02]  /*b740*/  ISETP.LT.OR P1, PT, R7, R239, P1 ;  /* 0x000000ef0700720c */ /* 0x000fe40000f21670 */
[----:B------:R-:W-:Y:S01]  /*b750*/  FSEL R24, R24, -INF , !P6 ;  /* 0xff80000018187808 */ /* 0x000fe20007000000 */
[----:B------:R2:W3:Y:S01]  /*b760*/  MUFU.TANH R11, R26 ;  /* 0x0000001a000b7308 */ /* 0x0004e20000002400 */
[----:B------:R-:W-:-:S04]  /*b770*/  ISETP.GE.AND P6, PT, R191, R241, PT ;  /* 0x000000f1bf00720c */ /* 0x000fc80003fc6270 */
[----:B------:R-:W-:-:S03]  /*b780*/  ISETP.LT.OR P6, PT, R191, R242, P6 ;  /* 0x000000f2bf00720c */ /* 0x000fc600037c1670 */
[----:B------:R-:W-:Y:S01]  /*b790*/  I2F R197, R197 ;  /* 0x000000c500c57306 */ /* 0x000fe20000201400 */
[----:B-1----:R-:W-:-:S05]  /*b7a0*/  FFMA.FTZ R28, R177, -UR19, R33 ;  /* 0x80000013b11c7c23 */ /* 0x002fca0008010021 */
[----:B------:R-:W-:Y:S02]  /*b7b0*/  FSEL R28, R28, -INF , !P0 ;  /* 0xff8000001c1c7808 */ /* 0x000fe40004000000 */
[----:B------:R-:W-:Y:S01]  /*b7c0*/  MUFU.TANH R7, R31 ;  /* 0x0000001f00077308 */ /* 0x000fe20000002400 */
[----:B--2---:R-:W-:Y:S01]  /*b7d0*/  FFMA.FTZ R26, R192, -UR19, R34 ;  /* 0x80000013c01a7c23 */ /* 0x004fe20008010022 */
[C---:B------:R-:W-:Y:S01]  /*b7e0*/  ISETP.GE.AND P0, PT, R176.reuse, R238, PT ;  /* 0x000000eeb000720c */ /* 0x040fe20003f06270 */
[----:B---3--:R-:W-:Y:S02]  /*b7f0*/  FFMA.FTZ R192, R203, -UR19, R11 ;  /* 0x80000013cbc07c23 */ /* 0x008fe4000801000b */
[----:B------:R-:W-:Y:S01]  /*b800*/  FMUL.FTZ R11, R17, c[0x0][0x2ec] ;  /* 0x0000bb00110b7a20 */ /* 0x000fe20000410000 */
[----:B------:R-:W-:Y:S02]  /*b810*/  ISETP.LT.OR P0, PT, R176, R239, P0 ;  /* 0x000000efb000720c */ /* 0x000fe40000701670 */
[----:B------:R1:W2:Y:S08]  /*b820*/  MUFU.TANH R31, R25 ;  /* 0x00000019001f7308 */ /* 0x0002b00000002400 */
[----:B------:R3:W-:Y:S01]  /*b830*/  MUFU.TANH R32, R21 ;  /* 0x0000001500207308 */ /* 0x0007e20000002400 */
[----:B-1----:R-:W-:-:S07]  /*b840*/  FSEL R25, R171, -INF , !P1 ;  /* 0xff800000ab197808 */ /* 0x002fce0004800000 */
[----:B------:R-:W1:Y:S01]  /*b850*/  MUFU.TANH R9, R9 ;  /* 0x0000000900097308 */ /* 0x000e620000002400 */
[----:B------:R-:W-:Y:S01]  /*b860*/  ISETP.GE.AND P1, PT, R176, R241, PT ;  /* 0x000000f1b000720c */ /* 0x000fe20003f26270 */
[----:B--2---:R-:W-:-:S03]  /*b870*/  FFMA.FTZ R31, R245, -UR19, R31 ;  /* 0x80000013f51f7c23 */ /* 0x004fc6000801001f */
[----:B------:R-:W-:Y:S01]  /*b880*/  ISETP.LT.OR P1, PT, R176, R242, P1 ;  /* 0x000000f2b000720c */ /* 0x000fe20000f21670 */
[----:B---3--:R-:W-:Y:S02]  /*b890*/  FFMA.FTZ R21, R186, -UR19, R30 ;  /* 0x80000013ba157c23 */ /* 0x008fe4000801001e */
[----:B------:R2:W3:Y:S01]  /*b8a0*/  MUFU.TANH R33, R20 ;  /* 0x0000001400217308 */ /* 0x0004e20000002400 */
[----:B------:R-:W-:Y:S02]  /*b8b0*/  FSEL R26, R26, -INF , !P1 ;  /* 0xff8000001a1a7808 */ /* 0x000fe40004800000 */
[----:B------:R-:W-:Y:S02]  /*b8c0*/  ISETP.GE.AND P1, PT, R191, R238, PT ;  /* 0x000000eebf00720c */ /* 0x000fe40003f26270 */
[----:B------:R-:W-:Y:S02]  /*b8d0*/  FSEL R21, R21, -INF , !P0 ;  /* 0xff80000015157808 */ /* 0x000fe40004000000 */
[----:B------:R-:W-:Y:S01]  /*b8e0*/  ISETP.LT.OR P1, PT, R191, R239, P1 ;  /* 0x000000efbf00720c */ /* 0x000fe20000f21670 */
[----:B------:R4:W5:Y:S01]  /*b8f0*/  MUFU.TANH R30, R22 ;  /* 0x00000016001e7308 */ /* 0x0009620000002400 */
[----:B------:R-:W-:-:S04]  /*b900*/  ISETP.GE.AND P0, PT, R194, R241, PT ;  /* 0x000000f1c200720c */ /* 0x000fc80003f06270 */
[----:B------:R-:W-:-:S03]  /*b910*/  ISETP.LT.OR P0, PT, R194, R242, P0 ;  /* 0x000000f2c200720c */ /* 0x000fc60000701670 */
[----:B------:R-:W5:Y:S01]  /*b920*/  MUFU.TANH R27, R27 ;  /* 0x0000001b001b7308 */ /* 0x000f620000002400 */
[----:B--2---:R-:W-:Y:S02]  /*b930*/  FFMA.FTZ R20, R197, -UR19, R7 ;  /* 0x80000013c5147c23 */ /* 0x004fe40008010007 */
[----:B-1----:R-:W-:Y:S02]  /*b940*/  FFMA.FTZ R197, R250, -UR19, R9 ;  /* 0x80000013fac57c23 */ /* 0x002fe40008010009 */
[----:B------:R-:W-:Y:S01]  /*b950*/  FMUL.FTZ R9, R16, c[0x0][0x2ec] ;  /* 0x0000bb0010097a20 */ /* 0x000fe20000410000 */
[----:B------:R-:W-:Y:S01]  /*b960*/  FSEL R20, R20, -INF , !P1 ;  /* 0xff80000014147808 */ /* 0x000fe20004800000 */
[----:B---3--:R-:W-:Y:S01]  /*b970*/  FFMA.FTZ R33, R244, -UR19, R33 ;  /* 0x80000013f4217c23 */ /* 0x008fe20008010021 */
[----:B------:R-:W-:Y:S01]  /*b980*/  I2F R182, R182 ;  /* 0x000000b600b67306 */ /* 0x000fe20000201400 */
[----:B----4-:R-:W-:Y:S01]  /*b990*/  FFMA.FTZ R22, R195, -UR19, R35 ;  /* 0x80000013c3167c23 */ /* 0x010fe20008010023 */
[----:B------:R-:W-:Y:S01]  /*b9a0*/  ISETP.GE.AND P1, PT, R201, R241, PT ;  /* 0x000000f1c900720c */ /* 0x000fe20003f26270 */
[----:B-----5:R-:W-:Y:S01]  /*b9b0*/  FFMA.FTZ R30, R187, -UR19, R30 ;  /* 0x80000013bb1e7c23 */ /* 0x020fe2000801001e */
[----:B------:R-:W-:Y:S01]  /*b9c0*/  FSEL R197, R197, -INF , !P0 ;  /* 0xff800000c5c57808 */ /* 0x000fe20004000000 */
[----:B------:R-:W-:Y:S01]  /*b9d0*/  IMAD.IADD R16, R240, 0x1, -R172 ;  /* 0x00000001f0107824 */ /* 0x000fe200078e0aac */
[----:B------:R-:W-:-:S02]  /*b9e0*/  FSEL R22, R22, -INF , !P6 ;  /* 0xff80000016167808 */ /* 0x000fc40007000000 */
[----:B------:R-:W-:Y:S01]  /*b9f0*/  ISETP.GE.AND P6, PT, R194, R238, PT ;  /* 0x000000eec200720c */ /* 0x000fe20003fc6270 */
[----:B------:R-:W1:Y:S01]  /*ba00*/  MUFU.TANH R7, R23 ;  /* 0x0000001700077308 */ /* 0x000e620000002400 */
[C---:B------:R-:W-:Y:S01]  /*ba10*/  ISETP.LT.OR P1, PT, R201.reuse, R242, P1 ;  /* 0x000000f2c900720c */ /* 0x040fe20000f21670 */
[----:B------:R-:W-:Y:S01]  /*ba20*/  FFMA.FTZ R27, R202, -UR19, R27 ;  /* 0x80000013ca1b7c23 */ /* 0x000fe2000801001b */
[----:B------:R-:W-:Y:S02]  /*ba30*/  ISETP.LT.OR P6, PT, R194, R239, P6 ;  /* 0x000000efc200720c */ /* 0x000fe400037c1670 */
[----:B------:R-:W-:Y:S02]  /*ba40*/  ISETP.GE.AND P0, PT, R201, R238, PT ;  /* 0x000000eec900720c */ /* 0x000fe40003f06270 */
[----:B------:R-:W-:Y:S01]  /*ba50*/  FSEL R192, R192, -INF , !P6 ;  /* 0xff800000c0c07808 */ /* 0x000fe20007000000 */
[----:B------:R-:W2:Y:S01]  /*ba60*/  I2F R190, R190 ;  /* 0x000000be00be7306 */ /* 0x000ea20000201400 */
[----:B------:R-:W-:-:S02]  /*ba70*/  ISETP.GE.AND P6, PT, R200, R241, PT ;  /* 0x000000f1c800720c */ /* 0x000fc40003fc6270 */
[----:B------:R-:W-:Y:S02]  /*ba80*/  FSEL R195, R31, -INF , !P1 ;  /* 0xff8000001fc37808 */ /* 0x000fe40004800000 */
[C---:B------:R-:W-:Y:S02]  /*ba90*/  ISETP.LT.OR P6, PT, R200.reuse, R242, P6 ;  /* 0x000000f2c800720c */ /* 0x040fe400037c1670 */
[-C--:B------:R-:W-:Y:S01]  /*baa0*/  ISETP.GE.AND P1, PT, R200, R238.reuse, PT ;  /* 0x000000eec800720c */ /* 0x080fe20003f26270 */
[----:B------:R-:W-:Y:S01]  /*bab0*/  I2F R178, R178 ;  /* 0x000000b200b27306 */ /* 0x000fe20000201400 */
[----:B------:R-:W-:Y:S01]  /*bac0*/  FSEL R194, R33, -INF , !P6 ;  /* 0xff80000021c27808 */ /* 0x000fe20007000000 */
[----:B-1----:R-:W-:Y:S01]  /*bad0*/  FFMA.FTZ R7, R182, -UR19, R7 ;  /* 0x80000013b6077c23 */ /* 0x002fe20008010007 */
[----:B------:R-:W-:Y:S02]  /*bae0*/  ISETP.GE.AND P6, PT, R193, R238, PT ;  /* 0x000000eec100720c */ /* 0x000fe40003fc6270 */
[----:B------:R-:W-:-:S02]  /*baf0*/  ISETP.LT.OR P0, PT, R201, R239, P0 ;  /* 0x000000efc900720c */ /* 0x000fc40000701670 */
[-C--:B------:R-:W-:Y:S01]  /*bb00*/  ISETP.LT.OR P6, PT, R193, R239.reuse, P6 ;  /* 0x000000efc100720c */ /* 0x080fe200037c1670 */
[----:B------:R-:W1:Y:S01]  /*bb10*/  MUFU.TANH R11, R11 ;  /* 0x0000000b000b7308 */ /* 0x000e620000002400 */
[----:B------:R-:W-:Y:S01]  /*bb20*/  ISETP.LT.OR P1, PT, R200, R239, P1 ;  /* 0x000000efc800720c */ /* 0x000fe20000f21670 */
[----:B--2---:R-:W-:Y:S01]  /*bb30*/  FFMA.FTZ R32, R190, -UR19, R32 ;  /* 0x80000013be207c23 */ /* 0x004fe20008010020 */
[----:B------:R-:W-:Y:S02]  /*bb40*/  FSEL R191, R27, -INF , !P0 ;  /* 0xff8000001bbf7808 */ /* 0x000fe40004000000 */
[----:B------:R-:W-:Y:S02]  /*bb50*/  ISETP.GE.AND P0, PT, R193, R241, PT ;  /* 0x000000f1c100720c */ /* 0x000fe40003f06270 */
[----:B------:R-:W-:Y:S01]  /*bb60*/  FSEL R190, R7, -INF , !P6 ;  /* 0xff80000007be7808 */ /* 0x000fe20007000000 */
[----:B------:R-:W-:Y:S01]  /*bb70*/  I2F R189, R189 ;  /* 0x000000bd00bd7306 */ /* 0x000fe20000201400 */
[----:B------:R-:W-:-:S02]  /*bb80*/  FSEL R35, R30, -INF , !P1 ;  /* 0xff8000001e237808 */ /* 0x000fc40004800000 */
[-C--:B------:R-:W-:Y:S02]  /*bb90*/  ISETP.GE.AND P6, PT, R179, R241.reuse, PT ;  /* 0x000000f1b300720c */ /* 0x080fe40003fc6270 */
[----:B------:R-:W-:Y:S02]  /*bba0*/  ISETP.GE.AND P1, PT, R180, R241, PT ;  /* 0x000000f1b400720c */ /* 0x000fe40003f26270 */
[----:B------:R-:W-:Y:S01]  /*bbb0*/  IABS R16, R16 ;  /* 0x0000001000107213 */ /* 0x000fe20000000000 */
[----:B------:R-:W2:Y:S01]  /*bbc0*/  MUFU.TANH R9, R9 ;  /* 0x0000000900097308 */ /* 0x000ea20000002400 */
[-C--:B------:R-:W-:Y:S01]  /*bbd0*/  ISETP.LT.OR P0, PT, R193, R242.reuse, P0 ;  /* 0x000000f2c100720c */ /* 0x080fe20000701670 */
[----:B-1----:R-:W-:Y:S01]  /*bbe0*/  FFMA.FTZ R11, R178, -UR19, R11 ;  /* 0x80000013b20b7c23 */ /* 0x002fe2000801000b */
[-C--:B------:R-:W-:Y:S01]  /*bbf0*/  ISETP.LT.OR P6, PT, R179, R242.reuse, P6 ;  /* 0x000000f2b300720c */ /* 0x080fe200037c1670 */
[----:B------:R-:W-:Y:S01]  /*bc00*/  IMAD.MOV.U32 R7, RZ, RZ, R16 ;  /* 0x000000ffff077224 */ /* 0x000fe200078e0010 */
[----:B------:R-:W-:-:S02]  /*bc10*/  ISETP.LT.OR P1, PT, R180, R242, P1 ;  /* 0x000000f2b400720c */ /* 0x000fc40000f21670 */
[----:B------:R-:W-:Y:S01]  /*bc20*/  FSEL R193, R32, -INF , !P0 ;  /* 0xff80000020c17808 */ /* 0x000fe20004000000 */
[----:B------:R-:W-:Y:S01]  /*bc30*/  I2F R175, R175 ;  /* 0x000000af00af7306 */ /* 0x000fe20000201400 */
[-C--:B------:R-:W-:Y:S02]  /*bc40*/  ISETP.GE.AND P0, PT, R180, R238.reuse, PT ;  /* 0x000000eeb400720c */ /* 0x080fe40003f06270 */
[----:B------:R-:W-:Y:S02]  /*bc50*/  FSEL R33, R11, -INF , !P6 ;  /* 0xff8000000b217808 */ /* 0x000fe40007000000 */
[----:B------:R-:W-:Y:S02]  /*bc60*/  ISETP.GE.AND P6, PT, R166, R238, PT ;  /* 0x000000eea600720c */ /* 0x000fe40003fc6270 */
[-C--:B------:R-:W-:Y:S01]  /*bc70*/  ISETP.LT.OR P0, PT, R180, R239.reuse, P0 ;  /* 0x000000efb400720c */ /* 0x080fe20000701670 */
[----:B------:R-:W1:Y:S01]  /*bc80*/  MUFU.TANH R18, R18 ;  /* 0x0000001200127308 */ /* 0x000e620000002400 */
[----:B--2---:R-:W-:Y:S01]  /*bc90*/  FFMA.FTZ R9, R189, -UR19, R9 ;  /* 0x80000013bd097c23 */ /* 0x004fe20008010009 */
[----:B------:R-:W-:-:S04]  /*bca0*/  ISETP.LT.OR P6, PT, R166, R239, P6 ;  /* 0x000000efa600720c */ /* 0x000fc800037c1670 */
[----:B------:R-:W-:Y:S02]  /*bcb0*/  FSEL R34, R9, -INF , !P1 ;  /* 0xff80000009227808 */ /* 0x000fe40004800000 */
[----:B------:R-:W-:Y:S01]  /*bcc0*/  I2F R173, R173 ;  /* 0x000000ad00ad7306 */ /* 0x000fe20000201400 */
[----:B------:R-:W-:-:S04]  /*bcd0*/  ISETP.GE.AND P1, PT, R179, R238, PT ;  /* 0x000000eeb300720c */ /* 0x000fc80003f26270 */
[----:B------:R-:W-:-:S03]  /*bce0*/  ISETP.LT.OR P1, PT, R179, R239, P1 ;  /* 0x000000efb300720c */ /* 0x000fc60000f21670 */
[----:B------:R-:W2:Y:S01]  /*bcf0*/  MUFU.TANH R14, R14 ;  /* 0x0000000e000e7308 */ /* 0x000ea20000002400 */
[----:B-1----:R-:W-:-:S05]  /*bd00*/  FFMA.FTZ R18, R175, -UR19, R18 ;  /* 0x80000013af127c23 */ /* 0x002fca0008010012 */
[----:B------:R-:W-:Y:S02]  /*bd10*/  FSEL R179, R18, -INF , !P0 ;  /* 0xff80000012b37808 */ /* 0x000fe40004000000 */
[----:B------:R-:W-:Y:S01]  /*bd20*/  I2F R174, R174 ;  /* 0x000000ae00ae7306 */ /* 0x000fe20000201400 */
[----:B------:R-:W-:-:S04]  /*bd30*/  ISETP.GE.AND P0, PT, R166, R241, PT ;  /* 0x000000f1a600720c */ /* 0x000fc80003f06270 */
[----:B------:R-:W-:Y:S01]  /*bd40*/  ISETP.LT.OR P0, PT, R166, R242, P0 ;  /* 0x000000f2a600720c */ /* 0x000fe20000701670 */
[----:B------:R-:W-:Y:S02]  /*bd50*/  IMAD.MOV.U32 R166, RZ, RZ, R199 ;  /* 0x000000ffffa67224 */ /* 0x000fe400078e00c7 */
[----:B------:R-:W-:Y:S01]  /*bd60*/  I2F R181, R181 ;  /* 0x000000b500b57306 */ /* 0x000fe20000201400 */
[----:B--2---:R-:W-:-:S05]  /*bd70*/  FFMA.FTZ R14, R173, -UR19, R14 ;  /* 0x80000013ad0e7c23 */ /* 0x004fca000801000e */
[----:B------:R-:W-:Y:S02]  /*bd80*/  FSEL R176, R14, -INF , !P6 ;  /* 0xff8000000eb07808 */ /* 0x000fe40007000000 */
[----:B------:R-:W1:Y:S01]  /*bd90*/  MUFU.TANH R19, R19 ;  /* 0x0000001300137308 */ /* 0x000e620000002400 */
[----:B------:R-:W-:Y:S01]  /*bda0*/  BAR.SYNC.DEFER_BLOCKING 0x0 ;  /* 0x0000000000007b1d */ /* 0x000fe20000010000 */
[----:B------:R-:W-:-:S06]  /*bdb0*/  PLOP3.LUT P6, PT, PT, PT, UP0, 0x80, 0x0 ;  /* 0x000000000000781c */ /* 0x000fcc0003fcf008 */
[----:B------:R-:W2:Y:S08]  /*bdc0*/  MUFU.TANH R12, R12 ;  /* 0x0000000c000c7308 */ /* 0x000eb00000002400 */
[----:B------:R-:W-:Y:S01]  /*bdd0*/  I2F R7, R7 ;  /* 0x0000000700077306 */ /* 0x000fe20000201400 */
[----:B-1----:R-:W-:-:S05]  /*bde0*/  FFMA.FTZ R19, R174, -UR19, R19 ;  /* 0x80000013ae137c23 */ /* 0x002fca0008010013 */
[----:B------:R-:W-:Y:S02]  /*bdf0*/  FSEL R178, R19, -INF , !P1 ;  /* 0xff80000013b27808 */ /* 0x000fe40004800000 */
[----:B------:R-:W1:Y:S01]  /*be00*/  MUFU.TANH R13, R13 ;  /* 0x0000000d000d7308 */ /* 0x000e620000002400 */
[----:B--2---:R-:W-:Y:S01]  /*be10*/  FFMA.FTZ R12, R181, -UR19, R12 ;  /* 0x80000013b50c7c23 */ /* 0x004fe2000801000c */
[----:B------:R-:W-:-:S04]  /*be20*/  ISETP.GE.AND P1, PT, R172, R241, PT ;  /* 0x000000f1ac00720c */ /* 0x000fc80003f26270 */
[----:B------:R-:W-:Y:S02]  /*be30*/  FSEL R32, R12, -INF , !P0 ;  /* 0xff8000000c207808 */ /* 0x000fe40004000000 */
[----:B------:R-:W2:Y:S01]  /*be40*/  MUFU.TANH R15, R15 ;  /* 0x0000000f000f7308 */ /* 0x000ea20000002400 */
[C---:B------:R-:W-:Y:S02]  /*be50*/  ISETP.GE.AND P0, PT, R172.reuse, R238, PT ;  /* 0x000000eeac00720c */ /* 0x040fe40003f06270 */
[C---:B------:R-:W-:Y:S02]  /*be60*/  ISETP.LT.OR P1, PT, R172.reuse, R242, P1 ;  /* 0x000000f2ac00720c */ /* 0x040fe40000f21670 */
[----:B------:R-:W-:Y:S01]  /*be70*/  ISETP.LT.OR P0, PT, R172, R239, P0 ;  /* 0x000000efac00720c */ /* 0x000fe20000701670 */
[----:B-1----:R-:W-:Y:S02]  /*be80*/  FFMA.FTZ R13, R167, -UR19, R13 ;  /* 0x80000013a70d7c23 */ /* 0x002fe4000801000d */
[----:B------:R-:W-:-:S03]  /*be90*/  IMAD.MOV.U32 R167, RZ, RZ, R198 ;  /* 0x000000ffffa77224 */ /* 0x000fc600078e00c6 */
[----:B------:R-:W-:Y:S01]  /*bea0*/  FSEL R180, R13, -INF , !P1 ;  /* 0xff8000000db47808 */ /* 0x000fe20004800000 */
[----:B--2---:R-:W-:-:S05]  /*beb0*/  FFMA.FTZ R7, R7, -UR19, R15 ;  /* 0x8000001307077c23 */ /* 0x004fca000801000f */
        /* <DEDUP_REMOVED lines=76> */
.L_x_6510:
[----:B------:R-:W-:-:S04]  /*c380*/  ULEA UR24, -UR8, URZ, 0x6 ;  /* 0x0000003f08187291 */ /* 0x000fc8000f8e313f */
[----:B------:R-:W-:Y:S02]  /*c390*/  USHF.R.S32.HI UR7, URZ, 0x1f, UR24 ;  /* 0x0000001f3f077899 */ /* 0x000fe40008011418 */
.L_x_6511:
        /* <DEDUP_REMOVED lines=70> */
[CC--:B------:R-:W-:Y:S02]  /*c800*/  @!P5 LEA R198, P1, R9.reuse, R247.reuse, 0x1 ;  /* 0x000000f709c6d211 */ /* 0x0c0fe400078208ff */
        /* <DEDUP_REMOVED lines=83> */
.L_x_6513:
[----:B------:R-:W-:Y:S05]  /*cd40*/  BSYNC B0 ;  /* 0x0000000000007941 */ /* 0x000fea0003800000 */
.L_x_6512:
[----:B------:R-:W0:Y:S01]  /*cd50*/  LDGDEPBAR ;  /* 0x00000000000079af */ /* 0x000e220000000000 */
[----:B------:R-:W-:Y:S02]  /*cd60*/  IMAD.U32 R9, RZ, RZ, UR24 ;  /* 0x00000018ff097e24 */ /* 0x000fe4000f8e00ff */
[----:B------:R-:W-:-:S03]  /*cd70*/  IMAD.U32 R7, RZ, RZ, UR7 ;  /* 0x00000007ff077e24 */ /* 0x000fc6000f8e00ff */
[----:B------:R-:W-:-:S04]  /*cd80*/  LEA R247, P0, R9, R247, 0x1 ;  /* 0x000000f709f77211 */ /* 0x000fc800078008ff */
[----:B------:R-:W-:Y:S02]  /*cd90*/  LEA.HI.X R246, R9, R246, R7, 0x1, P0 ;  /* 0x000000f609f67211 */ /* 0x000fe400000f0c07 */
.L_x_6509:
[----:B------:R-:W-:Y:S01]  /*cda0*/  FMNMX.FTZ R11, R3, R2, !PT ;  /* 0x00000002030b7209 */ /* 0x000fe20007810000 */
[----:B-1----:R-:W-:Y:S01]  /*cdb0*/  LDSM.16.MT88.4 R16, [R224+0x10000] ;  /* 0x01000000e010783b */ /* 0x002fe20000004200 */
        /* <DEDUP_REMOVED lines=36> */
[----:B------:R-:W2:Y:S04]  /*d000*/  SHFL.BFLY PT, R173, R9, 0x1, 0x1f ;  /* 0x0c201f0009ad7f89 */ /* 0x000ea800000e0000 */
[----:B------:R-:W3:Y:S01]  /*d010*/  LDSM.16.MT88.4 R12, [R222+0x10000] ;  /* 0x01000000de0c783b */ /* 0x000ee20000004200 */
[----:B-1----:R-:W-:-:S04]  /*d020*/  FMNMX.FTZ R172, R7, R172, !PT ;  /* 0x000000ac07ac7209 */ /* 0x002fc80007810000 */
[C---:B------:R-:W-:Y:S01]  /*d030*/  FSETP.NEU.FTZ.AND P0, PT, R172.reuse, -INF , PT ;  /* 0xff800000ac00780b */ /* 0x040fe20003f1d000 */
[----:B------:R-:W-:Y:S01]  /*d040*/  FMUL.FTZ R177, R172, c[0x0][0x23c] ;  /* 0x00008f00acb17a20 */ /* 0x000fe20000410000 */
[----:B--2---:R-:W-:-:S04]  /*d050*/  FMNMX.FTZ R173, R9, R173, !PT ;  /* 0x000000ad09ad7209 */ /* 0x004fc80007810000 */
[----:B------:R-:W-:Y:S01]  /*d060*/  FSEL R177, R177, RZ, P0 ;  /* 0x000000ffb1b17208 */ /* 0x000fe20000000000 */
[C---:B------:R-:W-:Y:S01]  /*d070*/  FMUL.FTZ R181, R173.reuse, c[0x0][0x23c] ;  /* 0x00008f00adb57a20 */ /* 0x040fe20000410000 */
[----:B------:R-:W-:-:S03]  /*d080*/  FSETP.NEU.FTZ.AND P1, PT, R173, -INF , PT ;  /* 0xff800000ad00780b */ /* 0x000fc60003f3d000 */
[--C-:B------:R-:W-:Y:S01]  /*d090*/  FFMA.FTZ R165, R2, c[0x0][0x23c], -R177.reuse ;  /* 0x00008f0002a57a23 */ /* 0x100fe200000108b1 */
[----:B------:R-:W-:Y:S01]  /*d0a0*/  FSEL R181, R181, RZ, P1 ;  /* 0x000000ffb5b57208 */ /* 0x000fe20000800000 */
[--C-:B------:R-:W-:Y:S02]  /*d0b0*/  FFMA.FTZ R2, R0, c[0x0][0x23c], -R177.reuse ;  /* 0x00008f0000027a23 */ /* 0x100fe400000108b1 */
[----:B------:R-:W-:Y:S01]  /*d0c0*/  FFMA.FTZ R0, R4, c[0x0][0x23c], -R177 ;  /* 0x00008f0004007a23 */ /* 0x000fe200000108b1 */
[----:B------:R-:W-:Y:S01]  /*d0d0*/  FSEL R4, R173, RZ, P1 ;  /* 0x000000ffad047208 */ /* 0x000fe20000800000 */
[--C-:B------:R-:W-:Y:S01]  /*d0e0*/  FFMA.FTZ R169, R168, c[0x0][0x23c], -R181.reuse ;  /* 0x00008f00a8a97a23 */ /* 0x100fe200000108b5 */
[----:B------:R-:W-:Y:S01]  /*d0f0*/  MUFU.EX2 R165, R165 ;  /* 0x000000a500a57308 */ /* 0x000fe20000000800 */
[----:B------:R-:W-:Y:S02]  /*d100*/  FFMA.FTZ R171, R10, c[0x0][0x23c], -R181 ;  /* 0x00008f000aab7a23 */ /* 0x000fe400000108b5 */
[----:B------:R-:W-:-:S02]  /*d110*/  FADD.FTZ R4, R164, -R4 ;  /* 0x80000004a4047221 */ /* 0x000fc40000010000 */
[----:B------:R-:W-:Y:S01]  /*d120*/  FFMA.FTZ R164, R5, c[0x0][0x23c], -R177 ;  /* 0x00008f0005a47a23 */ /* 0x000fe200000108b1 */
[----:B------:R-:W-:Y:S01]  /*d130*/  FSEL R5, R172, RZ, P0 ;  /* 0x000000ffac057208 */ /* 0x000fe20000000000 */
[--C-:B------:R-:W-:Y:S01]  /*d140*/  FFMA.FTZ R170, R8, c[0x0][0x23c], -R181.reuse ;  /* 0x00008f0008aa7a23 */ /* 0x100fe200000108b5 */
[----:B------:R-:W-:Y:S01]  /*d150*/  MUFU.EX2 R171, R171 ;  /* 0x000000ab00ab7308 */ /* 0x000fe20000000800 */
[----:B------:R-:W-:Y:S01]  /*d160*/  FFMA.FTZ R168, R6, c[0x0][0x23c], -R181 ;  /* 0x00008f0006a87a23 */ /* 0x000fe200000108b5 */
[----:B------:R-:W1:Y:S01]  /*d170*/  LDSM.16.MT88.4 R8, [R221+0x10000] ;  /* 0x01000000dd08783b */ /* 0x000e620000004200 */
[----:B------:R-:W-:Y:S02]  /*d180*/  FADD.FTZ R5, R3, -R5 ;  /* 0x8000000503057221 */ /* 0x000fe40000010000 */
[----:B------:R-:W-:Y:S02]  /*d190*/  FMUL.FTZ R4, R4, c[0x0][0x23c] ;  /* 0x00008f0004047a20 */ /* 0x000fe40000410000 */
[----:B------:R-:W-:Y:S01]  /*d1a0*/  FMUL.FTZ R3, R5, c[0x0][0x23c] ;  /* 0x00008f0005037a20 */ /* 0x000fe20000410000 */
[----:B------:R-:W-:Y:S01]  /*d1b0*/  MUFU.EX2 R170, R170 ;  /* 0x000000aa00aa7308 */ /* 0x000fe20000000800 */
[----:B------:R-:W-:-:S02]  /*d1c0*/  FFMA.FTZ R184, R26, c[0x0][0x23c], -R181 ;  /* 0x00008f001ab87a23 */ /* 0x000fc400000108b5 */
[----:B------:R-:W-:Y:S02]  /*d1d0*/  FFMA.FTZ R185, R22, c[0x0][0x23c], -R181 ;  /* 0x00008f0016b97a23 */ /* 0x000fe400000108b5 */
[--C-:B------:R-:W-:Y:S02]  /*d1e0*/  FFMA.FTZ R186, R25, c[0x0][0x23c], -R177.reuse ;  /* 0x00008f0019ba7a23 */ /* 0x100fe400000108b1 */
[--C-:B------:R-:W-:Y:S01]  /*d1f0*/  FFMA.FTZ R187, R24, c[0x0][0x23c], -R177.reuse ;  /* 0x00008f0018bb7a23 */ /* 0x100fe200000108b1 */
[----:B------:R-:W-:Y:S01]  /*d200*/  MUFU.EX2 R169, R169 ;  /* 0x000000a900a97308 */ /* 0x000fe20000000800 */
[--C-:B------:R-:W-:Y:S01]  /*d210*/  FFMA.FTZ R188, R21, c[0x0][0x23c], -R177.reuse ;  /* 0x00008f0015bc7a23 */ /* 0x100fe200000108b1 */
[----:B------:R-:W-:Y:S01]  /*d220*/  LDSM.16.MT88.4 R24, [R221+0x10800] ;  /* 0x01080000dd18783b */ /* 0x000fe20000004200 */
[----:B------:R-:W-:Y:S02]  /*d230*/  FFMA.FTZ R189, R20, c[0x0][0x23c], -R177 ;  /* 0x00008f0014bd7a23 */ /* 0x000fe400000108b1 */
[--C-:B------:R-:W-:Y:S01]  /*d240*/  FFMA.FTZ R182, R29, c[0x0][0x23c], -R181.reuse ;  /* 0x00008f001db67a23 */ /* 0x100fe200000108b5 */
[----:B------:R-:W-:Y:S01]  /*d250*/  LDSM.16.MT88.4 R20, [R220+0x10800] ;  /* 0x01080000dc14783b */ /* 0x000fe20000004200 */
[--C-:B------:R-:W-:Y:S01]  /*d260*/  FFMA.FTZ R183, R28, c[0x0][0x23c], -R181.reuse ;  /* 0x00008f001cb77a23 */ /* 0x100fe200000108b5 */
[----:B------:R-:W2:Y:S01]  /*d270*/  MUFU.EX2 R168, R168 ;  /* 0x000000a800a87308 */ /* 0x000ea20000000800 */
[--C-:B------:R-:W-:Y:S01]  /*d280*/  FFMA.FTZ R196, R197, c[0x0][0x23c], -R181.reuse ;  /* 0x00008f00c5c47a23 */ /* 0x100fe200000108b5 */
[----:B------:R-:W-:Y:S01]  /*d290*/  LDSM.16.MT88.4 R28, [R221+0x16800] ;  /* 0x01680000dd1c783b */ /* 0x000fe20000004200 */
[----:B------:R-:W-:-:S02]  /*d2a0*/  FFMA.FTZ R195, R195, c[0x0][0x23c], -R181 ;  /* 0x00008f00c3c37a23 */ /* 0x000fc400000108b5 */
[--C-:B------:R-:W-:Y:S02]  /*d2b0*/  FFMA.FTZ R194, R194, c[0x0][0x23c], -R181.reuse ;  /* 0x00008f00c2c27a23 */ /* 0x100fe400000108b5 */
[----:B------:R-:W-:Y:S01]  /*d2c0*/  FFMA.FTZ R193, R193, c[0x0][0x23c], -R181 ;  /* 0x00008f00c1c17a23 */ /* 0x000fe200000108b5 */
[----:B------:R-:W4:Y:S01]  /*d2d0*/  MUFU.EX2 R2, R2 ;  /* 0x0000000200027308 */ /* 0x000f220000000800 */
[--C-:B------:R-:W-:Y:S02]  /*d2e0*/  FFMA.FTZ R192, R192, c[0x0][0x23c], -R177.reuse ;  /* 0x00008f00c0c07a23 */ /* 0x100fe400000108b1 */
[--C-:B------:R-:W-:Y:S02]  /*d2f0*/  FFMA.FTZ R191, R191, c[0x0][0x23c], -R177.reuse ;  /* 0x00008f00bfbf7a23 */ /* 0x100fe400000108b1 */
[--C-:B------:R-:W-:Y:S02]  /*d300*/  FFMA.FTZ R197, R35, c[0x0][0x23c], -R177.reuse ;  /* 0x00008f0023c57a23 */ /* 0x100fe400000108b1 */
[----:B------:R-:W-:Y:S01]  /*d310*/  FFMA.FTZ R190, R190, c[0x0][0x23c], -R177 ;  /* 0x00008f00bebe7a23 */ /* 0x000fe200000108b1 */
[----:B------:R-:W-:Y:S01]  /*d320*/  MUFU.EX2 R0, R0 ;  /* 0x0000000000007308 */ /* 0x000fe20000000800 */
[----:B--2---:R-:W-:Y:S01]  /*d330*/  F2FP.BF16.PACK_AB R6, R168, R169 ;  /* 0x000000a9a806723e */ /* 0x004fe200000010ff */
[----:B------:R-:W-:-:S02]  /*d340*/  FFMA.FTZ R198, R34, c[0x0][0x23c], -R181 ;  /* 0x00008f0022c67a23 */ /* 0x000fc400000108b5 */
[--C-:B------:R-:W-:Y:S02]  /*d350*/  FFMA.FTZ R199, R33, c[0x0][0x23c], -R181.reuse ;  /* 0x00008f0021c77a23 */ /* 0x100fe400000108b5 */
[--C-:B------:R-:W-:Y:S02]  /*d360*/  FFMA.FTZ R200, R32, c[0x0][0x23c], -R181.reuse ;  /* 0x00008f0020c87a23 */ /* 0x100fe400000108b5 */
[----:B------:R-:W2:Y:S01]  /*d370*/  MUFU.EX2 R164, R164 ;  /* 0x000000a400a47308 */ /* 0x000ea20000000800 */
[----:B----4-:R-:W-:Y:S01]  /*d380*/  F2FP.BF16.PACK_AB R5, R2, R165 ;  /* 0x000000a50205723e */ /* 0x010fe200000010ff */
[----:B------:R-:W-:Y:S01]  /*d390*/  LDSM.16.MT88.4 R32, [R221+0x17000] ;  /* 0x01700000dd20783b */ /* 0x000fe20000004200 */
[----:B------:R-:W-:Y:S02]  /*d3a0*/  FFMA.FTZ R180, R180, c[0x0][0x23c], -R181 ;  /* 0x00008f00b4b47a23 */ /* 0x000fe400000108b5 */
[--C-:B------:R-:W-:Y:S02]  /*d3b0*/  FFMA.FTZ R179, R179, c[0x0][0x23c], -R177.reuse ;  /* 0x00008f00b3b37a23 */ /* 0x100fe400000108b1 */
[--C-:B------:R-:W-:Y:S01]  /*d3c0*/  FFMA.FTZ R178, R178, c[0x0][0x23c], -R177.reuse ;  /* 0x00008f00b2b27a23 */ /* 0x100fe200000108b1 */
[----:B------:R4:W5:Y:S01]  /*d3d0*/  MUFU.EX2 R174, R4 ;  /* 0x0000000400ae7308 */ /* 0x0009620000000800 */
[----:B------:R-:W-:-:S02]  /*d3e0*/  FFMA.FTZ R176, R176, c[0x0][0x23c], -R177 ;  /* 0x00008f00b0b07a23 */ /* 0x000fc400000108b1 */
[----:B------:R-:W-:-:S05]  /*d3f0*/  FFMA.FTZ R175, R175, c[0x0][0x23c], -R177 ;  /* 0x00008f00afaf7a23 */ /* 0x000fca00000108b1 */
[----:B------:R-:W1:Y:S01]  /*d400*/  MUFU.EX2 R3, R3 ;  /* 0x0000000300037308 */ /* 0x000e620000000800 */
[----:B--2---:R-:W-:Y:S02]  /*d410*/  F2FP.BF16.PACK_AB R7, R164, R0 ;  /* 0x00000000a407723e */ /* 0x004fe400000010ff */
[----:B----4-:R-:W-:Y:S01]  /*d420*/  F2FP.BF16.PACK_AB R4, R170, R171 ;  /* 0x000000abaa04723e */ /* 0x010fe200000010ff */
[----:B-----5:R-:W-:-:S04]  /*d430*/  FMUL.FTZ R160, R160, R174 ;  /* 0x000000aea0a07220 */ /* 0x020fc80000410000 */
[----:B------:R-:W2:Y:S01]  /*d440*/  MUFU.EX2 R182, R182 ;  /* 0x000000b600b67308 */ /* 0x000ea20000000800 */
        /* <DEDUP_REMOVED lines=22> */
[C---:B---3--:R-:W-:Y:S01]  /*d5b0*/  HMMA.16816.F32.BF16 R152, R4.reuse, R12, R152 ;  /* 0x0000000c0498723c */ /* 0x048fe20000041898 */
[-C--:B------:R-:W-:Y:S01]  /*d5c0*/  FMUL.FTZ R145, R145, R174.reuse ;  /* 0x000000ae91917220 */ /* 0x080fe20000410000 */
[----:B------:R-:W3:Y:S01]  /*d5d0*/  MUFU.EX2 R186, R186 ;  /* 0x000000ba00ba7308 */ /* 0x000ee20000000800 */
        /* <DEDUP_REMOVED lines=26> */
[----:B------:R-:W4:Y:S01]  /*d780*/  MUFU.EX2 R196, R196 ;  /* 0x000000c400c47308 */ /* 0x000f220000000800 */
        /* <DEDUP_REMOVED lines=330> */
.L_x_6506:
        /* <DEDUP_REMOVED lines=12> */
.L_x_6518:
        /* <DEDUP_REMOVED lines=94> */
.L_x_6515:
        /* <DEDUP_REMOVED lines=9> */
[----:B------:R-:W-:Y:S02]  /*f360*/  IADD3.X R5, R3, UR20, RZ, P1, !PT ;  /* 0x0000001403057c10 */ /* 0x000fe40008ffe4ff */
[----:B------:R-:W-:Y:S01]  /*f370*/  @!PT LDS RZ, [RZ] ;  /* 0x00000000fffff984 */ /* 0x000fe20000000800 */
[----:B------:R-:W-:Y:S01]  /*f380*/  @!PT LDS RZ, [RZ] ;  /* 0x00000000fffff984 */ /* 0x000fe20000000800 */
[----:B------:R-:W-:Y:S01]  /*f390*/  @!PT LDS RZ, [RZ] ;  /* 0x00000000fffff984 */ /* 0x000fe20000000800 */
[----:B------:R1:W-:Y:S01]  /*f3a0*/  @!P6 LDGSTS.E.BYPASS.LTC128B.128 [R235+0x10000], [R250.64] ;  /* 0x10000000faebefae */ /* 0x0003e2000b901d56 */
[CC--:B------:R-:W-:Y:S02]  /*f3b0*/  @!P6 LEA R16, P1, R6.reuse, R167.reuse, 0x1 ;  /* 0x000000a70610e211 */ /* 0x0c0fe400078208ff */
[CC--:B------:R-:W-:Y:S02]  /*f3c0*/  @!P5 LEA R12, P0, R6.reuse, R167.reuse, 0x1 ;  /* 0x000000a7060cd211 */ /* 0x0c0fe400078008ff */
        /* <DEDUP_REMOVED lines=12> */
[----:B------:R-:W-:Y:S01]  /*f490*/  @!PT LDS RZ, [RZ] ;  /* 0x00000000fffff984 */ /* 0x000fe20000000800 */
[----:B------:R-:W-:Y:S01]  /*f4a0*/  @!PT LDS RZ, [RZ] ;  /* 0x00000000fffff984 */ /* 0x000fe20000000800 */
[----:B------:R-:W-:Y:S01]  /*f4b0*/  @!PT LDS RZ, [RZ] ;  /* 0x00000000fffff984 */ /* 0x000fe20000000800 */
[----:B------:R1:W-:Y:S01]  /*f4c0*/  @!P4 LDGSTS.E.BYPASS.LTC128B.128 [R235+0x14000], [R250.64+0x100] ;  /* 0x14000100faebcfae */ /* 0x0003e2000b901d56 */
[CCC-:B------:R-:W-:Y:S02]  /*f4d0*/  @!P3 LEA.HI.X R9, R6.reuse, R166.reuse, R5.reuse, 0x1, P1 ;  /* 0x000000a60609b211 */ /* 0x1c0fe400008f0c05 */
[-C--:B------:R-:W-:Y:S02]  /*f4e0*/  @!P4 LEA.HI.X R11, R6, R166.reuse, R5, 0x1, P2 ;  /* 0x000000a6060bc211 */ /* 0x080fe400010f0c05 */
[----:B------:R-:W-:Y:S01]  /*f4f0*/  @P3 STS.128 [R235+0x16000], RZ ;  /* 0x016000ffeb003388 */ /* 0x000fe20000000c00 */
[CC--:B------:R-:W-:Y:S02]  /*f500*/  @!P6 LEA R14, P0, R4.reuse, R167.reuse, 0x1 ;  /* 0x000000a7040ee211 */ /* 0x0c0fe400078008ff */
[CC--:B------:R-:W-:Y:S02]  /*f510*/  @!P5 LEA R20, P2, R4.reuse, R167.reuse, 0x1 ;  /* 0x000000a70414d211 */ /* 0x0c0fe400078408ff */
[----:B------:R-:W-:Y:S01]  /*f520*/  @!PT LDS RZ, [RZ] ;  /* 0x00000000fffff984 */ /* 0x000fe20000000800 */
[----:B------:R-:W-:Y:S01]  /*f530*/  @!PT LDS RZ, [RZ] ;  /* 0x00000000fffff984 */ /* 0x000fe20000000800 */
[----:B------:R-:W-:Y:S01]  /*f540*/  @!PT LDS RZ, [RZ] ;  /* 0x00000000fffff984 */ /* 0x000fe20000000800 */
[----:B------:R1:W-:Y:S01]  /*f550*/  @!P3 LDGSTS.E.BYPASS.LTC128B.128 [R235+0x16000], [R250.64+0x180] ;  /* 0x16000180faebbfae */ /* 0x0003e2000b901d56 */
[CCC-:B------:R-:W-:Y:S02]  /*f560*/  @!P6 LEA.HI.X R15, R4.reuse, R166.reuse, R3.reuse, 0x1, P0 ;  /* 0x000000a6040fe211 */ /* 0x1c0fe400000f0c03 */
[CCC-:B------:R-:W-:Y:S02]  /*f570*/  @!P5 LEA.HI.X R21, R4.reuse, R166.reuse, R3.reuse, 0x1, P2 ;  /* 0x000000a60415d211 */ /* 0x1c0fe400010f0c03 */
[----:B------:R-:W-:Y:S01]  /*f580*/  @P6 STS.128 [R235+0x10800], RZ ;  /* 0x010800ffeb006388 */ /* 0x000fe20000000c00 */
[CC--:B------:R-:W-:Y:S02]  /*f590*/  @!P4 LEA R18, P1, R4.reuse, R167.reuse, 0x1 ;  /* 0x000000a70412c211 */ /* 0x0c0fe400078208ff */
[CC--:B------:R-:W-:Y:S02]  /*f5a0*/  @!P3 LEA R6, P0, R4.reuse, R167.reuse, 0x1 ;  /* 0x000000a70406b211 */ /* 0x0c0fe400078008ff */
[----:B------:R-:W-:Y:S01]  /*f5b0*/  @!PT LDS RZ, [RZ] ;  /* 0x00000000fffff984 */ /* 0x000fe20000000800 */
[----:B------:R-:W-:Y:S01]  /*f5c0*/  @!PT LDS RZ, [RZ] ;  /* 0x00000000fffff984 */ /* 0x000fe20000000800 */
[----:B------:R-:W-:Y:S01]  /*f5d0*/  @!PT LDS RZ, [RZ] ;  /* 0x00000000fffff984 */ /* 0x000fe20000000800 */
[----:B------:R2:W-:Y:S01]  /*f5e0*/  @!P6 LDGSTS.E.BYPASS.LTC128B.128 [R235+0x10800], [R16.64] ;  /* 0x1080000010ebefae */ /* 0x0005e2000b901d56 */
[CCC-:B------:R-:W-:Y:S02]  /*f5f0*/  @!P4 LEA.HI.X R19, R4.reuse, R166.reuse, R3.reuse, 0x1, P1 ;  /* 0x000000a60413c211 */ /* 0x1c0fe400008f0c03 */
[CC--:B------:R-:W-:Y:S02]  /*f600*/  @!P3 LEA.HI.X R7, R4.reuse, R166.reuse, R3, 0x1, P0 ;  /* 0x000000a60407b211 */ /* 0x0c0fe400000f0c03 */
[----:B------:R-:W-:Y:S01]  /*f610*/  @P5 STS.128 [R235+0x12800], RZ ;  /* 0x012800ffeb005388 */ /* 0x000fe20000000c00 */
[----:B------:R-:W-:Y:S04]  /*f620*/  IADD3 R5, P2, R4, UR21, RZ ;  /* 0x0000001504057c10 */ /* 0x000fe8000ff5e0ff */
[----:B------:R-:W-:Y:S01]  /*f630*/  @!PT LDS RZ, [RZ] ;  /* 0x00000000fffff984 */ /* 0x000fe20000000800 */
[----:B------:R-:W-:Y:S01]  /*f640*/  @!PT LDS RZ, [RZ] ;  /* 0x00000000fffff984 */ /* 0x000fe20000000800 */
[----:B------:R-:W-:Y:S01]  /*f650*/  @!PT LDS RZ, [RZ] ;  /* 0x00000000fffff984 */ /* 0x000fe20000000800 */
[----:B------:R3:W-:Y:S01]  /*f660*/  @!P5 LDGSTS.E.BYPASS.LTC128B.128 [R235+0x12800], [R12.64+0x80] ;  /* 0x128000800cebdfae */ /* 0x0007e2000b901d56 */
[-C--:B------:R-:W-:Y:S02]  /*f670*/  @!P6 LEA R26, P0, R5, R167.reuse, 0x1 ;  /* 0x000000a7051ae211 */ /* 0x080fe400078008ff */
        /* <DEDUP_REMOVED lines=88> */
[----:B------:R-:W4:Y:S07]  /*fc00*/  LDSM.16.M88.4 R176, [R216] ;  /* 0x00000000d8b0783b */ /* 0x000f2e0000000200 */
[C---:B---3--:R-:W-:Y:S08]  /*fc10*/  HMMA.16816.F32.BF16 R20, R168.reuse, R180, R20 ;  /* 0x000000b4a814723c */ /* 0x048ff00000041814 */
[C---:B------:R-:W-:Y:S01]  /*fc20*/  HMMA.16816.F32.BF16 R24, R168.reuse, R182, R24 ;  /* 0x000000b6a818723c */ /* 0x040fe20000041818 */
[----:B------:R-:W3:Y:S07]  /*fc30*/  LDSM.16.M88.4 R180, [R216+0x800] ;  /* 0x00080000d8b4783b */ /* 0x000eee0000000200 */
[C---:B------:R-:W-:Y:S08]  /*fc40*/  HMMA.16816.F32.BF16 R28, R168.reuse, R184, R28 ;  /* 0x000000b8a81c723c */ /* 0x040ff0000004181c */
[----:B------:R-:W-:Y:S01]  /*fc50*/  HMMA.16816.F32.BF16 R32, R168, R186, R32 ;  /* 0x000000baa820723c */ /* 0x000fe20000041820 */
[----:B------:R-:W5:Y:S05]  /*fc60*/  LDSM.16.M88.4 R168, [R216+0x1000] ;  /* 0x00100000d8a8783b */ /* 0x000f6a0000000200 */
        /* <DEDUP_REMOVED lines=14> */
[C---:B----4-:R-:W-:Y:S08]  /*fd50*/  HMMA.16816.F32.BF16 R4, R172.reuse, R176, R4 ;  /* 0x000000b0ac04723c */ /* 0x050ff00000041804 */
[C---:B------:R-:W-:Y:S01]  /*fd60*/  HMMA.16816.F32.BF16 R8, R172.reuse, R178, R8 ;  /* 0x000000b2ac08723c */ /* 0x040fe20000041808 */
[----:B------:R-:W-:Y:S07]  /*fd70*/  LDSM.16.M88.4 R176, [R215] ;  /* 0x00000000d7b0783b */ /* 0x000fee0000000200 */
[C---:B---3--:R-:W-:Y:S08]  /*fd80*/  HMMA.16816.F32.BF16 R12, R172.reuse, R180, R12 ;  /* 0x000000b4ac0c723c */ /* 0x048ff0000004180c */
[C---:B------:R-:W-:Y:S01]  /*fd90*/  HMMA.16816.F32.BF16 R16, R172.reuse, R182, R16 ;  /* 0x000000b6ac10723c */ /* 0x040fe20000041810 */
[----:B------:R-:W-:Y:S07]  /*fda0*/  LDSM.16.M88.4 R180, [R214] ;  /* 0x00000000d6b4783b */ /* 0x000fee0000000200 */
[C---:B-----5:R-:W-:Y:S08]  /*fdb0*/  HMMA.16816.F32.BF16 R20, R172.reuse, R168, R20 ;  /* 0x000000a8ac14723c */ /* 0x060ff00000041814 */
[C---:B------:R-:W-:Y:S01]  /*fdc0*/  HMMA.16816.F32.BF16 R24, R172.reuse, R170, R24 ;  /* 0x000000aaac18723c */ /* 0x040fe20000041818 */
[----:B------:R-:W3:Y:S07]  /*fdd0*/  LDSM.16.M88.4 R168, [R228+0x2000] ;  /* 0x00200000e4a8783b */ /* 0x000eee0000000200 */
[C---:B------:R-:W-:Y:S08]  /*fde0*/  HMMA.16816.F32.BF16 R28, R172.reuse, R184, R28 ;  /* 0x000000b8ac1c723c */ /* 0x040ff0000004181c */
[----:B------:R-:W-:Y:S01]  /*fdf0*/  HMMA.16816.F32.BF16 R32, R172, R186, R32 ;  /* 0x000000baac20723c */ /* 0x000fe20000041820 */
[----:B------:R-:W4:Y:S05]  /*fe00*/  LDSM.16.M88.4 R172, [R213] ;  /* 0x00000000d5ac783b */ /* 0x000f2a0000000200 */
        /* <DEDUP_REMOVED lines=20> */
[C---:B----4-:R-:W-:Y:S08]  /*ff50*/  HMMA.16816.F32.BF16 R20, R168.reuse, R172, R20 ;  /* 0x000000aca814723c */ /* 0x050ff00000041814 */
[C---:B------:R-:W-:Y:S01]  /*ff60*/  HMMA.16816.F32.BF16 R24, R168.reuse, R174, R24 ;  /* 0x000000aea818723c */ /* 0x040fe20000041818 */
[----:B------:R-:W3:Y:S07]  /*ff70*/  LDSM.16.M88.4 R172, [R225+0x2000] ;  /* 0x00200000e1ac783b */ /* 0x000eee0000000200 */
[C---:B-----5:R-:W-:Y:S08]  /*ff80*/  HMMA.16816.F32.BF16 R28, R168.reuse, R184, R28 ;  /* 0x000000b8a81c723c */ /* 0x060ff0000004181c */
[----:B------:R-:W-:Y:S01]  /*ff90*/  HMMA.16816.F32.BF16 R32, R168, R186, R32 ;  /* 0x000000baa820723c */ /* 0x000fe20000041820 */
[----:B------:R-:W4:Y:S05]  /*ffa0*/  LDSM.16.M88.4 R168, [R216+0x3000] ;  /* 0x00300000d8a8783b */ /* 0x000f2a0000000200 */
[----:B------:R-:W5:Y:S02]  /*ffb0*/  LDSM.16.M88.4 R184, [R216+0x3800] ;  /* 0x00380000d8b8783b */ /* 0x000f640000000200 */
        /* <DEDUP_REMOVED lines=19> */
[C---:B----4-:R-:W-:Y:S08]  /*100f0*/  HMMA.16816.F32.BF16 R20, R172.reuse, R168, R20 ;  /* 0x000000a8ac14723c */ /* 0x050ff00000041814 */
[C---:B------:R-:W-:Y:S01]  /*10100*/  HMMA.16816.F32.BF16 R24, R172.reuse, R170, R24 ;  /* 0x000000aaac18723c */ /* 0x040fe20000041818 */
[----:B------:R-:W3:Y:S07]  /*10110*/  LDSM.16.M88.4 R168, [R228+0x4000] ;  /* 0x00400000e4a8783b */ /* 0x000eee0000000200 */
[C---:B-----5:R-:W-:Y:S08]  /*10120*/  HMMA.16816.F32.BF16 R28, R172.reuse, R184, R28 ;  /* 0x000000b8ac1c723c */ /* 0x060ff0000004181c */
        /* <DEDUP_REMOVED lines=15> */
[----:B------:R-:W-:Y:S02]  /*10220*/  LDSM.16.M88.4 R200, [R216+0x4800] ;  /* 0x00480000d8c8783b */ /* 0x000fe40000000200 */
        /* <DEDUP_REMOVED lines=24> */
[----:B------:R-:W3:Y:S05]  /*103b0*/  LDSM.16.M88.4 R172, [R229+0xf000] ;  /* 0x00f00000e5ac783b */ /* 0x000eea0000000200 */
[----:B------:R-:W-:Y:S02]  /*103c0*/  LDSM.16.M88.4 R188, [R228+0x6000] ;  /* 0x00600000e4bc783b */ /* 0x000fe40000000200 */
[C---:B------:R-:W-:Y:S08]  /*103d0*/  HMMA.16816.F32.BF16 R4, R176.reuse, R180, R4 ;  /* 0x000000b4b004723c */ /* 0x040ff00000041804 */
[C---:B------:R-:W-:Y:S01]  /*103e0*/  HMMA.16816.F32.BF16 R8, R176.reuse, R182, R8 ;  /* 0x000000b6b008723c */ /* 0x040fe20000041808 */
[----:B------:R-:W1:Y:S07]  /*103f0*/  LDSM.16.M88.4 R180, [R229+0xf800] ;  /* 0x00f80000e5b4783b */ /* 0x000e6e0000000200 */
[C---:B------:R-:W-:Y:S08]  /*10400*/  HMMA.16816.F32.BF16 R12, R176.reuse, R200, R12 ;  /* 0x000000c8b00c723c */ /* 0x040ff0000004180c */
[C---:B------:R-:W-:Y:S01]  /*10410*/  HMMA.16816.F32.BF16 R16, R176.reuse, R202, R16 ;  /* 0x000000cab010723c */ /* 0x040fe20000041810 */
[----:B------:R-:W2:Y:S07]  /*10420*/  LDSM.16.M88.4 R200, [R207] ;  /* 0x00000000cfc8783b */ /* 0x000eae0000000200 */
[C---:B----4-:R-:W-:Y:S08]  /*10430*/  HMMA.16816.F32.BF16 R20, R176.reuse, R168, R20 ;  /* 0x000000a8b014723c */ /* 0x050ff00000041814 */
[C---:B------:R-:W-:Y:S01]  /*10440*/  HMMA.16816.F32.BF16 R24, R176.reuse, R170, R24 ;  /* 0x000000aab018723c */ /* 0x040fe20000041818 */
[----:B------:R-:W4:Y:S07]  /*10450*/  LDSM.16.M88.4 R168, [R206] ;  /* 0x00000000cea8783b */ /* 0x000f2e0000000200 */
[C---:B-----5:R-:W-:Y:S08]  /*10460*/  HMMA.16816.F32.BF16 R28, R176.reuse, R184, R28 ;  /* 0x000000b8b01c723c */ /* 0x060ff0000004181c */
[----:B------:R-:W-:Y:S01]  /*10470*/  HMMA.16816.F32.BF16 R32, R176, R186, R32 ;  /* 0x000000bab020723c */ /* 0x000fe20000041820 */
[----:B------:R-:W5:Y:S05]  /*10480*/  LDSM.16.M88.4 R176, [R205] ;  /* 0x00000000cdb0783b */ /* 0x000f6a0000000200 */
[----:B------:R-:W-:Y:S02]  /*10490*/  LDSM.16.M88.4 R184, [R226+0x6000] ;  /* 0x00600000e2b8783b */ /* 0x000fe40000000200 */
[C---:B-1----:R-:W-:Y:S08]  /*104a0*/  HMMA.16816.F32.BF16 R4, R192.reuse, R196, R4 ;  /* 0x000000c4c004723c */ /* 0x042ff00000041804 */
[C---:B------:R-:W-:Y:S01]  /*104b0*/  HMMA.16816.F32.BF16 R8, R192.reuse, R198, R8 ;  /* 0x000000c6c008723c */ /* 0x040fe20000041808 */
[----:B------:R-:W-:Y:S07]  /*104c0*/  LDSM.16.M88.4 R196, [R223+0xe000] ;  /* 0x00e00000dfc4783b */ /* 0x000fee0000000200 */
[C---:B--2---:R-:W-:Y:S08]  /*104d0*/  HMMA.16816.F32.BF16 R12, R192.reuse, R164, R12 ;  /* 0x000000a4c00c723c */ /* 0x044ff0000004180c */
[C---:B------:R-:W-:Y:S01]  /*104e0*/  HMMA.16816.F32.BF16 R16, R192.reuse, R166, R16 ;  /* 0x000000a6c010723c */ /* 0x040fe20000041810 */
[----:B------:R-:W1:Y:S07]  /*104f0*/  LDSM.16.M88.4 R164, [R204] ;  /* 0x00000000cca4783b */ /* 0x000e6e0000000200 */
[C---:B---3--:R-:W-:Y:S08]  /*10500*/  HMMA.16816.F32.BF16 R20, R192.reuse, R172, R20 ;  /* 0x000000acc014723c */ /* 0x048ff00000041814 */
[C---:B------:R-:W-:Y:S01]  /*10510*/  HMMA.16816.F32.BF16 R24, R192.reuse, R174, R24 ;  /* 0x000000aec018723c */ /* 0x040fe20000041818 */
[----:B------:R-:W2:Y:S07]  /*10520*/  LDSM.16.M88.4 R172, [R223+0xe800] ;  /* 0x00e80000dfac783b */ /* 0x000eae0000000200 */
[C---:B------:R-:W-:Y:S08]  /*10530*/  HMMA.16816.F32.BF16 R28, R192.reuse, R180, R28 ;  /* 0x000000b4c01c723c */ /* 0x040ff0000004181c */
[----:B------:R-:W-:Y:S01]  /*10540*/  HMMA.16816.F32.BF16 R32, R192, R182, R32 ;  /* 0x000000b6c020723c */ /* 0x000fe20000041820 */
[----:B------:R-:W3:Y:S05]  /*10550*/  LDSM.16.M88.4 R180, [R223+0xf000] ;  /* 0x00f00000dfb4783b */ /* 0x000eea0000000200 */
[----:B------:R-:W-:Y:S02]  /*10560*/  LDSM.16.M88.4 R192, [R225+0x6000] ;  /* 0x00600000e1c0783b */ /* 0x000fe40000000200 */
[C---:B------:R-:W-:Y:S08]  /*10570*/  HMMA.16816.F32.BF16 R4, R188.reuse, R200, R4 ;  /* 0x000000c8bc04723c */ /* 0x040ff00000041804 */
[C---:B------:R-:W-:Y:S01]  /*10580*/  HMMA.16816.F32.BF16 R8, R188.reuse, R202, R8 ;  /* 0x000000cabc08723c */ /* 0x040fe20000041808 */
[----:B------:R-:W-:Y:S07]  /*10590*/  LDSM.16.M88.4 R200, [R216+0x6000] ;  /* 0x00600000d8c8783b */ /* 0x000fee0000000200 */
[C---:B----4-:R-:W-:Y:S08]  /*105a0*/  HMMA.16816.F32.BF16 R12, R188.reuse, R168, R12 ;  /* 0x000000a8bc0c723c */ /* 0x050ff0000004180c */
[C---:B------:R-:W-:Y:S01]  /*105b0*/  HMMA.16816.F32.BF16 R16, R188.reuse, R170, R16 ;  /* 0x000000aabc10723c */ /* 0x040fe20000041810 */
[----:B------:R-:W4:Y:S07]  /*105c0*/  LDSM.16.M88.4 R168, [R223+0xf800] ;  /* 0x00f80000dfa8783b */ /* 0x000f2e0000000200 */
[C---:B-----5:R-:W-:Y:S08]  /*105d0*/  HMMA.16816.F32.BF16 R20, R188.reuse, R176, R20 ;  /* 0x000000b0bc14723c */ /* 0x060ff00000041814 */
[C---:B------:R-:W-:Y:S08]  /*105e0*/  HMMA.16816.F32.BF16 R24, R188.reuse, R178, R24 ;  /* 0x000000b2bc18723c */ /* 0x040ff00000041818 */
[C---:B-1----:R-:W-:Y:S08]  /*105f0*/  HMMA.16816.F32.BF16 R28, R188.reuse, R164, R28 ;  /* 0x000000a4bc1c723c */ /* 0x042ff0000004181c */
[----:B------:R-:W-:Y:S01]  /*10600*/  HMMA.16816.F32.BF16 R32, R188, R166, R32 ;  /* 0x000000a6bc20723c */ /* 0x000fe20000041820 */
[----:B------:R-:W1:Y:S07]  /*10610*/  LDSM.16.M88.4 R164, [R216+0x6800] ;  /* 0x00680000d8a4783b */ /* 0x000e6e0000000200 */
[C---:B------:R-:W-:Y:S08]  /*10620*/  HMMA.16816.F32.BF16 R4, R184.reuse, R196, R4 ;  /* 0x000000c4b804723c */ /* 0x040ff00000041804 */
[C---:B------:R-:W-:Y:S08]  /*10630*/  HMMA.16816.F32.BF16 R8, R184.reuse, R198, R8 ;  /* 0x000000c6b808723c */ /* 0x040ff00000041808 */
[C---:B--2---:R-:W-:Y:S08]  /*10640*/  HMMA.16816.F32.BF16 R12, R184.reuse, R172, R12 ;  /* 0x000000acb80c723c */ /* 0x044ff0000004180c */
[C---:B------:R-:W-:Y:S08]  /*10650*/  HMMA.16816.F32.BF16 R16, R184.reuse, R174, R16 ;  /* 0x000000aeb810723c */ /* 0x040ff00000041810 */
[C---:B---3--:R-:W-:Y:S08]  /*10660*/  HMMA.16816.F32.BF16 R20, R184.reuse, R180, R20 ;  /* 0x000000b4b814723c */ /* 0x048ff00000041814 */
[C---:B------:R-:W-:Y:S08]  /*10670*/  HMMA.16816.F32.BF16 R24, R184.reuse, R182, R24 ;  /* 0x000000b6b818723c */ /* 0x040ff00000041818 */
[C---:B----4-:R-:W-:Y:S08]  /*10680*/  HMMA.16816.F32.BF16 R28, R184.reuse, R168, R28 ;  /* 0x000000a8b81c723c */ /* 0x050ff0000004181c */
        /* <DEDUP_REMOVED lines=18> */
[----:B------:R-:W-:Y:S02]  /*107b0*/  IMAD.MOV.U32 R167, RZ, RZ, R250 ;  /* 0x000000ffffa77224 */ /* 0x000fe400078e00fa */
[----:B------:R-:W-:Y:S07]  /*107c0*/  IMAD.MOV.U32 R166, RZ, RZ, R251 ;  /* 0x000000ffffa67224 */ /* 0x000fee00078e00fb */
        /* <DEDUP_REMOVED lines=9> */
[----:B------:R-:W4:Y:S01]  /*10860*/  MUFU.TANH R3, R3 ;  /* 0x0000000300037308 */ /* 0x000f220000002400 */
[----:B------:R-:W-:Y:S01]  /*10870*/  BAR.SYNC.DEFER_BLOCKING 0x0 ;  /* 0x0000000000007b1d */ /* 0x000fe20000010000 */
[C---:B---3--:R-:W-:Y:S05]  /*10880*/  HMMA.16816.F32.BF16 R20, R192.reuse, R4, R20 ;  /* 0x00000004c014723c */ /* 0x048fea0000041814 */
[----:B-1----:R-:W-:Y:S02]  /*10890*/  FMUL.FTZ R12, R14, c[0x0][0x2ec] ;  /* 0x0000bb000e0c7a20 */ /* 0x002fe40000410000 */
[----:B------:R-:W-:Y:S01]  /*108a0*/  FMUL.FTZ R14, R16, c[0x0][0x2ec] ;  /* 0x0000bb00100e7a20 */ /* 0x000fe20000410000 */
[C---:B------:R-:W-:Y:S03]  /*108b0*/  HMMA.16816.F32.BF16 R24, R192.reuse, R6, R24 ;  /* 0x00000006c018723c */ /* 0x040fe60000041818 */
[----:B------:R-:W1:Y:S01]  /*108c0*/  MUFU.TANH R12, R12 ;  /* 0x0000000c000c7308 */ /* 0x000e620000002400 */
[----:B--2---:R-:W-:Y:S02]  /*108d0*/  FMUL.FTZ R13, R15, c[0x0][0x2ec] ;  /* 0x0000bb000f0d7a20 */ /* 0x004fe40000410000 */
[----:B------:R-:W-:Y:S02]  /*108e0*/  FMUL.FTZ R15, R17, c[0x0][0x2ec] ;  /* 0x0000bb00110f7a20 */ /* 0x000fe40000410000 */
[----:B------:R-:W-:Y:S04]  /*108f0*/  FMUL.FTZ R4, R18, c[0x0][0x2ec] ;  /* 0x0000bb0012047a20 */ /* 0x000fe80000410000 */
[----:B------:R-:W-:Y:S01]  /*10900*/  FMUL.FTZ R5, R19, c[0x0][0x2ec] ;  /* 0x0000bb0013057a20 */ /* 0x000fe20000410000 */
[----:B------:R-:W2:Y:S03]  /*10910*/  MUFU.TANH R13, R13 ;  /* 0x0000000d000d7308 */ /* 0x000ea60000002400 */
[----:B------:R-:W-:Y:S02]  /*10920*/  FMUL.FTZ R16, R20, c[0x0][0x2ec] ;  /* 0x0000bb0014107a20 */ /* 0x000fe40000410000 */
[----:B------:R-:W-:Y:S02]  /*10930*/  FMUL.FTZ R18, R21, c[0x0][0x2ec] ;  /* 0x0000bb0015127a20 */ /* 0x000fe40000410000 */
[----:B------:R-:W-:Y:S02]  /*10940*/  FMUL.FTZ R17, R22, c[0x0][0x2ec] ;  /* 0x0000bb0016117a20 */ /* 0x000fe40000410000 */
[----:B------:R-:W-:Y:S01]  /*10950*/  FMUL.FTZ R6, R23, c[0x0][0x2ec] ;  /* 0x0000bb0017067a20 */ /* 0x000fe20000410000 */
[----:B------:R-:W3:Y:S01]  /*10960*/  MUFU.TANH R14, R14 ;  /* 0x0000000e000e7308 */ /* 0x000ee20000002400 */
[C---:B-----5:R-:W-:Y:S03]  /*10970*/  HMMA.16816.F32.BF16 R28, R192.reuse, R8, R28 ;  /* 0x00000008c01c723c */ /* 0x060fe6000004181c */
[----:B------:R-:W-:Y:S02]  /*10980*/  FMUL.FTZ R19, R24, c[0x0][0x2ec] ;  /* 0x0000bb0018137a20 */ /* 0x000fe40000410000 */
[----:B------:R-:W-:Y:S02]  /*10990*/  FMUL.FTZ R21, R25, c[0x0][0x2ec] ;  /* 0x0000bb0019157a20 */ /* 0x000fe40000410000 */
[----:B------:R-:W-:Y:S01]  /*109a0*/  FMUL.FTZ R8, R26, c[0x0][0x2ec] ;  /* 0x0000bb001a087a20 */ /* 0x000fe20000410000 */
[----:B------:R-:W-:Y:S01]  /*109b0*/  HMMA.16816.F32.BF16 R32, R192, R10, R32 ;  /* 0x0000000ac020723c */ /* 0x000fe20000041820 */
[----:B------:R-:W1:Y:S03]  /*109c0*/  MUFU.TANH R15, R15 ;  /* 0x0000000f000f7308 */ /* 0x000e660000002400 */
[----:B------:R-:W-:Y:S07]  /*109d0*/  FMUL.FTZ R7, R27, c[0x0][0x2ec] ;  /* 0x0000bb001b077a20 */ /* 0x000fee0000410000 */
[----:B------:R-:W1:Y:S05]  /*109e0*/  MUFU.TANH R4, R4 ;  /* 0x0000000400047308 */ /* 0x000e6a0000002400 */
[----:B------:R-:W-:Y:S02]  /*109f0*/  FMUL.FTZ R26, R28, c[0x0][0x2ec] ;  /* 0x0000bb001c1a7a20 */ /* 0x000fe40000410000 */
[----:B------:R-:W-:Y:S02]  /*10a00*/  FMUL.FTZ R28, R29, c[0x0][0x2ec] ;  /* 0x0000bb001d1c7a20 */ /* 0x000fe40000410000 */
[----:B------:R-:W-:Y:S01]  /*10a10*/  FMUL.FTZ R23, R30, c[0x0][0x2ec] ;  /* 0x0000bb001e177a20 */ /* 0x000fe20000410000 */
[----:B------:R-:W1:Y:S01]  /*10a20*/  MUFU.TANH R5, R5 ;  /* 0x0000000500057308 */ /* 0x000e620000002400 */
[----:B------:R-:W-:Y:S02]  /*10a30*/  FMUL.FTZ R22, R31, c[0x0][0x2ec] ;  /* 0x0000bb001f167a20 */ /* 0x000fe40000410000 */
[----:B------:R-:W-:Y:S02]  /*10a40*/  FMUL.FTZ R29, R32, c[0x0][0x2ec] ;  /* 0x0000bb00201d7a20 */ /* 0x000fe40000410000 */
[----:B------:R-:W-:Y:S02]  /*10a50*/  FMUL.FTZ R27, R33, c[0x0][0x2ec] ;  /* 0x0000bb00211b7a20 */ /* 0x000fe40000410000 */
[----:B------:R-:W-:Y:S02]  /*10a60*/  FMUL.FTZ R25, R34, c[0x0][0x2ec] ;  /* 0x0000bb0022197a20 */ /* 0x000fe40000410000 */
[----:B------:R-:W-:Y:S01]  /*10a70*/  FMUL.FTZ R24, R35, c[0x0][0x2ec] ;  /* 0x0000bb0023187a20 */ /* 0x000fe20000410000 */
        /* <DEDUP_REMOVED lines=17> */
[----:B--234-:R-:W-:Y:S01]  /*10b90*/  ULDC.64 UR8, c[0x0][0x198] ;  /* 0x0000660000087ab9 */ /* 0x01cfe20000000a00 */
        /* <DEDUP_REMOVED lines=8> */
[----:B------:R-:W2:Y:S01]  /*10c20*/  R2UR UR8, R9 ;  /* 0x00000000090873c2 */ /* 0x000ea200000e0000 */
[----:B------:R-:W-:Y:S05]  /*10c30*/  IMAD.U32 R10, RZ, RZ, UR9 ;  /* 0x00000009ff0a7e24 */ /* 0x000fea000f8e00ff */
[----:B------:R-:W-:Y:S04]  /*10c40*/  IABS R10, R10 ;  /* 0x0000000a000a7213 */ /* 0x000fe80000000000 */
[----:B------:R-:W3:Y:S01]  /*10c50*/  R2UR UR31, R10 ;  /* 0x000000000a1f73c2 */ /* 0x000ee200000e0000 */
[----:B--2---:R-:W2:Y:S10]  /*10c60*/  I2F.RP R9, UR8 ;  /* 0x0000000800097d06 */ /* 0x004eb40008209400 */
[----:B--2---:R-:W2:Y:S02]  /*10c70*/  MUFU.RCP R9, R9 ;  /* 0x0000000900097308 */ /* 0x004ea40000001000 */
[----:B--2---:R-:W-:Y:S08]  /*10c80*/  IADD3 R9, R9, 0xffffffe, RZ ;  /* 0x0ffffffe09097810 */ /* 0x004ff00007ffe0ff */
[----:B------:R-:W2:Y:S02]  /*10c90*/  F2I.FTZ.U32.TRUNC.NTZ R9, R9 ;  /* 0x0000000900097305 */ /* 0x000ea4000021f000 */
[----:B--2---:R2:W4:Y:S02]  /*10ca0*/  R2UR UR35, R9 ;  /* 0x00000000092373c2 */ /* 0x00452400000e0000 */
[----:B--2---:R-:W-:Y:S01]  /*10cb0*/  IMAD.U32 R9, RZ, RZ, UR32 ;  /* 0x00000020ff097e24 */ /* 0x004fe2000f8e00ff */
[----:B----4-:R-:W-:Y:S04]  /*10cc0*/  UIADD3 UR28, URZ, -UR35, URZ ;  /* 0x800000233f1c7290 */ /* 0x010fe8000fffe03f */
[----:B------:R-:W-:Y:S01]  /*10cd0*/  UIMAD UR28, UR28, UR8, URZ ;  /* 0x000000081c1c72a4 */ /* 0x000fe2000f8e023f */
[----:B------:R-:W-:Y:S03]  /*10ce0*/  IABS R9, R9 ;  /* 0x0000000900097213 */ /* 0x000fe60000000000 */
[----:B------:R-:W-:Y:S01]  /*10cf0*/  UIMAD.WIDE.U32 UR34, UR35, UR28, UR34 ;  /* 0x0000001c232272a5 */ /* 0x000fe2000f8e0022 */
[----:B------:R-:W2:Y:S03]  /*10d00*/  R2UR UR29, R9 ;  /* 0x00000000091d73c2 */ /* 0x000ea600000e0000 */
[----:B---3--:R-:W-:Y:S02]  /*10d10*/  UIMAD.WIDE.U32 UR38, UR35, UR31, URZ ;  /* 0x0000001f232672a5 */ /* 0x008fe4000f8e003f */
[----:B--2---:R-:W-:Y:S05]  /*10d20*/  UIMAD.WIDE.U32 UR36, UR35, UR29, URZ ;  /* 0x0000001d232472a5 */ /* 0x004fea000f8e003f */
        /* <DEDUP_REMOVED lines=33> */
[----:B------:R-:W2:Y:S01]  /*10f40*/  R2UR UR30, R30 ;  /* 0x000000001e1e73c2 */ /* 0x000ea200000e0000 */
[----:B------:R-:W-:Y:S01]  /*10f50*/  LEA R10, P1, R20, UR16, 0x2 ;  /* 0x00000010140a7c11 */ /* 0x000fe2000f8210ff */
[----:B------:R-:W-:Y:S01]  /*10f60*/  UIMAD UR28, UR8, UR28, -0x40 ;  /* 0xffffffc0081c74a4 */ /* 0x000fe2000f8e021c */
[----:B------:R-:W-:Y:S02]  /*10f70*/  LEA.HI.X.SX32 R31, R9, UR17, 0x2, P0 ;  /* 0x00000011091f7c11 */ /* 0x000fe400080f16ff */
[----:B------:R-:W-:Y:S01]  /*10f80*/  LEA.HI.X.SX32 R11, R11, UR17, 0x2, P1 ;  /* 0x000000110b0b7c11 */ /* 0x000fe200088f16ff */
[----:B------:R-:W-:Y:S02]  /*10f90*/  USHF.R.S32.HI UR9, URZ, 0x1f, UR28 ;  /* 0x0000001f3f097899 */ /* 0x000fe4000801141c */
[----:B------:R-:W3:Y:S01]  /*10fa0*/  R2UR UR32, R10 ;  /* 0x000000000a2073c2 */ /* 0x000ee200000e0000 */
[----:B------:R-:W-:Y:S02]  /*10fb0*/  UIMAD UR8, UR7, UR28, URZ ;  /* 0x0000001c070872a4 */ /* 0x000fe4000f8e023f */
[----:B------:R-:W-:Y:S02]  /*10fc0*/  UIMAD.WIDE.U32 UR28, UR6, UR28, URZ ;  /* 0x0000001c061c72a5 */ /* 0x000fe4000f8e003f */
[----:B------:R-:W-:Y:S03]  /*10fd0*/  UIMAD UR8, UR9, UR6, UR8 ;  /* 0x00000006090872a4 */ /* 0x000fe6000f8e0208 */
[----:B------:R-:W4:Y:S01]  /*10fe0*/  R2UR UR31, R31 ;  /* 0x000000001f1f73c2 */ /* 0x000f2200000e0000 */
[----:B------:R-:W-:Y:S02]  /*10ff0*/  UIADD3 UR8, UR29, UR8, URZ ;  /* 0x000000081d087290 */ /* 0x000fe4000fffe03f */
[----:B------:R-:W-:Y:S01]  /*11000*/  UMOV UR9, UR7 ;  /* 0x0000000700097c82 */ /* 0x000fe20008000000 */
[----:B--2---:R-:W-:Y:S04]  /*11010*/  IMAD.U32 R30, RZ, RZ, UR30 ;  /* 0x0000001eff1e7e24 */ /* 0x004fe8000f8e00ff */
[----:B------:R-:W2:Y:S01]  /*11020*/  R2UR UR33, R11 ;  /* 0x000000000b2173c2 */ /* 0x000ea200000e0000 */
[----:B---3--:R-:W-:Y:S01]  /*11030*/  MOV R10, UR32 ;  /* 0x00000020000a7c02 */ /* 0x008fe20008000f00 */
[----:B----4-:R-:W-:Y:S05]  /*11040*/  IMAD.U32 R31, RZ, RZ, UR31 ;  /* 0x0000001fff1f7e24 */ /* 0x010fea000f8e00ff */
[----:B------:R3:W4:Y:S01]  /*11050*/  LDG.E R9, [R30.64] ;  /* 0x000000161e097981 */ /* 0x000722000c1e1900 */
[----:B--2---:R-:W-:Y:S05]  /*11060*/  IMAD.U32 R11, RZ, RZ, UR33 ;  /* 0x00000021ff0b7e24 */ /* 0x004fea000f8e00ff */
[----:B------:R-:W4:Y:S01]  /*11070*/  LDG.E R10, [R10.64] ;  /* 0x000000160a0a7981 */ /* 0x000f22000c1e1900 */
[----:B---3--:R-:W-:Y:S01]  /*11080*/  IMAD.U32 R30, RZ, RZ, UR28 ;  /* 0x0000001cff1e7e24 */ /* 0x008fe2000f8e00ff */
[----:B------:R-:W-:Y:S01]  /*11090*/  MOV R31, UR29 ;  /* 0x0000001d001f7c02 */ /* 0x000fe20008000f00 */
[----:B------:R-:W-:Y:S01]  /*110a0*/  IMAD.U32 R31, RZ, RZ, UR8 ;  /* 0x00000008ff1f7e24 */ /* 0x000fe2000f8e00ff */
[----:B------:R-:W-:Y:S01]  /*110b0*/  UMOV UR8, UR6 ;  /* 0x0000000600087c82 */ /* 0x000fe20008000000 */
[----:B----4-:R-:W-:Y:S04]  /*110c0*/  IADD3 R10, -R9, R10, RZ ;  /* 0x0000000a090a7210 */ /* 0x010fe80007ffe1ff */
[----:B------:R-:W-:Y:S01]  /*110d0*/  SHF.R.S32.HI R9, RZ, 0x1f, R10 ;  /* 0x0000001fff097819 */ /* 0x000fe2000001140a */
[C---:B------:R-:W-:Y:S04]  /*110e0*/  IMAD.WIDE.U32 R30, R10.reuse, c[0x0][0x180], R30 ;  /* 0x000060000a1e7a25 */ /* 0x040fe800078e001e */
[----:B------:R-:W-:Y:S04]  /*110f0*/  IMAD R9, R9, c[0x0][0x180], RZ ;  /* 0x0000600009097a24 */ /* 0x000fe800078e02ff */
[----:B------:R-:W-:Y:S05]  /*11100*/  IMAD R9, R10, c[0x0][0x184], R9 ;  /* 0x000061000a097a24 */ /* 0x000fea00078e0209 */
[----:B------:R-:W-:Y:S02]  /*11110*/  IADD3 R9, R31, R9, RZ ;  /* 0x000000091f097210 */ /* 0x000fe40007ffe0ff */
.L_x_6517:
        /* <DEDUP_REMOVED lines=117> */
.L_x_6516:
[----:B--234-:R-:W-:Y:S01]  /*11870*/  MOV R175, UR12 ;  /* 0x0000000c00af7c02 */ /* 0x01cfe20008000f00 */
[----:B------:R-:W-:Y:S02]  /*11880*/  UISETP.GT.AND UP0, UPT, UR12, UR11, UPT ;  /* 0x0000000b0c00728c */ /* 0x000fe4000bf04270 */
[----:B------:R-:W-:Y:S01]  /*11890*/  UMOV UR8, UR27 ;  /* 0x0000001b00087c82 */ /* 0x000fe20008000000 */
[----:B------:R-:W-:Y:S01]  /*118a0*/  LEA R175, R175, R234, 0x6 ;  /* 0x000000eaafaf7211 */ /* 0x000fe200078e30ff */
[----:B------:R-:W-:Y:S03]  /*118b0*/  UMOV UR9, UR26 ;  /* 0x0000001a00097c82 */ /* 0x000fe60008000000 */
[----:B------:R-:W-:Y:S01]  /*118c0*/  IADD3 R34, R175, 0x21, RZ ;  /* 0x00000021af227810 */ /* 0x000fe20007ffe0ff */
[----:B------:R-:W-:Y:S01]  /*118d0*/  IMAD.IADD R32, R243, 0x1, -R175 ;  /* 0x00000001f3207824 */ /* 0x000fe200078e0aaf */
[----:B------:R-:W-:Y:S02]  /*118e0*/  IADD3 R33, R175, 0x1, RZ ;  /* 0x00000001af217810 */ /* 0x000fe40007ffe0ff */
[C---:B------:R-:W-:Y:S02]  /*118f0*/  IADD3 R20, R243.reuse, -R34, RZ ;  /* 0x80000022f3147210 */ /* 0x040fe40007ffe0ff */
[----:B------:R-:W-:Y:S02]  /*11900*/  IADD3 R31, R243, -R33, RZ ;  /* 0x80000021f31f7210 */ /* 0x000fe40007ffe0ff */
[----:B------:R-:W-:Y:S02]  /*11910*/  IADD3 R9, R175, 0x10, RZ ;  /* 0x00000010af097810 */ /* 0x000fe40007ffe0ff */
[C---:B------:R-:W-:Y:S02]  /*11920*/  ISETP.GE.AND P4, PT, R33.reuse, R242, PT ;  /* 0x000000f22100720c */ /* 0x040fe40003f86270 */
[----:B------:R-:W-:Y:S02]  /*11930*/  ISETP.GE.AND P0, PT, R33, R239, PT ;  /* 0x000000ef2100720c */ /* 0x000fe40003f06270 */
[----:B------:R-:W-:Y:S02]  /*11940*/  IABS R20, R20 ;  /* 0x0000001400147213 */ /* 0x000fe40000000000 */
[----:B------:R-:W-:Y:S02]  /*11950*/  IABS R32, R32 ;  /* 0x0000002000207213 */ /* 0x000fe40000000000 */
[----:B------:R-:W-:Y:S02]  /*11960*/  IABS R31, R31 ;  /* 0x0000001f001f7213 */ /* 0x000fe40000000000 */
[----:B------:R-:W-:Y:S02]  /*11970*/  IADD3 R177, R175, 0x8, RZ ;  /* 0x00000008afb17810 */ /* 0x000fe40007ffe0ff */
[C---:B------:R-:W-:Y:S01]  /*11980*/  ISETP.GE.OR P4, PT, R33.reuse, R241, !P4 ;  /* 0x000000f12100720c */ /* 0x040fe20006786670 */
[----:B------:R-:W-:Y:S01]  /*11990*/  I2F R32, R32 ;  /* 0x0000002000207306 */ /* 0x000fe20000201400 */
[----:B------:R-:W-:Y:S01]  /*119a0*/  ISETP.GE.OR P0, PT, R33, R238, !P0 ;  /* 0x000000ee2100720c */ /* 0x000fe20004706670 */
[----:B------:R-:W-:Y:S01]  /*119b0*/  IMAD.IADD R189, R243, 0x1, -R177 ;  /* 0x00000001f3bd7824 */ /* 0x000fe200078e0ab1 */
[C---:B------:R-:W-:Y:S02]  /*119c0*/  IADD3 R35, R240.reuse, -R33, RZ ;  /* 0x80000021f0237210 */ /* 0x040fe40007ffe0ff */
[----:B------:R-:W-:Y:S01]  /*119d0*/  MOV R33, R20 ;  /* 0x0000001400217202 */ /* 0x000fe20000000f00 */
[C---:B------:R-:W-:Y:S01]  /*119e0*/  IMAD.IADD R20, R240.reuse, 0x1, -R9 ;  /* 0x00000001f0147824 */ /* 0x040fe200078e0a09 */
[C---:B------:R-:W-:Y:S02]  /*119f0*/  ISETP.GE.AND P2, PT, R177.reuse, R242, PT ;  /* 0x000000f2b100720c */ /* 0x040fe40003f46270 */
[C---:B------:R-:W-:Y:S01]  /*11a00*/  ISETP.GE.AND P6, PT, R177.reuse, R239, PT ;  /* 0x000000efb100720c */ /* 0x040fe20003fc6270 */
[----:B------:R-:W-:Y:S01]  /*11a10*/  I2F R31, R31 ;  /* 0x0000001f001f7306 */ /* 0x000fe20000201400 */
[----:B------:R-:W-:Y:S02]  /*11a20*/  IABS R20, R20 ;  /* 0x0000001400147213 */ /* 0x000fe40000000000 */
[C---:B------:R-:W-:Y:S02]  /*11a30*/  IADD3 R11, R240.reuse, -R177, RZ ;  /* 0x800000b1f00b7210 */ /* 0x040fe40007ffe0ff */
[C---:B------:R-:W-:Y:S02]  /*11a40*/  ISETP.GE.OR P2, PT, R177.reuse, R241, !P2 ;  /* 0x000000f1b100720c */ /* 0x040fe40005746670 */
[----:B------:R-:W-:Y:S02]  /*11a50*/  ISETP.GE.OR P6, PT, R177, R238, !P6 ;  /* 0x000000eeb100720c */ /* 0x000fe400077c6670 */
[C---:B------:R-:W-:Y:S01]  /*11a60*/  IADD3 R176, R240.reuse, -R175, RZ ;  /* 0x800000aff0b07210 */ /* 0x040fe20007ffe0ff */
[----:B------:R-:W-:Y:S01]  /*11a70*/  I2F R177, R20 ;  /* 0x0000001400b17306 */ /* 0x000fe20000201400 */
[C---:B------:R-:W-:Y:S02]  /*11a80*/  IADD3 R181, R175.reuse, 0x9, RZ ;  /* 0x00000009afb57810 */ /* 0x040fe40007ffe0ff */
[----:B------:R-:W-:Y:S02]  /*11a90*/  IABS R176, R176 ;  /* 0x000000b000b07213 */ /* 0x000fe40000000000 */
[----:B------:R-:W-:Y:S01]  /*11aa0*/  ISETP.GE.AND P5, PT, R175, R242, PT ;  /* 0x000000f2af00720c */ /* 0x000fe20003fa6270 */
[----:B------:R-:W-:Y:S01]  /*11ab0*/  IMAD.IADD R10, R240, 0x1, -R181 ;  /* 0x00000001f00a7824 */ /* 0x000fe200078e0ab5 */
[----:B------:R-:W-:Y:S02]  /*11ac0*/  IADD3 R30, R243, -R181, RZ ;  /* 0x800000b5f31e7210 */ /* 0x000fe40007ffe0ff */
[----:B------:R-:W-:Y:S01]  /*11ad0*/  ISETP.GE.OR P5, PT, R175, R241, !P5 ;  /* 0x000000f1af00720c */ /* 0x000fe20006fa6670 */
[----:B------:R-:W-:Y:S01]  /*11ae0*/  I2F R176, R176 ;  /* 0x000000b000b07306 */ /* 0x000fe20000201400 */
[----:B------:R-:W-:Y:S02]  /*11af0*/  IABS R30, R30 ;  /* 0x0000001e001e7213 */ /* 0x000fe40000000000 */
[----:B------:R-:W-:Y:S02]  /*11b00*/  ISETP.GE.AND P3, PT, R181, R242, PT ;  /* 0x000000f2b500720c */ /* 0x000fe40003f66270 */
[----:B------:R-:W-:Y:S02]  /*11b10*/  ISETP.GE.AND P1, PT, R175, R239, PT ;  /* 0x000000efaf00720c */ /* 0x000fe40003f26270 */
[----:B------:R-:W-:Y:S02]  /*11b20*/  ISETP.GE.OR P3, PT, R181, R241, !P3 ;  /* 0x000000f1b500720c */ /* 0x000fe40005f66670 */
[C---:B------:R-:W-:Y:S01]  /*11b30*/  ISETP.GE.OR P1, PT, R175.reuse, R238, !P1 ;  /* 0x000000eeaf00720c */ /* 0x040fe20004f26670 */
[----:B------:R-:W-:Y:S01]  /*11b40*/  I2F R30, R30 ;  /* 0x0000001e001e7306 */ /* 0x000fe20000201400 */
[C---:B------:R-:W-:Y:S02]  /*11b50*/  IADD3 R184, R175.reuse, 0x18, RZ ;  /* 0x00000018afb87810 */ /* 0x040fe40007ffe0ff */
[----:B------:R-:W-:Y:S02]  /*11b60*/  IADD3 R188, R175, 0x11, RZ ;  /* 0x00000011afbc7810 */ /* 0x000fe40007ffe0ff */
[C---:B------:R-:W-:Y:S02]  /*11b70*/  IADD3 R187, R243.reuse, -R9, RZ ;  /* 0x80000009f3bb7210 */ /* 0x040fe40007ffe0ff */
[----:B------:R-:W-:Y:S01]  /*11b80*/  IABS R189, R189 ;  /* 0x000000bd00bd7213 */ /* 0x000fe20000000000 */
[C---:B------:R-:W-:Y:S01]  /*11b90*/  IMAD.IADD R186, R243.reuse, 0x1, -R188 ;  /* 0x00000001f3ba7824 */ /* 0x040fe200078e0abc */
[----:B------:R-:W-:Y:S01]  /*11ba0*/  IABS R187, R187 ;  /* 0x000000bb00bb7213 */ /* 0x000fe20000000000 */
[----:B------:R-:W-:Y:S01]  /*11bb0*/  I2F R33, R33 ;  /* 0x0000002100217306 */ /* 0x000fe20000201400 */
[----:B------:R-:W-:Y:S02]  /*11bc0*/  IABS R35, R35 ;  /* 0x0000002300237213 */ /* 0x000fe40000000000 */
[----:B------:R-:W-:Y:S02]  /*11bd0*/  IABS R186, R186 ;  /* 0x000000ba00ba7213 */ /* 0x000fe40000000000 */
[----:B------:R-:W-:Y:S02]  /*11be0*/  IADD3 R185, R243, -R184, RZ ;  /* 0x800000b8f3b97210 */ /* 0x000fe40007ffe0ff */
[C---:B------:R-:W-:Y:S02]  /*11bf0*/  IADD3 R183, R175.reuse, 0x19, RZ ;  /* 0x00000019afb77810 */ /* 0x040fe40007ffe0ff */
[----:B------:R-:W-:Y:S01]  /*11c00*/  IABS R185, R185 ;  /* 0x000000b900b97213 */ /* 0x000fe20000000000 */
[----:B------:R-:W-:Y:S01]  /*11c10*/  I2F R189, R189 ;  /* 0x000000bd00bd7306 */ /* 0x000fe20000201400 */
[----:B------:R-:W-:Y:S01]  /*11c20*/  IADD3 R180, R175, 0x20, RZ ;  /* 0x00000020afb47810 */ /* 0x000fe20007ffe0ff */
[C---:B------:R-:W-:Y:S01]  /*11c30*/  IMAD.IADD R182, R243.reuse, 0x1, -R183 ;  /* 0x00000001f3b67824 */ /* 0x040fe200078e0ab7 */
[----:B------:R-:W-:Y:S02]  /*11c40*/  IABS R11, R11 ;  /* 0x0000000b000b7213 */ /* 0x000fe40000000000 */
[----:B------:R-:W-:Y:S02]  /*11c50*/  IADD3 R179, R243, -R180, RZ ;  /* 0x800000b4f3b37210 */ /* 0x000fe40007ffe0ff */
[----:B------:R-:W-:Y:S02]  /*11c60*/  IABS R182, R182 ;  /* 0x000000b600b67213 */ /* 0x000fe40000000000 */
[----:B------:R-:W-:Y:S01]  /*11c70*/  IABS R179, R179 ;  /* 0x000000b300b37213 */ /* 0x000fe20000000000 */
[----:B------:R-:W-:Y:S01]  /*11c80*/  I2F R187, R187 ;  /* 0x000000bb00bb7306 */ /* 0x000fe20000201400 */
[----:B------:R-:W-:Y:S09]  /*11c90*/  IABS R10, R10 ;  /* 0x0000000a000a7213 */ /* 0x000ff20000000000 */
[----:B------:R-:W-:Y:S10]  /*11ca0*/  I2F R35, R35 ;  /* 0x0000002300237306 */ /* 0x000ff40000201400 */
[----:B------:R-:W-:Y:S10]  /*11cb0*/  I2F R186, R186 ;  /* 0x000000ba00ba7306 */ /* 0x000ff40000201400 */
[----:B------:R-:W-:Y:S10]  /*11cc0*/  I2F R185, R185 ;  /* 0x000000b900b97306 */ /* 0x000ff40000201400 */
[----:B------:R-:W-:Y:S10]  /*11cd0*/  I2F R182, R182 ;  /* 0x000000b600b67306 */ /* 0x000ff40000201400 */
[----:B------:R-:W-:Y:S10]  /*11ce0*/  I2F R179, R179 ;  /* 0x000000b300b37306 */ /* 0x000ff40000201400 */
[----:B------:R-:W-:Y:S10]  /*11cf0*/  I2F R11, R11 ;  /* 0x0000000b000b7306 */ /* 0x000ff40000201400 */
[----:B------:R-:W2:Y:S02]  /*11d00*/  I2F R10, R10 ;  /* 0x0000000a000a7306 */ /* 0x000ea40000201400 */
[----:B--2---:R-:W-:Y:S02]  /*11d10*/  FFMA.FTZ R164, R10, -UR19, R164 ;  /* 0x800000130aa47c23 */ /* 0x004fe400080100a4 */
[----:B------:R-:W-:Y:S01]  /*11d20*/  FFMA.FTZ R3, R32, -UR19, R3 ;  /* 0x8000001320037c23 */ /* 0x000fe20008010003 */
[----:B------:R-:W-:Y:S01]  /*11d30*/  IADD3 R32, R175, 0x28, RZ ;  /* 0x00000028af207810 */ /* 0x000fe20007ffe0ff */
[----:B------:R-:W-:Y:S01]  /*11d40*/  FFMA.FTZ R168, R31, -UR19, R168 ;  /* 0x800000131fa87c23 */ /* 0x000fe200080100a8 */
[----:B------:R-:W-:Y:S01]  /*11d50*/  IADD3 R31, R175, 0x29, RZ ;  /* 0x00000029af1f7810 */ /* 0x000fe20007ffe0ff */
[----:B------:R-:W-:Y:S01]  /*11d60*/  FFMA.FTZ R169, R176, -UR19, R169 ;  /* 0x80000013b0a97c23 */ /* 0x000fe200080100a9 */
[----:B------:R-:W-:Y:S01]  /*11d70*/  FSEL R20, R3, -INF , !P5 ;  /* 0xff80000003147808 */ /* 0x000fe20006800000 */
[----:B------:R-:W-:Y:S01]  /*11d80*/  FFMA.FTZ R172, R30, -UR19, R172 ;  /* 0x800000131eac7c23 */ /* 0x000fe200080100ac */
[----:B------:R-:W-:Y:S01]  /*11d90*/  ISETP.GE.AND P5, PT, R181, R239, PT ;  /* 0x000000efb500720c */ /* 0x000fe20003fa6270 */
[----:B------:R-:W-:Y:S01]  /*11da0*/  IMAD.IADD R3, R243, 0x1, -R31 ;  /* 0x00000001f3037824 */ /* 0x000fe200078e0a1f */
[----:B------:R-:W-:Y:S01]  /*11db0*/  FSEL R169, R169, -INF , !P1 ;  /* 0xff800000a9a97808 */ /* 0x000fe20004800000 */
[----:B------:R-:W-:Y:S01]  /*11dc0*/  FFMA.FTZ R171, R189, -UR19, R171 ;  /* 0x80000013bdab7c23 */ /* 0x000fe200080100ab */
[----:B------:R-:W-:Y:S01]  /*11dd0*/  ISETP.GE.OR P5, PT, R181, R238, !P5 ;  /* 0x000000eeb500720c */ /* 0x000fe20006fa6670 */
[----:B------:R-:W-:Y:S01]  /*11de0*/  FFMA.FTZ R173, R187, -UR19, R173 ;  /* 0x80000013bbad7c23 */ /* 0x000fe200080100ad */
[----:B------:R-:W-:Y:S01]  /*11df0*/  IABS R3, R3 ;  /* 0x0000000300037213 */ /* 0x000fe20000000000 */
[----:B------:R-:W-:Y:S01]  /*11e00*/  FFMA.FTZ R170, R35, -UR19, R170 ;  /* 0x8000001323aa7c23 */ /* 0x000fe200080100aa */
[----:B------:R-:W-:Y:S01]  /*11e10*/  FSEL R168, R168, -INF , !P4 ;  /* 0xff800000a8a87808 */ /* 0x000fe20006000000 */
[----:B------:R-:W-:Y:S01]  /*11e20*/  FFMA.FTZ R174, R186, -UR19, R174 ;  /* 0x80000013baae7c23 */ /* 0x000fe200080100ae */
[----:B------:R-:W2:Y:S01]  /*11e30*/  I2F R181, R3 ;  /* 0x0000000300b57306 */ /* 0x000ea20000201400 */
[----:B------:R-:W-:Y:S01]  /*11e40*/  ISETP.GE.AND P1, PT, R9, R242, PT ;  /* 0x000000f20900720c */ /* 0x000fe20003f26270 */
[----:B------:R-:W-:Y:S01]  /*11e50*/  FFMA.FTZ R14, R185, -UR19, R14 ;  /* 0x80000013b90e7c23 */ /* 0x000fe2000801000e */
[C---:B------:R-:W-:Y:S01]  /*11e60*/  ISETP.GE.AND P4, PT, R9.reuse, R239, PT ;  /* 0x000000ef0900720c */ /* 0x040fe20003f86270 */
[----:B-1----:R-:W-:Y:S01]  /*11e70*/  FFMA.FTZ R15, R182, -UR19, R15 ;  /* 0x80000013b60f7c23 */ /* 0x002fe2000801000f */
[-C--:B------:R-:W-:Y:S01]  /*11e80*/  ISETP.GE.OR P1, PT, R9, R241.reuse, !P1 ;  /* 0x000000f10900720c */ /* 0x080fe20004f26670 */
[----:B------:R-:W-:Y:S01]  /*11e90*/  FFMA.FTZ R16, R179, -UR19, R16 ;  /* 0x80000013b3107c23 */ /* 0x000fe20008010010 */
[----:B------:R-:W-:Y:S01]  /*11ea0*/  ISETP.GE.OR P4, PT, R9, R238, !P4 ;  /* 0x000000ee0900720c */ /* 0x000fe20006786670 */
[----:B------:R-:W-:Y:S01]  /*11eb0*/  FFMA.FTZ R18, R33, -UR19, R18 ;  /* 0x8000001321127c23 */ /* 0x000fe20008010012 */
[----:B------:R-:W-:Y:S01]  /*11ec0*/  IADD3 R9, R240, -R184, RZ ;  /* 0x800000b8f0097210 */ /* 0x000fe20007ffe0ff */
[----:B------:R-:W-:Y:S01]  /*11ed0*/  FFMA.FTZ R12, R177, -UR19, R12 ;  /* 0x80000013b10c7c23 */ /* 0x000fe2000801000c */
[----:B------:R-:W-:Y:S01]  /*11ee0*/  IADD3 R35, R175, 0x31, RZ ;  /* 0x00000031af237810 */ /* 0x000fe20007ffe0ff */
[----:B------:R-:W-:Y:S01]  /*11ef0*/  FFMA.FTZ R165, R11, -UR19, R165 ;  /* 0x800000130ba57c23 */ /* 0x000fe200080100a5 */
[----:B------:R-:W-:Y:S02]  /*11f00*/  FSEL R171, R171, -INF , !P2 ;  /* 0xff800000abab7808 */ /* 0x000fe40005000000 */
[CC--:B------:R-:W-:Y:S02]  /*11f10*/  ISETP.GE.AND P2, PT, R188.reuse, R242.reuse, PT ;  /* 0x000000f2bc00720c */ /* 0x0c0fe40003f46270 */
[----:B------:R-:W-:Y:S02]  /*11f20*/  FSEL R196, R173, -INF , !P1 ;  /* 0xff800000adc47808 */ /* 0x000fe40004800000 */
[----:B------:R-:W-:Y:S02]  /*11f30*/  ISETP.GE.OR P2, PT, R188, R241, !P2 ;  /* 0x000000f1bc00720c */ /* 0x000fe40005746670 */
[----:B------:R-:W-:Y:S02]  /*11f40*/  ISETP.GE.AND P1, PT, R184, R242, PT ;  /* 0x000000f2b800720c */ /* 0x000fe40003f26270 */
[----:B------:R-:W-:Y:S01]  /*11f50*/  FSEL R197, R174, -INF , !P2 ;  /* 0xff800000aec57808 */ /* 0x000fe20005000000 */
[----:B--2---:R-:W-:Y:S01]  /*11f60*/  FFMA.FTZ R21, R181, -UR19, R21 ;  /* 0x80000013b5157c23 */ /* 0x004fe20008010015 */
[----:B------:R-:W-:Y:S02]  /*11f70*/  IABS R3, R9 ;  /* 0x0000000900037213 */ /* 0x000fe40000000000 */
[----:B------:R-:W-:Y:S02]  /*11f80*/  FSEL R9, R172, -INF , !P3 ;  /* 0xff800000ac097808 */ /* 0x000fe40005800000 */
[----:B------:R1:W2:Y:S01]  /*11f90*/  I2F R172, R3 ;  /* 0x0000000300ac7306 */ /* 0x0002a20000201400 */
[-C--:B------:R-:W-:Y:S02]  /*11fa0*/  ISETP.GE.OR P1, PT, R184, R241.reuse, !P1 ;  /* 0x000000f1b800720c */ /* 0x080fe40004f26670 */
[----:B------:R-:W-:Y:S02]  /*11fb0*/  IADD3 R176, R240, -R188, RZ ;  /* 0x800000bcf0b07210 */ /* 0x000fe40007ffe0ff */
[----:B------:R-:W-:Y:S02]  /*11fc0*/  FSEL R198, R14, -INF , !P1 ;  /* 0xff8000000ec67808 */ /* 0x000fe40004800000 */
[----:B------:R-:W-:Y:S02]  /*11fd0*/  IADD3 R14, R240, -R180, RZ ;  /* 0x800000b4f00e7210 */ /* 0x000fe40007ffe0ff */
[C---:B------:R-:W-:Y:S02]  /*11fe0*/  ISETP.GE.AND P1, PT, R183.reuse, R242, PT ;  /* 0x000000f2b700720c */ /* 0x040fe40003f26270 */
[----:B------:R-:W-:Y:S02]  /*11ff0*/  IABS R176, R176 ;  /* 0x000000b000b07213 */ /* 0x000fe40000000000 */
[-C--:B------:R-:W-:Y:S02]  /*12000*/  ISETP.GE.OR P1, PT, R183, R241.reuse, !P1 ;  /* 0x000000f1b700720c */ /* 0x080fe40004f26670 */
[----:B------:R-:W-:Y:S02]  /*12010*/  IADD3 R178, R243, -R32, RZ ;  /* 0x80000020f3b27210 */ /* 0x000fe40007ffe0ff */
[----:B------:R-:W-:Y:S01]  /*12020*/  FSEL R199, R15, -INF , !P1 ;  /* 0xff8000000fc77808 */ /* 0x000fe20004800000 */
[----:B------:R-:W3:Y:S01]  /*12030*/  I2F R176, R176 ;  /* 0x000000b000b07306 */ /* 0x000ee20000201400 */
[C---:B------:R-:W-:Y:S02]  /*12040*/  ISETP.GE.AND P1, PT, R180.reuse, R242, PT ;  /* 0x000000f2b400720c */ /* 0x040fe40003f26270 */
[----:B------:R-:W-:Y:S02]  /*12050*/  IABS R178, R178 ;  /* 0x000000b200b27213 */ /* 0x000fe40000000000 */
[----:B------:R-:W-:Y:S01]  /*12060*/  ISETP.GE.OR P1, PT, R180, R241, !P1 ;  /* 0x000000f1b400720c */ /* 0x000fe20004f26670 */
[----:B-1----:R-:W-:Y:S01]  /*12070*/  IMAD.IADD R3, R240, 0x1, -R183 ;  /* 0x00000001f0037824 */ /* 0x002fe200078e0ab7 */
[----:B------:R-:W-:Y:S01]  /*12080*/  IADD3 R30, R175, 0x30, RZ ;  /* 0x00000030af1e7810 */ /* 0x000fe20007ffe0ff */
[----:B--2---:R-:W-:Y:S01]  /*12090*/  FFMA.FTZ R4, R172, -UR19, R4 ;  /* 0x80000013ac047c23 */ /* 0x004fe20008010004 */
[----:B------:R-:W-:Y:S01]  /*120a0*/  FSEL R250, R16, -INF , !P1 ;  /* 0xff80000010fa7808 */ /* 0x000fe20004800000 */
[----:B------:R-:W1:Y:S01]  /*120b0*/  I2F R178, R178 ;  /* 0x000000b200b27306 */ /* 0x000e620000201400 */
[----:B------:R-:W-:Y:S02]  /*120c0*/  IABS R173, R3 ;  /* 0x0000000300ad7213 */ /* 0x000fe40000000000 */
[C---:B------:R-:W-:Y:S02]  /*120d0*/  IADD3 R3, R243.reuse, -R35, RZ ;  /* 0x80000023f3037210 */ /* 0x040fe40007ffe0ff */
[C---:B------:R-:W-:Y:S02]  /*120e0*/  ISETP.GE.AND P1, PT, R34.reuse, R242, PT ;  /* 0x000000f22200720c */ /* 0x040fe40003f26270 */
[----:B------:R-:W-:Y:S02]  /*120f0*/  IABS R3, R3 ;  /* 0x0000000300037213 */ /* 0x000fe40000000000 */
[----:B------:R-:W-:Y:S01]  /*12100*/  IADD3 R189, R243, -R30, RZ ;  /* 0x8000001ef3bd7210 */ /* 0x000fe20007ffe0ff */
[----:B------:R-:W2:Y:S01]  /*12110*/  I2F R173, R173 ;  /* 0x000000ad00ad7306 */ /* 0x000ea20000201400 */
[----:B------:R-:W-:Y:S02]  /*12120*/  ISETP.GE.OR P1, PT, R34, R241, !P1 ;  /* 0x000000f12200720c */ /* 0x000fe40004f26670 */
[----:B------:R-:W-:Y:S01]  /*12130*/  FSEL R170, R170, -INF , !P0 ;  /* 0xff800000aaaa7808 */ /* 0x000fe20004000000 */
[----:B---3--:R-:W-:Y:S01]  /*12140*/  FFMA.FTZ R13, R176, -UR19, R13 ;  /* 0x80000013b00d7c23 */ /* 0x008fe2000801000d */
[----:B------:R-:W-:Y:S02]  /*12150*/  IABS R189, R189 ;  /* 0x000000bd00bd7213 */ /* 0x000fe40000000000 */
[CC--:B------:R-:W-:Y:S02]  /*12160*/  ISETP.GE.AND P0, PT, R183.reuse, R239.reuse, PT ;  /* 0x000000efb700720c */ /* 0x0c0fe40003f06270 */
[----:B------:R-:W-:Y:S01]  /*12170*/  FSEL R187, R18, -INF , !P1 ;  /* 0xff80000012bb7808 */ /* 0x000fe20004800000 */
[----:B------:R-:W3:Y:S01]  /*12180*/  I2F R174, R3 ;  /* 0x0000000300ae7306 */ /* 0x000ee20000201400 */
[----:B------:R-:W-:Y:S01]  /*12190*/  FSEL R200, R12, -INF , !P4 ;  /* 0xff8000000cc87808 */ /* 0x000fe20006000000 */
[----:B------:R-:W-:Y:S01]  /*121a0*/  IMAD.IADD R12, R240, 0x1, -R30 ;  /* 0x00000001f00c7824 */ /* 0x000fe200078e0a1e */
[----:B------:R-:W-:Y:S01]  /*121b0*/  ISETP.GE.AND P1, PT, R32, R242, PT ;  /* 0x000000f22000720c */ /* 0x000fe20003f26270 */
[----:B-1----:R-:W-:Y:S01]  /*121c0*/  FFMA.FTZ R19, R178, -UR19, R19 ;  /* 0x80000013b2137c23 */ /* 0x002fe20008010013 */
[-C--:B------:R-:W-:Y:S02]  /*121d0*/  ISETP.GE.AND P4, PT, R32, R239.reuse, PT ;  /* 0x000000ef2000720c */ /* 0x080fe40003f86270 */
[-C--:B------:R-:W-:Y:S02]  /*121e0*/  ISETP.GE.OR P0, PT, R183, R238.reuse, !P0 ;  /* 0x000000eeb700720c */ /* 0x080fe40004706670 */
[----:B------:R-:W-:Y:S01]  /*121f0*/  ISETP.GE.AND P3, PT, R188, R239, PT ;  /* 0x000000efbc00720c */ /* 0x000fe20003f66270 */
[----:B------:R-:W1:Y:S01]  /*12200*/  I2F R185, R189 ;  /* 0x000000bd00b97306 */ /* 0x000e620000201400 */
[C---:B------:R-:W-:Y:S02]  /*12210*/  ISETP.GE.OR P1, PT, R32.reuse, R241, !P1 ;  /* 0x000000f12000720c */ /* 0x040fe40004f26670 */
[----:B------:R-:W-:Y:S01]  /*12220*/  ISETP.GE.OR P4, PT, R32, R238, !P4 ;  /* 0x000000ee2000720c */ /* 0x000fe20006786670 */
[----:B--2---:R-:W-:Y:S01]  /*12230*/  FFMA.FTZ R5, R173, -UR19, R5 ;  /* 0x80000013ad057c23 */ /* 0x004fe20008010005 */
[----:B------:R-:W-:Y:S02]  /*12240*/  IADD3 R32, R240, -R32, RZ ;  /* 0x80000020f0207210 */ /* 0x000fe40007ffe0ff */
[----:B------:R-:W-:Y:S02]  /*12250*/  ISETP.GE.OR P3, PT, R188, R238, !P3 ;  /* 0x000000eebc00720c */ /* 0x000fe40005f66670 */
[----:B------:R-:W-:Y:S02]  /*12260*/  FSEL R203, R5, -INF , !P0 ;  /* 0xff80000005cb7808 */ /* 0x000fe40004000000 */
[----:B------:R-:W-:Y:S02]  /*12270*/  IABS R32, R32 ;  /* 0x0000002000207213 */ /* 0x000fe40000000000 */
[----:B------:R-:W-:Y:S01]  /*12280*/  FSEL R201, R13, -INF , !P3 ;  /* 0xff8000000dc97808 */ /* 0x000fe20005800000 */
[----:B---3--:R-:W-:Y:S01]  /*12290*/  FFMA.FTZ R28, R174, -UR19, R28 ;  /* 0x80000013ae1c7c23 */ /* 0x008fe2000801001c */
[----:B------:R-:W-:Y:S01]  /*122a0*/  IABS R3, R14 ;  /* 0x0000000e00037213 */ /* 0x000fe20000000000 */
[----:B------:R-:W2:Y:S01]  /*122b0*/  I2F R13, R32 ;  /* 0x00000020000d7306 */ /* 0x000ea20000201400 */
[----:B------:R-:W-:Y:S02]  /*122c0*/  IADD3 R14, R175, 0x38, RZ ;  /* 0x00000038af0e7810 */ /* 0x000fe40007ffe0ff */
[----:B------:R-:W-:Y:S01]  /*122d0*/  FSEL R11, R165, -INF , !P6 ;  /* 0xff800000a50b7808 */ /* 0x000fe20007000000 */
[----:B------:R-:W-:Y:S01]  /*122e0*/  IMAD.MOV.U32 R15, RZ, RZ, R3 ;  /* 0x000000ffff0f7224 */ /* 0x000fe200078e0003 */
[----:B------:R-:W-:Y:S02]  /*122f0*/  IADD3 R3, R243, -R14, RZ ;  /* 0x8000000ef3037210 */ /* 0x000fe40007ffe0ff */
[----:B------:R-:W-:Y:S01]  /*12300*/  IADD3 R165, R240, -R34, RZ ;  /* 0x80000022f0a57210 */ /* 0x000fe20007ffe0ff */
[----:B-1----:R-:W-:Y:S01]  /*12310*/  FFMA.FTZ R26, R185, -UR19, R26 ;  /* 0x80000013b91a7c23 */ /* 0x002fe2000801001a */
[----:B------:R-:W-:Y:S01]  /*12320*/  IABS R3, R3 ;  /* 0x0000000300037213 */ /* 0x000fe20000000000 */
[----:B------:R-:W1:Y:S01]  /*12330*/  I2F R15, R15 ;  /* 0x0000000f000f7306 */ /* 0x000e620000201400 */
[----:B------:R-:W-:Y:S02]  /*12340*/  FSEL R186, R19, -INF , !P1 ;  /* 0xff80000013ba7808 */ /* 0x000fe40004800000 */
[C---:B------:R-:W-:Y:S02]  /*12350*/  ISETP.GE.AND P1, PT, R31.reuse, R242, PT ;  /* 0x000000f21f00720c */ /* 0x040fe40003f26270 */
[CC--:B------:R-:W-:Y:S02]  /*12360*/  ISETP.GE.AND P3, PT, R31.reuse, R239.reuse, PT ;  /* 0x000000ef1f00720c */ /* 0x0c0fe40003f66270 */
[----:B------:R-:W-:Y:S02]  /*12370*/  ISETP.GE.AND P2, PT, R184, R239, PT ;  /* 0x000000efb800720c */ /* 0x000fe40003f46270 */
[----:B------:R-:W-:Y:S01]  /*12380*/  FSEL R10, R164, -INF , !P5 ;  /* 0xff800000a40a7808 */ /* 0x000fe20006800000 */
[----:B------:R-:W3:Y:S01]  /*12390*/  I2F R16, R3 ;  /* 0x0000000300107306 */ /* 0x000ee20000201400 */
[----:B------:R-:W-:Y:S02]  /*123a0*/  IABS R164, R165 ;  /* 0x000000a500a47213 */ /* 0x000fe40000000000 */
[----:B------:R-:W-:Y:S01]  /*123b0*/  ISETP.GE.OR P1, PT, R31, R241, !P1 ;  /* 0x000000f11f00720c */ /* 0x000fe20004f26670 */
[----:B--2---:R-:W-:Y:S01]  /*123c0*/  FFMA.FTZ R8, R13, -UR19, R8 ;  /* 0x800000130d087c23 */ /* 0x004fe20008010008 */
[----:B------:R-:W-:Y:S02]  /*123d0*/  ISETP.GE.AND P6, PT, R180, R239, PT ;  /* 0x000000efb400720c */ /* 0x000fe40003fc6270 */
[-C--:B------:R-:W-:Y:S02]  /*123e0*/  ISETP.GE.OR P2, PT, R184, R238.reuse, !P2 ;  /* 0x000000eeb800720c */ /* 0x080fe40005746670 */
[----:B------:R-:W-:Y:S01]  /*123f0*/  ISETP.GE.OR P3, PT, R31, R238, !P3 ;  /* 0x000000ee1f00720c */ /* 0x000fe20005f66670 */
[----:B------:R-:W2:Y:S01]  /*12400*/  I2F R164, R164 ;  /* 0x000000a400a47306 */ /* 0x000ea20000201400 */
[----:B------:R-:W-:Y:S02]  /*12410*/  IADD3 R31, R240, -R31, RZ ;  /* 0x8000001ff01f7210 */ /* 0x000fe40007ffe0ff */
[----:B------:R-:W-:Y:S01]  /*12420*/  FSEL R185, R21, -INF , !P1 ;  /* 0xff80000015b97808 */ /* 0x000fe20004800000 */
[----:B-1----:R-:W-:Y:S01]  /*12430*/  FFMA.FTZ R17, R15, -UR19, R17 ;  /* 0x800000130f117c23 */ /* 0x002fe20008010011 */
[----:B------:R-:W-:Y:S02]  /*12440*/  FMNMX.FTZ R15, R20, R2, !PT ;  /* 0x00000002140f7209 */ /* 0x000fe40007810000 */
[----:B------:R-:W-:Y:S02]  /*12450*/  ISETP.GE.AND P1, PT, R30, R242, PT ;  /* 0x000000f21e00720c */ /* 0x000fe40003f26270 */
[----:B------:R-:W-:Y:S02]  /*12460*/  FMNMX.FTZ R15, R168, R15, !PT ;  /* 0x0000000fa80f7209 */ /* 0x000fe40007810000 */
[----:B------:R-:W-:Y:S02]  /*12470*/  ISETP.GE.OR P6, PT, R180, R238, !P6 ;  /* 0x000000eeb400720c */ /* 0x000fe400077c6670 */
[----:B------:R-:W-:Y:S01]  /*12480*/  FMNMX.FTZ R5, R171, R15, !PT ;  /* 0x0000000fab057209 */ /* 0x000fe20007810000 */
[----:B---3--:R-:W-:Y:S01]  /*12490*/  FFMA.FTZ R29, R16, -UR19, R29 ;  /* 0x80000013101d7c23 */ /* 0x008fe2000801001d */
[----:B------:R-:W-:Y:S02]  /*124a0*/  IADD3 R3, R175, 0x39, RZ ;  /* 0x00000039af037810 */ /* 0x000fe40007ffe0ff */
[----:B------:R-:W-:Y:S02]  /*124b0*/  FMNMX.FTZ R5, R9, R5, !PT ;  /* 0x0000000509057209 */ /* 0x000fe40007810000 */
[----:B------:R-:W-:Y:S01]  /*124c0*/  FMNMX.FTZ R16, R169, R0, !PT ;  /* 0x00000000a9107209 */ /* 0x000fe20007810000 */
[----:B------:R-:W-:Y:S01]  /*124d0*/  IMAD.IADD R33, R243, 0x1, -R3 ;  /* 0x00000001f3217824 */ /* 0x000fe200078e0a03 */
[----:B------:R-:W-:Y:S02]  /*124e0*/  FMNMX.FTZ R5, R196, R5, !PT ;  /* 0x00000005c4057209 */ /* 0x000fe40007810000 */
[----:B------:R-:W-:Y:S01]  /*124f0*/  FSEL R202, R4, -INF , !P2 ;  /* 0xff80000004ca7808 */ /* 0x000fe20005000000 */
[----:B--2---:R-:W-:Y:S01]  /*12500*/  FFMA.FTZ R6, R164, -UR19, R6 ;  /* 0x80000013a4067c23 */ /* 0x004fe20008010006 */
[----:B------:R-:W-:Y:S02]  /*12510*/  FMNMX.FTZ R5, R197, R5, !PT ;  /* 0x00000005c5057209 */ /* 0x000fe40007810000 */
[----:B------:R-:W-:Y:S02]  /*12520*/  IABS R33, R33 ;  /* 0x0000002100217213 */ /* 0x000fe40000000000 */
[----:B------:R-:W-:Y:S02]  /*12530*/  FMNMX.FTZ R5, R198, R5, !PT ;  /* 0x00000005c6057209 */ /* 0x000fe40007810000 */
[----:B------:R-:W-:Y:S02]  /*12540*/  IABS R4, R31 ;  /* 0x0000001f00047213 */ /* 0x000fe40000000000 */
[----:B------:R-:W1:Y:S01]  /*12550*/  I2F R33, R33 ;  /* 0x0000002100217306 */ /* 0x000e620000201400 */
[----:B------:R-:W-:Y:S02]  /*12560*/  FMNMX.FTZ R5, R199, R5, !PT ;  /* 0x00000005c7057209 */ /* 0x000fe40007810000 */
[----:B------:R-:W-:Y:S02]  /*12570*/  FMNMX.FTZ R16, R170, R16, !PT ;  /* 0x00000010aa107209 */ /* 0x000fe40007810000 */
[----:B------:R-:W-:Y:S02]  /*12580*/  ISETP.GE.OR P1, PT, R30, R241, !P1 ;  /* 0x000000f11e00720c */ /* 0x000fe40004f26670 */
[----:B------:R-:W-:Y:S02]  /*12590*/  FSEL R184, R17, -INF , !P6 ;  /* 0xff80000011b87808 */ /* 0x000fe40007000000 */
[----:B------:R-:W-:Y:S01]  /*125a0*/  FMNMX.FTZ R17, R250, R5, !PT ;  /* 0x00000005fa117209 */ /* 0x000fe20007810000 */
[----:B------:R-:W2:Y:S01]  /*125b0*/  I2F R4, R4 ;  /* 0x0000000400047306 */ /* 0x000ea20000201400 */
[----:B------:R-:W-:Y:S02]  /*125c0*/  FMNMX.FTZ R16, R11, R16, !PT ;  /* 0x000000100b107209 */ /* 0x000fe40007810000 */
[----:B------:R-:W-:Y:S02]  /*125d0*/  IABS R12, R12 ;  /* 0x0000000c000c7213 */ /* 0x000fe40000000000 */
[----:B------:R-:W-:Y:S02]  /*125e0*/  IADD3 R15, R240, -R35, RZ ;  /* 0x80000023f00f7210 */ /* 0x000fe40007ffe0ff */
[----:B------:R-:W-:Y:S02]  /*125f0*/  FSEL R180, R26, -INF , !P1 ;  /* 0xff8000001ab47808 */ /* 0x000fe40004800000 */
[----:B------:R-:W-:Y:S01]  /*12600*/  ISETP.GE.AND P1, PT, R35, R242, PT ;  /* 0x000000f22300720c */ /* 0x000fe20003f26270 */
[----:B------:R-:W3:Y:S01]  /*12610*/  I2F R12, R12 ;  /* 0x0000000c000c7306 */ /* 0x000ee20000201400 */
[----:B------:R-:W-:Y:S02]  /*12620*/  FMNMX.FTZ R17, R187, R17, !PT ;  /* 0x00000011bb117209 */ /* 0x000fe40007810000 */
[----:B------:R-:W-:Y:S01]  /*12630*/  FMNMX.FTZ R16, R10, R16, !PT ;  /* 0x000000100a107209 */ /* 0x000fe20007810000 */
[----:B-1----:R-:W-:Y:S01]  /*12640*/  FFMA.FTZ R27, R33, -UR19, R27 ;  /* 0x80000013211b7c23 */ /* 0x002fe2000801001b */
[----:B------:R-:W-:Y:S02]  /*12650*/  IADD3 R13, R240, -R14, RZ ;  /* 0x8000000ef00d7210 */ /* 0x000fe40007ffe0ff */
[----:B------:R-:W-:Y:S02]  /*12660*/  IABS R15, R15 ;  /* 0x0000000f000f7213 */ /* 0x000fe40000000000 */
[----:B------:R-:W-:Y:S02]  /*12670*/  ISETP.GE.OR P1, PT, R35, R241, !P1 ;  /* 0x000000f12300720c */ /* 0x000fe40004f26670 */
[----:B------:R-:W-:Y:S02]  /*12680*/  FMNMX.FTZ R17, R186, R17, !PT ;  /* 0x00000011ba117209 */ /* 0x000fe40007810000 */
[----:B------:R-:W-:Y:S01]  /*12690*/  FMNMX.FTZ R16, R200, R16, !PT ;  /* 0x00000010c8107209 */ /* 0x000fe20007810000 */
[----:B------:R-:W1:Y:S01]  /*126a0*/  I2F R15, R15 ;  /* 0x0000000f000f7306 */ /* 0x000e620000201400 */
[----:B------:R-:W-:Y:S01]  /*126b0*/  IABS R13, R13 ;  /* 0x0000000d000d7213 */ /* 0x000fe20000000000 */
[----:B--2---:R-:W-:Y:S01]  /*126c0*/  FFMA.FTZ R7, R4, -UR19, R7 ;  /* 0x8000001304077c23 */ /* 0x004fe20008010007 */
[----:B------:R-:W-:Y:S02]  /*126d0*/  IADD3 R5, R240, -R3, RZ ;  /* 0x80000003f0057210 */ /* 0x000fe40007ffe0ff */
[----:B------:R-:W-:Y:S02]  /*126e0*/  FSEL R179, R28, -INF , !P1 ;  /* 0xff8000001cb37808 */ /* 0x000fe40004800000 */
[----:B------:R-:W-:Y:S02]  /*126f0*/  ISETP.GE.AND P1, PT, R14, R242, PT ;  /* 0x000000f20e00720c */ /* 0x000fe40003f26270 */
[----:B------:R-:W-:Y:S01]  /*12700*/  FMNMX.FTZ R17, R185, R17, !PT ;  /* 0x00000011b9117209 */ /* 0x000fe20007810000 */
[----:B------:R-:W2:Y:S01]  /*12710*/  I2F R13, R13 ;  /* 0x0000000d000d7306 */ /* 0x000ea20000201400 */
[----:B------:R-:W-:Y:S01]  /*12720*/  FMNMX.FTZ R16, R201, R16, !PT ;  /* 0x00000010c9107209 */ /* 0x000fe20007810000 */
[----:B---3--:R-:W-:Y:S01]  /*12730*/  FFMA.FTZ R23, R12, -UR19, R23 ;  /* 0x800000130c177c23 */ /* 0x008fe20008010017 */
[----:B------:R-:W-:Y:S02]  /*12740*/  IABS R5, R5 ;  /* 0x0000000500057213 */ /* 0x000fe40000000000 */
[----:B------:R-:W-:Y:S02]  /*12750*/  ISETP.GE.OR P1, PT, R14, R241, !P1 ;  /* 0x000000f10e00720c */ /* 0x000fe40004f26670 */
[----:B------:R-:W-:Y:S02]  /*12760*/  FMNMX.FTZ R17, R180, R17, !PT ;  /* 0x00000011b4117209 */ /* 0x000fe40007810000 */
[----:B------:R-:W-:Y:S01]  /*12770*/  ISETP.GE.AND P6, PT, R3, R242, PT ;  /* 0x000000f20300720c */ /* 0x000fe20003fc6270 */
[----:B------:R-:W3:Y:S01]  /*12780*/  I2F R5, R5 ;  /* 0x0000000500057306 */ /* 0x000ee20000201400 */
[----:B------:R-:W-:Y:S02]  /*12790*/  ISETP.GE.AND P5, PT, R34, R239, PT ;  /* 0x000000ef2200720c */ /* 0x000fe40003fa6270 */
[----:B------:R-:W-:Y:S01]  /*127a0*/  FMNMX.FTZ R16, R202, R16, !PT ;  /* 0x00000010ca107209 */ /* 0x000fe20007810000 */
[----:B-1----:R-:W-:Y:S01]  /*127b0*/  FFMA.FTZ R22, R15, -UR19, R22 ;  /* 0x800000130f167c23 */ /* 0x002fe20008010016 */
[----:B------:R-:W-:Y:S02]  /*127c0*/  FSEL R178, R29, -INF , !P1 ;  /* 0xff8000001db27808 */ /* 0x000fe40004800000 */
[----:B------:R-:W-:Y:S02]  /*127d0*/  ISETP.GE.OR P6, PT, R3, R241, !P6 ;  /* 0x000000f10300720c */ /* 0x000fe400077c6670 */
[----:B------:R-:W-:Y:S02]  /*127e0*/  FMNMX.FTZ R17, R179, R17, !PT ;  /* 0x00000011b3117209 */ /* 0x000fe40007810000 */
[----:B------:R-:W-:Y:S02]  /*127f0*/  ISETP.GE.OR P5, PT, R34, R238, !P5 ;  /* 0x000000ee2200720c */ /* 0x000fe40006fa6670 */
[----:B------:R-:W-:Y:S01]  /*12800*/  FMNMX.FTZ R16, R203, R16, !PT ;  /* 0x00000010cb107209 */ /* 0x000fe20007810000 */
[----:B--2---:R-:W-:Y:S01]  /*12810*/  FFMA.FTZ R25, R13, -UR19, R25 ;  /* 0x800000130d197c23 */ /* 0x004fe20008010019 */
[----:B------:R-:W-:Y:S02]  /*12820*/  FSEL R175, R27, -INF , !P6 ;  /* 0xff8000001baf7808 */ /* 0x000fe40007000000 */
[----:B------:R-:W-:Y:S02]  /*12830*/  FMNMX.FTZ R17, R178, R17, !PT ;  /* 0x00000011b2117209 */ /* 0x000fe40007810000 */
[----:B------:R-:W-:Y:S02]  /*12840*/  FSEL R183, R6, -INF , !P5 ;  /* 0xff80000006b77808 */ /* 0x000fe40006800000 */
[----:B------:R-:W-:Y:S02]  /*12850*/  FMNMX.FTZ R16, R184, R16, !PT ;  /* 0x00000010b8107209 */ /* 0x000fe40007810000 */
[----:B------:R-:W-:Y:S01]  /*12860*/  FMNMX.FTZ R4, R175, R17, !PT ;  /* 0x00000011af047209 */ /* 0x000fe20007810000 */
[----:B---3--:R-:W-:Y:S01]  /*12870*/  FFMA.FTZ R24, R5, -UR19, R24 ;  /* 0x8000001305187c23 */ /* 0x008fe20008010018 */
[-C--:B------:R-:W-:Y:S02]  /*12880*/  ISETP.GE.AND P2, PT, R30, R239.reuse, PT ;  /* 0x000000ef1e00720c */ /* 0x080fe40003f46270 */
[----:B------:R-:W-:Y:S01]  /*12890*/  FSEL R182, R8, -INF , !P4 ;  /* 0xff80000008b67808 */ /* 0x000fe20006000000 */
[----:B------:R-:W1:Y:S01]  /*128a0*/  SHFL.BFLY PT, R6, R4, 0x2, 0x1f ;  /* 0x0c401f0004067f89 */ /* 0x000e6200000e0000 */
[----:B------:R-:W-:Y:S02]  /*128b0*/  FMNMX.FTZ R16, R183, R16, !PT ;  /* 0x00000010b7107209 */ /* 0x000fe40007810000 */
[----:B------:R-:W-:Y:S02]  /*128c0*/  ISETP.GE.OR P2, PT, R30, R238, !P2 ;  /* 0x000000ee1e00720c */ /* 0x000fe40005746670 */
[-C--:B------:R-:W-:Y:S02]  /*128d0*/  ISETP.GE.AND P0, PT, R35, R239.reuse, PT ;  /* 0x000000ef2300720c */ /* 0x080fe40003f06270 */
[----:B------:R-:W-:Y:S01]  /*128e0*/  FSEL R181, R7, -INF , !P3 ;  /* 0xff80000007b57808 */ /* 0x000fe20005800000 */
[----:B------:R-:W-:Y:S01]  /*128f0*/  LDSM.16.MT88.4 R28, [R221+0x10000] ;  /* 0x01000000dd1c783b */ /* 0x000fe20000004200 */
[----:B------:R-:W-:Y:S02]  /*12900*/  FMNMX.FTZ R16, R182, R16, !PT ;  /* 0x00000010b6107209 */ /* 0x000fe40007810000 */
[CC--:B------:R-:W-:Y:S02]  /*12910*/  ISETP.GE.AND P1, PT, R14.reuse, R239.reuse, PT ;  /* 0x000000ef0e00720c */ /* 0x0c0fe40003f26270 */
[----:B------:R-:W-:Y:S02]  /*12920*/  FSEL R174, R23, -INF , !P2 ;  /* 0xff80000017ae7808 */ /* 0x000fe40005000000 */
[----:B------:R-:W-:Y:S02]  /*12930*/  ISETP.GE.OR P0, PT, R35, R238, !P0 ;  /* 0x000000ee2300720c */ /* 0x000fe40004706670 */
[----:B------:R-:W-:Y:S02]  /*12940*/  FMNMX.FTZ R16, R181, R16, !PT ;  /* 0x00000010b5107209 */ /* 0x000fe40007810000 */
[----:B------:R-:W-:Y:S02]  /*12950*/  ISETP.GE.OR P1, PT, R14, R238, !P1 ;  /* 0x000000ee0e00720c */ /* 0x000fe40004f26670 */
[----:B------:R-:W-:Y:S01]  /*12960*/  FSEL R173, R22, -INF , !P0 ;  /* 0xff80000016ad7808 */ /* 0x000fe20004000000 */
[----:B------:R-:W-:Y:S01]  /*12970*/  LDSM.16.MT88.4 R12, [R224+0x10000] ;  /* 0x01000000e00c783b */ /* 0x000fe20000004200 */
[----:B------:R-:W-:Y:S02]  /*12980*/  FMNMX.FTZ R16, R174, R16, !PT ;  /* 0x00000010ae107209 */ /* 0x000fe40007810000 */
[----:B------:R-:W-:Y:S02]  /*12990*/  ISETP.GE.AND P2, PT, R3, R239, PT ;  /* 0x000000ef0300720c */ /* 0x000fe40003f46270 */
[----:B------:R-:W-:Y:S02]  /*129a0*/  FSEL R172, R25, -INF , !P1 ;  /* 0xff80000019ac7808 */ /* 0x000fe40004800000 */
[----:B------:R-:W-:Y:S02]  /*129b0*/  ISETP.GE.OR P2, PT, R3, R238, !P2 ;  /* 0x000000ee0300720c */ /* 0x000fe40005746670 */
[----:B------:R-:W-:Y:S02]  /*129c0*/  FMNMX.FTZ R3, R173, R16, !PT ;  /* 0x00000010ad037209 */ /* 0x000fe40007810000 */
[----:B------:R-:W-:Y:S02]  /*129d0*/  FSEL R165, R24, -INF , !P2 ;  /* 0xff80000018a57808 */ /* 0x000fe40005000000 */
[----:B------:R-:W-:Y:S02]  /*129e0*/  FMNMX.FTZ R3, R172, R3, !PT ;  /* 0x00000003ac037209 */ /* 0x000fe40007810000 */
[----:B-1----:R-:W-:Y:S02]  /*129f0*/  FMNMX.FTZ R6, R4, R6, !PT ;  /* 0x0000000604067209 */ /* 0x002fe40007810000 */
[----:B------:R-:W-:Y:S03]  /*12a00*/  FMNMX.FTZ R3, R165, R3, !PT ;  /* 0x00000003a5037209 */ /* 0x000fe60007810000 */
[----:B------:R-:W1:Y:S08]  /*12a10*/  SHFL.BFLY PT, R164, R6, 0x1, 0x1f ;  /* 0x0c201f0006a47f89 */ /* 0x000e7000000e0000 */
[----:B------:R-:W2:Y:S01]  /*12a20*/  SHFL.BFLY PT, R4, R3, 0x2, 0x1f ;  /* 0x0c401f0003047f89 */ /* 0x000ea200000e0000 */
[----:B-1----:R-:W-:Y:S04]  /*12a30*/  FMNMX.FTZ R164, R6, R164, !PT ;  /* 0x000000a406a47209 */ /* 0x002fe80007810000 */
        /* <DEDUP_REMOVED lines=10> */
[----:B------:R-:W2:Y:S01]  /*12ae0*/  LDSM.16.MT88.4 R20, [R222+0x10000] ;  /* 0x01000000de14783b */ /* 0x000ea20000004200 */
[--C-:B------:R-:W-:Y:S02]  /*12af0*/  FFMA.FTZ R180, R180, c[0x0][0x23c], -R177.reuse ;  /* 0x00008f00b4b47a23 */ /* 0x100fe400000108b1 */
[--C-:B------:R-:W-:Y:S02]  /*12b00*/  FFMA.FTZ R179, R179, c[0x0][0x23c], -R177.reuse ;  /* 0x00008f00b3b37a23 */ /* 0x100fe400000108b1 */
[--C-:B------:R-:W-:Y:S02]  /*12b10*/  FFMA.FTZ R178, R178, c[0x0][0x23c], -R177.reuse ;  /* 0x00008f00b2b27a23 */ /* 0x100fe400000108b1 */
[--C-:B------:R-:W-:Y:S02]  /*12b20*/  FFMA.FTZ R196, R196, c[0x0][0x23c], -R177.reuse ;  /* 0x00008f00c4c47a23 */ /* 0x100fe400000108b1 */
[----:B------:R-:W3:Y:S01]  /*12b30*/  MUFU.EX2 R188, R188 ;  /* 0x000000bc00bc7308 */ /* 0x000ee20000000800 */
        /* <DEDUP_REMOVED lines=20> */
[----:B---3--:R-:W-:Y:S01]  /*12c80*/  F2FP.BF16.PACK_AB R168, R188, R194 ;  /* 0x000000c2bca8723e */ /* 0x008fe200000010ff */
[--C-:B------:R-:W-:Y:S02]  /*12c90*/  FFMA.FTZ R189, R10, c[0x0][0x23c], -R176.reuse ;  /* 0x00008f000abd7a23 */ /* 0x100fe400000108b0 */
[----:B------:R-:W-:Y:S02]  /*12ca0*/  FMUL.FTZ R0, R0, c[0x0][0x23c] ;  /* 0x00008f0000007a20 */ /* 0x000fe40000410000 */
        /* <DEDUP_REMOVED lines=11> */
[--C-:B------:R-:W-:Y:S02]  /*12d60*/  FFMA.FTZ R185, R185, c[0x0][0x23c], -R177.reuse ;  /* 0x00008f00b9b97a23 */ /* 0x100fe400000108b1 */
[----:B------:R-:W-:Y:S02]  /*12d70*/  FFMA.FTZ R177, R175, c[0x0][0x23c], -R177 ;  /* 0x00008f00afb17a23 */ /* 0x000fe400000108b1 */
[--C-:B------:R-:W-:Y:S01]  /*12d80*/  FFMA.FTZ R184, R184, c[0x0][0x23c], -R176.reuse ;  /* 0x00008f00b8b87a23 */ /* 0x100fe200000108b0 */
[----:B------:R-:W-:Y:S01]  /*12d90*/  MUFU.EX2 R190, R190 ;  /* 0x000000be00be7308 */ /* 0x000fe20000000800 */
[--C-:B------:R-:W-:Y:S02]  /*12da0*/  FFMA.FTZ R183, R183, c[0x0][0x23c], -R176.reuse ;  /* 0x00008f00b7b77a23 */ /* 0x100fe400000108b0 */
[--C-:B------:R-:W-:Y:S02]  /*12db0*/  FFMA.FTZ R182, R182, c[0x0][0x23c], -R176.reuse ;  /* 0x00008f00b6b67a23 */ /* 0x100fe400000108b0 */
[--C-:B------:R-:W-:Y:S02]  /*12dc0*/  FFMA.FTZ R181, R181, c[0x0][0x23c], -R176.reuse ;  /* 0x00008f00b5b57a23 */ /* 0x100fe400000108b0 */
[----:B------:R-:W-:Y:S03]  /*12dd0*/  FFMA.FTZ R176, R165, c[0x0][0x23c], -R176 ;  /* 0x00008f00a5b07a23 */ /* 0x000fe600000108b0 */
[----:B------:R-:W1:Y:S01]  /*12de0*/  MUFU.EX2 R189, R189 ;  /* 0x000000bd00bd7308 */ /* 0x000e620000000800 */
[----:B---3--:R-:W-:Y:S09]  /*12df0*/  F2FP.BF16.PACK_AB R169, R191, R195 ;  /* 0x000000c3bfa9723e */ /* 0x008ff200000010ff */
[----:B------:R-:W3:Y:S10]  /*12e00*/  MUFU.EX2 R2, R2 ;  /* 0x0000000200027308 */ /* 0x000ef40000000800 */
[----:B------:R-:W4:Y:S01]  /*12e10*/  MUFU.EX2 R0, R0 ;  /* 0x0000000000007308 */ /* 0x000f220000000800 */
[----:B-1----:R-:W-:Y:S09]  /*12e20*/  F2FP.BF16.PACK_AB R171, R189, R190 ;  /* 0x000000bebdab723e */ /* 0x002ff200000010ff */
[----:B------:R-:W-:Y:S01]  /*12e30*/  MUFU.EX2 R186, R185 ;  /* 0x000000b900ba7308 */ /* 0x000fe20000000800 */
[C---:B---3--:R-:W-:Y:S02]  /*12e40*/  FMUL.FTZ R4, R2.reuse, R160 ;  /* 0x000000a002047220 */ /* 0x048fe40000410000 */
        /* <DEDUP_REMOVED lines=25> */
[C---:B--2---:R-:W-:Y:S02]  /*12fe0*/  HMMA.16816.F32.BF16 R12, R168.reuse, R20, R12 ;  /* 0x00000014a80c723c */ /* 0x044fe4000004180c */
        /* <DEDUP_REMOVED lines=386> */
.L_x_6514:
        /* <DEDUP_REMOVED lines=323> */
.L_x_6519:
[----:B------:R-:W1:Y:S01]  /*15c40*/  S2UR UR7, SR_CTAID.Z ;  /* 0x00000000000779c3 */ /* 0x000e620000002700 */
[----:B------:R-:W-:Y:S02]  /*15c50*/  ULDC UR4, c[0x0][0x1c0] ;  /* 0x0000700000047ab9 */ /* 0x000fe40000000800 */
[----:B------:R-:W-:-:S05]  /*15c60*/  ULDC UR8, c[0x0][0x214] ;  /* 0x0000850000087ab9 */ /* 0x000fca0000000800 */
[----:B------:R-:W1:Y:S02]  /*15c70*/  S2UR UR6, SR_CTAID.Y ;  /* 0x00000000000679c3 */ /* 0x000e640000002600 */
[----:B-1----:R-:W-:-:S04]  /*15c80*/  UIMAD UR4, UR6, UR4, UR7 ;  /* 0x00000004060472a4 */ /* 0x002fc8000f8e0207 */
[----:B------:R-:W-:Y:S02]  /*15c90*/  UIMAD UR8, UR4, UR8, URZ ;  /* 0x00000008040872a4 */ /* 0x000fe4000f8e023f */
.L_x_6520:
        /* <DEDUP_REMOVED lines=58> */
.L_x_6522:
[----:B---34-:R-:W-:Y:S05]  /*16040*/  BSYNC B0 ;  /* 0x0000000000007941 */ /* 0x018fea0003800000 */
.L_x_6521:
        /* <DEDUP_REMOVED lines=40> */
.L_x_6524:
[----:B------:R-:W-:Y:S05]  /*162d0*/  BSYNC B0 ;  /* 0x0000000000007941 */ /* 0x000fea0003800000 */
.L_x_6523:
        /* <DEDUP_REMOVED lines=22> */
.L_x_6526:
[----:B------:R-:W-:Y:S05]  /*16440*/  BSYNC B0 ;  /* 0x0000000000007941 */ /* 0x000fea0003800000 */
.L_x_6525:
        /* <DEDUP_REMOVED lines=22> */
.L_x_6528:
[----:B------:R-:W-:Y:S05]  /*165b0*/  BSYNC B0 ;  /* 0x0000000000007941 */ /* 0x000fea0003800000 */
.L_x_6527:
        /* <DEDUP_REMOVED lines=23> */
.L_x_6529:
        /* <DEDUP_REMOVED lines=13> */
.L_x_8969:


//--------------------- .text._ZN5flash24flash_fwd_splitkv_kernelI23Flash_fwd_kernel_traitsILi256ELi64ELi64ELi4ELb0ELb0EN7cutlass10bfloat16_tE19Flash_kernel_traitsILi256ELi64ELi64ELi4ES3_EELb0ELb1ELb0ELb0ELb1ELb0ELb0ELb1EEEvNS_16Flash_fwd_paramsE --------------------------
	.section	.text._ZN5flash24flash_fwd_splitkv_kernelI23Flash_fwd_kernel_traitsILi256ELi64ELi64ELi4ELb0ELb0EN7cutlass10bfloat16_tE19Flash_kernel_traitsILi256ELi64ELi64ELi4ES3_EELb0ELb1ELb0ELb0ELb1ELb0ELb0ELb1EEEvNS_16Flash_fwd_paramsE,"ax",@progbits
	.sectioninfo	@"SHI_REGISTERS=255"
	.align	128
        .global         _ZN5flash24flash_fwd_splitkv_kernelI23Flash_fwd_kernel_traitsILi256ELi64ELi64ELi4ELb0ELb0EN7cutlass10bfloat16_tE19Flash_kernel_traitsILi256ELi64ELi64ELi4ES3_EELb0ELb1ELb0ELb0ELb1ELb0ELb0ELb1EEEvNS_16Flash_fwd_paramsE
        .type           _ZN5flash24flash_fwd_splitkv_kernelI23Flash_fwd_kernel_traitsILi256ELi64ELi64ELi4ELb0ELb0EN7cutlass10bfloat16_tE19Flash_kernel_traitsILi256ELi64ELi64ELi4ES3_EELb0ELb1ELb0ELb0ELb1ELb0ELb0ELb1EEEvNS_16Flash_fwd_paramsE,@function
        .size           _ZN5flash24flash_fwd_splitkv_kernelI23Flash_fwd_kernel_traitsILi256ELi64ELi64ELi4ELb0ELb0EN7cutlass10bfloat16_tE19Flash_kernel_traitsILi256ELi64ELi64ELi4ES3_EELb0ELb1ELb0ELb0ELb1ELb0ELb0ELb1EEEvNS_16Flash_fwd_paramsE,(.L_x_8905 - _ZN5flash24flash_fwd_splitkv_kernelI23Flash_fwd_kernel_traitsILi256ELi64ELi64ELi4ELb0ELb0EN7cutlass10bfloat16_tE19Flash_kernel_traitsILi256ELi64ELi64ELi4ES3_EELb0ELb1ELb0ELb0ELb1ELb0ELb0ELb1EEEvNS_16Flash_fwd_paramsE)
        .other          _ZN5flash24flash_fwd_splitkv_kernelI23Flash_fwd_kernel_traitsILi256ELi64ELi64ELi4ELb0ELb0EN7cutlass10bfloat16_tE19Flash_kernel_traitsILi256ELi64ELi64ELi4ES3_EELb0ELb1ELb0ELb0ELb1ELb0ELb0ELb1EEEvNS_16Flash_fwd_paramsE,@"STO_CUDA_ENTRY STV_DEFAULT"
_ZN5flash24flash_fwd_splitkv_kernelI23Flash_fwd_kernel_traitsILi256ELi64ELi64ELi4ELb0ELb0EN7cutlass10bfloat16_tE19Flash_kernel_traitsILi256ELi64ELi64ELi4ES3_EELb0ELb1ELb0ELb0ELb1ELb0ELb0ELb1EEEvNS_16Flash_fwd_paramsE:
.text._ZN5flash24flash_fwd_splitkv_kernelI23Flash_fwd_kernel_traitsILi256ELi64ELi64ELi4ELb0ELb0EN7cutlass10bfloat16_tE19Flash_kernel_traitsILi256ELi64ELi64ELi4ES3_EELb0ELb1ELb0ELb0ELb1ELb0ELb0ELb1EEEvNS_16Flash_fwd_paramsE:
        /* <DEDUP_REMOVED lines=10> */
[----:B-123--:R-:W-:Y:S05]  /*00a0*/  CALL.REL.NOINC `($_ZN5flash24flash_fwd_splitkv_kernelI23Flash_fwd_kernel_traitsILi256ELi64ELi64ELi4ELb0ELb0EN7cutlass10bfloat16_tE19Flash_kernel_traitsILi256ELi64ELi64ELi4ES3_EELb0ELb1ELb0ELb0ELb1ELb0ELb0ELb1EEEvNS_16Flash_fwd_paramsE$_ZN5flash30compute_attn_1rowblock_splitkvI23Flash_fwd_kernel_traitsILi256ELi64ELi64ELi4ELb0ELb0EN7cutlass10bfloat16_tE19Flash_kernel_traitsILi256ELi64ELi64ELi4ES3_EELb0ELb1ELb0ELb0ELb1ELb0ELb0ELb1ENS_16Flash_fwd_paramsEEEvRKT8_iiiii) ;  /* 0x0000002000007944 */ /* 0x00efea0003c00000 */
[----:B------:R-:W-:Y:S05]  /*00b0*/  BSYNC B3 ;  /* 0x0000000000037941 */ /* 0x000fea0003800000 */
.L_x_6530:
[----:B------:R-:W-:Y:S05]  /*00c0*/  EXIT ;  /* 0x000000000000794d */ /* 0x000fea0003800000 */
        .type           $_ZN5flash24flash_fwd_splitkv_kernelI23Flash_fwd_kernel_traitsILi256ELi64ELi64ELi4ELb0ELb0EN7cutlass10bfloat16_tE19Flash_kernel_traitsILi256ELi64ELi64ELi4ES3_EELb0ELb1ELb0ELb0ELb1ELb0ELb0ELb1EEEvNS_16Flash_fwd_paramsE$_ZN5flash30compute_attn_1rowblock_splitkvI23Flash_fwd_kernel_traitsILi256ELi64ELi64ELi4ELb0ELb0EN7cutlass10bfloat16_tE19Flash_kernel_traitsILi256ELi64ELi64ELi4ES3_EELb0ELb1ELb0ELb0ELb1ELb0ELb0ELb1ENS_16Flash_fwd_paramsEEEvRKT8_iiiii,@function
        .size           $_ZN5flash24flash_fwd_splitkv_kernelI23Flash_fwd_kernel_traitsILi256ELi64ELi64ELi4ELb0ELb0EN7cutlass10bfloat16_tE19Flash_kernel_traitsILi256ELi64ELi64ELi4ES3_EELb0ELb1ELb0ELb0ELb1ELb0ELb0ELb1EEEvNS_16Flash_fwd_paramsE$_ZN5flash30compute_attn_1rowblock_splitkvI23Flash_fwd_kernel_traitsILi256ELi64ELi64ELi4ELb0ELb0EN7cutlass10bfloat16_tE19Flash_kernel_traitsILi256ELi64ELi64ELi4ES3_EELb0ELb1ELb0ELb0ELb1ELb0ELb0ELb1ENS_16Flash_fwd_paramsEEEvRKT8_iiiii,($__internal_30_$__cuda_sm70_shflsync_bfly_p - $_ZN5flash24flash_fwd_splitkv_kernelI23Flash_fwd_kernel_traitsILi256ELi64ELi64ELi4ELb0ELb0EN7cutlass10bfloat16_tE19Flash_kernel_traitsILi256ELi64ELi64ELi4ES3_EELb0ELb1ELb0ELb0ELb1ELb0ELb0ELb1EEEvNS_16Flash_fwd_paramsE$_ZN5flash30compute_attn_1rowblock_splitkvI23Flash_fwd_kernel_traitsILi256ELi64ELi64ELi4ELb0ELb0EN7cutlass10bfloat16_tE19Flash_kernel_traitsILi256ELi64ELi64ELi4ES3_EELb0ELb1ELb0ELb0ELb1ELb0ELb0ELb1ENS_16Flash_fwd_paramsEEEvRKT8_iiiii)
$_ZN5flash24flash_fwd_splitkv_kernelI23Flash_fwd_kernel_traitsILi256ELi64ELi64ELi4ELb0ELb0EN7cutlass10bfloat16_tE19Flash_kernel_traitsILi256ELi64ELi64ELi4ES3_EELb0ELb1ELb0ELb0ELb1ELb0ELb0ELb1EEEvNS_16Flash_fwd_paramsE$_ZN5flash30compute_attn_1rowblock_splitkvI23Flash_fwd_kernel_traitsILi256ELi64ELi64ELi4ELb0ELb0EN7cutlass10bfloat16_tE19Flash_kernel_traitsILi256ELi64ELi64ELi4ES3_EELb0ELb1ELb0ELb0ELb1ELb0ELb0ELb1ENS_16Flash_fwd_paramsEEEvRKT8_iiiii:
        /* <DEDUP_REMOVED lines=21> */
.L_x_6532:
[----:B------:R-:W-:Y:S05]  /*0220*/  BSYNC B0 ;  /* 0x0000000000007941 */ /* 0x000fea0003800000 */
.L_x_6531:
        /* <DEDUP_REMOVED lines=17> */
.L_x_6534:
[----:B------:R3:W5:Y:S02]  /*0340*/  LD.E R3, [R18.64+0xb8] ;  /* 0x0000b80612037980 */ /* 0x000764000c101900 */
.L_x_6535:
[----:B------:R-:W-:Y:S05]  /*0350*/  BSYNC B0 ;  /* 0x0000000000007941 */ /* 0x000fea0003800000 */
.L_x_6533:
        /* <DEDUP_REMOVED lines=10> */
.L_x_6537:
[----:B------:R-:W3:Y:S01]  /*0400*/  LD.E.64 R2, [R18.64+0x108] ;  /* 0x0001080612027980 */ /* 0x000ee2000c101b00 */
[----:B------:R-:W-:Y:S01]  /*0410*/  BSSY B0, `(.L_x_6539) ;  /* 0x0000006000007945 */ /* 0x000fe20003800000 */
[----:B------:R-:W-:Y:S01]  /*0420*/  IMAD.MOV.U32 R53, RZ, RZ, RZ ;  /* 0x000000ffff357224 */ /* 0x000fe200078e00ff */
[----:B---3--:R-:W-:-:S04]  /*0430*/  ISETP.NE.U32.AND P1, PT, R2, RZ, PT ;  /* 0x000000ff0200720c */ /* 0x008fc80003f25070 */
[----:B------:R-:W-:-:S13]  /*0440*/  ISETP.NE.AND.EX P1, PT, R3, RZ, PT, P1 ;  /* 0x000000ff0300720c */ /* 0x000fda0003f25310 */
[----:B------:R-:W-:Y:S05]  /*0450*/  @!P1 BRA `(.L_x_6540) ;  /* 0x0000001000009947 */ /* 0x000fea0003800000 */
[----:B------:R3:W5:Y:S02]  /*0460*/  LD.E R53, [R18.64+0xbc] ;  /* 0x0000bc0612357980 */ /* 0x000764000c101900 */
.L_x_6540:
[----:B------:R-:W-:Y:S05]  /*0470*/  BSYNC B0 ;  /* 0x0000000000007941 */ /* 0x000fea0003800000 */
.L_x_6539:
[----:B-----5:R-:W-:Y:S02]  /*0480*/  IADD3 R53, R70, R53, RZ ;  /* 0x0000003546357210 */ /* 0x020fe40007ffe0ff */
.L_x_6538:
[----:B------:R-:W-:Y:S05]  /*0490*/  BSYNC B1 ;  /* 0x0000000000017941 */ /* 0x000fea0003800000 */
.L_x_6536:
[----:B------:R-:W-:Y:S01]  /*04a0*/  IMAD.SHL.U32 R61, R237, 0x40, RZ ;  /* 0x00000040ed3d7824 */ /* 0x000fe200078e00ff */
[----:B------:R-:W-:Y:S01]  /*04b0*/  MOV R2, R234 ;  /* 0x000000ea00027202 */ /* 0x000fe20000000f00 */
[----:B------:R-:W-:-:S03]  /*04c0*/  IMAD.MOV.U32 R3, RZ, RZ, 0x0 ;  /* 0x00000000ff037424 */ /* 0x000fc600078e00ff */
[----:B------:R-:W-:-:S13]  /*04d0*/  ISETP.GT.AND P1, PT, R238, R61, PT ;  /* 0x0000003dee00720c */ /* 0x000fda0003f24270 */
[----:B------:R-:W-:Y:S05]  /*04e0*/  @!P1 RET.REL.NODEC R2 `(_ZN5flash24flash_fwd_splitkv_kernelI23Flash_fwd_kernel_traitsILi256ELi64ELi64ELi4ELb0ELb0EN7cutlass10bfloat16_tE19Flash_kernel_traitsILi256ELi64ELi64ELi4ES3_EELb0ELb1ELb0ELb0ELb1ELb0ELb0ELb1EEEvNS_16Flash_fwd_paramsE) ;  /* 0xfffffb1002009950 */ /* 0x000fea0003c3ffff */
[----:B------:R-:W4:Y:S04]  /*04f0*/  LD.E R9, [R18.64+0xb8] ;  /* 0x0000b80612097980 */ /* 0x000f28000c101900 */
[----:B------:R-:W5:Y:S04]  /*0500*/  LD.E R2, [R18.64+0x188] ;  /* 0x0001880612027980 */ /* 0x000f68000c101900 */
[----:B---3--:R-:W3:Y:S01]  /*0510*/  LD.E R7, [R18.64+0x184] ;  /* 0x0001840612077980 */ /* 0x008ee2000c101900 */
[----:B------:R-:W-:Y:S02]  /*0520*/  IADD3 R0, R53, R61, -R238 ;  /* 0x0000003d35007210 */ /* 0x000fe40007ffe8ee */
[----:B------:R-:W-:-:S02]  /*0530*/  IADD3 R3, -R238, 0x7f, R61 ;  /* 0x0000007fee037810 */ /* 0x000fc40007ffe13d */
[----:B------:R-:W-:Y:S02]  /*0540*/  IADD3 R5, R53, 0x3f, RZ ;  /* 0x0000003f35057810 */ /* 0x000fe40007ffe0ff */
[----:B----4-:R-:W-:Y:S02]  /*0550*/  IADD3 R9, R9, 0x3f, RZ ;  /* 0x0000003f09097810 */ /* 0x010fe40007ffe0ff */
[----:B-----5:R-:W-:Y:S02]  /*0560*/  IADD3 R3, R2, R3, R53 ;  /* 0x0000000302037210 */ /* 0x020fe40007ffe035 */
[----:B------:R-:W-:Y:S01]  /*0570*/  SHF.R.S32.HI R2, RZ, 0x1f, R5 ;  /* 0x0000001fff027819 */ /* 0x000fe20000011405 */
[----:B---3--:R-:W-:Y:S01]  /*0580*/  IMAD.IADD R7, R0, 0x1, -R7 ;  /* 0x0000000100077824 */ /* 0x008fe200078e0a07 */
[----:B------:R-:W-:Y:S02]  /*0590*/  SHF.R.S32.HI R6, RZ, 0x1f, R9 ;  /* 0x0000001fff067819 */ /* 0x000fe40000011409 */
[----:B------:R-:W-:-:S02]  /*05a0*/  SHF.R.S32.HI R0, RZ, 0x1f, R3 ;  /* 0x0000001fff007819 */ /* 0x000fc40000011403 */
[----:B------:R-:W-:Y:S02]  /*05b0*/  SHF.R.S32.HI R4, RZ, 0x1f, R7 ;  /* 0x0000001fff047819 */ /* 0x000fe40000011407 */
[----:B------:R-:W-:Y:S02]  /*05c0*/  LEA.HI R2, R2, R5, RZ, 0x6 ;  /* 0x0000000502027211 */ /* 0x000fe400078f30ff */
[----:B------:R-:W-:Y:S02]  /*05d0*/  LEA.HI R6, R6, R9, RZ, 0x6 ;  /* 0x0000000906067211 */ /* 0x000fe400078f30ff */
[----:B------:R-:W-:Y:S02]  /*05e0*/  LEA.HI R0, R0, R3, RZ, 0x6 ;  /* 0x0000000300007211 */ /* 0x000fe400078f30ff */
[----:B------:R-:W-:Y:S02]  /*05f0*/  LEA.HI R4, R4, R7, RZ, 0x6 ;  /* 0x0000000704047211 */ /* 0x000fe400078f30ff */
[----:B------:R-:W-:-:S02]  /*0600*/  SHF.R.S32.HI R2, RZ, 0x6, R2 ;  /* 0x00000006ff027819 */ /* 0x000fc40000011402 */
[----:B------:R-:W-:Y:S02]  /*0610*/  SHF.R.S32.HI R3, RZ, 0x6, R6 ;  /* 0x00000006ff037819 */ /* 0x000fe40000011406 */
[----:B------:R-:W-:Y:S02]  /*0620*/  SHF.R.S32.HI R0, RZ, 0x6, R0 ;  /* 0x00000006ff007819 */ /* 0x000fe40000011400 */
[----:B------:R-:W-:Y:S02]  /*0630*/  SHF.R.S32.HI R4, RZ, 0x6, R4 ;  /* 0x00000006ff047819 */ /* 0x000fe40000011404 */
[----:B------:R-:W-:Y:S02]  /*0640*/  IMNMX R3, R3, R2, PT ;  /* 0x0000000203037217 */ /* 0x000fe40003800200 */
[----:B------:R-:W-:Y:S02]  /*0650*/  IMNMX R230, RZ, R4, !PT ;  /* 0x00000004ffe67217 */ /* 0x000fe40007800200 */
[----:B------:R-:W-:-:S04]  /*0660*/  IMNMX R165, R3, R0, PT ;  /* 0x0000000003a57217 */ /* 0x000fc80003800200 */
[----:B------:R-:W-:-:S13]  /*0670*/  ISETP.GE.AND P1, PT, R230, R165, PT ;  /* 0x000000a5e600720c */ /* 0x000fda0003f26270 */
[----:B------:R-:W-:Y:S05]  /*0680*/  @!P1 BRA `(.L_x_6541) ;  /* 0x0000083000009947 */ /* 0x000fea0003800000 */
[----:B------:R-:W-:Y:S01]  /*0690*/  ISETP.NE.AND P0, PT, R240, -0x1, PT ;  /* 0xfffffffff000780c */ /* 0x000fe20003f05270 */
[----:B------:R-:W3:Y:S04]  /*06a0*/  LD.E.64 R14, [R18.64+0x88] ;  /* 0x00008806120e7980 */ /* 0x000ee8000c101b00 */
[----:B------:R-:W4:Y:S04]  /*06b0*/  LD.E.64 R6, [R18.64+0x90] ;  /* 0x0000900612067980 */ /* 0x000f28000c101b00 */
        /* <DEDUP_REMOVED lines=50> */
.L_x_6543:
[----:B-1----:R-:W-:Y:S05]  /*09e0*/  BSYNC B0 ;  /* 0x0000000000007941 */ /* 0x002fea0003800000 */
.L_x_6542:
        /* <DEDUP_REMOVED lines=18> */
.L_x_6545:
[----:B------:R-:W-:Y:S05]  /*0b10*/  BSYNC B0 ;  /* 0x0000000000007941 */ /* 0x000fea0003800000 */
.L_x_6544:
        /* <DEDUP_REMOVED lines=18> */
.L_x_6547:
[----:B------:R-:W-:Y:S05]  /*0c40*/  BSYNC B0 ;  /* 0x0000000000007941 */ /* 0x000fea0003800000 */
.L_x_6546:
        /* <DEDUP_REMOVED lines=17> */
.L_x_6549:
[----:B------:R-:W-:Y:S05]  /*0d60*/  BSYNC B0 ;  /* 0x0000000000007941 */ /* 0x000fea0003800000 */
.L_x_6548:
        /* <DEDUP_REMOVED lines=16> */
[----:B------:R-:W-:Y:S05]  /*0e70*/  @P4 RET.REL.NODEC R234 `(_ZN5flash24flash_fwd_splitkv_kernelI23Flash_fwd_kernel_traitsILi256ELi64ELi64ELi4ELb0ELb0EN7cutlass10bfloat16_tE19Flash_kernel_traitsILi256ELi64ELi64ELi4ES3_EELb0ELb1ELb0ELb0ELb1ELb0ELb0ELb1EEEvNS_16Flash_fwd_paramsE) ;  /* 0xfffff180ea004950 */ /* 0x000fea0003c3ffff */
[----:B-1----:R-:W-:Y:S02]  /*0e80*/  MOV R5, 0x7f800000 ;  /* 0x7f80000000057802 */ /* 0x002fe40000000f00 */
[----:B------:R-:W-:-:S03]  /*0e90*/  MOV R235, 0x0 ;  /* 0x0000000000eb7802 */ /* 0x000fc60000000f00 */
[----:B------:R1:W-:Y:S01]  /*0ea0*/  ST.E [R2.64+0xc0], R5 ;  /* 0x0000c00502007985 */ /* 0x0003e2000c101906 */
[----:B------:R-:W-:Y:S05]  /*0eb0*/  RET.REL.NODEC R234 `(_ZN5flash24flash_fwd_splitkv_kernelI23Flash_fwd_kernel_traitsILi256ELi64ELi64ELi4ELb0ELb0EN7cutlass10bfloat16_tE19Flash_kernel_traitsILi256ELi64ELi64ELi4ES3_EELb0ELb1ELb0ELb0ELb1ELb0ELb0ELb1EEEvNS_16Flash_fwd_paramsE) ;  /* 0xfffff140ea007950 */ /* 0x000fea0003c3ffff */
.L_x_6541:
        /* <DEDUP_REMOVED lines=80> */
[----:B--2---:R-:W-:Y:S01]  /*13c0*/  IMAD R9, R169, R6, RZ ;  /* 0x00000006a9097224 */ /* 0x004fe200078e02ff */
[----:B------:R-:W-:Y:S02]  /*13d0*/  SHF.R.S32.HI R7, RZ, 0x1f, R6 ;  /* 0x0000001fff077819 */ /* 0x000fe40000011406 */
[----:B------:R-:W-:-:S03]  /*13e0*/  @P3 IADD3 R4, R4, 0x1, RZ ;  /* 0x0000000104043810 */ /* 0x000fc60007ffe0ff */
[----:B------:R-:W-:Y:S02]  /*13f0*/  IMAD R9, R168, R7, R9 ;  /* 0x00000007a8097224 */ /* 0x000fe400078e0209 */
[----:B------:R-:W-:Y:S02]  /*1400*/  @!P1 IMAD.MOV R4, RZ, RZ, -R4 ;  /* 0x000000ffff049224 */ /* 0x000fe400078e0a04 */
[----:B------:R-:W-:-:S05]  /*1410*/  @!P2 LOP3.LUT R4, RZ, R8, RZ, 0x33, !PT ;  /* 0x00000008ff04a212 */ /* 0x000fca00078e33ff */
[----:B------:R-:W-:Y:S01]  /*1420*/  IMAD R8, R13, R4, RZ ;  /* 0x000000040d087224 */ /* 0x000fe200078e02ff */
[----:B---3--:R-:W-:Y:S01]  /*1430*/  SHF.R.S32.HI R0, RZ, 0x1f, R2 ;  /* 0x0000001fff007819 */ /* 0x008fe20000011402 */
[-C--:B------:R-:W-:Y:S02]  /*1440*/  IMAD R3, R17, R2.reuse, RZ ;  /* 0x0000000211037224 */ /* 0x080fe400078e02ff */
[----:B------:R-:W-:-:S04]  /*1450*/  IMAD.WIDE.U32 R14, R16, R2, RZ ;  /* 0x00000002100e7225 */ /* 0x000fc800078e00ff */
[----:B------:R-:W-:-:S05]  /*1460*/  IMAD R3, R16, R0, R3 ;  /* 0x0000000010037224 */ /* 0x000fca00078e0203 */
[----:B------:R-:W-:-:S05]  /*1470*/  IADD3 R15, R15, R3, RZ ;  /* 0x000000030f0f7210 */ /* 0x000fca0007ffe0ff */
[----:B------:R-:W-:-:S04]  /*1480*/  IMAD.WIDE.U32 R14, R6, R168, R14 ;  /* 0x000000a8060e7225 */ /* 0x000fc800078e000e */
[-C--:B------:R-:W-:Y:S01]  /*1490*/  IMAD R3, R11, R2.reuse, RZ ;  /* 0x000000020b037224 */ /* 0x080fe200078e02ff */
[----:B------:R-:W-:Y:S02]  /*14a0*/  IADD3 R15, R15, R9, RZ ;  /* 0x000000090f0f7210 */ /* 0x000fe40007ffe0ff */
[----:B------:R-:W-:Y:S01]  /*14b0*/  SHF.R.S32.HI R11, RZ, 0x1f, R4 ;  /* 0x0000001fff0b7819 */ /* 0x000fe20000011404 */
        /* <DEDUP_REMOVED lines=9> */
.L_x_6551:
        /* <DEDUP_REMOVED lines=30> */
[----:B------:R-:W-:Y:S02]  /*1730*/  @P4 IMAD.IADD R7, R12, 0x1, R13 ;  /* 0x000000010c074824 */ /* 0x000fe400078e020d */
[----:B--2---:R-:W-:Y:S01]  /*1740*/  @!P4 IMAD R5, R21, R11, RZ ;  /* 0x0000000b1505c224 */ /* 0x004fe200078e02ff */
[----:B------:R-:W-:Y:S01]  /*1750*/  ISETP.GE.U32.AND P3, PT, R0, R3, PT ;  /* 0x000000030000720c */ /* 0x000fe20003f66070 */
[----:B------:R-:W-:Y:S01]  /*1760*/  @P4 IMAD.WIDE.U32 R24, R168, R7, RZ ;  /* 0x00000007a8184225 */ /* 0x000fe200078e00ff */
[----:B------:R-:W-:-:S03]  /*1770*/  LOP3.LUT R0, R235, R4, RZ, 0x3c, !PT ;  /* 0x00000004eb007212 */ /* 0x000fc600078e3cff */
[C---:B------:R-:W-:Y:S02]  /*1780*/  @!P4 IMAD R5, R20.reuse, R6, R5 ;  /* 0x000000061405c224 */ /* 0x040fe400078e0205 */
[----:B------:R-:W-:Y:S02]  /*1790*/  @P4 IMAD R9, R169, R7, RZ ;  /* 0x00000007a9094224 */ /* 0x000fe400078e02ff */
[----:B------:R-:W-:Y:S01]  /*17a0*/  @!P4 IMAD.WIDE.U32 R20, R20, R11, R22 ;  /* 0x0000000b1414c225 */ /* 0x000fe200078e0016 */
[----:B------:R-:W-:Y:S02]  /*17b0*/  @P4 MOV R10, R24 ;  /* 0x00000018000a4202 */ /* 0x000fe40000000f00 */
[----:B------:R-:W-:Y:S01]  /*17c0*/  @!P4 SHF.R.S32.HI R3, RZ, 0x1f, R12 ;  /* 0x0000001fff03c819 */ /* 0x000fe2000001140c */
[----:B------:R-:W-:Y:S01]  /*17d0*/  @P4 IMAD.IADD R9, R25, 0x1, R9 ;  /* 0x0000000119094824 */ /* 0x000fe200078e0209 */
[----:B------:R-:W-:Y:S01]  /*17e0*/  ISETP.GE.AND P2, PT, R0, RZ, PT ;  /* 0x000000ff0000720c */ /* 0x000fe20003f46270 */
[----:B------:R-:W-:Y:S01]  /*17f0*/  @!P4 IMAD.MOV.U32 R10, RZ, RZ, R20 ;  /* 0x000000ffff0ac224 */ /* 0x000fe200078e0014 */
[----:B------:R-:W-:Y:S01]  /*1800*/  @!P1 IADD3 R2, R2, 0x1, RZ ;  /* 0x0000000102029810 */ /* 0x000fe20007ffe0ff */
[----:B------:R-:W-:Y:S01]  /*1810*/  @!P4 IMAD R6, R171, R12, RZ ;  /* 0x0000000cab06c224 */ /* 0x000fe200078e02ff */
[----:B------:R-:W-:-:S02]  /*1820*/  @!P4 IADD3 R9, R21, R5, RZ ;  /* 0x000000051509c210 */ /* 0x000fc40007ffe0ff */
[----:B------:R-:W-:Y:S02]  /*1830*/  ISETP.NE.AND P1, PT, R4, RZ, PT ;  /* 0x000000ff0400720c */ /* 0x000fe40003f25270 */
[----:B------:R-:W-:Y:S01]  /*1840*/  LEA R5, R165, 0xffffffc0, 0x6 ;  /* 0xffffffc0a5057811 */ /* 0x000fe200078e30ff */
[----:B------:R-:W-:Y:S01]  /*1850*/  @!P4 IMAD R3, R3, R170, R6 ;  /* 0x000000aa0303c224 */ /* 0x000fe200078e0206 */
[----:B------:R-:W-:Y:S01]  /*1860*/  @P3 IADD3 R2, R2, 0x1, RZ ;  /* 0x0000000102023810 */ /* 0x000fe20007ffe0ff */
[----:B------:R-:W-:Y:S01]  /*1870*/  @!P4 IMAD.WIDE.U32 R20, R170, R12, RZ ;  /* 0x0000000caa14c225 */ /* 0x000fe200078e00ff */
[----:B------:R-:W-:Y:S02]  /*1880*/  SHF.R.S32.HI R7, RZ, 0x1f, R5 ;  /* 0x0000001fff077819 */ /* 0x000fe40000011405 */
[----:B------:R-:W-:Y:S01]  /*1890*/  MOV R22, R10 ;  /* 0x0000000a00167202 */ /* 0x000fe20000000f00 */
[----:B------:R-:W-:Y:S02]  /*18a0*/  IMAD R8, R169, R5, RZ ;  /* 0x00000005a9087224 */ /* 0x000fe400078e02ff */
[----:B------:R-:W-:Y:S01]  /*18b0*/  IMAD.MOV.U32 R23, RZ, RZ, R9 ;  /* 0x000000ffff177224 */ /* 0x000fe200078e0009 */
[----:B------:R-:W-:Y:S01]  /*18c0*/  @!P4 IADD3 R21, R21, R3, RZ ;  /* 0x000000031515c210 */ /* 0x000fe20007ffe0ff */
[----:B------:R-:W-:Y:S01]  /*18d0*/  IMAD.MOV.U32 R0, RZ, RZ, R2 ;  /* 0x000000ffff007224 */ /* 0x000fe200078e0002 */
[----:B------:R-:W-:Y:S01]  /*18e0*/  @!P4 SHF.R.S32.HI R3, RZ, 0x1f, R11 ;  /* 0x0000001fff03c819 */ /* 0x000fe2000001140b */
[----:B------:R-:W-:-:S02]  /*18f0*/  IMAD R8, R7, R168, R8 ;  /* 0x000000a807087224 */ /* 0x000fc400078e0208 */
[----:B------:R-:W-:Y:S01]  /*1900*/  IMAD.WIDE.U32 R22, R168, R5, R22 ;  /* 0x00000005a8167225 */ /* 0x000fe200078e0016 */
[----:B------:R-:W-:-:S03]  /*1910*/  @P4 IADD3 R12, R12, R13, RZ ;  /* 0x0000000d0c0c4210 */ /* 0x000fc60007ffe0ff */
[----:B------:R-:W-:Y:S02]  /*1920*/  @!P4 IMAD R2, R17, R11, RZ ;  /* 0x0000000b1102c224 */ /* 0x000fe400078e02ff */
[----:B------:R-:W-:Y:S01]  /*1930*/  @!P2 IMAD.MOV R0, RZ, RZ, -R0 ;  /* 0x000000ffff00a224 */ /* 0x000fe200078e0a00 */
[----:B------:R-:W-:Y:S01]  /*1940*/  @!P1 LOP3.LUT R0, RZ, R4, RZ, 0x33, !PT ;  /* 0x00000004ff009212 */ /* 0x000fe200078e33ff */
[C---:B------:R-:W-:Y:S01]  /*1950*/  @!P4 IMAD R2, R16.reuse, R3, R2 ;  /* 0x000000031002c224 */ /* 0x040fe200078e0202 */
[----:B------:R-:W-:Y:S01]  /*1960*/  IADD3 R9, R23, R8, RZ ;  /* 0x0000000817097210 */ /* 0x000fe20007ffe0ff */
[----:B------:R-:W-:Y:S01]  /*1970*/  @!P4 IMAD.WIDE.U32 R16, R16, R11, R20 ;  /* 0x0000000b1010c225 */ /* 0x000fe200078e0014 */
[----:B------:R-:W-:Y:S02]  /*1980*/  MOV R8, R22 ;  /* 0x0000001600087202 */ /* 0x000fe40000000f00 */
[----:B------:R-:W-:Y:S01]  /*1990*/  SHF.R.S32.HI R11, RZ, 0x1f, R0 ;  /* 0x0000001fff0b7819 */ /* 0x000fe20000011400 */
[----:B------:R-:W-:-:S02]  /*19a0*/  IMAD R3, R15, R0, RZ ;  /* 0x000000000f037224 */ /* 0x000fc400078e02ff */
[-C--:B------:R-:W-:Y:S02]  /*19b0*/  @P4 IMAD R13, R171, R12.reuse, RZ ;  /* 0x0000000cab0d4224 */ /* 0x080fe400078e02ff */
        /* <DEDUP_REMOVED lines=11> */
.L_x_6552:
[----:B-1----:R-:W-:Y:S05]  /*1a70*/  BSYNC B0 ;  /* 0x0000000000007941 */ /* 0x002fea0003800000 */
.L_x_6550:
        /* <DEDUP_REMOVED lines=12> */
[----:B------:R-:W-:-:S05]  /*1b40*/  IMAD.SHL.U32 R26, R62, 0x8, RZ ;  /* 0x000000083e1a7824 */ /* 0x000fca00078e00ff */
[----:B------:R-:W-:Y:S02]  /*1b50*/  IADD3 R20, P2, R26, R10, RZ ;  /* 0x0000000a1a147210 */ /* 0x000fe40007f5e0ff */
[----:B------:R-:W-:Y:S01]  /*1b60*/  SHF.R.S32.HI R27, RZ, 0x1f, R26 ;  /* 0x0000001fff1b7819 */ /* 0x000fe2000001141a */
[----:B------:R-:W-:Y:S01]  /*1b70*/  IMAD R24, R7, R170, RZ ;  /* 0x000000aa07187224 */ /* 0x000fe200078e02ff */
[----:B------:R-:W-:Y:S02]  /*1b80*/  LEA.HI R69, R0, R55, RZ, 0x4 ;  /* 0x0000003700457211 */ /* 0x000fe400078f20ff */
[----:B------:R-:W-:Y:S01]  /*1b90*/  IADD3.X R21, R27, R13, RZ, P2, !PT ;  /* 0x0000000d1b157210 */ /* 0x000fe200017fe4ff */
[----:B------:R-:W-:Y:S01]  /*1ba0*/  IMAD R24, R6, R171, R24 ;  /* 0x000000ab06187224 */ /* 0x000fe200078e0218 */
[----:B------:R-:W-:-:S03]  /*1bb0*/  LOP3.LUT R10, R69, 0xfffffff0, RZ, 0xc0, !PT ;  /* 0xfffffff0450a7812 */ /* 0x000fc600078ec0ff */
[----:B------:R-:W-:Y:S01]  /*1bc0*/  IMAD.WIDE.U32 R20, R6, R170, R20 ;  /* 0x000000aa06147225 */ /* 0x000fe200078e0014 */
[----:B------:R-:W-:-:S03]  /*1bd0*/  SHF.R.S32.HI R71, RZ, 0x1f, R236 ;  /* 0x0000001fff477819 */ /* 0x000fc600000114ec */
[----:B------:R-:W-:Y:S01]  /*1be0*/  IMAD.IADD R25, R21, 0x1, R24 ;  /* 0x0000000115197824 */ /* 0x000fe200078e0218 */
[----:B------:R-:W-:Y:S02]  /*1bf0*/  IADD3 R21, -R10, R55, RZ ;  /* 0x000000370a157210 */ /* 0x000fe40007ffe1ff */
[----:B------:R-:W-:-:S05]  /*1c00*/  SHF.R.S32.HI R146, RZ, 0x3, R146 ;  /* 0x00000003ff927819 */ /* 0x000fca0000011492 */
[----:B------:R-:W-:-:S05]  /*1c10*/  IMAD.SHL.U32 R7, R146, 0x40, RZ ;  /* 0x0000004092077824 */ /* 0x000fca00078e00ff */
[----:B------:R-:W-:-:S04]  /*1c20*/  LOP3.LUT R7, R7, 0x1c0, RZ, 0xc0, !PT ;  /* 0x000001c007077812 */ /* 0x000fc800078ec0ff */
[----:B------:R-:W-:Y:S02]  /*1c30*/  LOP3.LUT R142, R7, 0x38, R26, 0xf8, !PT ;  /* 0x00000038078e7812 */ /* 0x000fe400078ef81a */
[----:B------:R-:W-:Y:S02]  /*1c40*/  SHF.R.U32.HI R13, RZ, 0x3, R7 ;  /* 0x00000003ff0d7819 */ /* 0x000fe40000011607 */
[----:B------:R-:W-:Y:S01]  /*1c50*/  LEA.HI R7, R0, R55, RZ, 0x6 ;  /* 0x0000003700077211 */ /* 0x000fe200078f30ff */
[----:B------:R-:W-:Y:S01]  /*1c60*/  IMAD.MOV.U32 R24, RZ, RZ, R20 ;  /* 0x000000ffff187224 */ /* 0x000fe200078e0014 */
[----:B------:R-:W-:Y:S01]  /*1c70*/  LOP3.LUT R142, R142, R13, RZ, 0x3c, !PT ;  /* 0x0000000d8e8e7212 */ /* 0x000fe200078e3cff */
[----:B------:R-:W-:Y:S02]  /*1c80*/  IMAD R20, R29, R4, RZ ;  /* 0x000000041d147224 */ /* 0x000fe400078e02ff */
[----:B------:R-:W-:Y:S01]  /*1c90*/  IMAD.SHL.U32 R7, R7, 0x8, RZ ;  /* 0x0000000807077824 */ /* 0x000fe200078e00ff */
[----:B------:R-:W-:Y:S01]  /*1ca0*/  SHF.R.S32.HI R147, RZ, 0x1f, R146 ;  /* 0x0000001fff937819 */ /* 0x000fe20000011492 */
[----:B------:R-:W-:-:S03]  /*1cb0*/  IMAD.WIDE.U32 R24, R4, R28, R24 ;  /* 0x0000001c04187225 */ /* 0x000fc600078e0018 */
[----:B------:R-:W-:Y:S01]  /*1cc0*/  LOP3.LUT R142, R142, 0xfffffe00, R7, 0xf8, !PT ;  /* 0xfffffe008e8e7812 */ /* 0x000fe200078ef807 */
[----:B------:R-:W-:Y:S02]  /*1cd0*/  IMAD R7, R11, R28, R20 ;  /* 0x0000001c0b077224 */ /* 0x000fe400078e0214 */
[----:B------:R-:W-:-:S04]  /*1ce0*/  IMAD R231, R169, R146, RZ ;  /* 0x00000092a9e77224 */ /* 0x000fc800078e02ff */
[----:B------:R-:W-:Y:S01]  /*1cf0*/  IMAD R231, R147, R168, R231 ;  /* 0x000000a893e77224 */ /* 0x000fe200078e02e7 */
[----:B------:R-:W-:Y:S01]  /*1d00*/  LEA.HI R60, R0, R55, RZ, 0x5 ;  /* 0x00000037003c7211 */ /* 0x000fe200078f28ff */
[----:B------:R-:W-:Y:S02]  /*1d10*/  IMAD.MOV.U32 R54, RZ, RZ, 0x10 ;  /* 0x00000010ff367424 */ /* 0x000fe400078e00ff */
[----:B------:R-:W-:Y:S01]  /*1d20*/  IMAD.MOV.U32 R52, RZ, RZ, 0x20 ;  /* 0x00000020ff347424 */ /* 0x000fe200078e00ff */
[----:B------:R-:W-:Y:S01]  /*1d30*/  SHF.L.U64.HI R67, R168, 0x4, R169 ;  /* 0x00000004a8437819 */ /* 0x000fe200000102a9 */
[----:B------:R-:W-:Y:S01]  /*1d40*/  IMAD.SHL.U32 R63, R170, 0x10, RZ ;  /* 0x00000010aa3f7824 */ /* 0x000fe200078e00ff */
[----:B------:R-:W-:Y:S02]  /*1d50*/  SHF.L.U32 R66, R168, 0x4, RZ ;  /* 0x00000004a8427819 */ /* 0x000fe400000006ff */
[----:B------:R-:W-:Y:S02]  /*1d60*/  SHF.L.U64.HI R64, R170, 0x4, R171 ;  /* 0x00000004aa407819 */ /* 0x000fe400000102ab */
[----:B------:R-:W-:-:S02]  /*1d70*/  SHF.R.S32.HI R60, RZ, 0x5, R60 ;  /* 0x00000005ff3c7819 */ /* 0x000fc4000001143c */
[----:B------:R-:W-:Y:S01]  /*1d80*/  SHF.L.U32 R72, R62, 0x2, RZ ;  /* 0x000000023e487819 */ /* 0x000fe200000006ff */
[----:B--2---:R-:W-:-:S04]  /*1d90*/  @P1 IMAD.WIDE.U32 R32, R152, R240, RZ ;  /* 0x000000f098201225 */ /* 0x004fc800078e00ff */
[----:B------:R-:W-:Y:S02]  /*1da0*/  @P1 IMAD.MOV.U32 R10, RZ, RZ, R32 ;  /* 0x000000ffff0a1224 */ /* 0x000fe400078e0020 */
[-C--:B---3--:R-:W-:Y:S02]  /*1db0*/  @!P1 IMAD R6, R15, R236.reuse, RZ ;  /* 0x000000ec0f069224 */ /* 0x088fe400078e02ff */
[----:B-1----:R-:W-:-:S04]  /*1dc0*/  @!P1 IMAD.WIDE.U32 R30, R14, R236, RZ ;  /* 0x000000ec0e1e9225 */ /* 0x002fc800078e00ff */
[----:B------:R-:W-:Y:S01]  /*1dd0*/  @!P1 IMAD R6, R14, R71, R6 ;  /* 0x000000470e069224 */ /* 0x000fe200078e0206 */
[----:B------:R-:W-:Y:S01]  /*1de0*/  SHF.R.S32.HI R14, RZ, 0x1f, R21 ;  /* 0x0000001fff0e7819 */ /* 0x000fe20000011415 */
[----:B------:R-:W-:Y:S02]  /*1df0*/  @P1 IMAD R15, R153, R240, RZ ;  /* 0x000000f0990f1224 */ /* 0x000fe400078e02ff */
[----:B------:R-:W-:Y:S01]  /*1e00*/  @!P1 IMAD.MOV.U32 R10, RZ, RZ, R30 ;  /* 0x000000ffff0a9224 */ /* 0x000fe200078e001e */
[----:B------:R-:W-:Y:S01]  /*1e10*/  LEA.HI R65, R14, R21, RZ, 0x3 ;  /* 0x000000150e417211 */ /* 0x000fe200078f18ff */
[----:B------:R-:W-:Y:S01]  /*1e20*/  @P1 IMAD.IADD R15, R33, 0x1, R15 ;  /* 0x00000001210f1824 */ /* 0x000fe200078e020f */
[----:B------:R-:W-:Y:S02]  /*1e30*/  @!P1 IADD3 R15, R31, R6, RZ ;  /* 0x000000061f0f9210 */ /* 0x000fe40007ffe0ff */
[----:B------:R-:W-:-:S05]  /*1e40*/  IADD3 R14, P2, R26, R10, RZ ;  /* 0x0000000a1a0e7210 */ /* 0x000fca0007f5e0ff */
[----:B------:R-:W-:-:S04]  /*1e50*/  IMAD.X R15, R27, 0x1, R15, P2 ;  /* 0x000000011b0f7824 */ /* 0x000fc800010e060f */
[----:B------:R-:W-:Y:S01]  /*1e60*/  IMAD.WIDE.U32 R148, R235, R22, R14 ;  /* 0x00000016eb947225 */ /* 0x000fe200078e000e */
[----:B------:R-:W-:Y:S02]  /*1e70*/  IADD3 R14, P1, R26, R2, RZ ;  /* 0x000000021a0e7210 */ /* 0x000fe40007f3e0ff */
[----:B------:R-:W-:Y:S01]  /*1e80*/  SHF.R.S32.HI R6, RZ, 0x1f, R235 ;  /* 0x0000001fff067819 */ /* 0x000fe200000114eb */
[----:B------:R-:W-:Y:S02]  /*1e90*/  IMAD R13, R23, R235, RZ ;  /* 0x000000eb170d7224 */ /* 0x000fe400078e02ff */
[----:B------:R-:W-:Y:S02]  /*1ea0*/  IMAD.X R15, R27, 0x1, R3, P1 ;  /* 0x000000011b0f7824 */ /* 0x000fe400008e0603 */
[----:B------:R-:W-:Y:S02]  /*1eb0*/  IMAD R3, R171, R146, RZ ;  /* 0x00000092ab037224 */ /* 0x000fe400078e02ff */
[----:B------:R-:W-:Y:S01]  /*1ec0*/  IMAD R6, R22, R6, R13 ;  /* 0x0000000616067224 */ /* 0x000fe200078e020d */
[----:B------:R-:W-:Y:S01]  /*1ed0*/  MOV R22, R24 ;  /* 0x0000001800167202 */ /* 0x000fe20000000f00 */
[----:B------:R-:W-:Y:S01]  /*1ee0*/  IMAD R2, R147, R170, R3 ;  /* 0x000000aa93027224 */ /* 0x000fe200078e0203 */
[----:B------:R-:W-:Y:S01]  /*1ef0*/  SHF.R.S32.HI R3, RZ, 0x1f, R70 ;  /* 0x0000001fff037819 */ /* 0x000fe20000011446 */
[----:B------:R-:W-:Y:S01]  /*1f00*/  IMAD.IADD R23, R25, 0x1, R7 ;  /* 0x0000000119177824 */ /* 0x000fe200078e0207 */
[----:B------:R-:W-:Y:S01]  /*1f10*/  LOP3.LUT R68, R65, 0xfffffff8, RZ, 0xc0, !PT ;  /* 0xfffffff841447812 */ /* 0x000fe200078ec0ff */
[----:B------:R-:W-:Y:S01]  /*1f20*/  IMAD.IADD R149, R149, 0x1, R6 ;  /* 0x0000000195957824 */ /* 0x000fe200078e0206 */
[----:B------:R-:W-:Y:S01]  /*1f30*/  LEA.HI R3, R3, R70, RZ, 0x6 ;  /* 0x0000004603037211 */ /* 0x000fe200078f30ff */
[----:B------:R-:W-:-:S04]  /*1f40*/  IMAD.WIDE.U32 R14, R146, R168, R14 ;  /* 0x000000a8920e7225 */ /* 0x000fc800078e000e */
[----:B------:R-:W-:Y:S01]  /*1f50*/  IMAD.WIDE.U32 R6, R146, R170, R22 ;  /* 0x000000aa92067225 */ /* 0x000fe200078e0016 */
[----:B------:R-:W-:Y:S02]  /*1f60*/  SHF.R.S32.HI R3, RZ, 0x6, R3 ;  /* 0x00000006ff037819 */ /* 0x000fe40000011403 */
[----:B----4-:R-:W-:Y:S01]  /*1f70*/  LEA R232, P2, R14, R16, 0x1 ;  /* 0x000000100ee87211 */ /* 0x010fe200078408ff */
[----:B------:R-:W-:Y:S01]  /*1f80*/  IMAD.IADD R231, R15, 0x1, R231 ;  /* 0x000000010fe77824 */ /* 0x000fe200078e02e7 */
[----:B------:R-:W-:Y:S01]  /*1f90*/  IADD3 R2, R7, R2, RZ ;  /* 0x0000000207027210 */ /* 0x000fe20007ffe0ff */
[----:B------:R-:W-:Y:S01]  /*1fa0*/  IMAD.IADD R68, R21, 0x1, -R68 ;  /* 0x0000000115447824 */ /* 0x000fe200078e0a44 */
[----:B------:R-:W-:Y:S02]  /*1fb0*/  LEA R244, P1, R6, R8, 0x1 ;  /* 0x0000000806f47211 */ /* 0x000fe400078208ff */
[----:B------:R-:W-:Y:S02]  /*1fc0*/  IMNMX R82, R230, R3, !PT ;  /* 0x00000003e6527217 */ /* 0x000fe40007800200 */
[----:B------:R-:W-:-:S02]  /*1fd0*/  LEA.HI.X R231, R14, R17, R231, 0x1, P2 ;  /* 0x000000110ee77211 */ /* 0x000fc400010f0ce7 */
[----:B------:R-:W-:Y:S02]  /*1fe0*/  LEA.HI.X R245, R6, R9, R2, 0x1, P1 ;  /* 0x0000000906f57211 */ /* 0x000fe400008f0c02 */
[----:B------:R-:W-:Y:S02]  /*1ff0*/  R2P PR, R68, 0x6 ;  /* 0x0000000644007804 */ /* 0x000fe40000000000 */
[----:B------:R-:W-:Y:S01]  /*2000*/  ISETP.GT.AND P3, PT, R165, R82, PT ;  /* 0x00000052a500720c */ /* 0x000fe20003f64270 */
[----:B------:R-:W-:-:S04]  /*2010*/  IMAD.WIDE R20, R237, 0x40, R146 ;  /* 0x00000040ed147825 */ /* 0x000fc800078e0292 */
[-C--:B------:R-:W-:Y:S02]  /*2020*/  IMAD R151, R21, R152.reuse, RZ ;  /* 0x0000009815977224 */ /* 0x080fe400078e02ff */
[----:B------:R-:W-:-:S04]  /*2030*/  IMAD.WIDE.U32 R148, R20, R152, R148 ;  /* 0x0000009814947225 */ /* 0x000fc800078e0094 */
[----:B------:R-:W-:Y:S01]  /*2040*/  IMAD R151, R20, R153, R151 ;  /* 0x0000009914977224 */ /* 0x000fe200078e0297 */
[----:B------:R-:W-:Y:S01]  /*2050*/  SEL R54, R54, 0xfffffff0, !P1 ;  /* 0xfffffff036367807 */ /* 0x000fe20004800000 */
[----:B------:R-:W-:Y:S01]  /*2060*/  @!P0 IMAD.MOV.U32 R12, RZ, RZ, RZ ;  /* 0x000000ffff0c8224 */ /* 0x000fe200078e00ff */
[----:B------:R-:W-:Y:S01]  /*2070*/  SEL R52, R52, 0xffffffe0, !P2 ;  /* 0xffffffe034347807 */ /* 0x000fe20005000000 */
        /* <DEDUP_REMOVED lines=13> */
[----:B------:R-:W-:Y:S01]  /*2150*/  SHF.R.S32.HI R3, RZ, 0x1f, R5 ;  /* 0x0000001fff037819 */ /* 0x000fe20000011405 */
[----:B------:R-:W-:Y:S01]  /*2160*/  IMAD.WIDE.U32 R156, R170, 0x60, RZ ;  /* 0x00000060aa9c7825 */ /* 0x000fe200078e00ff */
[----:B------:R-:W-:-:S02]  /*2170*/  SHF.R.S32.HI R13, RZ, 0x1f, R70 ;  /* 0x0000001fff0d7819 */ /* 0x000fc40000011446 */
[C---:B------:R-:W-:Y:S01]  /*2180*/  SHF.L.U64.HI R78, R170.reuse, 0x5, R171 ;  /* 0x00000005aa4e7819 */ /* 0x040fe200000102ab */
[----:B------:R-:W-:Y:S01]  /*2190*/  IMAD.SHL.U32 R77, R170, 0x20, RZ ;  /* 0x00000020aa4d7824 */ /* 0x000fe200078e00ff */
[C---:B------:R-:W-:Y:S01]  /*21a0*/  IADD3 R75, R146.reuse, 0x10, RZ ;  /* 0x00000010924b7810 */ /* 0x040fe20007ffe0ff */
[----:B------:R-:W-:Y:S01]  /*21b0*/  IMAD.MOV.U32 R118, RZ, RZ, R244 ;  /* 0x000000ffff767224 */ /* 0x000fe200078e00f4 */
[C---:B------:R-:W-:Y:S01]  /*21c0*/  IADD3 R74, R146.reuse, 0x20, RZ ;  /* 0x00000020924a7810 */ /* 0x040fe20007ffe0ff */
[----:B------:R-:W-:Y:S01]  /*21d0*/  IMAD.MOV.U32 R119, RZ, RZ, R245 ;  /* 0x000000ffff777224 */ /* 0x000fe200078e00f5 */
[C---:B------:R-:W-:Y:S01]  /*21e0*/  SHF.L.U64.HI R78, R77.reuse, 0x1, R78 ;  /* 0x000000014d4e7819 */ /* 0x040fe2000001024e */
[----:B------:R-:W-:Y:S01]  /*21f0*/  IMAD.SHL.U32 R77, R77, 0x2, RZ ;  /* 0x000000024d4d7824 */ /* 0x000fe200078e00ff */
[----:B------:R-:W-:Y:S01]  /*2200*/  IADD3 R73, R146, 0x30, RZ ;  /* 0x0000003092497810 */ /* 0x000fe20007ffe0ff */
[----:B------:R-:W-:Y:S01]  /*2210*/  IMAD.MOV.U32 R160, RZ, RZ, R232 ;  /* 0x000000ffffa07224 */ /* 0x000fe200078e00e8 */
[C---:B------:R-:W-:Y:S01]  /*2220*/  SHF.L.U64.HI R80, R168.reuse, 0x5, R169 ;  /* 0x00000005a8507819 */ /* 0x040fe200000102a9 */
[----:B------:R-:W-:Y:S01]  /*2230*/  IMAD.MOV.U32 R161, RZ, RZ, R231 ;  /* 0x000000ffffa17224 */ /* 0x000fe200078e00e7 */
[----:B------:R-:W-:Y:S01]  /*2240*/  SHF.L.U32 R79, R168, 0x5, RZ ;  /* 0x00000005a84f7819 */ /* 0x000fe200000006ff */
[----:B--2---:R-:W-:-:S02]  /*2250*/  IMAD R2, R29, R236, RZ ;  /* 0x000000ec1d027224 */ /* 0x004fc400078e02ff */
[----:B---3--:R-:W-:Y:S02]  /*2260*/  IMAD R0, R31, R236, RZ ;  /* 0x000000ec1f007224 */ /* 0x008fe400078e02ff */
[-C--:B------:R-:W-:Y:S02]  /*2270*/  IMAD R2, R28, R71.reuse, R2 ;  /* 0x000000471c027224 */ /* 0x080fe400078e0202 */
[----:B------:R-:W-:Y:S01]  /*2280*/  IMAD.WIDE.U32 R28, R236, R28, R26 ;  /* 0x0000001cec1c7225 */ /* 0x000fe200078e001a */
[C---:B----4-:R-:W-:Y:S02]  /*2290*/  SHF.L.U32 R99, R158.reuse, 0x4, RZ ;  /* 0x000000049e637819 */ /* 0x050fe400000006ff */
[----:B------:R-:W-:Y:S01]  /*22a0*/  SHF.L.U64.HI R100, R158, 0x5, R159 ;  /* 0x000000059e647819 */ /* 0x000fe2000001029f */
[----:B------:R-:W-:Y:S01]  /*22b0*/  IMAD.WIDE.U32 R24, R236, R30, R26 ;  /* 0x0000001eec187225 */ /* 0x000fe200078e001a */
[C-C-:B------:R-:W-:Y:S02]  /*22c0*/  SHF.L.U64.HI R81, R162.reuse, 0x4, R163.reuse ;  /* 0x00000004a2517819 */ /* 0x140fe400000102a3 */
[----:B------:R-:W-:Y:S01]  /*22d0*/  SHF.L.U64.HI R83, R162, 0x5, R163 ;  /* 0x00000005a2537819 */ /* 0x000fe200000102a3 */
[----:B------:R-:W-:-:S02]  /*22e0*/  IMAD R0, R30, R71, R0 ;  /* 0x000000471e007224 */ /* 0x000fc400078e0200 */
[----:B------:R-:W-:Y:S02]  /*22f0*/  IMAD.IADD R29, R29, 0x1, R2 ;  /* 0x000000011d1d7824 */ /* 0x000fe400078e0202 */
[----:B------:R-:W-:Y:S02]  /*2300*/  IMAD.IADD R25, R25, 0x1, R0 ;  /* 0x0000000119197824 */ /* 0x000fe400078e0200 */
[-C--:B------:R-:W-:Y:S02]  /*2310*/  IMAD R2, R159, R5.reuse, RZ ;  /* 0x000000059f027224 */ /* 0x080fe400078e02ff */
[----:B------:R-:W-:Y:S01]  /*2320*/  IMAD R0, R163, R5, RZ ;  /* 0x00000005a3007224 */ /* 0x000fe200078e02ff */
[----:B------:R-:W-:Y:S01]  /*2330*/  LEA.HI R141, R10, R10, RZ, 0x1 ;  /* 0x0000000a0a8d7211 */ /* 0x000fe200078f08ff */
[C---:B------:R-:W-:Y:S02]  /*2340*/  IMAD R2, R158.reuse, R3, R2 ;  /* 0x000000039e027224 */ /* 0x040fe400078e0202 */
[----:B------:R-:W-:Y:S01]  /*2350*/  IMAD.WIDE.U32 R28, R158, R5, R28 ;  /* 0x000000059e1c7225 */ /* 0x000fe200078e001c */
[----:B------:R-:W-:-:S03]  /*2360*/  SHF.R.S32.HI R141, RZ, 0x1, R141 ;  /* 0x00000001ff8d7819 */ /* 0x000fc6000001148d */
[----:B------:R-:W-:Y:S01]  /*2370*/  IMAD R0, R162, R3, R0 ;  /* 0x00000003a2007224 */ /* 0x000fe200078e0200 */
[----:B------:R-:W-:Y:S01]  /*2380*/  IADD3 R3, P0, -R70, R146, RZ ;  /* 0x0000009246037210 */ /* 0x000fe20007f1e1ff */
[----:B------:R-:W-:-:S04]  /*2390*/  IMAD.WIDE.U32 R24, R162, R5, R24 ;  /* 0x00000005a2187225 */ /* 0x000fc800078e0018 */
[----:B------:R-:W-:Y:S02]  /*23a0*/  IMAD.IADD R29, R29, 0x1, R2 ;  /* 0x000000011d1d7824 */ /* 0x000fe400078e0202 */
[----:B------:R-:W-:Y:S02]  /*23b0*/  IMAD.IADD R25, R25, 0x1, R0 ;  /* 0x0000000119197824 */ /* 0x000fe400078e0200 */
[-C--:B------:R-:W-:Y:S02]  /*23c0*/  IMAD R2, R23, R4.reuse, RZ ;  /* 0x0000000417027224 */ /* 0x080fe400078e02ff */
[----:B------:R-:W-:Y:S02]  /*23d0*/  IMAD R0, R21, R4, RZ ;  /* 0x0000000415007224 */ /* 0x000fe400078e02ff */
[-C--:B------:R-:W-:Y:S02]  /*23e0*/  IMAD R2, R22, R11.reuse, R2 ;  /* 0x0000000b16027224 */ /* 0x080fe400078e0202 */
[----:B------:R-:W-:-:S02]  /*23f0*/  IMAD R0, R20, R11, R0 ;  /* 0x0000000b14007224 */ /* 0x000fc400078e0200 */
[----:B------:R-:W-:-:S04]  /*2400*/  IMAD.WIDE.U32 R22, R22, R4, R28 ;  /* 0x0000000416167225 */ /* 0x000fc800078e001c */
[----:B------:R-:W-:-:S04]  /*2410*/  IMAD.WIDE.U32 R20, R20, R4, R24 ;  /* 0x0000000414147225 */ /* 0x000fc800078e0018 */
[----:B-----5:R-:W-:Y:S01]  /*2420*/  IMAD.IADD R4, R12, 0x1, R5 ;  /* 0x000000010c047824 */ /* 0x020fe200078e0205 */
[----:B------:R-:W-:Y:S01]  /*2430*/  IADD3 R21, R21, R0, RZ ;  /* 0x0000000015157210 */ /* 0x000fe20007ffe0ff */
[----:B------:R-:W-:Y:S02]  /*2440*/  IMAD.X R13, R147, 0x1, ~R13, P0 ;  /* 0x00000001930d7824 */ /* 0x000fe400000e0e0d */
[----:B------:R-:W-:Y:S02]  /*2450*/  IMAD R4, R141, R4, RZ ;  /* 0x000000048d047224 */ /* 0x000fe400078e02ff */
[----:B------:R-:W-:Y:S02]  /*2460*/  IMAD R5, R146, R141, R72 ;  /* 0x0000008d92057224 */ /* 0x000fe400078e0248 */
[----:B------:R-:W-:Y:S01]  /*2470*/  IMAD.IADD R23, R23, 0x1, R2 ;  /* 0x0000000117177824 */ /* 0x000fe200078e0202 */
[----:B------:R-:W-:Y:S01]  /*2480*/  SHF.R.S32.HI R2, RZ, 0x1f, R4 ;  /* 0x0000001fff027819 */ /* 0x000fe20000011404 */
[C---:B------:R-:W-:Y:S01]  /*2490*/  IMAD R109, R13.reuse, R158, RZ ;  /* 0x0000009e0d6d7224 */ /* 0x040fe200078e02ff */
[----:B------:R-:W-:Y:S01]  /*24a0*/  IADD3 R0, P3, R4, R5, RZ ;  /* 0x0000000504007210 */ /* 0x000fe20007f7e0ff */
[----:B------:R-:W-:-:S02]  /*24b0*/  IMAD R113, R13, R162, RZ ;  /* 0x000000a20d717224 */ /* 0x000fc400078e02ff */
[-C--:B------:R-:W-:Y:S02]  /*24c0*/  IMAD R109, R159, R3.reuse, R109 ;  /* 0x000000039f6d7224 */ /* 0x080fe400078e026d */
[----:B------:R-:W-:Y:S01]  /*24d0*/  IMAD.WIDE.U32 R10, R158, R3, R22 ;  /* 0x000000039e0a7225 */ /* 0x000fe200078e0016 */
[----:B------:R-:W-:-:S03]  /*24e0*/  IADD3 R22, R26, 0x40, RZ ;  /* 0x000000401a167810 */ /* 0x000fc60007ffe0ff */
[-C--:B------:R-:W-:Y:S01]  /*24f0*/  IMAD R113, R163, R3.reuse, R113 ;  /* 0x00000003a3717224 */ /* 0x080fe200078e0271 */
[----:B------:R-:W-:Y:S01]  /*2500*/  LEA R110, P1, R10, R16, 0x1 ;  /* 0x000000100a6e7211 */ /* 0x000fe200078208ff */
[----:B------:R-:W-:Y:S01]  /*2510*/  IMAD.WIDE.U32 R12, R162, R3, R20 ;  /* 0x00000003a20c7225 */ /* 0x000fe200078e0014 */
[C---:B------:R-:W-:Y:S02]  /*2520*/  IADD3 R21, R26.reuse, 0x80, RZ ;  /* 0x000000801a157810 */ /* 0x040fe40007ffe0ff */
[----:B------:R-:W-:Y:S01]  /*2530*/  IADD3 R20, R26, 0xc0, RZ ;  /* 0x000000c01a147810 */ /* 0x000fe20007ffe0ff */
[----:B------:R-:W-:Y:S01]  /*2540*/  IMAD.IADD R3, R72, 0x1, R5 ;  /* 0x0000000148037824 */ /* 0x000fe200078e0205 */
[----:B------:R-:W-:Y:S01]  /*2550*/  LEA R112, P0, R12, R14, 0x1 ;  /* 0x0000000e0c707211 */ /* 0x000fe200078008ff */
[----:B------:R-:W-:Y:S01]  /*2560*/  IMAD.IADD R109, R11, 0x1, R109 ;  /* 0x000000010b6d7824 */ /* 0x000fe200078e026d */
[-C--:B------:R-:W-:Y:S01]  /*2570*/  LEA.HI.X.SX32 R5, R5, R2.reuse, 0x1, P3 ;  /* 0x0000000205057211 */ /* 0x080fe200018f0eff */
[----:B------:R-:W-:Y:S01]  /*2580*/  IMAD.IADD R113, R13, 0x1, R113 ;  /* 0x000000010d717824 */ /* 0x000fe200078e0271 */
[----:B------:R-:W-:Y:S01]  /*2590*/  IADD3 R117, P2, R4, R3, RZ ;  /* 0x0000000304757210 */ /* 0x000fe20007f5e0ff */
[----:B------:R-:W-:Y:S01]  /*25a0*/  IMAD.SHL.U32 R28, R0, 0x2, RZ ;  /* 0x00000002001c7824 */ /* 0x000fe200078e00ff */
[----:B------:R-:W-:Y:S01]  /*25b0*/  LEA.HI.X R109, R10, R17, R109, 0x1, P1 ;  /* 0x000000110a6d7211 */ /* 0x000fe200008f0c6d */
[----:B------:R-:W-:Y:S01]  /*25c0*/  IMAD.SHL.U32 R84, R162, 0x10, RZ ;  /* 0x00000010a2547824 */ /* 0x000fe200078e00ff */
[----:B------:R-:W-:Y:S01]  /*25d0*/  LEA.HI.X R113, R12, R15, R113, 0x1, P0 ;  /* 0x0000000f0c717211 */ /* 0x000fe200000f0c71 */
[----:B------:R-:W-:Y:S01]  /*25e0*/  IMAD.SHL.U32 R86, R162, 0x20, RZ ;  /* 0x00000020a2567824 */ /* 0x000fe200078e00ff */
[----:B------:R-:W-:Y:S01]  /*25f0*/  LEA.HI.X.SX32 R2, R3, R2, 0x1, P2 ;  /* 0x0000000203027211 */ /* 0x000fe200010f0eff */
[----:B------:R-:W-:Y:S01]  /*2600*/  IMAD.SHL.U32 R145, R141, 0x10, RZ ;  /* 0x000000108d917824 */ /* 0x000fe200078e00ff */
[----:B------:R-:W-:Y:S01]  /*2610*/  SHF.L.U32 R116, R117, 0x1, RZ ;  /* 0x0000000175747819 */ /* 0x000fe200000006ff */
[----:B------:R-:W-:Y:S01]  /*2620*/  IMAD R3, R171, 0x60, RZ ;  /* 0x00000060ab037824 */ /* 0x000fe200078e02ff */
[-C--:B------:R-:W-:Y:S01]  /*2630*/  IADD3 R56, P1, R8, R28.reuse, RZ ;  /* 0x0000001c08387210 */ /* 0x080fe20007f3e0ff */
[----:B------:R-:W-:Y:S01]  /*2640*/  IMAD.SHL.U32 R101, R158, 0x20, RZ ;  /* 0x000000209e657824 */ /* 0x000fe200078e00ff */
[----:B------:R-:W-:Y:S01]  /*2650*/  SHF.L.U64.HI R0, R0, 0x1, R5 ;  /* 0x0000000100007819 */ /* 0x000fe20000010205 */
[----:B------:R-:W-:Y:S01]  /*2660*/  IMAD.IADD R76, R157, 0x1, R3 ;  /* 0x000000019d4c7824 */ /* 0x000fe200078e0203 */
[----:B------:R-:W-:Y:S01]  /*2670*/  IADD3 R28, P0, R6, R28, RZ ;  /* 0x0000001c061c7210 */ /* 0x000fe20007f1e0ff */
[----:B------:R-:W-:Y:S01]  /*2680*/  IMAD R3, R159, 0x60, RZ ;  /* 0x000000609f037824 */ /* 0x000fe200078e02ff */
[----:B------:R-:W-:Y:S01]  /*2690*/  SHF.L.U64.HI R117, R117, 0x1, R2 ;  /* 0x0000000175757819 */ /* 0x000fe20000010202 */
[--C-:B------:R-:W-:Y:S01]  /*26a0*/  IMAD.X R57, R9, 0x1, R0.reuse, P1 ;  /* 0x0000000109397824 */ /* 0x100fe200008e0600 */
[-C--:B------:R-:W-:Y:S01]  /*26b0*/  IADD3 R114, P3, R8, R116.reuse, RZ ;  /* 0x0000007408727210 */ /* 0x080fe20007f7e0ff */
[----:B------:R-:W-:Y:S01]  /*26c0*/  IMAD.X R29, R7, 0x1, R0, P0 ;  /* 0x00000001071d7824 */ /* 0x000fe200000e0600 */
[----:B------:R-:W-:Y:S01]  /*26d0*/  IADD3 R116, P2, R6, R116, RZ ;  /* 0x0000007406747210 */ /* 0x000fe20007f5e0ff */
[----:B------:R-:W-:Y:S01]  /*26e0*/  IMAD.SHL.U32 R143, R141, 0x20, RZ ;  /* 0x000000208d8f7824 */ /* 0x000fe200078e00ff */
[----:B------:R-:W-:Y:S01]  /*26f0*/  IADD3 R91, P1, P0, R84, R84, R84 ;  /* 0x00000054545b7210 */ /* 0x000fe2000783e054 */
[--C-:B------:R-:W-:Y:S01]  /*2700*/  IMAD.X R115, R9, 0x1, R117.reuse, P3 ;  /* 0x0000000109737824 */ /* 0x100fe200018e0675 */
[----:B------:R-:W-:Y:S01]  /*2710*/  IADD3 R140, R145, 0x40, RZ ;  /* 0x00000040918c7810 */ /* 0x000fe20007ffe0ff */
[----:B------:R-:W-:Y:S01]  /*2720*/  IMAD.X R117, R7, 0x1, R117, P2 ;  /* 0x0000000107757824 */ /* 0x000fe200010e0675 */
[----:B------:R-:W-:Y:S01]  /*2730*/  IADD3.X R94, R81, R81, R81, P1, P0 ;  /* 0x00000051515e7210 */ /* 0x000fe20000fe0451 */
[----:B------:R-:W-:Y:S01]  /*2740*/  IMAD R141, R141, 0x30, RZ ;  /* 0x000000308d8d7824 */ /* 0x000fe200078e02ff */
[C---:B------:R-:W-:Y:S01]  /*2750*/  IADD3 R85, P5, P4, -R86.reuse, 0x40, R91 ;  /* 0x0000004056557810 */ /* 0x040fe20007cbe15b */
[----:B------:R-:W-:Y:S01]  /*2760*/  IMAD.MOV.U32 R17, RZ, RZ, R165 ;  /* 0x000000ffff117224 */ /* 0x000fe200078e00a5 */
[----:B------:R-:W-:-:S02]  /*2770*/  IADD3 R87, P3, P2, -R86, 0x80, R91 ;  /* 0x0000008056577810 */ /* 0x000fc40007a7e15b */
[----:B------:R-:W-:Y:S02]  /*2780*/  IADD3 R91, P1, P0, -R86, 0xc0, R91 ;  /* 0x000000c0565b7810 */ /* 0x000fe4000783e15b */
[C-C-:B------:R-:W-:Y:S02]  /*2790*/  IADD3.X R88, ~R83.reuse, RZ, R94.reuse, P5, P4 ;  /* 0x000000ff53587210 */ /* 0x140fe40002fe855e */
[C-C-:B------:R-:W-:Y:S02]  /*27a0*/  IADD3.X R90, ~R83.reuse, RZ, R94.reuse, P3, P2 ;  /* 0x000000ff535a7210 */ /* 0x140fe40001fe455e */
[----:B------:R-:W-:Y:S02]  /*27b0*/  IADD3.X R94, ~R83, RZ, R94, P1, P0 ;  /* 0x000000ff535e7210 */ /* 0x000fe40000fe055e */
[-C--:B------:R-:W-:Y:S02]  /*27c0*/  IADD3 R89, P2, R85, R84.reuse, RZ ;  /* 0x0000005455597210 */ /* 0x080fe40007f5e0ff */
[----:B------:R-:W-:-:S02]  /*27d0*/  IADD3 R93, P1, R87, R84, RZ ;  /* 0x00000054575d7210 */ /* 0x000fc40007f3e0ff */
[-C--:B------:R-:W-:Y:S01]  /*27e0*/  IADD3 R95, P0, R91, R84.reuse, RZ ;  /* 0x000000545b5f7210 */ /* 0x080fe20007f1e0ff */
[--C-:B------:R-:W-:Y:S01]  /*27f0*/  IMAD.X R92, R88, 0x1, R81.reuse, P2 ;  /* 0x00000001585c7824 */ /* 0x100fe200010e0651 */
[C---:B------:R-:W-:Y:S01]  /*2800*/  IADD3 R139, R145.reuse, 0x80, RZ ;  /* 0x00000080918b7810 */ /* 0x040fe20007ffe0ff */
[--C-:B------:R-:W-:Y:S01]  /*2810*/  IMAD.X R96, R90, 0x1, R81.reuse, P1 ;  /* 0x000000015a607824 */ /* 0x100fe200008e0651 */
[----:B------:R-:W-:Y:S01]  /*2820*/  IADD3 R137, R145, 0xc0, RZ ;  /* 0x000000c091897810 */ /* 0x000fe20007ffe0ff */
[----:B------:R-:W-:Y:S01]  /*2830*/  IMAD.X R98, R94, 0x1, R81, P0 ;  /* 0x000000015e627824 */ /* 0x000fe200000e0651 */
[-C--:B------:R-:W-:Y:S01]  /*2840*/  IADD3 R104, P2, R89, R84.reuse, RZ ;  /* 0x0000005459687210 */ /* 0x080fe20007f5e0ff */
[----:B------:R-:W-:Y:S01]  /*2850*/  IMAD.IADD R136, R145, 0x1, R139 ;  /* 0x0000000191887824 */ /* 0x000fe200078e028b */
[----:B------:R-:W-:Y:S01]  /*2860*/  IADD3 R106, P1, R93, R84, RZ ;  /* 0x000000545d6a7210 */ /* 0x000fe20007f3e0ff */
[C---:B------:R-:W-:Y:S01]  /*2870*/  IMAD.IADD R134, R145.reuse, 0x1, R137 ;  /* 0x0000000191867824 */ /* 0x040fe200078e0289 */
[----:B------:R-:W-:Y:S01]  /*2880*/  IADD3 R138, R145, R140, RZ ;  /* 0x0000008c918a7210 */ /* 0x000fe20007ffe0ff */
[--C-:B------:R-:W-:Y:S01]  /*2890*/  IMAD.X R103, R92, 0x1, R81.reuse, P2 ;  /* 0x000000015c677824 */ /* 0x100fe200010e0651 */
[----:B------:R-:W-:Y:S01]  /*28a0*/  IADD3 R108, P0, R95, R84, RZ ;  /* 0x000000545f6c7210 */ /* 0x000fe20007f1e0ff */
[----:B------:R-:W-:Y:S01]  /*28b0*/  IMAD.X R105, R96, 0x1, R81, P1 ;  /* 0x0000000160697824 */ /* 0x000fe200008e0651 */
[C---:B------:R-:W-:Y:S01]  /*28c0*/  SHF.L.U64.HI R0, R158.reuse, 0x4, R159 ;  /* 0x000000049e007819 */ /* 0x040fe2000001029f */
[----:B------:R-:W-:Y:S01]  /*28d0*/  IMAD.WIDE.U32 R158, R158, 0x60, RZ ;  /* 0x000000609e9e7825 */ /* 0x000fe200078e00ff */
[----:B------:R-:W-:-:S02]  /*28e0*/  IADD3.X R107, R98, R81, RZ, P0, !PT ;  /* 0x00000051626b7210 */ /* 0x000fc400007fe4ff */
[C---:B------:R-:W-:Y:S01]  /*28f0*/  IADD3 R133, R145.reuse, R136, RZ ;  /* 0x0000008891857210 */ /* 0x040fe20007ffe0ff */
[----:B------:R-:W-:Y:S01]  /*2900*/  IMAD.IADD R135, R145, 0x1, R138 ;  /* 0x0000000191877824 */ /* 0x000fe200078e028a */
        /* <DEDUP_REMOVED lines=10> */
[----:B------:R-:W-:Y:S01]  /*29b0*/  IADD3 R102, R159, R3, RZ ;  /* 0x000000039f667210 */ /* 0x000fe20007ffe0ff */
[----:B------:R-:W-:Y:S01]  /*29c0*/  IMAD.SHL.U32 R108, R108, 0x2, RZ ;  /* 0x000000026c6c7824 */ /* 0x000fe200078e00ff */
        /* <DEDUP_REMOVED lines=12> */
.L_x_6609:
[----:B------:R-:W-:Y:S01]  /*2a90*/  IMAD.SHL.U32 R24, R17, 0x40, RZ ;  /* 0x0000004011187824 */ /* 0x000fe200078e00ff */
[----:B------:R-:W-:Y:S01]  /*2aa0*/  BSSY B2, `(.L_x_6554) ;  /* 0x0000933000027945 */ /* 0x000fe20003800000 */
[----:B------:R-:W-:Y:S03]  /*2ab0*/  IMAD.MOV.U32 R111, RZ, RZ, R109 ;  /* 0x000000ffff6f7224 */ /* 0x000fe600078e006d */
        /* <DEDUP_REMOVED lines=30> */
[----:B--2---:R2:W-:Y:S04]  /*2ca0*/  @P2 ST.E.128 [R30.64+0x80], R8 ;  /* 0x000080081e002985 */ /* 0x0045e8000c101d06 */
[----:B---3--:R-:W3:Y:S04]  /*2cb0*/  @P2 LD.E.128 R4, [R2.64+0x100] ;  /* 0x0001000602042980 */ /* 0x008ee8000c101d00 */
        /* <DEDUP_REMOVED lines=216> */
.L_x_6558:
[----:B------:R-:W-:Y:S05]  /*3a40*/  BSYNC B0 ;  /* 0x0000000000007941 */ /* 0x000fea0003800000 */
.L_x_6557:
        /* <DEDUP_REMOVED lines=52> */
[----:B------:R-:W-:Y:S01]  /*3d90*/  LEA.HI.X R167, R66, R161, R67, 0x1, P2 ;  /* 0x000000a142a77211 */ /* 0x000fe200010f0c43 */
        /* <DEDUP_REMOVED lines=139> */
.L_x_6560:
[----:B------:R-:W-:Y:S05]  /*4650*/  BSYNC B0 ;  /* 0x0000000000007941 */ /* 0x000fea0003800000 */
.L_x_6559:
[C---:B------:R-:W-:Y:S01]  /*4660*/  ISETP.GE.AND P0, PT, R74.reuse, R164, PT ;  /* 0x000000a44a00720c */ /* 0x040fe20003f06270 */
[----:B------:R-:W-:Y:S03]  /*4670*/  BSSY B0, `(.L_x_6561) ;  /* 0x00000c2000007945 */ /* 0x000fe60003800000 */
[----:B------:R-:W-:Y:S11]  /*4680*/  ISETP.GE.AND P0, PT, R74, R144, !P0 ;  /* 0x000000904a00720c */ /* 0x000ff60004706270 */
[----:B------:R-:W-:Y:S02]  /*4690*/  @!UPT UIADD3 URZ, URZ, URZ, URZ ;  /* 0x0000003f3f3ff290 */ /* 0x000fe4000fffe03f */
[----:B------:R-:W-:-:S05]  /*46a0*/  @!P0 BRA `(.L_x_6562) ;  /* 0x00000be000008947 */ /* 0x000fca0003800000 */
[----:B------:R-:W-:Y:S02]  /*46b0*/  ISETP.GE.AND P0, PT, R26, R25, PT ;  /* 0x000000191a00720c */ /* 0x000fe40003f06270 */
[C---:B------:R-:W-:Y:S02]  /*46c0*/  LEA R172, P1, R86.reuse, R112, 0x1 ;  /* 0x0000007056ac7211 */ /* 0x040fe400078208ff */
[C---:B-1----:R-:W-:Y:S02]  /*46d0*/  SHF.L.U32 R167, R143.reuse, 0x1, RZ ;  /* 0x000000018fa77819 */ /* 0x042fe400000006ff */
        /* <DEDUP_REMOVED lines=187> */
.L_x_6562:
[----:B------:R-:W-:Y:S05]  /*5290*/  BSYNC B0 ;  /* 0x0000000000007941 */ /* 0x000fea0003800000 */
.L_x_6561:
        /* <DEDUP_REMOVED lines=197> */
.L_x_6564:
[----:B------:R-:W-:Y:S05]  /*5ef0*/  BSYNC B0 ;  /* 0x0000000000007941 */ /* 0x000fea0003800000 */
.L_x_6563:
[----:B------:R-:W2:Y:S02]  /*5f00*/  LD.E R3, [R18.64+0xd0] ;  /* 0x0000d00612037980 */ /* 0x000ea4000c101900 */
[----:B--2---:R-:W-:Y:S05]  /*5f10*/  IMAD.U32 R3, R3, -0x20, RZ ;  /* 0xffffffe003037824 */ /* 0x004fea00078e00ff */
[C---:B------:R-:W-:Y:S02]  /*5f20*/  LEA R28, P1, R3.reuse, R28, 0x1 ;  /* 0x0000001c031c7211 */ /* 0x040fe400078208ff */
[C---:B------:R-:W-:Y:S02]  /*5f30*/  LEA R56, P0, R3.reuse, R56, 0x1 ;  /* 0x0000003803387211 */ /* 0x040fe400078008ff */
[C---:B------:R-:W-:Y:S02]  /*5f40*/  LEA.HI.X.SX32 R29, R3.reuse, R29, 0x1, P1 ;  /* 0x0000001d031d7211 */ /* 0x040fe400008f0eff */
[----:B------:R-:W-:Y:S01]  /*5f50*/  LEA.HI.X.SX32 R57, R3, R57, 0x1, P0 ;  /* 0x0000003903397211 */ /* 0x000fe200000f0eff */
[----:B------:R-:W-:-:S05]  /*5f60*/  BRA `(.L_x_6565) ;  /* 0x00005e6000007947 */ /* 0x000fca0003800000 */
.L_x_6556:
        /* <DEDUP_REMOVED lines=85> */
.L_x_6569:
[----:B------:R-:W-:Y:S05]  /*64c0*/  BSYNC B0 ;  /* 0x0000000000007941 */ /* 0x000fea0003800000 */
.L_x_6568:
        /* <DEDUP_REMOVED lines=84> */
.L_x_6571:
[----:B------:R-:W-:Y:S05]  /*6a10*/  BSYNC B0 ;  /* 0x0000000000007941 */ /* 0x000fea0003800000 */
.L_x_6570:
        /* <DEDUP_REMOVED lines=83> */
.L_x_6573:
[----:B------:R-:W-:Y:S05]  /*6f50*/  BSYNC B0 ;  /* 0x0000000000007941 */ /* 0x000fea0003800000 */
.L_x_6572:
        /* <DEDUP_REMOVED lines=84> */
.L_x_6575:
[----:B------:R-:W-:Y:S05]  /*74a0*/  BSYNC B0 ;  /* 0x0000000000007941 */ /* 0x000fea0003800000 */
.L_x_6574:
[----:B-----5:R3:W-:Y:S02]  /*74b0*/  ST.E.128 [R160.64+0x180], R8 ;  /* 0x00018008a0007985 */ /* 0x0207e4000c101d06 */
.L_x_6567:
[----:B------:R-:W-:Y:S05]  /*74c0*/  BSYNC B1 ;  /* 0x0000000000017941 */ /* 0x000fea0003800000 */
.L_x_6566:
        /* <DEDUP_REMOVED lines=90> */
.L_x_6579:
[----:B------:R-:W-:Y:S05]  /*7a70*/  BSYNC B0 ;  /* 0x0000000000007941 */ /* 0x000fea0003800000 */
.L_x_6578:
        /* <DEDUP_REMOVED lines=92> */
.L_x_6581:
[----:B------:R-:W-:Y:S05]  /*8040*/  BSYNC B0 ;  /* 0x0000000000007941 */ /* 0x000fea0003800000 */
.L_x_6580:
        /* <DEDUP_REMOVED lines=89> */
.L_x_6583:
[----:B------:R-:W-:Y:S05]  /*85e0*/  BSYNC B0 ;  /* 0x0000000000007941 */ /* 0x000fea0003800000 */
.L_x_6582:
        /* <DEDUP_REMOVED lines=90> */
.L_x_6585:
[----:B------:R-:W-:Y:S05]  /*8b90*/  BSYNC B0 ;  /* 0x0000000000007941 */ /* 0x000fea0003800000 */
.L_x_6584:
[----:B-----5:R3:W-:Y:S02]  /*8ba0*/  ST.E.128 [R42.64+0x180], R8 ;  /* 0x000180082a007985 */ /* 0x0207e4000c101d06 */
.L_x_6577:
[----:B------:R-:W-:Y:S05]  /*8bb0*/  BSYNC B1 ;  /* 0x0000000000017941 */ /* 0x000fea0003800000 */
.L_x_6576:
        /* <DEDUP_REMOVED lines=93> */
.L_x_6589:
[----:B------:R-:W-:Y:S05]  /*9190*/  BSYNC B0 ;  /* 0x0000000000007941 */ /* 0x000fea0003800000 */
.L_x_6588:
        /* <DEDUP_REMOVED lines=92> */
.L_x_6591:
[----:B------:R-:W-:Y:S05]  /*9760*/  BSYNC B0 ;  /* 0x0000000000007941 */ /* 0x000fea0003800000 */
.L_x_6590:
        /* <DEDUP_REMOVED lines=89> */
.L_x_6593:
[----:B------:R-:W-:Y:S05]  /*9d00*/  BSYNC B0 ;  /* 0x0000000000007941 */ /* 0x000fea0003800000 */
.L_x_6592:
        /* <DEDUP_REMOVED lines=90> */
.L_x_6595:
[----:B------:R-:W-:Y:S05]  /*a2b0*/  BSYNC B0 ;  /* 0x0000000000007941 */ /* 0x000fea0003800000 */
.L_x_6594:
[----:B-----5:R4:W-:Y:S02]  /*a2c0*/  ST.E.128 [R42.64+0x180], R8 ;  /* 0x000180082a007985 */ /* 0x0209e4000c101d06 */
.L_x_6587:
[----:B------:R-:W-:Y:S05]  /*a2d0*/  BSYNC B1 ;  /* 0x0000000000017941 */ /* 0x000fea0003800000 */
.L_x_6586:
        /* <DEDUP_REMOVED lines=94> */
.L_x_6599:
[----:B------:R-:W-:Y:S05]  /*a8c0*/  BSYNC B0 ;  /* 0x0000000000007941 */ /* 0x000fea0003800000 */
.L_x_6598:
        /* <DEDUP_REMOVED lines=93> */
.L_x_6601:
[----:B------:R-:W-:Y:S05]  /*aea0*/  BSYNC B0 ;  /* 0x0000000000007941 */ /* 0x000fea0003800000 */
.L_x_6600:
        /* <DEDUP_REMOVED lines=89> */
.L_x_6603:
[----:B------:R-:W-:Y:S05]  /*b440*/  BSYNC B0 ;  /* 0x0000000000007941 */ /* 0x000fea0003800000 */
.L_x_6602:
        /* <DEDUP_REMOVED lines=90> */
.L_x_6605:
[----:B------:R-:W-:Y:S05]  /*b9f0*/  BSYNC B0 ;  /* 0x0000000000007941 */ /* 0x000fea0003800000 */
.L_x_6604:
[----:B-----5:R4:W-:Y:S02]  /*ba00*/  ST.E.128 [R58.64+0x180], R8 ;  /* 0x000180083a007985 */ /* 0x0209e4000c101d06 */
.L_x_6597:
[----:B------:R-:W-:Y:S05]  /*ba10*/  BSYNC B1 ;  /* 0x0000000000017941 */ /* 0x000fea0003800000 */
.L_x_6596:
[----:B------:R-:W5:Y:S02]  /*ba20*/  LD.E R3, [R18.64+0xd0] ;  /* 0x0000d00612037980 */ /* 0x000f64000c101900 */
[----:B-----5:R-:W-:Y:S05]  /*ba30*/  IMAD.U32 R3, R3, -0x20, RZ ;  /* 0xffffffe003037824 */ /* 0x020fea00078e00ff */
[C---:B------:R-:W-:Y:S02]  /*ba40*/  LEA R116, P1, R3.reuse, R116, 0x1 ;  /* 0x0000007403747211 */ /* 0x040fe400078208ff */
[C---:B------:R-:W-:Y:S02]  /*ba50*/  LEA R114, P0, R3.reuse, R114, 0x1 ;  /* 0x0000007203727211 */ /* 0x040fe400078008ff */
[C---:B------:R-:W-:Y:S02]  /*ba60*/  LEA.HI.X.SX32 R117, R3.reuse, R117, 0x1, P1 ;  /* 0x0000007503757211 */ /* 0x040fe400008f0eff */
[----:B------:R-:W-:Y:S01]  /*ba70*/  LEA.HI.X.SX32 R115, R3, R115, 0x1, P0 ;  /* 0x0000007303737211 */ /* 0x000fe200000f0eff */
[----:B------:R-:W-:-:S05]  /*ba80*/  BRA `(.L_x_6565) ;  /* 0x0000034000007947 */ /* 0x000fca0003800000 */
.L_x_6555:
        /* <DEDUP_REMOVED lines=52> */
.L_x_6565:
[----:B------:R-:W-:Y:S05]  /*bdd0*/  BSYNC B2 ;  /* 0x0000000000027941 */ /* 0x000fea0003800000 */
.L_x_6554:
        /* <DEDUP_REMOVED lines=88> */
.L_x_6607:
        /* <DEDUP_REMOVED lines=8> */
.L_x_6608:
[----:B------:R-:W-:Y:S05]  /*c3e0*/  BSYNC B0 ;  /* 0x0000000000007941 */ /* 0x000fea0003800000 */
.L_x_6606:
[----:B------:R-:W-:Y:S04]  /*c3f0*/  IADD3 R17, R17, -0x1, RZ ;  /* 0xffffffff11117810 */ /* 0x000fe80007ffe0ff */
[----:B------:R-:W-:Y:S11]  /*c400*/  ISETP.GT.AND P0, PT, R17, R82, PT ;  /* 0x000000521100720c */ /* 0x000ff60003f04270 */
[----:B------:R-:W-:Y:S02]  /*c410*/  @!UPT UIADD3 URZ, URZ, URZ, URZ ;  /* 0x0000003f3f3ff290 */ /* 0x000fe4000fffe03f */
[----:B------:R-:W-:-:S05]  /*c420*/  @P0 BRA `(.L_x_6609) ;  /* 0xffff666000000947 */ /* 0x000fca000383ffff */
.L_x_6553:
[----:B------:R-:W-:Y:S01]  /*c430*/  WARPSYNC 0xffffffff ;  /* 0xffffffff00007948 */ /* 0x000fe20003800000 */
[----:B------:R-:W-:Y:S06]  /*c440*/  BAR.SYNC.DEFER_BLOCKING 0x0 ;  /* 0x0000000000007b1d */ /* 0x000fec0000010000 */
[----:B------:R-:W2:Y:S01]  /*c450*/  LD.E R7, [R18.64+0xd0] ;  /* 0x0000d00612077980 */ /* 0x000ea2000c101900 */
[----:B------:R-:W-:Y:S01]  /*c460*/  BSSY B2, `(.L_x_6610) ;  /* 0x00008ff000027945 */ /* 0x000fe20003800000 */
[----:B------:R-:W-:Y:S01]  /*c470*/  IMAD.SHL.U32 R239, R142, 0x2, RZ ;  /* 0x000000028eef7824 */ /* 0x000fe200078e00ff */
[C---:B---3--:R-:W-:Y:S01]  /*c480*/  SHF.L.U64.HI R9, R152.reuse, 0x4, R153 ;  /* 0x0000000498097819 */ /* 0x048fe20000010299 */
[----:B------:R-:W-:Y:S01]  /*c490*/  IMAD.SHL.U32 R3, R152, 0x10, RZ ;  /* 0x0000001098037824 */ /* 0x000fe200078e00ff */
[----:B--2---:R-:W-:-:S13]  /*c4a0*/  ISETP.NE.AND P0, PT, R7, RZ, PT ;  /* 0x000000ff0700720c */ /* 0x004fda0003f05270 */
[----:B------:R-:W-:Y:S05]  /*c4b0*/  @!P0 BRA `(.L_x_6611) ;  /* 0x00008cd000008947 */ /* 0x000fea0003800000 */
[----:B------:R-:W2:Y:S01]  /*c4c0*/  LD.E.64 R4, [R18.64+0xf0] ;  /* 0x0000f00612047980 */ /* 0x000ea2000c101b00 */
[----:B------:R-:W-:-:S03]  /*c4d0*/  IMAD.MOV.U32 R2, RZ, RZ, RZ ;  /* 0x000000ffff027224 */ /* 0x000fc600078e00ff */
[----:B------:R-:W3:Y:S04]  /*c4e0*/  LD.E.U8 R0, [R18.64+0x1b3] ;  /* 0x0001b30612007980 */ /* 0x000ee8000c101100 */
[----:B------:R1:W5:Y:S04]  /*c4f0*/  LD.E.64 R14, [R18.64+0x148] ;  /* 0x00014806120e7980 */ /* 0x000368000c101b00 */
[----:B-----5:R1:W5:Y:S01]  /*c500*/  LD.E.64 R12, [R18.64+0x150] ;  /* 0x00015006120c7980 */ /* 0x020362000c101b00 */
[----:B--2---:R-:W-:-:S04]  /*c510*/  ISETP.NE.U32.AND P1, PT, R4, RZ, PT ;  /* 0x000000ff0400720c */ /* 0x004fc80003f25070 */
[----:B------:R-:W-:-:S13]  /*c520*/  ISETP.NE.AND.EX P1, PT, R5, RZ, PT, P1 ;  /* 0x000000ff0500720c */ /* 0x000fda0003f25310 */
[----:B------:R-:W-:-:S04]  /*c530*/  @P1 LEA R16, P0, R236, R4, 0x2 ;  /* 0x00000004ec101211 */ /* 0x000fc800078010ff */
[----:B------:R-:W-:-:S05]  /*c540*/  @P1 LEA.HI.X R17, R236, R5, R71, 0x2, P0 ;  /* 0x00000005ec111211 */ /* 0x000fca00000f1447 */
[----:B------:R2:W4:Y:S01]  /*c550*/  @P1 LD.E R2, [R16.64] ;  /* 0x0000000610021980 */ /* 0x000522000c101900 */
[----:B------:R-:W-:Y:S02]  /*c560*/  IADD3 R3, P1, R3, R148, RZ ;  /* 0x0000009403037210 */ /* 0x000fe40007f3e0ff */
[----:B------:R-:W-:-:S03]  /*c570*/  LEA.HI R10, R7, R7, RZ, 0x1 ;  /* 0x00000007070a7211 */ /* 0x000fc600078f08ff */
[----:B------:R-:W-:Y:S01]  /*c580*/  IMAD.X R6, R9, 0x1, R151, P1 ;  /* 0x0000000109067824 */ /* 0x000fe200008e0697 */
[C---:B------:R-:W-:Y:S02]  /*c590*/  LEA R46, P1, R3.reuse, R154, 0x1 ;  /* 0x0000009a032e7211 */ /* 0x040fe400078208ff */
[----:B------:R-:W-:Y:S02]  /*c5a0*/  SHF.R.S32.HI R9, RZ, 0x1, R10 ;  /* 0x00000001ff097819 */ /* 0x000fe4000001140a */
[----:B------:R-:W-:Y:S01]  /*c5b0*/  LEA R5, P0, R152, R148, 0x5 ;  /* 0x0000009498057211 */ /* 0x000fe200078028ff */
[----:B------:R-:W-:Y:S01]  /*c5c0*/  IMAD.MOV.U32 R150, RZ, RZ, R148 ;  /* 0x000000ffff967224 */ /* 0x000fe200078e0094 */
[-C--:B------:R-:W-:Y:S02]  /*c5d0*/  LEA R48, P2, R148, R154.reuse, 0x1 ;  /* 0x0000009a94307211 */ /* 0x080fe400078408ff */
[----:B---3--:R-:W-:Y:S02]  /*c5e0*/  ISETP.NE.AND P4, PT, R0, RZ, PT ;  /* 0x000000ff0000720c */ /* 0x008fe40003f85270 */
[----:B------:R-:W-:Y:S01]  /*c5f0*/  LEA.HI.X R47, R3, R155, R6, 0x1, P1 ;  /* 0x0000009b032f7211 */ /* 0x000fe200008f0c06 */
[----:B------:R-:W-:Y:S01]  /*c600*/  IMAD R3, R146, R9, R72 ;  /* 0x0000000992037224 */ /* 0x000fe200078e0248 */
[----:B------:R-:W-:Y:S01]  /*c610*/  LEA.HI.X R8, R152, R151, R153, 0x5, P0 ;  /* 0x0000009798087211 */ /* 0x000fe200000f2c99 */
[----:B------:R-:W-:Y:S01]  /*c620*/  IMAD R4, R153, 0x30, RZ ;  /* 0x0000003099047824 */ /* 0x000fe200078e02ff */
[--C-:B------:R-:W-:Y:S01]  /*c630*/  LEA.HI.X R49, R148, R155, R151.reuse, 0x1, P2 ;  /* 0x0000009b94317211 */ /* 0x100fe200010f0c97 */
[----:B------:R-:W-:Y:S01]  /*c640*/  IMAD.WIDE.U32 R150, R152, 0x30, R150 ;  /* 0x0000003098967825 */ /* 0x000fe200078e0096 */
[----:B------:R-:W-:-:S03]  /*c650*/  LEA R24, P0, R5, R154, 0x1 ;  /* 0x0000009a05187211 */ /* 0x000fc600078008ff */
[----:B------:R-:W-:Y:S02]  /*c660*/  IMAD.IADD R11, R238, 0x1, -R61 ;  /* 0x00000001ee0b7824 */ /* 0x000fe400078e0a3d */
[----:B------:R-:W-:Y:S01]  /*c670*/  IMAD.IADD R21, R72, 0x1, R3 ;  /* 0x0000000148157824 */ /* 0x000fe200078e0203 */
[----:B------:R-:W-:Y:S01]  /*c680*/  LEA.HI.X R25, R5, R155, R8, 0x1, P0 ;  /* 0x0000009b05197211 */ /* 0x000fe200000f0c08 */
[----:B------:R-:W-:Y:S01]  /*c690*/  IMAD.IADD R5, R151, 0x1, R4 ;  /* 0x0000000197057824 */ /* 0x000fe200078e0204 */
[----:B------:R-:W-:Y:S02]  /*c6a0*/  ISETP.GE.AND P0, PT, R146, R11, PT ;  /* 0x0000000b9200720c */ /* 0x000fe40003f06270 */
[C---:B--2---:R-:W-:Y:S01]  /*c6b0*/  LEA R16, P1, R150.reuse, R154, 0x1 ;  /* 0x0000009a96107211 */ /* 0x044fe200078208ff */
[----:B------:R-:W-:Y:S01]  /*c6c0*/  IMAD.SHL.U32 R45, R9, 0x10, RZ ;  /* 0x00000010092d7824 */ /* 0x000fe200078e00ff */
[----:B------:R-:W-:Y:S02]  /*c6d0*/  ISETP.GT.AND P0, PT, R55, -0x8, !P0 ;  /* 0xfffffff83700780c */ /* 0x000fe40004704270 */
[----:B------:R-:W-:-:S02]  /*c6e0*/  LEA.HI.X R17, R150, R155, R5, 0x1, P1 ;  /* 0x0000009b96117211 */ /* 0x000fc400008f0c05 */
        /* <DEDUP_REMOVED lines=10> */
[----:B------:R1:W5:Y:S01]  /*c790*/  LD.E.128 R28, [R48.64] ;  /* 0x00000006301c7980 */ /* 0x000362000c101d00 */
[----:B------:R-:W-:Y:S01]  /*c7a0*/  ISETP.GE.AND P2, PT, R26, R7, PT ;  /* 0x000000071a00720c */ /* 0x000fe20003f46270 */
[C---:B------:R-:W-:Y:S01]  /*c7b0*/  IMAD.SHL.U32 R35, R0.reuse, 0x2, RZ ;  /* 0x0000000200237824 */ /* 0x040fe200078e00ff */
[----:B------:R-:W-:Y:S01]  /*c7c0*/  SHF.L.U64.HI R3, R0, 0x1, R10 ;  /* 0x0000000100037819 */ /* 0x000fe2000001020a */
[----:B------:R-:W-:Y:S03]  /*c7d0*/  BSSY B0, `(.L_x_6615) ;  /* 0x000002c000007945 */ /* 0x000fe60003800000 */
[----:B------:R-:W-:-:S02]  /*c7e0*/  IADD3 R32, P1, R14, R35, RZ ;  /* 0x000000230e207210 */ /* 0x000fc40007f3e0ff */
[----:B-----5:R-:W-:-:S03]  /*c7f0*/  IADD3 R34, P0, R12, R35, RZ ;  /* 0x000000230c227210 */ /* 0x020fc60007f1e0ff */
[--C-:B------:R-:W-:Y:S02]  /*c800*/  IMAD.X R33, R15, 0x1, R3.reuse, P1 ;  /* 0x000000010f217824 */ /* 0x100fe400008e0603 */
[----:B------:R-:W-:Y:S01]  /*c810*/  IMAD.X R35, R13, 0x1, R3, P0 ;  /* 0x000000010d237824 */ /* 0x000fe200000e0603 */
[----:B------:R-:W-:Y:S05]  /*c820*/  @P2 BRA `(.L_x_6616) ;  /* 0x0000026000002947 */ /* 0x000fea0003800000 */
[----:B------:R-:W2:Y:S04]  /*c830*/  LD.E.64 R2, [R34.64] ;  /* 0x0000000622027980 */ /* 0x000ea8000c101b00 */
[----:B------:R-:W3:Y:S01]  /*c840*/  LD.E.64 R4, [R32.64] ;  /* 0x0000000620047980 */ /* 0x000ee2000c101b00 */
[C---:B------:R-:W-:Y:S01]  /*c850*/  SHF.L.U32 R8, R29.reuse, 0x10, RZ ;  /* 0x000000101d087819 */ /* 0x040fe200000006ff */
[----:B------:R-:W-:Y:S01]  /*c860*/  IMAD.U32 R36, R30, 0x10000, RZ ;  /* 0x000100001e247824 */ /* 0x000fe200078e00ff */
[----:B------:R-:W-:-:S02]  /*c870*/  LOP3.LUT R6, R29, 0xffff0000, RZ, 0xc0, !PT ;  /* 0xffff00001d067812 */ /* 0x000fc400078ec0ff */
[C---:B------:R-:W-:Y:S02]  /*c880*/  SHF.L.U32 R37, R31.reuse, 0x10, RZ ;  /* 0x000000101f257819 */ /* 0x040fe400000006ff */
[C---:B------:R-:W-:Y:S02]  /*c890*/  SHF.L.U32 R20, R28.reuse, 0x10, RZ ;  /* 0x000000101c147819 */ /* 0x040fe400000006ff */
[----:B------:R-:W-:Y:S02]  /*c8a0*/  LOP3.LUT R38, R28, 0xffff0000, RZ, 0xc0, !PT ;  /* 0xffff00001c267812 */ /* 0x000fe400078ec0ff */
[----:B------:R-:W-:Y:S02]  /*c8b0*/  LOP3.LUT R31, R31, 0xffff0000, RZ, 0xc0, !PT ;  /* 0xffff00001f1f7812 */ /* 0x000fe400078ec0ff */
[----:B------:R-:W-:Y:S02]  /*c8c0*/  LOP3.LUT R39, R30, 0xffff0000, RZ, 0xc0, !PT ;  /* 0xffff00001e277812 */ /* 0x000fe400078ec0ff */
[----:B--2---:R-:W-:-:S02]  /*c8d0*/  LOP3.LUT R23, R2, 0xffff0000, RZ, 0xc0, !PT ;  /* 0xffff000002177812 */ /* 0x004fc400078ec0ff */
        /* <DEDUP_REMOVED lines=8> */
[C---:B------:R-:W-:Y:S02]  /*c960*/  FFMA.FTZ R21, R8.reuse, R29, -R21 ;  /* 0x0000001d08157223 */ /* 0x040fe40000010815 */
[----:B------:R-:W-:Y:S01]  /*c970*/  FFMA.FTZ R6, R8, R23, R6 ;  /* 0x0000001708067223 */ /* 0x000fe20000010006 */
[----:B------:R-:W-:Y:S01]  /*c980*/  SHF.L.U32 R23, R2, 0x10, RZ ;  /* 0x0000001002177819 */ /* 0x000fe200000006ff */
[----:B------:R-:W-:-:S02]  /*c990*/  IMAD.U32 R29, R4, 0x10000, RZ ;  /* 0x00010000041d7824 */ /* 0x000fc400078e00ff */
[-C--:B------:R-:W-:Y:S02]  /*c9a0*/  FMUL.FTZ R31, R31, R28.reuse ;  /* 0x0000001c1f1f7220 */ /* 0x080fe40000410000 */
[C---:B------:R-:W-:Y:S02]  /*c9b0*/  FMUL.FTZ R2, R38.reuse, R23 ;  /* 0x0000001726027220 */ /* 0x040fe40000410000 */
[C---:B------:R-:W-:Y:S02]  /*c9c0*/  FMUL.FTZ R4, R39.reuse, R3 ;  /* 0x0000000327047220 */ /* 0x040fe40000410000 */
[----:B------:R-:W-:Y:S02]  /*c9d0*/  FMUL.FTZ R38, R38, R29 ;  /* 0x0000001d26267220 */ /* 0x000fe40000410000 */
[----:B------:R-:W-:Y:S02]  /*c9e0*/  FMUL.FTZ R39, R39, R5 ;  /* 0x0000000527277220 */ /* 0x000fe40000410000 */
[----:B------:R-:W-:-:S02]  /*c9f0*/  FFMA.FTZ R30, R37, R28, -R30 ;  /* 0x0000001c251e7223 */ /* 0x000fc4000001081e */
        /* <DEDUP_REMOVED lines=9> */
.L_x_6616:
[----:B------:R-:W-:Y:S05]  /*ca90*/  BSYNC B0 ;  /* 0x0000000000007941 */ /* 0x000fea0003800000 */
.L_x_6615:
[----:B------:R2:W-:Y:S04]  /*caa0*/  STS.128 [R239], R28 ;  /* 0x0000001cef007388 */ /* 0x0005e80000000c00 */
[----:B------:R2:W5:Y:S01]  /*cab0*/  LD.E.128 R20, [R48.64+0x80] ;  /* 0x0000800630147980 */ /* 0x000562000c101d00 */
[----:B------:R-:W-:Y:S01]  /*cac0*/  IADD3 R2, R26, 0x40, RZ ;  /* 0x000000401a027810 */ /* 0x000fe20007ffe0ff */
[----:B------:R-:W-:Y:S03]  /*cad0*/  BSSY B0, `(.L_x_6617) ;  /* 0x000002b000007945 */ /* 0x000fe60003800000 */
[----:B------:R-:W-:-:S13]  /*cae0*/  ISETP.GE.AND P0, PT, R2, R7, PT ;  /* 0x000000070200720c */ /* 0x000fda0003f06270 */
[----:B------:R-:W-:Y:S05]  /*caf0*/  @P0 BRA `(.L_x_6618) ;  /* 0x0000028000000947 */ /* 0x000fea0003800000 */
[----:B------:R-:W3:Y:S04]  /*cb00*/  LD.E.64 R2, [R34.64+0x40] ;  /* 0x0000400622027980 */ /* 0x000ee8000c101b00 */
[----:B------:R-:W4:Y:S01]  /*cb10*/  LD.E.64 R4, [R32.64+0x40] ;  /* 0x0000400620047980 */ /* 0x000f22000c101b00 */
[----:B-----5:R-:W-:Y:S01]  /*cb20*/  LOP3.LUT R6, R21, 0xffff0000, RZ, 0xc0, !PT ;  /* 0xffff000015067812 */ /* 0x020fe200078ec0ff */
[----:B------:R-:W-:Y:S01]  /*cb30*/  IMAD.U32 R39, R23, 0x10000, RZ ;  /* 0x0001000017277824 */ /* 0x000fe200078e00ff */
[----:B------:R-:W-:Y:S02]  /*cb40*/  SHF.L.U32 R8, R21, 0x10, RZ ;  /* 0x0000001015087819 */ /* 0x000fe400000006ff */
[C---:B------:R-:W-:Y:S02]  /*cb50*/  SHF.L.U32 R21, R20.reuse, 0x10, RZ ;  /* 0x0000001014157819 */ /* 0x040fe400000006ff */
[----:B------:R-:W-:-:S02]  /*cb60*/  LOP3.LUT R36, R20, 0xffff0000, RZ, 0xc0, !PT ;  /* 0xffff000014247812 */ /* 0x000fc400078ec0ff */
[----:B------:R-:W-:Y:S02]  /*cb70*/  LOP3.LUT R37, R23, 0xffff0000, RZ, 0xc0, !PT ;  /* 0xffff000017257812 */ /* 0x000fe400078ec0ff */
[C---:B--2---:R-:W-:Y:S02]  /*cb80*/  SHF.L.U32 R30, R22.reuse, 0x10, RZ ;  /* 0x00000010161e7819 */ /* 0x044fe400000006ff */
[----:B------:R-:W-:Y:S02]  /*cb90*/  LOP3.LUT R38, R22, 0xffff0000, RZ, 0xc0, !PT ;  /* 0xffff000016267812 */ /* 0x000fe400078ec0ff */
[C---:B---3--:R-:W-:Y:S01]  /*cba0*/  LOP3.LUT R29, R2.reuse, 0xffff0000, RZ, 0xc0, !PT ;  /* 0xffff0000021d7812 */ /* 0x048fe200078ec0ff */
        /* <DEDUP_REMOVED lines=29> */
.L_x_6618:
[----:B------:R-:W-:Y:S05]  /*cd80*/  BSYNC B0 ;  /* 0x0000000000007941 */ /* 0x000fea0003800000 */
.L_x_6617:
        /* <DEDUP_REMOVED lines=8> */
[C---:B-----5:R-:W-:Y:S01]  /*ce10*/  SHF.L.U32 R8, R29.reuse, 0x10, RZ ;  /* 0x000000101d087819 */ /* 0x060fe200000006ff */
[----:B------:R-:W-:Y:S01]  /*ce20*/  IMAD.U32 R36, R30, 0x10000, RZ ;  /* 0x000100001e247824 */ /* 0x000fe200078e00ff */
[----:B------:R-:W-:Y:S02]  /*ce30*/  LOP3.LUT R6, R29, 0xffff0000, RZ, 0xc0, !PT ;  /* 0xffff00001d067812 */ /* 0x000fe400078ec0ff */
[----:B------:R-:W-:Y:S02]  /*ce40*/  SHF.L.U32 R37, R31, 0x10, RZ ;  /* 0x000000101f257819 */ /* 0x000fe400000006ff */
[----:B---3--:R-:W-:-:S02]  /*ce50*/  SHF.L.U32 R20, R28, 0x10, RZ ;  /* 0x000000101c147819 */ /* 0x008fc400000006ff */
[----:B------:R-:W-:Y:S02]  /*ce60*/  LOP3.LUT R38, R28, 0xffff0000, RZ, 0xc0, !PT ;  /* 0xffff00001c267812 */ /* 0x000fe400078ec0ff */
[----:B------:R-:W-:Y:S02]  /*ce70*/  LOP3.LUT R31, R31, 0xffff0000, RZ, 0xc0, !PT ;  /* 0xffff00001f1f7812 */ /* 0x000fe400078ec0ff */
[----:B------:R-:W-:Y:S02]  /*ce80*/  LOP3.LUT R39, R30, 0xffff0000, RZ, 0xc0, !PT ;  /* 0xffff00001e277812 */ /* 0x000fe400078ec0ff */
[----:B--2---:R-:W-:Y:S02]  /*ce90*/  LOP3.LUT R23, R2, 0xffff0000, RZ, 0xc0, !PT ;  /* 0xffff000002177812 */ /* 0x004fe400078ec0ff */
        /* <DEDUP_REMOVED lines=27> */
.L_x_6620:
[----:B------:R-:W-:Y:S05]  /*d050*/  BSYNC B0 ;  /* 0x0000000000007941 */ /* 0x000fea0003800000 */
.L_x_6619:
[----:B-----5:R2:W-:Y:S04]  /*d060*/  STS.128 [R239+0x4000], R28 ;  /* 0x0040001cef007388 */ /* 0x0205e80000000c00 */
[----:B---3--:R2:W5:Y:S01]  /*d070*/  LD.E.128 R20, [R48.64+0x180] ;  /* 0x0001800630147980 */ /* 0x008562000c101d00 */
[----:B------:R-:W-:Y:S01]  /*d080*/  IADD3 R2, R26, 0xc0, RZ ;  /* 0x000000c01a027810 */ /* 0x000fe20007ffe0ff */
[----:B------:R-:W-:Y:S03]  /*d090*/  BSSY B0, `(.L_x_6621) ;  /* 0x000002b000007945 */ /* 0x000fe60003800000 */
[----:B------:R-:W-:-:S13]  /*d0a0*/  ISETP.GE.AND P0, PT, R2, R7, PT ;  /* 0x000000070200720c */ /* 0x000fda0003f06270 */
[----:B------:R-:W-:Y:S05]  /*d0b0*/  @P0 BRA `(.L_x_6622) ;  /* 0x0000028000000947 */ /* 0x000fea0003800000 */
[----:B------:R-:W3:Y:S04]  /*d0c0*/  LD.E.64 R2, [R34.64+0xc0] ;  /* 0x0000c00622027980 */ /* 0x000ee8000c101b00 */
[----:B--2---:R4:W2:Y:S01]  /*d0d0*/  LD.E.64 R4, [R32.64+0xc0] ;  /* 0x0000c00620047980 */ /* 0x0048a2000c101b00 */
[----:B-----5:R-:W-:Y:S01]  /*d0e0*/  LOP3.LUT R6, R21, 0xffff0000, RZ, 0xc0, !PT ;  /* 0xffff000015067812 */ /* 0x020fe200078ec0ff */
[----:B------:R-:W-:Y:S01]  /*d0f0*/  IMAD.U32 R39, R23, 0x10000, RZ ;  /* 0x0001000017277824 */ /* 0x000fe200078e00ff */
[----:B------:R-:W-:Y:S02]  /*d100*/  SHF.L.U32 R8, R21, 0x10, RZ ;  /* 0x0000001015087819 */ /* 0x000fe400000006ff */
[C---:B------:R-:W-:Y:S02]  /*d110*/  SHF.L.U32 R21, R20.reuse, 0x10, RZ ;  /* 0x0000001014157819 */ /* 0x040fe400000006ff */
[----:B------:R-:W-:-:S02]  /*d120*/  LOP3.LUT R36, R20, 0xffff0000, RZ, 0xc0, !PT ;  /* 0xffff000014247812 */ /* 0x000fc400078ec0ff */
[----:B------:R-:W-:Y:S02]  /*d130*/  LOP3.LUT R37, R23, 0xffff0000, RZ, 0xc0, !PT ;  /* 0xffff000017257812 */ /* 0x000fe400078ec0ff */
[C---:B------:R-:W-:Y:S02]  /*d140*/  SHF.L.U32 R30, R22.reuse, 0x10, RZ ;  /* 0x00000010161e7819 */ /* 0x040fe400000006ff */
[----:B----4-:R-:W-:Y:S02]  /*d150*/  LOP3.LUT R32, R22, 0xffff0000, RZ, 0xc0, !PT ;  /* 0xffff000016207812 */ /* 0x010fe400078ec0ff */
[C---:B---3--:R-:W-:Y:S01]  /*d160*/  LOP3.LUT R29, R2.reuse, 0xffff0000, RZ, 0xc0, !PT ;  /* 0xffff0000021d7812 */ /* 0x048fe200078ec0ff */
        /* <DEDUP_REMOVED lines=29> */
.L_x_6622:
[----:B------:R-:W-:Y:S05]  /*d340*/  BSYNC B0 ;  /* 0x0000000000007941 */ /* 0x000fea0003800000 */
.L_x_6621:
[----:B-----5:R3:W-:Y:S02]  /*d350*/  STS.128 [R239+0x6000], R20 ;  /* 0x00600014ef007388 */ /* 0x0207e40000000c00 */
.L_x_6614:
[----:B------:R-:W-:Y:S05]  /*d360*/  BSYNC B1 ;  /* 0x0000000000017941 */ /* 0x000fea0003800000 */
.L_x_6613:
[----:B------:R-:W-:Y:S01]  /*d370*/  IADD3 R6, R146, 0x10, RZ ;  /* 0x0000001092067810 */ /* 0x000fe20007ffe0ff */
[----:B------:R-:W-:Y:S03]  /*d380*/  BSSY B1, `(.L_x_6623) ;  /* 0x00000c1000017945 */ /* 0x000fe60003800000 */
[----:B------:R-:W-:-:S04]  /*d390*/  ISETP.GE.AND P0, PT, R6, R11, PT ;  /* 0x0000000b0600720c */ /* 0x000fc80003f06270 */
[----:B------:R-:W-:-:S13]  /*d3a0*/  ISETP.LT.OR P0, PT, R55, -0x87, P0 ;  /* 0xffffff793700780c */ /* 0x000fda0000701670 */
[----:B------:R-:W-:Y:S05]  /*d3b0*/  @P0 BRA `(.L_x_6624) ;  /* 0x00000bd000000947 */ /* 0x000fea0003800000 */
[----:B---3--:R3:W5:Y:S01]  /*d3c0*/  LD.E.128 R20, [R46.64] ;  /* 0x000000062e147980 */ /* 0x008762000c101d00 */
[C---:B------:R-:W-:Y:S01]  /*d3d0*/  IADD3 R3, P0, R45.reuse, R0, RZ ;  /* 0x000000002d037210 */ /* 0x040fe20007f1e0ff */
[----:B------:R-:W-:Y:S03]  /*d3e0*/  BSSY B0, `(.L_x_6625) ;  /* 0x0000031000007945 */ /* 0x000fe60003800000 */
[----:B------:R-:W-:Y:S01]  /*d3f0*/  LEA.HI.X.SX32 R2, R45, R10, 0x1, P0 ;  /* 0x0000000a2d027211 */ /* 0x000fe200000f0eff */
[C---:B------:R-:W-:Y:S01]  /*d400*/  IMAD.SHL.U32 R35, R3.reuse, 0x2, RZ ;  /* 0x0000000203237824 */ /* 0x040fe200078e00ff */
[----:B------:R-:W-:Y:S02]  /*d410*/  ISETP.GE.AND P0, PT, R26, R7, PT ;  /* 0x000000071a00720c */ /* 0x000fe40003f06270 */
[----:B------:R-:W-:Y:S02]  /*d420*/  SHF.L.U64.HI R3, R3, 0x1, R2 ;  /* 0x0000000103037819 */ /* 0x000fe40000010202 */
[----:B------:R-:W-:-:S02]  /*d430*/  IADD3 R32, P2, R14, R35, RZ ;  /* 0x000000230e207210 */ /* 0x000fc40007f5e0ff */
[----:B-----5:R-:W-:-:S03]  /*d440*/  IADD3 R34, P1, R12, R35, RZ ;  /* 0x000000230c227210 */ /* 0x020fc60007f3e0ff */
[--C-:B------:R-:W-:Y:S02]  /*d450*/  IMAD.X R33, R15, 0x1, R3.reuse, P2 ;  /* 0x000000010f217824 */ /* 0x100fe400010e0603 */
[----:B------:R-:W-:Y:S02]  /*d460*/  IMAD.X R35, R13, 0x1, R3, P1 ;  /* 0x000000010d237824 */ /* 0x000fe400008e0603 */
[----:B------:R-:W-:Y:S05]  /*d470*/  @P0 BRA `(.L_x_6626) ;  /* 0x0000027000000947 */ /* 0x000fea0003800000 */
[----:B------:R-:W4:Y:S04]  /*d480*/  LD.E.64 R2, [R34.64] ;  /* 0x0000000622027980 */ /* 0x000f28000c101b00 */
[----:B------:R-:W5:Y:S01]  /*d490*/  LD.E.64 R4, [R32.64] ;  /* 0x0000000620047980 */ /* 0x000f62000c101b00 */
[C---:B--2---:R-:W-:Y:S01]  /*d4a0*/  SHF.L.U32 R28, R21.reuse, 0x10, RZ ;  /* 0x00000010151c7819 */ /* 0x044fe200000006ff */
[----:B------:R-:W-:Y:S01]  /*d4b0*/  IMAD.U32 R36, R22, 0x10000, RZ ;  /* 0x0001000016247824 */ /* 0x000fe200078e00ff */
[----:B------:R-:W-:-:S02]  /*d4c0*/  LOP3.LUT R8, R21, 0xffff0000, RZ, 0xc0, !PT ;  /* 0xffff000015087812 */ /* 0x000fc400078ec0ff */
[C---:B------:R-:W-:Y:S02]  /*d4d0*/  SHF.L.U32 R21, R20.reuse, 0x10, RZ ;  /* 0x0000001014157819 */ /* 0x040fe400000006ff */
[----:B------:R-:W-:Y:S02]  /*d4e0*/  LOP3.LUT R38, R20, 0xffff0000, RZ, 0xc0, !PT ;  /* 0xffff000014267812 */ /* 0x000fe400078ec0ff */
[C---:B------:R-:W-:Y:S02]  /*d4f0*/  LOP3.LUT R37, R23.reuse, 0xffff0000, RZ, 0xc0, !PT ;  /* 0xffff000017257812 */ /* 0x040fe400078ec0ff */
[----:B------:R-:W-:Y:S02]  /*d500*/  LOP3.LUT R40, R22, 0xffff0000, RZ, 0xc0, !PT ;  /* 0xffff000016287812 */ /* 0x000fe400078ec0ff */
[----:B------:R-:W-:Y:S02]  /*d510*/  SHF.L.U32 R39, R23, 0x10, RZ ;  /* 0x0000001017277819 */ /* 0x000fe400000006ff */
[C---:B----4-:R-:W-:Y:S01]  /*d520*/  LOP3.LUT R20, R3.reuse, 0xffff0000, RZ, 0xc0, !PT ;  /* 0xffff000003147812 */ /* 0x050fe200078ec0ff */
[----:B------:R-:W-:Y:S01]  /*d530*/  IMAD.U32 R3, R3, 0x10000, RZ ;  /* 0x0001000003037824 */ /* 0x000fe200078e00ff */
[----:B------:R-:W-:-:S02]  /*d540*/  LOP3.LUT R29, R2, 0xffff0000, RZ, 0xc0, !PT ;  /* 0xffff0000021d7812 */ /* 0x000fc400078ec0ff */
[----:B-----5:R-:W-:Y:S01]  /*d550*/  LOP3.LUT R30, R5, 0xffff0000, RZ, 0xc0, !PT ;  /* 0xffff0000051e7812 */ /* 0x020fe200078ec0ff */
[C---:B------:R-:W-:Y:S01]  /*d560*/  FMUL.FTZ R22, R37.reuse, R20 ;  /* 0x0000001425167220 */ /* 0x040fe20000410000 */
[----:B------:R-:W-:Y:S01]  /*d570*/  LOP3.LUT R31, R4, 0xffff0000, RZ, 0xc0, !PT ;  /* 0xffff0000041f7812 */ /* 0x000fe200078ec0ff */
[----:B------:R-:W-:Y:S01]  /*d580*/  FMUL.FTZ R23, R8, R29 ;  /* 0x0000001d08177220 */ /* 0x000fe20000410000 */
[----:B------:R-:W-:Y:S01]  /*d590*/  SHF.L.U32 R2, R2, 0x10, RZ ;  /* 0x0000001002027819 */ /* 0x000fe200000006ff */
[----:B------:R-:W-:Y:S01]  /*d5a0*/  FMUL.FTZ R37, R37, R30 ;  /* 0x0000001e25257220 */ /* 0x000fe20000410000 */
[----:B------:R-:W-:Y:S01]  /*d5b0*/  SHF.L.U32 R4, R4, 0x10, RZ ;  /* 0x0000001004047819 */ /* 0x000fe200000006ff */
[-C--:B------:R-:W-:Y:S01]  /*d5c0*/  FMUL.FTZ R8, R8, R31.reuse ;  /* 0x0000001f08087220 */ /* 0x080fe20000410000 */
[----:B------:R-:W-:Y:S01]  /*d5d0*/  SHF.L.U32 R5, R5, 0x10, RZ ;  /* 0x0000001005057819 */ /* 0x000fe200000006ff */
[----:B------:R-:W-:Y:S02]  /*d5e0*/  FFMA.FTZ R37, R39, R20, R37 ;  /* 0x0000001427257223 */ /* 0x000fe40000010025 */
[----:B------:R-:W-:-:S02]  /*d5f0*/  FFMA.FTZ R23, R28, R31, -R23 ;  /* 0x0000001f1c177223 */ /* 0x000fc40000010817 */
[----:B------:R-:W-:Y:S02]  /*d600*/  FFMA.FTZ R8, R28, R29, R8 ;  /* 0x0000001d1c087223 */ /* 0x000fe40000010008 */
[C---:B------:R-:W-:Y:S02]  /*d610*/  FMUL.FTZ R20, R38.reuse, R2 ;  /* 0x0000000226147220 */ /* 0x040fe40000410000 */
[-C--:B------:R-:W-:Y:S01]  /*d620*/  FMUL.FTZ R38, R38, R4.reuse ;  /* 0x0000000426267220 */ /* 0x080fe20000410000 */
[----:B------:R-:W-:Y:S01]  /*d630*/  F2FP.BF16.PACK_AB R8, R8, R23 ;  /* 0x000000170808723e */ /* 0x000fe200000010ff */
[C---:B------:R-:W-:Y:S02]  /*d640*/  FMUL.FTZ R28, R40.reuse, R3 ;  /* 0x00000003281c7220 */ /* 0x040fe40000410000 */
[----:B------:R-:W-:Y:S02]  /*d650*/  FMUL.FTZ R40, R40, R5 ;  /* 0x0000000528287220 */ /* 0x000fe40000410000 */
[----:B------:R-:W-:-:S02]  /*d660*/  FFMA.FTZ R20, R21, R4, -R20 ;  /* 0x0000000415147223 */ /* 0x000fc40000010814 */
[----:B------:R-:W-:Y:S02]  /*d670*/  FFMA.FTZ R22, R39, R30, -R22 ;  /* 0x0000001e27167223 */ /* 0x000fe40000010816 */
[----:B------:R-:W-:Y:S02]  /*d680*/  FFMA.FTZ R21, R21, R2, R38 ;  /* 0x0000000215157223 */ /* 0x000fe40000010026 */
[C---:B------:R-:W-:Y:S01]  /*d690*/  FFMA.FTZ R28, R36.reuse, R5, -R28 ;  /* 0x00000005241c7223 */ /* 0x040fe2000001081c */
[----:B------:R-:W-:Y:S01]  /*d6a0*/  F2FP.BF16.PACK_AB R23, R37, R22 ;  /* 0x000000162517723e */ /* 0x000fe200000010ff */
[----:B------:R-:W-:Y:S01]  /*d6b0*/  FFMA.FTZ R3, R36, R3, R40 ;  /* 0x0000000324037223 */ /* 0x000fe20000010028 */
[----:B------:R-:W-:Y:S02]  /*d6c0*/  F2FP.BF16.PACK_AB R20, R21, R20 ;  /* 0x000000141514723e */ /* 0x000fe400000010ff */
[----:B------:R-:W-:Y:S02]  /*d6d0*/  MOV R21, R8 ;  /* 0x0000000800157202 */ /* 0x000fe40000000f00 */
[----:B------:R-:W-:-:S02]  /*d6e0*/  F2FP.BF16.PACK_AB R22, R3, R28 ;  /* 0x0000001c0316723e */ /* 0x000fc400000010ff */
.L_x_6626:
[----:B------:R-:W-:Y:S05]  /*d6f0*/  BSYNC B0 ;  /* 0x0000000000007941 */ /* 0x000fea0003800000 */
.L_x_6625:
[----:B------:R4:W-:Y:S04]  /*d700*/  STS.128 [R239+0x800], R20 ;  /* 0x00080014ef007388 */ /* 0x0009e80000000c00 */
[----:B--2---:R4:W5:Y:S01]  /*d710*/  LD.E.128 R28, [R46.64+0x80] ;  /* 0x000080062e1c7980 */ /* 0x004962000c101d00 */
[----:B------:R-:W-:Y:S01]  /*d720*/  IADD3 R2, R26, 0x40, RZ ;  /* 0x000000401a027810 */ /* 0x000fe20007ffe0ff */
[----:B------:R-:W-:Y:S03]  /*d730*/  BSSY B0, `(.L_x_6627) ;  /* 0x0000029000007945 */ /* 0x000fe60003800000 */
[----:B------:R-:W-:-:S13]  /*d740*/  ISETP.GE.AND P0, PT, R2, R7, PT ;  /* 0x000000070200720c */ /* 0x000fda0003f06270 */
[----:B------:R-:W-:Y:S05]  /*d750*/  @P0 BRA `(.L_x_6628) ;  /* 0x0000026000000947 */ /* 0x000fea0003800000 */
[----:B------:R-:W2:Y:S04]  /*d760*/  LD.E.64 R2, [R34.64+0x40] ;  /* 0x0000400622027980 */ /* 0x000ea8000c101b00 */
[----:B---3--:R-:W3:Y:S01]  /*d770*/  LD.E.64 R4, [R32.64+0x40] ;  /* 0x0000400620047980 */ /* 0x008ee2000c101b00 */
        /* <DEDUP_REMOVED lines=36> */
.L_x_6628:
[----:B------:R-:W-:Y:S05]  /*d9c0*/  BSYNC B0 ;  /* 0x0000000000007941 */ /* 0x000fea0003800000 */
.L_x_6627:
        /* <DEDUP_REMOVED lines=45> */
.L_x_6630:
[----:B------:R-:W-:Y:S05]  /*dca0*/  BSYNC B0 ;  /* 0x0000000000007941 */ /* 0x000fea0003800000 */
.L_x_6629:
        /* <DEDUP_REMOVED lines=10> */
[----:B------:R-:W-:Y:S02]  /*dd50*/  LOP3.LUT R37, R47, 0xffff0000, RZ, 0xc0, !PT ;  /* 0xffff00002f257812 */ /* 0x000fe400078ec0ff */
[----:B----4-:R-:W-:Y:S02]  /*dd60*/  SHF.L.U32 R20, R45, 0x10, RZ ;  /* 0x000000102d147819 */ /* 0x010fe400000006ff */
        /* <DEDUP_REMOVED lines=25> */
[----:B------:R-:W-:Y:S02]  /*df00*/  FFMA.FTZ R32, R39, R28, -R32 ;  /* 0x0000001c27207223 */ /* 0x000fe40000010820 */
[----:B------:R-:W-:Y:S02]  /*df10*/  FFMA.FTZ R21, R21, R2, R44 ;  /* 0x0000000215157223 */ /* 0x000fe4000001002c */
[C---:B------:R-:W-:Y:S01]  /*df20*/  FFMA.FTZ R22, R30.reuse, R5, -R22 ;  /* 0x000000051e167223 */ /* 0x040fe20000010816 */
[----:B------:R-:W-:Y:S01]  /*df30*/  F2FP.BF16.PACK_AB R47, R37, R32 ;  /* 0x00000020252f723e */ /* 0x000fe200000010ff */
[----:B------:R-:W-:Y:S01]  /*df40*/  FFMA.FTZ R3, R30, R3, R46 ;  /* 0x000000031e037223 */ /* 0x000fe2000001002e */
[----:B------:R-:W-:-:S04]  /*df50*/  F2FP.BF16.PACK_AB R44, R21, R20 ;  /* 0x00000014152c723e */ /* 0x000fc800000010ff */
[----:B------:R-:W-:Y:S02]  /*df60*/  F2FP.BF16.PACK_AB R46, R3, R22 ;  /* 0x00000016032e723e */ /* 0x000fe400000010ff */
.L_x_6632:
[----:B------:R-:W-:Y:S05]  /*df70*/  BSYNC B0 ;  /* 0x0000000000007941 */ /* 0x000fea0003800000 */
.L_x_6631:
[----:B-----5:R2:W-:Y:S02]  /*df80*/  STS.128 [R239+0x6800], R44 ;  /* 0x0068002cef007388 */ /* 0x0205e40000000c00 */
.L_x_6624:
[----:B------:R-:W-:Y:S05]  /*df90*/  BSYNC B1 ;  /* 0x0000000000017941 */ /* 0x000fea0003800000 */
.L_x_6623:
[----:B------:R-:W-:Y:S01]  /*dfa0*/  IADD3 R8, R146, 0x20, RZ ;  /* 0x0000002092087810 */ /* 0x000fe20007ffe0ff */
[----:B------:R-:W-:Y:S03]  /*dfb0*/  BSSY B1, `(.L_x_6633) ;  /* 0x00000c0000017945 */ /* 0x000fe60003800000 */
[----:B------:R-:W-:-:S04]  /*dfc0*/  ISETP.GE.AND P0, PT, R8, R11, PT ;  /* 0x0000000b0800720c */ /* 0x000fc80003f06270 */
[----:B------:R-:W-:-:S13]  /*dfd0*/  ISETP.LT.OR P0, PT, R55, -0x107, P0 ;  /* 0xfffffef93700780c */ /* 0x000fda0000701670 */
[----:B------:R-:W-:Y:S05]  /*dfe0*/  @P0 BRA `(.L_x_6634) ;  /* 0x00000bc000000947 */ /* 0x000fea0003800000 */
[----:B---34-:R3:W5:Y:S01]  /*dff0*/  LD.E.128 R20, [R24.64] ;  /* 0x0000000618147980 */ /* 0x018762000c101d00 */
[----:B------:R-:W-:Y:S01]  /*e000*/  IMAD.SHL.U32 R3, R9, 0x20, RZ ;  /* 0x0000002009037824 */ /* 0x000fe200078e00ff */
[----:B------:R-:W-:Y:S04]  /*e010*/  BSSY B0, `(.L_x_6635) ;  /* 0x0000031000007945 */ /* 0x000fe80003800000 */
[----:B------:R-:W-:-:S04]  /*e020*/  IADD3 R2, P0, R3, R0, RZ ;  /* 0x0000000003027210 */ /* 0x000fc80007f1e0ff */
[----:B------:R-:W-:Y:S01]  /*e030*/  LEA.HI.X.SX32 R3, R3, R10, 0x1, P0 ;  /* 0x0000000a03037211 */ /* 0x000fe200000f0eff */
[----:B------:R-:W-:Y:S01]  /*e040*/  IMAD.SHL.U32 R35, R2, 0x2, RZ ;  /* 0x0000000202237824 */ /* 0x000fe200078e00ff */
[----:B------:R-:W-:Y:S02]  /*e050*/  ISETP.GE.AND P0, PT, R26, R7, PT ;  /* 0x000000071a00720c */ /* 0x000fe40003f06270 */
[----:B------:R-:W-:Y:S02]  /*e060*/  SHF.L.U64.HI R3, R2, 0x1, R3 ;  /* 0x0000000102037819 */ /* 0x000fe40000010203 */
[-C--:B------:R-:W-:Y:S02]  /*e070*/  IADD3 R32, P2, R14, R35.reuse, RZ ;  /* 0x000000230e207210 */ /* 0x080fe40007f5e0ff */
[----:B-----5:R-:W-:-:S03]  /*e080*/  IADD3 R34, P1, R12, R35, RZ ;  /* 0x000000230c227210 */ /* 0x020fc60007f3e0ff */
[--C-:B------:R-:W-:Y:S02]  /*e090*/  IMAD.X R33, R15, 0x1, R3.reuse, P2 ;  /* 0x000000010f217824 */ /* 0x100fe400010e0603 */
[----:B------:R-:W-:Y:S02]  /*e0a0*/  IMAD.X R35, R13, 0x1, R3, P1 ;  /* 0x000000010d237824 */ /* 0x000fe400008e0603 */
[----:B------:R-:W-:Y:S05]  /*e0b0*/  @P0 BRA `(.L_x_6636) ;  /* 0x0000026000000947 */ /* 0x000fea0003800000 */
[----:B---3--:R-:W3:Y:S04]  /*e0c0*/  LD.E.64 R2, [R34.64] ;  /* 0x0000000622027980 */ /* 0x008ee8000c101b00 */
[----:B------:R-:W4:Y:S01]  /*e0d0*/  LD.E.64 R4, [R32.64] ;  /* 0x0000000620047980 */ /* 0x000f22000c101b00 */
[C---:B--2---:R-:W-:Y:S01]  /*e0e0*/  SHF.L.U32 R28, R21.reuse, 0x10, RZ ;  /* 0x00000010151c7819 */ /* 0x044fe200000006ff */
[----:B------:R-:W-:Y:S01]  /*e0f0*/  IMAD.U32 R39, R22, 0x10000, RZ ;  /* 0x0001000016277824 */ /* 0x000fe200078e00ff */
[----:B------:R-:W-:-:S02]  /*e100*/  LOP3.LUT R21, R21, 0xffff0000, RZ, 0xc0, !PT ;  /* 0xffff000015157812 */ /* 0x000fc400078ec0ff */
[C---:B------:R-:W-:Y:S02]  /*e110*/  SHF.L.U32 R38, R23.reuse, 0x10, RZ ;  /* 0x0000001017267819 */ /* 0x040fe400000006ff */
[----:B------:R-:W-:Y:S02]  /*e120*/  LOP3.LUT R37, R23, 0xffff0000, RZ, 0xc0, !PT ;  /* 0xffff000017257812 */ /* 0x000fe400078ec0ff */
[C---:B------:R-:W-:Y:S02]  /*e130*/  SHF.L.U32 R29, R20.reuse, 0x10, RZ ;  /* 0x00000010141d7819 */ /* 0x040fe400000006ff */
[----:B------:R-:W-:Y:S02]  /*e140*/  LOP3.LUT R40, R20, 0xffff0000, RZ, 0xc0, !PT ;  /* 0xffff000014287812 */ /* 0x000fe400078ec0ff */
[----:B------:R-:W-:Y:S02]  /*e150*/  LOP3.LUT R41, R22, 0xffff0000, RZ, 0xc0, !PT ;  /* 0xffff000016297812 */ /* 0x000fe400078ec0ff */
[----:B---3--:R-:W-:-:S02]  /*e160*/  LOP3.LUT R30, R2, 0xffff0000, RZ, 0xc0, !PT ;  /* 0xffff0000021e7812 */ /* 0x008fc400078ec0ff */
[----:B------:R-:W-:Y:S02]  /*e170*/  LOP3.LUT R20, R3, 0xffff0000, RZ, 0xc0, !PT ;  /* 0xffff000003147812 */ /* 0x000fe400078ec0ff */
[C---:B----4-:R-:W-:Y:S01]  /*e180*/  LOP3.LUT R36, R4.reuse, 0xffff0000, RZ, 0xc0, !PT ;  /* 0xffff000004247812 */ /* 0x050fe200078ec0ff */
[----:B------:R-:W-:Y:S01]  /*e190*/  FMUL.FTZ R23, R21, R30 ;  /* 0x0000001e15177220 */ /* 0x000fe20000410000 */
[----:B------:R-:W-:Y:S01]  /*e1a0*/  LOP3.LUT R31, R5, 0xffff0000, RZ, 0xc0, !PT ;  /* 0xffff0000051f7812 */ /* 0x000fe200078ec0ff */
[----:B------:R-:W-:Y:S01]  /*e1b0*/  IMAD.U32 R4, R4, 0x10000, RZ ;  /* 0x0001000004047824 */ /* 0x000fe200078e00ff */
[----:B------:R-:W-:Y:S01]  /*e1c0*/  SHF.L.U32 R2, R2, 0x10, RZ ;  /* 0x0000001002027819 */ /* 0x000fe200000006ff */
[-C--:B------:R-:W-:Y:S02]  /*e1d0*/  FMUL.FTZ R21, R21, R36.reuse ;  /* 0x0000002415157220 */ /* 0x080fe40000410000 */
[C---:B------:R-:W-:Y:S01]  /*e1e0*/  FFMA.FTZ R23, R28.reuse, R36, -R23 ;  /* 0x000000241c177223 */ /* 0x040fe20000010817 */
[----:B------:R-:W-:Y:S01]  /*e1f0*/  SHF.L.U32 R36, R5, 0x10, RZ ;  /* 0x0000001005247819 */ /* 0x000fe200000006ff */
[----:B------:R-:W-:Y:S01]  /*e200*/  FFMA.FTZ R28, R28, R30, R21 ;  /* 0x0000001e1c1c7223 */ /* 0x000fe20000010015 */
[----:B------:R-:W-:Y:S01]  /*e210*/  SHF.L.U32 R30, R3, 0x10, RZ ;  /* 0x00000010031e7819 */ /* 0x000fe200000006ff */
[----:B------:R-:W-:-:S02]  /*e220*/  FMUL.FTZ R22, R37, R20 ;  /* 0x0000001425167220 */ /* 0x000fc40000410000 */
[----:B------:R-:W-:Y:S01]  /*e230*/  FMUL.FTZ R37, R37, R31 ;  /* 0x0000001f25257220 */ /* 0x000fe20000410000 */
[----:B------:R-:W-:Y:S01]  /*e240*/  F2FP.BF16.PACK_AB R21, R28, R23 ;  /* 0x000000171c15723e */ /* 0x000fe200000010ff */
[C---:B------:R-:W-:Y:S02]  /*e250*/  FMUL.FTZ R3, R40.reuse, R2 ;  /* 0x0000000228037220 */ /* 0x040fe40000410000 */
[C---:B------:R-:W-:Y:S02]  /*e260*/  FMUL.FTZ R5, R41.reuse, R30 ;  /* 0x0000001e29057220 */ /* 0x040fe40000410000 */
[----:B------:R-:W-:Y:S02]  /*e270*/  FMUL.FTZ R40, R40, R4 ;  /* 0x0000000428287220 */ /* 0x000fe40000410000 */
        /* <DEDUP_REMOVED lines=10> */
.L_x_6636:
[----:B---3--:R-:W-:Y:S05]  /*e320*/  BSYNC B0 ;  /* 0x0000000000007941 */ /* 0x008fea0003800000 */
.L_x_6635:
[----:B------:R3:W-:Y:S04]  /*e330*/  STS.128 [R239+0x1000], R20 ;  /* 0x00100014ef007388 */ /* 0x0007e80000000c00 */
[----:B--2---:R3:W5:Y:S01]  /*e340*/  LD.E.128 R28, [R24.64+0x80] ;  /* 0x00008006181c7980 */ /* 0x004762000c101d00 */
[----:B------:R-:W-:Y:S01]  /*e350*/  IADD3 R2, R26, 0x40, RZ ;  /* 0x000000401a027810 */ /* 0x000fe20007ffe0ff */
[----:B------:R-:W-:Y:S03]  /*e360*/  BSSY B0, `(.L_x_6637) ;  /* 0x0000029000007945 */ /* 0x000fe60003800000 */
[----:B------:R-:W-:-:S13]  /*e370*/  ISETP.GE.AND P0, PT, R2, R7, PT ;  /* 0x000000070200720c */ /* 0x000fda0003f06270 */
[----:B------:R-:W-:Y:S05]  /*e380*/  @P0 BRA `(.L_x_6638) ;  /* 0x0000026000000947 */ /* 0x000fea0003800000 */
[----:B------:R-:W2:Y:S04]  /*e390*/  LD.E.64 R2, [R34.64+0x40] ;  /* 0x0000400622027980 */ /* 0x000ea8000c101b00 */
[----:B------:R-:W4:Y:S01]  /*e3a0*/  LD.E.64 R4, [R32.64+0x40] ;  /* 0x0000400620047980 */ /* 0x000f22000c101b00 */
[C---:B---3-5:R-:W-:Y:S01]  /*e3b0*/  SHF.L.U32 R21, R29.reuse, 0x10, RZ ;  /* 0x000000101d157819 */ /* 0x068fe200000006ff */
        /* <DEDUP_REMOVED lines=8> */
[----:B------:R-:W-:Y:S02]  /*e440*/  LOP3.LUT R23, R3, 0xffff0000, RZ, 0xc0, !PT ;  /* 0xffff000003177812 */ /* 0x000fe400078ec0ff */
[----:B----4-:R-:W-:Y:S01]  /*e450*/  LOP3.LUT R37, R4, 0xffff0000, RZ, 0xc0, !PT ;  /* 0xffff000004257812 */ /* 0x010fe200078ec0ff */
[----:B------:R-:W-:Y:S01]  /*e460*/  FMUL.FTZ R28, R20, R29 ;  /* 0x0000001d141c7220 */ /* 0x000fe20000410000 */
[----:B------:R-:W-:Y:S01]  /*e470*/  LOP3.LUT R31, R5, 0xffff0000, RZ, 0xc0, !PT ;  /* 0xffff0000051f7812 */ /* 0x000fe200078ec0ff */
[----:B------:R-:W-:-:S02]  /*e480*/  FMUL.FTZ R30, R36, R23 ;  /* 0x00000017241e7220 */ /* 0x000fc40000410000 */
[-C--:B------:R-:W-:Y:S02]  /*e490*/  FMUL.FTZ R20, R20, R37.reuse ;  /* 0x0000002514147220 */ /* 0x080fe40000410000 */
[C---:B------:R-:W-:Y:S02]  /*e4a0*/  FFMA.FTZ R28, R21.reuse, R37, -R28 ;  /* 0x00000025151c7223 */ /* 0x040fe4000001081c */
[----:B------:R-:W-:Y:S01]  /*e4b0*/  FFMA.FTZ R21, R21, R29, R20 ;  /* 0x0000001d15157223 */ /* 0x000fe20000010014 */
[----:B------:R-:W-:Y:S01]  /*e4c0*/  SHF.L.U32 R29, R2, 0x10, RZ ;  /* 0x00000010021d7819 */ /* 0x000fe200000006ff */
[-C--:B------:R-:W-:Y:S01]  /*e4d0*/  FMUL.FTZ R36, R36, R31.reuse ;  /* 0x0000001f24247220 */ /* 0x080fe20000410000 */
[----:B------:R-:W-:Y:S01]  /*e4e0*/  SHF.L.U32 R2, R3, 0x10, RZ ;  /* 0x0000001003027819 */ /* 0x000fe200000006ff */
[----:B------:R-:W-:Y:S02]  /*e4f0*/  FFMA.FTZ R30, R38, R31, -R30 ;  /* 0x0000001f261e7223 */ /* 0x000fe4000001081e */
[----:B------:R-:W-:Y:S01]  /*e500*/  IMAD.U32 R31, R4, 0x10000, RZ ;  /* 0x00010000041f7824 */ /* 0x000fe200078e00ff */
[----:B------:R-:W-:Y:S01]  /*e510*/  SHF.L.U32 R4, R5, 0x10, RZ ;  /* 0x0000001005047819 */ /* 0x000fe200000006ff */
[----:B------:R-:W-:-:S02]  /*e520*/  FMUL.FTZ R3, R40, R29 ;  /* 0x0000001d28037220 */ /* 0x000fc40000410000 */
[C---:B------:R-:W-:Y:S02]  /*e530*/  FMUL.FTZ R5, R41.reuse, R2 ;  /* 0x0000000229057220 */ /* 0x040fe40000410000 */
[----:B------:R-:W-:Y:S02]  /*e540*/  FMUL.FTZ R40, R40, R31 ;  /* 0x0000001f28287220 */ /* 0x000fe40000410000 */
[----:B------:R-:W-:Y:S02]  /*e550*/  FMUL.FTZ R41, R41, R4 ;  /* 0x0000000429297220 */ /* 0x000fe40000410000 */
        /* <DEDUP_REMOVED lines=9> */
.L_x_6638:
[----:B------:R-:W-:Y:S05]  /*e5f0*/  BSYNC B0 ;  /* 0x0000000000007941 */ /* 0x000fea0003800000 */
.L_x_6637:
        /* <DEDUP_REMOVED lines=8> */
[C---:B--2--5:R-:W-:Y:S01]  /*e680*/  SHF.L.U32 R28, R21.reuse, 0x10, RZ ;  /* 0x00000010151c7819 */ /* 0x064fe200000006ff */
        /* <DEDUP_REMOVED lines=35> */
.L_x_6640:
[----:B------:R-:W-:Y:S05]  /*e8c0*/  BSYNC B0 ;  /* 0x0000000000007941 */ /* 0x000fea0003800000 */
.L_x_6639:
        /* <DEDUP_REMOVED lines=44> */
.L_x_6642:
[----:B------:R-:W-:Y:S05]  /*eb90*/  BSYNC B0 ;  /* 0x0000000000007941 */ /* 0x000fea0003800000 */
.L_x_6641:
[----:B-----5:R2:W-:Y:S02]  /*eba0*/  STS.128 [R239+0x7000], R28 ;  /* 0x0070001cef007388 */ /* 0x0205e40000000c00 */
.L_x_6634:
[----:B------:R-:W-:Y:S05]  /*ebb0*/  BSYNC B1 ;  /* 0x0000000000017941 */ /* 0x000fea0003800000 */
.L_x_6633:
[----:B------:R-:W-:-:S04]  /*ebc0*/  IADD3 R4, R146, 0x30, RZ ;  /* 0x0000003092047810 */ /* 0x000fc80007ffe0ff */
[----:B------:R-:W-:-:S04]  /*ebd0*/  ISETP.GE.AND P0, PT, R4, R11, PT ;  /* 0x0000000b0400720c */ /* 0x000fc80003f06270 */
[----:B------:R-:W-:-:S13]  /*ebe0*/  ISETP.LT.OR P0, PT, R55, -0x187, P0 ;  /* 0xfffffe793700780c */ /* 0x000fda0000701670 */
[----:B------:R-:W-:Y:S05]  /*ebf0*/  @P0 BRA `(.L_x_6643) ;  /* 0x0000685000000947 */ /* 0x000fea0003800000 */
[----:B---34-:R3:W5:Y:S01]  /*ec00*/  LD.E.128 R20, [R16.64] ;  /* 0x0000000610147980 */ /* 0x018762000c101d00 */
[----:B------:R-:W-:Y:S01]  /*ec10*/  IMAD R9, R9, 0x30, RZ ;  /* 0x0000003009097824 */ /* 0x000fe200078e02ff */
        /* <DEDUP_REMOVED lines=13> */
[C---:B------:R-:W-:Y:S02]  /*ecf0*/  SHF.L.U32 R5, R21.reuse, 0x10, RZ ;  /* 0x0000001015057819 */ /* 0x040fe400000006ff */
[----:B------:R-:W-:-:S02]  /*ed00*/  LOP3.LUT R0, R21, 0xffff0000, RZ, 0xc0, !PT ;  /* 0xffff000015007812 */ /* 0x000fc400078ec0ff */
[C---:B------:R-:W-:Y:S02]  /*ed10*/  SHF.L.U32 R9, R20.reuse, 0x10, RZ ;  /* 0x0000001014097819 */ /* 0x040fe400000006ff */
[----:B--2---:R-:W-:Y:S02]  /*ed20*/  LOP3.LUT R29, R20, 0xffff0000, RZ, 0xc0, !PT ;  /* 0xffff0000141d7812 */ /* 0x004fe400078ec0ff */
[C---:B------:R-:W-:Y:S02]  /*ed30*/  LOP3.LUT R20, R23.reuse, 0xffff0000, RZ, 0xc0, !PT ;  /* 0xffff000017147812 */ /* 0x040fe400078ec0ff */
[C---:B------:R-:W-:Y:S02]  /*ed40*/  LOP3.LUT R30, R22.reuse, 0xffff0000, RZ, 0xc0, !PT ;  /* 0xffff0000161e7812 */ /* 0x040fe400078ec0ff */
[----:B------:R-:W-:Y:S01]  /*ed50*/  SHF.L.U32 R28, R23, 0x10, RZ ;  /* 0x00000010171c7819 */ /* 0x000fe200000006ff */
[----:B------:R-:W-:Y:S01]  /*ed60*/  IMAD.U32 R23, R22, 0x10000, RZ ;  /* 0x0001000016177824 */ /* 0x000fe200078e00ff */
[----:B---3--:R-:W-:-:S02]  /*ed70*/  LOP3.LUT R14, R2, 0xffff0000, RZ, 0xc0, !PT ;  /* 0xffff0000020e7812 */ /* 0x008fc400078ec0ff */
[----:B------:R-:W-:Y:S02]  /*ed80*/  LOP3.LUT R13, R3, 0xffff0000, RZ, 0xc0, !PT ;  /* 0xffff0000030d7812 */ /* 0x000fe400078ec0ff */
[----:B----4-:R-:W-:Y:S01]  /*ed90*/  LOP3.LUT R21, R10, 0xffff0000, RZ, 0xc0, !PT ;  /* 0xffff00000a157812 */ /* 0x010fe200078ec0ff */
        /* <DEDUP_REMOVED lines=25> */
.L_x_6645:
[----:B---3--:R-:W-:Y:S05]  /*ef30*/  BSYNC B0 ;  /* 0x0000000000007941 */ /* 0x008fea0003800000 */
.L_x_6644:
        /* <DEDUP_REMOVED lines=8> */
[C---:B-----5:R-:W-:Y:S01]  /*efc0*/  LOP3.LUT R0, R29.reuse, 0xffff0000, RZ, 0xc0, !PT ;  /* 0xffff00001d007812 */ /* 0x060fe200078ec0ff */
[----:B---3--:R-:W-:Y:S01]  /*efd0*/  IMAD.U32 R23, R30, 0x10000, RZ ;  /* 0x000100001e177824 */ /* 0x008fe200078e00ff */
[----:B------:R-:W-:Y:S02]  /*efe0*/  SHF.L.U32 R5, R29, 0x10, RZ ;  /* 0x000000101d057819 */ /* 0x000fe400000006ff */
[----:B------:R-:W-:Y:S02]  /*eff0*/  SHF.L.U32 R9, R28, 0x10, RZ ;  /* 0x000000101c097819 */ /* 0x000fe400000006ff */
[----:B------:R-:W-:-:S02]  /*f000*/  LOP3.LUT R20, R31, 0xffff0000, RZ, 0xc0, !PT ;  /* 0xffff00001f147812 */ /* 0x000fc400078ec0ff */
[----:B------:R-:W-:Y:S02]  /*f010*/  LOP3.LUT R28, R28, 0xffff0000, RZ, 0xc0, !PT ;  /* 0xffff00001c1c7812 */ /* 0x000fe400078ec0ff */
[----:B------:R-:W-:Y:S02]  /*f020*/  LOP3.LUT R30, R30, 0xffff0000, RZ, 0xc0, !PT ;  /* 0xffff00001e1e7812 */ /* 0x000fe400078ec0ff */
[----:B------:R-:W-:Y:S02]  /*f030*/  SHF.L.U32 R22, R31, 0x10, RZ ;  /* 0x000000101f167819 */ /* 0x000fe400000006ff */
[----:B--2---:R-:W-:Y:S02]  /*f040*/  LOP3.LUT R14, R2, 0xffff0000, RZ, 0xc0, !PT ;  /* 0xffff0000020e7812 */ /* 0x004fe400078ec0ff */
[C---:B------:R-:W-:Y:S01]  /*f050*/  LOP3.LUT R13, R3.reuse, 0xffff0000, RZ, 0xc0, !PT ;  /* 0xffff0000030d7812 */ /* 0x040fe200078ec0ff */
[----:B------:R-:W-:Y:S01]  /*f060*/  IMAD.U32 R3, R3, 0x10000, RZ ;  /* 0x0001000003037824 */ /* 0x000fe200078e00ff */
[----:B----4-:R-:W-:Y:S01]  /*f070*/  LOP3.LUT R21, R10, 0xffff0000, RZ, 0xc0, !PT ;  /* 0xffff00000a157812 */ /* 0x010fe200078ec0ff */
[-C--:B------:R-:W-:Y:S01]  /*f080*/  FMUL.FTZ R12, R0, R14.reuse ;  /* 0x0000000e000c7220 */ /* 0x080fe20000410000 */
[----:B------:R-:W-:Y:S01]  /*f090*/  LOP3.LUT R15, R11, 0xffff0000, RZ, 0xc0, !PT ;  /* 0xffff00000b0f7812 */ /* 0x000fe200078ec0ff */
[----:B------:R-:W-:Y:S01]  /*f0a0*/  FMUL.FTZ R29, R20, R13 ;  /* 0x0000000d141d7220 */ /* 0x000fe20000410000 */
        /* <DEDUP_REMOVED lines=12> */
[----:B------:R-:W-:-:S02]  /*f170*/  FFMA.FTZ R29, R22, R15, -R29 ;  /* 0x0000000f161d7223 */ /* 0x000fc4000001081d */
[----:B------:R-:W-:Y:S02]  /*f180*/  FFMA.FTZ R20, R22, R13, R20 ;  /* 0x0000000d16147223 */ /* 0x000fe40000010014 */
        /* <DEDUP_REMOVED lines=8> */
.L_x_6647:
[----:B------:R-:W-:Y:S05]  /*f210*/  BSYNC B0 ;  /* 0x0000000000007941 */ /* 0x000fea0003800000 */
.L_x_6646:
[----:B-----5:R2:W-:Y:S04]  /*f220*/  STS.128 [R239+0x3800], R28 ;  /* 0x0038001cef007388 */ /* 0x0205e80000000c00 */
[----:B------:R2:W5:Y:S01]  /*f230*/  LD.E.128 R12, [R16.64+0x100] ;  /* 0x00010006100c7980 */ /* 0x000562000c101d00 */
[----:B------:R-:W-:Y:S01]  /*f240*/  IADD3 R0, R26, 0x80, RZ ;  /* 0x000000801a007810 */ /* 0x000fe20007ffe0ff */
[----:B------:R-:W-:Y:S03]  /*f250*/  BSSY B0, `(.L_x_6648) ;  /* 0x000002b000007945 */ /* 0x000fe60003800000 */
[----:B------:R-:W-:-:S13]  /*f260*/  ISETP.GE.AND P0, PT, R0, R7, PT ;  /* 0x000000070000720c */ /* 0x000fda0003f06270 */
[----:B------:R-:W-:Y:S05]  /*f270*/  @P0 BRA `(.L_x_6649) ;  /* 0x0000028000000947 */ /* 0x000fea0003800000 */
[----:B------:R-:W4:Y:S04]  /*f280*/  LD.E.64 R2, [R32.64+0x80] ;  /* 0x0000800620027980 */ /* 0x000f28000c101b00 */
[----:B--2---:R-:W2:Y:S01]  /*f290*/  LD.E.64 R10, [R24.64+0x80] ;  /* 0x00008006180a7980 */ /* 0x004ea2000c101b00 */
[C---:B---3-5:R-:W-:Y:S01]  /*f2a0*/  IMAD.U32 R23, R15.reuse, 0x10000, RZ ;  /* 0x000100000f177824 */ /* 0x068fe200078e00ff */
[----:B------:R-:W-:Y:S02]  /*f2b0*/  LOP3.LUT R22, R15, 0xffff0000, RZ, 0xc0, !PT ;  /* 0xffff00000f167812 */ /* 0x000fe400078ec0ff */
[C---:B------:R-:W-:Y:S02]  /*f2c0*/  LOP3.LUT R0, R13.reuse, 0xffff0000, RZ, 0xc0, !PT ;  /* 0xffff00000d007812 */ /* 0x040fe400078ec0ff */
[----:B------:R-:W-:-:S02]  /*f2d0*/  SHF.L.U32 R5, R13, 0x10, RZ ;  /* 0x000000100d057819 */ /* 0x000fc400000006ff */
[C---:B------:R-:W-:Y:S02]  /*f2e0*/  SHF.L.U32 R9, R12.reuse, 0x10, RZ ;  /* 0x000000100c097819 */ /* 0x040fe400000006ff */
[----:B------:R-:W-:Y:S02]  /*f2f0*/  LOP3.LUT R29, R12, 0xffff0000, RZ, 0xc0, !PT ;  /* 0xffff00000c1d7812 */ /* 0x000fe400078ec0ff */
[C---:B------:R-:W-:Y:S02]  /*f300*/  LOP3.LUT R30, R14.reuse, 0xffff0000, RZ, 0xc0, !PT ;  /* 0xffff00000e1e7812 */ /* 0x040fe400078ec0ff */
[----:B------:R-:W-:Y:S02]  /*f310*/  SHF.L.U32 R28, R14, 0x10, RZ ;  /* 0x000000100e1c7819 */ /* 0x000fe400000006ff */
[C---:B----4-:R-:W-:Y:S01]  /*f320*/  LOP3.LUT R15, R2.reuse, 0xffff0000, RZ, 0xc0, !PT ;  /* 0xffff0000020f7812 */ /* 0x050fe200078ec0ff */
[----:B------:R-:W-:Y:S01]  /*f330*/  IMAD.U32 R2, R2, 0x10000, RZ ;  /* 0x0001000002027824 */ /* 0x000fe200078e00ff */
[----:B------:R-:W-:-:S02]  /*f340*/  LOP3.LUT R13, R3, 0xffff0000, RZ, 0xc0, !PT ;  /* 0xffff0000030d7812 */ /* 0x000fc400078ec0ff */
[----:B--2---:R-:W-:Y:S01]  /*f350*/  LOP3.LUT R21, R10, 0xffff0000, RZ, 0xc0, !PT ;  /* 0xffff00000a157812 */ /* 0x004fe200078ec0ff */
[----:B------:R-:W-:Y:S01]  /*f360*/  FMUL.FTZ R12, R0, R15 ;  /* 0x0000000f000c7220 */ /* 0x000fe20000410000 */
[----:B------:R-:W-:Y:S01]  /*f370*/  LOP3.LUT R20, R11, 0xffff0000, RZ, 0xc0, !PT ;  /* 0xffff00000b147812 */ /* 0x000fe200078ec0ff */
[----:B------:R-:W-:Y:S01]  /*f380*/  FMUL.FTZ R14, R22, R13 ;  /* 0x0000000d160e7220 */ /* 0x000fe20000410000 */
[----:B------:R-:W-:Y:S01]  /*f390*/  SHF.L.U32 R3, R3, 0x10, RZ ;  /* 0x0000001003037819 */ /* 0x000fe200000006ff */
[-C--:B------:R-:W-:Y:S01]  /*f3a0*/  FMUL.FTZ R0, R0, R21.reuse ;  /* 0x0000001500007220 */ /* 0x080fe20000410000 */
[----:B------:R-:W-:Y:S01]  /*f3b0*/  SHF.L.U32 R10, R10, 0x10, RZ ;  /* 0x000000100a0a7819 */ /* 0x000fe200000006ff */
[----:B------:R-:W-:Y:S02]  /*f3c0*/  IMAD.U32 R11, R11, 0x10000, RZ ;  /* 0x000100000b0b7824 */ /* 0x000fe400078e00ff */
[----:B------:R-:W-:Y:S02]  /*f3d0*/  FFMA.FTZ R12, R5, R21, -R12 ;  /* 0x00000015050c7223 */ /* 0x000fe4000001080c */
[----:B------:R-:W-:-:S02]  /*f3e0*/  FMUL.FTZ R22, R22, R20 ;  /* 0x0000001416167220 */ /* 0x000fc40000410000 */
[----:B------:R-:W-:Y:S02]  /*f3f0*/  FFMA.FTZ R5, R5, R15, R0 ;  /* 0x0000000f05057223 */ /* 0x000fe40000010000 */
[C---:B------:R-:W-:Y:S02]  /*f400*/  FMUL.FTZ R15, R30.reuse, R3 ;  /* 0x000000031e0f7220 */ /* 0x040fe40000410000 */
[----:B------:R-:W-:Y:S01]  /*f410*/  FMUL.FTZ R0, R29, R2 ;  /* 0x000000021d007220 */ /* 0x000fe20000410000 */
[----:B------:R-:W-:Y:S01]  /*f420*/  F2FP.BF16.PACK_AB R5, R5, R12 ;  /* 0x0000000c0505723e */ /* 0x000fe200000010ff */
[----:B------:R-:W-:Y:S02]  /*f430*/  FMUL.FTZ R30, R30, R11 ;  /* 0x0000000b1e1e7220 */ /* 0x000fe40000410000 */
[C---:B------:R-:W-:Y:S02]  /*f440*/  FFMA.FTZ R14, R23.reuse, R20, -R14 ;  /* 0x00000014170e7223 */ /* 0x040fe4000001080e */
[----:B------:R-:W-:-:S02]  /*f450*/  FFMA.FTZ R13, R23, R13, R22 ;  /* 0x0000000d170d7223 */ /* 0x000fc40000010016 */
        /* <DEDUP_REMOVED lines=9> */
[----:B------:R-:W-:Y:S02]  /*f4f0*/  MOV R15, R2 ;  /* 0x00000002000f7202 */ /* 0x000fe40000000f00 */
.L_x_6649:
[----:B------:R-:W-:Y:S05]  /*f500*/  BSYNC B0 ;  /* 0x0000000000007941 */ /* 0x000fea0003800000 */
.L_x_6648:
        /* <DEDUP_REMOVED lines=8> */
[----:B-----5:R-:W-:Y:S01]  /*f590*/  LOP3.LUT R0, R21, 0xffff0000, RZ, 0xc0, !PT ;  /* 0xffff000015007812 */ /* 0x020fe200078ec0ff */
[----:B----4-:R-:W-:Y:S01]  /*f5a0*/  IMAD.U32 R17, R23, 0x10000, RZ ;  /* 0x0001000017117824 */ /* 0x010fe200078e00ff */
[----:B------:R-:W-:Y:S02]  /*f5b0*/  SHF.L.U32 R5, R21, 0x10, RZ ;  /* 0x0000001015057819 */ /* 0x000fe400000006ff */
[----:B------:R-:W-:Y:S02]  /*f5c0*/  LOP3.LUT R21, R20, 0xffff0000, RZ, 0xc0, !PT ;  /* 0xffff000014157812 */ /* 0x000fe400078ec0ff */
[----:B------:R-:W-:-:S02]  /*f5d0*/  LOP3.LUT R16, R23, 0xffff0000, RZ, 0xc0, !PT ;  /* 0xffff000017107812 */ /* 0x000fc400078ec0ff */
[----:B------:R-:W-:Y:S02]  /*f5e0*/  LOP3.LUT R23, R22, 0xffff0000, RZ, 0xc0, !PT ;  /* 0xffff000016177812 */ /* 0x000fe400078ec0ff */
[----:B------:R-:W-:Y:S02]  /*f5f0*/  SHF.L.U32 R7, R20, 0x10, RZ ;  /* 0x0000001014077819 */ /* 0x000fe400000006ff */
[----:B------:R-:W-:Y:S02]  /*f600*/  SHF.L.U32 R20, R22, 0x10, RZ ;  /* 0x0000001016147819 */ /* 0x000fe400000006ff */
[C---:B---3--:R-:W-:Y:S01]  /*f610*/  LOP3.LUT R13, R2.reuse, 0xffff0000, RZ, 0xc0, !PT ;  /* 0xffff0000020d7812 */ /* 0x048fe200078ec0ff */
[----:B------:R-:W-:Y:S01]  /*f620*/  IMAD.U32 R2, R2, 0x10000, RZ ;  /* 0x0001000002027824 */ /* 0x000fe200078e00ff */
[----:B------:R-:W-:Y:S02]  /*f630*/  LOP3.LUT R9, R3, 0xffff0000, RZ, 0xc0, !PT ;  /* 0xffff000003097812 */ /* 0x000fe400078ec0ff */
[----:B--2---:R-:W-:Y:S01]  /*f640*/  LOP3.LUT R15, R10, 0xffff0000, RZ, 0xc0, !PT ;  /* 0xffff00000a0f7812 */ /* 0x004fe200078ec0ff */
[----:B------:R-:W-:Y:S01]  /*f650*/  FMUL.FTZ R12, R0, R13 ;  /* 0x0000000d000c7220 */ /* 0x000fe20000410000 */
[----:B------:R-:W-:Y:S01]  /*f660*/  SHF.L.U32 R10, R10, 0x10, RZ ;  /* 0x000000100a0a7819 */ /* 0x000fe200000006ff */
[----:B------:R-:W-:Y:S01]  /*f670*/  FMUL.FTZ R22, R16, R9 ;  /* 0x0000000910167220 */ /* 0x000fe20000410000 */
[----:B------:R-:W-:Y:S01]  /*f680*/  LOP3.LUT R14, R11, 0xffff0000, RZ, 0xc0, !PT ;  /* 0xffff00000b0e7812 */ /* 0x000fe200078ec0ff */
[-C--:B------:R-:W-:Y:S01]  /*f690*/  FMUL.FTZ R0, R0, R15.reuse ;  /* 0x0000000f00007220 */ /* 0x080fe20000410000 */
[----:B------:R-:W-:Y:S01]  /*f6a0*/  SHF.L.U32 R3, R3, 0x10, RZ ;  /* 0x0000001003037819 */ /* 0x000fe200000006ff */
[----:B------:R-:W-:-:S02]  /*f6b0*/  FFMA.FTZ R12, R5, R15, -R12 ;  /* 0x0000000f050c7223 */ /* 0x000fc4000001080c */
[----:B------:R-:W-:Y:S02]  /*f6c0*/  FFMA.FTZ R5, R5, R13, R0 ;  /* 0x0000000d05057223 */ /* 0x000fe40000010000 */
        /* <DEDUP_REMOVED lines=17> */
[----:B------:R-:W-:Y:S02]  /*f7e0*/  MOV R20, R0 ;  /* 0x0000000000147202 */ /* 0x000fe40000000f00 */
.L_x_6651:
[----:B------:R-:W-:Y:S05]  /*f7f0*/  BSYNC B0 ;  /* 0x0000000000007941 */ /* 0x000fea0003800000 */
.L_x_6650:
[----:B-----5:R3:W-:Y:S01]  /*f800*/  STS.128 [R239+0x7800], R20 ;  /* 0x00780014ef007388 */ /* 0x0207e20000000c00 */
[----:B------:R-:W-:Y:S05]  /*f810*/  BRA `(.L_x_6643) ;  /* 0x00005c3000007947 */ /* 0x000fea0003800000 */
.L_x_6612:
        /* <DEDUP_REMOVED lines=14> */
[C---:B-----5:R-:W-:Y:S01]  /*f900*/  LEA R28, P0, R29.reuse, R12, 0x1 ;  /* 0x0000000c1d1c7211 */ /* 0x060fe200078008ff */
[----:B------:R-:W2:Y:S03]  /*f910*/  LD.E.128 R20, [R20.64] ;  /* 0x0000000614147980 */ /* 0x000ea6000c101d00 */
[----:B------:R-:W-:Y:S01]  /*f920*/  LEA.HI.X R29, R29, R13, R5, 0x1, P0 ;  /* 0x0000000d1d1d7211 */ /* 0x000fe200000f0c05 */
[----:B------:R-:W-:Y:S01]  /*f930*/  IMAD.MOV.U32 R5, RZ, RZ, RZ ;  /* 0x000000ffff057224 */ /* 0x000fe200078e00ff */
[----:B------:R-:W-:-:S04]  /*f940*/  @P1 IADD3 R5, -R9, RZ, RZ ;  /* 0x000000ff09051210 */ /* 0x000fc80007ffe1ff */
[C---:B------:R-:W-:Y:S01]  /*f950*/  IADD3 R33, P0, R5.reuse, R2, RZ ;  /* 0x0000000205217210 */ /* 0x040fe20007f1e0ff */
[----:B------:R-:W3:Y:S03]  /*f960*/  LD.E.128 R28, [R28.64] ;  /* 0x000000061c1c7980 */ /* 0x000ee6000c101d00 */
[----:B------:R-:W-:Y:S02]  /*f970*/  LEA.HI.X.SX32 R5, R5, R3, 0x1, P0 ;  /* 0x0000000305057211 */ /* 0x000fe400000f0eff */
[----:B------:R-:W-:-:S04]  /*f980*/  LEA R32, P0, R33, R14, 0x1 ;  /* 0x0000000e21207211 */ /* 0x000fc800078008ff */
[----:B------:R-:W-:-:S06]  /*f990*/  LEA.HI.X R33, R33, R15, R5, 0x1, P0 ;  /* 0x0000000f21217211 */ /* 0x000fcc00000f0c05 */
[----:B------:R-:W4:Y:S01]  /*f9a0*/  LD.E.128 R32, [R32.64] ;  /* 0x0000000620207980 */ /* 0x000f22000c101d00 */
        /* <DEDUP_REMOVED lines=57> */
[----:B------:R-:W-:-:S03]  /*fd40*/  FFMA.FTZ R29, R8, R31, R29 ;  /* 0x0000001f081d7223 */ /* 0x000fc6000001001d */
[----:B------:R-:W-:Y:S02]  /*fd50*/  F2FP.BF16.PACK_AB R43, R6, R21 ;  /* 0x00000015062b723e */ /* 0x000fe400000010ff */
[----:B------:R-:W-:Y:S02]  /*fd60*/  F2FP.BF16.PACK_AB R42, R29, R10 ;  /* 0x0000000a1d2a723e */ /* 0x000fe400000010ff */
.L_x_6655:
[----:B------:R-:W-:Y:S05]  /*fd70*/  BSYNC B0 ;  /* 0x0000000000007941 */ /* 0x000fea0003800000 */
.L_x_6654:
        /* <DEDUP_REMOVED lines=20> */
[----:B------:R-:W4:Y:S03]  /*fec0*/  LD.E.128 R28, [R28.64+0x80] ;  /* 0x000080061c1c7980 */ /* 0x000f26000c101d00 */
        /* <DEDUP_REMOVED lines=64> */
.L_x_6657:
[----:B------:R-:W-:Y:S05]  /*102d0*/  BSYNC B0 ;  /* 0x0000000000007941 */ /* 0x000fea0003800000 */
.L_x_6656:
        /* <DEDUP_REMOVED lines=15> */
[----:B------:R-:W2:Y:S03]  /*103d0*/  LD.E.128 R20, [R20.64+0x100] ;  /* 0x0001000614147980 */ /* 0x000ea6000c101d00 */
        /* <DEDUP_REMOVED lines=69> */
.L_x_6659:
[----:B------:R-:W-:Y:S05]  /*10830*/  BSYNC B0 ;  /* 0x0000000000007941 */ /* 0x000fea0003800000 */
.L_x_6658:
        /* <DEDUP_REMOVED lines=40> */
[----:B-1--4-:R-:W-:Y:S01]  /*10ac0*/  IMAD.U32 R49, R30, 0x10000, RZ ;  /* 0x000100001e317824 */ /* 0x012fe200078e00ff */
        /* <DEDUP_REMOVED lines=44> */
.L_x_6661:
[----:B------:R-:W-:Y:S05]  /*10d90*/  BSYNC B0 ;  /* 0x0000000000007941 */ /* 0x000fea0003800000 */
.L_x_6660:
[----:B-----5:R3:W-:Y:S02]  /*10da0*/  STS.128 [R239+0x6000], R36 ;  /* 0x00600024ef007388 */ /* 0x0207e40000000c00 */
.L_x_6653:
[----:B------:R-:W-:Y:S05]  /*10db0*/  BSYNC B1 ;  /* 0x0000000000017941 */ /* 0x000fea0003800000 */
.L_x_6652:
[----:B------:R-:W-:Y:S01]  /*10dc0*/  IADD3 R6, R146, 0x10, RZ ;  /* 0x0000001092067810 */ /* 0x000fe20007ffe0ff */
[----:B------:R-:W-:Y:S03]  /*10dd0*/  BSSY B1, `(.L_x_6662) ;  /* 0x0000167000017945 */ /* 0x000fe60003800000 */
[----:B------:R-:W-:-:S04]  /*10de0*/  ISETP.GE.AND P0, PT, R6, R11, PT ;  /* 0x0000000b0600720c */ /* 0x000fc80003f06270 */
[----:B------:R-:W-:-:S13]  /*10df0*/  ISETP.LT.OR P0, PT, R55, -0x87, P0 ;  /* 0xffffff793700780c */ /* 0x000fda0000701670 */
[----:B------:R-:W-:Y:S05]  /*10e00*/  @P0 BRA `(.L_x_6663) ;  /* 0x0000163000000947 */ /* 0x000fea0003800000 */
[----:B---3--:R3:W5:Y:S01]  /*10e10*/  LD.E.128 R36, [R46.64] ;  /* 0x000000062e247980 */ /* 0x008762000c101d00 */
        /* <DEDUP_REMOVED lines=12> */
[----:B-----5:R-:W-:-:S04]  /*10ee0*/  LEA R28, P1, R23, R12, 0x1 ;  /* 0x0000000c171c7211 */ /* 0x020fc800078208ff */
[----:B------:R-:W-:Y:S01]  /*10ef0*/  LEA.HI.X R29, R23, R13, R21, 0x1, P1 ;  /* 0x0000000d171d7211 */ /* 0x000fe200008f0c15 */
[----:B------:R-:W-:-:S04]  /*10f00*/  IMAD.WIDE R20, R5, 0x2, R46 ;  /* 0x0000000205147825 */ /* 0x000fc800078e022e */
[----:B------:R-:W-:Y:S01]  /*10f10*/  IMAD.MOV.U32 R5, RZ, RZ, RZ ;  /* 0x000000ffff057224 */ /* 0x000fe200078e00ff */
[----:B------:R-:W-:Y:S01]  /*10f20*/  @P0 IADD3 R5, -R9, RZ, RZ ;  /* 0x000000ff09050210 */ /* 0x000fe20007ffe1ff */
[----:B------:R-:W4:Y:S03]  /*10f30*/  LD.E.128 R28, [R28.64] ;  /* 0x000000061c1c7980 */ /* 0x000f26000c101d00 */
[C---:B------:R-:W-:Y:S01]  /*10f40*/  IADD3 R33, P1, R5.reuse, R4, RZ ;  /* 0x0000000405217210 */ /* 0x040fe20007f3e0ff */
[----:B--2---:R-:W2:Y:S03]  /*10f50*/  LD.E.128 R20, [R20.64] ;  /* 0x0000000614147980 */ /* 0x004ea6000c101d00 */
[----:B------:R-:W-:Y:S02]  /*10f60*/  LEA.HI.X.SX32 R0, R5, R0, 0x1, P1 ;  /* 0x0000000005007211 */ /* 0x000fe400008f0eff */
[----:B------:R-:W-:-:S04]  /*10f70*/  LEA R32, P1, R33, R14, 0x1 ;  /* 0x0000000e21207211 */ /* 0x000fc800078208ff */
[----:B------:R-:W-:-:S06]  /*10f80*/  LEA.HI.X R33, R33, R15, R0, 0x1, P1 ;  /* 0x0000000f21217211 */ /* 0x000fcc00008f0c00 */
[----:B---3--:R-:W3:Y:S01]  /*10f90*/  LD.E.128 R32, [R32.64] ;  /* 0x0000000620207980 */ /* 0x008ee2000c101d00 */
[C---:B------:R-:W-:Y:S01]  /*10fa0*/  IMAD.U32 R5, R36.reuse, 0x10000, RZ ;  /* 0x0001000024057824 */ /* 0x040fe200078e00ff */
[----:B------:R-:W-:Y:S01]  /*10fb0*/  LOP3.LUT R4, R36, 0xffff0000, RZ, 0xc0, !PT ;  /* 0xffff000024047812 */ /* 0x000fe200078ec0ff */
[C---:B------:R-:W-:Y:S01]  /*10fc0*/  IMAD.U32 R40, R39.reuse, 0x10000, RZ ;  /* 0x0001000027287824 */ /* 0x040fe200078e00ff */
[C---:B------:R-:W-:Y:S02]  /*10fd0*/  SHF.L.U32 R36, R38.reuse, 0x10, RZ ;  /* 0x0000001026247819 */ /* 0x040fe400000006ff */
[----:B------:R-:W-:Y:S02]  /*10fe0*/  LOP3.LUT R10, R38, 0xffff0000, RZ, 0xc0, !PT ;  /* 0xffff0000260a7812 */ /* 0x000fe400078ec0ff */
[----:B------:R-:W-:Y:S02]  /*10ff0*/  LOP3.LUT R8, R39, 0xffff0000, RZ, 0xc0, !PT ;  /* 0xffff000027087812 */ /* 0x000fe400078ec0ff */
[C---:B------:R-:W-:Y:S01]  /*11000*/  LOP3.LUT R0, R37.reuse, 0xffff0000, RZ, 0xc0, !PT ;  /* 0xffff000025007812 */ /* 0x040fe200078ec0ff */
[----:B------:R-:W-:-:S02]  /*11010*/  IMAD.U32 R37, R37, 0x10000, RZ ;  /* 0x0001000025257824 */ /* 0x000fc400078e00ff */
[C---:B----4-:R-:W-:Y:S01]  /*11020*/  IMAD.U32 R39, R28.reuse, 0x10000, RZ ;  /* 0x000100001c277824 */ /* 0x050fe200078e00ff */
[----:B------:R-:W-:Y:S01]  /*11030*/  LOP3.LUT R38, R28, 0xffff0000, RZ, 0xc0, !PT ;  /* 0xffff00001c267812 */ /* 0x000fe200078ec0ff */
[----:B------:R-:W-:Y:S01]  /*11040*/  IMAD.U32 R41, R30, 0x10000, RZ ;  /* 0x000100001e297824 */ /* 0x000fe200078e00ff */
[C---:B------:R-:W-:Y:S01]  /*11050*/  SHF.L.U32 R28, R29.reuse, 0x10, RZ ;  /* 0x000000101d1c7819 */ /* 0x040fe200000006ff */
[----:B--2---:R-:W-:Y:S01]  /*11060*/  IMAD.U32 R44, R20, 0x10000, RZ ;  /* 0x00010000142c7824 */ /* 0x004fe200078e00ff */
[----:B------:R-:W-:Y:S01]  /*11070*/  LOP3.LUT R42, R29, 0xffff0000, RZ, 0xc0, !PT ;  /* 0xffff00001d2a7812 */ /* 0x000fe200078ec0ff */
[----:B-1----:R-:W-:Y:S01]  /*11080*/  IMAD.U32 R48, R22, 0x10000, RZ ;  /* 0x0001000016307824 */ /* 0x002fe200078e00ff */
        /* <DEDUP_REMOVED lines=18> */
[C---:B---3--:R-:W-:Y:S01]  /*111b0*/  LOP3.LUT R38, R33.reuse, 0xffff0000, RZ, 0xc0, !PT ;  /* 0xffff000021267812 */ /* 0x048fe200078ec0ff */
        /* <DEDUP_REMOVED lines=26> */
.L_x_6665:
[----:B------:R-:W-:Y:S05]  /*11360*/  BSYNC B0 ;  /* 0x0000000000007941 */ /* 0x000fea0003800000 */
.L_x_6664:
[----:B-----5:R4:W-:Y:S04]  /*11370*/  STS.128 [R239+0x800], R36 ;  /* 0x00080024ef007388 */ /* 0x0209e80000000c00 */
[----:B--2---:R4:W5:Y:S01]  /*11380*/  LD.E.128 R40, [R46.64+0x80] ;  /* 0x000080062e287980 */ /* 0x004962000c101d00 */
[----:B------:R-:W-:Y:S01]  /*11390*/  IADD3 R0, R26, 0x40, RZ ;  /* 0x000000401a007810 */ /* 0x000fe20007ffe0ff */
[----:B------:R-:W-:Y:S03]  /*113a0*/  BSSY B0, `(.L_x_6666) ;  /* 0x0000055000007945 */ /* 0x000fe60003800000 */
[----:B------:R-:W-:-:S13]  /*113b0*/  ISETP.GE.AND P0, PT, R0, R7, PT ;  /* 0x000000070000720c */ /* 0x000fda0003f06270 */
        /* <DEDUP_REMOVED lines=16> */
[----:B------:R-:W2:Y:S03]  /*114c0*/  LD.E.128 R28, [R28.64] ;  /* 0x000000061c1c7980 */ /* 0x000ea6000c101d00 */
[C---:B------:R-:W-:Y:S01]  /*114d0*/  IADD3 R33, P1, R5.reuse, R4, RZ ;  /* 0x0000000405217210 */ /* 0x040fe20007f3e0ff */
[----:B---3--:R-:W3:Y:S03]  /*114e0*/  LD.E.128 R20, [R20.64+0x80] ;  /* 0x0000800614147980 */ /* 0x008ee6000c101d00 */
        /* <DEDUP_REMOVED lines=8> */
[C---:B------:R-:W-:Y:S02]  /*11570*/  SHF.L.U32 R36, R42.reuse, 0x10, RZ ;  /* 0x000000102a247819 */ /* 0x040fe400000006ff */
[----:B------:R-:W-:Y:S01]  /*11580*/  LOP3.LUT R10, R42, 0xffff0000, RZ, 0xc0, !PT ;  /* 0xffff00002a0a7812 */ /* 0x000fe200078ec0ff */
[C---:B------:R-:W-:Y:S01]  /*11590*/  IMAD.U32 R42, R43.reuse, 0x10000, RZ ;  /* 0x000100002b2a7824 */ /* 0x040fe200078e00ff */
[----:B------:R-:W-:Y:S01]  /*115a0*/  LOP3.LUT R8, R43, 0xffff0000, RZ, 0xc0, !PT ;  /* 0xffff00002b087812 */ /* 0x000fe200078ec0ff */
[C---:B--2---:R-:W-:Y:S01]  /*115b0*/  IMAD.U32 R38, R28.reuse, 0x10000, RZ ;  /* 0x000100001c267824 */ /* 0x044fe200078e00ff */
[----:B------:R-:W-:Y:S01]  /*115c0*/  LOP3.LUT R37, R28, 0xffff0000, RZ, 0xc0, !PT ;  /* 0xffff00001c257812 */ /* 0x000fe200078ec0ff */
[----:B------:R-:W-:Y:S01]  /*115d0*/  IMAD.U32 R39, R30, 0x10000, RZ ;  /* 0x000100001e277824 */ /* 0x000fe200078e00ff */
        /* <DEDUP_REMOVED lines=21> */
[----:B------:R-:W-:Y:S01]  /*11730*/  FMUL.FTZ R29, R22, R29 ;  /* 0x0000001d161d7220 */ /* 0x000fe20000410000 */
[----:B----4-:R-:W-:Y:S01]  /*11740*/  LOP3.LUT R22, R32, 0xffff0000, RZ, 0xc0, !PT ;  /* 0xffff000020167812 */ /* 0x010fe200078ec0ff */
        /* <DEDUP_REMOVED lines=25> */
[----:B------:R-:W-:Y:S02]  /*118e0*/  F2FP.BF16.PACK_AB R43, R31, R28 ;  /* 0x0000001c1f2b723e */ /* 0x000fe400000010ff */
.L_x_6667:
[----:B------:R-:W-:Y:S05]  /*118f0*/  BSYNC B0 ;  /* 0x0000000000007941 */ /* 0x000fea0003800000 */
.L_x_6666:
[----:B-----5:R2:W-:Y:S04]  /*11900*/  STS.128 [R239+0x2800], R40 ;  /* 0x00280028ef007388 */ /* 0x0205e80000000c00 */
[----:B----4-:R2:W5:Y:S01]  /*11910*/  LD.E.128 R36, [R46.64+0x100] ;  /* 0x000100062e247980 */ /* 0x010562000c101d00 */
        /* <DEDUP_REMOVED lines=19> */
[----:B------:R-:W4:Y:S03]  /*11a50*/  LD.E.128 R28, [R28.64] ;  /* 0x000000061c1c7980 */ /* 0x000f26000c101d00 */
[C---:B------:R-:W-:Y:S01]  /*11a60*/  IADD3 R33, P1, R5.reuse, R4, RZ ;  /* 0x0000000405217210 */ /* 0x040fe20007f3e0ff */
[----:B--2---:R-:W2:Y:S03]  /*11a70*/  LD.E.128 R20, [R20.64+0x100] ;  /* 0x0001000614147980 */ /* 0x004ea6000c101d00 */
[----:B------:R-:W-:Y:S02]  /*11a80*/  LEA.HI.X.SX32 R0, R5, R0, 0x1, P1 ;  /* 0x0000000005007211 */ /* 0x000fe400008f0eff */
[----:B------:R-:W-:-:S04]  /*11a90*/  LEA R32, P1, R33, R14, 0x1 ;  /* 0x0000000e21207211 */ /* 0x000fc800078208ff */
[----:B------:R-:W-:-:S06]  /*11aa0*/  LEA.HI.X R33, R33, R15, R0, 0x1, P1 ;  /* 0x0000000f21217211 */ /* 0x000fcc00008f0c00 */
[----:B---3--:R-:W3:Y:S01]  /*11ab0*/  LD.E.128 R32, [R32.64] ;  /* 0x0000000620207980 */ /* 0x008ee2000c101d00 */
        /* <DEDUP_REMOVED lines=60> */
.L_x_6669:
[----:B------:R-:W-:Y:S05]  /*11e80*/  BSYNC B0 ;  /* 0x0000000000007941 */ /* 0x000fea0003800000 */
.L_x_6668:
        /* <DEDUP_REMOVED lines=8> */
[----:B------:R-:W-:Y:S01]  /*11f10*/  IADD3 R0, R45, 0xc0, RZ ;  /* 0x000000c02d007810 */ /* 0x000fe20007ffe0ff */
[----:B------:R-:W-:-:S03]  /*11f20*/  IMAD.MOV.U32 R31, RZ, RZ, R9 ;  /* 0x000000ffff1f7224 */ /* 0x000fc600078e0009 */
[----:B------:R-:W-:-:S04]  /*11f30*/  IADD3 R4, P1, R0, R2, RZ ;  /* 0x0000000200047210 */ /* 0x000fc80007f3e0ff */
[----:B------:R-:W-:-:S03]  /*11f40*/  LEA.HI.X.SX32 R0, R0, R3, 0x1, P1 ;  /* 0x0000000300007211 */ /* 0x000fc600008f0eff */
        /* <DEDUP_REMOVED lines=10> */
[C---:B----4-:R-:W-:Y:S01]  /*11ff0*/  IADD3 R37, P1, R5.reuse, R4, RZ ;  /* 0x0000000405257210 */ /* 0x050fe20007f3e0ff */
[----:B------:R-:W4:Y:S03]  /*12000*/  LD.E.128 R32, [R32.64] ;  /* 0x0000000620207980 */ /* 0x000f26000c101d00 */
        /* <DEDUP_REMOVED lines=12> */
[C---:B--2---:R-:W-:Y:S01]  /*120d0*/  SHF.L.U32 R22, R29.reuse, 0x10, RZ ;  /* 0x000000101d167819 */ /* 0x044fe200000006ff */
[----:B------:R-:W-:Y:S01]  /*120e0*/  IMAD.U32 R42, R30, 0x10000, RZ ;  /* 0x000100001e2a7824 */ /* 0x000fe200078e00ff */
[----:B------:R-:W-:Y:S01]  /*120f0*/  LOP3.LUT R43, R29, 0xffff0000, RZ, 0xc0, !PT ;  /* 0xffff00001d2b7812 */ /* 0x000fe200078ec0ff */
[----:B------:R-:W-:Y:S01]  /*12100*/  IMAD.U32 R40, R28, 0x10000, RZ ;  /* 0x000100001c287824 */ /* 0x000fe200078e00ff */
[----:B------:R-:W-:-:S02]  /*12110*/  LOP3.LUT R29, R30, 0xffff0000, RZ, 0xc0, !PT ;  /* 0xffff00001e1d7812 */ /* 0x000fc400078ec0ff */
[----:B------:R-:W-:Y:S01]  /*12120*/  LOP3.LUT R23, R28, 0xffff0000, RZ, 0xc0, !PT ;  /* 0xffff00001c177812 */ /* 0x000fe200078ec0ff */
[C---:B------:R-:W-:Y:S01]  /*12130*/  IMAD.U32 R28, R31.reuse, 0x10000, RZ ;  /* 0x000100001f1c7824 */ /* 0x040fe200078e00ff */
[----:B------:R-:W-:Y:S02]  /*12140*/  LOP3.LUT R44, R31, 0xffff0000, RZ, 0xc0, !PT ;  /* 0xffff00001f2c7812 */ /* 0x000fe400078ec0ff */
[C---:B----4-:R-:W-:Y:S01]  /*12150*/  SHF.L.U32 R45, R32.reuse, 0x10, RZ ;  /* 0x00000010202d7819 */ /* 0x050fe200000006ff */
[----:B------:R-:W-:Y:S01]  /*12160*/  IMAD.U32 R31, R33, 0x10000, RZ ;  /* 0x00010000211f7824 */ /* 0x000fe200078e00ff */
[----:B------:R-:W-:Y:S02]  /*12170*/  LOP3.LUT R30, R32, 0xffff0000, RZ, 0xc0, !PT ;  /* 0xffff0000201e7812 */ /* 0x000fe400078ec0ff */
[C---:B------:R-:W-:Y:S01]  /*12180*/  LOP3.LUT R32, R34.reuse, 0xffff0000, RZ, 0xc0, !PT ;  /* 0xffff000022207812 */ /* 0x040fe200078ec0ff */
[----:B------:R-:W-:Y:S01]  /*12190*/  @!P0 FADD.FTZ R31, -R31, -RZ ;  /* 0x800000ff1f1f8221 */ /* 0x000fe20000010100 */
[----:B------:R-:W-:Y:S01]  /*121a0*/  LOP3.LUT R46, R33, 0xffff0000, RZ, 0xc0, !PT ;  /* 0xffff0000212e7812 */ /* 0x000fe200078ec0ff */
[C---:B------:R-:W-:Y:S01]  /*121b0*/  IMAD.U32 R33, R35.reuse, 0x10000, RZ ;  /* 0x0001000023217824 */ /* 0x040fe200078e00ff */
[----:B------:R-:W-:Y:S01]  /*121c0*/  SHF.L.U32 R47, R34, 0x10, RZ ;  /* 0x00000010222f7819 */ /* 0x000fe200000006ff */
[----:B------:R-:W-:Y:S01]  /*121d0*/  @!P0 FADD.FTZ R32, -R32, -RZ ;  /* 0x800000ff20208221 */ /* 0x000fe20000010100 */
[----:B------:R-:W-:Y:S01]  /*121e0*/  LOP3.LUT R35, R35, 0xffff0000, RZ, 0xc0, !PT ;  /* 0xffff000023237812 */ /* 0x000fe200078ec0ff */
[----:B------:R-:W-:-:S02]  /*121f0*/  @!P0 FADD.FTZ R45, -R45, -RZ ;  /* 0x800000ff2d2d8221 */ /* 0x000fc40000010100 */
[----:B------:R-:W-:Y:S02]  /*12200*/  @!P0 FADD.FTZ R30, -R30, -RZ ;  /* 0x800000ff1e1e8221 */ /* 0x000fe40000010100 */
[----:B------:R-:W-:Y:S01]  /*12210*/  FMUL.FTZ R22, R22, R31 ;  /* 0x0000001f16167220 */ /* 0x000fe20000410000 */
[C---:B---3--:R-:W-:Y:S01]  /*12220*/  LOP3.LUT R31, R36.reuse, 0xffff0000, RZ, 0xc0, !PT ;  /* 0xffff0000241f7812 */ /* 0x048fe200078ec0ff */
[----:B------:R-:W-:Y:S01]  /*12230*/  FMUL.FTZ R29, R29, R32 ;  /* 0x000000201d1d7220 */ /* 0x000fe20000410000 */
[----:B------:R-:W-:Y:S01]  /*12240*/  SHF.L.U32 R32, R36, 0x10, RZ ;  /* 0x0000001024207819 */ /* 0x000fe200000006ff */
[----:B------:R-:W-:Y:S01]  /*12250*/  @!P0 FADD.FTZ R47, -R47, -RZ ;  /* 0x800000ff2f2f8221 */ /* 0x000fe20000010100 */
[C---:B------:R-:W-:Y:S01]  /*12260*/  SHF.L.U32 R36, R38.reuse, 0x10, RZ ;  /* 0x0000001026247819 */ /* 0x040fe200000006ff */
[----:B------:R-:W-:Y:S01]  /*12270*/  @!P0 FADD.FTZ R33, -R33, -RZ ;  /* 0x800000ff21218221 */ /* 0x000fe20000010100 */
[----:B------:R-:W-:Y:S01]  /*12280*/  LOP3.LUT R34, R38, 0xffff0000, RZ, 0xc0, !PT ;  /* 0xffff000026227812 */ /* 0x000fe200078ec0ff */
[----:B------:R-:W-:Y:S01]  /*12290*/  @!P0 FADD.FTZ R46, -R46, -RZ ;  /* 0x800000ff2e2e8221 */ /* 0x000fe20000010100 */
[----:B------:R-:W-:Y:S01]  /*122a0*/  LOP3.LUT R38, R39, 0xffff0000, RZ, 0xc0, !PT ;  /* 0xffff000027267812 */ /* 0x000fe200078ec0ff */
[----:B------:R-:W-:-:S02]  /*122b0*/  FMUL.FTZ R40, R40, R45 ;  /* 0x0000002d28287220 */ /* 0x000fc40000410000 */
[----:B------:R-:W-:Y:S02]  /*122c0*/  FMUL.FTZ R23, R23, R30 ;  /* 0x0000001e17177220 */ /* 0x000fe40000410000 */
[----:B------:R-:W-:Y:S02]  /*122d0*/  @!P0 FADD.FTZ R35, -R35, -RZ ;  /* 0x800000ff23238221 */ /* 0x000fe40000010100 */
[C---:B------:R-:W-:Y:S01]  /*122e0*/  IMAD.U32 R30, R37.reuse, 0x10000, RZ ;  /* 0x00010000251e7824 */ /* 0x040fe200078e00ff */
[----:B------:R-:W-:Y:S01]  /*122f0*/  LOP3.LUT R37, R37, 0xffff0000, RZ, 0xc0, !PT ;  /* 0xffff000025257812 */ /* 0x000fe200078ec0ff */
[----:B------:R-:W-:Y:S02]  /*12300*/  FMUL.FTZ R47, R42, R47 ;  /* 0x0000002f2a2f7220 */ /* 0x000fe40000410000 */
[----:B------:R-:W-:Y:S02]  /*12310*/  FMUL.FTZ R28, R28, R33 ;  /* 0x000000211c1c7220 */ /* 0x000fe40000410000 */
[----:B------:R-:W-:-:S02]  /*12320*/  FMUL.FTZ R43, R43, R46 ;  /* 0x0000002e2b2b7220 */ /* 0x000fc40000410000 */
[----:B------:R-:W-:Y:S02]  /*12330*/  FMUL.FTZ R35, R44, R35 ;  /* 0x000000232c237220 */ /* 0x000fe40000410000 */
[----:B------:R-:W-:Y:S02]  /*12340*/  IMAD.U32 R33, R39, 0x10000, RZ ;  /* 0x0001000027217824 */ /* 0x000fe400078e00ff */
        /* <DEDUP_REMOVED lines=8> */
[----:B------:R-:W-:Y:S01]  /*123d0*/  FFMA.FTZ R28, R41, R33, R28 ;  /* 0x00000021291c7223 */ /* 0x000fe2000001001c */
[----:B------:R-:W-:Y:S01]  /*123e0*/  MOV R20, R4 ;  /* 0x0000000400147202 */ /* 0x000fe20000000f00 */
[----:B------:R-:W-:Y:S01]  /*123f0*/  FFMA.FTZ R35, R8, R38, R35 ;  /* 0x0000002608237223 */ /* 0x000fe20000010023 */
[----:B------:R-:W-:-:S04]  /*12400*/  F2FP.BF16.PACK_AB R21, R0, R21 ;  /* 0x000000150015723e */ /* 0x000fc800000010ff */
[----:B------:R-:W-:Y:S02]  /*12410*/  F2FP.BF16.PACK_AB R23, R35, R28 ;  /* 0x0000001c2317723e */ /* 0x000fe400000010ff */
.L_x_6671:
[----:B------:R-:W-:Y:S05]  /*12420*/  BSYNC B0 ;  /* 0x0000000000007941 */ /* 0x000fea0003800000 */
.L_x_6670:
[----:B-----5:R1:W-:Y:S02]  /*12430*/  STS.128 [R239+0x6800], R20 ;  /* 0x00680014ef007388 */ /* 0x0203e40000000c00 */
.L_x_6663:
[----:B------:R-:W-:Y:S05]  /*12440*/  BSYNC B1 ;  /* 0x0000000000017941 */ /* 0x000fea0003800000 */
.L_x_6662:
[----:B------:R-:W-:Y:S01]  /*12450*/  IADD3 R8, R146, 0x20, RZ ;  /* 0x0000002092087810 */ /* 0x000fe20007ffe0ff */
[----:B------:R-:W-:Y:S03]  /*12460*/  BSSY B1, `(.L_x_6672) ;  /* 0x0000167000017945 */ /* 0x000fe60003800000 */
[----:B------:R-:W-:-:S04]  /*12470*/  ISETP.GE.AND P0, PT, R8, R11, PT ;  /* 0x0000000b0800720c */ /* 0x000fc80003f06270 */
[----:B------:R-:W-:-:S13]  /*12480*/  ISETP.LT.OR P0, PT, R55, -0x107, P0 ;  /* 0xfffffef93700780c */ /* 0x000fda0000701670 */
[----:B------:R-:W-:Y:S05]  /*12490*/  @P0 BRA `(.L_x_6673) ;  /* 0x0000163000000947 */ /* 0x000fea0003800000 */
[----:B---34-:R3:W5:Y:S01]  /*124a0*/  LD.E.128 R36, [R24.64] ;  /* 0x0000000618247980 */ /* 0x018762000c101d00 */
[----:B------:R-:W-:Y:S01]  /*124b0*/  ISETP.GE.AND P0, PT, R26, R7, PT ;  /* 0x000000071a00720c */ /* 0x000fe20003f06270 */
[----:B------:R-:W-:-:S12]  /*124c0*/  BSSY B0, `(.L_x_6674) ;  /* 0x0000054000007945 */ /* 0x000fd80003800000 */
[----:B------:R-:W-:Y:S05]  /*124d0*/  @P0 BRA `(.L_x_6675) ;  /* 0x0000052000000947 */ /* 0x000fea0003800000 */
[----:B------:R-:W-:Y:S01]  /*124e0*/  ISETP.GE.AND P0, PT, R26, R9, PT ;  /* 0x000000091a00720c */ /* 0x000fe20003f06270 */
[----:B------:R-:W-:Y:S02]  /*124f0*/  IMAD.SHL.U32 R0, R9, 0x20, RZ ;  /* 0x0000002009007824 */ /* 0x000fe400078e00ff */
[----:B-1----:R-:W-:Y:S02]  /*12500*/  IMAD.MOV.U32 R21, RZ, RZ, RZ ;  /* 0x000000ffff157224 */ /* 0x002fe400078e00ff */
[----:B------:R-:W-:Y:S01]  /*12510*/  IMAD.MOV.U32 R5, RZ, RZ, R9 ;  /* 0x000000ffff057224 */ /* 0x000fe200078e0009 */
[----:B------:R-:W-:-:S04]  /*12520*/  IADD3 R4, P1, R0, R2, RZ ;  /* 0x0000000200047210 */ /* 0x000fc80007f3e0ff */
[----:B------:R-:W-:-:S03]  /*12530*/  LEA.HI.X.SX32 R0, R0, R3, 0x1, P1 ;  /* 0x0000000300007211 */ /* 0x000fc600008f0eff */
[----:B------:R-:W-:Y:S01]  /*12540*/  @P0 IADD3 R21, -R9, RZ, RZ ;  /* 0x000000ff09150210 */ /* 0x000fe20007ffe1ff */
[----:B------:R-:W-:-:S03]  /*12550*/  @P0 IMAD.MOV R5, RZ, RZ, -R9 ;  /* 0x000000ffff050224 */ /* 0x000fc600078e0a09 */
[----:B------:R-:W-:-:S04]  /*12560*/  IADD3 R23, P1, R21, R4, RZ ;  /* 0x0000000415177210 */ /* 0x000fc80007f3e0ff */
[----:B------:R-:W-:Y:S02]  /*12570*/  LEA.HI.X.SX32 R21, R21, R0, 0x1, P1 ;  /* 0x0000000015157211 */ /* 0x000fe400008f0eff */
[----:B-----5:R-:W-:-:S04]  /*12580*/  LEA R28, P1, R23, R12, 0x1 ;  /* 0x0000000c171c7211 */ /* 0x020fc800078208ff */
[----:B------:R-:W-:Y:S01]  /*12590*/  LEA.HI.X R29, R23, R13, R21, 0x1, P1 ;  /* 0x0000000d171d7211 */ /* 0x000fe200008f0c15 */
[----:B------:R-:W-:Y:S01]  /*125a0*/  IMAD.WIDE R20, R5, 0x2, R24 ;  /* 0x0000000205147825 */ /* 0x000fe200078e0218 */
[----:B------:R-:W-:-:S03]  /*125b0*/  MOV R5, RZ ;  /* 0x000000ff00057202 */ /* 0x000fc60000000f00 */
[----:B------:R-:W-:Y:S01]  /*125c0*/  @P0 IMAD.MOV R5, RZ, RZ, -R9 ;  /* 0x000000ffff050224 */ /* 0x000fe200078e0a09 */
[----:B------:R-:W4:Y:S04]  /*125d0*/  LD.E.128 R28, [R28.64] ;  /* 0x000000061c1c7980 */ /* 0x000f28000c101d00 */
[C---:B------:R-:W-:Y:S01]  /*125e0*/  IADD3 R33, P1, R5.reuse, R4, RZ ;  /* 0x0000000405217210 */ /* 0x040fe20007f3e0ff */
[----:B--2---:R-:W2:Y:S03]  /*125f0*/  LD.E.128 R20, [R20.64] ;  /* 0x0000000614147980 */ /* 0x004ea6000c101d00 */
[----:B------:R-:W-:Y:S02]  /*12600*/  LEA.HI.X.SX32 R0, R5, R0, 0x1, P1 ;  /* 0x0000000005007211 */ /* 0x000fe400008f0eff */
[----:B------:R-:W-:-:S04]  /*12610*/  LEA R32, P1, R33, R14, 0x1 ;  /* 0x0000000e21207211 */ /* 0x000fc800078208ff */
[----:B------:R-:W-:-:S06]  /*12620*/  LEA.HI.X R33, R33, R15, R0, 0x1, P1 ;  /* 0x0000000f21217211 */ /* 0x000fcc00008f0c00 */
[----:B---3--:R-:W3:Y:S01]  /*12630*/  LD.E.128 R32, [R32.64] ;  /* 0x0000000620207980 */ /* 0x008ee2000c101d00 */
[C---:B------:R-:W-:Y:S01]  /*12640*/  IMAD.U32 R5, R36.reuse, 0x10000, RZ ;  /* 0x0001000024057824 */ /* 0x040fe200078e00ff */
[----:B------:R-:W-:Y:S02]  /*12650*/  LOP3.LUT R4, R36, 0xffff0000, RZ, 0xc0, !PT ;  /* 0xffff000024047812 */ /* 0x000fe400078ec0ff */
[C---:B------:R-:W-:Y:S02]  /*12660*/  LOP3.LUT R0, R37.reuse, 0xffff0000, RZ, 0xc0, !PT ;  /* 0xffff000025007812 */ /* 0x040fe400078ec0ff */
[----:B------:R-:W-:Y:S01]  /*12670*/  SHF.L.U32 R40, R37, 0x10, RZ ;  /* 0x0000001025287819 */ /* 0x000fe200000006ff */
[C---:B------:R-:W-:Y:S01]  /*12680*/  IMAD.U32 R37, R38.reuse, 0x10000, RZ ;  /* 0x0001000026257824 */ /* 0x040fe200078e00ff */
[----:B------:R-:W-:Y:S02]  /*12690*/  LOP3.LUT R36, R38, 0xffff0000, RZ, 0xc0, !PT ;  /* 0xffff000026247812 */ /* 0x000fe400078ec0ff */
[----:B------:R-:W-:-:S02]  /*126a0*/  LOP3.LUT R10, R39, 0xffff0000, RZ, 0xc0, !PT ;  /* 0xffff0000270a7812 */ /* 0x000fc400078ec0ff */
[----:B------:R-:W-:Y:S01]  /*126b0*/  SHF.L.U32 R41, R39, 0x10, RZ ;  /* 0x0000001027297819 */ /* 0x000fe200000006ff */
[C---:B----4-:R-:W-:Y:S01]  /*126c0*/  IMAD.U32 R39, R28.reuse, 0x10000, RZ ;  /* 0x000100001c277824 */ /* 0x050fe200078e00ff */
        /* <DEDUP_REMOVED lines=24> */
[----:B---3--:R-:W-:Y:S01]  /*12850*/  LOP3.LUT R23, R32, 0xffff0000, RZ, 0xc0, !PT ;  /* 0xffff000020177812 */ /* 0x008fe200078ec0ff */
        /* <DEDUP_REMOVED lines=26> */
.L_x_6675:
[----:B------:R-:W-:Y:S05]  /*12a00*/  BSYNC B0 ;  /* 0x0000000000007941 */ /* 0x000fea0003800000 */
.L_x_6674:
[----:B-----5:R4:W-:Y:S04]  /*12a10*/  STS.128 [R239+0x1000], R36 ;  /* 0x00100024ef007388 */ /* 0x0209e80000000c00 */
[----:B--2---:R4:W5:Y:S01]  /*12a20*/  LD.E.128 R40, [R24.64+0x80] ;  /* 0x0000800618287980 */ /* 0x004962000c101d00 */
[----:B------:R-:W-:Y:S01]  /*12a30*/  IADD3 R0, R26, 0x40, RZ ;  /* 0x000000401a007810 */ /* 0x000fe20007ffe0ff */
[----:B------:R-:W-:Y:S03]  /*12a40*/  BSSY B0, `(.L_x_6676) ;  /* 0x0000055000007945 */ /* 0x000fe60003800000 */
[----:B------:R-:W-:-:S13]  /*12a50*/  ISETP.GE.AND P0, PT, R0, R7, PT ;  /* 0x000000070000720c */ /* 0x000fda0003f06270 */
        /* <DEDUP_REMOVED lines=23> */
[----:B-----5:R-:W-:Y:S01]  /*12bd0*/  SHF.L.U32 R37, R42, 0x10, RZ ;  /* 0x000000102a257819 */ /* 0x020fe200000006ff */
[----:B------:R-:W-:Y:S01]  /*12be0*/  IMAD.U32 R5, R40, 0x10000, RZ ;  /* 0x0001000028057824 */ /* 0x000fe200078e00ff */
[----:B------:R-:W-:Y:S01]  /*12bf0*/  LOP3.LUT R36, R42, 0xffff0000, RZ, 0xc0, !PT ;  /* 0xffff00002a247812 */ /* 0x000fe200078ec0ff */
[C---:B------:R-:W-:Y:S01]  /*12c00*/  IMAD.U32 R42, R43.reuse, 0x10000, RZ ;  /* 0x000100002b2a7824 */ /* 0x040fe200078e00ff */
[----:B------:R-:W-:Y:S02]  /*12c10*/  LOP3.LUT R10, R43, 0xffff0000, RZ, 0xc0, !PT ;  /* 0xffff00002b0a7812 */ /* 0x000fe400078ec0ff */
        /* <DEDUP_REMOVED lines=55> */
.L_x_6677:
[----:B------:R-:W-:Y:S05]  /*12f90*/  BSYNC B0 ;  /* 0x0000000000007941 */ /* 0x000fea0003800000 */
.L_x_6676:
[----:B-----5:R2:W-:Y:S04]  /*12fa0*/  STS.128 [R239+0x3000], R40 ;  /* 0x00300028ef007388 */ /* 0x0205e80000000c00 */
[----:B----4-:R2:W5:Y:S01]  /*12fb0*/  LD.E.128 R36, [R24.64+0x100] ;  /* 0x0001000618247980 */ /* 0x010562000c101d00 */
        /* <DEDUP_REMOVED lines=34> */
[C---:B----4-:R-:W-:Y:S01]  /*131e0*/  IMAD.U32 R39, R28.reuse, 0x10000, RZ ;  /* 0x000100001c277824 */ /* 0x050fe200078e00ff */
        /* <DEDUP_REMOVED lines=51> */
.L_x_6679:
[----:B------:R-:W-:Y:S05]  /*13520*/  BSYNC B0 ;  /* 0x0000000000007941 */ /* 0x000fea0003800000 */
.L_x_6678:
[----:B-----5:R4:W-:Y:S04]  /*13530*/  STS.128 [R239+0x5000], R36 ;  /* 0x00500024ef007388 */ /* 0x0209e80000000c00 */
[----:B------:R4:W5:Y:S01]  /*13540*/  LD.E.128 R28, [R24.64+0x180] ;  /* 0x00018006181c7980 */ /* 0x000962000c101d00 */
        /* <DEDUP_REMOVED lines=14> */
[----:B------:R-:W-:Y:S02]  /*13630*/  LEA.HI.X.SX32 R21, R21, R0, 0x1, P1 ;  /* 0x0000000015157211 */ /* 0x000fe400008f0eff */
[----:B------:R-:W-:Y:S01]  /*13640*/  LEA R20, P1, R23, R12, 0x1 ;  /* 0x0000000c17147211 */ /* 0x000fe200078208ff */
[----:B------:R-:W-:Y:S01]  /*13650*/  IMAD.MOV.U32 R5, RZ, RZ, RZ ;  /* 0x000000ffff057224 */ /* 0x000fe200078e00ff */
[----:B------:R-:W-:Y:S01]  /*13660*/  @P0 IADD3 R5, -R9, RZ, RZ ;  /* 0x000000ff09050210 */ /* 0x000fe20007ffe1ff */
[----:B--2---:R-:W2:Y:S01]  /*13670*/  LD.E.128 R32, [R32.64+0x180] ;  /* 0x0001800620207980 */ /* 0x004ea2000c101d00 */
[----:B------:R-:W-:Y:S02]  /*13680*/  LEA.HI.X R21, R23, R13, R21, 0x1, P1 ;  /* 0x0000000d17157211 */ /* 0x000fe400008f0c15 */
[----:B---34-:R-:W-:-:S04]  /*13690*/  IADD3 R25, P1, R5, R4, RZ ;  /* 0x0000000405197210 */ /* 0x018fc80007f3e0ff */
[----:B------:R-:W3:Y:S01]  /*136a0*/  LD.E.128 R20, [R20.64] ;  /* 0x0000000614147980 */ /* 0x000ee2000c101d00 */
[----:B------:R-:W-:Y:S02]  /*136b0*/  LEA.HI.X.SX32 R0, R5, R0, 0x1, P1 ;  /* 0x0000000005007211 */ /* 0x000fe400008f0eff */
[----:B------:R-:W-:-:S04]  /*136c0*/  LEA R36, P1, R25, R14, 0x1 ;  /* 0x0000000e19247211 */ /* 0x000fc800078208ff */
[----:B------:R-:W-:-:S06]  /*136d0*/  LEA.HI.X R37, R25, R15, R0, 0x1, P1 ;  /* 0x0000000f19257211 */ /* 0x000fcc00008f0c00 */
[----:B------:R-:W4:Y:S01]  /*136e0*/  LD.E.128 R36, [R36.64] ;  /* 0x0000000624247980 */ /* 0x000f22000c101d00 */
[C---:B-----5:R-:W-:Y:S01]  /*136f0*/  IMAD.U32 R5, R28.reuse, 0x10000, RZ ;  /* 0x000100001c057824 */ /* 0x060fe200078e00ff */
[----:B------:R-:W-:Y:S01]  /*13700*/  LOP3.LUT R4, R28, 0xffff0000, RZ, 0xc0, !PT ;  /* 0xffff00001c047812 */ /* 0x000fe200078ec0ff */
[C---:B------:R-:W-:Y:S01]  /*13710*/  IMAD.U32 R28, R29.reuse, 0x10000, RZ ;  /* 0x000100001d1c7824 */ /* 0x040fe200078e00ff */
[----:B------:R-:W-:Y:S02]  /*13720*/  LOP3.LUT R0, R29, 0xffff0000, RZ, 0xc0, !PT ;  /* 0xffff00001d007812 */ /* 0x000fe400078ec0ff */
[C---:B------:R-:W-:Y:S02]  /*13730*/  SHF.L.U32 R25, R30.reuse, 0x10, RZ ;  /* 0x000000101e197819 */ /* 0x040fe400000006ff */
[----:B------:R-:W-:Y:S02]  /*13740*/  LOP3.LUT R24, R30, 0xffff0000, RZ, 0xc0, !PT ;  /* 0xffff00001e187812 */ /* 0x000fe400078ec0ff */
[C---:B------:R-:W-:Y:S01]  /*13750*/  LOP3.LUT R10, R31.reuse, 0xffff0000, RZ, 0xc0, !PT ;  /* 0xffff00001f0a7812 */ /* 0x040fe200078ec0ff */
[----:B------:R-:W-:Y:S01]  /*13760*/  IMAD.U32 R31, R31, 0x10000, RZ ;  /* 0x000100001f1f7824 */ /* 0x000fe200078e00ff */
[C---:B--2---:R-:W-:Y:S01]  /*13770*/  SHF.L.U32 R43, R33.reuse, 0x10, RZ ;  /* 0x00000010212b7819 */ /* 0x044fe200000006ff */
        /* <DEDUP_REMOVED lines=23> */
[----:B------:R-:W-:Y:S02]  /*138f0*/  FMUL.FTZ R33, R33, R22 ;  /* 0x0000001621217220 */ /* 0x000fe40000410000 */
[----:B------:R-:W-:Y:S01]  /*13900*/  FMUL.FTZ R34, R34, R21 ;  /* 0x0000001522227220 */ /* 0x000fe20000410000 */
[C---:B----4-:R-:W-:Y:S01]  /*13910*/  LOP3.LUT R21, R36.reuse, 0xffff0000, RZ, 0xc0, !PT ;  /* 0xffff000024157812 */ /* 0x050fe200078ec0ff */
[----:B------:R-:W-:Y:S01]  /*13920*/  FMUL.FTZ R43, R43, R20 ;  /* 0x000000142b2b7220 */ /* 0x000fe20000410000 */
[C---:B------:R-:W-:Y:S01]  /*13930*/  SHF.L.U32 R20, R37.reuse, 0x10, RZ ;  /* 0x0000001025147819 */ /* 0x040fe200000006ff */
[----:B------:R-:W-:Y:S01]  /*13940*/  IMAD.U32 R22, R36, 0x10000, RZ ;  /* 0x0001000024167824 */ /* 0x000fe200078e00ff */
[----:B------:R-:W-:Y:S01]  /*13950*/  LOP3.LUT R35, R38, 0xffff0000, RZ, 0xc0, !PT ;  /* 0xffff000026237812 */ /* 0x000fe200078ec0ff */
[----:B------:R-:W-:Y:S01]  /*13960*/  FMUL.FTZ R29, R32, R29 ;  /* 0x0000001d201d7220 */ /* 0x000fe20000410000 */
[----:B------:R-:W-:Y:S01]  /*13970*/  LOP3.LUT R37, R37, 0xffff0000, RZ, 0xc0, !PT ;  /* 0xffff000025257812 */ /* 0x000fe200078ec0ff */
[----:B------:R-:W-:Y:S01]  /*13980*/  IMAD.U32 R36, R38, 0x10000, RZ ;  /* 0x0001000026247824 */ /* 0x000fe200078e00ff */
[----:B------:R-:W-:Y:S01]  /*13990*/  SHF.L.U32 R32, R39, 0x10, RZ ;  /* 0x0000001027207819 */ /* 0x000fe200000006ff */
        /* <DEDUP_REMOVED lines=16> */
[----:B------:R-:W-:Y:S02]  /*13aa0*/  F2FP.BF16.PACK_AB R31, R10, R31 ;  /* 0x0000001f0a1f723e */ /* 0x000fe400000010ff */
.L_x_6681:
[----:B------:R-:W-:Y:S05]  /*13ab0*/  BSYNC B0 ;  /* 0x0000000000007941 */ /* 0x000fea0003800000 */
.L_x_6680:
[----:B-----5:R1:W-:Y:S02]  /*13ac0*/  STS.128 [R239+0x7000], R28 ;  /* 0x0070001cef007388 */ /* 0x0203e40000000c00 */
.L_x_6673:
[----:B------:R-:W-:Y:S05]  /*13ad0*/  BSYNC B1 ;  /* 0x0000000000017941 */ /* 0x000fea0003800000 */
.L_x_6672:
[----:B------:R-:W-:-:S04]  /*13ae0*/  IADD3 R4, R146, 0x30, RZ ;  /* 0x0000003092047810 */ /* 0x000fc80007ffe0ff */
[----:B------:R-:W-:-:S04]  /*13af0*/  ISETP.GE.AND P0, PT, R4, R11, PT ;  /* 0x0000000b0400720c */ /* 0x000fc80003f06270 */
[----:B------:R-:W-:-:S13]  /*13b00*/  ISETP.LT.OR P0, PT, R55, -0x187, P0 ;  /* 0xfffffe793700780c */ /* 0x000fda0000701670 */
[----:B------:R-:W-:Y:S05]  /*13b10*/  @P0 BRA `(.L_x_6643) ;  /* 0x0000193000000947 */ /* 0x000fea0003800000 */
[----:B---34-:R3:W5:Y:S01]  /*13b20*/  LD.E.128 R36, [R16.64] ;  /* 0x0000000610247980 */ /* 0x018762000c101d00 */
[----:B------:R-:W-:Y:S01]  /*13b30*/  ISETP.GE.AND P0, PT, R26, R7, PT ;  /* 0x000000071a00720c */ /* 0x000fe20003f06270 */
[----:B------:R-:W-:-:S12]  /*13b40*/  BSSY B0, `(.L_x_6682) ;  /* 0x0000054000007945 */ /* 0x000fd80003800000 */
[----:B------:R-:W-:Y:S05]  /*13b50*/  @P0 BRA `(.L_x_6683) ;  /* 0x0000052000000947 */ /* 0x000fea0003800000 */
[-C--:B------:R-:W-:Y:S01]  /*13b60*/  ISETP.GE.AND P0, PT, R26, R9.reuse, PT ;  /* 0x000000091a00720c */ /* 0x080fe20003f06270 */
[----:B------:R-:W-:Y:S01]  /*13b70*/  IMAD R0, R9, 0x30, RZ ;  /* 0x0000003009007824 */ /* 0x000fe200078e02ff */
[----:B------:R-:W-:Y:S01]  /*13b80*/  MOV R11, R9 ;  /* 0x00000009000b7202 */ /* 0x000fe20000000f00 */
[----:B-1----:R-:W-:-:S03]  /*13b90*/  IMAD.MOV.U32 R21, RZ, RZ, RZ ;  /* 0x000000ffff157224 */ /* 0x002fc600078e00ff */
[----:B------:R-:W-:-:S04]  /*13ba0*/  IADD3 R5, P1, R0, R2, RZ ;  /* 0x0000000200057210 */ /* 0x000fc80007f3e0ff */
[----:B------:R-:W-:-:S03]  /*13bb0*/  LEA.HI.X.SX32 R0, R0, R3, 0x1, P1 ;  /* 0x0000000300007211 */ /* 0x000fc600008f0eff */
[--C-:B------:R-:W-:Y:S02]  /*13bc0*/  @P0 IMAD.MOV R21, RZ, RZ, -R9.reuse ;  /* 0x000000ffff150224 */ /* 0x100fe400078e0a09 */
[----:B------:R-:W-:Y:S02]  /*13bd0*/  IMAD.MOV.U32 R10, RZ, RZ, RZ ;  /* 0x000000ffff0a7224 */ /* 0x000fe400078e00ff */
[----:B------:R-:W-:Y:S01]  /*13be0*/  @P0 IMAD.MOV R11, RZ, RZ, -R9 ;  /* 0x000000ffff0b0224 */ /* 0x000fe200078e0a09 */
[----:B------:R-:W-:-:S04]  /*13bf0*/  IADD3 R23, P1, R21, R5, RZ ;  /* 0x0000000515177210 */ /* 0x000fc80007f3e0ff */
[----:B------:R-:W-:Y:S02]  /*13c00*/  LEA.HI.X.SX32 R21, R21, R0, 0x1, P1 ;  /* 0x0000000015157211 */ /* 0x000fe400008f0eff */
[----:B-----5:R-:W-:Y:S02]  /*13c10*/  LEA R28, P1, R23, R12, 0x1 ;  /* 0x0000000c171c7211 */ /* 0x020fe400078208ff */
[----:B------:R-:W-:Y:S02]  /*13c20*/  @P0 IADD3 R10, -R9, RZ, RZ ;  /* 0x000000ff090a0210 */ /* 0x000fe40007ffe1ff */
[----:B------:R-:W-:Y:S01]  /*13c30*/  LEA.HI.X R29, R23, R13, R21, 0x1, P1 ;  /* 0x0000000d171d7211 */ /* 0x000fe200008f0c15 */
[----:B------:R-:W-:Y:S01]  /*13c40*/  IMAD.WIDE R20, R11, 0x2, R16 ;  /* 0x000000020b147825 */ /* 0x000fe200078e0210 */
[----:B------:R-:W-:-:S04]  /*13c50*/  IADD3 R5, P1, R10, R5, RZ ;  /* 0x000000050a057210 */ /* 0x000fc80007f3e0ff */
[----:B------:R-:W4:Y:S01]  /*13c60*/  LD.E.128 R28, [R28.64] ;  /* 0x000000061c1c7980 */ /* 0x000f22000c101d00 */
[----:B------:R-:W-:Y:S02]  /*13c70*/  LEA.HI.X.SX32 R0, R10, R0, 0x1, P1 ;  /* 0x000000000a007211 */ /* 0x000fe400008f0eff */
[C---:B------:R-:W-:Y:S01]  /*13c80*/  LEA R32, P1, R5.reuse, R14, 0x1 ;  /* 0x0000000e05207211 */ /* 0x040fe200078208ff */
[----:B--2---:R-:W2:Y:S03]  /*13c90*/  LD.E.128 R20, [R20.64] ;  /* 0x0000000614147980 */ /* 0x004ea6000c101d00 */
        /* <DEDUP_REMOVED lines=32> */
[----:B------:R-:W-:Y:S01]  /*13ea0*/  FMUL.FTZ R43, R43, R28 ;  /* 0x0000001c2b2b7220 */ /* 0x000fe20000410000 */
[----:B------:R-:W-:Y:S01]  /*13eb0*/  LOP3.LUT R20, R20, 0xffff0000, RZ, 0xc0, !PT ;  /* 0xffff000014147812 */ /* 0x000fe200078ec0ff */
[----:B------:R-:W-:Y:S01]  /*13ec0*/  @!P0 FADD.FTZ R40, -R40, -RZ ;  /* 0x800000ff28288221 */ /* 0x000fe20000010100 */
        /* <DEDUP_REMOVED lines=27> */
.L_x_6683:
[----:B------:R-:W-:Y:S05]  /*14080*/  BSYNC B0 ;  /* 0x0000000000007941 */ /* 0x000fea0003800000 */
.L_x_6682:
[----:B-----5:R4:W-:Y:S04]  /*14090*/  STS.128 [R239+0x1800], R36 ;  /* 0x00180024ef007388 */ /* 0x0209e80000000c00 */
[----:B--2---:R4:W5:Y:S01]  /*140a0*/  LD.E.128 R40, [R16.64+0x80] ;  /* 0x0000800610287980 */ /* 0x004962000c101d00 */
[----:B------:R-:W-:Y:S01]  /*140b0*/  IADD3 R0, R26, 0x40, RZ ;  /* 0x000000401a007810 */ /* 0x000fe20007ffe0ff */
[----:B------:R-:W-:Y:S03]  /*140c0*/  BSSY B0, `(.L_x_6684) ;  /* 0x0000056000007945 */ /* 0x000fe60003800000 */
[----:B------:R-:W-:-:S13]  /*140d0*/  ISETP.GE.AND P0, PT, R0, R7, PT ;  /* 0x000000070000720c */ /* 0x000fda0003f06270 */
[----:B------:R-:W-:Y:S05]  /*140e0*/  @P0 BRA `(.L_x_6685) ;  /* 0x0000053000000947 */ /* 0x000fea0003800000 */
[----:B------:R-:W-:Y:S01]  /*140f0*/  ISETP.GE.AND P0, PT, R0, R9, PT ;  /* 0x000000090000720c */ /* 0x000fe20003f06270 */
[----:B------:R-:W-:Y:S02]  /*14100*/  IMAD.MOV.U32 R0, RZ, RZ, 0x30 ;  /* 0x00000030ff007424 */ /* 0x000fe400078e00ff */
[----:B-1----:R-:W-:Y:S02]  /*14110*/  IMAD.MOV.U32 R21, RZ, RZ, RZ ;  /* 0x000000ffff157224 */ /* 0x002fe400078e00ff */
[----:B------:R-:W-:Y:S02]  /*14120*/  IMAD R0, R9, R0, 0x40 ;  /* 0x0000004009007424 */ /* 0x000fe400078e0200 */
[----:B------:R-:W-:-:S03]  /*14130*/  IMAD.MOV.U32 R11, RZ, RZ, R9 ;  /* 0x000000ffff0b7224 */ /* 0x000fc600078e0009 */
[----:B------:R-:W-:-:S03]  /*14140*/  IADD3 R5, P1, R0, R2, RZ ;  /* 0x0000000200057210 */ /* 0x000fc60007f3e0ff */
[----:B------:R-:W-:Y:S01]  /*14150*/  @P0 IADD3 R21, -R9, RZ, RZ ;  /* 0x000000ff09150210 */ /* 0x000fe20007ffe1ff */
[--C-:B------:R-:W-:Y:S01]  /*14160*/  @P0 IMAD.MOV R11, RZ, RZ, -R9.reuse ;  /* 0x000000ffff0b0224 */ /* 0x100fe200078e0a09 */
[----:B------:R-:W-:Y:S02]  /*14170*/  LEA.HI.X.SX32 R0, R0, R3, 0x1, P1 ;  /* 0x0000000300007211 */ /* 0x000fe400008f0eff */
[C---:B------:R-:W-:Y:S02]  /*14180*/  IADD3 R23, P1, R21.reuse, R5, RZ ;  /* 0x0000000515177210 */ /* 0x040fe40007f3e0ff */
[----:B------:R-:W-:Y:S02]  /*14190*/  MOV R10, RZ ;  /* 0x000000ff000a7202 */ /* 0x000fe40000000f00 */
[----:B------:R-:W-:Y:S02]  /*141a0*/  LEA.HI.X.SX32 R21, R21, R0, 0x1, P1 ;  /* 0x0000000015157211 */ /* 0x000fe400008f0eff */
[----:B------:R-:W-:Y:S01]  /*141b0*/  LEA R28, P1, R23, R12, 0x1 ;  /* 0x0000000c171c7211 */ /* 0x000fe200078208ff */
[----:B------:R-:W-:-:S03]  /*141c0*/  @P0 IMAD.MOV R10, RZ, RZ, -R9 ;  /* 0x000000ffff0a0224 */ /* 0x000fc600078e0a09 */
[----:B------:R-:W-:Y:S02]  /*141d0*/  LEA.HI.X R29, R23, R13, R21, 0x1, P1 ;  /* 0x0000000d171d7211 */ /* 0x000fe400008f0c15 */
[----:B------:R-:W-:Y:S01]  /*141e0*/  IADD3 R5, P1, R10, R5, RZ ;  /* 0x000000050a057210 */ /* 0x000fe20007f3e0ff */
[----:B------:R-:W-:-:S03]  /*141f0*/  IMAD.WIDE R20, R11, 0x2, R16 ;  /* 0x000000020b147825 */ /* 0x000fc600078e0210 */
[----:B------:R-:W2:Y:S01]  /*14200*/  LD.E.128 R28, [R28.64] ;  /* 0x000000061c1c7980 */ /* 0x000ea2000c101d00 */
[----:B------:R-:W-:Y:S02]  /*14210*/  LEA.HI.X.SX32 R0, R10, R0, 0x1, P1 ;  /* 0x000000000a007211 */ /* 0x000fe400008f0eff */
[C---:B------:R-:W-:Y:S01]  /*14220*/  LEA R32, P1, R5.reuse, R14, 0x1 ;  /* 0x0000000e05207211 */ /* 0x040fe200078208ff */
[----:B---3--:R-:W3:Y:S03]  /*14230*/  LD.E.128 R20, [R20.64+0x80] ;  /* 0x0000800614147980 */ /* 0x008ee6000c101d00 */
        /* <DEDUP_REMOVED lines=62> */
.L_x_6685:
[----:B------:R-:W-:Y:S05]  /*14620*/  BSYNC B0 ;  /* 0x0000000000007941 */ /* 0x000fea0003800000 */
.L_x_6684:
[----:B-----5:R2:W-:Y:S04]  /*14630*/  STS.128 [R239+0x3800], R40 ;  /* 0x00380028ef007388 */ /* 0x0205e80000000c00 */
[----:B----4-:R2:W5:Y:S01]  /*14640*/  LD.E.128 R36, [R16.64+0x100] ;  /* 0x0001000610247980 */ /* 0x010562000c101d00 */
        /* <DEDUP_REMOVED lines=21> */
[----:B------:R-:W4:Y:S01]  /*147a0*/  LD.E.128 R28, [R28.64] ;  /* 0x000000061c1c7980 */ /* 0x000f22000c101d00 */
[----:B------:R-:W-:Y:S02]  /*147b0*/  LEA.HI.X.SX32 R0, R10, R0, 0x1, P1 ;  /* 0x000000000a007211 */ /* 0x000fe400008f0eff */
[C---:B------:R-:W-:Y:S01]  /*147c0*/  LEA R32, P1, R5.reuse, R14, 0x1 ;  /* 0x0000000e05207211 */ /* 0x040fe200078208ff */
[----:B--2---:R-:W2:Y:S03]  /*147d0*/  LD.E.128 R20, [R20.64+0x100] ;  /* 0x0001000614147980 */ /* 0x004ea6000c101d00 */
        /* <DEDUP_REMOVED lines=62> */
.L_x_6687:
[----:B------:R-:W-:Y:S05]  /*14bc0*/  BSYNC B0 ;  /* 0x0000000000007941 */ /* 0x000fea0003800000 */
.L_x_6686:
[----:B-----5:R4:W-:Y:S04]  /*14bd0*/  STS.128 [R239+0x5800], R36 ;  /* 0x00580024ef007388 */ /* 0x0209e80000000c00 */
[----:B-1----:R4:W5:Y:S01]  /*14be0*/  LD.E.128 R20, [R16.64+0x180] ;  /* 0x0001800610147980 */ /* 0x002962000c101d00 */
[----:B------:R-:W-:Y:S01]  /*14bf0*/  IADD3 R26, R26, 0xc0, RZ ;  /* 0x000000c01a1a7810 */ /* 0x000fe20007ffe0ff */
[----:B------:R-:W-:Y:S03]  /*14c00*/  BSSY B0, `(.L_x_6688) ;  /* 0x0000056000007945 */ /* 0x000fe60003800000 */
[----:B------:R-:W-:-:S13]  /*14c10*/  ISETP.GE.AND P0, PT, R26, R7, PT ;  /* 0x000000071a00720c */ /* 0x000fda0003f06270 */
[----:B------:R-:W-:Y:S05]  /*14c20*/  @P0 BRA `(.L_x_6689) ;  /* 0x0000053000000947 */ /* 0x000fea0003800000 */
[-C--:B------:R-:W-:Y:S01]  /*14c30*/  ISETP.GE.AND P0, PT, R26, R9.reuse, PT ;  /* 0x000000091a00720c */ /* 0x080fe20003f06270 */
[----:B------:R-:W-:Y:S01]  /*14c40*/  IMAD.MOV.U32 R0, RZ, RZ, 0x30 ;  /* 0x00000030ff007424 */ /* 0x000fe200078e00ff */
[----:B------:R-:W-:-:S03]  /*14c50*/  MOV R7, R9 ;  /* 0x0000000900077202 */ /* 0x000fc60000000f00 */
[----:B------:R-:W-:Y:S02]  /*14c60*/  IMAD R5, R9, R0, 0xc0 ;  /* 0x000000c009057424 */ /* 0x000fe400078e0200 */
[----:B------:R-:W-:-:S03]  /*14c70*/  IMAD.MOV.U32 R0, RZ, RZ, RZ ;  /* 0x000000ffff007224 */ /* 0x000fc600078e00ff */
        /* <DEDUP_REMOVED lines=32> */
[C---:B---3--:R-:W-:Y:S01]  /*14e80*/  SHF.L.U32 R25, R29.reuse, 0x10, RZ ;  /* 0x000000101d197819 */ /* 0x048fe200000006ff */
[----:B------:R-:W-:Y:S01]  /*14e90*/  IMAD.U32 R34, R30, 0x10000, RZ ;  /* 0x000100001e227824 */ /* 0x000fe200078e00ff */
[----:B------:R-:W-:-:S02]  /*14ea0*/  LOP3.LUT R29, R29, 0xffff0000, RZ, 0xc0, !PT ;  /* 0xffff00001d1d7812 */ /* 0x000fc400078ec0ff */
[----:B------:R-:W-:Y:S01]  /*14eb0*/  SHF.L.U32 R17, R27, 0x10, RZ ;  /* 0x000000101b117819 */ /* 0x000fe200000006ff */
[----:B------:R-:W-:Y:S01]  /*14ec0*/  @!P0 FADD.FTZ R25, -R25, -RZ ;  /* 0x800000ff19198221 */ /* 0x000fe20000010100 */
[----:B------:R-:W-:Y:S01]  /*14ed0*/  LOP3.LUT R32, R27, 0xffff0000, RZ, 0xc0, !PT ;  /* 0xffff00001b207812 */ /* 0x000fe200078ec0ff */
        /* <DEDUP_REMOVED lines=10> */
[----:B------:R-:W-:Y:S01]  /*14f80*/  FMUL.FTZ R25, R10, R25 ;  /* 0x000000190a197220 */ /* 0x000fe20000410000 */
[C---:B----4-:R-:W-:Y:S01]  /*14f90*/  SHF.L.U32 R10, R13.reuse, 0x10, RZ ;  /* 0x000000100d0a7819 */ /* 0x050fe200000006ff */
[----:B------:R-:W-:Y:S01]  /*14fa0*/  FMUL.FTZ R29, R24, R29 ;  /* 0x0000001d181d7220 */ /* 0x000fe20000410000 */
[----:B------:R-:W-:Y:S01]  /*14fb0*/  LOP3.LUT R24, R13, 0xffff0000, RZ, 0xc0, !PT ;  /* 0xffff00000d187812 */ /* 0x000fe200078ec0ff */
[----:B------:R-:W-:Y:S01]  /*14fc0*/  @!P0 FADD.FTZ R28, -R28, -RZ ;  /* 0x800000ff1c1c8221 */ /* 0x000fe20000010100 */
[----:B------:R-:W-:Y:S01]  /*14fd0*/  SHF.L.U32 R13, R15, 0x10, RZ ;  /* 0x000000100f0d7819 */ /* 0x000fe200000006ff */
[----:B------:R-:W-:Y:S01]  /*14fe0*/  @!P0 FADD.FTZ R31, -R31, -RZ ;  /* 0x800000ff1f1f8221 */ /* 0x000fe20000010100 */
[----:B------:R-:W-:Y:S01]  /*14ff0*/  LOP3.LUT R15, R15, 0xffff0000, RZ, 0xc0, !PT ;  /* 0xffff00000f0f7812 */ /* 0x000fe200078ec0ff */
[----:B------:R-:W-:-:S02]  /*15000*/  FMUL.FTZ R34, R23, R34 ;  /* 0x0000002217227220 */ /* 0x000fc40000410000 */
[----:B------:R-:W-:Y:S02]  /*15010*/  FMUL.FTZ R30, R21, R30 ;  /* 0x0000001e151e7220 */ /* 0x000fe40000410000 */
[C---:B------:R-:W-:Y:S01]  /*15020*/  IMAD.U32 R21, R12.reuse, 0x10000, RZ ;  /* 0x000100000c157824 */ /* 0x040fe200078e00ff */
[----:B------:R-:W-:Y:S01]  /*15030*/  LOP3.LUT R12, R12, 0xffff0000, RZ, 0xc0, !PT ;  /* 0xffff00000c0c7812 */ /* 0x000fe200078ec0ff */
[C---:B------:R-:W-:Y:S01]  /*15040*/  IMAD.U32 R23, R14.reuse, 0x10000, RZ ;  /* 0x000100000e177824 */ /* 0x040fe200078e00ff */
[----:B------:R-:W-:Y:S01]  /*15050*/  LOP3.LUT R14, R14, 0xffff0000, RZ, 0xc0, !PT ;  /* 0xffff00000e0e7812 */ /* 0x000fe200078ec0ff */
[----:B------:R-:W-:Y:S02]  /*15060*/  FMUL.FTZ R16, R16, R27 ;  /* 0x0000001b10107220 */ /* 0x000fe40000410000 */
        /* <DEDUP_REMOVED lines=15> */
.L_x_6689:
[----:B------:R-:W-:Y:S05]  /*15160*/  BSYNC B0 ;  /* 0x0000000000007941 */ /* 0x000fea0003800000 */
.L_x_6688:
[----:B-----5:R1:W-:Y:S01]  /*15170*/  STS.128 [R239+0x7800], R20 ;  /* 0x00780014ef007388 */ /* 0x0203e20000000c00 */
[----:B------:R-:W-:Y:S05]  /*15180*/  BRA `(.L_x_6643) ;  /* 0x000002c000007947 */ /* 0x000fea0003800000 */
.L_x_6611:
        /* <DEDUP_REMOVED lines=9> */
[-C--:B-----5:R-:W-:Y:S01]  /*15220*/  @!P6 LEA R10, P2, R148, R154.reuse, 0x1 ;  /* 0x0000009a940ae211 */ /* 0x0a0fe200078408ff */
        /* <DEDUP_REMOVED lines=34> */
.L_x_6643:
[----:B------:R-:W-:Y:S05]  /*15450*/  BSYNC B2 ;  /* 0x0000000000027941 */ /* 0x000fea0003800000 */
.L_x_6610:
[----:B------:R-:W-:Y:S01]  /*15460*/  IADD3 R241, R165, -0x1, RZ ;  /* 0xffffffffa5f17810 */ /* 0x000fe20007ffe0ff */
[----:B------:R-:W-:-:S02]  /*15470*/  IMAD.SHL.U32 R0, R62, 0x40, RZ ;  /* 0x000000403e007824 */ /* 0x000fc400078e00ff */
[----:B-1234-:R-:W-:Y:S02]  /*15480*/  IMAD.SHL.U32 R17, R65, 0x40, RZ ;  /* 0x0000004041117824 */ /* 0x01efe400078e00ff */
[----:B------:R-:W-:Y:S01]  /*15490*/  IMAD.SHL.U32 R2, R241, 0x40, RZ ;  /* 0x00000040f1027824 */ /* 0x000fe200078e00ff */
[----:B------:R-:W-:Y:S02]  /*154a0*/  LOP3.LUT R5, R0, 0x1c0, RZ, 0xc0, !PT ;  /* 0x000001c000057812 */ /* 0x000fe400078ec0ff */
[----:B------:R-:W-:Y:S01]  /*154b0*/  LOP3.LUT R17, R17, 0xfffffe00, RZ, 0xc0, !PT ;  /* 0xfffffe0011117812 */ /* 0x000fe200078ec0ff */
[----:B------:R-:W-:-:S04]  /*154c0*/  IMAD.IADD R3, R53, 0x1, -R2 ;  /* 0x0000000135037824 */ /* 0x000fc800078e0a02 */
[----:B------:R-:W-:Y:S01]  /*154d0*/  IMAD R229, R60, 0x400, R17 ;  /* 0x000004003ce57824 */ /* 0x000fe200078e0211 */
[-C--:B------:R-:W-:Y:S02]  /*154e0*/  ISETP.GE.AND P4, PT, R6, R3.reuse, PT ;  /* 0x000000030600720c */ /* 0x080fe40003f86270 */
[-C--:B------:R-:W-:Y:S02]  /*154f0*/  ISETP.GE.AND P5, PT, R146, R3.reuse, PT ;  /* 0x000000039200720c */ /* 0x080fe40003fa6270 */
[CC--:B------:R-:W-:Y:S02]  /*15500*/  ISETP.GE.AND P3, PT, R8.reuse, R3.reuse, PT ;  /* 0x000000030800720c */ /* 0x0c0fe40003f66270 */
[-C--:B------:R-:W-:Y:S02]  /*15510*/  ISETP.GE.AND P1, PT, R8, R3.reuse, PT ;  /* 0x000000030800720c */ /* 0x080fe40003f26270 */
[----:B------:R-:W-:Y:S02]  /*15520*/  ISETP.GE.AND P2, PT, R6, R3, PT ;  /* 0x000000030600720c */ /* 0x000fe40003f46270 */
[----:B------:R-:W-:-:S03]  /*15530*/  SHF.R.S32.HI R6, RZ, 0x4, R69 ;  /* 0x00000004ff067819 */ /* 0x000fc60000011445 */
[C---:B------:R-:W-:Y:S02]  /*15540*/  @!P4 LEA R10, P0, R66.reuse, R232, 0x1 ;  /* 0x000000e8420ac211 */ /* 0x040fe400078008ff */
[----:B------:R-:W-:Y:S01]  /*15550*/  @!P5 IMAD.MOV.U32 R233, RZ, RZ, R231 ;  /* 0x000000ffffe9d224 */ /* 0x000fe200078e00e7 */
[----:B------:R-:W-:Y:S02]  /*15560*/  LEA.HI R69, R69, R6, RZ, 0x1 ;  /* 0x0000000645457211 */ /* 0x000fe400078f08ff */
[----:B------:R-:W-:Y:S02]  /*15570*/  @!P4 LEA.HI.X R11, R66, R231, R67, 0x1, P0 ;  /* 0x000000e7420bc211 */ /* 0x000fe400000f0c43 */
[----:B------:R-:W-:Y:S01]  /*15580*/  ISETP.GE.AND P0, PT, R4, R3, PT ;  /* 0x000000030400720c */ /* 0x000fe20003f06270 */
[----:B------:R-:W-:Y:S01]  /*15590*/  @!PT LDS RZ, [RZ] ;  /* 0x00000000fffff984 */ /* 0x000fe20000000800 */
[----:B------:R-:W-:Y:S01]  /*155a0*/  @!PT LDS RZ, [RZ] ;  /* 0x00000000fffff984 */ /* 0x000fe20000000800 */
[----:B------:R-:W-:Y:S01]  /*155b0*/  @!PT LDS RZ, [RZ] ;  /* 0x00000000fffff984 */ /* 0x000fe20000000800 */
[----:B------:R1:W-:Y:S01]  /*155c0*/  @!P5 LDGSTS.E.BYPASS.LTC128B.128 [R239+0x8000], [R232.64] ;  /* 0x08000000e8efdfae */ /* 0x0003e2000b901d46 */
[----:B------:R-:W-:-:S03]  /*155d0*/  LOP3.LUT R69, R69, 0xfffffffe, RZ, 0xc0, !PT ;  /* 0xfffffffe45457812 */ /* 0x000fc600078ec0ff */
[----:B------:R1:W-:Y:S02]  /*155e0*/  @!P5 LDGSTS.E.BYPASS.LTC128B.128 [R239+0xa000], [R232.64+0x80] ;  /* 0x0a000080e8efdfae */ /* 0x0003e4000b901d46 */
[----:B------:R-:W-:Y:S02]  /*155f0*/  IMAD.IADD R69, R6, 0x1, -R69 ;  /* 0x0000000106457824 */ /* 0x000fe400078e0a45 */
[----:B------:R1:W-:Y:S02]  /*15600*/  @!P5 LDGSTS.E.BYPASS.LTC128B.128 [R239+0xc000], [R232.64+0x100] ;  /* 0x0c000100e8efdfae */ /* 0x0003e4000b901d46 */
[----:B------:R-:W-:Y:S02]  /*15610*/  IMAD.SHL.U32 R6, R69, 0x8, RZ ;  /* 0x0000000845067824 */ /* 0x000fe400078e00ff */
        /* <DEDUP_REMOVED lines=11> */
[----:B------:R-:W-:Y:S02]  /*156d0*/  IMAD R228, R69, 0x200, R146 ;  /* 0x0000020045e47824 */ /* 0x000fe400078e0292 */
[----:B-1----:R-:W-:-:S04]  /*156e0*/  @!P0 IMAD.MOV.U32 R233, RZ, RZ, R231 ;  /* 0x000000ffffe98224 */ /* 0x002fc800078e00e7 */
[----:B------:R-:W-:-:S04]  /*156f0*/  @!P0 IMAD.WIDE.U32 R8, R168, 0x60, R232 ;  /* 0x00000060a8088825 */ /* 0x000fc800078e00e8 */
[----:B-----5:R-:W-:Y:S02]  /*15700*/  @!P0 IMAD.IADD R13, R0, 0x1, R9 ;  /* 0x00000001000d8824 */ /* 0x020fe400078e0209 */
[----:B------:R-:W-:Y:S01]  /*15710*/  @!P0 IMAD.MOV.U32 R12, RZ, RZ, R8 ;  /* 0x000000ffff0c8224 */ /* 0x000fe200078e0008 */
[----:B--2---:R-:W-:-:S04]  /*15720*/  @!P3 LEA R10, P4, R168, R232, 0x6 ;  /* 0x000000e8a80ab211 */ /* 0x004fc800078830ff */
[----:B------:R-:W-:Y:S02]  /*15730*/  @!P3 LEA.HI.X R11, R168, R231, R169, 0x6, P4 ;  /* 0x000000e7a80bb211 */ /* 0x000fe400020f34a9 */
[----:B------:R-:W-:Y:S01]  /*15740*/  ISETP.GE.AND P4, PT, R4, R3, PT ;  /* 0x000000030400720c */ /* 0x000fe20003f86270 */
[----:B------:R-:W-:Y:S02]  /*15750*/  IMAD.SHL.U32 R3, R68, 0x40, RZ ;  /* 0x0000004044037824 */ /* 0x000fe400078e00ff */
[----:B------:R1:W-:Y:S03]  /*15760*/  @!P3 LDGSTS.E.BYPASS.LTC128B.128 [R239+0x9000], [R10.64] ;  /* 0x090000000aefbfae */ /* 0x0003e6000b901d46 */
[----:B------:R-:W-:Y:S01]  /*15770*/  LOP3.LUT R3, R3, 0x1c0, RZ, 0xc0, !PT ;  /* 0x000001c003037812 */ /* 0x000fe200078ec0ff */
[----:B------:R1:W-:Y:S04]  /*15780*/  @!P3 LDGSTS.E.BYPASS.LTC128B.128 [R239+0xb000], [R10.64+0x80] ;  /* 0x0b0000800aefbfae */ /* 0x0003e8000b901d46 */
[----:B------:R1:W-:Y:S02]  /*15790*/  @!P3 LDGSTS.E.BYPASS.LTC128B.128 [R239+0xd000], [R10.64+0x100] ;  /* 0x0d0001000aefbfae */ /* 0x0003e4000b901d46 */
[----:B------:R-:W-:-:S02]  /*157a0*/  @!P4 IMAD R0, R171, 0x60, RZ ;  /* 0x00000060ab00c824 */ /* 0x000fc400078e02ff */
[----:B------:R1:W-:Y:S01]  /*157b0*/  @!P3 LDGSTS.E.BYPASS.LTC128B.128 [R239+0xf000], [R10.64+0x180] ;  /* 0x0f0001800aefbfae */ /* 0x0003e2000b901d46 */
[----:B------:R-:W-:-:S03]  /*157c0*/  @!P4 IMAD.WIDE.U32 R8, R170, 0x60, R244 ;  /* 0x00000060aa08c825 */ /* 0x000fc600078e00f4 */
[----:B------:R2:W-:Y:S01]  /*157d0*/  @!P0 LDGSTS.E.BYPASS.LTC128B.128 [R239+0x9800], [R12.64] ;  /* 0x098000000cef8fae */ /* 0x0005e2000b901d46 */
[----:B------:R-:W-:Y:S01]  /*157e0*/  @!P4 IMAD.IADD R9, R0, 0x1, R9 ;  /* 0x000000010009c824 */ /* 0x000fe200078e0209 */
[----:B------:R-:W-:Y:S02]  /*157f0*/  LOP3.LUT R0, R3, 0x8, R6, 0xf8, !PT ;  /* 0x0000000803007812 */ /* 0x000fe400078ef806 */
[----:B------:R2:W-:Y:S01]  /*15800*/  @!P0 LDGSTS.E.BYPASS.LTC128B.128 [R239+0xb800], [R12.64+0x80] ;  /* 0x0b8000800cef8fae */ /* 0x0005e2000b901d46 */
[----:B------:R-:W-:-:S03]  /*15810*/  SHF.R.U32.HI R3, RZ, 0x3, R3 ;  /* 0x00000003ff037819 */ /* 0x000fc60000011603 */
[----:B------:R2:W-:Y:S01]  /*15820*/  @!P0 LDGSTS.E.BYPASS.LTC128B.128 [R239+0xd800], [R12.64+0x100] ;  /* 0x0d8001000cef8fae */ /* 0x0005e2000b901d46 */
[----:B------:R-:W-:-:S03]  /*15830*/  LOP3.LUT R0, R0, R3, RZ, 0x3c, !PT ;  /* 0x0000000300007212 */ /* 0x000fc600078e3cff */
[----:B------:R2:W-:Y:S01]  /*15840*/  @!P0 LDGSTS.E.BYPASS.LTC128B.128 [R239+0xf800], [R12.64+0x180] ;  /* 0x0f8001800cef8fae */ /* 0x0005e2000b901d46 */
[----:B------:R-:W-:-:S03]  /*15850*/  @!P2 LEA R4, P0, R63, R244, 0x1 ;  /* 0x000000f43f04a211 */ /* 0x000fc600078008ff */
[----:B------:R-:W0:Y:S01]  /*15860*/  LDGDEPBAR ;  /* 0x00000000000079af */ /* 0x000e220000000000 */
[-C--:B------:R-:W-:Y:S02]  /*15870*/  @!P2 LEA.HI.X R5, R63, R245.reuse, R64, 0x1, P0 ;  /* 0x000000f53f05a211 */ /* 0x080fe400000f0c40 */
[C---:B------:R-:W-:Y:S01]  /*15880*/  @!P1 LEA R6, P0, R170.reuse, R244, 0x6 ;  /* 0x000000f4aa069211 */ /* 0x040fe200078030ff */
[----:B------:R-:W3:Y:S03]  /*15890*/  LD.E R63, [R18.64+0x184] ;  /* 0x00018406123f7980 */ /* 0x000ee6000c101900 */
[----:B------:R-:W-:Y:S01]  /*158a0*/  @!P1 LEA.HI.X R7, R170, R245, R171, 0x6, P0 ;  /* 0x000000f5aa079211 */ /* 0x000fe200000f34ab */
[----:B------:R-:W4:Y:S01]  /*158b0*/  LD.E R16, [R18.64+0x188] ;  /* 0x0001880612107980 */ /* 0x000f22000c101900 */
[----:B------:R-:W-:-:S04]  /*158c0*/  DEPBAR.LE SB0, 0x0 ;  /* 0x000080000000791a */ /* 0x000fc80000000000 */
[----:B------:R-:W-:Y:S01]  /*158d0*/  BAR.SYNC.DEFER_BLOCKING 0x0 ;  /* 0x0000000000007b1d */ /* 0x000fe20000010000 */
[----:B------:R-:W-:Y:S02]  /*158e0*/  IMAD.IADD R229, R0, 0x1, R229 ;  /* 0x0000000100e57824 */ /* 0x000fe400078e02e5 */
[----:B------:R-:W-:Y:S02]  /*158f0*/  IMAD.SHL.U32 R228, R228, 0x2, RZ ;  /* 0x00000002e4e47824 */ /* 0x000fe400078e00ff */
        /* <DEDUP_REMOVED lines=46> */
[----:B------:R-:W2:Y:S01]  /*15be0*/  LDSM.16.M88.4 R28, [R228+0x8000] ;  /* 0x00800000e41c783b */ /* 0x000ea20000000200 */
[----:B------:R-:W-:-:S03]  /*15bf0*/  R2P PR, R62, 0x6 ;  /* 0x000000063e007804 */ /* 0x000fc60000000000 */
[----:B------:R-:W2:Y:S01]  /*15c00*/  LDSM.16.M88.4 R20, [R228+0x8800] ;  /* 0x00880000e414783b */ /* 0x000ea20000000200 */
[----:B------:R-:W-:Y:S01]  /*15c10*/  IADD3 R3, R228, 0x8000, RZ ;  /* 0x00008000e4037810 */ /* 0x000fe20007ffe0ff */
[----:B------:R-:W-:Y:S01]  /*15c20*/  IMAD R227, R54, 0x2, R229 ;  /* 0x0000000236e37824 */ /* 0x000fe200078e02e5 */
[----:B------:R-:W-:Y:S01]  /*15c30*/  IADD3 R226, R228, 0x8020, RZ ;  /* 0x00008020e4e27810 */ /* 0x000fe20007ffe0ff */
[----:B------:R-:W2:Y:S04]  /*15c40*/  LDSM.16.M88.4 R72, [R228+0x9000] ;  /* 0x00900000e448783b */ /* 0x000ea80000000200 */
[----:B------:R-:W-:Y:S02]  /*15c50*/  LDSM.16.M88.4 R40, [R227] ;  /* 0x00000000e328783b */ /* 0x000fe40000000200 */
[----:B------:R-:W-:-:S02]  /*15c60*/  @P1 IADD3 R226, R3, -0x20, RZ ;  /* 0xffffffe003e21810 */ /* 0x000fc40007ffe0ff */
[----:B------:R-:W-:Y:S04]  /*15c70*/  LDSM.16.M88.4 R36, [R228+0x9800] ;  /* 0x00980000e424783b */ /* 0x000fe80000000200 */
[----:B-1----:R-:W1:Y:S01]  /*15c80*/  LDSM.16.M88.4 R8, [R226] ;  /* 0x00000000e208783b */ /* 0x002e620000000200 */
[----:B------:R-:W-:-:S03]  /*15c90*/  IMAD.MOV.U32 R3, RZ, RZ, 0x40 ;  /* 0x00000040ff037424 */ /* 0x000fc600078e00ff */
[----:B------:R-:W1:Y:S02]  /*15ca0*/  LDSM.16.M88.4 R56, [R226+0x800] ;  /* 0x00080000e238783b */ /* 0x000e640000000200 */
[----:B------:R-:W-:Y:S01]  /*15cb0*/  SEL R3, R3, 0xffffffc0, !P2 ;  /* 0xffffffc003037807 */ /* 0x000fe20005000000 */
[----:B------:R-:W-:Y:S01]  /*15cc0*/  IMAD R225, R52, 0x2, R229 ;  /* 0x0000000234e17824 */ /* 0x000fe200078e02e5 */
[----:B------:R-:W1:Y:S03]  /*15cd0*/  LDSM.16.M88.4 R48, [R226+0x1000] ;  /* 0x00100000e230783b */ /* 0x000e660000000200 */
[----:B------:R-:W-:Y:S01]  /*15ce0*/  IMAD.IADD R222, R228, 0x1, R3 ;  /* 0x00000001e4de7824 */ /* 0x000fe200078e0203 */
[----:B------:R-:W-:Y:S04]  /*15cf0*/  LDSM.16.M88.4 R4, [R225] ;  /* 0x00000000e104783b */ /* 0x000fe80000000200 */
[----:B--2---:R-:W2:Y:S01]  /*15d00*/  LDSM.16.M88.4 R12, [R222+0x8000] ;  /* 0x00800000de0c783b */ /* 0x004ea20000000200 */
[C---:B------:R-:W-:Y:S03]  /*15d10*/  HMMA.16816.F32.BF16 R32, R64.reuse, R28, RZ ;  /* 0x0000001c4020723c */ /* 0x040fe600000418ff */
[----:B------:R-:W1:Y:S04]  /*15d20*/  LDSM.16.M88.4 R44, [R226+0x1800] ;  /* 0x00180000e22c783b */ /* 0x000e680000000200 */
[----:B------:R-:W-:Y:S01]  /*15d30*/  LDSM.16.M88.4 R88, [R229+0x2000] ;  /* 0x00200000e558783b */ /* 0x000fe20000000200 */
[C---:B------:R-:W-:Y:S03]  /*15d40*/  HMMA.16816.F32.BF16 R28, R64.reuse, R30, RZ ;  /* 0x0000001e401c723c */ /* 0x040fe600000418ff */
[----:B------:R-:W-:Y:S04]  /*15d50*/  LDSM.16.M88.4 R84, [R228+0xb000] ;  /* 0x00b00000e454783b */ /* 0x000fe80000000200 */
[----:B------:R-:W-:Y:S01]  /*15d60*/  LDSM.16.M88.4 R80, [R228+0xb800] ;  /* 0x00b80000e450783b */ /* 0x000fe20000000200 */
[----:B------:R-:W-:Y:S01]  /*15d70*/  HMMA.16816.F32.BF16 R24, R64, R20, RZ ;  /* 0x000000144018723c */ /* 0x000fe200000418ff */
[----:B------:R-:W-:-:S02]  /*15d80*/  LOP3.LUT R0, R0, R17, RZ, 0xfc, !PT ;  /* 0x0000001100007212 */ /* 0x000fc400078efcff */
[----:B------:R-:W0:Y:S05]  /*15d90*/  LDGDEPBAR ;  /* 0x00000000000079af */ /* 0x000e2a0000000000 */
[C---:B------:R-:W-:Y:S08]  /*15da0*/  HMMA.16816.F32.BF16 R20, R64.reuse, R22, RZ ;  /* 0x000000164014723c */ /* 0x040ff000000418ff */
[C---:B------:R-:W-:Y:S08]  /*15db0*/  HMMA.16816.F32.BF16 R76, R64.reuse, R72, RZ ;  /* 0x00000048404c723c */ /* 0x040ff000000418ff */
[----:B------:R-:W-:Y:S08]  /*15dc0*/  HMMA.16816.F32.BF16 R72, R64, R74, RZ ;  /* 0x0000004a4048723c */ /* 0x000ff000000418ff */
[C---:B-1----:R-:W-:Y:S08]  /*15dd0*/  HMMA.16816.F32.BF16 R32, R40.reuse, R8, R32 ;  /* 0x000000082820723c */ /* 0x042ff00000041820 */
[----:B------:R-:W-:Y:S01]  /*15de0*/  HMMA.16816.F32.BF16 R28, R40, R10, R28 ;  /* 0x0000000a281c723c */ /* 0x000fe2000004181c */
[----:B------:R-:W-:Y:S07]  /*15df0*/  LDSM.16.M88.4 R8, [R222+0x9000] ;  /* 0x00900000de08783b */ /* 0x000fee0000000200 */
[C---:B------:R-:W-:Y:S08]  /*15e00*/  HMMA.16816.F32.BF16 R68, R64.reuse, R36, RZ ;  /* 0x000000244044723c */ /* 0x040ff000000418ff */
[----:B------:R-:W-:Y:S01]  /*15e10*/  HMMA.16816.F32.BF16 R64, R64, R38, RZ ;  /* 0x000000264040723c */ /* 0x000fe200000418ff */
[----:B------:R-:W1:Y:S01]  /*15e20*/  LDSM.16.M88.4 R36, [R222+0x8800] ;  /* 0x00880000de24783b */ /* 0x000e620000000200 */
[----:B------:R-:W-:-:S06]  /*15e30*/  IMAD R224, R52, 0x2, R227 ;  /* 0x0000000234e07824 */ /* 0x000fcc00078e02e3 */
[----:B------:R-:W-:Y:S01]  /*15e40*/  HMMA.16816.F32.BF16 R24, R40, R56, R24 ;  /* 0x000000382818723c */ /* 0x000fe20000041818 */
[----:B------:R-:W-:-:S07]  /*15e50*/  IMAD.IADD R215, R3, 0x1, R226 ;  /* 0x0000000103d77824 */ /* 0x000fce00078e02e2 */
[C---:B------:R-:W-:Y:S01]  /*15e60*/  HMMA.16816.F32.BF16 R20, R40.reuse, R58, R20 ;  /* 0x0000003a2814723c */ /* 0x040fe20000041814 */
[----:B------:R-:W1:Y:S07]  /*15e70*/  LDSM.16.M88.4 R56, [R222+0x9800] ;  /* 0x00980000de38783b */ /* 0x000e6e0000000200 */
[C---:B------:R-:W-:Y:S08]  /*15e80*/  HMMA.16816.F32.BF16 R76, R40.reuse, R48, R76 ;  /* 0x00000030284c723c */ /* 0x040ff0000004184c */
[----:B------:R-:W-:Y:S01]  /*15e90*/  HMMA.16816.F32.BF16 R72, R40, R50, R72 ;  /* 0x000000322848723c */ /* 0x000fe20000041848 */
[----:B------:R-:W-:Y:S07]  /*15ea0*/  LDSM.16.M88.4 R48, [R215] ;  /* 0x00000000d730783b */ /* 0x000fee0000000200 */
[C---:B--2---:R-:W-:Y:S08]  /*15eb0*/  HMMA.16816.F32.BF16 R32, R4.reuse, R12, R32 ;  /* 0x0000000c0420723c */ /* 0x044ff00000041820 */
[----:B------:R-:W-:Y:S01]  /*15ec0*/  HMMA.16816.F32.BF16 R28, R4, R14, R28 ;  /* 0x0000000e041c723c */ /* 0x000fe2000004181c */
[----:B------:R-:W2:Y:S07]  /*15ed0*/  LDSM.16.M88.4 R12, [R224] ;  /* 0x00000000e00c783b */ /* 0x000eae0000000200 */
[C---:B------:R-:W-:Y:S08]  /*15ee0*/  HMMA.16816.F32.BF16 R68, R40.reuse, R44, R68 ;  /* 0x0000002c2844723c */ /* 0x040ff00000041844 */
[----:B------:R-:W-:Y:S01]  /*15ef0*/  HMMA.16816.F32.BF16 R64, R40, R46, R64 ;  /* 0x0000002e2840723c */ /* 0x000fe20000041840 */
[----:B------:R-:W2:Y:S04]  /*15f00*/  LDSM.16.M88.4 R44, [R215+0x800] ;  /* 0x00080000d72c783b */ /* 0x000ea80000000200 */
[----:B------:R-:W2:Y:S03]  /*15f10*/  LDSM.16.M88.4 R40, [R215+0x1000] ;  /* 0x00100000d728783b */ /* 0x000ea60000000200 */
        /* <DEDUP_REMOVED lines=20> */
[----:B------:R-:W-:Y:S01]  /*16060*/  HMMA.16816.F32.BF16 R64, R12, R38, R64 ;  /* 0x000000260c40723c */ /* 0x000fe20000041840 */
[----:B------:R-:W1:Y:S04]  /*16070*/  LDSM.16.M88.4 R36, [R226+0x3800] ;  /* 0x00380000e224783b */ /* 0x000e680000000200 */
[----:B------:R-:W-:Y:S03]  /*16080*/  LDSM.16.M88.4 R12, [R225+0x2000] ;  /* 0x00200000e10c783b */ /* 0x000fe60000000200 */
[C---:B------:R-:W-:Y:S08]  /*16090*/  HMMA.16816.F32.BF16 R32, R88.reuse, R8, R32 ;  /* 0x000000085820723c */ /* 0x040ff00000041820 */
        /* <DEDUP_REMOVED lines=10> */
[----:B------:R-:W-:Y:S07]  /*16140*/  LDSM.16.M88.4 R80, [R215+0x3800] ;  /* 0x00380000d750783b */ /* 0x000fee0000000200 */
[C---:B--2---:R-:W-:Y:S08]  /*16150*/  HMMA.16816.F32.BF16 R32, R56.reuse, R48, R32 ;  /* 0x000000303820723c */ /* 0x044ff00000041820 */
        /* <DEDUP_REMOVED lines=8> */
[C---:B-1----:R-:W-:Y:S08]  /*161e0*/  HMMA.16816.F32.BF16 R68, R56.reuse, R36, R68 ;  /* 0x000000243844723c */ /* 0x042ff00000041844 */
[----:B------:R-:W-:Y:S01]  /*161f0*/  HMMA.16816.F32.BF16 R64, R56, R38, R64 ;  /* 0x000000263840723c */ /* 0x000fe20000041840 */
[----:B------:R-:W-:Y:S04]  /*16200*/  LDSM.16.M88.4 R36, [R224+0x2000] ;  /* 0x00200000e024783b */ /* 0x000fe80000000200 */
[----:B------:R-:W-:Y:S03]  /*16210*/  LDSM.16.M88.4 R56, [R229+0x4000] ;  /* 0x00400000e538783b */ /* 0x000fe60000000200 */
[C---:B------:R-:W-:Y:S08]  /*16220*/  HMMA.16816.F32.BF16 R32, R12.reuse, R8, R32 ;  /* 0x000000080c20723c */ /* 0x040ff00000041820 */
        /* <DEDUP_REMOVED lines=36> */
[----:B------:R-:W-:Y:S03]  /*16470*/  LDSM.16.M88.4 R56, [R228+0xe000] ;  /* 0x00e00000e438783b */ /* 0x000fe60000000200 */
[C---:B------:R-:W-:Y:S08]  /*16480*/  HMMA.16816.F32.BF16 R32, R40.reuse, R36, R32 ;  /* 0x000000242820723c */ /* 0x040ff00000041820 */
[C---:B------:R-:W-:Y:S01]  /*16490*/  HMMA.16816.F32.BF16 R28, R40.reuse, R38, R28 ;  /* 0x00000026281c723c */ /* 0x040fe2000004181c */
        /* <DEDUP_REMOVED lines=16> */
[----:B------:R-:W3:Y:S07]  /*165a0*/  LDSM.16.M88.4 R36, [R215+0x5000] ;  /* 0x00500000d724783b */ /* 0x000eee0000000200 */
[C---:B--2---:R-:W-:Y:S08]  /*165b0*/  HMMA.16816.F32.BF16 R76, R48.reuse, R44, R76 ;  /* 0x0000002c304c723c */ /* 0x044ff0000004184c */
[C---:B------:R-:W-:Y:S01]  /*165c0*/  HMMA.16816.F32.BF16 R72, R48.reuse, R46, R72 ;  /* 0x0000002e3048723c */ /* 0x040fe20000041848 */
[----:B------:R-:W2:Y:S07]  /*165d0*/  LDSM.16.M88.4 R44, [R215+0x5800] ;  /* 0x00580000d72c783b */ /* 0x000eae0000000200 */
[C---:B------:R-:W-:Y:S01]  /*165e0*/  HMMA.16816.F32.BF16 R80, R48.reuse, R12, R68 ;  /* 0x0000000c3050723c */ /* 0x040fe20000041844 */
[----:B------:R-:W2:Y:S07]  /*165f0*/  LDSM.16.M88.4 R68, [R229+0x6000] ;  /* 0x00600000e544783b */ /* 0x000eae0000000200 */
        /* <DEDUP_REMOVED lines=11> */
[----:B------:R-:W3:Y:S07]  /*166b0*/  LDSM.16.M88.4 R36, [R227+0x6000] ;  /* 0x00600000e324783b */ /* 0x000eee0000000200 */
[C---:B--2---:R-:W-:Y:S08]  /*166c0*/  HMMA.16816.F32.BF16 R80, R40.reuse, R44, R80 ;  /* 0x0000002c2850723c */ /* 0x044ff00000041850 */
[----:B------:R-:W-:Y:S01]  /*166d0*/  HMMA.16816.F32.BF16 R64, R40, R46, R64 ;  /* 0x0000002e2840723c */ /* 0x000fe20000041840 */
[----:B------:R-:W2:Y:S04]  /*166e0*/  LDSM.16.M88.4 R40, [R228+0xf800] ;  /* 0x00f80000e428783b */ /* 0x000ea80000000200 */
[----:B------:R-:W2:Y:S03]  /*166f0*/  LDSM.16.M88.4 R44, [R226+0x6800] ;  /* 0x00680000e22c783b */ /* 0x000ea60000000200 */
        /* <DEDUP_REMOVED lines=14> */
[----:B------:R-:W-:Y:S01]  /*167e0*/  IADD3 R63, -R63, R53, -R238 ;  /* 0x000000353f3f7210 */ /* 0x000fe20007ffe9ee */
[----:B------:R-:W-:Y:S06]  /*167f0*/  LDSM.16.M88.4 R40, [R222+0xf800] ;  /* 0x00f80000de28783b */ /* 0x000fec0000000200 */
[C---:B------:R-:W-:Y:S08]  /*16800*/  HMMA.16816.F32.BF16 R24, R36.reuse, R44, R24 ;  /* 0x0000002c2418723c */ /* 0x040ff00000041818 */
[C---:B------:R-:W-:Y:S08]  /*16810*/  HMMA.16816.F32.BF16 R76, R36.reuse, R48, R76 ;  /* 0x00000030244c723c */ /* 0x040ff0000004184c */
[C---:B------:R-:W-:Y:S08]  /*16820*/  HMMA.16816.F32.BF16 R72, R36.reuse, R50, R72 ;  /* 0x000000322448723c */ /* 0x040ff00000041848 */
[C---:B------:R-:W-:Y:S08]  /*16830*/  HMMA.16816.F32.BF16 R20, R36.reuse, R46, R20 ;  /* 0x0000002e2414723c */ /* 0x040ff00000041814 */
[C---:B------:R-:W-:Y:S08]  /*16840*/  HMMA.16816.F32.BF16 R80, R36.reuse, R84, R80 ;  /* 0x000000542450723c */ /* 0x040ff00000041850 */
[----:B------:R-:W-:Y:S01]  /*16850*/  HMMA.16816.F32.BF16 R64, R36, R86, R64 ;  /* 0x000000562440723c */ /* 0x000fe20000041840 */
[----:B------:R-:W-:Y:S07]  /*16860*/  LDSM.16.M88.4 R36, [R215+0x6000] ;  /* 0x00600000d724783b */ /* 0x000fee0000000200 */
[C---:B----4-:R-:W-:Y:S08]  /*16870*/  HMMA.16816.F32.BF16 R32, R56.reuse, R12, R32 ;  /* 0x0000000c3820723c */ /* 0x050ff00000041820 */
[C---:B------:R-:W-:Y:S01]  /*16880*/  HMMA.16816.F32.BF16 R28, R56.reuse, R14, R28 ;  /* 0x0000000e381c723c */ /* 0x040fe2000004181c */
[----:B------:R-:W2:Y:S07]  /*16890*/  LDSM.16.M88.4 R12, [R224+0x6000] ;  /* 0x00600000e00c783b */ /* 0x000eae0000000200 */
[C---:B-1----:R-:W-:Y:S07]  /*168a0*/  HMMA.16816.F32.BF16 R24, R56.reuse, R8, R24 ;  /* 0x000000083818723c */ /* 0x042fee0000041818 */
[----:B------:R-:W-:Y:S01]  /*168b0*/  SHF.R.S32.HI R8, RZ, 0x1f, R55 ;  /* 0x0000001fff087819 */ /* 0x000fe20000011437 */
[----:B---3--:R-:W-:Y:S07]  /*168c0*/  HMMA.16816.F32.BF16 R76, R56, R4, R76 ;  /* 0x00000004384c723c */ /* 0x008fee000004184c */
[----:B------:R-:W-:-:S04]  /*168d0*/  LEA.HI R4, R8, R55, RZ, 0x5 ;  /* 0x0000003708047211 */ /* 0x000fc800078f28ff */
[----:B------:R-:W-:Y:S01]  /*168e0*/  LOP3.LUT R4, R4, 0xffffffe0, RZ, 0xc0, !PT ;  /* 0xffffffe004047812 */ /* 0x000fe200078ec0ff */
[----:B------:R-:W-:Y:S04]  /*168f0*/  HMMA.16816.F32.BF16 R72, R56, R6, R72 ;  /* 0x000000063848723c */ /* 0x000fe80000041848 */
[----:B------:R-:W-:Y:S02]  /*16900*/  IMAD.IADD R3, R55, 0x1, -R4 ;  /* 0x0000000137037824 */ /* 0x000fe400078e0a04 */
[----:B------:R-:W1:Y:S03]  /*16910*/  LDSM.16.M88.4 R4, [R215+0x6800] ;  /* 0x00680000d704783b */ /* 0x000e660000000200 */
[----:B------:R-:W-:-:S04]  /*16920*/  SHF.R.S32.HI R8, RZ, 0x1f, R3 ;  /* 0x0000001fff087819 */ /* 0x000fc80000011403 */
[----:B------:R-:W-:-:S04]  /*16930*/  LEA.HI R3, R8, R3, RZ, 0x2 ;  /* 0x0000000308037211 */ /* 0x000fc800078f10ff */
[----:B------:R-:W-:Y:S01]  /*16940*/  SHF.R.S32.HI R3, RZ, 0x2, R3 ;  /* 0x00000002ff037819 */ /* 0x000fe20000011403 */
[----:B--2---:R-:W-:Y:S01]  /*16950*/  HMMA.16816.F32.BF16 R32, R12, R36, R32 ;  /* 0x000000240c20723c */ /* 0x004fe20000041820 */
[----:B------:R-:W-:-:S03]  /*16960*/  IMAD.SHL.U32 R55, R55, 0x2, RZ ;  /* 0x0000000237377824 */ /* 0x000fc600078e00ff */
[----:B------:R-:W-:Y:S01]  /*16970*/  IMAD R60, R60, 0x10, R3 ;  /* 0x000000103c3c7824 */ /* 0x000fe200078e0203 */
[----:B------:R-:W-:-:S03]  /*16980*/  IADD3 R9, R53, 0x1, -R238 ;  /* 0x0000000135097810 */ /* 0x000fc60007ffe8ee */
[----:B------:R-:W-:Y:S01]  /*16990*/  IMAD.IADD R61, R61, 0x1, R60 ;  /* 0x000000013d3d7824 */ /* 0x000fe200078e023c */
[----:B------:R-:W-:Y:S01]  /*169a0*/  HMMA.16816.F32.BF16 R20, R56, R10, R20 ;  /* 0x0000000a3814723c */ /* 0x000fe20000041814 */
[----:B------:R-:W-:Y:S01]  /*169b0*/  LOP3.LUT R3, R55, 0x6, RZ, 0xc0, !PT ;  /* 0x0000000637037812 */ /* 0x000fe200078ec0ff */
[----:B------:R-:W-:Y:S02]  /*169c0*/  IMAD.IADD R16, R16, 0x1, R9 ;  /* 0x0000000110107824 */ /* 0x000fe400078e0209 */
[C---:B------:R-:W-:Y:S01]  /*169d0*/  IMAD.IADD R249, R61.reuse, 0x1, R63 ;  /* 0x000000013df97824 */ /* 0x040fe200078e023f */
[----:B------:R-:W2:Y:S01]  /*169e0*/  LDSM.16.M88.4 R8, [R215+0x7000] ;  /* 0x00700000d708783b */ /* 0x000ea20000000200 */
[C---:B------:R-:W-:Y:S01]  /*169f0*/  IADD3 R246, R61.reuse, 0x8, RZ ;  /* 0x000000083df67810 */ /* 0x040fe20007ffe0ff */
[----:B------:R-:W-:Y:S02]  /*16a00*/  IMAD.IADD R3, R2, 0x1, R3 ;  /* 0x0000000102037824 */ /* 0x000fe400078e0203 */
[----:B------:R-:W-:Y:S01]  /*16a10*/  IMAD.IADD R248, R61, 0x1, R16 ;  /* 0x000000013df87824 */ /* 0x000fe200078e0210 */
[----:B------:R-:W-:Y:S01]  /*16a20*/  IMNMX R249, RZ, R249, !PT ;  /* 0x000000f9fff97217 */ /* 0x000fe20007800200 */
[----:B------:R-:W-:-:S03]  /*16a30*/  IMAD.IADD R247, R63, 0x1, R246 ;  /* 0x000000013ff77824 */ /* 0x000fc600078e02f6 */
[----:B------:R-:W-:Y:S02]  /*16a40*/  IMNMX R248, R248, R53, PT ;  /* 0x00000035f8f87217 */ /* 0x000fe40003800200 */
[C---:B------:R-:W-:Y:S01]  /*16a50*/  ISETP.GE.AND P0, PT, R3.reuse, R249, PT ;  /* 0x000000f90300720c */ /* 0x040fe20003f06270 */
[----:B------:R-:W-:Y:S01]  /*16a60*/  IMAD.IADD R246, R16, 0x1, R246 ;  /* 0x0000000110f67824 */ /* 0x000fe200078e02f6 */
[----:B------:R-:W-:Y:S01]  /*16a70*/  IMNMX R247, RZ, R247, !PT ;  /* 0x000000f7fff77217 */ /* 0x000fe20007800200 */
[----:B-1----:R-:W-:Y:S01]  /*16a80*/  HMMA.16816.F32.BF16 R24, R12, R4, R24 ;  /* 0x000000040c18723c */ /* 0x002fe20000041818 */
[----:B------:R-:W-:Y:S02]  /*16a90*/  ISETP.GE.OR P0, PT, R3, R248, !P0 ;  /* 0x000000f80300720c */ /* 0x000fe40004706670 */
[----:B------:R-:W-:-:S04]  /*16aa0*/  IMNMX R246, R246, R53, PT ;  /* 0x00000035f6f67217 */ /* 0x000fc80003800200 */
[C---:B------:R-:W-:Y:S02]  /*16ab0*/  IADD3 R5, R3.reuse, 0x8, RZ ;  /* 0x0000000803057810 */ /* 0x040fe40007ffe0ff */
[----:B------:R-:W-:Y:S02]  /*16ac0*/  IADD3 R4, R3, 0x9, RZ ;  /* 0x0000000903047810 */ /* 0x000fe40007ffe0ff */
[----:B------:R-:W-:Y:S02]  /*16ad0*/  FSEL R32, R32, -INF , !P0 ;  /* 0xff80000020207808 */ /* 0x000fe40004000000 */
[C---:B------:R-:W-:Y:S02]  /*16ae0*/  ISETP.GE.AND P1, PT, R5.reuse, R249, PT ;  /* 0x000000f90500720c */ /* 0x040fe40003f26270 */
[----:B------:R-:W-:Y:S02]  /*16af0*/  ISETP.GE.AND P3, PT, R5, R247, PT ;  /* 0x000000f70500720c */ /* 0x000fe40003f66270 */
[----:B------:R-:W-:-:S02]  /*16b00*/  ISETP.GE.AND P4, PT, R4, R249, PT ;  /* 0x000000f90400720c */ /* 0x000fc40003f86270 */
[C---:B------:R-:W-:Y:S01]  /*16b10*/  ISETP.GE.AND P0, PT, R4.reuse, R247, PT ;  /* 0x000000f70400720c */ /* 0x040fe20003f06270 */
[C---:B------:R-:W-:Y:S01]  /*16b20*/  HMMA.16816.F32.BF16 R20, R12.reuse, R6, R20 ;  /* 0x000000060c14723c */ /* 0x040fe20000041814 */
[C---:B------:R-:W-:Y:S02]  /*16b30*/  ISETP.GE.OR P1, PT, R5.reuse, R248, !P1 ;  /* 0x000000f80500720c */ /* 0x040fe40004f26670 */
[----:B------:R-:W-:Y:S02]  /*16b40*/  ISETP.GE.OR P3, PT, R5, R246, !P3 ;  /* 0x000000f60500720c */ /* 0x000fe40005f66670 */
[C---:B------:R-:W-:Y:S02]  /*16b50*/  ISETP.GE.OR P4, PT, R4.reuse, R248, !P4 ;  /* 0x000000f80400720c */ /* 0x040fe40006786670 */
[----:B------:R-:W-:Y:S02]  /*16b60*/  ISETP.GE.OR P0, PT, R4, R246, !P0 ;  /* 0x000000f60400720c */ /* 0x000fe40004706670 */
[----:B------:R-:W1:Y:S01]  /*16b70*/  LDSM.16.M88.4 R4, [R215+0x7800] ;  /* 0x00780000d704783b */ /* 0x000e620000000200 */
[----:B------:R-:W-:Y:S01]  /*16b80*/  HMMA.16816.F32.BF16 R28, R12, R38, R28 ;  /* 0x000000260c1c723c */ /* 0x000fe2000004181c */
[----:B------:R-:W-:Y:S01]  /*16b90*/  IADD3 R16, R3, 0x1, RZ ;  /* 0x0000000103107810 */ /* 0x000fe20007ffe0ff */
[----:B------:R-:W-:-:S04]  /*16ba0*/  DEPBAR.LE SB0, 0x0 ;  /* 0x000080000000791a */ /* 0x000fc80000000000 */
[CC--:B------:R-:W-:Y:S02]  /*16bb0*/  ISETP.GE.AND P2, PT, R16.reuse, R247.reuse, PT ;  /* 0x000000f71000720c */ /* 0x0c0fe40003f46270 */
[----:B------:R-:W-:Y:S01]  /*16bc0*/  HMMA.16816.F32.BF16 R80, R56, R40, R80 ;  /* 0x000000283850723c */ /* 0x000fe20000041850 */
[C---:B------:R-:W-:Y:S02]  /*16bd0*/  ISETP.GE.AND P5, PT, R3.reuse, R247, PT ;  /* 0x000000f70300720c */ /* 0x040fe40003fa6270 */
[C---:B------:R-:W-:Y:S02]  /*16be0*/  ISETP.GE.OR P2, PT, R16.reuse, R246, !P2 ;  /* 0x000000f61000720c */ /* 0x040fe40005746670 */
[----:B------:R-:W-:Y:S02]  /*16bf0*/  IADD3 R17, R3, 0x10, RZ ;  /* 0x0000001003117810 */ /* 0x000fe40007ffe0ff */
[----:B------:R-:W-:Y:S01]  /*16c00*/  ISETP.GE.AND P6, PT, R16, R249, PT ;  /* 0x000000f91000720c */ /* 0x000fe20003fc6270 */
[----:B--2---:R-:W-:Y:S01]  /*16c10*/  HMMA.16816.F32.BF16 R76, R12, R8, R76 ;  /* 0x000000080c4c723c */ /* 0x004fe2000004184c */
[----:B------:R-:W-:-:S02]  /*16c20*/  FSEL R35, R35, -INF , !P2 ;  /* 0xff80000023237808 */ /* 0x000fc40005000000 */
[----:B------:R-:W-:Y:S02]  /*16c30*/  ISETP.GE.OR P5, PT, R3, R246, !P5 ;  /* 0x000000f60300720c */ /* 0x000fe40006fa6670 */
[----:B------:R-:W-:Y:S02]  /*16c40*/  ISETP.GE.AND P2, PT, R17, R249, PT ;  /* 0x000000f91100720c */ /* 0x000fe40003f46270 */
[----:B------:R-:W-:Y:S01]  /*16c50*/  IADD3 R36, R3, 0x11, RZ ;  /* 0x0000001103247810 */ /* 0x000fe20007ffe0ff */
[----:B------:R-:W-:Y:S01]  /*16c60*/  HMMA.16816.F32.BF16 R64, R56, R42, R64 ;  /* 0x0000002a3840723c */ /* 0x000fe20000041840 */
[-C--:B------:R-:W-:Y:S02]  /*16c70*/  ISETP.GE.OR P6, PT, R16, R248.reuse, !P6 ;  /* 0x000000f81000720c */ /* 0x080fe400077c6670 */
[----:B------:R-:W-:Y:S02]  /*16c80*/  FSEL R16, R34, -INF , !P5 ;  /* 0xff80000022107808 */ /* 0x000fe40006800000 */
[----:B------:R-:W-:-:S02]  /*16c90*/  ISETP.GE.OR P2, PT, R17, R248, !P2 ;  /* 0x000000f81100720c */ /* 0x000fc40005746670 */
[----:B------:R-:W-:Y:S02]  /*16ca0*/  FSEL R34, R28, -INF , !P1 ;  /* 0xff8000001c227808 */ /* 0x000fe40004800000 */
[----:B------:R-:W-:Y:S02]  /*16cb0*/  IADD3 R8, R3, 0x19, RZ ;  /* 0x0000001903087810 */ /* 0x000fe40007ffe0ff */
[----:B------:R-:W-:Y:S01]  /*16cc0*/  ISETP.GE.AND P1, PT, R36, R247, PT ;  /* 0x000000f72400720c */ /* 0x000fe20003f26270 */
[----:B------:R-:W-:Y:S01]  /*16cd0*/  HMMA.16816.F32.BF16 R72, R12, R10, R72 ;  /* 0x0000000a0c48723c */ /* 0x000fe20000041848 */
[----:B------:R-:W-:Y:S02]  /*16ce0*/  FSEL R29, R29, -INF , !P4 ;  /* 0xff8000001d1d7808 */ /* 0x000fe40006000000 */
[----:B------:R-:W-:Y:S02]  /*16cf0*/  FSEL R24, R24, -INF , !P2 ;  /* 0xff80000018187808 */ /* 0x000fe40005000000 */
[----:B------:R-:W-:-:S02]  /*16d00*/  ISETP.GE.AND P4, PT, R8, R249, PT ;  /* 0x000000f90800720c */ /* 0x000fc40003f86270 */
[----:B------:R-:W-:Y:S02]  /*16d10*/  ISETP.GE.AND P2, PT, R8, R247, PT ;  /* 0x000000f70800720c */ /* 0x000fe40003f46270 */
[----:B------:R-:W-:Y:S02]  /*16d20*/  ISETP.GE.OR P1, PT, R36, R246, !P1 ;  /* 0x000000f62400720c */ /* 0x000fe40004f26670 */
[C---:B------:R-:W-:Y:S02]  /*16d30*/  IADD3 R9, R3.reuse, 0x18, RZ ;  /* 0x0000001803097810 */ /* 0x040fe40007ffe0ff */
[----:B------:R-:W-:Y:S02]  /*16d40*/  IADD3 R11, R3, 0x20, RZ ;  /* 0x00000020030b7810 */ /* 0x000fe40007ffe0ff */
[C---:B------:R-:W-:Y:S02]  /*16d50*/  ISETP.GE.OR P4, PT, R8.reuse, R248, !P4 ;  /* 0x000000f80800720c */ /* 0x040fe40006786670 */
[----:B------:R-:W-:-:S02]  /*16d60*/  ISETP.GE.OR P2, PT, R8, R246, !P2 ;  /* 0x000000f60800720c */ /* 0x000fc40005746670 */
[----:B------:R-:W-:Y:S02]  /*16d70*/  FSEL R33, R33, -INF , !P6 ;  /* 0xff80000021217808 */ /* 0x000fe40007000000 */
[----:B------:R-:W-:Y:S02]  /*16d80*/  FSEL R30, R30, -INF , !P3 ;  /* 0xff8000001e1e7808 */ /* 0x000fe40005800000 */
[----:B------:R-:W-:Y:S02]  /*16d90*/  FSEL R8, R27, -INF , !P1 ;  /* 0xff8000001b087808 */ /* 0x000fe40004800000 */
[----:B------:R-:W-:Y:S02]  /*16da0*/  ISETP.GE.AND P6, PT, R36, R249, PT ;  /* 0x000000f92400720c */ /* 0x000fe40003fc6270 */
[----:B------:R-:W-:Y:S02]  /*16db0*/  ISETP.GE.AND P3, PT, R9, R247, PT ;  /* 0x000000f70900720c */ /* 0x000fe40003f66270 */
[----:B------:R-:W-:Y:S01]  /*16dc0*/  ISETP.GE.AND P1, PT, R11, R249, PT ;  /* 0x000000f90b00720c */ /* 0x000fe20003f26270 */
[----:B-1----:R-:W-:Y:S01]  /*16dd0*/  HMMA.16816.F32.BF16 R80, R12, R4, R80 ;  /* 0x000000040c50723c */ /* 0x002fe20000041850 */
[----:B------:R-:W-:-:S02]  /*16de0*/  ISETP.GE.AND P5, PT, R17, R247, PT ;  /* 0x000000f71100720c */ /* 0x000fc40003fa6270 */
[----:B------:R-:W-:Y:S02]  /*16df0*/  ISETP.GE.OR P6, PT, R36, R248, !P6 ;  /* 0x000000f82400720c */ /* 0x000fe400077c6670 */
[----:B------:R-:W-:Y:S02]  /*16e00*/  ISETP.GE.OR P3, PT, R9, R246, !P3 ;  /* 0x000000f60900720c */ /* 0x000fe40005f66670 */
[----:B------:R-:W-:Y:S02]  /*16e10*/  ISETP.GE.OR P1, PT, R11, R248, !P1 ;  /* 0x000000f80b00720c */ /* 0x000fe40004f26670 */
[C---:B------:R-:W-:Y:S02]  /*16e20*/  IADD3 R10, R3.reuse, 0x21, RZ ;  /* 0x00000021030a7810 */ /* 0x040fe40007ffe0ff */
[C---:B------:R-:W-:Y:S02]  /*16e30*/  IADD3 R5, R3.reuse, 0x28, RZ ;  /* 0x0000002803057810 */ /* 0x040fe40007ffe0ff */
[----:B------:R-:W-:-:S02]  /*16e40*/  IADD3 R4, R3, 0x29, RZ ;  /* 0x0000002903047810 */ /* 0x000fc40007ffe0ff */
[----:B------:R-:W-:Y:S02]  /*16e50*/  ISETP.GE.OR P5, PT, R17, R246, !P5 ;  /* 0x000000f61100720c */ /* 0x000fe40006fa6670 */
[----:B------:R-:W-:Y:S02]  /*16e60*/  FSEL R25, R25, -INF , !P6 ;  /* 0xff80000019197808 */ /* 0x000fe40007000000 */
[----:B------:R-:W-:Y:S02]  /*16e70*/  FSEL R17, R22, -INF , !P3 ;  /* 0xff80000016117808 */ /* 0x000fe40005800000 */
[----:B------:R-:W-:Y:S02]  /*16e80*/  FSEL R21, R21, -INF , !P4 ;  /* 0xff80000015157808 */ /* 0x000fe40006000000 */
[----:B------:R-:W-:Y:S02]  /*16e90*/  FSEL R176, R76, -INF , !P1 ;  /* 0xff8000004cb07808 */ /* 0x000fe40004800000 */
[----:B------:R-:W-:-:S02]  /*16ea0*/  ISETP.GE.AND P6, PT, R10, R249, PT ;  /* 0x000000f90a00720c */ /* 0x000fc40003fc6270 */
[-C--:B------:R-:W-:Y:S02]  /*16eb0*/  ISETP.GE.AND P4, PT, R5, R249.reuse, PT ;  /* 0x000000f90500720c */ /* 0x080fe40003f86270 */
[C---:B------:R-:W-:Y:S02]  /*16ec0*/  ISETP.GE.AND P3, PT, R4.reuse, R249, PT ;  /* 0x000000f90400720c */ /* 0x040fe40003f66270 */
[----:B------:R-:W-:Y:S01]  /*16ed0*/  ISETP.GE.AND P1, PT, R4, R247, PT ;  /* 0x000000f70400720c */ /* 0x000fe20003f26270 */
[----:B------:R-:W-:Y:S01]  /*16ee0*/  HMMA.16816.F32.BF16 R64, R12, R6, R64 ;  /* 0x000000060c40723c */ /* 0x000fe20000041840 */
[----:B------:R-:W-:Y:S02]  /*16ef0*/  FSEL R31, R31, -INF , !P0 ;  /* 0xff8000001f1f7808 */ /* 0x000fe40004000000 */
[----:B------:R-:W-:Y:S02]  /*16f00*/  ISETP.GE.AND P0, PT, R9, R249, PT ;  /* 0x000000f90900720c */ /* 0x000fe40003f06270 */
[----:B------:R-:W-:-:S02]  /*16f10*/  ISETP.GE.OR P6, PT, R10, R248, !P6 ;  /* 0x000000f80a00720c */ /* 0x000fc400077c6670 */
[-C--:B------:R-:W-:Y:S02]  /*16f20*/  ISETP.GE.OR P4, PT, R5, R248.reuse, !P4 ;  /* 0x000000f80500720c */ /* 0x080fe40006786670 */
[C---:B------:R-:W-:Y:S02]  /*16f30*/  ISETP.GE.OR P3, PT, R4.reuse, R248, !P3 ;  /* 0x000000f80400720c */ /* 0x040fe40005f66670 */
[----:B------:R-:W-:Y:S02]  /*16f40*/  ISETP.GE.OR P1, PT, R4, R246, !P1 ;  /* 0x000000f60400720c */ /* 0x000fe40004f26670 */
[----:B------:R-:W-:Y:S02]  /*16f50*/  IADD3 R4, R3, 0x31, RZ ;  /* 0x0000003103047810 */ /* 0x000fe40007ffe0ff */
[----:B------:R-:W-:Y:S02]  /*16f60*/  ISETP.GE.OR P0, PT, R9, R248, !P0 ;  /* 0x000000f80900720c */ /* 0x000fe40004706670 */
[----:B------:R-:W-:-:S02]  /*16f70*/  FSEL R183, R77, -INF , !P6 ;  /* 0xff8000004db77808 */ /* 0x000fc40007000000 */
[----:B------:R-:W-:Y:S02]  /*16f80*/  FSEL R185, R72, -INF , !P4 ;  /* 0xff80000048b97808 */ /* 0x000fe40006000000 */
[C---:B------:R-:W-:Y:S02]  /*16f90*/  ISETP.GE.AND P6, PT, R4.reuse, R249, PT ;  /* 0x000000f90400720c */ /* 0x040fe40003fc6270 */
[-C--:B------:R-:W-:Y:S02]  /*16fa0*/  ISETP.GE.AND P4, PT, R4, R247.reuse, PT ;  /* 0x000000f70400720c */ /* 0x080fe40003f86270 */
[----:B------:R-:W-:Y:S02]  /*16fb0*/  FSEL R20, R20, -INF , !P0 ;  /* 0xff80000014147808 */ /* 0x000fe40004000000 */
[----:B------:R-:W-:Y:S02]  /*16fc0*/  FSEL R28, R23, -INF , !P2 ;  /* 0xff800000171c7808 */ /* 0x000fe40005000000 */
[----:B------:R-:W-:-:S02]  /*16fd0*/  ISETP.GE.AND P0, PT, R10, R247, PT ;  /* 0x000000f70a00720c */ /* 0x000fc40003f06270 */
[----:B------:R-:W-:Y:S02]  /*16fe0*/  ISETP.GE.AND P2, PT, R5, R247, PT ;  /* 0x000000f70500720c */ /* 0x000fe40003f46270 */
[C---:B------:R-:W-:Y:S02]  /*16ff0*/  ISETP.GE.OR P6, PT, R4.reuse, R248, !P6 ;  /* 0x000000f80400720c */ /* 0x040fe400077c6670 */
[-C--:B------:R-:W-:Y:S02]  /*17000*/  ISETP.GE.OR P4, PT, R4, R246.reuse, !P4 ;  /* 0x000000f60400720c */ /* 0x080fe40006786670 */
[----:B------:R-:W-:Y:S02]  /*17010*/  IADD3 R4, R3, 0x38, RZ ;  /* 0x0000003803047810 */ /* 0x000fe40007ffe0ff */
[-C--:B------:R-:W-:Y:S02]  /*17020*/  ISETP.GE.OR P0, PT, R10, R246.reuse, !P0 ;  /* 0x000000f60a00720c */ /* 0x080fe40004706670 */
[----:B------:R-:W-:-:S02]  /*17030*/  ISETP.GE.OR P2, PT, R5, R246, !P2 ;  /* 0x000000f60500720c */ /* 0x000fc40005746670 */
[----:B------:R-:W-:Y:S02]  /*17040*/  IADD3 R5, R3, 0x30, RZ ;  /* 0x0000003003057810 */ /* 0x000fe40007ffe0ff */
[----:B------:R-:W-:Y:S02]  /*17050*/  FSEL R191, R75, -INF , !P1 ;  /* 0xff8000004bbf7808 */ /* 0x000fe40004800000 */
[C---:B------:R-:W-:Y:S02]  /*17060*/  ISETP.GE.AND P1, PT, R4.reuse, R247, PT ;  /* 0x000000f70400720c */ /* 0x040fe40003f26270 */
[----:B------:R-:W-:Y:S02]  /*17070*/  FSEL R187, R79, -INF , !P0 ;  /* 0xff8000004fbb7808 */ /* 0x000fe40004000000 */
[----:B------:R-:W-:Y:S02]  /*17080*/  ISETP.GE.AND P0, PT, R5, R249, PT ;  /* 0x000000f90500720c */ /* 0x000fe40003f06270 */
[----:B------:R-:W-:-:S02]  /*17090*/  ISETP.GE.OR P1, PT, R4, R246, !P1 ;  /* 0x000000f60400720c */ /* 0x000fc40004f26670 */
[----:B------:R-:W-:Y:S02]  /*170a0*/  FSEL R9, R26, -INF , !P5 ;  /* 0xff8000001a097808 */ /* 0x000fe40006800000 */
[----:B------:R-:W-:Y:S02]  /*170b0*/  ISETP.GE.OR P0, PT, R5, R248, !P0 ;  /* 0x000000f80500720c */ /* 0x000fe40004706670 */
[----:B------:R-:W-:Y:S02]  /*170c0*/  ISETP.GE.AND P5, PT, R11, R247, PT ;  /* 0x000000f70b00720c */ /* 0x000fe40003fa6270 */
[----:B------:R-:W-:Y:S02]  /*170d0*/  IADD3 R3, R3, 0x39, RZ ;  /* 0x0000003903037810 */ /* 0x000fe40007ffe0ff */
[----:B------:R-:W-:Y:S02]  /*170e0*/  FSEL R184, R66, -INF , !P1 ;  /* 0xff80000042b87808 */ /* 0x000fe40004800000 */
[----:B------:R-:W-:-:S02]  /*170f0*/  ISETP.GT.AND P1, PT, R241, R230, PT ;  /* 0x000000e6f100720c */ /* 0x000fc40003f24270 */
[----:B------:R-:W-:Y:S02]  /*17100*/  FSEL R197, R80, -INF , !P0 ;  /* 0xff80000050c57808 */ /* 0x000fe40004000000 */
[----:B------:R-:W-:Y:S02]  /*17110*/  ISETP.GE.OR P5, PT, R11, R246, !P5 ;  /* 0x000000f60b00720c */ /* 0x000fe40006fa6670 */
[----:B------:R-:W-:Y:S02]  /*17120*/  ISETP.GE.AND P0, PT, R3, R247, PT ;  /* 0x000000f70300720c */ /* 0x000fe40003f06270 */
[----:B------:R-:W-:Y:S02]  /*17130*/  FSEL R180, R78, -INF , !P5 ;  /* 0xff8000004eb47808 */ /* 0x000fe40006800000 */
[----:B------:R-:W-:Y:S02]  /*17140*/  FSEL R190, R74, -INF , !P2 ;  /* 0xff8000004abe7808 */ /* 0x000fe40005000000 */
[----:B------:R-:W-:-:S02]  /*17150*/  FSEL R178, R73, -INF , !P3 ;  /* 0xff80000049b27808 */ /* 0x000fc40005800000 */
[-C--:B------:R-:W-:Y:S02]  /*17160*/  ISETP.GE.OR P0, PT, R3, R246.reuse, !P0 ;  /* 0x000000f60300720c */ /* 0x080fe40004706670 */
[----:B------:R-:W-:Y:S02]  /*17170*/  ISETP.GE.AND P5, PT, R5, R247, PT ;  /* 0x000000f70500720c */ /* 0x000fe40003fa6270 */
[-C--:B------:R-:W-:Y:S02]  /*17180*/  ISETP.GE.AND P3, PT, R4, R249.reuse, PT ;  /* 0x000000f90400720c */ /* 0x080fe40003f66270 */
[----:B------:R-:W-:Y:S02]  /*17190*/  ISETP.GE.AND P2, PT, R3, R249, PT ;  /* 0x000000f90300720c */ /* 0x000fe40003f46270 */
[----:B------:R-:W-:Y:S01]  /*171a0*/  FSEL R182, R67, -INF , !P0 ;  /* 0xff80000043b67808 */ /* 0x000fe20004000000 */
[----:B------:R-:W-:Y:S01]  /*171b0*/  BSSY B1, `(.L_x_6690) ;  /* 0x000007d000017945 */ /* 0x000fe20003800000 */
[----:B------:R-:W-:-:S02]  /*171c0*/  ISETP.GE.OR P5, PT, R5, R246, !P5 ;  /* 0x000000f60500720c */ /* 0x000fc40006fa6670 */
[-C--:B------:R-:W-:Y:S02]  /*171d0*/  ISETP.GE.OR P3, PT, R4, R248.reuse, !P3 ;  /* 0x000000f80400720c */ /* 0x080fe40005f66670 */
[----:B------:R-:W-:Y:S02]  /*171e0*/  ISETP.GE.OR P2, PT, R3, R248, !P2 ;  /* 0x000000f80300720c */ /* 0x000fe40005746670 */
[----:B------:R-:W-:Y:S02]  /*171f0*/  ISETP.NE.U32.AND P0, PT, R242, RZ, PT ;  /* 0x000000fff200720c */ /* 0x000fe40003f05070 */
[----:B------:R-:W-:Y:S02]  /*17200*/  FSEL R192, R82, -INF , !P5 ;  /* 0xff80000052c07808 */ /* 0x000fe40006800000 */
[----:B------:R-:W-:Y:S02]  /*17210*/  FSEL R196, R81, -INF , !P6 ;  /* 0xff80000051c47808 */ /* 0x000fe40007000000 */
[----:B------:R-:W-:-:S02]  /*17220*/  FSEL R186, R83, -INF , !P4 ;  /* 0xff80000053ba7808 */ /* 0x000fc40006000000 */
[----:B------:R-:W-:Y:S02]  /*17230*/  FSEL R194, R64, -INF , !P3 ;  /* 0xff80000040c27808 */ /* 0x000fe40005800000 */
[----:B------:R-:W-:Y:S02]  /*17240*/  FSEL R193, R65, -INF , !P2 ;  /* 0xff80000041c17808 */ /* 0x000fe40005000000 */
[----:B------:R-:W-:Y:S02]  /*17250*/  ISETP.NE.AND.EX P0, PT, R243, RZ, PT, P0 ;  /* 0x000000fff300720c */ /* 0x000fe40003f05300 */
        /* <DEDUP_REMOVED lines=14> */
[----:B------:R-:W-:Y:S01]  /*17340*/  IADD3 R167, R226, 0x7800, RZ ;  /* 0x00007800e2a77810 */ /* 0x000fe20007ffe0ff */
[----:B------:R-:W-:Y:S06]  /*17350*/  BAR.SYNC.DEFER_BLOCKING 0x0 ;  /* 0x0000000000007b1d */ /* 0x000fec0000010000 */
[----:B------:R-:W-:Y:S05]  /*17360*/  @!P1 BRA `(.L_x_6691) ;  /* 0x0000061000009947 */ /* 0x000fea0003800000 */
[----:B------:R-:W-:Y:S01]  /*17370*/  BSSY B0, `(.L_x_6692) ;  /* 0x0000041000007945 */ /* 0x000fe20003800000 */
[----:B------:R-:W-:Y:S05]  /*17380*/  @!P0 BRA `(.L_x_6693) ;  /* 0x000003c000008947 */ /* 0x000fea0003800000 */
[----:B------:R-:W2:Y:S01]  /*17390*/  LD.E R13, [R18.64+0x170] ;  /* 0x00017006120d7980 */ /* 0x000ea2000c101900 */
[----:B------:R-:W-:-:S02]  /*173a0*/  IADD3 R10, R2, -0x40, RZ ;  /* 0xffffffc0020a7810 */ /* 0x000fc40007ffe0ff */
[----:B------:R-:W-:Y:S02]  /*173b0*/  IABS R5, R2 ;  /* 0x0000000200057213 */ /* 0x000fe40000000000 */
[-C--:B--2---:R-:W-:Y:S02]  /*173c0*/  IABS R6, R13.reuse ;  /* 0x0000000d00067213 */ /* 0x084fe40000000000 */
[-C--:B------:R-:W-:Y:S02]  /*173d0*/  IABS R4, R13.reuse ;  /* 0x0000000d00047213 */ /* 0x080fe40000000000 */
[----:B------:R-:W1:Y:S01]  /*173e0*/  I2F.RP R7, R6 ;  /* 0x0000000600077306 */ /* 0x000e620000209400 */
[----:B------:R-:W-:Y:S02]  /*173f0*/  LOP3.LUT R2, R2, R13, RZ, 0x3c, !PT ;  /* 0x0000000d02027212 */ /* 0x000fe400078e3cff */
        /* <DEDUP_REMOVED lines=10> */
[----:B------:R-:W-:-:S06]  /*174a0*/  IMAD.HI.U32 R12, R15, R12, R14 ;  /* 0x0000000c0f0c7227 */ /* 0x000fcc00078e000e */
        /* <DEDUP_REMOVED lines=12> */
[----:B------:R-:W-:Y:S02]  /*17570*/  ISETP.GE.AND P2, PT, R10, RZ, PT ;  /* 0x000000ff0a00720c */ /* 0x000fe40003f46270 */
[----:B------:R-:W-:-:S02]  /*17580*/  @!P3 IADD3 R7, R7, 0x1, RZ ;  /* 0x000000010707b810 */ /* 0x000fc40007ffe0ff */
[----:B------:R-:W-:-:S05]  /*17590*/  ISETP.NE.AND P3, PT, R13, RZ, PT ;  /* 0x000000ff0d00720c */ /* 0x000fca0003f65270 */
        /* <DEDUP_REMOVED lines=27> */
.L_x_6693:
[----:B------:R-:W2:Y:S02]  /*17750*/  LD.E R5, [R18.64+0x38] ;  /* 0x0000380612057980 */ /* 0x000ea4000c101900 */
[----:B--2---:R-:W-:-:S04]  /*17760*/  LEA R5, -R5, RZ, 0x6 ;  /* 0x000000ff05057211 */ /* 0x004fc800078e31ff */
[----:B------:R-:W-:Y:S02]  /*17770*/  SHF.R.S32.HI R4, RZ, 0x1f, R5 ;  /* 0x0000001fff047819 */ /* 0x000fe40000011405 */
.L_x_6694:
[----:B------:R-:W-:Y:S05]  /*17780*/  BSYNC B0 ;  /* 0x0000000000007941 */ /* 0x000fea0003800000 */
.L_x_6692:
        /* <DEDUP_REMOVED lines=31> */
.L_x_6691:
[----:B------:R-:W-:Y:S05]  /*17980*/  BSYNC B1 ;  /* 0x0000000000017941 */ /* 0x000fea0003800000 */
.L_x_6690:
        /* <DEDUP_REMOVED lines=51> */
[----:B------:R-:W-:-:S05]  /*17cc0*/  FMNMX.FTZ R7, R182, R7, !PT ;  /* 0x00000007b6077209 */ /* 0x000fca0007810000 */
[----:B------:R-:W3:Y:S01]  /*17cd0*/  SHFL.BFLY PT, R2, R7, 0x2, 0x1f ;  /* 0x0c401f0007027f89 */ /* 0x000ee200000e0000 */
[----:B-1----:R-:W-:-:S05]  /*17ce0*/  FMNMX.FTZ R5, R4, R5, !PT ;  /* 0x0000000504057209 */ /* 0x002fca0007810000 */
[----:B------:R-:W1:Y:S01]  /*17cf0*/  SHFL.BFLY PT, R164, R5, 0x1, 0x1f ;  /* 0x0c201f0005a47f89 */ /* 0x000e6200000e0000 */
[----:B---3--:R-:W-:-:S05]  /*17d00*/  FMNMX.FTZ R2, R7, R2, !PT ;  /* 0x0000000207027209 */ /* 0x008fca0007810000 */
[----:B------:R-:W3:Y:S01]  /*17d10*/  SHFL.BFLY PT, R3, R2, 0x1, 0x1f ;  /* 0x0c201f0002037f89 */ /* 0x000ee200000e0000 */
[----:B-1----:R-:W-:-:S03]  /*17d20*/  FMNMX.FTZ R164, R5, R164, !PT ;  /* 0x000000a405a47209 */ /* 0x002fc60007810000 */
[----:B------:R-:W1:Y:S01]  /*17d30*/  LDSM.16.MT88.4 R4, [R219+0x16000] ;  /* 0x01600000db04783b */ /* 0x000e620000004200 */
        /* <DEDUP_REMOVED lines=16> */
[----:B------:R-:W-:Y:S01]  /*17e40*/  MUFU.EX2 R177, R177 ;  /* 0x000000b100b17308 */ /* 0x000fe20000000800 */
[-CC-:B------:R-:W-:Y:S02]  /*17e50*/  FFMA.FTZ R35, R9, R188.reuse, -R189.reuse ;  /* 0x000000bc09237223 */ /* 0x180fe400000108bd */
[-C--:B------:R-:W-:Y:S02]  /*17e60*/  FFMA.FTZ R16, R8, R188.reuse, -R189 ;  /* 0x000000bc08107223 */ /* 0x080fe400000108bd */
[----:B------:R-:W2:Y:S01]  /*17e70*/  LDSM.16.MT88.4 R8, [R220+0x10800] ;  /* 0x01080000dc08783b */ /* 0x000ea20000004200 */
[-CC-:B------:R-:W-:Y:S02]  /*17e80*/  FFMA.FTZ R173, R24, R188.reuse, -R195.reuse ;  /* 0x000000bc18ad7223 */ /* 0x180fe400000108c3 */
[----:B------:R-:W3:Y:S01]  /*17e90*/  MUFU.EX2 R172, R172 ;  /* 0x000000ac00ac7308 */ /* 0x000ee20000000800 */
[----:B------:R-:W-:-:S02]  /*17ea0*/  FFMA.FTZ R32, R25, R188, -R195 ;  /* 0x000000bc19207223 */ /* 0x000fc400000108c3 */
[-CC-:B------:R-:W-:Y:S01]  /*17eb0*/  FFMA.FTZ R33, R20, R188.reuse, -R195.reuse ;  /* 0x000000bc14217223 */ /* 0x180fe200000108c3 */
[----:B------:R-:W-:Y:S01]  /*17ec0*/  LDSM.16.MT88.4 R24, [R223+0x10800] ;  /* 0x01080000df18783b */ /* 0x000fe20000004200 */
[-C--:B------:R-:W-:Y:S02]  /*17ed0*/  FFMA.FTZ R2, R21, R188.reuse, -R195 ;  /* 0x000000bc15027223 */ /* 0x080fe400000108c3 */
[-CC-:B------:R-:W-:Y:S01]  /*17ee0*/  FFMA.FTZ R17, R17, R188.reuse, -R189.reuse ;  /* 0x000000bc11117223 */ /* 0x180fe200000108bd */
[----:B------:R-:W4:Y:S01]  /*17ef0*/  MUFU.EX2 R34, R34 ;  /* 0x0000002200227308 */ /* 0x000f220000000800 */
[-C--:B------:R-:W-:Y:S01]  /*17f00*/  FFMA.FTZ R0, R28, R188.reuse, -R189 ;  /* 0x000000bc1c007223 */ /* 0x080fe200000108bd */
[----:B------:R-:W5:Y:S01]  /*17f10*/  LDSM.16.MT88.4 R20, [R221+0x10800] ;  /* 0x01080000dd14783b */ /* 0x000f620000004200 */
[-CC-:B------:R-:W-:Y:S02]  /*17f20*/  FFMA.FTZ R176, R176, R188.reuse, -R195.reuse ;  /* 0x000000bcb0b07223 */ /* 0x180fe400000108c3 */
[-CC-:B------:R-:W-:Y:S01]  /*17f30*/  FFMA.FTZ R183, R183, R188.reuse, -R195.reuse ;  /* 0x000000bcb7b77223 */ /* 0x180fe200000108c3 */
[----:B------:R-:W-:Y:S01]  /*17f40*/  LDSM.16.MT88.4 R28, [R223+0x12800] ;  /* 0x01280000df1c783b */ /* 0x000fe20000004200 */
[-CC-:B------:R-:W-:Y:S01]  /*17f50*/  FFMA.FTZ R185, R185, R188.reuse, -R195.reuse ;  /* 0x000000bcb9b97223 */ /* 0x180fe200000108c3 */
[----:B------:R-:W-:Y:S01]  /*17f60*/  MUFU.EX2 R174, R174 ;  /* 0x000000ae00ae7308 */ /* 0x000fe20000000800 */
[----:B---3--:R-:W-:Y:S01]  /*17f70*/  F2FP.BF16.PACK_AB R128, R172, R177 ;  /* 0x000000b1ac80723e */ /* 0x008fe200000010ff */
[----:B------:R-:W-:-:S02]  /*17f80*/  FFMA.FTZ R178, R178, R188, -R195 ;  /* 0x000000bcb2b27223 */ /* 0x000fc400000108c3 */
[-CC-:B------:R-:W-:Y:S02]  /*17f90*/  FFMA.FTZ R180, R180, R188.reuse, -R189.reuse ;  /* 0x000000bcb4b47223 */ /* 0x180fe400000108bd */
[-CC-:B------:R-:W-:Y:S02]  /*17fa0*/  FFMA.FTZ R187, R187, R188.reuse, -R189.reuse ;  /* 0x000000bcbbbb7223 */ /* 0x180fe400000108bd */
[----:B------:R-:W3:Y:S01]  /*17fb0*/  MUFU.EX2 R179, R179 ;  /* 0x000000b300b37308 */ /* 0x000ee20000000800 */
        /* <DEDUP_REMOVED lines=10> */
[----:B---3--:R-:W-:Y:S01]  /*18060*/  F2FP.BF16.PACK_AB R129, R179, R174 ;  /* 0x000000aeb381723e */ /* 0x008fe200000010ff */
[----:B------:R-:W-:-:S02]  /*18070*/  FFMA.FTZ R195, R186, R188, -R189 ;  /* 0x000000bcbac37223 */ /* 0x000fc400000108bd */
[-CC-:B------:R-:W-:Y:S02]  /*18080*/  FFMA.FTZ R184, R184, R188.reuse, -R189.reuse ;  /* 0x000000bcb8b87223 */ /* 0x180fe400000108bd */
[----:B------:R-:W-:Y:S02]  /*18090*/  FFMA.FTZ R251, R182, R188, -R189 ;  /* 0x000000bcb6fb7223 */ /* 0x000fe400000108bd */
[----:B------:R-:W-:Y:S01]  /*180a0*/  MUFU.EX2 R173, R173 ;  /* 0x000000ad00ad7308 */ /* 0x000fe20000000800 */
[----:B------:R-:W-:Y:S02]  /*180b0*/  FADD.FTZ R172, R177, R172 ;  /* 0x000000acb1ac7221 */ /* 0x000fe40000010000 */
[----:B------:R-:W-:Y:S02]  /*180c0*/  FADD.FTZ R174, R174, R179 ;  /* 0x000000b3aeae7221 */ /* 0x000fe40000010000 */
[----:B------:R-:W-:Y:S01]  /*180d0*/  FADD.FTZ R175, R175, R172 ;  /* 0x000000acafaf7221 */ /* 0x000fe20000010000 */
[----:B----4-:R-:W-:-:S02]  /*180e0*/  F2FP.BF16.PACK_AB R131, R166, R181 ;  /* 0x000000b5a683723e */ /* 0x010fc400000010ff */
[----:B------:R-:W3:Y:S01]  /*180f0*/  MUFU.EX2 R32, R32 ;  /* 0x0000002000207308 */ /* 0x000ee20000000800 */
        /* <DEDUP_REMOVED lines=68> */
[----:B--2---:R-:W-:Y:S01]  /*18540*/  HMMA.16816.F32.BF16 R144, R4, R8, R144 ;  /* 0x000000080490723c */ /* 0x004fe20000041890 */
[----:B------:R-:W-:-:S07]  /*18550*/  FADD.FTZ R17, R0, R17 ;  /* 0x0000001100117221 */ /* 0x000fce0000010000 */
[C---:B------:R-:W-:Y:S01]  /*18560*/  HMMA.16816.F32.BF16 R140, R4.reuse, R10, R140 ;  /* 0x0000000a048c723c */ /* 0x040fe2000004188c */
[----:B------:R-:W1:Y:S07]  /*18570*/  LDSM.16.MT88.4 R8, [R220+0x12800] ;  /* 0x01280000dc08783b */ /* 0x000e6e0000004200 */
[C---:B-----5:R-:W-:Y:S08]  /*18580*/  HMMA.16816.F32.BF16 R152, R4.reuse, R20, R152 ;  /* 0x000000140498723c */ /* 0x060ff00000041898 */
        /* <DEDUP_REMOVED lines=100> */
[----:B------:R-:W-:Y:S07]  /*18bd0*/  LDSM.16.MT88.4 R20, [R219+0x11800] ;  /* 0x01180000db14783b */ /* 0x000fee0000004200 */
[C---:B---3--:R-:W-:Y:S08]  /*18be0*/  HMMA.16816.F32.BF16 R124, R4.reuse, R12, R124 ;  /* 0x0000000c047c723c */ /* 0x048ff0000004187c */
        /* <DEDUP_REMOVED lines=18> */
[C---:B--2---:R-:W-:Y:S08]  /*18d10*/  HMMA.16816.F32.BF16 R144, R4.reuse, R12, R144 ;  /* 0x0000000c0490723c */ /* 0x044ff00000041890 */
        /* <DEDUP_REMOVED lines=85> */
[----:B------:R-:W-:Y:S01]  /*19270*/  @!P1 IMAD.MOV R7, RZ, RZ, -R7 ;  /* 0x000000ffff079224 */ /* 0x000fe200078e0a07 */
[----:B------:R-:W-:-:S04]  /*19280*/  @!P3 IADD3 R8, -R8, RZ, RZ ;  /* 0x000000ff0808b210 */ /* 0x000fc80007ffe1ff */
[C---:B------:R-:W-:Y:S02]  /*19290*/  SEL R2, R0.reuse, R7, !P2 ;  /* 0x0000000700027207 */ /* 0x040fe40005000000 */
[----:B------:R-:W-:-:S03]  /*192a0*/  SEL R7, R0, R8, !P2 ;  /* 0x0000000800077207 */ /* 0x000fc60005000000 */
[----:B------:R-:W-:-:S04]  /*192b0*/  IMAD.WIDE R16, R2, 0x4, R242 ;  /* 0x0000000402107825 */ /* 0x000fc800078e02f2 */
[C---:B------:R-:W-:Y:S01]  /*192c0*/  IMAD.WIDE R14, R7.reuse, 0x4, R242 ;  /* 0x00000004070e7825 */ /* 0x040fe200078e02f2 */
[----:B------:R-:W4:Y:S04]  /*192d0*/  LD.E R0, [R16.64] ;  /* 0x0000000410007980 */ /* 0x000f28000c101900 */
[----:B------:R-:W4:Y:S01]  /*192e0*/  LD.E R5, [R14.64] ;  /* 0x000000040e057980 */ /* 0x000f22000c101900 */
[----:B------:R-:W-:-:S04]  /*192f0*/  IMAD.IADD R2, R7, 0x1, -R2 ;  /* 0x0000000107027824 */ /* 0x000fc800078e0a02 */
[----:B------:R-:W-:-:S05]  /*19300*/  IMAD R9, R9, R2, -0x40 ;  /* 0xffffffc009097424 */ /* 0x000fca00078e0202 */
[----:B------:R-:W-:Y:S01]  /*19310*/  SHF.R.S32.HI R7, RZ, 0x1f, R9 ;  /* 0x0000001fff077819 */ /* 0x000fe20000011409 */
[-C--:B---3--:R-:W-:Y:S02]  /*19320*/  IMAD R2, R11, R9.reuse, RZ ;  /* 0x000000090b027224 */ /* 0x088fe400078e02ff */
[----:B------:R-:W-:-:S04]  /*19330*/  IMAD.WIDE.U32 R8, R10, R9, RZ ;  /* 0x000000090a087225 */ /* 0x000fc800078e00ff */
[----:B------:R-:W-:-:S05]  /*19340*/  IMAD R2, R10, R7, R2 ;  /* 0x000000070a027224 */ /* 0x000fca00078e0202 */
[----:B------:R-:W-:Y:S01]  /*19350*/  IADD3 R9, R9, R2, RZ ;  /* 0x0000000209097210 */ /* 0x000fe20007ffe0ff */
[----:B----4-:R-:W-:-:S04]  /*19360*/  IMAD.IADD R5, R0, 0x1, -R5 ;  /* 0x0000000100057824 */ /* 0x010fc800078e0a05 */
[----:B--2---:R-:W-:Y:S01]  /*19370*/  IMAD R7, R13, R5, RZ ;  /* 0x000000050d077224 */ /* 0x004fe200078e02ff */
[----:B------:R-:W-:Y:S01]  /*19380*/  SHF.R.S32.HI R0, RZ, 0x1f, R5 ;  /* 0x0000001fff007819 */ /* 0x000fe20000011405 */
[----:B------:R-:W-:-:S04]  /*19390*/  IMAD.WIDE.U32 R4, R5, R12, R8 ;  /* 0x0000000c05047225 */ /* 0x000fc800078e0008 */
[----:B------:R-:W-:-:S04]  /*193a0*/  IMAD R0, R12, R0, R7 ;  /* 0x000000000c007224 */ /* 0x000fc800078e0207 */
[----:B------:R-:W-:Y:S01]  /*193b0*/  IMAD.IADD R5, R5, 0x1, R0 ;  /* 0x0000000105057824 */ /* 0x000fe200078e0200 */
[----:B------:R-:W-:Y:S05]  /*193c0*/  BRA `(.L_x_6698) ;  /* 0x0000004000007947 */ /* 0x000fea0003800000 */
.L_x_6697:
[----:B------:R-:W-:Y:S02]  /*193d0*/  ULDC.64 UR4, c[0x0][0x118] ;  /* 0x0000460000047ab9 */ /* 0x000fe40000000a00 */
[----:B------:R-:W2:Y:S02]  /*193e0*/  LD.E R4, [R18.64+0x40] ;  /* 0x0000400412047980 */ /* 0x000ea4000c101900 */
[----:B--2---:R-:W-:-:S04]  /*193f0*/  LEA R4, -R4, RZ, 0x6 ;  /* 0x000000ff04047211 */ /* 0x004fc800078e31ff */
[----:B------:R-:W-:Y:S02]  /*19400*/  SHF.R.S32.HI R5, RZ, 0x1f, R4 ;  /* 0x0000001fff057819 */ /* 0x000fe40000011404 */
.L_x_6698:
[----:B------:R-:W-:Y:S05]  /*19410*/  BSYNC B0 ;  /* 0x0000000000007941 */ /* 0x000fea0003800000 */
.L_x_6696:
[----:B------:R-:W-:Y:S01]  /*19420*/  IMAD.SHL.U32 R0, R170, 0x20, RZ ;  /* 0x00000020aa007824 */ /* 0x000fe200078e00ff */
[----:B------:R-:W-:Y:S01]  /*19430*/  LEA R244, P2, R4, R244, 0x1 ;  /* 0x000000f404f47211 */ /* 0x000fe200078408ff */
[----:B------:R-:W-:Y:S01]  /*19440*/  ULDC.64 UR4, c[0x0][0x118] ;  /* 0x0000460000047ab9 */ /* 0x000fe20000000a00 */
[----:B------:R-:W-:Y:S01]  /*19450*/  SHF.L.U64.HI R2, R170, 0x5, R171 ;  /* 0x00000005aa027819 */ /* 0x000fe200000102ab */
[----:B------:R-:W-:Y:S01]  /*19460*/  BSSY B1, `(.L_x_6699) ;  /* 0x00001c7000017945 */ /* 0x000fe20003800000 */
[----:B------:R-:W-:Y:S02]  /*19470*/  IADD3 R8, P1, R0, R244, RZ ;  /* 0x000000f400087210 */ /* 0x000fe40007f3e0ff */
[----:B------:R-:W-:Y:S02]  /*19480*/  LEA.HI.X R245, R4, R245, R5, 0x1, P2 ;  /* 0x000000f504f57211 */ /* 0x000fe400010f0c05 */
[----:B------:R-:W-:-:S03]  /*19490*/  IADD3 R10, P2, R0, R8, RZ ;  /* 0x00000008000a7210 */ /* 0x000fc60007f5e0ff */
[----:B------:R-:W-:Y:S01]  /*194a0*/  IMAD.X R9, R2, 0x1, R245, P1 ;  /* 0x0000000102097824 */ /* 0x000fe200008e06f5 */
        /* <DEDUP_REMOVED lines=24> */
[----:B------:R-:W4:Y:S04]  /*19630*/  LDSM.16.M88.4 R180, [R228+0x8800] ;  /* 0x00880000e4b4783b */ /* 0x000f280000000200 */
[----:B------:R-:W5:Y:S04]  /*19640*/  LDSM.16.M88.4 R172, [R228+0x9000] ;  /* 0x00900000e4ac783b */ /* 0x000f680000000200 */
[----:B------:R-:W-:Y:S04]  /*19650*/  LDSM.16.M88.4 R188, [R227] ;  /* 0x00000000e3bc783b */ /* 0x000fe80000000200 */
[----:B------:R-:W1:Y:S04]  /*19660*/  LDSM.16.M88.4 R20, [R226] ;  /* 0x00000000e214783b */ /* 0x000e680000000200 */
[----:B------:R-:W1:Y:S04]  /*19670*/  LDSM.16.M88.4 R12, [R218] ;  /* 0x00000000da0c783b */ /* 0x000e680000000200 */
[----:B------:R-:W1:Y:S04]  /*19680*/  LDSM.16.M88.4 R24, [R228+0x9800] ;  /* 0x00980000e418783b */ /* 0x000e680000000200 */
[----:B------:R-:W1:Y:S04]  /*19690*/  LDSM.16.M88.4 R200, [R217] ;  /* 0x00000000d9c8783b */ /* 0x000e680000000200 */
[----:B------:R-:W1:Y:S04]  /*196a0*/  LDSM.16.M88.4 R192, [R216] ;  /* 0x00000000d8c0783b */ /* 0x000e680000000200 */
[----:B------:R-:W-:Y:S01]  /*196b0*/  LDSM.16.M88.4 R196, [R225] ;  /* 0x00000000e1c4783b */ /* 0x000fe20000000200 */
[C---:B--2---:R-:W-:Y:S03]  /*196c0*/  HMMA.16816.F32.BF16 R8, R28.reuse, R4, RZ ;  /* 0x000000041c08723c */ /* 0x044fe600000418ff */
[----:B------:R-:W2:Y:S04]  /*196d0*/  S2R R0, SR_TID.X ;  /* 0x0000000000007919 */ /* 0x000ea80000002100 */
[----:B------:R-:W0:Y:S01]  /*196e0*/  LDGDEPBAR ;  /* 0x00000000000079af */ /* 0x000e220000000000 */
[C---:B----4-:R-:W-:Y:S08]  /*196f0*/  HMMA.16816.F32.BF16 R184, R28.reuse, R180, RZ ;  /* 0x000000b41cb8723c */ /* 0x050ff000000418ff */
[C---:B------:R-:W-:Y:S08]  /*19700*/  HMMA.16816.F32.BF16 R4, R28.reuse, R6, RZ ;  /* 0x000000061c04723c */ /* 0x040ff000000418ff */
[----:B------:R-:W-:Y:S01]  /*19710*/  HMMA.16816.F32.BF16 R180, R28, R182, RZ ;  /* 0x000000b61cb4723c */ /* 0x000fe200000418ff */
[----:B--2---:R-:W-:-:S05]  /*19720*/  IMAD.SHL.U32 R0, R0, 0x2, RZ ;  /* 0x0000000200007824 */ /* 0x004fca00078e00ff */
[----:B------:R-:W-:Y:S02]  /*19730*/  LOP3.LUT R2, R0, 0x6, RZ, 0xc0, !PT ;  /* 0x0000000600027812 */ /* 0x000fe400078ec0ff */
[----:B-----5:R-:W-:Y:S03]  /*19740*/  HMMA.16816.F32.BF16 R176, R28, R172, RZ ;  /* 0x000000ac1cb0723c */ /* 0x020fe600000418ff */
[----:B------:R-:W-:-:S05]  /*19750*/  IMAD R2, R241, 0x40, R2 ;  /* 0x00000040f1027824 */ /* 0x000fca00078e0202 */
[----:B------:R-:W-:Y:S01]  /*19760*/  HMMA.16816.F32.BF16 R172, R28, R174, RZ ;  /* 0x000000ae1cac723c */ /* 0x000fe200000418ff */
[C---:B------:R-:W-:Y:S02]  /*19770*/  IADD3 R0, R2.reuse, 0x1, RZ ;  /* 0x0000000102007810 */ /* 0x040fe40007ffe0ff */
[-C--:B------:R-:W-:Y:S02]  /*19780*/  ISETP.GE.AND P5, PT, R2, R249.reuse, PT ;  /* 0x000000f90200720c */ /* 0x080fe40003fa6270 */
[C---:B------:R-:W-:Y:S02]  /*19790*/  ISETP.GE.AND P4, PT, R0.reuse, R249, PT ;  /* 0x000000f90000720c */ /* 0x040fe40003f86270 */
[-C--:B------:R-:W-:Y:S01]  /*197a0*/  ISETP.GE.AND P1, PT, R0, R247.reuse, PT ;  /* 0x000000f70000720c */ /* 0x080fe20003f26270 */
[----:B-1----:R-:W-:Y:S01]  /*197b0*/  HMMA.16816.F32.BF16 R8, R188, R20, R8 ;  /* 0x00000014bc08723c */ /* 0x002fe20000041808 */
[----:B------:R-:W-:Y:S02]  /*197c0*/  ISETP.GE.AND P2, PT, R2, R247, PT ;  /* 0x000000f70200720c */ /* 0x000fe40003f46270 */
[----:B------:R-:W-:-:S02]  /*197d0*/  ISETP.GE.OR P4, PT, R0, R248, !P4 ;  /* 0x000000f80000720c */ /* 0x000fc40006786670 */
[----:B------:R-:W-:Y:S02]  /*197e0*/  ISETP.GE.OR P1, PT, R0, R246, !P1 ;  /* 0x000000f60000720c */ /* 0x000fe40004f26670 */
[C---:B------:R-:W-:Y:S01]  /*197f0*/  ISETP.GE.OR P5, PT, R2.reuse, R248, !P5 ;  /* 0x000000f80200720c */ /* 0x040fe20006fa6670 */
[C---:B------:R-:W-:Y:S01]  /*19800*/  HMMA.16816.F32.BF16 R4, R188.reuse, R22, R4 ;  /* 0x00000016bc04723c */ /* 0x040fe20000041804 */
[----:B------:R-:W1:Y:S01]  /*19810*/  LDSM.16.M88.4 R20, [R222+0x8800] ;  /* 0x00880000de14783b */ /* 0x000e620000000200 */
[C---:B------:R-:W-:Y:S02]  /*19820*/  ISETP.GE.OR P2, PT, R2.reuse, R246, !P2 ;  /* 0x000000f60200720c */ /* 0x040fe40005746670 */
[C---:B------:R-:W-:Y:S02]  /*19830*/  IADD3 R0, R2.reuse, 0x9, RZ ;  /* 0x0000000902007810 */ /* 0x040fe40007ffe0ff */
[C---:B---3--:R-:W-:Y:S02]  /*19840*/  IADD3 R16, R2.reuse, 0x19, RZ ;  /* 0x0000001902107810 */ /* 0x048fe40007ffe0ff */
[C---:B------:R-:W-:Y:S08]  /*19850*/  HMMA.16816.F32.BF16 R184, R188.reuse, R12, R184 ;  /* 0x0000000cbcb8723c */ /* 0x040ff000000418b8 */
[----:B------:R-:W-:Y:S01]  /*19860*/  HMMA.16816.F32.BF16 R180, R188, R14, R180 ;  /* 0x0000000ebcb4723c */ /* 0x000fe200000418b4 */
[----:B------:R-:W2:Y:S07]  /*19870*/  LDSM.16.M88.4 R12, [R222+0x9000] ;  /* 0x00900000de0c783b */ /* 0x000eae0000000200 */
[C---:B------:R-:W-:Y:S08]  /*19880*/  HMMA.16816.F32.BF16 R32, R28.reuse, R24, RZ ;  /* 0x000000181c20723c */ /* 0x040ff000000418ff */
[----:B------:R-:W-:Y:S01]  /*19890*/  HMMA.16816.F32.BF16 R28, R28, R26, RZ ;  /* 0x0000001a1c1c723c */ /* 0x000fe200000418ff */
[----:B------:R-:W3:Y:S07]  /*198a0*/  LDSM.16.M88.4 R24, [R222+0x8000] ;  /* 0x00800000de18783b */ /* 0x000eee0000000200 */
[C---:B------:R-:W-:Y:S08]  /*198b0*/  HMMA.16816.F32.BF16 R176, R188.reuse, R200, R176 ;  /* 0x000000c8bcb0723c */ /* 0x040ff000000418b0 */
[C---:B------:R-:W-:Y:S01]  /*198c0*/  HMMA.16816.F32.BF16 R172, R188.reuse, R202, R172 ;  /* 0x000000cabcac723c */ /* 0x040fe200000418ac */
[----:B------:R-:W4:Y:S07]  /*198d0*/  LDSM.16.M88.4 R200, [R222+0x9800] ;  /* 0x00980000dec8783b */ /* 0x000f2e0000000200 */
[C---:B------:R-:W-:Y:S08]  /*198e0*/  HMMA.16816.F32.BF16 R32, R188.reuse, R192, R32 ;  /* 0x000000c0bc20723c */ /* 0x040ff00000041820 */
[----:B------:R-:W-:Y:S01]  /*198f0*/  HMMA.16816.F32.BF16 R28, R188, R194, R28 ;  /* 0x000000c2bc1c723c */ /* 0x000fe2000004181c */
[----:B------:R-:W-:Y:S04]  /*19900*/  LDSM.16.M88.4 R192, [R215] ;  /* 0x00000000d7c0783b */ /* 0x000fe80000000200 */
[----:B------:R-:W-:Y:S03]  /*19910*/  LDSM.16.M88.4 R188, [R215+0x800] ;  /* 0x00080000d7bc783b */ /* 0x000fe60000000200 */
[C---:B-1----:R-:W-:Y:S08]  /*19920*/  HMMA.16816.F32.BF16 R184, R196.reuse, R20, R184 ;  /* 0x00000014c4b8723c */ /* 0x042ff000000418b8 */
[C---:B------:R-:W-:Y:S01]  /*19930*/  HMMA.16816.F32.BF16 R180, R196.reuse, R22, R180 ;  /* 0x00000016c4b4723c */ /* 0x040fe200000418b4 */
[----:B------:R-:W1:Y:S07]  /*19940*/  LDSM.16.M88.4 R20, [R224] ;  /* 0x00000000e014783b */ /* 0x000e6e0000000200 */
        /* <DEDUP_REMOVED lines=9> */
[----:B------:R-:W-:Y:S03]  /*199e0*/  LDSM.16.M88.4 R200, [R214] ;  /* 0x00000000d6c8783b */ /* 0x000fe60000000200 */
[C---:B-1----:R-:W-:Y:S08]  /*199f0*/  HMMA.16816.F32.BF16 R8, R20.reuse, R192, R8 ;  /* 0x000000c01408723c */ /* 0x042ff00000041808 */
[C---:B--2---:R-:W-:Y:S08]  /*19a00*/  HMMA.16816.F32.BF16 R176, R20.reuse, R12, R176 ;  /* 0x0000000c14b0723c */ /* 0x044ff000000418b0 */
[C---:B------:R-:W-:Y:S01]  /*19a10*/  HMMA.16816.F32.BF16 R172, R20.reuse, R14, R172 ;  /* 0x0000000e14ac723c */ /* 0x040fe200000418ac */
[----:B------:R-:W1:Y:S07]  /*19a20*/  LDSM.16.M88.4 R12, [R229+0x2000] ;  /* 0x00200000e50c783b */ /* 0x000e6e0000000200 */
[C---:B------:R-:W-:Y:S01]  /*19a30*/  HMMA.16816.F32.BF16 R4, R20.reuse, R194, R4 ;  /* 0x000000c21404723c */ /* 0x040fe20000041804 */
[----:B------:R-:W2:Y:S07]  /*19a40*/  LDSM.16.M88.4 R192, [R228+0xa800] ;  /* 0x00a80000e4c0783b */ /* 0x000eae0000000200 */
[C---:B------:R-:W-:Y:S08]  /*19a50*/  HMMA.16816.F32.BF16 R184, R20.reuse, R188, R184 ;  /* 0x000000bc14b8723c */ /* 0x040ff000000418b8 */
[C---:B------:R-:W-:Y:S01]  /*19a60*/  HMMA.16816.F32.BF16 R180, R20.reuse, R190, R180 ;  /* 0x000000be14b4723c */ /* 0x040fe200000418b4 */
[----:B------:R-:W4:Y:S07]  /*19a70*/  LDSM.16.M88.4 R188, [R228+0xb000] ;  /* 0x00b00000e4bc783b */ /* 0x000f2e0000000200 */
[C---:B---3--:R-:W-:Y:S08]  /*19a80*/  HMMA.16816.F32.BF16 R32, R20.reuse, R24, R32 ;  /* 0x000000181420723c */ /* 0x048ff00000041820 */
[----:B------:R-:W-:Y:S01]  /*19a90*/  HMMA.16816.F32.BF16 R28, R20, R26, R28 ;  /* 0x0000001a141c723c */ /* 0x000fe2000004181c */
[----:B------:R-:W3:Y:S04]  /*19aa0*/  LDSM.16.M88.4 R24, [R228+0xb800] ;  /* 0x00b80000e418783b */ /* 0x000ee80000000200 */
[----:B------:R-:W5:Y:S03]  /*19ab0*/  LDSM.16.M88.4 R20, [R227+0x2000] ;  /* 0x00200000e314783b */ /* 0x000f660000000200 */
[C---:B-1----:R-:W-:Y:S08]  /*19ac0*/  HMMA.16816.F32.BF16 R8, R12.reuse, R196, R8 ;  /* 0x000000c40c08723c */ /* 0x042ff00000041808 */
[C---:B------:R-:W-:Y:S01]  /*19ad0*/  HMMA.16816.F32.BF16 R4, R12.reuse, R198, R4 ;  /* 0x000000c60c04723c */ /* 0x040fe20000041804 */
[----:B------:R-:W1:Y:S07]  /*19ae0*/  LDSM.16.M88.4 R196, [R213] ;  /* 0x00000000d5c4783b */ /* 0x000e6e0000000200 */
[C---:B--2---:R-:W-:Y:S08]  /*19af0*/  HMMA.16816.F32.BF16 R184, R12.reuse, R192, R184 ;  /* 0x000000c00cb8723c */ /* 0x044ff000000418b8 */
[C---:B------:R-:W-:Y:S01]  /*19b00*/  HMMA.16816.F32.BF16 R180, R12.reuse, R194, R180 ;  /* 0x000000c20cb4723c */ /* 0x040fe200000418b4 */
[----:B------:R-:W2:Y:S07]  /*19b10*/  LDSM.16.M88.4 R192, [R212] ;  /* 0x00000000d4c0783b */ /* 0x000eae0000000200 */
[C---:B----4-:R-:W-:Y:S08]  /*19b20*/  HMMA.16816.F32.BF16 R176, R12.reuse, R188, R176 ;  /* 0x000000bc0cb0723c */ /* 0x050ff000000418b0 */
[C---:B------:R-:W-:Y:S01]  /*19b30*/  HMMA.16816.F32.BF16 R172, R12.reuse, R190, R172 ;  /* 0x000000be0cac723c */ /* 0x040fe200000418ac */
[----:B------:R-:W-:Y:S07]  /*19b40*/  LDSM.16.M88.4 R188, [R225+0x2000] ;  /* 0x00200000e1bc783b */ /* 0x000fee0000000200 */
[C---:B---3--:R-:W-:Y:S08]  /*19b50*/  HMMA.16816.F32.BF16 R32, R12.reuse, R24, R32 ;  /* 0x000000180c20723c */ /* 0x048ff00000041820 */
[----:B------:R-:W-:Y:S01]  /*19b60*/  HMMA.16816.F32.BF16 R28, R12, R26, R28 ;  /* 0x0000001a0c1c723c */ /* 0x000fe2000004181c */
[----:B------:R-:W3:Y:S04]  /*19b70*/  LDSM.16.M88.4 R24, [R211] ;  /* 0x00000000d318783b */ /* 0x000ee80000000200 */
        /* <DEDUP_REMOVED lines=39> */
[----:B------:R-:W2:Y:S03]  /*19df0*/  LDSM.16.M88.4 R24, [R210] ;  /* 0x00000000d218783b */ /* 0x000ea60000000200 */
        /* <DEDUP_REMOVED lines=91> */
[C---:B------:R-:W-:Y:S02]  /*1a3b0*/  ISETP.GE.AND P6, PT, R12.reuse, R249, PT ;  /* 0x000000f90c00720c */ /* 0x040fe40003fc6270 */
[----:B------:R-:W-:Y:S02]  /*1a3c0*/  ISETP.GE.AND P3, PT, R12, R247, PT ;  /* 0x000000f70c00720c */ /* 0x000fe40003f66270 */
[----:B------:R-:W-:Y:S01]  /*1a3d0*/  FSEL R10, R10, -INF , !P2 ;  /* 0xff8000000a0a7808 */ /* 0x000fe20005000000 */
[----:B------:R-:W-:Y:S01]  /*1a3e0*/  HMMA.16816.F32.BF16 R172, R200, R194, R172 ;  /* 0x000000c2c8ac723c */ /* 0x000fe200000418ac */
[C---:B------:R-:W-:Y:S02]  /*1a3f0*/  ISETP.GE.AND P5, PT, R0.reuse, R249, PT ;  /* 0x000000f90000720c */ /* 0x040fe40003fa6270 */
[----:B------:R-:W-:Y:S02]  /*1a400*/  ISETP.GE.AND P2, PT, R0, R247, PT ;  /* 0x000000f70000720c */ /* 0x000fe40003f46270 */
[----:B------:R-:W-:-:S02]  /*1a410*/  ISETP.GE.OR P6, PT, R12, R248, !P6 ;  /* 0x000000f80c00720c */ /* 0x000fc400077c6670 */
[----:B------:R-:W-:Y:S01]  /*1a420*/  ISETP.GE.OR P3, PT, R12, R246, !P3 ;  /* 0x000000f60c00720c */ /* 0x000fe20005f66670 */
[C---:B------:R-:W-:Y:S01]  /*1a430*/  HMMA.16816.F32.BF16 R32, R200.reuse, R188, R32 ;  /* 0x000000bcc820723c */ /* 0x040fe20000041820 */
[C---:B------:R-:W-:Y:S02]  /*1a440*/  IADD3 R12, R2.reuse, 0x10, RZ ;  /* 0x00000010020c7810 */ /* 0x040fe40007ffe0ff */
[----:B------:R-:W-:Y:S02]  /*1a450*/  IADD3 R14, R2, 0x11, RZ ;  /* 0x00000011020e7810 */ /* 0x000fe40007ffe0ff */
[C---:B------:R-:W-:Y:S02]  /*1a460*/  ISETP.GE.OR P5, PT, R0.reuse, R248, !P5 ;  /* 0x000000f80000720c */ /* 0x040fe40006fa6670 */
[----:B------:R-:W-:Y:S01]  /*1a470*/  ISETP.GE.OR P2, PT, R0, R246, !P2 ;  /* 0x000000f60000720c */ /* 0x000fe20005746670 */
[----:B------:R-:W-:Y:S01]  /*1a480*/  HMMA.16816.F32.BF16 R28, R200, R190, R28 ;  /* 0x000000bec81c723c */ /* 0x000fe2000004181c */
[----:B------:R-:W-:-:S02]  /*1a490*/  FSEL R9, R9, -INF , !P4 ;  /* 0xff80000009097808 */ /* 0x000fc40006000000 */
[----:B------:R-:W-:Y:S02]  /*1a4a0*/  FSEL R11, R11, -INF , !P1 ;  /* 0xff8000000b0b7808 */ /* 0x000fe40004800000 */
[----:B------:R-:W-:Y:S02]  /*1a4b0*/  FSEL R8, R4, -INF , !P6 ;  /* 0xff80000004087808 */ /* 0x000fe40007000000 */
[----:B------:R-:W-:Y:S01]  /*1a4c0*/  FSEL R0, R6, -INF , !P3 ;  /* 0xff80000006007808 */ /* 0x000fe20005800000 */
[----:B-1----:R-:W-:Y:S01]  /*1a4d0*/  HMMA.16816.F32.BF16 R176, R24, R20, R176 ;  /* 0x0000001418b0723c */ /* 0x002fe200000418b0 */
[C---:B------:R-:W-:Y:S02]  /*1a4e0*/  ISETP.GE.AND P4, PT, R12.reuse, R249, PT ;  /* 0x000000f90c00720c */ /* 0x040fe40003f86270 */
[----:B------:R-:W-:Y:S02]  /*1a4f0*/  ISETP.GE.AND P1, PT, R12, R247, PT ;  /* 0x000000f70c00720c */ /* 0x000fe40003f26270 */
[----:B------:R-:W-:-:S02]  /*1a500*/  ISETP.GE.AND P6, PT, R14, R249, PT ;  /* 0x000000f90e00720c */ /* 0x000fc40003fc6270 */
[----:B------:R-:W-:Y:S01]  /*1a510*/  ISETP.GE.AND P3, PT, R14, R247, PT ;  /* 0x000000f70e00720c */ /* 0x000fe20003f66270 */
[----:B------:R-:W-:Y:S01]  /*1a520*/  HMMA.16816.F32.BF16 R172, R24, R22, R172 ;  /* 0x0000001618ac723c */ /* 0x000fe200000418ac */
[C---:B------:R-:W-:Y:S02]  /*1a530*/  ISETP.GE.OR P4, PT, R12.reuse, R248, !P4 ;  /* 0x000000f80c00720c */ /* 0x040fe40006786670 */
[----:B------:R-:W-:Y:S02]  /*1a540*/  ISETP.GE.OR P1, PT, R12, R246, !P1 ;  /* 0x000000f60c00720c */ /* 0x000fe40004f26670 */
[C---:B------:R-:W-:Y:S02]  /*1a550*/  ISETP.GE.OR P6, PT, R14.reuse, R248, !P6 ;  /* 0x000000f80e00720c */ /* 0x040fe400077c6670 */
[----:B------:R-:W-:Y:S02]  /*1a560*/  ISETP.GE.OR P3, PT, R14, R246, !P3 ;  /* 0x000000f60e00720c */ /* 0x000fe40005f66670 */
[----:B------:R-:W-:-:S02]  /*1a570*/  FSEL R14, R5, -INF , !P5 ;  /* 0xff800000050e7808 */ /* 0x000fc40006800000 */
[----:B------:R-:W-:Y:S02]  /*1a580*/  FSEL R12, R7, -INF , !P2 ;  /* 0xff800000070c7808 */ /* 0x000fe40005000000 */
[----:B------:R-:W1:Y:S01]  /*1a590*/  LDSM.16.M88.4 R4, [R215+0x7800] ;  /* 0x00780000d704783b */ /* 0x000e620000000200 */
[----:B------:R-:W-:Y:S01]  /*1a5a0*/  IADD3 R15, R2, 0x18, RZ ;  /* 0x00000018020f7810 */ /* 0x000fe20007ffe0ff */
[----:B------:R-:W-:-:S04]  /*1a5b0*/  DEPBAR.LE SB0, 0x0 ;  /* 0x000080000000791a */ /* 0x000fc80000000000 */
[----:B------:R-:W-:Y:S01]  /*1a5c0*/  BAR.SYNC.DEFER_BLOCKING 0x0 ;  /* 0x0000000000007b1d */ /* 0x000fe20000010000 */
[C---:B------:R-:W-:Y:S02]  /*1a5d0*/  ISETP.GE.AND P5, PT, R15.reuse, R249, PT ;  /* 0x000000f90f00720c */ /* 0x040fe40003fa6270 */
[C---:B------:R-:W-:Y:S02]  /*1a5e0*/  ISETP.GE.AND P2, PT, R15.reuse, R247, PT ;  /* 0x000000f70f00720c */ /* 0x040fe40003f46270 */
[C---:B------:R-:W-:Y:S02]  /*1a5f0*/  ISETP.GE.OR P5, PT, R15.reuse, R248, !P5 ;  /* 0x000000f80f00720c */ /* 0x040fe40006fa6670 */
[----:B------:R-:W-:Y:S02]  /*1a600*/  ISETP.GE.OR P2, PT, R15, R246, !P2 ;  /* 0x000000f60f00720c */ /* 0x000fe40005746670 */
[----:B------:R-:W-:Y:S02]  /*1a610*/  IADD3 R15, R2, 0x20, RZ ;  /* 0x00000020020f7810 */ /* 0x000fe40007ffe0ff */
        /* <DEDUP_REMOVED lines=8> */
[C---:B------:R-:W-:Y:S02]  /*1a6a0*/  ISETP.GE.OR P4, PT, R16.reuse, R248, !P4 ;  /* 0x000000f81000720c */ /* 0x040fe40006786670 */
[----:B------:R-:W-:Y:S02]  /*1a6b0*/  ISETP.GE.OR P1, PT, R16, R246, !P1 ;  /* 0x000000f61000720c */ /* 0x000fe40004f26670 */
[C---:B------:R-:W-:Y:S02]  /*1a6c0*/  ISETP.GE.OR P6, PT, R15.reuse, R248, !P6 ;  /* 0x000000f80f00720c */ /* 0x040fe400077c6670 */
[----:B------:R-:W-:Y:S01]  /*1a6d0*/  ISETP.GE.OR P3, PT, R15, R246, !P3 ;  /* 0x000000f60f00720c */ /* 0x000fe20005f66670 */
[----:B-1----:R-:W-:Y:S01]  /*1a6e0*/  HMMA.16816.F32.BF16 R32, R24, R4, R32 ;  /* 0x000000041820723c */ /* 0x002fe20000041820 */
[----:B------:R-:W-:-:S02]  /*1a6f0*/  IADD3 R16, R2, 0x21, RZ ;  /* 0x0000002102107810 */ /* 0x000fc40007ffe0ff */
[----:B------:R-:W-:Y:S02]  /*1a700*/  IADD3 R15, R2, 0x28, RZ ;  /* 0x00000028020f7810 */ /* 0x000fe40007ffe0ff */
[----:B------:R-:W-:Y:S02]  /*1a710*/  FSEL R184, R182, -INF , !P2 ;  /* 0xff800000b6b87808 */ /* 0x000fe40005000000 */
[----:B------:R-:W-:Y:S02]  /*1a720*/  FSEL R193, R180, -INF , !P5 ;  /* 0xff800000b4c17808 */ /* 0x000fe40006800000 */
[----:B------:R-:W-:Y:S02]  /*1a730*/  FSEL R182, R181, -INF , !P4 ;  /* 0xff800000b5b67808 */ /* 0x000fe40006000000 */
[----:B------:R-:W-:Y:S02]  /*1a740*/  FSEL R185, R183, -INF , !P1 ;  /* 0xff800000b7b97808 */ /* 0x000fe40004800000 */
[----:B------:R-:W-:-:S02]  /*1a750*/  ISETP.GE.AND P5, PT, R16, R249, PT ;  /* 0x000000f91000720c */ /* 0x000fc40003fa6270 */
[C---:B------:R-:W-:Y:S02]  /*1a760*/  ISETP.GE.AND P2, PT, R16.reuse, R247, PT ;  /* 0x000000f71000720c */ /* 0x040fe40003f46270 */
[C---:B------:R-:W-:Y:S02]  /*1a770*/  ISETP.GE.AND P1, PT, R15.reuse, R249, PT ;  /* 0x000000f90f00720c */ /* 0x040fe40003f26270 */
[C---:B------:R-:W-:Y:S02]  /*1a780*/  ISETP.GE.AND P4, PT, R15.reuse, R247, PT ;  /* 0x000000f70f00720c */ /* 0x040fe40003f86270 */
[C---:B------:R-:W-:Y:S02]  /*1a790*/  ISETP.GE.OR P5, PT, R16.reuse, R248, !P5 ;  /* 0x000000f81000720c */ /* 0x040fe40006fa6670 */
[----:B------:R-:W-:Y:S02]  /*1a7a0*/  ISETP.GE.OR P2, PT, R16, R246, !P2 ;  /* 0x000000f61000720c */ /* 0x000fe40005746670 */
[----:B------:R-:W-:-:S02]  /*1a7b0*/  ISETP.GE.OR P1, PT, R15, R248, !P1 ;  /* 0x000000f80f00720c */ /* 0x000fc40004f26670 */
[----:B------:R-:W-:Y:S02]  /*1a7c0*/  ISETP.GE.OR P4, PT, R15, R246, !P4 ;  /* 0x000000f60f00720c */ /* 0x000fe40006786670 */
[C---:B------:R-:W-:Y:S02]  /*1a7d0*/  IADD3 R4, R2.reuse, 0x30, RZ ;  /* 0x0000003002047810 */ /* 0x040fe40007ffe0ff */
[----:B------:R-:W-:Y:S02]  /*1a7e0*/  IADD3 R5, R2, 0x31, RZ ;  /* 0x0000003102057810 */ /* 0x000fe40007ffe0ff */
[----:B------:R-:W-:Y:S02]  /*1a7f0*/  FSEL R189, R177, -INF , !P5 ;  /* 0xff800000b1bd7808 */ /* 0x000fe40006800000 */
[----:B------:R-:W-:Y:S02]  /*1a800*/  FSEL R22, R179, -INF , !P2 ;  /* 0xff800000b3167808 */ /* 0x000fe40005000000 */
[----:B------:R-:W-:-:S02]  /*1a810*/  FSEL R188, R172, -INF , !P1 ;  /* 0xff800000acbc7808 */ /* 0x000fc40004800000 */
[----:B------:R-:W-:Y:S02]  /*1a820*/  FSEL R20, R174, -INF , !P4 ;  /* 0xff800000ae147808 */ /* 0x000fe40006000000 */
[C---:B------:R-:W-:Y:S02]  /*1a830*/  ISETP.GE.AND P5, PT, R4.reuse, R249, PT ;  /* 0x000000f90400720c */ /* 0x040fe40003fa6270 */
[C---:B------:R-:W-:Y:S02]  /*1a840*/  ISETP.GE.AND P2, PT, R4.reuse, R247, PT ;  /* 0x000000f70400720c */ /* 0x040fe40003f46270 */
[C---:B------:R-:W-:Y:S02]  /*1a850*/  ISETP.GE.AND P1, PT, R5.reuse, R249, PT ;  /* 0x000000f90500720c */ /* 0x040fe40003f26270 */
[----:B------:R-:W-:Y:S02]  /*1a860*/  ISETP.GE.AND P4, PT, R5, R247, PT ;  /* 0x000000f70500720c */ /* 0x000fe40003f86270 */
[----:B------:R-:W-:-:S02]  /*1a870*/  ISETP.GE.OR P5, PT, R4, R248, !P5 ;  /* 0x000000f80400720c */ /* 0x000fc40006fa6670 */
[----:B------:R-:W-:Y:S02]  /*1a880*/  ISETP.GE.OR P2, PT, R4, R246, !P2 ;  /* 0x000000f60400720c */ /* 0x000fe40005746670 */
[C---:B------:R-:W-:Y:S02]  /*1a890*/  ISETP.GE.OR P1, PT, R5.reuse, R248, !P1 ;  /* 0x000000f80500720c */ /* 0x040fe40004f26670 */
[----:B------:R-:W-:Y:S02]  /*1a8a0*/  ISETP.GE.OR P4, PT, R5, R246, !P4 ;  /* 0x000000f60500720c */ /* 0x000fe40006786670 */
[----:B------:R-:W-:Y:S01]  /*1a8b0*/  HMMA.16816.F32.BF16 R4, R24, R6, R28 ;  /* 0x000000061804723c */ /* 0x000fe2000004181c */
[----:B------:R-:W-:Y:S02]  /*1a8c0*/  IADD3 R16, R2, 0x29, RZ ;  /* 0x0000002902107810 */ /* 0x000fe40007ffe0ff */
[----:B------:R-:W-:Y:S02]  /*1a8d0*/  FSEL R21, R178, -INF , !P3 ;  /* 0xff800000b2157808 */ /* 0x000fe40005800000 */
[----:B------:R-:W-:-:S02]  /*1a8e0*/  FSEL R187, R176, -INF , !P6 ;  /* 0xff800000b0bb7808 */ /* 0x000fc40007000000 */
[C---:B------:R-:W-:Y:S02]  /*1a8f0*/  ISETP.GE.AND P3, PT, R16.reuse, R247, PT ;  /* 0x000000f71000720c */ /* 0x040fe40003f66270 */
[C---:B------:R-:W-:Y:S02]  /*1a900*/  ISETP.GE.AND P6, PT, R16.reuse, R249, PT ;  /* 0x000000f91000720c */ /* 0x040fe40003fc6270 */
[----:B------:R-:W-:Y:S02]  /*1a910*/  FSEL R24, R33, -INF , !P1 ;  /* 0xff80000021187808 */ /* 0x000fe40004800000 */
[----:B------:R-:W-:Y:S02]  /*1a920*/  ISETP.GT.AND P1, PT, R241, R230, PT ;  /* 0x000000e6f100720c */ /* 0x000fe40003f24270 */
[C---:B------:R-:W-:Y:S02]  /*1a930*/  ISETP.GE.OR P3, PT, R16.reuse, R246, !P3 ;  /* 0x000000f61000720c */ /* 0x040fe40005f66670 */
[----:B------:R-:W-:-:S02]  /*1a940*/  ISETP.GE.OR P6, PT, R16, R248, !P6 ;  /* 0x000000f81000720c */ /* 0x000fc400077c6670 */
[C---:B------:R-:W-:Y:S02]  /*1a950*/  IADD3 R15, R2.reuse, 0x38, RZ ;  /* 0x00000038020f7810 */ /* 0x040fe40007ffe0ff */
[----:B------:R-:W-:Y:S02]  /*1a960*/  IADD3 R2, R2, 0x39, RZ ;  /* 0x0000003902027810 */ /* 0x000fe40007ffe0ff */
[----:B------:R-:W-:Y:S02]  /*1a970*/  FSEL R23, R175, -INF , !P3 ;  /* 0xff800000af177808 */ /* 0x000fe40005800000 */
[----:B------:R-:W-:Y:S02]  /*1a980*/  FSEL R26, R173, -INF , !P6 ;  /* 0xff800000ad1a7808 */ /* 0x000fe40007000000 */
[----:B------:R-:W-:Y:S02]  /*1a990*/  FSEL R25, R32, -INF , !P5 ;  /* 0xff80000020197808 */ /* 0x000fe40006800000 */
[----:B------:R-:W-:-:S02]  /*1a9a0*/  FSEL R175, R34, -INF , !P2 ;  /* 0xff80000022af7808 */ /* 0x000fc40005000000 */
[C---:B------:R-:W-:Y:S02]  /*1a9b0*/  ISETP.GE.AND P6, PT, R15.reuse, R249, PT ;  /* 0x000000f90f00720c */ /* 0x040fe40003fc6270 */
[C---:B------:R-:W-:Y:S02]  /*1a9c0*/  ISETP.GE.AND P3, PT, R15.reuse, R247, PT ;  /* 0x000000f70f00720c */ /* 0x040fe40003f66270 */
[C---:B------:R-:W-:Y:S02]  /*1a9d0*/  ISETP.GE.AND P5, PT, R2.reuse, R249, PT ;  /* 0x000000f90200720c */ /* 0x040fe40003fa6270 */
[----:B------:R-:W-:Y:S02]  /*1a9e0*/  ISETP.GE.AND P2, PT, R2, R247, PT ;  /* 0x000000f70200720c */ /* 0x000fe40003f46270 */
[C---:B------:R-:W-:Y:S02]  /*1a9f0*/  ISETP.GE.OR P6, PT, R15.reuse, R248, !P6 ;  /* 0x000000f80f00720c */ /* 0x040fe400077c6670 */
[----:B------:R-:W-:-:S02]  /*1aa00*/  ISETP.GE.OR P3, PT, R15, R246, !P3 ;  /* 0x000000f60f00720c */ /* 0x000fc40005f66670 */
[C---:B------:R-:W-:Y:S02]  /*1aa10*/  ISETP.GE.OR P5, PT, R2.reuse, R248, !P5 ;  /* 0x000000f80200720c */ /* 0x040fe40006fa6670 */
[----:B------:R-:W-:Y:S02]  /*1aa20*/  ISETP.GE.OR P2, PT, R2, R246, !P2 ;  /* 0x000000f60200720c */ /* 0x000fe40005746670 */
[----:B------:R-:W-:Y:S02]  /*1aa30*/  FSEL R174, R35, -INF , !P4 ;  /* 0xff80000023ae7808 */ /* 0x000fe40006000000 */
[----:B------:R-:W-:Y:S02]  /*1aa40*/  FSEL R177, R4, -INF , !P6 ;  /* 0xff80000004b17808 */ /* 0x000fe40007000000 */
[----:B------:R-:W-:Y:S02]  /*1aa50*/  FSEL R29, R6, -INF , !P3 ;  /* 0xff800000061d7808 */ /* 0x000fe40005800000 */
[----:B------:R-:W-:-:S02]  /*1aa60*/  FSEL R176, R5, -INF , !P5 ;  /* 0xff80000005b07808 */ /* 0x000fc40006800000 */
[----:B------:R-:W-:Y:S01]  /*1aa70*/  FSEL R28, R7, -INF , !P2 ;  /* 0xff800000071c7808 */ /* 0x000fe20005000000 */
[----:B------:R-:W-:Y:S05]  /*1aa80*/  @!P1 BRA `(.L_x_6700) ;  /* 0x0000064000009947 */ /* 0x000fea0003800000 */
[----:B------:R-:W-:Y:S01]  /*1aa90*/  BSSY B0, `(.L_x_6701) ;  /* 0x0000043000007945 */ /* 0x000fe20003800000 */
[----:B------:R-:W-:Y:S05]  /*1aaa0*/  @!P0 BRA `(.L_x_6702) ;  /* 0x000003d000008947 */ /* 0x000fea0003800000 */
[----:B------:R-:W-:Y:S02]  /*1aab0*/  ULDC.64 UR4, c[0x0][0x118] ;  /* 0x0000460000047ab9 */ /* 0x000fe40000000a00 */
[----:B------:R-:W2:Y:S01]  /*1aac0*/  LD.E R27, [R18.64+0x170] ;  /* 0x00017004121b7980 */ /* 0x000ea2000c101900 */
[----:B------:R-:W-:-:S05]  /*1aad0*/  IMAD.SHL.U32 R2, R241, 0x40, RZ ;  /* 0x00000040f1027824 */ /* 0x000fca00078e00ff */
[C---:B------:R-:W-:Y:S02]  /*1aae0*/  IADD3 R16, R2.reuse, -0x40, RZ ;  /* 0xffffffc002107810 */ /* 0x040fe40007ffe0ff */
        /* <DEDUP_REMOVED lines=28> */
[----:B------:R-:W-:Y:S02]  /*1acb0*/  ISETP.GE.U32.AND P5, PT, R4, R7, PT ;  /* 0x000000070400720c */ /* 0x000fe40003fa6070 */
[----:B------:R-:W-:Y:S02]  /*1acc0*/  @!P2 IADD3 R15, R15, 0x1, RZ ;  /* 0x000000010f0fa810 */ /* 0x000fe40007ffe0ff */
[----:B------:R-:W-:-:S02]  /*1acd0*/  ISETP.NE.AND P2, PT, R27, RZ, PT ;  /* 0x000000ff1b00720c */ /* 0x000fc40003f45270 */
[----:B------:R-:W-:-:S05]  /*1ace0*/  LOP3.LUT R4, RZ, R27, RZ, 0x33, !PT ;  /* 0x0000001bff047212 */ /* 0x000fca00078e33ff */
[----:B------:R-:W-:Y:S02]  /*1acf0*/  @P6 IADD3 R17, R17, 0x1, RZ ;  /* 0x0000000111116810 */ /* 0x000fe40007ffe0ff */
[----:B------:R-:W-:-:S03]  /*1ad00*/  @P5 IADD3 R15, R15, 0x1, RZ ;  /* 0x000000010f0f5810 */ /* 0x000fc60007ffe0ff */
[----:B------:R-:W-:Y:S01]  /*1ad10*/  @!P3 IMAD.MOV R17, RZ, RZ, -R17 ;  /* 0x000000ffff11b224 */ /* 0x000fe200078e0a11 */
[----:B------:R-:W-:-:S04]  /*1ad20*/  @!P0 IADD3 R15, -R15, RZ, RZ ;  /* 0x000000ff0f0f8210 */ /* 0x000fc80007ffe1ff */
[C---:B------:R-:W-:Y:S02]  /*1ad30*/  SEL R7, R4.reuse, R17, !P2 ;  /* 0x0000001104077207 */ /* 0x040fe40005000000 */
[----:B------:R-:W-:Y:S01]  /*1ad40*/  SEL R4, R4, R15, !P2 ;  /* 0x0000000f04047207 */ /* 0x000fe20005000000 */
[----:B------:R-:W3:Y:S02]  /*1ad50*/  LD.E.64 R16, [R18.64+0x38] ;  /* 0x0000380412107980 */ /* 0x000ee4000c101b00 */
[----:B------:R-:W-:-:S04]  /*1ad60*/  IMAD.WIDE R172, R7, 0x4, R242 ;  /* 0x0000000407ac7825 */ /* 0x000fc800078e02f2 */
[----:B------:R-:W-:Y:S01]  /*1ad70*/  IMAD.WIDE R34, R4, 0x4, R242 ;  /* 0x0000000404227825 */ /* 0x000fe200078e02f2 */
[----:B------:R-:W4:Y:S04]  /*1ad80*/  LD.E R5, [R172.64] ;  /* 0x00000004ac057980 */ /* 0x000f28000c101900 */
[----:B------:R-:W4:Y:S01]  /*1ad90*/  LD.E R2, [R34.64] ;  /* 0x0000000422027980 */ /* 0x000f22000c101900 */
[----:B------:R-:W-:-:S04]  /*1ada0*/  IMAD.IADD R4, R7, 0x1, -R4 ;  /* 0x0000000107047824 */ /* 0x000fc800078e0a04 */
[----:B------:R-:W-:-:S05]  /*1adb0*/  IMAD R27, R27, R4, -0x40 ;  /* 0xffffffc01b1b7424 */ /* 0x000fca00078e0204 */
[----:B------:R-:W-:Y:S01]  /*1adc0*/  SHF.R.S32.HI R7, RZ, 0x1f, R27 ;  /* 0x0000001fff077819 */ /* 0x000fe2000001141b */
[-C--:B---3--:R-:W-:Y:S02]  /*1add0*/  IMAD R4, R17, R27.reuse, RZ ;  /* 0x0000001b11047224 */ /* 0x088fe400078e02ff */
[----:B------:R-:W-:-:S04]  /*1ade0*/  IMAD.WIDE.U32 R32, R16, R27, RZ ;  /* 0x0000001b10207225 */ /* 0x000fc800078e00ff */
[----:B------:R-:W-:Y:S02]  /*1adf0*/  IMAD R4, R16, R7, R4 ;  /* 0x0000000710047224 */ /* 0x000fe400078e0204 */
[----:B----4-:R-:W-:-:S03]  /*1ae00*/  IMAD.IADD R5, R2, 0x1, -R5 ;  /* 0x0000000102057824 */ /* 0x010fc600078e0a05 */
[----:B------:R-:W-:Y:S01]  /*1ae10*/  IADD3 R33, R33, R4, RZ ;  /* 0x0000000421217210 */ /* 0x000fe20007ffe0ff */
[----:B--2---:R-:W-:Y:S01]  /*1ae20*/  IMAD R7, R31, R5, RZ ;  /* 0x000000051f077224 */ /* 0x004fe200078e02ff */
[----:B------:R-:W-:-:S05]  /*1ae30*/  SHF.R.S32.HI R2, RZ, 0x1f, R5 ;  /* 0x0000001fff027819 */ /* 0x000fca0000011405 */
[----:B------:R-:W-:Y:S02]  /*1ae40*/  IMAD R2, R30, R2, R7 ;  /* 0x000000021e027224 */ /* 0x000fe400078e0207 */
[----:B------:R-:W-:-:S04]  /*1ae50*/  IMAD.WIDE.U32 R6, R5, R30, R32 ;  /* 0x0000001e05067225 */ /* 0x000fc800078e0020 */
[----:B------:R-:W-:Y:S01]  /*1ae60*/  IMAD.IADD R4, R7, 0x1, R2 ;  /* 0x0000000107047824 */ /* 0x000fe200078e0202 */
[----:B------:R-:W-:Y:S05]  /*1ae70*/  BRA `(.L_x_6703) ;  /* 0x0000004000007947 */ /* 0x000fea0003800000 */
.L_x_6702:
[----:B------:R-:W-:Y:S02]  /*1ae80*/  ULDC.64 UR4, c[0x0][0x118] ;  /* 0x0000460000047ab9 */ /* 0x000fe40000000a00 */
[----:B------:R-:W2:Y:S02]  /*1ae90*/  LD.E R6, [R18.64+0x38] ;  /* 0x0000380412067980 */ /* 0x000ea4000c101900 */
[----:B--2---:R-:W-:-:S04]  /*1aea0*/  LEA R6, -R6, RZ, 0x6 ;  /* 0x000000ff06067211 */ /* 0x004fc800078e31ff */
[----:B------:R-:W-:Y:S02]  /*1aeb0*/  SHF.R.S32.HI R4, RZ, 0x1f, R6 ;  /* 0x0000001fff047819 */ /* 0x000fe40000011406 */
.L_x_6703:
[----:B------:R-:W-:Y:S05]  /*1aec0*/  BSYNC B0 ;  /* 0x0000000000007941 */ /* 0x000fea0003800000 */
.L_x_6701:
[----:B------:R-:W-:Y:S01]  /*1aed0*/  LEA R232, P2, R6, R232, 0x1 ;  /* 0x000000e806e87211 */ /* 0x000fe200078408ff */
[C---:B------:R-:W-:Y:S01]  /*1aee0*/  IMAD.SHL.U32 R5, R168.reuse, 0x20, RZ ;  /* 0x00000020a8057824 */ /* 0x040fe200078e00ff */
[----:B------:R-:W-:Y:S01]  /*1aef0*/  SHF.L.U64.HI R2, R168, 0x5, R169 ;  /* 0x00000005a8027819 */ /* 0x000fe200000102a9 */
[----:B------:R-:W-:Y:S01]  /*1af00*/  ULDC.64 UR4, c[0x0][0x118] ;  /* 0x0000460000047ab9 */ /* 0x000fe20000000a00 */
        /* <DEDUP_REMOVED lines=28> */
.L_x_6700:
[----:B------:R-:W-:Y:S05]  /*1b0d0*/  BSYNC B1 ;  /* 0x0000000000017941 */ /* 0x000fea0003800000 */
.L_x_6699:
[----:B------:R-:W-:Y:S02]  /*1b0e0*/  ULDC.64 UR4, c[0x0][0x118] ;  /* 0x0000460000047ab9 */ /* 0x000fe40000000a00 */
        /* <DEDUP_REMOVED lines=14> */
[----:B--2---:R-:W-:Y:S03]  /*1b1d0*/  LDSM.16.MT88.4 R16, [R221+0x10000] ;  /* 0x01000000dd10783b */ /* 0x004fe60000004200 */
        /* <DEDUP_REMOVED lines=10> */
[----:B------:R-:W-:-:S04]  /*1b280*/  FMNMX.FTZ R2, R24, R5, !PT ;  /* 0x0000000518027209 */ /* 0x000fc80007810000 */
[----:B------:R-:W-:Y:S02]  /*1b290*/  FMNMX.FTZ R5, R177, R2, !PT ;  /* 0x00000002b1057209 */ /* 0x000fe40007810000 */
[----:B------:R-:W-:Y:S02]  /*1b2a0*/  FMNMX.FTZ R2, R20, R7, !PT ;  /* 0x0000000714027209 */ /* 0x000fe40007810000 */
[----:B------:R-:W-:Y:S02]  /*1b2b0*/  FMNMX.FTZ R4, R176, R5, !PT ;  /* 0x00000005b0047209 */ /* 0x000fe40007810000 */
[----:B------:R-:W-:-:S03]  /*1b2c0*/  FMNMX.FTZ R2, R23, R2, !PT ;  /* 0x0000000217027209 */ /* 0x000fc60007810000 */
[----:B------:R-:W1:Y:S01]  /*1b2d0*/  SHFL.BFLY PT, R7, R4, 0x2, 0x1f ;  /* 0x0c401f0004077f89 */ /* 0x000e6200000e0000 */
[----:B------:R-:W-:-:S04]  /*1b2e0*/  FMNMX.FTZ R5, R175, R2, !PT ;  /* 0x00000002af057209 */ /* 0x000fc80007810000 */
        /* <DEDUP_REMOVED lines=9> */
[C---:B------:R-:W-:Y:S02]  /*1b380*/  FSETP.NEU.FTZ.AND P2, PT, R172.reuse, -INF , PT ;  /* 0xff800000ac00780b */ /* 0x040fe40003f5d000 */
[----:B--2---:R-:W-:Y:S02]  /*1b390*/  FMNMX.FTZ R166, R5, R166, !PT ;  /* 0x000000a605a67209 */ /* 0x004fe40007810000 */
[----:B------:R-:W-:Y:S02]  /*1b3a0*/  FSEL R5, R172, RZ, P2 ;  /* 0x000000ffac057208 */ /* 0x000fe40001000000 */
[----:B------:R-:W-:-:S03]  /*1b3b0*/  FSETP.NEU.FTZ.AND P0, PT, R166, -INF , PT ;  /* 0xff800000a600780b */ /* 0x000fc60003f1d000 */
[----:B------:R-:W-:Y:S01]  /*1b3c0*/  FADD.FTZ R4, R164, -R5 ;  /* 0x80000005a4047221 */ /* 0x000fe20000010000 */
[----:B------:R-:W-:-:S05]  /*1b3d0*/  FSEL R6, R166, RZ, P0 ;  /* 0x000000ffa6067208 */ /* 0x000fca0000000000 */
[----:B------:R-:W-:Y:S02]  /*1b3e0*/  FADD.FTZ R6, R3, -R6 ;  /* 0x8000000603067221 */ /* 0x000fe40000010000 */
[C---:B---3--:R-:W-:Y:S02]  /*1b3f0*/  FMUL.FTZ R178, R31.reuse, R172 ;  /* 0x000000ac1fb27220 */ /* 0x048fe40000410000 */
[C---:B------:R-:W-:Y:S02]  /*1b400*/  FMUL.FTZ R30, R31.reuse, R166 ;  /* 0x000000a61f1e7220 */ /* 0x040fe40000410000 */
[C---:B------:R-:W-:Y:S01]  /*1b410*/  FMUL.FTZ R164, R31.reuse, R4 ;  /* 0x000000041fa47220 */ /* 0x040fe20000410000 */
[----:B------:R-:W-:Y:S01]  /*1b420*/  FSEL R178, R178, RZ, P2 ;  /* 0x000000ffb2b27208 */ /* 0x000fe20001000000 */
[----:B------:R-:W-:Y:S01]  /*1b430*/  FMUL.FTZ R3, R31, R6 ;  /* 0x000000061f037220 */ /* 0x000fe20000410000 */
[----:B------:R-:W-:-:S03]  /*1b440*/  FSEL R30, R30, RZ, P0 ;  /* 0x000000ff1e1e7208 */ /* 0x000fc60000000000 */
[-CC-:B------:R-:W-:Y:S01]  /*1b450*/  FFMA.FTZ R35, R9, R31.reuse, -R178.reuse ;  /* 0x0000001f09237223 */ /* 0x180fe200000108b2 */
[----:B------:R-:W1:Y:S01]  /*1b460*/  MUFU.EX2 R164, R164 ;  /* 0x000000a400a47308 */ /* 0x000e620000000800 */
[-C--:B------:R-:W-:Y:S02]  /*1b470*/  FFMA.FTZ R34, R8, R31.reuse, -R178 ;  /* 0x0000001f08227223 */ /* 0x080fe400000108b2 */
[-CC-:B------:R-:W-:Y:S02]  /*1b480*/  FFMA.FTZ R32, R10, R31.reuse, -R30.reuse ;  /* 0x0000001f0a207223 */ /* 0x180fe4000001081e */
[-C--:B------:R-:W-:Y:S02]  /*1b490*/  FFMA.FTZ R2, R11, R31.reuse, -R30 ;  /* 0x0000001f0b027223 */ /* 0x080fe4000001081e */
[----:B------:R-:W2:Y:S01]  /*1b4a0*/  LDSM.16.MT88.4 R8, [R223+0x10000] ;  /* 0x01000000df08783b */ /* 0x000ea20000004200 */
[-CC-:B------:R-:W-:Y:S01]  /*1b4b0*/  FFMA.FTZ R165, R13, R31.reuse, -R178.reuse ;  /* 0x0000001f0da57223 */ /* 0x180fe200000108b2 */
[----:B------:R-:W-:Y:S01]  /*1b4c0*/  MUFU.EX2 R35, R35 ;  /* 0x0000002300237308 */ /* 0x000fe20000000800 */
[----:B------:R-:W-:-:S02]  /*1b4d0*/  FFMA.FTZ R33, R14, R31, -R178 ;  /* 0x0000001f0e217223 */ /* 0x000fc400000108b2 */
[-CC-:B------:R-:W-:Y:S02]  /*1b4e0*/  FFMA.FTZ R0, R0, R31.reuse, -R30.reuse ;  /* 0x0000001f00007223 */ /* 0x180fe4000001081e */
[----:B------:R-:W-:Y:S02]  /*1b4f0*/  FFMA.FTZ R173, R12, R31, -R30 ;  /* 0x0000001f0cad7223 */ /* 0x000fe4000001081e */
[----:B------:R-:W3:Y:S01]  /*1b500*/  LDSM.16.MT88.4 R12, [R220+0x10000] ;  /* 0x01000000dc0c783b */ /* 0x000ee20000004200 */
[----:B------:R-:W4:Y:S01]  /*1b510*/  MUFU.EX2 R165, R165 ;  /* 0x000000a500a57308 */ /* 0x000f220000000800 */
[-C--:B-1----:R-:W-:Y:S02]  /*1b520*/  FMUL.FTZ R160, R160, R164.reuse ;  /* 0x000000a4a0a07220 */ /* 0x082fe40000410000 */
[-C--:B------:R-:W-:Y:S02]  /*1b530*/  FMUL.FTZ R161, R161, R164.reuse ;  /* 0x000000a4a1a17220 */ /* 0x080fe40000410000 */
[----:B------:R-:W-:-:S02]  /*1b540*/  FMUL.FTZ R156, R156, R164 ;  /* 0x000000a49c9c7220 */ /* 0x000fc40000410000 */
[-C--:B------:R-:W-:Y:S01]  /*1b550*/  FMUL.FTZ R157, R157, R164.reuse ;  /* 0x000000a49d9d7220 */ /* 0x080fe20000410000 */
[----:B------:R-:W-:Y:S01]  /*1b560*/  MUFU.EX2 R34, R34 ;  /* 0x0000002200227308 */ /* 0x000fe20000000800 */
[-C--:B------:R-:W-:Y:S02]  /*1b570*/  FMUL.FTZ R152, R152, R164.reuse ;  /* 0x000000a498987220 */ /* 0x080fe40000410000 */
[-C--:B------:R-:W-:Y:S02]  /*1b580*/  FMUL.FTZ R153, R153, R164.reuse ;  /* 0x000000a499997220 */ /* 0x080fe40000410000 */
[-C--:B------:R-:W-:Y:S02]  /*1b590*/  FMUL.FTZ R148, R148, R164.reuse ;  /* 0x000000a494947220 */ /* 0x080fe40000410000 */
[-C--:B------:R-:W-:Y:S01]  /*1b5a0*/  FMUL.FTZ R149, R149, R164.reuse ;  /* 0x000000a495957220 */ /* 0x080fe20000410000 */
        /* <DEDUP_REMOVED lines=25> */
[----:B------:R-:W4:Y:S01]  /*1b740*/  MUFU.EX2 R3, R3 ;  /* 0x0000000300037308 */ /* 0x000f220000000800 */
[-C--:B------:R-:W-:Y:S02]  /*1b750*/  FMUL.FTZ R53, R53, R164.reuse ;  /* 0x000000a435357220 */ /* 0x080fe40000410000 */
[-C--:B------:R-:W-:Y:S02]  /*1b760*/  FMUL.FTZ R56, R56, R164.reuse ;  /* 0x000000a438387220 */ /* 0x080fe40000410000 */
[-C--:B------:R-:W-:Y:S02]  /*1b770*/  FMUL.FTZ R57, R57, R164.reuse ;  /* 0x000000a439397220 */ /* 0x080fe40000410000 */
[----:B------:R-:W-:Y:S01]  /*1b780*/  FMUL.FTZ R60, R60, R164 ;  /* 0x000000a43c3c7220 */ /* 0x000fe20000410000 */
[----:B-1----:R-:W-:Y:S01]  /*1b790*/  F2FP.BF16.PACK_AB R7, R173, R0 ;  /* 0x00000000ad07723e */ /* 0x002fe200000010ff */
[----:B------:R-:W-:-:S02]  /*1b7a0*/  FMUL.FTZ R61, R61, R164 ;  /* 0x000000a43d3d7220 */ /* 0x000fc40000410000 */
[-C--:B------:R-:W-:Y:S02]  /*1b7b0*/  FMUL.FTZ R64, R64, R164.reuse ;  /* 0x000000a440407220 */ /* 0x080fe40000410000 */
[-C--:B------:R-:W-:Y:S02]  /*1b7c0*/  FMUL.FTZ R65, R65, R164.reuse ;  /* 0x000000a441417220 */ /* 0x080fe40000410000 */
[----:B------:R-:W-:Y:S02]  /*1b7d0*/  FMUL.FTZ R68, R68, R164 ;  /* 0x000000a444447220 */ /* 0x000fe40000410000 */
[-C--:B----4-:R-:W-:Y:S02]  /*1b7e0*/  FMUL.FTZ R162, R162, R3.reuse ;  /* 0x00000003a2a27220 */ /* 0x090fe40000410000 */
[-C--:B------:R-:W-:Y:S02]  /*1b7f0*/  FMUL.FTZ R163, R163, R3.reuse ;  /* 0x00000003a3a37220 */ /* 0x080fe40000410000 */
[----:B------:R-:W-:-:S02]  /*1b800*/  FMUL.FTZ R158, R158, R3 ;  /* 0x000000039e9e7220 */ /* 0x000fc40000410000 */
[-C--:B------:R-:W-:Y:S02]  /*1b810*/  FMUL.FTZ R159, R159, R3.reuse ;  /* 0x000000039f9f7220 */ /* 0x080fe40000410000 */
[-C--:B------:R-:W-:Y:S01]  /*1b820*/  FMUL.FTZ R154, R154, R3.reuse ;  /* 0x000000039a9a7220 */ /* 0x080fe20000410000 */
[C---:B--2---:R-:W-:Y:S01]  /*1b830*/  HMMA.16816.F32.BF16 R160, R4.reuse, R8, R160 ;  /* 0x0000000804a0723c */ /* 0x044fe200000418a0 */
        /* <DEDUP_REMOVED lines=9> */
[C---:B------:R-:W-:Y:S01]  /*1b8d0*/  HMMA.16816.F32.BF16 R152, R4.reuse, R16, R152 ;  /* 0x000000100498723c */ /* 0x040fe20000041898 */
        /* <DEDUP_REMOVED lines=28> */
[----:B------:R-:W-:Y:S02]  /*1baa0*/  FMUL.FTZ R69, R69, R164 ;  /* 0x000000a445457220 */ /* 0x000fe40000410000 */
[-C--:B------:R-:W-:Y:S02]  /*1bab0*/  FMUL.FTZ R70, R70, R3.reuse ;  /* 0x0000000346467220 */ /* 0x080fe40000410000 */
[----:B--2---:R-:W-:Y:S01]  /*1bac0*/  HMMA.16816.F32.BF16 R36, R4, R16, R36 ;  /* 0x000000100424723c */ /* 0x004fe20000041824 */
[----:B------:R-:W-:-:S02]  /*1bad0*/  FMUL.FTZ R71, R71, R3 ;  /* 0x0000000347477220 */ /* 0x000fc40000410000 */
[-C--:B------:R-:W-:Y:S02]  /*1bae0*/  FMUL.FTZ R72, R72, R164.reuse ;  /* 0x000000a448487220 */ /* 0x080fe40000410000 */
[-C--:B------:R-:W-:Y:S02]  /*1baf0*/  FMUL.FTZ R73, R73, R164.reuse ;  /* 0x000000a449497220 */ /* 0x080fe40000410000 */
[-C--:B------:R-:W-:Y:S01]  /*1bb00*/  FMUL.FTZ R74, R74, R3.reuse ;  /* 0x000000034a4a7220 */ /* 0x080fe20000410000 */
[----:B------:R-:W-:Y:S01]  /*1bb10*/  HMMA.16816.F32.BF16 R40, R4, R18, R40 ;  /* 0x000000120428723c */ /* 0x000fe20000041828 */
[----:B------:R-:W2:Y:S01]  /*1bb20*/  LDSM.16.MT88.4 R16, [R219+0x12000] ;  /* 0x01200000db10783b */ /* 0x000ea20000004200 */
[----:B------:R-:W-:Y:S02]  /*1bb30*/  FMUL.FTZ R75, R75, R3 ;  /* 0x000000034b4b7220 */ /* 0x000fe40000410000 */
[-C--:B------:R-:W-:Y:S02]  /*1bb40*/  FMUL.FTZ R76, R76, R164.reuse ;  /* 0x000000a44c4c7220 */ /* 0x080fe40000410000 */
[----:B------:R-:W-:-:S02]  /*1bb50*/  FMUL.FTZ R77, R77, R164 ;  /* 0x000000a44d4d7220 */ /* 0x000fc40000410000 */
[C---:B---3--:R-:W-:Y:S01]  /*1bb60*/  HMMA.16816.F32.BF16 R44, R4.reuse, R12, R44 ;  /* 0x0000000c042c723c */ /* 0x048fe2000004182c */
[-C--:B------:R-:W-:Y:S02]  /*1bb70*/  FMUL.FTZ R78, R78, R3.reuse ;  /* 0x000000034e4e7220 */ /* 0x080fe40000410000 */
[-C--:B------:R-:W-:Y:S02]  /*1bb80*/  FMUL.FTZ R79, R79, R3.reuse ;  /* 0x000000034f4f7220 */ /* 0x080fe40000410000 */
[-C--:B------:R-:W-:Y:S02]  /*1bb90*/  FMUL.FTZ R80, R80, R164.reuse ;  /* 0x000000a450507220 */ /* 0x080fe40000410000 */
[----:B------:R-:W-:Y:S01]  /*1bba0*/  FMUL.FTZ R81, R81, R164 ;  /* 0x000000a451517220 */ /* 0x000fe20000410000 */
        /* <DEDUP_REMOVED lines=8> */
[----:B------:R-:W-:Y:S02]  /*1bc30*/  FMUL.FTZ R87, R87, R3 ;  /* 0x0000000357577220 */ /* 0x000fe40000410000 */
        /* <DEDUP_REMOVED lines=50> */
[----:B------:R-:W-:Y:S02]  /*1bf60*/  FMUL.FTZ R123, R123, R3 ;  /* 0x000000037b7b7220 */ /* 0x000fe40000410000 */
[-C--:B------:R-:W-:Y:S02]  /*1bf70*/  FFMA.FTZ R183, R186, R31.reuse, -R30 ;  /* 0x0000001fbab77223 */ /* 0x080fe4000001081e */
[-CC-:B------:R-:W-:Y:S01]  /*1bf80*/  FFMA.FTZ R179, R195, R31.reuse, -R178.reuse ;  /* 0x0000001fc3b37223 */ /* 0x180fe200000108b2 */
[----:B------:R-:W-:Y:S01]  /*1bf90*/  HMMA.16816.F32.BF16 R96, R4, R14, R96 ;  /* 0x0000000e0460723c */ /* 0x000fe20000041860 */
[----:B------:R-:W3:Y:S01]  /*1bfa0*/  LDSM.16.MT88.4 R12, [R220+0x16000] ;  /* 0x01600000dc0c783b */ /* 0x000ee20000004200 */
[-CC-:B------:R-:W-:Y:S01]  /*1bfb0*/  FFMA.FTZ R180, R194, R31.reuse, -R178.reuse ;  /* 0x0000001fc2b47223 */ /* 0x180fe200000108b2 */
[----:B------:R-:W-:Y:S01]  /*1bfc0*/  MUFU.EX2 R183, R183 ;  /* 0x000000b700b77308 */ /* 0x000fe20000000800 */
[----:B------:R-:W-:-:S02]  /*1bfd0*/  FFMA.FTZ R181, R193, R31, -R178 ;  /* 0x0000001fc1b57223 */ /* 0x000fc400000108b2 */
[-C--:B------:R-:W-:Y:S02]  /*1bfe0*/  FFMA.FTZ R182, R182, R31.reuse, -R178 ;  /* 0x0000001fb6b67223 */ /* 0x080fe400000108b2 */
[-CC-:B------:R-:W-:Y:S01]  /*1bff0*/  FFMA.FTZ R186, R192, R31.reuse, -R30.reuse ;  /* 0x0000001fc0ba7223 */ /* 0x180fe2000001081e */
[C---:B-1----:R-:W-:Y:S01]  /*1c000*/  HMMA.16816.F32.BF16 R100, R4.reuse, R8, R100 ;  /* 0x000000080464723c */ /* 0x042fe20000041864 */
[-CC-:B------:R-:W-:Y:S01]  /*1c010*/  FFMA.FTZ R184, R184, R31.reuse, -R30.reuse ;  /* 0x0000001fb8b87223 */ /* 0x180fe2000001081e */
[----:B------:R-:W-:Y:S01]  /*1c020*/  MUFU.EX2 R179, R179 ;  /* 0x000000b300b37308 */ /* 0x000fe20000000800 */
[----:B------:R-:W-:Y:S02]  /*1c030*/  FFMA.FTZ R185, R185, R31, -R30 ;  /* 0x0000001fb9b97223 */ /* 0x000fe4000001081e */
[-C--:B------:R-:W-:Y:S02]  /*1c040*/  FMUL.FTZ R124, R124, R164.reuse ;  /* 0x000000a47c7c7220 */ /* 0x080fe40000410000 */
[----:B------:R-:W-:Y:S01]  /*1c050*/  FMUL.FTZ R125, R125, R164 ;  /* 0x000000a47d7d7220 */ /* 0x000fe20000410000 */
[----:B------:R-:W-:Y:S01]  /*1c060*/  HMMA.16816.F32.BF16 R104, R4, R10, R104 ;  /* 0x0000000a0468723c */ /* 0x000fe20000041868 */
[----:B------:R-:W1:Y:S01]  /*1c070*/  LDSM.16.MT88.4 R8, [R219+0x16000] ;  /* 0x01600000db08783b */ /* 0x000e620000004200 */
[----:B------:R-:W4:Y:S01]  /*1c080*/  MUFU.EX2 R180, R180 ;  /* 0x000000b400b47308 */ /* 0x000f220000000800 */
[----:B------:R-:W-:-:S02]  /*1c090*/  FMUL.FTZ R126, R126, R3 ;  /* 0x000000037e7e7220 */ /* 0x000fc40000410000 */
[-C--:B------:R-:W-:Y:S02]  /*1c0a0*/  FMUL.FTZ R127, R127, R3.reuse ;  /* 0x000000037f7f7220 */ /* 0x080fe40000410000 */
[-C--:B------:R-:W-:Y:S01]  /*1c0b0*/  FMUL.FTZ R128, R128, R164.reuse ;  /* 0x000000a480807220 */ /* 0x080fe20000410000 */
[C---:B--2---:R-:W-:Y:S01]  /*1c0c0*/  HMMA.16816.F32.BF16 R108, R4.reuse, R16, R108 ;  /* 0x00000010046c723c */ /* 0x044fe2000004186c */
[----:B------:R-:W-:Y:S01]  /*1c0d0*/  FMUL.FTZ R129, R129, R164 ;  /* 0x000000a481817220 */ /* 0x000fe20000410000 */
[----:B------:R-:W-:Y:S01]  /*1c0e0*/  MUFU.EX2 R181, R181 ;  /* 0x000000b500b57308 */ /* 0x000fe20000000800 */
[-C--:B------:R-:W-:Y:S02]  /*1c0f0*/  FMUL.FTZ R130, R130, R3.reuse ;  /* 0x0000000382827220 */ /* 0x080fe40000410000 */
[----:B------:R-:W-:Y:S02]  /*1c100*/  FMUL.FTZ R131, R131, R3 ;  /* 0x0000000383837220 */ /* 0x000fe40000410000 */
[-CC-:B------:R-:W-:Y:S01]  /*1c110*/  FFMA.FTZ R190, R189, R31.reuse, -R178.reuse ;  /* 0x0000001fbdbe7223 */ /* 0x180fe200000108b2 */
[----:B------:R-:W-:Y:S01]  /*1c120*/  HMMA.16816.F32.BF16 R112, R4, R18, R112 ;  /* 0x000000120470723c */ /* 0x000fe20000041870 */
[----:B------:R-:W2:Y:S01]  /*1c130*/  LDSM.16.MT88.4 R16, [R223+0x10800] ;  /* 0x01080000df10783b */ /* 0x000ea20000004200 */
[----:B------:R-:W-:Y:S01]  /*1c140*/  MUFU.EX2 R182, R182 ;  /* 0x000000b600b67308 */ /* 0x000fe20000000800 */
[----:B------:R-:W-:-:S02]  /*1c150*/  FFMA.FTZ R187, R187, R31, -R178 ;  /* 0x0000001fbbbb7223 */ /* 0x000fc400000108b2 */
[-CC-:B------:R-:W-:Y:S02]  /*1c160*/  FFMA.FTZ R188, R188, R31.reuse, -R178.reuse ;  /* 0x0000001fbcbc7223 */ /* 0x180fe400000108b2 */
[-C--:B------:R-:W-:Y:S01]  /*1c170*/  FFMA.FTZ R189, R26, R31.reuse, -R178 ;  /* 0x0000001f1abd7223 */ /* 0x080fe200000108b2 */
[C---:B---3--:R-:W-:Y:S01]  /*1c180*/  HMMA.16816.F32.BF16 R116, R4.reuse, R12, R116 ;  /* 0x0000000c0474723c */ /* 0x048fe20000041874 */
[-CC-:B------:R-:W-:Y:S01]  /*1c190*/  FFMA.FTZ R191, R21, R31.reuse, -R30.reuse ;  /* 0x0000001f15bf7223 */ /* 0x180fe2000001081e */
[----:B------:R-:W3:Y:S01]  /*1c1a0*/  MUFU.EX2 R186, R186 ;  /* 0x000000ba00ba7308 */ /* 0x000ee20000000800 */
[-CC-:B------:R-:W-:Y:S02]  /*1c1b0*/  FFMA.FTZ R192, R22, R31.reuse, -R30.reuse ;  /* 0x0000001f16c07223 */ /* 0x180fe4000001081e */
[-CC-:B------:R-:W-:Y:S02]  /*1c1c0*/  FFMA.FTZ R193, R20, R31.reuse, -R30.reuse ;  /* 0x0000001f14c17223 */ /* 0x180fe4000001081e */
[-C--:B------:R-:W-:Y:S01]  /*1c1d0*/  FFMA.FTZ R194, R23, R31.reuse, -R30 ;  /* 0x0000001f17c27223 */ /* 0x080fe2000001081e */
[----:B------:R-:W-:Y:S01]  /*1c1e0*/  HMMA.16816.F32.BF16 R120, R4, R14, R120 ;  /* 0x0000000e0478723c */ /* 0x000fe20000041878 */
[----:B------:R-:W5:Y:S01]  /*1c1f0*/  LDSM.16.MT88.4 R12, [R221+0x10800] ;  /* 0x01080000dd0c783b */ /* 0x000f620000004200 */
[----:B------:R-:W-:Y:S01]  /*1c200*/  MUFU.EX2 R184, R184 ;  /* 0x000000b800b87308 */ /* 0x000fe20000000800 */
[----:B------:R-:W-:-:S02]  /*1c210*/  FFMA.FTZ R195, R25, R31, -R178 ;  /* 0x0000001f19c37223 */ /* 0x000fc400000108b2 */
[----:B------:R-:W-:Y:S01]  /*1c220*/  LDSM.16.MT88.4 R20, [R223+0x15000] ;  /* 0x01500000df14783b */ /* 0x000fe20000004200 */
[-CC-:B------:R-:W-:Y:S02]  /*1c230*/  FFMA.FTZ R196, R24, R31.reuse, -R178.reuse ;  /* 0x0000001f18c47223 */ /* 0x180fe400000108b2 */
[-CC-:B------:R-:W-:Y:S01]  /*1c240*/  FFMA.FTZ R177, R177, R31.reuse, -R178.reuse ;  /* 0x0000001fb1b17223 */ /* 0x180fe200000108b2 */
[C---:B-1----:R-:W-:Y:S01]  /*1c250*/  HMMA.16816.F32.BF16 R124, R4.reuse, R8, R124 ;  /* 0x00000008047c723c */ /* 0x042fe2000004187c */
[----:B------:R-:W1:Y:S01]  /*1c260*/  MUFU.EX2 R185, R185 ;  /* 0x000000b900b97308 */ /* 0x000e620000000800 */
[----:B------:R-:W-:Y:S01]  /*1c270*/  LDSM.16.MT88.4 R24, [R219+0x17000] ;  /* 0x01700000db18783b */ /* 0x000fe20000004200 */
[-C--:B------:R-:W-:Y:S02]  /*1c280*/  FFMA.FTZ R176, R176, R31.reuse, -R178 ;  /* 0x0000001fb0b07223 */ /* 0x080fe400000108b2 */
[-CC-:B------:R-:W-:Y:S02]  /*1c290*/  FFMA.FTZ R175, R175, R31.reuse, -R30.reuse ;  /* 0x0000001fafaf7223 */ /* 0x180fe4000001081e */
[-CC-:B------:R-:W-:Y:S01]  /*1c2a0*/  FFMA.FTZ R174, R174, R31.reuse, -R30.reuse ;  /* 0x0000001faeae7223 */ /* 0x180fe2000001081e */
[----:B------:R-:W-:Y:S01]  /*1c2b0*/  HMMA.16816.F32.BF16 R128, R4, R10, R128 ;  /* 0x0000000a0480723c */ /* 0x000fe20000041880 */
[----:B------:R-:W5:Y:S01]  /*1c2c0*/  LDSM.16.MT88.4 R8, [R220+0x10800] ;  /* 0x01080000dc08783b */ /* 0x000f620000004200 */
[----:B------:R-:W2:Y:S01]  /*1c2d0*/  MUFU.EX2 R187, R187 ;  /* 0x000000bb00bb7308 */ /* 0x000ea20000000800 */
[----:B------:R-:W-:-:S02]  /*1c2e0*/  FFMA.FTZ R178, R29, R31, -R30 ;  /* 0x0000001f1db27223 */ /* 0x000fc4000001081e */
[----:B------:R-:W-:Y:S02]  /*1c2f0*/  FFMA.FTZ R197, R28, R31, -R30 ;  /* 0x0000001f1cc57223 */ /* 0x000fe4000001081e */
[----:B----4-:R-:W-:Y:S01]  /*1c300*/  F2FP.BF16.PACK_AB R4, R180, R179 ;  /* 0x000000b3b404723e */ /* 0x010fe200000010ff */
[----:B------:R-:W-:Y:S01]  /*1c310*/  FFMA.FTZ R164, R250, R164, R165 ;  /* 0x000000a4faa47223 */ /* 0x000fe200000100a5 */
[----:B---3--:R-:W-:Y:S01]  /*1c320*/  F2FP.BF16.PACK_AB R5, R186, R183 ;  /* 0x000000b7ba05723e */ /* 0x008fe200000010ff */
[----:B------:R-:W3:Y:S01]  /*1c330*/  MUFU.EX2 R190, R190 ;  /* 0x000000be00be7308 */ /* 0x000ee20000000800 */
[----:B------:R-:W-:Y:S01]  /*1c340*/  F2FP.BF16.PACK_AB R6, R182, R181 ;  /* 0x000000b5b606723e */ /* 0x000fe200000010ff */
[----:B------:R-:W-:Y:S01]  /*1c350*/  FFMA.FTZ R3, R251, R3, R32 ;  /* 0x00000003fb037223 */ /* 0x000fe20000010020 */
[----:B-1----:R-:W-:Y:S01]  /*1c360*/  F2FP.BF16.PACK_AB R7, R185, R184 ;  /* 0x000000b8b907723e */ /* 0x002fe200000010ff */
[----:B------:R-:W-:Y:S01]  /*1c370*/  LDSM.16.MT88.4 R28, [R223+0x13800] ;  /* 0x01380000df1c783b */ /* 0x000fe20000004200 */
[----:B------:R-:W-:Y:S01]  /*1c380*/  FADD.FTZ R35, R35, R164 ;  /* 0x000000a423237221 */ /* 0x000fe20000010000 */
[----:B------:R-:W-:Y:S01]  /*1c390*/  MOV R164, R172 ;  /* 0x000000ac00a47202 */ /* 0x000fe20000000f00 */
[----:B------:R-:W-:Y:S01]  /*1c3a0*/  FADD.FTZ R3, R2, R3 ;  /* 0x0000000302037221 */ /* 0x000fe20000010000 */
[----:B------:R-:W-:Y:S01]  /*1c3b0*/  MUFU.EX2 R188, R188 ;  /* 0x000000bc00bc7308 */ /* 0x000fe20000000800 */
[----:B------:R-:W-:Y:S01]  /*1c3c0*/  FADD.FTZ R34, R34, R35 ;  /* 0x0000002322227221 */ /* 0x000fe20000010000 */
[----:B--2---:R-:W-:Y:S01]  /*1c3d0*/  HMMA.16816.F32.BF16 R160, R4, R16, R160 ;  /* 0x0000001004a0723c */ /* 0x004fe200000418a0 */
[----:B------:R-:W-:-:S02]  /*1c3e0*/  FADD.FTZ R2, R0, R3 ;  /* 0x0000000300027221 */ /* 0x000fc40000010000 */
[----:B------:R-:W-:Y:S02]  /*1c3f0*/  FADD.FTZ R0, R33, R34 ;  /* 0x0000002221007221 */ /* 0x000fe40000010000 */
[----:B------:R-:W-:Y:S01]  /*1c400*/  FADD.FTZ R2, R173, R2 ;  /* 0x00000002ad027221 */ /* 0x000fe20000010000 */
[----:B------:R-:W-:Y:S01]  /*1c410*/  MUFU.EX2 R189, R189 ;  /* 0x000000bd00bd7308 */ /* 0x000fe20000000800 */
[----:B------:R-:W-:Y:S01]  /*1c420*/  FADD.FTZ R179, R179, R0 ;  /* 0x00000000b3b37221 */ /* 0x000fe20000010000 */
[C---:B------:R-:W-:Y:S01]  /*1c430*/  HMMA.16816.F32.BF16 R156, R4.reuse, R18, R156 ;  /* 0x00000012049c723c */ /* 0x040fe2000004189c */
[----:B------:R-:W1:Y:S01]  /*1c440*/  LDSM.16.MT88.4 R16, [R219+0x10800] ;  /* 0x01080000db10783b */ /* 0x000e620000004200 */
[----:B------:R-:W-:Y:S02]  /*1c450*/  FADD.FTZ R3, R183, R2 ;  /* 0x00000002b7037221 */ /* 0x000fe40000010000 */
[----:B------:R-:W-:Y:S02]  /*1c460*/  FADD.FTZ R180, R180, R179 ;  /* 0x000000b3b4b47221 */ /* 0x000fe40000010000 */
[----:B------:R-:W-:Y:S01]  /*1c470*/  MUFU.EX2 R191, R191 ;  /* 0x000000bf00bf7308 */ /* 0x000fe20000000800 */
[----:B------:R-:W-:Y:S01]  /*1c480*/  FADD.FTZ R3, R186, R3 ;  /* 0x00000003ba037221 */ /* 0x000fe20000010000 */
[----:B-----5:R-:W-:Y:S01]  /*1c490*/  HMMA.16816.F32.BF16 R152, R4, R12, R152 ;  /* 0x0000000c0498723c */ /* 0x020fe20000041898 */
[----:B------:R-:W-:-:S02]  /*1c4a0*/  FADD.FTZ R181, R181, R180 ;  /* 0x000000b4b5b57221 */ /* 0x000fc40000010000 */
[----:B------:R-:W-:Y:S02]  /*1c4b0*/  FADD.FTZ R0, R184, R3 ;  /* 0x00000003b8007221 */ /* 0x000fe40000010000 */
[----:B------:R-:W-:Y:S01]  /*1c4c0*/  FADD.FTZ R182, R182, R181 ;  /* 0x000000b5b6b67221 */ /* 0x000fe20000010000 */
[----:B------:R-:W2:Y:S01]  /*1c4d0*/  MUFU.EX2 R192, R192 ;  /* 0x000000c000c07308 */ /* 0x000ea20000000800 */
[----:B------:R-:W-:Y:S01]  /*1c4e0*/  FADD.FTZ R0, R185, R0 ;  /* 0x00000000b9007221 */ /* 0x000fe20000010000 */
[----:B------:R-:W-:Y:S01]  /*1c4f0*/  HMMA.16816.F32.BF16 R148, R4, R14, R148 ;  /* 0x0000000e0494723c */ /* 0x000fe20000041894 */
[----:B------:R-:W4:Y:S01]  /*1c500*/  LDSM.16.MT88.4 R12, [R223+0x12800] ;  /* 0x01280000df0c783b */ /* 0x000f220000004200 */
[----:B------:R-:W-:-:S04]  /*1c510*/  FADD.FTZ R3, R187, R182 ;  /* 0x000000b6bb037221 */ /* 0x000fc80000010000 */
[----:B------:R-:W-:Y:S01]  /*1c520*/  MUFU.EX2 R193, R193 ;  /* 0x000000c100c17308 */ /* 0x000fe20000000800 */
[C---:B---3--:R-:W-:Y:S01]  /*1c530*/  FADD.FTZ R3, R190.reuse, R3 ;  /* 0x00000003be037221 */ /* 0x048fe20000010000 */
[C---:B------:R-:W-:Y:S06]  /*1c540*/  HMMA.16816.F32.BF16 R144, R4.reuse, R8, R144 ;  /* 0x000000080490723c */ /* 0x040fec0000041890 */
[----:B------:R-:W3:Y:S02]  /*1c550*/  MUFU.EX2 R194, R194 ;  /* 0x000000c200c27308 */ /* 0x000ee40000000800 */
[C---:B------:R-:W-:Y:S01]  /*1c560*/  HMMA.16816.F32.BF16 R140, R4.reuse, R10, R140 ;  /* 0x0000000a048c723c */ /* 0x040fe2000004188c */
[----:B------:R-:W5:Y:S05]  /*1c570*/  LDSM.16.MT88.4 R8, [R221+0x12800] ;  /* 0x01280000dd08783b */ /* 0x000f6a0000004200 */
[----:B------:R-:W-:Y:S02]  /*1c580*/  MUFU.EX2 R195, R195 ;  /* 0x000000c300c37308 */ /* 0x000fe40000000800 */
[C---:B-1----:R-:W-:Y:S06]  /*1c590*/  HMMA.16816.F32.BF16 R136, R4.reuse, R16, R136 ;  /* 0x000000100488723c */ /* 0x042fec0000041888 */
[----:B------:R-:W1:Y:S02]  /*1c5a0*/  MUFU.EX2 R196, R196 ;  /* 0x000000c400c47308 */ /* 0x000e640000000800 */
[C---:B------:R-:W-:Y:S01]  /*1c5b0*/  HMMA.16816.F32.BF16 R132, R4.reuse, R18, R132 ;  /* 0x000000120484723c */ /* 0x040fe20000041884 */
[----:B------:R-:W1:Y:S05]  /*1c5c0*/  LDSM.16.MT88.4 R16, [R220+0x12800] ;  /* 0x01280000dc10783b */ /* 0x000e6a0000004200 */
[----:B------:R-:W-:Y:S02]  /*1c5d0*/  MUFU.EX2 R177, R177 ;  /* 0x000000b100b17308 */ /* 0x000fe40000000800 */
[C---:B----4-:R-:W-:Y:S06]  /*1c5e0*/  HMMA.16816.F32.BF16 R36, R4.reuse, R12, R36 ;  /* 0x0000000c0424723c */ /* 0x050fec0000041824 */
[----:B------:R-:W-:Y:S02]  /*1c5f0*/  MUFU.EX2 R176, R176 ;  /* 0x000000b000b07308 */ /* 0x000fe40000000800 */
[C---:B------:R-:W-:Y:S01]  /*1c600*/  HMMA.16816.F32.BF16 R40, R4.reuse, R14, R40 ;  /* 0x0000000e0428723c */ /* 0x040fe20000041828 */
[----:B------:R-:W4:Y:S05]  /*1c610*/  LDSM.16.MT88.4 R12, [R219+0x12800] ;  /* 0x01280000db0c783b */ /* 0x000f2a0000004200 */
[----:B------:R-:W-:Y:S02]  /*1c620*/  MUFU.EX2 R175, R175 ;  /* 0x000000af00af7308 */ /* 0x000fe40000000800 */
[C---:B-----5:R-:W-:Y:S06]  /*1c630*/  HMMA.16816.F32.BF16 R44, R4.reuse, R8, R44 ;  /* 0x00000008042c723c */ /* 0x060fec000004182c */
[----:B------:R-:W5:Y:S02]  /*1c640*/  MUFU.EX2 R174, R174 ;  /* 0x000000ae00ae7308 */ /* 0x000f640000000800 */
[C---:B------:R-:W-:Y:S01]  /*1c650*/  HMMA.16816.F32.BF16 R48, R4.reuse, R10, R48 ;  /* 0x0000000a0430723c */ /* 0x040fe20000041830 */
[----:B------:R-:W2:Y:S05]  /*1c660*/  LDSM.16.MT88.4 R8, [R223+0x14800] ;  /* 0x01480000df08783b */ /* 0x000eaa0000004200 */
[----:B------:R-:W-:Y:S02]  /*1c670*/  MUFU.EX2 R178, R178 ;  /* 0x000000b200b27308 */ /* 0x000fe40000000800 */
        /* <DEDUP_REMOVED lines=29> */
[----:B------:R-:W-:Y:S01]  /*1c850*/  HMMA.16816.F32.BF16 R128, R4, R18, R128 ;  /* 0x000000120480723c */ /* 0x000fe20000041880 */
[----:B------:R-:W1:Y:S06]  /*1c860*/  LDSM.16.MT88.4 R16, [R220+0x11000] ;  /* 0x01100000dc10783b */ /* 0x000e6c0000004200 */
[----:B------:R-:W-:-:S02]  /*1c870*/  F2FP.BF16.PACK_AB R4, R190, R187 ;  /* 0x000000bbbe04723e */ /* 0x000fc400000010ff */
[----:B------:R-:W-:Y:S01]  /*1c880*/  F2FP.BF16.PACK_AB R5, R192, R191 ;  /* 0x000000bfc005723e */ /* 0x000fe200000010ff */
[----:B------:R-:W-:Y:S01]  /*1c890*/  FADD.FTZ R191, R191, R0 ;  /* 0x00000000bfbf7221 */ /* 0x000fe20000010000 */
[C---:B------:R-:W-:Y:S01]  /*1c8a0*/  F2FP.BF16.PACK_AB R6, R189.reuse, R188 ;  /* 0x000000bcbd06723e */ /* 0x040fe200000010ff */
[----:B------:R-:W-:Y:S01]  /*1c8b0*/  FADD.FTZ R0, R188, R3 ;  /* 0x00000003bc007221 */ /* 0x000fe20000010000 */
[----:B---3--:R-:W-:Y:S01]  /*1c8c0*/  F2FP.BF16.PACK_AB R7, R194, R193 ;  /* 0x000000c1c207723e */ /* 0x008fe200000010ff */
[----:B------:R-:W-:Y:S01]  /*1c8d0*/  FADD.FTZ R192, R192, R191 ;  /* 0x000000bfc0c07221 */ /* 0x000fe20000010000 */
[----:B------:R-:W-:Y:S01]  /*1c8e0*/  MOV R3, R166 ;  /* 0x000000a600037202 */ /* 0x000fe20000000f00 */
[----:B------:R-:W-:Y:S02]  /*1c8f0*/  FADD.FTZ R0, R189, R0 ;  /* 0x00000000bd007221 */ /* 0x000fe40000010000 */
[----:B------:R-:W-:Y:S02]  /*1c900*/  FADD.FTZ R193, R193, R192 ;  /* 0x000000c0c1c17221 */ /* 0x000fe40000010000 */
[----:B----4-:R-:W-:Y:S02]  /*1c910*/  HMMA.16816.F32.BF16 R160, R4, R12, R160 ;  /* 0x0000000c04a0723c */ /* 0x010fe400000418a0 */
[----:B------:R-:W-:-:S06]  /*1c920*/  FADD.FTZ R194, R194, R193 ;  /* 0x000000c1c2c27221 */ /* 0x000fcc0000010000 */
        /* <DEDUP_REMOVED lines=28> */
[----:B------:R-:W-:Y:S07]  /*1caf0*/  LDSM.16.MT88.4 R16, [R221+0x11800] ;  /* 0x01180000dd10783b */ /* 0x000fee0000004200 */
[C---:B----4-:R-:W-:Y:S08]  /*1cb00*/  HMMA.16816.F32.BF16 R100, R4.reuse, R20, R100 ;  /* 0x000000140464723c */ /* 0x050ff00000041864 */
[C---:B---3--:R-:W-:Y:S08]  /*1cb10*/  HMMA.16816.F32.BF16 R76, R4.reuse, R12, R76 ;  /* 0x0000000c044c723c */ /* 0x048ff0000004184c */
        /* <DEDUP_REMOVED lines=71> */
.L_x_6695:
[----:B------:R-:W-:Y:S05]  /*1cf90*/  @!P1 BRA `(.L_x_6704) ;  /* 0x0000433000009947 */ /* 0x000fea0003800000 */
[----:B------:R-:W-:Y:S01]  /*1cfa0*/  IMAD.SHL.U32 R0, R170, 0x20, RZ ;  /* 0x00000020aa007824 */ /* 0x000fe200078e00ff */
[C---:B------:R-:W-:Y:S01]  /*1cfb0*/  SHF.L.U64.HI R2, R168.reuse, 0x5, R169 ;  /* 0x00000005a8027819 */ /* 0x040fe200000102a9 */
[----:B------:R-:W-:Y:S01]  /*1cfc0*/  IMAD.SHL.U32 R4, R168, 0x20, RZ ;  /* 0x00000020a8047824 */ /* 0x000fe200078e00ff */
[----:B------:R-:W-:-:S02]  /*1cfd0*/  SHF.L.U64.HI R252, R170, 0x5, R171 ;  /* 0x00000005aafc7819 */ /* 0x000fc400000102ab */
[----:B------:R1:W-:Y:S04]  /*1cfe0*/  STL [R1], R0 ;  /* 0x0000000001007387 */ /* 0x0003e80000100800 */
[----:B------:R2:W-:Y:S04]  /*1cff0*/  STL [R1+0x4], R2 ;  /* 0x0000040201007387 */ /* 0x0005e80000100800 */
[----:B------:R3:W-:Y:S01]  /*1d000*/  STL [R1+0x8], R4 ;  /* 0x0000080401007387 */ /* 0x0007e20000100800 */
[----:B-1----:R-:W-:Y:S01]  /*1d010*/  MOV R0, R3 ;  /* 0x0000000300007202 */ /* 0x002fe20000000f00 */
[----:B--2---:R-:W-:-:S02]  /*1d020*/  IMAD.MOV.U32 R2, RZ, RZ, R164 ;  /* 0x000000ffff027224 */ /* 0x004fc400078e00a4 */
.L_x_6713:
        /* <DEDUP_REMOVED lines=15> */
[----:B------:R-:W4:Y:S01]  /*1d120*/  LD.E.64 R14, [R164.64+0x28] ;  /* 0x00002804a40e7980 */ /* 0x000f22000c101b00 */
        /* <DEDUP_REMOVED lines=9> */
[----:B---3--:R-:W-:Y:S02]  /*1d1c0*/  IABS R4, R3 ;  /* 0x0000000300047213 */ /* 0x008fe40000000000 */
        /* <DEDUP_REMOVED lines=36> */
[----:B------:R-:W3:Y:S04]  /*1d410*/  LD.E R3, [R18.64] ;  /* 0x0000000412037980 */ /* 0x000ee8000c101900 */
[----:B------:R-:W3:Y:S01]  /*1d420*/  LD.E R4, [R16.64] ;  /* 0x0000000410047980 */ /* 0x000ee2000c101900 */
[----:B------:R-:W-:Y:S01]  /*1d430*/  SHF.R.S32.HI R6, RZ, 0x1f, R10 ;  /* 0x0000001fff067819 */ /* 0x000fe2000001140a */
[-C--:B--2---:R-:W-:Y:S02]  /*1d440*/  IMAD R5, R13, R10.reuse, RZ ;  /* 0x0000000a0d057224 */ /* 0x084fe400078e02ff */
[C---:B------:R-:W-:Y:S04]  /*1d450*/  IMAD.WIDE.U32 R10, R12.reuse, R10, RZ ;  /* 0x0000000a0c0a7225 */ /* 0x040fe800078e00ff */
[----:B------:R-:W-:Y:S04]  /*1d460*/  IMAD R5, R12, R6, R5 ;  /* 0x000000060c057224 */ /* 0x000fe800078e0205 */
[----:B------:R-:W-:Y:S02]  /*1d470*/  IMAD.IADD R11, R11, 0x1, R5 ;  /* 0x000000010b0b7824 */ /* 0x000fe400078e0205 */
[----:B---3--:R-:W-:Y:S04]  /*1d480*/  IMAD.IADD R3, R3, 0x1, -R4 ;  /* 0x0000000103037824 */ /* 0x008fe800078e0a04 */
[----:B----4-:R-:W-:Y:S01]  /*1d490*/  IMAD R5, R15, R3, RZ ;  /* 0x000000030f057224 */ /* 0x010fe200078e02ff */
[----:B------:R-:W-:Y:S01]  /*1d4a0*/  SHF.R.S32.HI R4, RZ, 0x1f, R3 ;  /* 0x0000001fff047819 */ /* 0x000fe20000011403 */
[----:B------:R-:W-:Y:S04]  /*1d4b0*/  IMAD.WIDE.U32 R10, R3, R14, R10 ;  /* 0x0000000e030a7225 */ /* 0x000fe800078e000a */
[----:B------:R-:W-:Y:S04]  /*1d4c0*/  IMAD R5, R14, R4, R5 ;  /* 0x000000040e057224 */ /* 0x000fe800078e0205 */
[----:B------:R-:W-:Y:S01]  /*1d4d0*/  IMAD.IADD R5, R11, 0x1, R5 ;  /* 0x000000010b057824 */ /* 0x000fe200078e0205 */
[----:B------:R-:W-:-:S05]  /*1d4e0*/  BRA `(.L_x_6707) ;  /* 0x0000004000007947 */ /* 0x000fca0003800000 */
.L_x_6706:
[----:B------:R-:W-:Y:S02]  /*1d4f0*/  ULDC.64 UR4, c[0x0][0x118] ;  /* 0x0000460000047ab9 */ /* 0x000fe40000000a00 */
[----:B------:R-:W2:Y:S02]  /*1d500*/  LD.E R10, [R164.64+0x40] ;  /* 0x00004004a40a7980 */ /* 0x000ea4000c101900 */
[----:B--2---:R-:W-:Y:S04]  /*1d510*/  LEA R10, -R10, RZ, 0x6 ;  /* 0x000000ff0a0a7211 */ /* 0x004fe800078e31ff */
[----:B------:R-:W-:Y:S02]  /*1d520*/  SHF.R.S32.HI R5, RZ, 0x1f, R10 ;  /* 0x0000001fff057819 */ /* 0x000fe4000001140a */
.L_x_6707:
[----:B------:R-:W-:Y:S05]  /*1d530*/  BSYNC B0 ;  /* 0x0000000000007941 */ /* 0x000fea0003800000 */
.L_x_6705:
[----:B------:R-:W2:Y:S01]  /*1d540*/  LDL R3, [R1] ;  /* 0x0000000001037983 */ /* 0x000ea20000100800 */
[C---:B------:R-:W-:Y:S01]  /*1d550*/  LEA R244, P0, R10.reuse, R244, 0x1 ;  /* 0x000000f40af47211 */ /* 0x040fe200078008ff */
[----:B------:R-:W-:Y:S01]  /*1d560*/  ULDC.64 UR4, c[0x0][0x118] ;  /* 0x0000460000047ab9 */ /* 0x000fe20000000a00 */
[----:B------:R-:W-:Y:S02]  /*1d570*/  BSSY B1, `(.L_x_6708) ;  /* 0x000015a000017945 */ /* 0x000fe40003800000 */
[----:B------:R-:W-:Y:S05]  /*1d580*/  LEA.HI.X R245, R10, R245, R5, 0x1, P0 ;  /* 0x000000f50af57211 */ /* 0x000fea00000f0c05 */
[----:B------:R-:W-:Y:S01]  /*1d590*/  @!PT LDS RZ, [RZ] ;  /* 0x00000000fffff984 */ /* 0x000fe20000000800 */
[----:B------:R-:W-:Y:S01]  /*1d5a0*/  @!PT LDS RZ, [RZ] ;  /* 0x00000000fffff984 */ /* 0x000fe20000000800 */
[----:B------:R-:W-:Y:S01]  /*1d5b0*/  @!PT LDS RZ, [RZ] ;  /* 0x00000000fffff984 */ /* 0x000fe20000000800 */
[----:B------:R1:W-:Y:S04]  /*1d5c0*/  LDGSTS.E.BYPASS.LTC128B.128 [R239+0x10000], [R244.64] ;  /* 0x10000000f4ef7fae */ /* 0x0003e8000b901d44 */
[----:B------:R1:W-:Y:S04]  /*1d5d0*/  LDGSTS.E.BYPASS.LTC128B.128 [R239+0x12000], [R244.64+0x80] ;  /* 0x12000080f4ef7fae */ /* 0x0003e8000b901d44 */
[----:B------:R1:W-:Y:S04]  /*1d5e0*/  LDGSTS.E.BYPASS.LTC128B.128 [R239+0x14000], [R244.64+0x100] ;  /* 0x14000100f4ef7fae */ /* 0x0003e8000b901d44 */
[----:B------:R1:W-:Y:S01]  /*1d5f0*/  LDGSTS.E.BYPASS.LTC128B.128 [R239+0x16000], [R244.64+0x180] ;  /* 0x16000180f4ef7fae */ /* 0x0003e2000b901d44 */
[C---:B--2---:R-:W-:Y:S05]  /*1d600*/  IADD3 R6, P0, R3.reuse, R244, RZ ;  /* 0x000000f403067210 */ /* 0x044fea0007f1e0ff */
[C---:B------:R-:W-:Y:S01]  /*1d610*/  IMAD.X R7, R252.reuse, 0x1, R245, P0 ;  /* 0x00000001fc077824 */ /* 0x040fe200000e06f5 */
[C---:B---3--:R-:W-:Y:S04]  /*1d620*/  IADD3 R4, P0, R3.reuse, R6, RZ ;  /* 0x0000000603047210 */ /* 0x048fe80007f1e0ff */
[----:B------:R2:W-:Y:S01]  /*1d630*/  LDGSTS.E.BYPASS.LTC128B.128 [R239+0x10800], [R6.64] ;  /* 0x1080000006ef7fae */ /* 0x0005e2000b901d44 */
[C---:B------:R-:W-:Y:S01]  /*1d640*/  IMAD.X R5, R252.reuse, 0x1, R7, P0 ;  /* 0x00000001fc057824 */ /* 0x040fe200000e0607 */
[----:B------:R-:W-:Y:S02]  /*1d650*/  IADD3 R12, P0, R3, R4, RZ ;  /* 0x00000004030c7210 */ /* 0x000fe40007f1e0ff */
[----:B------:R2:W-:Y:S03]  /*1d660*/  LDGSTS.E.BYPASS.LTC128B.128 [R239+0x12800], [R6.64+0x80] ;  /* 0x1280008006ef7fae */ /* 0x0005e6000b901d44 */
[----:B------:R-:W-:Y:S01]  /*1d670*/  IMAD.X R13, R252, 0x1, R5, P0 ;  /* 0x00000001fc0d7824 */ /* 0x000fe200000e0605 */
[----:B------:R2:W-:Y:S01]  /*1d680*/  LDGSTS.E.BYPASS.LTC128B.128 [R239+0x14800], [R6.64+0x100] ;  /* 0x1480010006ef7fae */ /* 0x0005e2000b901d44 */
[----:B------:R-:W-:Y:S03]  /*1d690*/  ISETP.GT.AND P0, PT, R241, R230, PT ;  /* 0x000000e6f100720c */ /* 0x000fe60003f04270 */
        /* <DEDUP_REMOVED lines=20> */
[C---:B--2---:R-:W-:Y:S03]  /*1d7e0*/  HMMA.16816.F32.BF16 R4, R32.reuse, R8, RZ ;  /* 0x000000082004723c */ /* 0x044fe600000418ff */
[----:B------:R-:W-:Y:S04]  /*1d7f0*/  LDSM.16.M88.4 R192, [R222+0x8000] ;  /* 0x00800000dec0783b */ /* 0x000fe80000000200 */
[----:B------:R-:W-:Y:S01]  /*1d800*/  LDSM.16.M88.4 R196, [R222+0x8800] ;  /* 0x00880000dec4783b */ /* 0x000fe20000000200 */
[C---:B------:R-:W-:Y:S03]  /*1d810*/  HMMA.16816.F32.BF16 R8, R32.reuse, R10, RZ ;  /* 0x0000000a2008723c */ /* 0x040fe600000418ff */
[----:B------:R-:W-:Y:S05]  /*1d820*/  LDSM.16.M88.4 R200, [R222+0x9800] ;  /* 0x00980000dec8783b */ /* 0x000fea0000000200 */
[C---:B---3--:R-:W-:Y:S08]  /*1d830*/  HMMA.16816.F32.BF16 R12, R32.reuse, R16, RZ ;  /* 0x00000010200c723c */ /* 0x048ff000000418ff */
[C---:B------:R-:W-:Y:S08]  /*1d840*/  HMMA.16816.F32.BF16 R16, R32.reuse, R18, RZ ;  /* 0x000000122010723c */ /* 0x040ff000000418ff */
[C---:B----4-:R-:W-:Y:S08]  /*1d850*/  HMMA.16816.F32.BF16 R20, R32.reuse, R24, RZ ;  /* 0x000000182014723c */ /* 0x050ff000000418ff */
[C---:B------:R-:W-:Y:S08]  /*1d860*/  HMMA.16816.F32.BF16 R24, R32.reuse, R26, RZ ;  /* 0x0000001a2018723c */ /* 0x040ff000000418ff */
[C---:B-----5:R-:W-:Y:S08]  /*1d870*/  HMMA.16816.F32.BF16 R28, R32.reuse, R168, RZ ;  /* 0x000000a8201c723c */ /* 0x060ff000000418ff */
[----:B------:R-:W-:Y:S01]  /*1d880*/  HMMA.16816.F32.BF16 R32, R32, R170, RZ ;  /* 0x000000aa2020723c */ /* 0x000fe200000418ff */
[----:B------:R-:W2:Y:S07]  /*1d890*/  LDSM.16.M88.4 R168, [R225] ;  /* 0x00000000e1a8783b */ /* 0x000eae0000000200 */
[C---:B-1----:R-:W-:Y:S08]  /*1d8a0*/  HMMA.16816.F32.BF16 R4, R172.reuse, R176, R4 ;  /* 0x000000b0ac04723c */ /* 0x042ff00000041804 */
[C---:B------:R-:W-:Y:S01]  /*1d8b0*/  HMMA.16816.F32.BF16 R8, R172.reuse, R178, R8 ;  /* 0x000000b2ac08723c */ /* 0x040fe20000041808 */
[----:B------:R-:W1:Y:S07]  /*1d8c0*/  LDSM.16.M88.4 R176, [R222+0x9000] ;  /* 0x00900000deb0783b */ /* 0x000e6e0000000200 */
        /* <DEDUP_REMOVED lines=28> */
[----:B------:R-:W-:Y:S07]  /*1da90*/  LDSM.16.M88.4 R172, [R214] ;  /* 0x00000000d6ac783b */ /* 0x000fee0000000200 */
[C---:B-1----:R-:W-:Y:S08]  /*1daa0*/  HMMA.16816.F32.BF16 R20, R180.reuse, R176, R20 ;  /* 0x000000b0b414723c */ /* 0x042ff00000041814 */
[C---:B------:R-:W-:Y:S01]  /*1dab0*/  HMMA.16816.F32.BF16 R24, R180.reuse, R178, R24 ;  /* 0x000000b2b418723c */ /* 0x040fe20000041818 */
[----:B------:R-:W-:Y:S07]  /*1dac0*/  LDSM.16.M88.4 R176, [R213] ;  /* 0x00000000d5b0783b */ /* 0x000fee0000000200 */
[C---:B--2---:R-:W-:Y:S08]  /*1dad0*/  HMMA.16816.F32.BF16 R28, R180.reuse, R168, R28 ;  /* 0x000000a8b41c723c */ /* 0x044ff0000004181c */
[----:B------:R-:W-:Y:S01]  /*1dae0*/  HMMA.16816.F32.BF16 R32, R180, R170, R32 ;  /* 0x000000aab420723c */ /* 0x000fe20000041820 */
[----:B------:R-:W1:Y:S04]  /*1daf0*/  LDSM.16.M88.4 R168, [R227+0x2000] ;  /* 0x00200000e3a8783b */ /* 0x000e680000000200 */
[----:B------:R-:W2:Y:S03]  /*1db00*/  LDSM.16.M88.4 R180, [R212] ;  /* 0x00000000d4b4783b */ /* 0x000ea60000000200 */
[C---:B------:R-:W-:Y:S08]  /*1db10*/  HMMA.16816.F32.BF16 R4, R188.reuse, R192, R4 ;  /* 0x000000c0bc04723c */ /* 0x040ff00000041804 */
[C---:B------:R-:W-:Y:S01]  /*1db20*/  HMMA.16816.F32.BF16 R8, R188.reuse, R194, R8 ;  /* 0x000000c2bc08723c */ /* 0x040fe20000041808 */
[----:B------:R-:W-:Y:S07]  /*1db30*/  LDSM.16.M88.4 R192, [R225+0x2000] ;  /* 0x00200000e1c0783b */ /* 0x000fee0000000200 */
[C---:B------:R-:W-:Y:S08]  /*1db40*/  HMMA.16816.F32.BF16 R12, R188.reuse, R196, R12 ;  /* 0x000000c4bc0c723c */ /* 0x040ff0000004180c */
[C---:B------:R-:W-:Y:S01]  /*1db50*/  HMMA.16816.F32.BF16 R16, R188.reuse, R198, R16 ;  /* 0x000000c6bc10723c */ /* 0x040fe20000041810 */
[----:B------:R-:W-:Y:S07]  /*1db60*/  LDSM.16.M88.4 R196, [R222+0xa000] ;  /* 0x00a00000dec4783b */ /* 0x000fee0000000200 */
[C---:B---3--:R-:W-:Y:S08]  /*1db70*/  HMMA.16816.F32.BF16 R20, R188.reuse, R184, R20 ;  /* 0x000000b8bc14723c */ /* 0x048ff00000041814 */
        /* <DEDUP_REMOVED lines=18> */
[----:B------:R-:W3:Y:S03]  /*1dca0*/  LDSM.16.M88.4 R184, [R215+0x3000] ;  /* 0x00300000d7b8783b */ /* 0x000ee60000000200 */
[C---:B------:R-:W-:Y:S08]  /*1dcb0*/  HMMA.16816.F32.BF16 R4, R192.reuse, R196, R4 ;  /* 0x000000c4c004723c */ /* 0x040ff00000041804 */
[C---:B------:R-:W-:Y:S01]  /*1dcc0*/  HMMA.16816.F32.BF16 R8, R192.reuse, R198, R8 ;  /* 0x000000c6c008723c */ /* 0x040fe20000041808 */
[----:B------:R-:W5:Y:S07]  /*1dcd0*/  LDSM.16.M88.4 R196, [R215+0x3800] ;  /* 0x00380000d7c4783b */ /* 0x000f6e0000000200 */
        /* <DEDUP_REMOVED lines=8> */
[----:B------:R-:W-:Y:S04]  /*1dd60*/  LDSM.16.M88.4 R192, [R210] ;  /* 0x00000000d2c0783b */ /* 0x000fe80000000200 */
[----:B------:R-:W-:Y:S03]  /*1dd70*/  LDSM.16.M88.4 R200, [R207] ;  /* 0x00000000cfc8783b */ /* 0x000fe60000000200 */
        /* <DEDUP_REMOVED lines=9> */
[C---:B-----5:R-:W-:Y:S08]  /*1de10*/  HMMA.16816.F32.BF16 R28, R168.reuse, R196, R28 ;  /* 0x000000c4a81c723c */ /* 0x060ff0000004181c */
[----:B------:R-:W-:Y:S01]  /*1de20*/  HMMA.16816.F32.BF16 R32, R168, R198, R32 ;  /* 0x000000c6a820723c */ /* 0x000fe20000041820 */
[----:B------:R-:W3:Y:S04]  /*1de30*/  LDSM.16.M88.4 R168, [R228+0xd800] ;  /* 0x00d80000e4a8783b */ /* 0x000ee80000000200 */
[----:B------:R-:W5:Y:S03]  /*1de40*/  LDSM.16.M88.4 R196, [R209] ;  /* 0x00000000d1c4783b */ /* 0x000f660000000200 */
[C---:B-1----:R-:W-:Y:S08]  /*1de50*/  HMMA.16816.F32.BF16 R4, R172.reuse, R188, R4 ;  /* 0x000000bcac04723c */ /* 0x042ff00000041804 */
[C---:B------:R-:W-:Y:S01]  /*1de60*/  HMMA.16816.F32.BF16 R8, R172.reuse, R190, R8 ;  /* 0x000000beac08723c */ /* 0x040fe20000041808 */
[----:B------:R-:W1:Y:S07]  /*1de70*/  LDSM.16.M88.4 R188, [R208] ;  /* 0x00000000d0bc783b */ /* 0x000e6e0000000200 */
[C---:B--2---:R-:W-:Y:S08]  /*1de80*/  HMMA.16816.F32.BF16 R12, R172.reuse, R176, R12 ;  /* 0x000000b0ac0c723c */ /* 0x044ff0000004180c */
[C---:B------:R-:W-:Y:S01]  /*1de90*/  HMMA.16816.F32.BF16 R16, R172.reuse, R178, R16 ;  /* 0x000000b2ac10723c */ /* 0x040fe20000041810 */
[----:B------:R-:W-:Y:S07]  /*1dea0*/  LDSM.16.M88.4 R176, [R222+0xc800] ;  /* 0x00c80000deb0783b */ /* 0x000fee0000000200 */
[C---:B----4-:R-:W-:Y:S08]  /*1deb0*/  HMMA.16816.F32.BF16 R20, R172.reuse, R180, R20 ;  /* 0x000000b4ac14723c */ /* 0x050ff00000041814 */
[C---:B------:R-:W-:Y:S01]  /*1dec0*/  HMMA.16816.F32.BF16 R24, R172.reuse, R182, R24 ;  /* 0x000000b6ac18723c */ /* 0x040fe20000041818 */
[----:B------:R-:W-:Y:S07]  /*1ded0*/  LDSM.16.M88.4 R180, [R222+0xd000] ;  /* 0x00d00000deb4783b */ /* 0x000fee0000000200 */
[C---:B---3--:R-:W-:Y:S08]  /*1dee0*/  HMMA.16816.F32.BF16 R28, R172.reuse, R168, R28 ;  /* 0x000000a8ac1c723c */ /* 0x048ff0000004181c */
[----:B------:R-:W-:Y:S01]  /*1def0*/  HMMA.16816.F32.BF16 R32, R172, R170, R32 ;  /* 0x000000aaac20723c */ /* 0x000fe20000041820 */
[----:B------:R-:W-:Y:S04]  /*1df00*/  LDSM.16.M88.4 R168, [R225+0x4000] ;  /* 0x00400000e1a8783b */ /* 0x000fe80000000200 */
[----:B------:R-:W2:Y:S03]  /*1df10*/  LDSM.16.M88.4 R172, [R222+0xc000] ;  /* 0x00c00000deac783b */ /* 0x000ea60000000200 */
[C---:B------:R-:W-:Y:S08]  /*1df20*/  HMMA.16816.F32.BF16 R4, R184.reuse, R192, R4 ;  /* 0x000000c0b804723c */ /* 0x040ff00000041804 */
[C---:B------:R-:W-:Y:S01]  /*1df30*/  HMMA.16816.F32.BF16 R8, R184.reuse, R194, R8 ;  /* 0x000000c2b808723c */ /* 0x040fe20000041808 */
[----:B------:R-:W3:Y:S07]  /*1df40*/  LDSM.16.M88.4 R192, [R222+0xd800] ;  /* 0x00d80000dec0783b */ /* 0x000eee0000000200 */
[C---:B-----5:R-:W-:Y:S08]  /*1df50*/  HMMA.16816.F32.BF16 R12, R184.reuse, R196, R12 ;  /* 0x000000c4b80c723c */ /* 0x060ff0000004180c */
[C---:B------:R-:W-:Y:S01]  /*1df60*/  HMMA.16816.F32.BF16 R16, R184.reuse, R198, R16 ;  /* 0x000000c6b810723c */ /* 0x040fe20000041810 */
[----:B------:R-:W-:Y:S07]  /*1df70*/  LDSM.16.M88.4 R196, [R215+0x4000] ;  /* 0x00400000d7c4783b */ /* 0x000fee0000000200 */
[C---:B-1----:R-:W-:Y:S08]  /*1df80*/  HMMA.16816.F32.BF16 R20, R184.reuse, R188, R20 ;  /* 0x000000bcb814723c */ /* 0x042ff00000041814 */
[C---:B------:R-:W-:Y:S01]  /*1df90*/  HMMA.16816.F32.BF16 R24, R184.reuse, R190, R24 ;  /* 0x000000beb818723c */ /* 0x040fe20000041818 */
[----:B------:R-:W1:Y:S07]  /*1dfa0*/  LDSM.16.M88.4 R188, [R224+0x4000] ;  /* 0x00400000e0bc783b */ /* 0x000e6e0000000200 */
        /* <DEDUP_REMOVED lines=9> */
[----:B------:R-:W5:Y:S07]  /*1e040*/  LDSM.16.M88.4 R176, [R215+0x5800] ;  /* 0x00580000d7b0783b */ /* 0x000f6e0000000200 */
[C---:B------:R-:W-:Y:S08]  /*1e050*/  HMMA.16816.F32.BF16 R20, R168.reuse, R180, R20 ;  /* 0x000000b4a814723c */ /* 0x040ff00000041814 */
[C---:B------:R-:W-:Y:S01]  /*1e060*/  HMMA.16816.F32.BF16 R24, R168.reuse, R182, R24 ;  /* 0x000000b6a818723c */ /* 0x040fe20000041818 */
[----:B------:R-:W2:Y:S07]  /*1e070*/  LDSM.16.M88.4 R180, [R229+0x6000] ;  /* 0x00600000e5b4783b */ /* 0x000eae0000000200 */
[C---:B---3--:R-:W-:Y:S08]  /*1e080*/  HMMA.16816.F32.BF16 R28, R168.reuse, R192, R28 ;  /* 0x000000c0a81c723c */ /* 0x048ff0000004181c */
[----:B------:R-:W-:Y:S01]  /*1e090*/  HMMA.16816.F32.BF16 R32, R168, R194, R32 ;  /* 0x000000c2a820723c */ /* 0x000fe20000041820 */
[----:B------:R-:W3:Y:S04]  /*1e0a0*/  LDSM.16.M88.4 R168, [R228+0xe800] ;  /* 0x00e80000e4a8783b */ /* 0x000ee80000000200 */
[----:B------:R-:W3:Y:S03]  /*1e0b0*/  LDSM.16.M88.4 R192, [R228+0xf000] ;  /* 0x00f00000e4c0783b */ /* 0x000ee60000000200 */
[C---:B-1----:R-:W-:Y:S08]  /*1e0c0*/  HMMA.16816.F32.BF16 R4, R188.reuse, R196, R4 ;  /* 0x000000c4bc04723c */ /* 0x042ff00000041804 */
[C---:B------:R-:W-:Y:S01]  /*1e0d0*/  HMMA.16816.F32.BF16 R8, R188.reuse, R198, R8 ;  /* 0x000000c6bc08723c */ /* 0x040fe20000041808 */
[----:B------:R-:W1:Y:S07]  /*1e0e0*/  LDSM.16.M88.4 R196, [R228+0xf800] ;  /* 0x00f80000e4c4783b */ /* 0x000e6e0000000200 */
[C---:B----4-:R-:W-:Y:S08]  /*1e0f0*/  HMMA.16816.F32.BF16 R12, R188.reuse, R184, R12 ;  /* 0x000000b8bc0c723c */ /* 0x050ff0000004180c */
[C---:B------:R-:W-:Y:S01]  /*1e100*/  HMMA.16816.F32.BF16 R16, R188.reuse, R186, R16 ;  /* 0x000000babc10723c */ /* 0x040fe20000041810 */
[----:B------:R-:W-:Y:S07]  /*1e110*/  LDSM.16.M88.4 R184, [R205] ;  /* 0x00000000cdb8783b */ /* 0x000fee0000000200 */
[C---:B--2---:R-:W-:Y:S08]  /*1e120*/  HMMA.16816.F32.BF16 R20, R188.reuse, R172, R20 ;  /* 0x000000acbc14723c */ /* 0x044ff00000041814 */
[C---:B------:R-:W-:Y:S01]  /*1e130*/  HMMA.16816.F32.BF16 R24, R188.reuse, R174, R24 ;  /* 0x000000aebc18723c */ /* 0x040fe20000041818 */
[----:B------:R-:W-:Y:S07]  /*1e140*/  LDSM.16.M88.4 R172, [R227+0x6000] ;  /* 0x00600000e3ac783b */ /* 0x000fee0000000200 */
[C---:B-----5:R-:W-:Y:S08]  /*1e150*/  HMMA.16816.F32.BF16 R28, R188.reuse, R176, R28 ;  /* 0x000000b0bc1c723c */ /* 0x060ff0000004181c */
[----:B------:R-:W-:Y:S01]  /*1e160*/  HMMA.16816.F32.BF16 R32, R188, R178, R32 ;  /* 0x000000b2bc20723c */ /* 0x000fe20000041820 */
[----:B------:R-:W2:Y:S04]  /*1e170*/  LDSM.16.M88.4 R176, [R206] ;  /* 0x00000000ceb0783b */ /* 0x000ea80000000200 */
[----:B------:R-:W-:Y:S03]  /*1e180*/  LDSM.16.M88.4 R188, [R167] ;  /* 0x00000000a7bc783b */ /* 0x000fe60000000200 */
[C---:B------:R-:W-:Y:S08]  /*1e190*/  HMMA.16816.F32.BF16 R4, R180.reuse, R200, R4 ;  /* 0x000000c8b404723c */ /* 0x040ff00000041804 */
[C---:B------:R-:W-:Y:S01]  /*1e1a0*/  HMMA.16816.F32.BF16 R8, R180.reuse, R202, R8 ;  /* 0x000000cab408723c */ /* 0x040fe20000041808 */
[----:B------:R-:W-:Y:S07]  /*1e1b0*/  LDSM.16.M88.4 R200, [R222+0xe000] ;  /* 0x00e00000dec8783b */ /* 0x000fee0000000200 */
[C---:B---3--:R-:W-:Y:S08]  /*1e1c0*/  HMMA.16816.F32.BF16 R12, R180.reuse, R168, R12 ;  /* 0x000000a8b40c723c */ /* 0x048ff0000004180c */
[C---:B------:R-:W-:Y:S01]  /*1e1d0*/  HMMA.16816.F32.BF16 R16, R180.reuse, R170, R16 ;  /* 0x000000aab410723c */ /* 0x040fe20000041810 */
[----:B------:R-:W3:Y:S07]  /*1e1e0*/  LDSM.16.M88.4 R168, [R204] ;  /* 0x00000000cca8783b */ /* 0x000eee0000000200 */
        /* <DEDUP_REMOVED lines=18> */
[----:B------:R-:W3:Y:S04]  /*1e310*/  LDSM.16.M88.4 R172, [R215+0x6000] ;  /* 0x00600000d7ac783b */ /* 0x000ee80000000200 */
[----:B------:R-:W5:Y:S03]  /*1e320*/  LDSM.16.M88.4 R188, [R215+0x7000] ;  /* 0x00700000d7bc783b */ /* 0x000f660000000200 */
[C---:B----4-:R-:W-:Y:S08]  /*1e330*/  HMMA.16816.F32.BF16 R4, R192.reuse, R200, R4 ;  /* 0x000000c8c004723c */ /* 0x050ff00000041804 */
[C---:B------:R-:W-:Y:S01]  /*1e340*/  HMMA.16816.F32.BF16 R8, R192.reuse, R202, R8 ;  /* 0x000000cac008723c */ /* 0x040fe20000041808 */
[----:B------:R-:W4:Y:S01]  /*1e350*/  LDSM.16.M88.4 R200, [R215+0x7800] ;  /* 0x00780000d7c8783b */ /* 0x000f220000000200 */
[----:B------:R-:W-:Y:S04]  /*1e360*/  DEPBAR.LE SB0, 0x0 ;  /* 0x000080000000791a */ /* 0x000fe80000000000 */
[----:B------:R-:W-:Y:S02]  /*1e370*/  BAR.SYNC.DEFER_BLOCKING 0x0 ;  /* 0x0000000000007b1d */ /* 0x000fe40000010000 */
[C---:B-1----:R-:W-:Y:S08]  /*1e380*/  HMMA.16816.F32.BF16 R12, R192.reuse, R180, R12 ;  /* 0x000000b4c00c723c */ /* 0x042ff0000004180c */
        /* <DEDUP_REMOVED lines=9> */
[C---:B-----5:R-:W-:Y:S08]  /*1e420*/  HMMA.16816.F32.BF16 R20, R168.reuse, R188, R20 ;  /* 0x000000bca814723c */ /* 0x060ff00000041814 */
        /* <DEDUP_REMOVED lines=73> */
.L_x_6711:
[----:B------:R-:W-:Y:S02]  /*1e8c0*/  ULDC.64 UR4, c[0x0][0x118] ;  /* 0x0000460000047ab9 */ /* 0x000fe40000000a00 */
[----:B------:R-:W2:Y:S02]  /*1e8d0*/  LD.E R174, [R164.64+0x38] ;  /* 0x00003804a4ae7980 */ /* 0x000ea4000c101900 */
[----:B--2---:R-:W-:Y:S04]  /*1e8e0*/  LEA R174, -R174, RZ, 0x6 ;  /* 0x000000ffaeae7211 */ /* 0x004fe800078e31ff */
[----:B------:R-:W-:Y:S02]  /*1e8f0*/  SHF.R.S32.HI R169, RZ, 0x1f, R174 ;  /* 0x0000001fffa97819 */ /* 0x000fe400000114ae */
.L_x_6712:
[----:B------:R-:W-:Y:S05]  /*1e900*/  BSYNC B0 ;  /* 0x0000000000007941 */ /* 0x000fea0003800000 */
.L_x_6710:
[----:B------:R-:W2:Y:S01]  /*1e910*/  LDL R166, [R1+0x8] ;  /* 0x0000080001a67983 */ /* 0x000ea20000100800 */
[C---:B------:R-:W-:Y:S01]  /*1e920*/  LEA R232, P0, R174.reuse, R232, 0x1 ;  /* 0x000000e8aee87211 */ /* 0x040fe200078008ff */
[----:B------:R-:W-:Y:S02]  /*1e930*/  ULDC.64 UR4, c[0x0][0x118] ;  /* 0x0000460000047ab9 */ /* 0x000fe40000000a00 */
[----:B------:R-:W3:Y:S01]  /*1e940*/  LDL R3, [R1+0x4] ;  /* 0x0000040001037983 */ /* 0x000ee20000100800 */
        /* <DEDUP_REMOVED lines=10> */
[C---:B---3--:R-:W-:Y:S01]  /*1e9f0*/  IMAD.X R173, R3.reuse, 0x1, R231, P0 ;  /* 0x0000000103ad7824 */ /* 0x048fe200000e06e7 */
[C---:B------:R-:W-:Y:S04]  /*1ea00*/  IADD3 R170, P0, R166.reuse, R172, RZ ;  /* 0x000000aca6aa7210 */ /* 0x040fe80007f1e0ff */
[----:B------:R1:W-:Y:S01]  /*1ea10*/  LDGSTS.E.BYPASS.LTC128B.128 [R239+0x8800], [R172.64] ;  /* 0x08800000acef7fae */ /* 0x0003e2000b901d44 */
[C---:B------:R-:W-:Y:S01]  /*1ea20*/  IMAD.X R171, R3.reuse, 0x1, R173, P0 ;  /* 0x0000000103ab7824 */ /* 0x040fe200000e06ad */
        /* <DEDUP_REMOVED lines=14> */
.L_x_6709:
[----:B------:R-:W-:Y:S05]  /*1eb10*/  BSYNC B1 ;  /* 0x0000000000017941 */ /* 0x000fea0003800000 */
.L_x_6708:
[----:B------:R-:W-:Y:S01]  /*1eb20*/  ULDC.64 UR4, c[0x0][0x118] ;  /* 0x0000460000047ab9 */ /* 0x000fe20000000a00 */
[----:B------:R-:W2:Y:S08]  /*1eb30*/  S2R R166, SR_TID.X ;  /* 0x0000000000a67919 */ /* 0x000eb00000002100 */
[----:B------:R3:W4:Y:S01]  /*1eb40*/  LD.E R165, [R164.64+0xdc] ;  /* 0x0000dc04a4a57980 */ /* 0x000722000c101900 */
[----:B--2---:R-:W-:Y:S04]  /*1eb50*/  SHF.L.U32 R166, R166, 0x1, RZ ;  /* 0x00000001a6a67819 */ /* 0x004fe800000006ff */
[----:B------:R-:W-:Y:S04]  /*1eb60*/  LOP3.LUT R166, R166, 0x6, RZ, 0xc0, !PT ;  /* 0x00000006a6a67812 */ /* 0x000fe800078ec0ff */
[----:B------:R-:W-:Y:S04]  /*1eb70*/  LEA R3, R241, R166, 0x6 ;  /* 0x000000a6f1037211 */ /* 0x000fe800078e30ff */
[C---:B------:R-:W-:Y:S02]  /*1eb80*/  IADD3 R166, R3.reuse, 0x1, RZ ;  /* 0x0000000103a67810 */ /* 0x040fe40007ffe0ff */
[CC--:B------:R-:W-:Y:S02]  /*1eb90*/  ISETP.GE.AND P2, PT, R3.reuse, R249.reuse, PT ;  /* 0x000000f90300720c */ /* 0x0c0fe40003f46270 */
[C---:B------:R-:W-:Y:S02]  /*1eba0*/  ISETP.GE.AND P6, PT, R166.reuse, R249, PT ;  /* 0x000000f9a600720c */ /* 0x040fe40003fc6270 */
[CC--:B------:R-:W-:Y:S02]  /*1ebb0*/  ISETP.GE.AND P1, PT, R166.reuse, R247.reuse, PT ;  /* 0x000000f7a600720c */ /* 0x0c0fe40003f26270 */
[C---:B------:R-:W-:Y:S02]  /*1ebc0*/  ISETP.GE.AND P3, PT, R3.reuse, R247, PT ;  /* 0x000000f70300720c */ /* 0x040fe40003f66270 */
[C---:B------:R-:W-:Y:S02]  /*1ebd0*/  ISETP.GE.OR P1, PT, R166.reuse, R246, !P1 ;  /* 0x000000f6a600720c */ /* 0x040fe40004f26670 */
[C---:B---3--:R-:W-:Y:S02]  /*1ebe0*/  IADD3 R164, R3.reuse, 0x9, RZ ;  /* 0x0000000903a47810 */ /* 0x048fe40007ffe0ff */
[CC--:B------:R-:W-:Y:S02]  /*1ebf0*/  ISETP.GE.OR P2, PT, R3.reuse, R248.reuse, !P2 ;  /* 0x000000f80300720c */ /* 0x0c0fe40005746670 */
[----:B------:R-:W-:Y:S02]  /*1ec00*/  ISETP.GE.OR P6, PT, R166, R248, !P6 ;  /* 0x000000f8a600720c */ /* 0x000fe400077c6670 */
[C---:B------:R-:W-:Y:S02]  /*1ec10*/  IADD3 R166, R3.reuse, 0x8, RZ ;  /* 0x0000000803a67810 */ /* 0x040fe40007ffe0ff */
[-C--:B------:R-:W-:Y:S02]  /*1ec20*/  ISETP.GE.AND P5, PT, R164, R249.reuse, PT ;  /* 0x000000f9a400720c */ /* 0x080fe40003fa6270 */
[C---:B------:R-:W-:Y:S02]  /*1ec30*/  ISETP.GE.AND P0, PT, R166.reuse, R249, PT ;  /* 0x000000f9a600720c */ /* 0x040fe40003f06270 */
[-C--:B------:R-:W-:Y:S02]  /*1ec40*/  ISETP.GE.AND P4, PT, R166, R247.reuse, PT ;  /* 0x000000f7a600720c */ /* 0x080fe40003f86270 */
[----:B-1----:R-:W-:Y:S02]  /*1ec50*/  FSEL R171, R4, -INF , !P2 ;  /* 0xff80000004ab7808 */ /* 0x002fe40005000000 */
[-C--:B------:R-:W-:Y:S02]  /*1ec60*/  ISETP.GE.AND P2, PT, R164, R247.reuse, PT ;  /* 0x000000f7a400720c */ /* 0x080fe40003f46270 */
[C---:B------:R-:W-:Y:S02]  /*1ec70*/  ISETP.GE.OR P3, PT, R3.reuse, R246, !P3 ;  /* 0x000000f60300720c */ /* 0x040fe40005f66670 */
[C---:B------:R-:W-:Y:S02]  /*1ec80*/  ISETP.GE.OR P0, PT, R166.reuse, R248, !P0 ;  /* 0x000000f8a600720c */ /* 0x040fe40004706670 */
[----:B------:R-:W-:Y:S02]  /*1ec90*/  ISETP.GE.OR P4, PT, R166, R246, !P4 ;  /* 0x000000f6a600720c */ /* 0x000fe40006786670 */
[C---:B------:R-:W-:Y:S02]  /*1eca0*/  ISETP.GE.OR P5, PT, R164.reuse, R248, !P5 ;  /* 0x000000f8a400720c */ /* 0x040fe40006fa6670 */
[-C--:B------:R-:W-:Y:S02]  /*1ecb0*/  ISETP.GE.OR P2, PT, R164, R246.reuse, !P2 ;  /* 0x000000f6a400720c */ /* 0x080fe40005746670 */
[C---:B------:R-:W-:Y:S02]  /*1ecc0*/  IADD3 R164, R3.reuse, 0x10, RZ ;  /* 0x0000001003a47810 */ /* 0x040fe40007ffe0ff */
[C---:B------:R-:W-:Y:S02]  /*1ecd0*/  IADD3 R4, R3.reuse, 0x11, RZ ;  /* 0x0000001103047810 */ /* 0x040fe40007ffe0ff */
[----:B------:R-:W-:Y:S02]  /*1ece0*/  FSEL R169, R6, -INF , !P3 ;  /* 0xff80000006a97808 */ /* 0x000fe40005800000 */
[----:B------:R-:W-:Y:S02]  /*1ecf0*/  IADD3 R6, R3, 0x18, RZ ;  /* 0x0000001803067810 */ /* 0x000fe40007ffe0ff */
[-C--:B------:R-:W-:Y:S02]  /*1ed00*/  ISETP.GE.AND P3, PT, R164, R247.reuse, PT ;  /* 0x000000f7a400720c */ /* 0x080fe40003f66270 */
[----:B------:R-:W-:Y:S02]  /*1ed10*/  FSEL R8, R8, -INF , !P0 ;  /* 0xff80000008087808 */ /* 0x000fe40004000000 */
[----:B------:R-:W-:Y:S02]  /*1ed20*/  FSEL R10, R10, -INF , !P4 ;  /* 0xff8000000a0a7808 */ /* 0x000fe40006000000 */
[----:B------:R-:W-:Y:S02]  /*1ed30*/  FSEL R11, R11, -INF , !P2 ;  /* 0xff8000000b0b7808 */ /* 0x000fe40005000000 */
[----:B------:R-:W-:Y:S02]  /*1ed40*/  ISETP.GE.AND P0, PT, R4, R247, PT ;  /* 0x000000f70400720c */ /* 0x000fe40003f06270 */
[C---:B------:R-:W-:Y:S02]  /*1ed50*/  ISETP.GE.AND P2, PT, R6.reuse, R249, PT ;  /* 0x000000f90600720c */ /* 0x040fe40003f46270 */
[----:B------:R-:W-:Y:S02]  /*1ed60*/  ISETP.GE.AND P4, PT, R6, R247, PT ;  /* 0x000000f70600720c */ /* 0x000fe40003f86270 */
[-C--:B------:R-:W-:Y:S02]  /*1ed70*/  ISETP.GE.OR P3, PT, R164, R246.reuse, !P3 ;  /* 0x000000f6a400720c */ /* 0x080fe40005f66670 */
[-C--:B------:R-:W-:Y:S02]  /*1ed80*/  ISETP.GE.OR P4, PT, R6, R246.reuse, !P4 ;  /* 0x000000f60600720c */ /* 0x080fe40006786670 */
[----:B------:R-:W-:Y:S02]  /*1ed90*/  ISETP.GE.OR P0, PT, R4, R246, !P0 ;  /* 0x000000f60400720c */ /* 0x000fe40004706670 */
[-C--:B------:R-:W-:Y:S02]  /*1eda0*/  ISETP.GE.OR P2, PT, R6, R248.reuse, !P2 ;  /* 0x000000f80600720c */ /* 0x080fe40005746670 */
[----:B------:R-:W-:Y:S02]  /*1edb0*/  IADD3 R6, R3, 0x20, RZ ;  /* 0x0000002003067810 */ /* 0x000fe40007ffe0ff */
[----:B------:R-:W-:Y:S02]  /*1edc0*/  FSEL R5, R5, -INF , !P6 ;  /* 0xff80000005057808 */ /* 0x000fe40007000000 */
[----:B------:R-:W-:Y:S02]  /*1edd0*/  FSEL R196, R14, -INF , !P3 ;  /* 0xff8000000ec47808 */ /* 0x000fe40005800000 */
[----:B------:R-:W-:Y:S02]  /*1ede0*/  FSEL R197, R15, -INF , !P0 ;  /* 0xff8000000fc57808 */ /* 0x000fe40004000000 */
[C---:B------:R-:W-:Y:S02]  /*1edf0*/  ISETP.GE.AND P0, PT, R6.reuse, R249, PT ;  /* 0x000000f90600720c */ /* 0x040fe40003f06270 */
[----:B------:R-:W-:Y:S02]  /*1ee00*/  ISETP.GE.AND P3, PT, R6, R247, PT ;  /* 0x000000f70600720c */ /* 0x000fe40003f66270 */
[-C--:B------:R-:W-:Y:S02]  /*1ee10*/  ISETP.GE.AND P6, PT, R4, R249.reuse, PT ;  /* 0x000000f90400720c */ /* 0x080fe40003fc6270 */
[C---:B------:R-:W-:Y:S02]  /*1ee20*/  ISETP.GE.OR P0, PT, R6.reuse, R248, !P0 ;  /* 0x000000f80600720c */ /* 0x040fe40004706670 */
[----:B------:R-:W-:Y:S02]  /*1ee30*/  ISETP.GE.OR P3, PT, R6, R246, !P3 ;  /* 0x000000f60600720c */ /* 0x000fe40005f66670 */
[----:B------:R-:W-:Y:S02]  /*1ee40*/  FMNMX.FTZ R6, R171, R2, !PT ;  /* 0x00000002ab067209 */ /* 0x000fe40007810000 */
[----:B------:R-:W-:Y:S02]  /*1ee50*/  ISETP.GE.OR P6, PT, R4, R248, !P6 ;  /* 0x000000f80400720c */ /* 0x000fe400077c6670 */
[----:B------:R-:W-:Y:S02]  /*1ee60*/  FSEL R7, R7, -INF , !P1 ;  /* 0xff80000007077808 */ /* 0x000fe40004800000 */
[C---:B------:R-:W-:Y:S02]  /*1ee70*/  ISETP.GE.AND P1, PT, R164.reuse, R249, PT ;  /* 0x000000f9a400720c */ /* 0x040fe40003f26270 */
[----:B------:R-:W-:Y:S02]  /*1ee80*/  FSEL R193, R13, -INF , !P6 ;  /* 0xff8000000dc17808 */ /* 0x000fe40007000000 */
[----:B------:R-:W-:Y:S02]  /*1ee90*/  FMNMX.FTZ R13, R5, R6, !PT ;  /* 0x00000006050d7209 */ /* 0x000fe40007810000 */
[----:B------:R-:W-:Y:S02]  /*1eea0*/  ISETP.GE.OR P1, PT, R164, R248, !P1 ;  /* 0x000000f8a400720c */ /* 0x000fe40004f26670 */
[----:B------:R-:W-:Y:S02]  /*1eeb0*/  FSEL R9, R9, -INF , !P5 ;  /* 0xff80000009097808 */ /* 0x000fe40006800000 */
[----:B------:R-:W-:Y:S02]  /*1eec0*/  FMNMX.FTZ R6, R8, R13, !PT ;  /* 0x0000000d08067209 */ /* 0x000fe40007810000 */
[----:B------:R-:W-:Y:S02]  /*1eed0*/  IADD3 R4, R3, 0x19, RZ ;  /* 0x0000001903047810 */ /* 0x000fe40007ffe0ff */
[----:B------:R-:W-:Y:S02]  /*1eee0*/  FMNMX.FTZ R13, R9, R6, !PT ;  /* 0x00000006090d7209 */ /* 0x000fe40007810000 */
[----:B------:R-:W-:Y:S02]  /*1eef0*/  FSEL R192, R12, -INF , !P1 ;  /* 0xff8000000cc07808 */ /* 0x000fe40004800000 */
[----:B------:R-:W-:Y:S02]  /*1ef00*/  ISETP.GE.AND P5, PT, R4, R249, PT ;  /* 0x000000f90400720c */ /* 0x000fe40003fa6270 */
[----:B------:R-:W-:Y:S02]  /*1ef10*/  FMNMX.FTZ R14, R192, R13, !PT ;  /* 0x0000000dc00e7209 */ /* 0x000fe40007810000 */
[C---:B------:R-:W-:Y:S02]  /*1ef20*/  ISETP.GE.AND P1, PT, R4.reuse, R247, PT ;  /* 0x000000f70400720c */ /* 0x040fe40003f26270 */
[C---:B------:R-:W-:Y:S02]  /*1ef30*/  ISETP.GE.OR P5, PT, R4.reuse, R248, !P5 ;  /* 0x000000f80400720c */ /* 0x040fe40006fa6670 */
[----:B------:R-:W-:Y:S02]  /*1ef40*/  ISETP.GE.OR P1, PT, R4, R246, !P1 ;  /* 0x000000f60400720c */ /* 0x000fe40004f26670 */
[----:B------:R-:W-:Y:S02]  /*1ef50*/  IADD3 R4, R3, 0x21, RZ ;  /* 0x0000002103047810 */ /* 0x000fe40007ffe0ff */
[----:B------:R-:W-:Y:S02]  /*1ef60*/  FSEL R194, R16, -INF , !P2 ;  /* 0xff80000010c27808 */ /* 0x000fe40005000000 */
[----:B------:R-:W-:Y:S02]  /*1ef70*/  FMNMX.FTZ R13, R193, R14, !PT ;  /* 0x0000000ec10d7209 */ /* 0x000fe40007810000 */
[----:B------:R-:W-:Y:S02]  /*1ef80*/  FMNMX.FTZ R14, R169, R0, !PT ;  /* 0x00000000a90e7209 */ /* 0x000fe40007810000 */
[----:B------:R-:W-:Y:S02]  /*1ef90*/  FSEL R195, R17, -INF , !P5 ;  /* 0xff80000011c37808 */ /* 0x000fe40006800000 */
[----:B------:R-:W-:Y:S02]  /*1efa0*/  ISETP.GE.AND P6, PT, R4, R249, PT ;  /* 0x000000f90400720c */ /* 0x000fe40003fc6270 */
[----:B------:R-:W-:Y:S02]  /*1efb0*/  FMNMX.FTZ R16, R194, R13, !PT ;  /* 0x0000000dc2107209 */ /* 0x000fe40007810000 */
[----:B------:R-:W-:Y:S02]  /*1efc0*/  FMNMX.FTZ R13, R7, R14, !PT ;  /* 0x0000000e070d7209 */ /* 0x000fe40007810000 */
[----:B------:R-:W-:Y:S02]  /*1efd0*/  FSEL R233, R20, -INF , !P0 ;  /* 0xff80000014e97808 */ /* 0x000fe40004000000 */
[C---:B------:R-:W-:Y:S02]  /*1efe0*/  ISETP.GE.OR P6, PT, R4.reuse, R248, !P6 ;  /* 0x000000f80400720c */ /* 0x040fe400077c6670 */
[----:B------:R-:W-:Y:S02]  /*1eff0*/  ISETP.GE.AND P2, PT, R4, R247, PT ;  /* 0x000000f70400720c */ /* 0x000fe40003f46270 */
[----:B------:R-:W-:Y:S02]  /*1f000*/  FMNMX.FTZ R14, R195, R16, !PT ;  /* 0x00000010c30e7209 */ /* 0x000fe40007810000 */
[----:B------:R-:W-:Y:S02]  /*1f010*/  FMNMX.FTZ R16, R10, R13, !PT ;  /* 0x0000000d0a107209 */ /* 0x000fe40007810000 */
[----:B------:R-:W-:Y:S02]  /*1f020*/  FSEL R203, R21, -INF , !P6 ;  /* 0xff80000015cb7808 */ /* 0x000fe40007000000 */
[----:B------:R-:W-:Y:S02]  /*1f030*/  ISETP.GE.OR P2, PT, R4, R246, !P2 ;  /* 0x000000f60400720c */ /* 0x000fe40005746670 */
[----:B------:R-:W-:Y:S02]  /*1f040*/  FMNMX.FTZ R13, R11, R16, !PT ;  /* 0x000000100b0d7209 */ /* 0x000fe40007810000 */
[C---:B------:R-:W-:Y:S02]  /*1f050*/  IADD3 R4, R3.reuse, 0x28, RZ ;  /* 0x0000002803047810 */ /* 0x040fe40007ffe0ff */
[----:B------:R-:W-:Y:S02]  /*1f060*/  IADD3 R12, R3, 0x29, RZ ;  /* 0x00000029030c7810 */ /* 0x000fe40007ffe0ff */
[----:B------:R-:W-:Y:S02]  /*1f070*/  FMNMX.FTZ R14, R233, R14, !PT ;  /* 0x0000000ee90e7209 */ /* 0x000fe40007810000 */
[----:B------:R-:W-:Y:S02]  /*1f080*/  FSEL R198, R18, -INF , !P4 ;  /* 0xff80000012c67808 */ /* 0x000fe40006000000 */
[C---:B------:R-:W-:Y:S02]  /*1f090*/  ISETP.GE.AND P4, PT, R12.reuse, R249, PT ;  /* 0x000000f90c00720c */ /* 0x040fe40003f86270 */
[----:B------:R-:W-:Y:S02]  /*1f0a0*/  ISETP.GE.AND P0, PT, R12, R247, PT ;  /* 0x000000f70c00720c */ /* 0x000fe40003f06270 */
[----:B------:R-:W-:Y:S02]  /*1f0b0*/  FMNMX.FTZ R15, R203, R14, !PT ;  /* 0x0000000ecb0f7209 */ /* 0x000fe40007810000 */
[----:B------:R-:W-:Y:S02]  /*1f0c0*/  FMNMX.FTZ R14, R196, R13, !PT ;  /* 0x0000000dc40e7209 */ /* 0x000fe40007810000 */
[-C--:B------:R-:W-:Y:S02]  /*1f0d0*/  ISETP.GE.AND P5, PT, R4, R249.reuse, PT ;  /* 0x000000f90400720c */ /* 0x080fe40003fa6270 */
[-C--:B------:R-:W-:Y:S02]  /*1f0e0*/  ISETP.GE.OR P4, PT, R12, R248.reuse, !P4 ;  /* 0x000000f80c00720c */ /* 0x080fe40006786670 */
[----:B------:R-:W-:Y:S02]  /*1f0f0*/  ISETP.GE.OR P5, PT, R4, R248, !P5 ;  /* 0x000000f80400720c */ /* 0x000fe40006fa6670 */
[----:B------:R-:W-:Y:S02]  /*1f100*/  ISETP.GE.OR P0, PT, R12, R246, !P0 ;  /* 0x000000f60c00720c */ /* 0x000fe40004706670 */
[----:B------:R-:W-:Y:S02]  /*1f110*/  IADD3 R12, R3, 0x30, RZ ;  /* 0x00000030030c7810 */ /* 0x000fe40007ffe0ff */
[----:B------:R-:W-:Y:S02]  /*1f120*/  FMNMX.FTZ R13, R197, R14, !PT ;  /* 0x0000000ec50d7209 */ /* 0x000fe40007810000 */
[----:B------:R-:W-:Y:S02]  /*1f130*/  FSEL R199, R19, -INF , !P1 ;  /* 0xff80000013c77808 */ /* 0x000fe40004800000 */
[----:B------:R-:W-:Y:S02]  /*1f140*/  ISETP.GE.AND P6, PT, R12, R249, PT ;  /* 0x000000f90c00720c */ /* 0x000fe40003fc6270 */
[----:B------:R-:W-:Y:S02]  /*1f150*/  FSEL R202, R24, -INF , !P5 ;  /* 0xff80000018ca7808 */ /* 0x000fe40006800000 */
[----:B------:R-:W-:Y:S02]  /*1f160*/  IADD3 R6, R3, 0x31, RZ ;  /* 0x0000003103067810 */ /* 0x000fe40007ffe0ff */
[----:B------:R-:W-:Y:S02]  /*1f170*/  FMNMX.FTZ R14, R198, R13, !PT ;  /* 0x0000000dc60e7209 */ /* 0x000fe40007810000 */
[----:B------:R-:W-:Y:S02]  /*1f180*/  ISETP.GE.AND P1, PT, R4, R247, PT ;  /* 0x000000f70400720c */ /* 0x000fe40003f26270 */
[----:B------:R-:W-:Y:S02]  /*1f190*/  FSEL R200, R22, -INF , !P3 ;  /* 0xff80000016c87808 */ /* 0x000fe40005800000 */
[----:B------:R-:W-:Y:S02]  /*1f1a0*/  ISETP.GE.OR P6, PT, R12, R248, !P6 ;  /* 0x000000f80c00720c */ /* 0x000fe400077c6670 */
[----:B------:R-:W-:Y:S02]  /*1f1b0*/  FSEL R201, R25, -INF , !P4 ;  /* 0xff80000019c97808 */ /* 0x000fe40006000000 */
[----:B------:R-:W-:Y:S02]  /*1f1c0*/  FMNMX.FTZ R13, R199, R14, !PT ;  /* 0x0000000ec70d7209 */ /* 0x000fe40007810000 */
[----:B------:R-:W-:Y:S02]  /*1f1d0*/  ISETP.GE.OR P1, PT, R4, R246, !P1 ;  /* 0x000000f60400720c */ /* 0x000fe40004f26670 */
[----:B------:R-:W-:Y:S02]  /*1f1e0*/  IADD3 R4, R3, 0x38, RZ ;  /* 0x0000003803047810 */ /* 0x000fe40007ffe0ff */
[----:B------:R-:W-:Y:S02]  /*1f1f0*/  ISETP.GE.AND P5, PT, R6, R249, PT ;  /* 0x000000f90600720c */ /* 0x000fe40003fa6270 */
[----:B------:R-:W-:Y:S02]  /*1f200*/  FMNMX.FTZ R16, R202, R15, !PT ;  /* 0x0000000fca107209 */ /* 0x000fe40007810000 */
[----:B------:R-:W-:Y:S02]  /*1f210*/  FSEL R177, R28, -INF , !P6 ;  /* 0xff8000001cb17808 */ /* 0x000fe40007000000 */
[----:B------:R-:W-:Y:S02]  /*1f220*/  FSEL R183, R23, -INF , !P2 ;  /* 0xff80000017b77808 */ /* 0x000fe40005000000 */
[----:B------:R-:W-:Y:S01]  /*1f230*/  IADD3 R3, R3, 0x39, RZ ;  /* 0x0000003903037810 */ /* 0x000fe20007ffe0ff */
[----:B------:R-:W-:Y:S01]  /*1f240*/  LDSM.16.MT88.4 R20, [R221+0x10000] ;  /* 0x01000000dd14783b */ /* 0x000fe20000004200 */
[----:B------:R-:W-:Y:S02]  /*1f250*/  ISETP.GE.OR P5, PT, R6, R248, !P5 ;  /* 0x000000f80600720c */ /* 0x000fe40006fa6670 */
[----:B------:R-:W-:Y:S02]  /*1f260*/  FMNMX.FTZ R16, R201, R16, !PT ;  /* 0x00000010c9107209 */ /* 0x000fe40007810000 */
[----:B------:R-:W-:Y:S02]  /*1f270*/  FMNMX.FTZ R14, R200, R13, !PT ;  /* 0x0000000dc80e7209 */ /* 0x000fe40007810000 */
[-C--:B------:R-:W-:Y:S02]  /*1f280*/  ISETP.GE.AND P4, PT, R4, R249.reuse, PT ;  /* 0x000000f90400720c */ /* 0x080fe40003f86270 */
[----:B------:R-:W-:Y:S02]  /*1f290*/  FSEL R180, R29, -INF , !P5 ;  /* 0xff8000001db47808 */ /* 0x000fe40006800000 */
[----:B------:R-:W-:Y:S02]  /*1f2a0*/  ISETP.GE.AND P6, PT, R3, R249, PT ;  /* 0x000000f90300720c */ /* 0x000fe40003fc6270 */
[----:B------:R-:W-:Y:S02]  /*1f2b0*/  FMNMX.FTZ R15, R177, R16, !PT ;  /* 0x00000010b10f7209 */ /* 0x000fe40007810000 */
[----:B------:R-:W-:Y:S02]  /*1f2c0*/  ISETP.GE.AND P2, PT, R12, R247, PT ;  /* 0x000000f70c00720c */ /* 0x000fe40003f46270 */
[----:B------:R-:W-:Y:S02]  /*1f2d0*/  FSEL R181, R26, -INF , !P1 ;  /* 0xff8000001ab57808 */ /* 0x000fe40004800000 */
[----:B------:R-:W-:Y:S02]  /*1f2e0*/  ISETP.GE.OR P4, PT, R4, R248, !P4 ;  /* 0x000000f80400720c */ /* 0x000fe40006786670 */
[----:B------:R-:W-:Y:S02]  /*1f2f0*/  FMNMX.FTZ R14, R183, R14, !PT ;  /* 0x0000000eb70e7209 */ /* 0x000fe40007810000 */
[----:B------:R-:W-:Y:S02]  /*1f300*/  ISETP.GE.OR P6, PT, R3, R248, !P6 ;  /* 0x000000f80300720c */ /* 0x000fe400077c6670 */
[----:B------:R-:W-:Y:S02]  /*1f310*/  FSEL R178, R32, -INF , !P4 ;  /* 0xff80000020b27808 */ /* 0x000fe40006000000 */
[----:B------:R-:W-:Y:S02]  /*1f320*/  FMNMX.FTZ R15, R180, R15, !PT ;  /* 0x0000000fb40f7209 */ /* 0x000fe40007810000 */
[----:B------:R-:W-:Y:S02]  /*1f330*/  ISETP.GE.OR P1, PT, R12, R246, !P2 ;  /* 0x000000f60c00720c */ /* 0x000fe40005726670 */
[----:B------:R-:W-:Y:S02]  /*1f340*/  FSEL R179, R27, -INF , !P0 ;  /* 0xff8000001bb37808 */ /* 0x000fe40004000000 */
[----:B------:R-:W-:Y:S02]  /*1f350*/  ISETP.GE.AND P2, PT, R6, R247, PT ;  /* 0x000000f70600720c */ /* 0x000fe40003f46270 */
[----:B------:R-:W-:Y:S02]  /*1f360*/  FMNMX.FTZ R14, R181, R14, !PT ;  /* 0x0000000eb50e7209 */ /* 0x000fe40007810000 */
[----:B------:R-:W-:Y:S02]  /*1f370*/  FSEL R176, R33, -INF , !P6 ;  /* 0xff80000021b07808 */ /* 0x000fe40007000000 */
[----:B------:R-:W-:Y:S02]  /*1f380*/  FSEL R175, R30, -INF , !P1 ;  /* 0xff8000001eaf7808 */ /* 0x000fe40004800000 */
[----:B------:R-:W-:Y:S02]  /*1f390*/  FMNMX.FTZ R15, R178, R15, !PT ;  /* 0x0000000fb20f7209 */ /* 0x000fe40007810000 */
[----:B------:R-:W-:Y:S02]  /*1f3a0*/  ISETP.GE.OR P2, PT, R6, R246, !P2 ;  /* 0x000000f60600720c */ /* 0x000fe40005746670 */
[----:B------:R-:W-:Y:S02]  /*1f3b0*/  FMNMX.FTZ R14, R179, R14, !PT ;  /* 0x0000000eb30e7209 */ /* 0x000fe40007810000 */
[----:B------:R-:W-:Y:S02]  /*1f3c0*/  ISETP.GE.AND P0, PT, R4, R247, PT ;  /* 0x000000f70400720c */ /* 0x000fe40003f06270 */
[----:B------:R-:W-:Y:S02]  /*1f3d0*/  FMNMX.FTZ R13, R176, R15, !PT ;  /* 0x0000000fb00d7209 */ /* 0x000fe40007810000 */
[----:B------:R-:W-:Y:S02]  /*1f3e0*/  FSEL R174, R31, -INF , !P2 ;  /* 0xff8000001fae7808 */ /* 0x000fe40005000000 */
[----:B------:R-:W-:Y:S01]  /*1f3f0*/  FMNMX.FTZ R15, R175, R14, !PT ;  /* 0x0000000eaf0f7209 */ /* 0x000fe20007810000 */
[----:B------:R-:W1:Y:S01]  /*1f400*/  SHFL.BFLY PT, R12, R13, 0x2, 0x1f ;  /* 0x0c401f000d0c7f89 */ /* 0x000e6200000e0000 */
[-C--:B------:R-:W-:Y:S02]  /*1f410*/  ISETP.GE.OR P1, PT, R4, R246.reuse, !P0 ;  /* 0x000000f60400720c */ /* 0x080fe40004726670 */
[C---:B------:R-:W-:Y:S02]  /*1f420*/  ISETP.GE.AND P0, PT, R3.reuse, R247, PT ;  /* 0x000000f70300720c */ /* 0x040fe40003f06270 */
[----:B------:R-:W-:Y:S02]  /*1f430*/  FSEL R173, R34, -INF , !P1 ;  /* 0xff80000022ad7808 */ /* 0x000fe40004800000 */
[----:B------:R-:W-:Y:S01]  /*1f440*/  FMNMX.FTZ R14, R174, R15, !PT ;  /* 0x0000000fae0e7209 */ /* 0x000fe20007810000 */
[----:B------:R-:W-:Y:S01]  /*1f450*/  LDSM.16.MT88.4 R28, [R220+0x10000] ;  /* 0x01000000dc1c783b */ /* 0x000fe20000004200 */
        /* <DEDUP_REMOVED lines=9> */
[----:B-1----:R-:W-:Y:S04]  /*1f4f0*/  FMNMX.FTZ R164, R13, R164, !PT ;  /* 0x000000a40da47209 */ /* 0x002fe80007810000 */
[----:B------:R-:W-:Y:S01]  /*1f500*/  FSETP.NEU.FTZ.AND P1, PT, R164, -INF , PT ;  /* 0xff800000a400780b */ /* 0x000fe20003f3d000 */
[----:B----4-:R-:W-:Y:S02]  /*1f510*/  FMUL.FTZ R182, R165, R164 ;  /* 0x000000a4a5b67220 */ /* 0x010fe40000410000 */
[----:B------:R-:W1:Y:S03]  /*1f520*/  LDSM.16.MT88.4 R12, [R223+0x10000] ;  /* 0x01000000df0c783b */ /* 0x000e660000004200 */
[----:B------:R-:W-:Y:S05]  /*1f530*/  FSEL R182, R182, RZ, P1 ;  /* 0x000000ffb6b67208 */ /* 0x000fea0000800000 */
[-CC-:B------:R-:W-:Y:S01]  /*1f540*/  FFMA.FTZ R184, R5, R165.reuse, -R182.reuse ;  /* 0x000000a505b87223 */ /* 0x180fe200000108b6 */
[----:B------:R-:W-:Y:S01]  /*1f550*/  FSEL R5, R164, RZ, P1 ;  /* 0x000000ffa4057208 */ /* 0x000fe20000800000 */
[-CC-:B------:R-:W-:Y:S02]  /*1f560*/  FFMA.FTZ R185, R171, R165.reuse, -R182.reuse ;  /* 0x000000a5abb97223 */ /* 0x180fe400000108b6 */
[----:B------:R-:W-:Y:S01]  /*1f570*/  FFMA.FTZ R191, R8, R165, -R182 ;  /* 0x000000a508bf7223 */ /* 0x000fe200000108b6 */
[----:B--2---:R-:W-:Y:S01]  /*1f580*/  FMNMX.FTZ R3, R4, R3, !PT ;  /* 0x0000000304037209 */ /* 0x004fe20007810000 */
[----:B------:R-:W-:Y:S02]  /*1f590*/  FADD.FTZ R4, -R5, R2 ;  /* 0x0000000205047221 */ /* 0x000fe40000010100 */
[----:B------:R-:W-:Y:S01]  /*1f5a0*/  MUFU.EX2 R185, R185 ;  /* 0x000000b900b97308 */ /* 0x000fe20000000800 */
[--C-:B------:R-:W-:Y:S01]  /*1f5b0*/  FFMA.FTZ R190, R9, R165, -R182.reuse ;  /* 0x000000a509be7223 */ /* 0x100fe200000108b6 */
[----:B------:R-:W-:Y:S01]  /*1f5c0*/  FSETP.NEU.FTZ.AND P0, PT, R3, -INF , PT ;  /* 0xff8000000300780b */ /* 0x000fe20003f1d000 */
[C---:B------:R-:W-:Y:S02]  /*1f5d0*/  FMUL.FTZ R172, R165.reuse, R3 ;  /* 0x00000003a5ac7220 */ /* 0x040fe40000410000 */
[----:B------:R-:W-:Y:S01]  /*1f5e0*/  FMUL.FTZ R2, R165, R4 ;  /* 0x00000004a5027220 */ /* 0x000fe20000410000 */
[----:B------:R-:W-:Y:S01]  /*1f5f0*/  FSEL R5, R3, RZ, P0 ;  /* 0x000000ff03057208 */ /* 0x000fe20000000000 */
[-CC-:B------:R-:W-:Y:S01]  /*1f600*/  FFMA.FTZ R180, R180, R165.reuse, -R182.reuse ;  /* 0x000000a5b4b47223 */ /* 0x180fe200000108b6 */
[----:B------:R-:W-:Y:S01]  /*1f610*/  FSEL R172, R172, RZ, P0 ;  /* 0x000000ffacac7208 */ /* 0x000fe20000000000 */
[-C--:B------:R-:W-:Y:S01]  /*1f620*/  FFMA.FTZ R178, R178, R165.reuse, -R182 ;  /* 0x000000a5b2b27223 */ /* 0x080fe200000108b6 */
[----:B------:R-:W2:Y:S01]  /*1f630*/  MUFU.EX2 R184, R184 ;  /* 0x000000b800b87308 */ /* 0x000ea20000000800 */
[----:B------:R-:W-:Y:S01]  /*1f640*/  FADD.FTZ R4, -R5, R0 ;  /* 0x0000000005047221 */ /* 0x000fe20000010100 */
[----:B------:R-:W-:Y:S01]  /*1f650*/  ISETP.GT.AND P0, PT, R241, R230, PT ;  /* 0x000000e6f100720c */ /* 0x000fe20003f04270 */
[-CC-:B------:R-:W-:Y:S02]  /*1f660*/  FFMA.FTZ R189, R169, R165.reuse, -R172.reuse ;  /* 0x000000a5a9bd7223 */ /* 0x180fe400000108ac */
[-CC-:B------:R-:W-:Y:S02]  /*1f670*/  FFMA.FTZ R188, R7, R165.reuse, -R172.reuse ;  /* 0x000000a507bc7223 */ /* 0x180fe400000108ac */
[-CC-:B------:R-:W-:Y:S02]  /*1f680*/  FFMA.FTZ R187, R10, R165.reuse, -R172.reuse ;  /* 0x000000a50abb7223 */ /* 0x180fe400000108ac */
[-CC-:B------:R-:W-:Y:S01]  /*1f690*/  FFMA.FTZ R186, R11, R165.reuse, -R172.reuse ;  /* 0x000000a50bba7223 */ /* 0x180fe200000108ac */
[----:B------:R-:W3:Y:S01]  /*1f6a0*/  MUFU.EX2 R2, R2 ;  /* 0x0000000200027308 */ /* 0x000ee20000000800 */
[----:B------:R-:W-:Y:S02]  /*1f6b0*/  FMUL.FTZ R0, R165, R4 ;  /* 0x00000004a5007220 */ /* 0x000fe40000410000 */
[-CC-:B------:R-:W-:Y:S02]  /*1f6c0*/  FFMA.FTZ R175, R175, R165.reuse, -R172.reuse ;  /* 0x000000a5afaf7223 */ /* 0x180fe400000108ac */
[-C--:B------:R-:W-:Y:S02]  /*1f6d0*/  FFMA.FTZ R174, R174, R165.reuse, -R172 ;  /* 0x000000a5aeae7223 */ /* 0x080fe400000108ac */
[-CC-:B------:R-:W-:Y:S02]  /*1f6e0*/  FFMA.FTZ R192, R192, R165.reuse, -R182.reuse ;  /* 0x000000a5c0c07223 */ /* 0x180fe400000108b6 */
[-CC-:B------:R-:W-:Y:S01]  /*1f6f0*/  FFMA.FTZ R193, R193, R165.reuse, -R182.reuse ;  /* 0x000000a5c1c17223 */ /* 0x180fe200000108b6 */
[----:B------:R-:W4:Y:S01]  /*1f700*/  MUFU.EX2 R0, R0 ;  /* 0x0000000000007308 */ /* 0x000f220000000800 */
[-CC-:B------:R-:W-:Y:S02]  /*1f710*/  FFMA.FTZ R194, R194, R165.reuse, -R182.reuse ;  /* 0x000000a5c2c27223 */ /* 0x180fe400000108b6 */
[----:B------:R-:W-:Y:S01]  /*1f720*/  FFMA.FTZ R195, R195, R165, -R182 ;  /* 0x000000a5c3c37223 */ /* 0x000fe200000108b6 */
[----:B--2---:R-:W-:Y:S01]  /*1f730*/  F2FP.BF16.PACK_AB R168, R184, R185 ;  /* 0x000000b9b8a8723e */ /* 0x004fe200000010ff */
[-CC-:B------:R-:W-:Y:S02]  /*1f740*/  FFMA.FTZ R196, R196, R165.reuse, -R172.reuse ;  /* 0x000000a5c4c47223 */ /* 0x180fe400000108ac */
[-CC-:B------:R-:W-:Y:S02]  /*1f750*/  FFMA.FTZ R197, R197, R165.reuse, -R172.reuse ;  /* 0x000000a5c5c57223 */ /* 0x180fe400000108ac */
[-CC-:B------:R-:W-:Y:S01]  /*1f760*/  FFMA.FTZ R198, R198, R165.reuse, -R172.reuse ;  /* 0x000000a5c6c67223 */ /* 0x180fe200000108ac */
[----:B------:R-:W-:Y:S01]  /*1f770*/  MUFU.EX2 R191, R191 ;  /* 0x000000bf00bf7308 */ /* 0x000fe20000000800 */
[-C--:B------:R-:W-:Y:S02]  /*1f780*/  FFMA.FTZ R199, R199, R165.reuse, -R172 ;  /* 0x000000a5c7c77223 */ /* 0x080fe400000108ac */
[--C-:B------:R-:W-:Y:S02]  /*1f790*/  FFMA.FTZ R233, R233, R165, -R182.reuse ;  /* 0x000000a5e9e97223 */ /* 0x100fe400000108b6 */
        /* <DEDUP_REMOVED lines=10> */
[----:B------:R-:W-:Y:S01]  /*1f840*/  FMUL.FTZ R11, R0, R159 ;  /* 0x0000009f000b7220 */ /* 0x000fe20000410000 */
[----:B------:R-:W-:Y:S01]  /*1f850*/  LDSM.16.MT88.4 R160, [R221+0x14800] ;  /* 0x01480000dda0783b */ /* 0x000fe20000004200 */
[----:B------:R-:W-:Y:S02]  /*1f860*/  FMUL.FTZ R17, R2, R149 ;  /* 0x0000009502117220 */ /* 0x000fe40000410000 */
        /* <DEDUP_REMOVED lines=21> */
[----:B---3--:R-:W-:Y:S01]  /*1f9c0*/  F2FP.BF16.PACK_AB R169, R188, R189 ;  /* 0x000000bdbca9723e */ /* 0x008fe200000010ff */
[C---:B------:R-:W-:Y:S02]  /*1f9d0*/  FMUL.FTZ R40, R2.reuse, R40 ;  /* 0x0000002802287220 */ /* 0x040fe40000410000 */
[----:B------:R-:W-:Y:S01]  /*1f9e0*/  LDSM.16.MT88.4 R156, [R223+0x14800] ;  /* 0x01480000df9c783b */ /* 0x000fe20000004200 */
        /* <DEDUP_REMOVED lines=9> */
[----:B------:R-:W-:Y:S01]  /*1fa80*/  FMUL.FTZ R48, R2, R48 ;  /* 0x0000003002307220 */ /* 0x000fe20000410000 */
[----:B--2---:R-:W-:Y:S01]  /*1fa90*/  F2FP.BF16.PACK_AB R171, R186, R187 ;  /* 0x000000bbbaab723e */ /* 0x004fe200000010ff */
[----:B------:R-:W-:Y:S02]  /*1faa0*/  FMUL.FTZ R49, R2, R49 ;  /* 0x0000003102317220 */ /* 0x000fe40000410000 */
[C---:B------:R-:W-:Y:S02]  /*1fab0*/  FMUL.FTZ R50, R0.reuse, R50 ;  /* 0x0000003200327220 */ /* 0x040fe40000410000 */
[----:B------:R-:W-:Y:S02]  /*1fac0*/  FMUL.FTZ R51, R0, R51 ;  /* 0x0000003300337220 */ /* 0x000fe40000410000 */
[C---:B-1----:R-:W-:Y:S01]  /*1fad0*/  HMMA.16816.F32.BF16 R4, R168.reuse, R12, R4 ;  /* 0x0000000ca804723c */ /* 0x042fe20000041804 */
[----:B------:R-:W-:Y:S04]  /*1fae0*/  MUFU.EX2 R194, R194 ;  /* 0x000000c200c27308 */ /* 0x000fe80000000800 */
[C---:B------:R-:W-:Y:S02]  /*1faf0*/  FMUL.FTZ R52, R2.reuse, R52 ;  /* 0x0000003402347220 */ /* 0x040fe40000410000 */
[C---:B------:R-:W-:Y:S01]  /*1fb00*/  FMUL.FTZ R12, R2.reuse, R152 ;  /* 0x00000098020c7220 */ /* 0x040fe20000410000 */
[C---:B------:R-:W-:Y:S03]  /*1fb10*/  HMMA.16816.F32.BF16 R8, R168.reuse, R14, R8 ;  /* 0x0000000ea808723c */ /* 0x040fe60000041808 */
[----:B------:R-:W-:Y:S01]  /*1fb20*/  MUFU.EX2 R195, R195 ;  /* 0x000000c300c37308 */ /* 0x000fe20000000800 */
[C---:B------:R-:W-:Y:S02]  /*1fb30*/  FMUL.FTZ R13, R2.reuse, R153 ;  /* 0x00000099020d7220 */ /* 0x040fe40000410000 */
[----:B------:R-:W-:Y:S02]  /*1fb40*/  FMUL.FTZ R53, R2, R53 ;  /* 0x0000003502357220 */ /* 0x000fe40000410000 */
[C---:B------:R-:W-:Y:S04]  /*1fb50*/  FMUL.FTZ R14, R0.reuse, R154 ;  /* 0x0000009a000e7220 */ /* 0x040fe80000410000 */
[C---:B------:R-:W-:Y:S01]  /*1fb60*/  FMUL.FTZ R15, R0.reuse, R155 ;  /* 0x0000009b000f7220 */ /* 0x040fe20000410000 */
[----:B------:R-:W-:Y:S01]  /*1fb70*/  MUFU.EX2 R196, R196 ;  /* 0x000000c400c47308 */ /* 0x000fe20000000800 */
[----:B------:R-:W1:Y:S01]  /*1fb80*/  LDSM.16.MT88.4 R152, [R219+0x10000] ;  /* 0x01000000db98783b */ /* 0x000e620000004200 */
[C---:B------:R-:W-:Y:S02]  /*1fb90*/  FMUL.FTZ R54, R0.reuse, R54 ;  /* 0x0000003600367220 */ /* 0x040fe40000410000 */
[----:B------:R-:W-:Y:S02]  /*1fba0*/  FMUL.FTZ R55, R0, R55 ;  /* 0x0000003700377220 */ /* 0x000fe40000410000 */
[C---:B------:R-:W-:Y:S03]  /*1fbb0*/  HMMA.16816.F32.BF16 R12, R168.reuse, R20, R12 ;  /* 0x00000014a80c723c */ /* 0x040fe6000004180c */
[C---:B------:R-:W-:Y:S01]  /*1fbc0*/  FMUL.FTZ R56, R2.reuse, R56 ;  /* 0x0000003802387220 */ /* 0x040fe20000410000 */
[----:B------:R-:W2:Y:S01]  /*1fbd0*/  MUFU.EX2 R197, R197 ;  /* 0x000000c500c57308 */ /* 0x000ea20000000800 */
[C---:B------:R-:W-:Y:S02]  /*1fbe0*/  FMUL.FTZ R57, R2.reuse, R57 ;  /* 0x0000003902397220 */ /* 0x040fe40000410000 */
[C---:B------:R-:W-:Y:S01]  /*1fbf0*/  FMUL.FTZ R20, R2.reuse, R144 ;  /* 0x0000009002147220 */ /* 0x040fe20000410000 */
[C---:B------:R-:W-:Y:S04]  /*1fc00*/  HMMA.16816.F32.BF16 R16, R168.reuse, R22, R16 ;  /* 0x00000016a810723c */ /* 0x040fe80000041810 */
[----:B------:R-:W-:Y:S02]  /*1fc10*/  FMUL.FTZ R21, R2, R145 ;  /* 0x0000009102157220 */ /* 0x000fe40000410000 */
[C---:B------:R-:W-:Y:S01]  /*1fc20*/  FMUL.FTZ R58, R0.reuse, R58 ;  /* 0x0000003a003a7220 */ /* 0x040fe20000410000 */
[----:B------:R-:W-:Y:S01]  /*1fc30*/  MUFU.EX2 R198, R198 ;  /* 0x000000c600c67308 */ /* 0x000fe20000000800 */
[C---:B------:R-:W-:Y:S04]  /*1fc40*/  FMUL.FTZ R22, R0.reuse, R146 ;  /* 0x0000009200167220 */ /* 0x040fe80000410000 */
[C---:B------:R-:W-:Y:S02]  /*1fc50*/  FMUL.FTZ R23, R0.reuse, R147 ;  /* 0x0000009300177220 */ /* 0x040fe40000410000 */
[----:B------:R-:W4:Y:S01]  /*1fc60*/  LDSM.16.MT88.4 R144, [R223+0x12000] ;  /* 0x01200000df90783b */ /* 0x000f220000004200 */
[----:B------:R-:W-:Y:S02]  /*1fc70*/  FMUL.FTZ R59, R0, R59 ;  /* 0x0000003b003b7220 */ /* 0x000fe40000410000 */
[C---:B------:R-:W-:Y:S01]  /*1fc80*/  FMUL.FTZ R60, R2.reuse, R60 ;  /* 0x0000003c023c7220 */ /* 0x040fe20000410000 */
[----:B------:R-:W5:Y:S01]  /*1fc90*/  MUFU.EX2 R199, R199 ;  /* 0x000000c700c77308 */ /* 0x000f620000000800 */
        /* <DEDUP_REMOVED lines=109> */
[----:B------:R-:W-:Y:S01]  /*20370*/  MUFU.EX2 R203, R203 ;  /* 0x000000cb00cb7308 */ /* 0x000fe20000000800 */
[C---:B------:R-:W-:Y:S02]  /*20380*/  FMUL.FTZ R124, R2.reuse, R124 ;  /* 0x0000007c027c7220 */ /* 0x040fe40000410000 */
[----:B------:R-:W-:Y:S02]  /*20390*/  FMUL.FTZ R125, R2, R125 ;  /* 0x0000007d027d7220 */ /* 0x000fe40000410000 */
[C---:B------:R-:W-:Y:S02]  /*203a0*/  FMUL.FTZ R126, R0.reuse, R126 ;  /* 0x0000007e007e7220 */ /* 0x040fe40000410000 */
[----:B------:R-:W-:Y:S03]  /*203b0*/  FMUL.FTZ R127, R0, R127 ;  /* 0x0000007f007f7220 */ /* 0x000fe60000410000 */
[-C--:B------:R-:W-:Y:S01]  /*203c0*/  FFMA.FTZ R201, R201, R165.reuse, -R182 ;  /* 0x000000a5c9c97223 */ /* 0x080fe200000108b6 */
[----:B------:R-:W-:Y:S01]  /*203d0*/  MUFU.EX2 R202, R202 ;  /* 0x000000ca00ca7308 */ /* 0x000fe20000000800 */
[--C-:B------:R-:W-:Y:S02]  /*203e0*/  FFMA.FTZ R200, R200, R165, -R172.reuse ;  /* 0x000000a5c8c87223 */ /* 0x100fe400000108ac */
[C---:B--2---:R-:W-:Y:S03]  /*203f0*/  HMMA.16816.F32.BF16 R124, R168.reuse, R132, R124 ;  /* 0x00000084a87c723c */ /* 0x044fe6000004187c */
[C---:B------:R-:W-:Y:S02]  /*20400*/  FMUL.FTZ R128, R2.reuse, R128 ;  /* 0x0000008002807220 */ /* 0x040fe40000410000 */
[----:B------:R-:W-:Y:S02]  /*20410*/  FMUL.FTZ R129, R2, R129 ;  /* 0x0000008102817220 */ /* 0x000fe40000410000 */
[C---:B------:R-:W-:Y:S01]  /*20420*/  FMUL.FTZ R130, R0.reuse, R130 ;  /* 0x0000008200827220 */ /* 0x040fe20000410000 */
[----:B---3--:R-:W-:Y:S01]  /*20430*/  F2FP.BF16.PACK_AB R132, R193, R192 ;  /* 0x000000c0c184723e */ /* 0x008fe200000010ff */
[----:B------:R-:W-:Y:S01]  /*20440*/  FMUL.FTZ R131, R0, R131 ;  /* 0x0000008300837220 */ /* 0x000fe20000410000 */
[----:B------:R-:W-:Y:S02]  /*20450*/  MUFU.EX2 R201, R201 ;  /* 0x000000c900c97308 */ /* 0x000fe40000000800 */
[----:B------:R-:W-:Y:S01]  /*20460*/  F2FP.BF16.PACK_AB R133, R197, R196 ;  /* 0x000000c4c585723e */ /* 0x000fe200000010ff */
[-CC-:B------:R-:W-:Y:S02]  /*20470*/  FFMA.FTZ R183, R183, R165.reuse, -R172.reuse ;  /* 0x000000a5b7b77223 */ /* 0x180fe400000108ac */
[-CC-:B------:R-:W-:Y:S01]  /*20480*/  FFMA.FTZ R181, R181, R165.reuse, -R172.reuse ;  /* 0x000000a5b5b57223 */ /* 0x180fe200000108ac */
[----:B------:R-:W-:Y:S03]  /*20490*/  HMMA.16816.F32.BF16 R128, R168, R134, R128 ;  /* 0x00000086a880723c */ /* 0x000fe60000041880 */
[-C--:B------:R-:W-:Y:S01]  /*204a0*/  FFMA.FTZ R179, R179, R165.reuse, -R172 ;  /* 0x000000a5b3b37223 */ /* 0x080fe200000108ac */
[----:B------:R-:W-:Y:S01]  /*204b0*/  MUFU.EX2 R168, R180 ;  /* 0x000000b400a87308 */ /* 0x000fe20000000800 */
[-CC-:B------:R-:W-:Y:S02]  /*204c0*/  FFMA.FTZ R177, R177, R165.reuse, -R182.reuse ;  /* 0x000000a5b1b17223 */ /* 0x180fe400000108b6 */
[----:B------:R-:W-:Y:S01]  /*204d0*/  F2FP.BF16.PACK_AB R134, R195, R194 ;  /* 0x000000c2c386723e */ /* 0x000fe200000010ff */
[----:B------:R-:W-:Y:S01]  /*204e0*/  FFMA.FTZ R182, R176, R165, -R182 ;  /* 0x000000a5b0b67223 */ /* 0x000fe200000108b6 */
[----:B-----5:R-:W-:Y:S03]  /*204f0*/  F2FP.BF16.PACK_AB R135, R199, R198 ;  /* 0x000000c6c787723e */ /* 0x020fe600000010ff */
[----:B------:R-:W-:Y:S01]  /*20500*/  FFMA.FTZ R185, R2, R250, R185 ;  /* 0x000000fa02b97223 */ /* 0x000fe200000100b9 */
[----:B------:R-:W-:Y:S01]  /*20510*/  MOV R2, R164 ;  /* 0x000000a400027202 */ /* 0x000fe20000000f00 */
[----:B------:R-:W-:Y:S01]  /*20520*/  MUFU.EX2 R169, R183 ;  /* 0x000000b700a97308 */ /* 0x000fe20000000800 */
[----:B------:R-:W-:Y:S01]  /*20530*/  FFMA.FTZ R189, R0, R251, R189 ;  /* 0x000000fb00bd7223 */ /* 0x000fe200000100bd */
[C---:B----4-:R-:W-:Y:S05]  /*20540*/  HMMA.16816.F32.BF16 R4, R132.reuse, R140, R4 ;  /* 0x0000008c8404723c */ /* 0x050fea0000041804 */
[----:B------:R-:W-:Y:S02]  /*20550*/  FADD.FTZ R184, R184, R185 ;  /* 0x000000b9b8b87221 */ /* 0x000fe40000010000 */
[----:B------:R-:W-:Y:S01]  /*20560*/  FADD.FTZ R188, R188, R189 ;  /* 0x000000bdbcbc7221 */ /* 0x000fe20000010000 */
[C---:B------:R-:W-:Y:S01]  /*20570*/  HMMA.16816.F32.BF16 R8, R132.reuse, R142, R8 ;  /* 0x0000008e8408723c */ /* 0x040fe20000041808 */
[----:B------:R-:W2:Y:S01]  /*20580*/  LDSM.16.MT88.4 R140, [R221+0x12800] ;  /* 0x01280000dd8c783b */ /* 0x000ea20000004200 */
[----:B------:R-:W-:Y:S06]  /*20590*/  MUFU.EX2 R183, R174 ;  /* 0x000000ae00b77308 */ /* 0x000fec0000000800 */
[C---:B------:R-:W-:Y:S04]  /*205a0*/  HMMA.16816.F32.BF16 R12, R132.reuse, R144, R12 ;  /* 0x00000090840c723c */ /* 0x040fe8000004180c */
[----:B------:R-:W-:Y:S04]  /*205b0*/  MUFU.EX2 R170, R181 ;  /* 0x000000b500aa7308 */ /* 0x000fe80000000800 */
[C---:B------:R-:W-:Y:S01]  /*205c0*/  HMMA.16816.F32.BF16 R16, R132.reuse, R146, R16 ;  /* 0x000000928410723c */ /* 0x040fe20000041810 */
[----:B------:R-:W-:Y:S05]  /*205d0*/  LDSM.16.MT88.4 R144, [R219+0x12800] ;  /* 0x01280000db90783b */ /* 0x000fea0000004200 */
[----:B------:R-:W-:Y:S02]  /*205e0*/  MUFU.EX2 R181, R177 ;  /* 0x000000b100b57308 */ /* 0x000fe40000000800 */
[C---:B-1----:R-:W-:Y:S08]  /*205f0*/  HMMA.16816.F32.BF16 R20, R132.reuse, R136, R20 ;  /* 0x000000888414723c */ /* 0x042ff00000041814 */
[C---:B------:R-:W-:Y:S01]  /*20600*/  HMMA.16816.F32.BF16 R24, R132.reuse, R138, R24 ;  /* 0x0000008a8418723c */ /* 0x040fe20000041818 */
[----:B------:R-:W1:Y:S01]  /*20610*/  LDSM.16.MT88.4 R136, [R220+0x12800] ;  /* 0x01280000dc88783b */ /* 0x000e620000004200 */
[----:B------:R-:W3:Y:S06]  /*20620*/  MUFU.EX2 R171, R179 ;  /* 0x000000b300ab7308 */ /* 0x000eec0000000800 */
[C---:B------:R-:W-:Y:S04]  /*20630*/  HMMA.16816.F32.BF16 R28, R132.reuse, R148, R28 ;  /* 0x00000094841c723c */ /* 0x040fe8000004181c */
[----:B------:R-:W-:Y:S04]  /*20640*/  MUFU.EX2 R179, R175 ;  /* 0x000000af00b37308 */ /* 0x000fe80000000800 */
[C---:B------:R-:W-:Y:S01]  /*20650*/  HMMA.16816.F32.BF16 R32, R132.reuse, R150, R32 ;  /* 0x000000968420723c */ /* 0x040fe20000041820 */
[----:B------:R-:W4:Y:S05]  /*20660*/  LDSM.16.MT88.4 R148, [R220+0x14800] ;  /* 0x01480000dc94783b */ /* 0x000f2a0000004200 */
[----:B------:R-:W5:Y:S02]  /*20670*/  MUFU.EX2 R200, R200 ;  /* 0x000000c800c87308 */ /* 0x000f640000000800 */
[C---:B------:R-:W-:Y:S04]  /*20680*/  HMMA.16816.F32.BF16 R36, R132.reuse, R152, R36 ;  /* 0x000000988424723c */ /* 0x040fe80000041824 */
[----:B---3--:R-:W-:Y:S04]  /*20690*/  MOV R177, R171 ;  /* 0x000000ab00b17202 */ /* 0x008fe80000000f00 */
        /* <DEDUP_REMOVED lines=31> */
[----:B------:R-:W-:Y:S07]  /*20890*/  LDSM.16.MT88.4 R148, [R220+0x13000] ;  /* 0x01300000dc94783b */ /* 0x000fee0000004200 */
[C---:B--2---:R-:W-:Y:S08]  /*208a0*/  HMMA.16816.F32.BF16 R124, R132.reuse, R140, R124 ;  /* 0x0000008c847c723c */ /* 0x044ff0000004187c */
[----:B------:R-:W-:Y:S01]  /*208b0*/  HMMA.16816.F32.BF16 R128, R132, R142, R128 ;  /* 0x0000008e8480723c */ /* 0x000fe20000041880 */
[----:B------:R-:W2:Y:S06]  /*208c0*/  LDSM.16.MT88.4 R140, [R223+0x13000] ;  /* 0x01300000df8c783b */ /* 0x000eac0000004200 */
[----:B------:R-:W-:Y:S02]  /*208d0*/  F2FP.BF16.PACK_AB R132, R203, R233 ;  /* 0x000000e9cb84723e */ /* 0x000fe400000010ff */
[----:B------:R-:W-:Y:S03]  /*208e0*/  F2FP.BF16.PACK_AB R134, R201, R202 ;  /* 0x000000cac986723e */ /* 0x000fe600000010ff */
[----:B-----5:R-:W-:Y:S02]  /*208f0*/  F2FP.BF16.PACK_AB R133, R169, R200 ;  /* 0x000000c8a985723e */ /* 0x020fe400000010ff */
[-C--:B------:R-:W-:Y:S02]  /*20900*/  F2FP.BF16.PACK_AB R135, R171, R170.reuse ;  /* 0x000000aaab87723e */ /* 0x080fe400000010ff */
[----:B------:R-:W-:Y:S05]  /*20910*/  MUFU.EX2 R171, R178 ;  /* 0x000000b200ab7308 */ /* 0x000fea0000000800 */
        /* <DEDUP_REMOVED lines=27> */
[C---:B------:R-:W-:Y:S07]  /*20ad0*/  HMMA.16816.F32.BF16 R76, R132.reuse, R160, R76 ;  /* 0x000000a0844c723c */ /* 0x040fee000004184c */
[-CC-:B------:R-:W-:Y:S01]  /*20ae0*/  FFMA.FTZ R160, R173, R165.reuse, -R172.reuse ;  /* 0x000000a5ada07223 */ /* 0x180fe200000108ac */
[C---:B------:R-:W-:Y:S01]  /*20af0*/  HMMA.16816.F32.BF16 R80, R132.reuse, R162, R80 ;  /* 0x000000a28450723c */ /* 0x040fe20000041850 */
[----:B------:R-:W5:Y:S03]  /*20b00*/  MUFU.EX2 R163, R182 ;  /* 0x000000b600a37308 */ /* 0x000f660000000800 */
[----:B------:R-:W-:Y:S01]  /*20b10*/  FFMA.FTZ R172, R166, R165, -R172 ;  /* 0x000000a5a6ac7223 */ /* 0x000fe200000108ac */
[----:B------:R-:W-:Y:S03]  /*20b20*/  MOV R161, R170 ;  /* 0x000000aa00a17202 */ /* 0x000fe60000000f00 */
[C---:B----4-:R-:W-:Y:S03]  /*20b30*/  HMMA.16816.F32.BF16 R84, R132.reuse, R156, R84 ;  /* 0x0000009c8454723c */ /* 0x050fe60000041854 */
[----:B------:R4:W-:Y:S05]  /*20b40*/  MUFU.EX2 R165, R172 ;  /* 0x000000ac00a57308 */ /* 0x0009ea0000000800 */
[C---:B------:R-:W-:Y:S01]  /*20b50*/  HMMA.16816.F32.BF16 R88, R132.reuse, R158, R88 ;  /* 0x0000009e8458723c */ /* 0x040fe20000041858 */
[----:B------:R-:W3:Y:S04]  /*20b60*/  LDSM.16.MT88.4 R156, [R223+0x11800] ;  /* 0x01180000df9c783b */ /* 0x000ee80000004200 */
[----:B------:R-:W2:Y:S03]  /*20b70*/  MUFU.EX2 R170, R160 ;  /* 0x000000a000aa7308 */ /* 0x000ea60000000800 */
[C---:B-1----:R-:W-:Y:S04]  /*20b80*/  HMMA.16816.F32.BF16 R92, R132.reuse, R136, R92 ;  /* 0x00000088845c723c */ /* 0x042fe8000004185c */
[----:B-----5:R-:W-:Y:S04]  /*20b90*/  MOV R166, R163 ;  /* 0x000000a300a67202 */ /* 0x020fe80000000f00 */
[C---:B------:R-:W-:Y:S01]  /*20ba0*/  HMMA.16816.F32.BF16 R96, R132.reuse, R138, R96 ;  /* 0x0000008a8460723c */ /* 0x040fe20000041860 */
[----:B------:R-:W1:Y:S07]  /*20bb0*/  LDSM.16.MT88.4 R136, [R221+0x11800] ;  /* 0x01180000dd88783b */ /* 0x000e6e0000004200 */
[C---:B------:R-:W-:Y:S01]  /*20bc0*/  HMMA.16816.F32.BF16 R100, R132.reuse, R140, R100 ;  /* 0x0000008c8464723c */ /* 0x040fe20000041864 */
[----:B----4-:R-:W-:Y:S07]  /*20bd0*/  LDSM.16.MT88.4 R172, [R219+0x11800] ;  /* 0x01180000dbac783b */ /* 0x010fee0000004200 */
[C---:B------:R-:W-:Y:S01]  /*20be0*/  HMMA.16816.F32.BF16 R104, R132.reuse, R142, R104 ;  /* 0x0000008e8468723c */ /* 0x040fe20000041868 */
[----:B------:R-:W4:Y:S07]  /*20bf0*/  LDSM.16.MT88.4 R140, [R220+0x11800] ;  /* 0x01180000dc8c783b */ /* 0x000f2e0000004200 */
[C---:B--2---:R-:W-:Y:S07]  /*20c00*/  HMMA.16816.F32.BF16 R108, R132.reuse, R144, R108 ;  /* 0x00000090846c723c */ /* 0x044fee000004186c */
[----:B------:R-:W-:Y:S01]  /*20c10*/  MOV R144, R177 ;  /* 0x000000b100907202 */ /* 0x000fe20000000f00 */
[C---:B------:R-:W-:Y:S04]  /*20c20*/  HMMA.16816.F32.BF16 R112, R132.reuse, R146, R112 ;  /* 0x000000928470723c */ /* 0x040fe80000041870 */
[----:B------:R-:W-:Y:S03]  /*20c30*/  MOV R145, R161 ;  /* 0x000000a100917202 */ /* 0x000fe60000000f00 */
[----:B------:R-:W-:Y:S01]  /*20c40*/  MOV R146, R179 ;  /* 0x000000b300927202 */ /* 0x000fe20000000f00 */
[C---:B------:R-:W-:Y:S01]  /*20c50*/  HMMA.16816.F32.BF16 R116, R132.reuse, R148, R116 ;  /* 0x000000948474723c */ /* 0x040fe20000041874 */
[----:B------:R-:W2:Y:S03]  /*20c60*/  LDSM.16.MT88.4 R176, [R223+0x13800] ;  /* 0x01380000dfb0783b */ /* 0x000ea60000004200 */
[----:B------:R-:W-:Y:S03]  /*20c70*/  MOV R147, R181 ;  /* 0x000000b500937202 */ /* 0x000fe60000000f00 */
[----:B------:R-:W-:Y:S01]  /*20c80*/  MOV R148, R183 ;  /* 0x000000b700947202 */ /* 0x000fe20000000f00 */
[C---:B------:R-:W-:Y:S01]  /*20c90*/  HMMA.16816.F32.BF16 R120, R132.reuse, R150, R120 ;  /* 0x000000968478723c */ /* 0x040fe20000041878 */
[----:B------:R-:W5:Y:S03]  /*20ca0*/  LDSM.16.MT88.4 R180, [R221+0x13800] ;  /* 0x01380000ddb4783b */ /* 0x000f660000004200 */
[----:B------:R-:W-:Y:S04]  /*20cb0*/  MOV R149, R168 ;  /* 0x000000a800957202 */ /* 0x000fe80000000f00 */
[C---:B---3--:R-:W-:Y:S04]  /*20cc0*/  HMMA.16816.F32.BF16 R124, R132.reuse, R152, R124 ;  /* 0x00000098847c723c */ /* 0x048fe8000004187c */
[----:B------:R-:W-:Y:S04]  /*20cd0*/  F2FP.BF16.PACK_AB R168, R149, R147 ;  /* 0x0000009395a8723e */ /* 0x000fe800000010ff */
[----:B------:R-:W-:Y:S07]  /*20ce0*/  HMMA.16816.F32.BF16 R128, R132, R154, R128 ;  /* 0x0000009a8480723c */ /* 0x000fee0000041880 */
[----:B------:R-:W-:Y:S02]  /*20cf0*/  MOV R134, R170 ;  /* 0x000000aa00867202 */ /* 0x000fe40000000f00 */
[----:B------:R-:W-:Y:S03]  /*20d00*/  MOV R135, R171 ;  /* 0x000000ab00877202 */ /* 0x000fe60000000f00 */
[----:B------:R-:W-:Y:S02]  /*20d10*/  MOV R133, R169 ;  /* 0x000000a900857202 */ /* 0x000fe40000000f00 */
[----:B------:R-:W-:Y:S02]  /*20d20*/  F2FP.BF16.PACK_AB R170, R166, R135 ;  /* 0x00000087a6aa723e */ /* 0x000fe400000010ff */
[----:B------:R-:W-:Y:S02]  /*20d30*/  F2FP.BF16.PACK_AB R169, R148, R146 ;  /* 0x0000009294a9723e */ /* 0x000fe400000010ff */
[----:B------:R-:W-:Y:S07]  /*20d40*/  F2FP.BF16.PACK_AB R171, R165, R134 ;  /* 0x00000086a5ab723e */ /* 0x000fee00000010ff */
[C---:B------:R-:W-:Y:S01]  /*20d50*/  HMMA.16816.F32.BF16 R160, R168.reuse, R156, R4 ;  /* 0x0000009ca8a0723c */ /* 0x040fe20000041804 */
[----:B------:R-:W3:Y:S07]  /*20d60*/  LDSM.16.MT88.4 R4, [R220+0x13800] ;  /* 0x01380000dc04783b */ /* 0x000eee0000004200 */
[C---:B------:R-:W-:Y:S01]  /*20d70*/  HMMA.16816.F32.BF16 R156, R168.reuse, R158, R8 ;  /* 0x0000009ea89c723c */ /* 0x040fe20000041808 */
[----:B------:R-:W2:Y:S07]  /*20d80*/  LDSM.16.MT88.4 R8, [R219+0x13800] ;  /* 0x01380000db08783b */ /* 0x000eae0000004200 */
[C---:B-1----:R-:W-:Y:S07]  /*20d90*/  HMMA.16816.F32.BF16 R152, R168.reuse, R136, R12 ;  /* 0x00000088a898723c */ /* 0x042fee000004180c */
[----:B------:R-:W-:Y:S01]  /*20da0*/  MOV R14, R148 ;  /* 0x00000094000e7202 */ /* 0x000fe20000000f00 */
[----:B------:R-:W-:Y:S02]  /*20db0*/  IMAD.MOV.U32 R15, RZ, RZ, R149 ;  /* 0x000000ffff0f7224 */ /* 0x000fe400078e0095 */
[C---:B------:R-:W-:Y:S07]  /*20dc0*/  HMMA.16816.F32.BF16 R148, R168.reuse, R138, R16 ;  /* 0x0000008aa894723c */ /* 0x040fee0000041810 */
[----:B------:R-:W-:Y:S02]  /*20dd0*/  MOV R16, R146 ;  /* 0x0000009200107202 */ /* 0x000fe40000000f00 */
[----:B------:R-:W-:Y:S03]  /*20de0*/  MOV R17, R147 ;  /* 0x0000009300117202 */ /* 0x000fe60000000f00 */
[----:B------:R-:W-:Y:S02]  /*20df0*/  MOV R18, R144 ;  /* 0x0000009000127202 */ /* 0x000fe40000000f00 */
[----:B------:R-:W-:Y:S02]  /*20e00*/  MOV R19, R145 ;  /* 0x0000009100137202 */ /* 0x000fe40000000f00 */
[C---:B----4-:R-:W-:Y:S01]  /*20e10*/  HMMA.16816.F32.BF16 R144, R168.reuse, R140, R20 ;  /* 0x0000008ca890723c */ /* 0x050fe20000041814 */
[----:B------:R-:W-:Y:S07]  /*20e20*/  LDSM.16.MT88.4 R20, [R220+0x15800] ;  /* 0x01580000dc14783b */ /* 0x000fee0000004200 */
[C---:B------:R-:W-:Y:S01]  /*20e30*/  HMMA.16816.F32.BF16 R140, R168.reuse, R142, R24 ;  /* 0x0000008ea88c723c */ /* 0x040fe20000041818 */
[----:B------:R-:W-:Y:S07]  /*20e40*/  LDSM.16.MT88.4 R24, [R219+0x15800] ;  /* 0x01580000db18783b */ /* 0x000fee0000004200 */
[C---:B------:R-:W-:Y:S07]  /*20e50*/  HMMA.16816.F32.BF16 R136, R168.reuse, R172, R28 ;  /* 0x000000aca888723c */ /* 0x040fee000004181c */
[----:B------:R-:W-:Y:S02]  /*20e60*/  MOV R31, R133 ;  /* 0x00000085001f7202 */ /* 0x000fe40000000f00 */
[----:B------:R-:W-:Y:S03]  /*20e70*/  MOV R173, R134 ;  /* 0x0000008600ad7202 */ /* 0x000fe60000000f00 */
[----:B------:R-:W-:Y:S02]  /*20e80*/  MOV R172, R135 ;  /* 0x0000008700ac7202 */ /* 0x000fe40000000f00 */
[C---:B------:R-:W-:Y:S01]  /*20e90*/  HMMA.16816.F32.BF16 R132, R168.reuse, R174, R32 ;  /* 0x000000aea884723c */ /* 0x040fe20000041820 */
[----:B------:R-:W-:Y:S06]  /*20ea0*/  LDSM.16.MT88.4 R32, [R221+0x17800] ;  /* 0x01780000dd20783b */ /* 0x000fec0000004200 */
[----:B------:R-:W-:Y:S01]  /*20eb0*/  IMAD.MOV.U32 R175, RZ, RZ, R14 ;  /* 0x000000ffffaf7224 */ /* 0x000fe200078e000e */
[C---:B--2---:R-:W-:Y:S04]  /*20ec0*/  HMMA.16816.F32.BF16 R36, R168.reuse, R176, R36 ;  /* 0x000000b0a824723c */ /* 0x044fe80000041824 */
[----:B------:R-:W-:Y:S02]  /*20ed0*/  MOV R174, R15 ;  /* 0x0000000f00ae7202 */ /* 0x000fe40000000f00 */
[----:B------:R-:W1:Y:S01]  /*20ee0*/  LDSM.16.MT88.4 R12, [R223+0x15800] ;  /* 0x01580000df0c783b */ /* 0x000e620000004200 */
[----:B------:R-:W-:Y:S01]  /*20ef0*/  MOV R177, R16 ;  /* 0x0000001000b17202 */ /* 0x000fe20000000f00 */
[C---:B------:R-:W-:Y:S04]  /*20f00*/  HMMA.16816.F32.BF16 R40, R168.reuse, R178, R40 ;  /* 0x000000b2a828723c */ /* 0x040fe80000041828 */
[----:B------:R-:W-:Y:S03]  /*20f10*/  MOV R176, R17 ;  /* 0x0000001100b07202 */ /* 0x000fe60000000f00 */
[----:B------:R-:W-:Y:S01]  /*20f20*/  MOV R179, R18 ;  /* 0x0000001200b37202 */ /* 0x000fe20000000f00 */
[C---:B-----5:R-:W-:Y:S04]  /*20f30*/  HMMA.16816.F32.BF16 R44, R168.reuse, R180, R44 ;  /* 0x000000b4a82c723c */ /* 0x060fe8000004182c */
[----:B------:R-:W-:Y:S02]  /*20f40*/  MOV R178, R19 ;  /* 0x0000001300b27202 */ /* 0x000fe40000000f00 */
[----:B------:R-:W2:Y:S01]  /*20f50*/  LDSM.16.MT88.4 R16, [R221+0x15800] ;  /* 0x01580000dd10783b */ /* 0x000ea20000004200 */
[----:B------:R-:W-:Y:S01]  /*20f60*/  MOV R181, R31 ;  /* 0x0000001f00b57202 */ /* 0x000fe20000000f00 */
[C---:B------:R-:W-:Y:S06]  /*20f70*/  HMMA.16816.F32.BF16 R48, R168.reuse, R182, R48 ;  /* 0x000000b6a830723c */ /* 0x040fec0000041830 */
[----:B------:R-:W4:Y:S02]  /*20f80*/  LDSM.16.MT88.4 R28, [R223+0x17800] ;  /* 0x01780000df1c783b */ /* 0x000f240000004200 */
[C---:B---3--:R-:W-:Y:S08]  /*20f90*/  HMMA.16816.F32.BF16 R52, R168.reuse, R4, R52 ;  /* 0x00000004a834723c */ /* 0x048ff00000041834 */
[C---:B------:R-:W-:Y:S01]  /*20fa0*/  HMMA.16816.F32.BF16 R56, R168.reuse, R6, R56 ;  /* 0x00000006a838723c */ /* 0x040fe20000041838 */
[----:B------:R-:W3:Y:S07]  /*20fb0*/  LDSM.16.MT88.4 R4, [R220+0x17800] ;  /* 0x01780000dc04783b */ /* 0x000eee0000004200 */
[C---:B------:R-:W-:Y:S08]  /*20fc0*/  HMMA.16816.F32.BF16 R60, R168.reuse, R8, R60 ;  /* 0x00000008a83c723c */ /* 0x040ff0000004183c */
[C---:B------:R-:W-:Y:S01]  /*20fd0*/  HMMA.16816.F32.BF16 R64, R168.reuse, R10, R64 ;  /* 0x0000000aa840723c */ /* 0x040fe20000041840 */
[----:B------:R-:W5:Y:S07]  /*20fe0*/  LDSM.16.MT88.4 R8, [R219+0x17800] ;  /* 0x01780000db08783b */ /* 0x000f6e0000004200 */
        /* <DEDUP_REMOVED lines=41> */
[C---:B-----5:R-:W-:Y:S04]  /*21280*/  HMMA.16816.F32.BF16 R124, R168.reuse, R8, R124 ;  /* 0x00000008a87c723c */ /* 0x060fe8000004187c */
[----:B------:R-:W-:Y:S01]  /*21290*/  FADD.FTZ R251, R165, R0 ;  /* 0x00000000a5fb7221 */ /* 0x000fe20000010000 */
[----:B------:R-:W-:Y:S03]  /*212a0*/  MOV R0, R3 ;  /* 0x0000000300007202 */ /* 0x000fe60000000f00 */
[----:B------:R-:W-:Y:S01]  /*212b0*/  HMMA.16816.F32.BF16 R128, R168, R10, R128 ;  /* 0x0000000aa880723c */ /* 0x000fe20000041880 */
[----:B------:R-:W-:-:S07]  /*212c0*/  @P0 BRA `(.L_x_6713) ;  /* 0xffffbd6000000947 */ /* 0x000fce000383ffff */
.L_x_6704:
        /* <DEDUP_REMOVED lines=11> */
.L_x_6727:
[----:B--23--:R-:W-:Y:S01]  /*21380*/  FADD.FTZ R250, R6, R250 ;  /* 0x000000fa06fa7221 */ /* 0x00cfe20000010000 */
[----:B------:R-:W-:Y:S05]  /*21390*/  BRA.DIV ~URZ, `(.L_x_6715) ;  /* 0x00001f127f007947 */ /* 0x000fea000b800000 */
[----:B------:R-:W2:Y:S04]  /*213a0*/  SHFL.BFLY PT, R0, R251, 0x2, 0x1f ;  /* 0x0c401f00fb007f89 */ /* 0x000ea800000e0000 */
[----:B------:R-:W3:Y:S01]  /*213b0*/  SHFL.BFLY PT, R5, R250, 0x1, 0x1f ;  /* 0x0c201f00fa057f89 */ /* 0x000ee200000e0000 */
[----:B--2---:R-:W-:Y:S02]  /*213c0*/  FADD.FTZ R7, R0, R251 ;  /* 0x000000fb00077221 */ /* 0x004fe40000010000 */
[----:B---3--:R-:W-:-:S03]  /*213d0*/  FADD.FTZ R10, R250, R5 ;  /* 0x00000005fa0a7221 */ /* 0x008fc60000010000 */
[----:B------:R2:W3:Y:S04]  /*213e0*/  SHFL.BFLY PT, R6, R7, 0x1, 0x1f ;  /* 0x0c201f0007067f89 */ /* 0x0004e800000e0000 */
.L_x_6728:
        /* <DEDUP_REMOVED lines=330> */
.L_x_6717:
[----:B------:R-:W-:Y:S02]  /*22890*/  ULDC.64 UR4, c[0x0][0x118] ;  /* 0x0000460000047ab9 */ /* 0x000fe40000000a00 */
[----:B------:R-:W2:Y:S04]  /*228a0*/  LD.E R2, [R8.64+0x60] ;  /* 0x0000600408027980 */ /* 0x000ea8000c101900 */
[----:B------:R-:W3:Y:S01]  /*228b0*/  LD.E R240, [R8.64+0xb4] ;  /* 0x0000b40408f07980 */ /* 0x000ee2000c101900 */
[----:B--2---:R-:W-:-:S04]  /*228c0*/  IMAD R3, R2, R236, R235 ;  /* 0x000000ec02037224 */ /* 0x004fc800078e02eb */
[----:B---3--:R-:W-:Y:S02]  /*228d0*/  IMAD R240, R240, R3, RZ ;  /* 0x00000003f0f07224 */ /* 0x008fe400078e02ff */
.L_x_6718:
[----:B------:R-:W-:Y:S05]  /*228e0*/  BSYNC B0 ;  /* 0x0000000000007941 */ /* 0x000fea0003800000 */
.L_x_6716:
        /* <DEDUP_REMOVED lines=8> */
[----:B------:R-:W2:Y:S01]  /*22970*/  S2R R2, SR_TID.X ;  /* 0x0000000000027919 */ /* 0x000ea20000002100 */
[----:B------:R-:W-:Y:S02]  /*22980*/  LOP3.LUT R10, R10, 0xffffffc, RZ, 0xc0, !PT ;  /* 0x0ffffffc0a0a7812 */ /* 0x000fe400078ec0ff */
[----:B-1----:R-:W-:Y:S01]  /*22990*/  LOP3.LUT R9, R11, 0xffffffe0, RZ, 0xc0, !PT ;  /* 0xffffffe00b097812 */ /* 0x002fe200078ec0ff */
[----:B------:R1:W3:Y:S04]  /*229a0*/  LDS.128 R72, [R239] ;  /* 0x00000000ef487984 */ /* 0x0002e80000000c00 */
[----:B------:R-:W-:Y:S01]  /*229b0*/  IMAD.IADD R9, R4, 0x1, -R9 ;  /* 0x0000000104097824 */ /* 0x000fe200078e0a09 */
[----:B------:R1:W4:Y:S01]  /*229c0*/  LDS.128 R68, [R239+0x800] ;  /* 0x00080000ef447984 */ /* 0x0003220000000c00 */
[----:B--2---:R-:W-:-:S03]  /*229d0*/  SHF.R.S32.HI R3, RZ, 0x1f, R2 ;  /* 0x0000001fff037819 */ /* 0x004fc60000011402 */
[----:B------:R1:W2:Y:S01]  /*229e0*/  LDS.128 R64, [R239+0x1000] ;  /* 0x00100000ef407984 */ /* 0x0002a20000000c00 */
[----:B------:R-:W-:Y:S02]  /*229f0*/  LOP3.LUT P0, RZ, R9, 0x3, RZ, 0xc0, !PT ;  /* 0x0000000309ff7812 */ /* 0x000fe4000780c0ff */
[----:B------:R-:W-:Y:S01]  /*22a00*/  LEA.HI R3, R3, R2, RZ, 0x5 ;  /* 0x0000000203037211 */ /* 0x000fe200078f28ff */
[----:B------:R1:W1:Y:S03]  /*22a10*/  LDS.128 R60, [R239+0x1800] ;  /* 0x00180000ef3c7984 */ /* 0x0002660000000c00 */
[----:B------:R-:W-:Y:S01]  /*22a20*/  LOP3.LUT R3, R3, 0xffffffe0, RZ, 0xc0, !PT ;  /* 0xffffffe003037812 */ /* 0x000fe200078ec0ff */
[----:B------:R1:W1:Y:S04]  /*22a30*/  LDS.128 R56, [R239+0x2000] ;  /* 0x00200000ef387984 */ /* 0x0002680000000c00 */
[----:B------:R1:W1:Y:S01]  /*22a40*/  LDS.128 R52, [R239+0x2800] ;  /* 0x00280000ef347984 */ /* 0x0002620000000c00 */
[----:B------:R-:W-:-:S03]  /*22a50*/  IMAD.IADD R3, R2, 0x1, -R3 ;  /* 0x0000000102037824 */ /* 0x000fc600078e0a03 */
[----:B------:R1:W1:Y:S02]  /*22a60*/  LDS.128 R48, [R239+0x3000] ;  /* 0x00300000ef307984 */ /* 0x0002640000000c00 */
[----:B------:R-:W-:Y:S02]  /*22a70*/  SHF.R.S32.HI R8, RZ, 0x1f, R3 ;  /* 0x0000001fff087819 */ /* 0x000fe40000011403 */
[----:B------:R1:W1:Y:S02]  /*22a80*/  LDS.128 R44, [R239+0x3800] ;  /* 0x00380000ef2c7984 */ /* 0x0002640000000c00 */
[----:B------:R-:W-:Y:S01]  /*22a90*/  LEA.HI R8, R8, R3, RZ, 0x2 ;  /* 0x0000000308087211 */ /* 0x000fe200078f10ff */
[----:B------:R-:W-:Y:S01]  /*22aa0*/  IMAD.IADD R3, R13, 0x1, -R10 ;  /* 0x000000010d037824 */ /* 0x000fe200078e0a0a */
[----:B------:R1:W1:Y:S02]  /*22ab0*/  LDS.128 R40, [R239+0x4000] ;  /* 0x00400000ef287984 */ /* 0x0002640000000c00 */
[----:B------:R-:W-:-:S02]  /*22ac0*/  SHF.R.S32.HI R8, RZ, 0x2, R8 ;  /* 0x00000002ff087819 */ /* 0x000fc40000011408 */
[----:B------:R1:W1:Y:S03]  /*22ad0*/  LDS.128 R36, [R239+0x4800] ;  /* 0x00480000ef247984 */ /* 0x0002660000000c00 */
[----:B------:R-:W-:Y:S01]  /*22ae0*/  IMAD R3, R3, 0x10, R8 ;  /* 0x0000001003037824 */ /* 0x000fe200078e0208 */
        /* <DEDUP_REMOVED lines=20> */
.L_x_6720:
[----:B--234-:R-:W-:Y:S05]  /*22c30*/  BSYNC B0 ;  /* 0x0000000000007941 */ /* 0x01cfea0003800000 */
.L_x_6719:
[----:B------:R-:W-:Y:S01]  /*22c40*/  LEA.HI R3, R5, R4, RZ, 0x3 ;  /* 0x0000000405037211 */ /* 0x000fe200078f18ff */
[----:B------:R-:W-:Y:S01]  /*22c50*/  IMAD.SHL.U32 R237, R237, 0x40, RZ ;  /* 0x00000040eded7824 */ /* 0x000fe200078e00ff */
[----:B------:R-:W-:Y:S02]  /*22c60*/  BSSY B0, `(.L_x_6721) ;  /* 0x0000023000007945 */ /* 0x000fe40003800000 */
[----:B------:R-:W-:Y:S01]  /*22c70*/  LOP3.LUT R3, R3, 0xfffffff8, RZ, 0xc0, !PT ;  /* 0xfffffff803037812 */ /* 0x000fe200078ec0ff */
[----:B------:R-:W-:-:S04]  /*22c80*/  IMAD R5, R81, R237, RZ ;  /* 0x000000ed51057224 */ /* 0x000fc800078e02ff */
[----:B------:R-:W-:Y:S01]  /*22c90*/  IMAD.IADD R3, R4, 0x1, -R3 ;  /* 0x0000000104037824 */ /* 0x000fe200078e0a03 */
[----:B------:R-:W-:-:S03]  /*22ca0*/  SHF.R.S32.HI R4, RZ, 0x1f, R237 ;  /* 0x0000001fff047819 */ /* 0x000fc600000114ed */
[----:B------:R-:W-:Y:S01]  /*22cb0*/  IMAD.SHL.U32 R8, R3, 0x8, RZ ;  /* 0x0000000803087824 */ /* 0x000fe200078e00ff */
[----:B------:R-:W-:Y:S01]  /*22cc0*/  SHF.R.S32.HI R3, RZ, 0x1f, R2 ;  /* 0x0000001fff037819 */ /* 0x000fe20000011402 */
[----:B------:R-:W-:-:S03]  /*22cd0*/  IMAD R5, R80, R4, R5 ;  /* 0x0000000450057224 */ /* 0x000fc600078e0205 */
[----:B------:R-:W-:Y:S02]  /*22ce0*/  SHF.R.S32.HI R9, RZ, 0x1f, R8 ;  /* 0x0000001fff097819 */ /* 0x000fe40000011408 */
[----:B------:R-:W-:-:S03]  /*22cf0*/  LEA.HI R3, R3, R2, RZ, 0x3 ;  /* 0x0000000203037211 */ /* 0x000fc600078f18ff */
[----:B------:R-:W-:Y:S01]  /*22d00*/  IMAD.WIDE.U32 R8, R80, R237, R8 ;  /* 0x000000ed50087225 */ /* 0x000fe200078e0008 */
[----:B------:R-:W-:-:S03]  /*22d10*/  SHF.R.S32.HI R3, RZ, 0x3, R3 ;  /* 0x00000003ff037819 */ /* 0x000fc60000011403 */
[----:B------:R-:W-:Y:S01]  /*22d20*/  IMAD.IADD R237, R238, 0x1, -R237 ;  /* 0x00000001eeed7824 */ /* 0x000fe200078e0aed */
[----:B------:R-:W-:-:S04]  /*22d30*/  IADD3 R6, P0, R6, R8, RZ ;  /* 0x0000000806067210 */ /* 0x000fc80007f1e0ff */
        /* <DEDUP_REMOVED lines=21> */
.L_x_6722:
[----:B------:R-:W-:Y:S05]  /*22e90*/  BSYNC B0 ;  /* 0x0000000000007941 */ /* 0x000fea0003800000 */
.L_x_6721:
        /* <DEDUP_REMOVED lines=19> */
.L_x_6724:
[----:B------:R-:W-:Y:S05]  /*22fd0*/  BSYNC B0 ;  /* 0x0000000000007941 */ /* 0x000fea0003800000 */
.L_x_6723:
        /* <DEDUP_REMOVED lines=19> */
.L_x_6726:
[----:B------:R-:W-:Y:S05]  /*23110*/  BSYNC B0 ;  /* 0x0000000000007941 */ /* 0x000fea0003800000 */
.L_x_6725:
[----:B------:R-:W-:Y:S01]  /*23120*/  IADD3 R0, R3, 0x30, RZ ;  /* 0x0000003003007810 */ /* 0x000fe20007ffe0ff */
[----:B------:R-:W-:-:S03]  /*23130*/  IMAD.MOV.U32 R235, RZ, RZ, 0x0 ;  /* 0x00000000ffeb7424 */ /* 0x000fc600078e00ff */
[----:B------:R-:W-:-:S13]  /*23140*/  ISETP.GE.AND P0, PT, R0, R237, PT ;  /* 0x000000ed0000720c */ /* 0x000fda0003f06270 */
[----:B------:R-:W-:Y:S05]  /*23150*/  @P0 RET.REL.NODEC R234 `(_ZN5flash24flash_fwd_splitkv_kernelI23Flash_fwd_kernel_traitsILi256ELi64ELi64ELi4ELb0ELb0EN7cutlass10bfloat16_tE19Flash_kernel_traitsILi256ELi64ELi64ELi4ES3_EELb0ELb1ELb0ELb0ELb1ELb0ELb0ELb1EEEvNS_16Flash_fwd_paramsE) ;  /* 0xfffdcea0ea000950 */ /* 0x000fea0003c3ffff */
        /* <DEDUP_REMOVED lines=16> */
[----:B------:R-:W-:Y:S05]  /*23260*/  RET.REL.NODEC R234 `(_ZN5flash24flash_fwd_splitkv_kernelI23Flash_fwd_kernel_traitsILi256ELi64ELi64ELi4ELb0ELb0EN7cutlass10bfloat16_tE19Flash_kernel_traitsILi256ELi64ELi64ELi4ES3_EELb0ELb1ELb0ELb0ELb1ELb0ELb0ELb1EEEvNS_16Flash_fwd_paramsE) ;  /* 0xfffdcd90ea007950 */ /* 0x000fea0003c3ffff */
.L_x_6714:
[----:B------:R-:W-:Y:S02]  /*23270*/  MOV R6, 0x2 ;  /* 0x0000000200067802 */ /* 0x000fe40000000f00 */
[----:B------:R-:W-:-:S02]  /*23280*/  MOV R4, 0x232a0 ;  /* 0x000232a000047802 */ /* 0x000fc40000000f00 */
[----:B-1---5:R-:W-:Y:S05]  /*23290*/  CALL.REL.NOINC `($__internal_30_$__cuda_sm70_shflsync_bfly_p) ;  /* 0x000000f000007944 */ /* 0x022fea0003c00000 */
[----:B-12---:R-:W-:Y:S05]  /*232a0*/  BRA `(.L_x_6727) ;  /* 0xffffe0d000007947 */ /* 0x006fea000383ffff */
.L_x_6715:
[----:B------:R-:W-:Y:S02]  /*232b0*/  MOV R6, 0x1 ;  /* 0x0000000100067802 */ /* 0x000fe40000000f00 */
[----:B------:R-:W-:-:S02]  /*232c0*/  MOV R4, 0x232e0 ;  /* 0x000232e000047802 */ /* 0x000fc40000000f00 */
[----:B-1---5:R-:W-:Y:S05]  /*232d0*/  CALL.REL.NOINC `($__internal_30_$__cuda_sm70_shflsync_bfly_p) ;  /* 0x000000b000007944 */ /* 0x022fea0003c00000 */
[----:B--2---:R-:W-:Y:S01]  /*232e0*/  FADD.FTZ R10, R250, R6 ;  /* 0x00000006fa0a7221 */ /* 0x004fe20000010000 */
[----:B-1----:R-:W-:-:S02]  /*232f0*/  MOV R250, R251 ;  /* 0x000000fb00fa7202 */ /* 0x002fc40000000f00 */
[----:B------:R-:W-:Y:S02]  /*23300*/  MOV R6, 0x2 ;  /* 0x0000000200067802 */ /* 0x000fe40000000f00 */
[----:B------:R-:W-:Y:S02]  /*23310*/  MOV R4, 0x23330 ;  /* 0x0002333000047802 */ /* 0x000fe40000000f00 */
[----:B------:R-:W-:Y:S05]  /*23320*/  CALL.REL.NOINC `($__internal_30_$__cuda_sm70_shflsync_bfly_p) ;  /* 0x0000006000007944 */ /* 0x000fea0003c00000 */
[----:B--2---:R-:W-:Y:S01]  /*23330*/  FADD.FTZ R7, R251, R6 ;  /* 0x00000006fb077221 */ /* 0x004fe20000010000 */
[----:B------:R-:W-:Y:S02]  /*23340*/  MOV R6, 0x1 ;  /* 0x0000000100067802 */ /* 0x000fe40000000f00 */
[----:B------:R-:W-:Y:S02]  /*23350*/  MOV R4, 0x23380 ;  /* 0x0002338000047802 */ /* 0x000fe40000000f00 */
[----:B-1----:R-:W-:Y:S02]  /*23360*/  MOV R250, R7 ;  /* 0x0000000700fa7202 */ /* 0x002fe40000000f00 */
[----:B------:R-:W-:Y:S05]  /*23370*/  CALL.REL.NOINC `($__internal_30_$__cuda_sm70_shflsync_bfly_p) ;  /* 0x0000001000007944 */ /* 0x000fea0003c00000 */
[----:B-12---:R-:W-:Y:S05]  /*23380*/  BRA `(.L_x_6728) ;  /* 0xffffe06000007947 */ /* 0x006fea000383ffff */
        .weak           $__internal_30_$__cuda_sm70_shflsync_bfly_p
        .type           $__internal_30_$__cuda_sm70_shflsync_bfly_p,@function
        .size           $__internal_30_$__cuda_sm70_shflsync_bfly_p,(.L_x_8905 - $__internal_30_$__cuda_sm70_shflsync_bfly_p)
$__internal_30_$__cuda_sm70_shflsync_bfly_p:
[----:B------:R-:W-:Y:S01]  /*23390*/  MOV R12, R4 ;  /* 0x00000004000c7202 */ /* 0x000fe20000000f00 */
[----:B------:R-:W-:Y:S04]  /*233a0*/  WARPSYNC R0 ;  /* 0x0000000000007348 */ /* 0x000fe80003800000 */
[----:B------:R-:W-:Y:S01]  /*233b0*/  MOV R13, 0x0 ;  /* 0x00000000000d7802 */ /* 0x000fe20000000f00 */
[----:B------:R1:W2:Y:S03]  /*233c0*/  SHFL.BFLY PT, R6, R250, R6, R5 ;  /* 0x0c000006fa067389 */ /* 0x0002a600000e0005 */
[----:B------:R-:W-:Y:S05]  /*233d0*/  RET.REL.NODEC R12 `(_ZN5flash24flash_fwd_splitkv_kernelI23Flash_fwd_kernel_traitsILi256ELi64ELi64ELi4ELb0ELb0EN7cutlass10bfloat16_tE19Flash_kernel_traitsILi256ELi64ELi64ELi4ES3_EELb0ELb1ELb0ELb0ELb1ELb0ELb0ELb1EEEvNS_16Flash_fwd_paramsE) ;  /* 0xfffdcc200c007950 */ /* 0x000fea0003c3ffff */
.L_x_6729:
        /* <DEDUP_REMOVED lines=10> */
.L_x_8905:


//--------------------- .text._ZN5flash24flash_fwd_splitkv_kernelI23Flash_fwd_kernel_traitsILi256ELi64ELi64ELi4ELb0ELb0EN7cutlass10bfloat16_tE19Flash_kernel_traitsILi256ELi64ELi64ELi4ES3_EELb0ELb1ELb0ELb0ELb1ELb1ELb0ELb1EEEvNS_16Flash_fwd_paramsE --------------------------
	.section	.text._ZN5flash24flash_fwd_splitkv_kernelI23Flash_fwd_kernel_traitsILi256ELi64ELi64ELi4ELb0ELb0EN7cutlass10bfloat16_tE19Flash_kernel_traitsILi256ELi64ELi64ELi4ES3_EELb0ELb1ELb0ELb0ELb1ELb1ELb0ELb1EEEvNS_16Flash_fwd_paramsE,"ax",@progbits
	.sectioninfo	@"SHI_REGISTERS=255"
	.align	128
        .global         _ZN5flash24flash_fwd_splitkv_kernelI23Flash_fwd_kernel_traitsILi256ELi64ELi64ELi4ELb0ELb0EN7cutlass10bfloat16_tE19Flash_kernel_traitsILi256ELi64ELi64ELi4ES3_EELb0ELb1ELb0ELb0ELb1ELb1ELb0ELb1EEEvNS_16Flash_fwd_paramsE
        .type           _ZN5flash24flash_fwd_splitkv_kernelI23Flash_fwd_kernel_traitsILi256ELi64ELi64ELi4ELb0ELb0EN7cutlass10bfloat16_tE19Flash_kernel_traitsILi256ELi64ELi64ELi4ES3_EELb0ELb1ELb0ELb0ELb1ELb1ELb0ELb1EEEvNS_16Flash_fwd_paramsE,@function
        .size           _ZN5flash24flash_fwd_splitkv_kernelI23Flash_fwd_kernel_traitsILi256ELi64ELi64ELi4ELb0ELb0EN7cutlass10bfloat16_tE19Flash_kernel_traitsILi256ELi64ELi64ELi4ES3_EELb0ELb1ELb0ELb0ELb1ELb1ELb0ELb1EEEvNS_16Flash_fwd_paramsE,(.L_x_8907 - _ZN5flash24flash_fwd_splitkv_kernelI23Flash_fwd_kernel_traitsILi256ELi64ELi64ELi4ELb0ELb0EN7cutlass10bfloat16_tE19Flash_kernel_traitsILi256ELi64ELi64ELi4ES3_EELb0ELb1ELb0ELb0ELb1ELb1ELb0ELb1EEEvNS_16Flash_fwd_paramsE)
        .other          _ZN5flash24flash_fwd_splitkv_kernelI23Flash_fwd_kernel_traitsILi256ELi64ELi64ELi4ELb0ELb0EN7cutlass10bfloat16_tE19Flash_kernel_traitsILi256ELi64ELi64ELi4ES3_EELb0ELb1ELb0ELb0ELb1ELb1ELb0ELb1EEEvNS_16Flash_fwd_paramsE,@"STO_CUDA_ENTRY STV_DEFAULT"
_ZN5flash24flash_fwd_splitkv_kernelI23Flash_fwd_kernel_traitsILi256ELi64ELi64ELi4ELb0ELb0EN7cutlass10bfloat16_tE19Flash_kernel_traitsILi256ELi64ELi64ELi4ES3_EELb0ELb1ELb0ELb0ELb1ELb1ELb0ELb1EEEvNS_16Flash_fwd_paramsE:
.text._ZN5flash24flash_fwd_splitkv_kernelI23Flash_fwd_kernel_traitsILi256ELi64ELi64ELi4ELb0ELb0EN7cutlass10bfloat16_tE19Flash_kernel_traitsILi256ELi64ELi64ELi4ES3_EELb0ELb1ELb0ELb0ELb1ELb1ELb0ELb1EEEvNS_16Flash_fwd_paramsE:
        /* <DEDUP_REMOVED lines=10> */
[----:B-123--:R-:W-:Y:S05]  /*00a0*/  CALL.REL.NOINC `($_ZN5flash24flash_fwd_splitkv_kernelI23Flash_fwd_kernel_traitsILi256ELi64ELi64ELi4ELb0ELb0EN7cutlass10bfloat16_tE19Flash_kernel_traitsILi256ELi64ELi64ELi4ES3_EELb0ELb1ELb0ELb0ELb1ELb1ELb0ELb1EEEvNS_16Flash_fwd_paramsE$_ZN5flash30compute_attn_1rowblock_splitkvI23Flash_fwd_kernel_traitsILi256ELi64ELi64ELi4ELb0ELb0EN7cutlass10bfloat16_tE19Flash_kernel_traitsILi256ELi64ELi64ELi4ES3_EELb0ELb1ELb0ELb0ELb1ELb1ELb0ELb1ENS_16Flash_fwd_paramsEEEvRKT8_iiiii) ;  /* 0x0000002000007944 */ /* 0x00efea0003c00000 */
[----:B------:R-:W-:Y:S05]  /*00b0*/  BSYNC B3 ;  /* 0x0000000000037941 */ /* 0x000fea0003800000 */
.L_x_6730:
[----:B------:R-:W-:Y:S05]  /*00c0*/  EXIT ;  /* 0x000000000000794d */ /* 0x000fea0003800000 */
        .type           $_ZN5flash24flash_fwd_splitkv_kernelI23Flash_fwd_kernel_traitsILi256ELi64ELi64ELi4ELb0ELb0EN7cutlass10bfloat16_tE19Flash_kernel_traitsILi256ELi64ELi64ELi4ES3_EELb0ELb1ELb0ELb0ELb1ELb1ELb0ELb1EEEvNS_16Flash_fwd_paramsE$_ZN5flash30compute_attn_1rowblock_splitkvI23Flash_fwd_kernel_traitsILi256ELi64ELi64ELi4ELb0ELb0EN7cutlass10bfloat16_tE19Flash_kernel_traitsILi256ELi64ELi64ELi4ES3_EELb0ELb1ELb0ELb0ELb1ELb1ELb0ELb1ENS_16Flash_fwd_paramsEEEvRKT8_iiiii,@function
        .size           $_ZN5flash24flash_fwd_splitkv_kernelI23Flash_fwd_kernel_traitsILi256ELi64ELi64ELi4ELb0ELb0EN7cutlass10bfloat16_tE19Flash_kernel_traitsILi256ELi64ELi64ELi4ES3_EELb0ELb1ELb0ELb0ELb1ELb1ELb0ELb1EEEvNS_16Flash_fwd_paramsE$_ZN5flash30compute_attn_1rowblock_splitkvI23Flash_fwd_kernel_traitsILi256ELi64ELi64ELi4ELb0ELb0EN7cutlass10bfloat16_tE19Flash_kernel_traitsILi256ELi64ELi64ELi4ES3_EELb0ELb1ELb0ELb0ELb1ELb1ELb0ELb1ENS_16Flash_fwd_paramsEEEvRKT8_iiiii,($__internal_31_$__cuda_sm70_shflsync_bfly_p - $_ZN5flash24flash_fwd_splitkv_kernelI23Flash_fwd_kernel_traitsILi256ELi64ELi64ELi4ELb0ELb0EN7cutlass10bfloat16_tE19Flash_kernel_traitsILi256ELi64ELi64ELi4ES3_EELb0ELb1ELb0ELb0ELb1ELb1ELb0ELb1EEEvNS_16Flash_fwd_paramsE$_ZN5flash30compute_attn_1rowblock_splitkvI23Flash_fwd_kernel_traitsILi256ELi64ELi64ELi4ELb0ELb0EN7cutlass10bfloat16_tE19Flash_kernel_traitsILi256ELi64ELi64ELi4ES3_EELb0ELb1ELb0ELb0ELb1ELb1ELb0ELb1ENS_16Flash_fwd_paramsEEEvRKT8_iiiii)
$_ZN5flash24flash_fwd_splitkv_kernelI23Flash_fwd_kernel_traitsILi256ELi64ELi64ELi4ELb0ELb0EN7cutlass10bfloat16_tE19Flash_kernel_traitsILi256ELi64ELi64ELi4ES3_EELb0ELb1ELb0ELb0ELb1ELb1ELb0ELb1EEEvNS_16Flash_fwd_paramsE$_ZN5flash30compute_attn_1rowblock_splitkvI23Flash_fwd_kernel_traitsILi256ELi64ELi64ELi4ELb0ELb0EN7cutlass10bfloat16_tE19Flash_kernel_traitsILi256ELi64ELi64ELi4ES3_EELb0ELb1ELb0ELb0ELb1ELb1ELb0ELb1ENS_16Flash_fwd_paramsEEEvRKT8_iiiii:
        /* <DEDUP_REMOVED lines=21> */
.L_x_6732:
[----:B------:R-:W-:Y:S05]  /*0220*/  BSYNC B0 ;  /* 0x0000000000007941 */ /* 0x000fea0003800000 */
.L_x_6731:
        /* <DEDUP_REMOVED lines=17> */
.L_x_6734:
[----:B------:R3:W5:Y:S02]  /*0340*/  LD.E R3, [R18.64+0xb8] ;  /* 0x0000b80612037980 */ /* 0x000764000c101900 */
.L_x_6735:
[----:B------:R-:W-:Y:S05]  /*0350*/  BSYNC B0 ;  /* 0x0000000000007941 */ /* 0x000fea0003800000 */
.L_x_6733:
        /* <DEDUP_REMOVED lines=10> */
.L_x_6737:
[----:B------:R-:W3:Y:S01]  /*0400*/  LD.E.64 R2, [R18.64+0x108] ;  /* 0x0001080612027980 */ /* 0x000ee2000c101b00 */
[----:B------:R-:W-:Y:S01]  /*0410*/  BSSY B0, `(.L_x_6739) ;  /* 0x0000006000007945 */ /* 0x000fe20003800000 */
[----:B------:R-:W-:Y:S01]  /*0420*/  IMAD.MOV.U32 R53, RZ, RZ, RZ ;  /* 0x000000ffff357224 */ /* 0x000fe200078e00ff */
[----:B---3--:R-:W-:-:S04]  /*0430*/  ISETP.NE.U32.AND P1, PT, R2, RZ, PT ;  /* 0x000000ff0200720c */ /* 0x008fc80003f25070 */
[----:B------:R-:W-:-:S13]  /*0440*/  ISETP.NE.AND.EX P1, PT, R3, RZ, PT, P1 ;  /* 0x000000ff0300720c */ /* 0x000fda0003f25310 */
[----:B------:R-:W-:Y:S05]  /*0450*/  @!P1 BRA `(.L_x_6740) ;  /* 0x0000001000009947 */ /* 0x000fea0003800000 */
[----:B------:R3:W5:Y:S02]  /*0460*/  LD.E R53, [R18.64+0xbc] ;  /* 0x0000bc0612357980 */ /* 0x000764000c101900 */
.L_x_6740:
[----:B------:R-:W-:Y:S05]  /*0470*/  BSYNC B0 ;  /* 0x0000000000007941 */ /* 0x000fea0003800000 */
.L_x_6739:
[----:B-----5:R-:W-:Y:S02]  /*0480*/  IADD3 R53, R70, R53, RZ ;  /* 0x0000003546357210 */ /* 0x020fe40007ffe0ff */
.L_x_6738:
[----:B------:R-:W-:Y:S05]  /*0490*/  BSYNC B1 ;  /* 0x0000000000017941 */ /* 0x000fea0003800000 */
.L_x_6736:
[----:B------:R-:W-:Y:S01]  /*04a0*/  IMAD.SHL.U32 R61, R237, 0x40, RZ ;  /* 0x00000040ed3d7824 */ /* 0x000fe200078e00ff */
[----:B------:R-:W-:Y:S01]  /*04b0*/  MOV R2, R234 ;  /* 0x000000ea00027202 */ /* 0x000fe20000000f00 */
[----:B------:R-:W-:-:S03]  /*04c0*/  IMAD.MOV.U32 R3, RZ, RZ, 0x0 ;  /* 0x00000000ff037424 */ /* 0x000fc600078e00ff */
[----:B------:R-:W-:-:S13]  /*04d0*/  ISETP.GT.AND P1, PT, R238, R61, PT ;  /* 0x0000003dee00720c */ /* 0x000fda0003f24270 */
[----:B------:R-:W-:Y:S05]  /*04e0*/  @!P1 RET.REL.NODEC R2 `(_ZN5flash24flash_fwd_splitkv_kernelI23Flash_fwd_kernel_traitsILi256ELi64ELi64ELi4ELb0ELb0EN7cutlass10bfloat16_tE19Flash_kernel_traitsILi256ELi64ELi64ELi4ES3_EELb0ELb1ELb0ELb0ELb1ELb1ELb0ELb1EEEvNS_16Flash_fwd_paramsE) ;  /* 0xfffffb1002009950 */ /* 0x000fea0003c3ffff */
        /* <DEDUP_REMOVED lines=79> */
.L_x_6743:
[----:B-1----:R-:W-:Y:S05]  /*09e0*/  BSYNC B0 ;  /* 0x0000000000007941 */ /* 0x002fea0003800000 */
.L_x_6742:
        /* <DEDUP_REMOVED lines=18> */
.L_x_6745:
[----:B------:R-:W-:Y:S05]  /*0b10*/  BSYNC B0 ;  /* 0x0000000000007941 */ /* 0x000fea0003800000 */
.L_x_6744:
        /* <DEDUP_REMOVED lines=18> */
.L_x_6747:
[----:B------:R-:W-:Y:S05]  /*0c40*/  BSYNC B0 ;  /* 0x0000000000007941 */ /* 0x000fea0003800000 */
.L_x_6746:
        /* <DEDUP_REMOVED lines=17> */
.L_x_6749:
[----:B------:R-:W-:Y:S05]  /*0d60*/  BSYNC B0 ;  /* 0x0000000000007941 */ /* 0x000fea0003800000 */
.L_x_6748:
        /* <DEDUP_REMOVED lines=16> */
[----:B------:R-:W-:Y:S05]  /*0e70*/  @P4 RET.REL.NODEC R234 `(_ZN5flash24flash_fwd_splitkv_kernelI23Flash_fwd_kernel_traitsILi256ELi64ELi64ELi4ELb0ELb0EN7cutlass10bfloat16_tE19Flash_kernel_traitsILi256ELi64ELi64ELi4ES3_EELb0ELb1ELb0ELb0ELb1ELb1ELb0ELb1EEEvNS_16Flash_fwd_paramsE) ;  /* 0xfffff180ea004950 */ /* 0x000fea0003c3ffff */
[----:B-1----:R-:W-:Y:S02]  /*0e80*/  MOV R5, 0x7f800000 ;  /* 0x7f80000000057802 */ /* 0x002fe40000000f00 */
[----:B------:R-:W-:-:S03]  /*0e90*/  MOV R235, 0x0 ;  /* 0x0000000000eb7802 */ /* 0x000fc60000000f00 */
[----:B------:R1:W-:Y:S01]  /*0ea0*/  ST.E [R2.64+0xc0], R5 ;  /* 0x0000c00502007985 */ /* 0x0003e2000c101906 */
[----:B------:R-:W-:Y:S05]  /*0eb0*/  RET.REL.NODEC R234 `(_ZN5flash24flash_fwd_splitkv_kernelI23Flash_fwd_kernel_traitsILi256ELi64ELi64ELi4ELb0ELb0EN7cutlass10bfloat16_tE19Flash_kernel_traitsILi256ELi64ELi64ELi4ES3_EELb0ELb1ELb0ELb0ELb1ELb1ELb0ELb1EEEvNS_16Flash_fwd_paramsE) ;  /* 0xfffff140ea007950 */ /* 0x000fea0003c3ffff */
.L_x_6741:
        /* <DEDUP_REMOVED lines=105> */
.L_x_6751:
        /* <DEDUP_REMOVED lines=82> */
.L_x_6752:
[----:B-1----:R-:W-:Y:S05]  /*1a70*/  BSYNC B0 ;  /* 0x0000000000007941 */ /* 0x002fea0003800000 */
.L_x_6750:
        /* <DEDUP_REMOVED lines=257> */
.L_x_6809:
        /* <DEDUP_REMOVED lines=251> */
.L_x_6758:
[----:B------:R-:W-:Y:S05]  /*3a40*/  BSYNC B0 ;  /* 0x0000000000007941 */ /* 0x000fea0003800000 */
.L_x_6757:
        /* <DEDUP_REMOVED lines=192> */
.L_x_6760:
[----:B------:R-:W-:Y:S05]  /*4650*/  BSYNC B0 ;  /* 0x0000000000007941 */ /* 0x000fea0003800000 */
.L_x_6759:
        /* <DEDUP_REMOVED lines=195> */
.L_x_6762:
[----:B------:R-:W-:Y:S05]  /*5290*/  BSYNC B0 ;  /* 0x0000000000007941 */ /* 0x000fea0003800000 */
.L_x_6761:
        /* <DEDUP_REMOVED lines=197> */
.L_x_6764:
[----:B------:R-:W-:Y:S05]  /*5ef0*/  BSYNC B0 ;  /* 0x0000000000007941 */ /* 0x000fea0003800000 */
.L_x_6763:
[----:B------:R-:W2:Y:S02]  /*5f00*/  LD.E R3, [R18.64+0xd0] ;  /* 0x0000d00612037980 */ /* 0x000ea4000c101900 */
[----:B--2---:R-:W-:Y:S05]  /*5f10*/  IMAD.U32 R3, R3, -0x20, RZ ;  /* 0xffffffe003037824 */ /* 0x004fea00078e00ff */
[C---:B------:R-:W-:Y:S02]  /*5f20*/  LEA R28, P1, R3.reuse, R28, 0x1 ;  /* 0x0000001c031c7211 */ /* 0x040fe400078208ff */
[C---:B------:R-:W-:Y:S02]  /*5f30*/  LEA R56, P0, R3.reuse, R56, 0x1 ;  /* 0x0000003803387211 */ /* 0x040fe400078008ff */
[C---:B------:R-:W-:Y:S02]  /*5f40*/  LEA.HI.X.SX32 R29, R3.reuse, R29, 0x1, P1 ;  /* 0x0000001d031d7211 */ /* 0x040fe400008f0eff */
[----:B------:R-:W-:Y:S01]  /*5f50*/  LEA.HI.X.SX32 R57, R3, R57, 0x1, P0 ;  /* 0x0000003903397211 */ /* 0x000fe200000f0eff */
[----:B------:R-:W-:-:S05]  /*5f60*/  BRA `(.L_x_6765) ;  /* 0x00005e6000007947 */ /* 0x000fca0003800000 */
.L_x_6756:
        /* <DEDUP_REMOVED lines=85> */
.L_x_6769:
[----:B------:R-:W-:Y:S05]  /*64c0*/  BSYNC B0 ;  /* 0x0000000000007941 */ /* 0x000fea0003800000 */
.L_x_6768:
        /* <DEDUP_REMOVED lines=84> */
.L_x_6771:
[----:B------:R-:W-:Y:S05]  /*6a10*/  BSYNC B0 ;  /* 0x0000000000007941 */ /* 0x000fea0003800000 */
.L_x_6770:
        /* <DEDUP_REMOVED lines=83> */
.L_x_6773:
[----:B------:R-:W-:Y:S05]  /*6f50*/  BSYNC B0 ;  /* 0x0000000000007941 */ /* 0x000fea0003800000 */
.L_x_6772:
        /* <DEDUP_REMOVED lines=84> */
.L_x_6775:
[----:B------:R-:W-:Y:S05]  /*74a0*/  BSYNC B0 ;  /* 0x0000000000007941 */ /* 0x000fea0003800000 */
.L_x_6774:
[----:B-----5:R3:W-:Y:S02]  /*74b0*/  ST.E.128 [R160.64+0x180], R8 ;  /* 0x00018008a0007985 */ /* 0x0207e4000c101d06 */
.L_x_6767:
[----:B------:R-:W-:Y:S05]  /*74c0*/  BSYNC B1 ;  /* 0x0000000000017941 */ /* 0x000fea0003800000 */
.L_x_6766:
        /* <DEDUP_REMOVED lines=90> */
.L_x_6779:
[----:B------:R-:W-:Y:S05]  /*7a70*/  BSYNC B0 ;  /* 0x0000000000007941 */ /* 0x000fea0003800000 */
.L_x_6778:
        /* <DEDUP_REMOVED lines=92> */
.L_x_6781:
[----:B------:R-:W-:Y:S05]  /*8040*/  BSYNC B0 ;  /* 0x0000000000007941 */ /* 0x000fea0003800000 */
.L_x_6780:
        /* <DEDUP_REMOVED lines=89> */
.L_x_6783:
[----:B------:R-:W-:Y:S05]  /*85e0*/  BSYNC B0 ;  /* 0x0000000000007941 */ /* 0x000fea0003800000 */
.L_x_6782:
        /* <DEDUP_REMOVED lines=90> */
.L_x_6785:
[----:B------:R-:W-:Y:S05]  /*8b90*/  BSYNC B0 ;  /* 0x0000000000007941 */ /* 0x000fea0003800000 */
.L_x_6784:
[----:B-----5:R3:W-:Y:S02]  /*8ba0*/  ST.E.128 [R42.64+0x180], R8 ;  /* 0x000180082a007985 */ /* 0x0207e4000c101d06 */
.L_x_6777:
[----:B------:R-:W-:Y:S05]  /*8bb0*/  BSYNC B1 ;  /* 0x0000000000017941 */ /* 0x000fea0003800000 */
.L_x_6776:
        /* <DEDUP_REMOVED lines=93> */
.L_x_6789:
[----:B------:R-:W-:Y:S05]  /*9190*/  BSYNC B0 ;  /* 0x0000000000007941 */ /* 0x000fea0003800000 */
.L_x_6788:
        /* <DEDUP_REMOVED lines=92> */
.L_x_6791:
[----:B------:R-:W-:Y:S05]  /*9760*/  BSYNC B0 ;  /* 0x0000000000007941 */ /* 0x000fea0003800000 */
.L_x_6790:
        /* <DEDUP_REMOVED lines=89> */
.L_x_6793:
[----:B------:R-:W-:Y:S05]  /*9d00*/  BSYNC B0 ;  /* 0x0000000000007941 */ /* 0x000fea0003800000 */
.L_x_6792:
        /* <DEDUP_REMOVED lines=90> */
.L_x_6795:
[----:B------:R-:W-:Y:S05]  /*a2b0*/  BSYNC B0 ;  /* 0x0000000000007941 */ /* 0x000fea0003800000 */
.L_x_6794:
[----:B-----5:R4:W-:Y:S02]  /*a2c0*/  ST.E.128 [R42.64+0x180], R8 ;  /* 0x000180082a007985 */ /* 0x0209e4000c101d06 */
.L_x_6787:
[----:B------:R-:W-:Y:S05]  /*a2d0*/  BSYNC B1 ;  /* 0x0000000000017941 */ /* 0x000fea0003800000 */
.L_x_6786:
        /* <DEDUP_REMOVED lines=94> */
.L_x_6799:
[----:B------:R-:W-:Y:S05]  /*a8c0*/  BSYNC B0 ;  /* 0x0000000000007941 */ /* 0x000fea0003800000 */
.L_x_6798:
        /* <DEDUP_REMOVED lines=93> */
.L_x_6801:
[----:B------:R-:W-:Y:S05]  /*aea0*/  BSYNC B0 ;  /* 0x0000000000007941 */ /* 0x000fea0003800000 */
.L_x_6800:
        /* <DEDUP_REMOVED lines=89> */
.L_x_6803:
[----:B------:R-:W-:Y:S05]  /*b440*/  BSYNC B0 ;  /* 0x0000000000007941 */ /* 0x000fea0003800000 */
.L_x_6802:
        /* <DEDUP_REMOVED lines=90> */
.L_x_6805:
[----:B------:R-:W-:Y:S05]  /*b9f0*/  BSYNC B0 ;  /* 0x0000000000007941 */ /* 0x000fea0003800000 */
.L_x_6804:
[----:B-----5:R4:W-:Y:S02]  /*ba00*/  ST.E.128 [R58.64+0x180], R8 ;  /* 0x000180083a007985 */ /* 0x0209e4000c101d06 */
.L_x_6797:
[----:B------:R-:W-:Y:S05]  /*ba10*/  BSYNC B1 ;  /* 0x0000000000017941 */ /* 0x000fea0003800000 */
.L_x_6796:
[----:B------:R-:W5:Y:S02]  /*ba20*/  LD.E R3, [R18.64+0xd0] ;  /* 0x0000d00612037980 */ /* 0x000f64000c101900 */
[----:B-----5:R-:W-:Y:S05]  /*ba30*/  IMAD.U32 R3, R3, -0x20, RZ ;  /* 0xffffffe003037824 */ /* 0x020fea00078e00ff */
[C---:B------:R-:W-:Y:S02]  /*ba40*/  LEA R116, P1, R3.reuse, R116, 0x1 ;  /* 0x0000007403747211 */ /* 0x040fe400078208ff */
[C---:B------:R-:W-:Y:S02]  /*ba50*/  LEA R114, P0, R3.reuse, R114, 0x1 ;  /* 0x0000007203727211 */ /* 0x040fe400078008ff */
[C---:B------:R-:W-:Y:S02]  /*ba60*/  LEA.HI.X.SX32 R117, R3.reuse, R117, 0x1, P1 ;  /* 0x0000007503757211 */ /* 0x040fe400008f0eff */
[----:B------:R-:W-:Y:S01]  /*ba70*/  LEA.HI.X.SX32 R115, R3, R115, 0x1, P0 ;  /* 0x0000007303737211 */ /* 0x000fe200000f0eff */
[----:B------:R-:W-:-:S05]  /*ba80*/  BRA `(.L_x_6765) ;  /* 0x0000034000007947 */ /* 0x000fca0003800000 */
.L_x_6755:
        /* <DEDUP_REMOVED lines=52> */
.L_x_6765:
[----:B------:R-:W-:Y:S05]  /*bdd0*/  BSYNC B2 ;  /* 0x0000000000027941 */ /* 0x000fea0003800000 */
.L_x_6754:
        /* <DEDUP_REMOVED lines=88> */
.L_x_6807:
        /* <DEDUP_REMOVED lines=8> */
.L_x_6808:
[----:B------:R-:W-:Y:S05]  /*c3e0*/  BSYNC B0 ;  /* 0x0000000000007941 */ /* 0x000fea0003800000 */
.L_x_6806:
[----:B------:R-:W-:Y:S04]  /*c3f0*/  IADD3 R17, R17, -0x1, RZ ;  /* 0xffffffff11117810 */ /* 0x000fe80007ffe0ff */
[----:B------:R-:W-:Y:S11]  /*c400*/  ISETP.GT.AND P0, PT, R17, R82, PT ;  /* 0x000000521100720c */ /* 0x000ff60003f04270 */
[----:B------:R-:W-:Y:S02]  /*c410*/  @!UPT UIADD3 URZ, URZ, URZ, URZ ;  /* 0x0000003f3f3ff290 */ /* 0x000fe4000fffe03f */
[----:B------:R-:W-:-:S05]  /*c420*/  @P0 BRA `(.L_x_6809) ;  /* 0xffff666000000947 */ /* 0x000fca000383ffff */
.L_x_6753:
        /* <DEDUP_REMOVED lines=102> */
.L_x_6816:
[----:B------:R-:W-:Y:S05]  /*ca90*/  BSYNC B0 ;  /* 0x0000000000007941 */ /* 0x000fea0003800000 */
.L_x_6815:
        /* <DEDUP_REMOVED lines=46> */
.L_x_6818:
[----:B------:R-:W-:Y:S05]  /*cd80*/  BSYNC B0 ;  /* 0x0000000000007941 */ /* 0x000fea0003800000 */
.L_x_6817:
        /* <DEDUP_REMOVED lines=44> */
.L_x_6820:
[----:B------:R-:W-:Y:S05]  /*d050*/  BSYNC B0 ;  /* 0x0000000000007941 */ /* 0x000fea0003800000 */
.L_x_6819:
        /* <DEDUP_REMOVED lines=46> */
.L_x_6822:
[----:B------:R-:W-:Y:S05]  /*d340*/  BSYNC B0 ;  /* 0x0000000000007941 */ /* 0x000fea0003800000 */
.L_x_6821:
[----:B-----5:R3:W-:Y:S02]  /*d350*/  STS.128 [R239+0x6000], R20 ;  /* 0x00600014ef007388 */ /* 0x0207e40000000c00 */
.L_x_6814:
[----:B------:R-:W-:Y:S05]  /*d360*/  BSYNC B1 ;  /* 0x0000000000017941 */ /* 0x000fea0003800000 */
.L_x_6813:
        /* <DEDUP_REMOVED lines=56> */
.L_x_6826:
[----:B------:R-:W-:Y:S05]  /*d6f0*/  BSYNC B0 ;  /* 0x0000000000007941 */ /* 0x000fea0003800000 */
.L_x_6825:
        /* <DEDUP_REMOVED lines=44> */
.L_x_6828:
[----:B------:R-:W-:Y:S05]  /*d9c0*/  BSYNC B0 ;  /* 0x0000000000007941 */ /* 0x000fea0003800000 */
.L_x_6827:
        /* <DEDUP_REMOVED lines=45> */
.L_x_6830:
[----:B------:R-:W-:Y:S05]  /*dca0*/  BSYNC B0 ;  /* 0x0000000000007941 */ /* 0x000fea0003800000 */
.L_x_6829:
        /* <DEDUP_REMOVED lines=44> */
.L_x_6832:
[----:B------:R-:W-:Y:S05]  /*df70*/  BSYNC B0 ;  /* 0x0000000000007941 */ /* 0x000fea0003800000 */
.L_x_6831:
[----:B-----5:R2:W-:Y:S02]  /*df80*/  STS.128 [R239+0x6800], R44 ;  /* 0x0068002cef007388 */ /* 0x0205e40000000c00 */
.L_x_6824:
[----:B------:R-:W-:Y:S05]  /*df90*/  BSYNC B1 ;  /* 0x0000000000017941 */ /* 0x000fea0003800000 */
.L_x_6823:
        /* <DEDUP_REMOVED lines=56> */
.L_x_6836:
[----:B---3--:R-:W-:Y:S05]  /*e320*/  BSYNC B0 ;  /* 0x0000000000007941 */ /* 0x008fea0003800000 */
.L_x_6835:
        /* <DEDUP_REMOVED lines=44> */
.L_x_6838:
[----:B------:R-:W-:Y:S05]  /*e5f0*/  BSYNC B0 ;  /* 0x0000000000007941 */ /* 0x000fea0003800000 */
.L_x_6837:
        /* <DEDUP_REMOVED lines=44> */
.L_x_6840:
[----:B------:R-:W-:Y:S05]  /*e8c0*/  BSYNC B0 ;  /* 0x0000000000007941 */ /* 0x000fea0003800000 */
.L_x_6839:
        /* <DEDUP_REMOVED lines=44> */
.L_x_6842:
[----:B------:R-:W-:Y:S05]  /*eb90*/  BSYNC B0 ;  /* 0x0000000000007941 */ /* 0x000fea0003800000 */
.L_x_6841:
[----:B-----5:R2:W-:Y:S02]  /*eba0*/  STS.128 [R239+0x7000], R28 ;  /* 0x0070001cef007388 */ /* 0x0205e40000000c00 */
.L_x_6834:
[----:B------:R-:W-:Y:S05]  /*ebb0*/  BSYNC B1 ;  /* 0x0000000000017941 */ /* 0x000fea0003800000 */
.L_x_6833:
        /* <DEDUP_REMOVED lines=55> */
.L_x_6845:
[----:B---3--:R-:W-:Y:S05]  /*ef30*/  BSYNC B0 ;  /* 0x0000000000007941 */ /* 0x008fea0003800000 */
.L_x_6844:
        /* <DEDUP_REMOVED lines=45> */
.L_x_6847:
[----:B------:R-:W-:Y:S05]  /*f210*/  BSYNC B0 ;  /* 0x0000000000007941 */ /* 0x000fea0003800000 */
.L_x_6846:
        /* <DEDUP_REMOVED lines=46> */
.L_x_6849:
[----:B------:R-:W-:Y:S05]  /*f500*/  BSYNC B0 ;  /* 0x0000000000007941 */ /* 0x000fea0003800000 */
.L_x_6848:
        /* <DEDUP_REMOVED lines=46> */
.L_x_6851:
[----:B------:R-:W-:Y:S05]  /*f7f0*/  BSYNC B0 ;  /* 0x0000000000007941 */ /* 0x000fea0003800000 */
.L_x_6850:
[----:B-----5:R3:W-:Y:S01]  /*f800*/  STS.128 [R239+0x7800], R20 ;  /* 0x00780014ef007388 */ /* 0x0207e20000000c00 */
[----:B------:R-:W-:Y:S05]  /*f810*/  BRA `(.L_x_6843) ;  /* 0x00005c3000007947 */ /* 0x000fea0003800000 */
.L_x_6812:
        /* <DEDUP_REMOVED lines=85> */
.L_x_6855:
[----:B------:R-:W-:Y:S05]  /*fd70*/  BSYNC B0 ;  /* 0x0000000000007941 */ /* 0x000fea0003800000 */
.L_x_6854:
        /* <DEDUP_REMOVED lines=85> */
.L_x_6857:
[----:B------:R-:W-:Y:S05]  /*102d0*/  BSYNC B0 ;  /* 0x0000000000007941 */ /* 0x000fea0003800000 */
.L_x_6856:
        /* <DEDUP_REMOVED lines=85> */
.L_x_6859:
[----:B------:R-:W-:Y:S05]  /*10830*/  BSYNC B0 ;  /* 0x0000000000007941 */ /* 0x000fea0003800000 */
.L_x_6858:
        /* <DEDUP_REMOVED lines=85> */
.L_x_6861:
[----:B------:R-:W-:Y:S05]  /*10d90*/  BSYNC B0 ;  /* 0x0000000000007941 */ /* 0x000fea0003800000 */
.L_x_6860:
[----:B-----5:R3:W-:Y:S02]  /*10da0*/  STS.128 [R239+0x6000], R36 ;  /* 0x00600024ef007388 */ /* 0x0207e40000000c00 */
.L_x_6853:
[----:B------:R-:W-:Y:S05]  /*10db0*/  BSYNC B1 ;  /* 0x0000000000017941 */ /* 0x000fea0003800000 */
.L_x_6852:
        /* <DEDUP_REMOVED lines=90> */
.L_x_6865:
[----:B------:R-:W-:Y:S05]  /*11360*/  BSYNC B0 ;  /* 0x0000000000007941 */ /* 0x000fea0003800000 */
.L_x_6864:
        /* <DEDUP_REMOVED lines=88> */
.L_x_6867:
[----:B------:R-:W-:Y:S05]  /*118f0*/  BSYNC B0 ;  /* 0x0000000000007941 */ /* 0x000fea0003800000 */
.L_x_6866:
        /* <DEDUP_REMOVED lines=88> */
.L_x_6869:
[----:B------:R-:W-:Y:S05]  /*11e80*/  BSYNC B0 ;  /* 0x0000000000007941 */ /* 0x000fea0003800000 */
.L_x_6868:
        /* <DEDUP_REMOVED lines=89> */
.L_x_6871:
[----:B------:R-:W-:Y:S05]  /*12420*/  BSYNC B0 ;  /* 0x0000000000007941 */ /* 0x000fea0003800000 */
.L_x_6870:
[----:B-----5:R1:W-:Y:S02]  /*12430*/  STS.128 [R239+0x6800], R20 ;  /* 0x00680014ef007388 */ /* 0x0203e40000000c00 */
.L_x_6863:
[----:B------:R-:W-:Y:S05]  /*12440*/  BSYNC B1 ;  /* 0x0000000000017941 */ /* 0x000fea0003800000 */
.L_x_6862:
        /* <DEDUP_REMOVED lines=91> */
.L_x_6875:
[----:B------:R-:W-:Y:S05]  /*12a00*/  BSYNC B0 ;  /* 0x0000000000007941 */ /* 0x000fea0003800000 */
.L_x_6874:
        /* <DEDUP_REMOVED lines=88> */
.L_x_6877:
[----:B------:R-:W-:Y:S05]  /*12f90*/  BSYNC B0 ;  /* 0x0000000000007941 */ /* 0x000fea0003800000 */
.L_x_6876:
        /* <DEDUP_REMOVED lines=88> */
.L_x_6879:
[----:B------:R-:W-:Y:S05]  /*13520*/  BSYNC B0 ;  /* 0x0000000000007941 */ /* 0x000fea0003800000 */
.L_x_6878:
        /* <DEDUP_REMOVED lines=88> */
.L_x_6881:
[----:B------:R-:W-:Y:S05]  /*13ab0*/  BSYNC B0 ;  /* 0x0000000000007941 */ /* 0x000fea0003800000 */
.L_x_6880:
[----:B-----5:R1:W-:Y:S02]  /*13ac0*/  STS.128 [R239+0x7000], R28 ;  /* 0x0070001cef007388 */ /* 0x0203e40000000c00 */
.L_x_6873:
[----:B------:R-:W-:Y:S05]  /*13ad0*/  BSYNC B1 ;  /* 0x0000000000017941 */ /* 0x000fea0003800000 */
.L_x_6872:
        /* <DEDUP_REMOVED lines=90> */
.L_x_6883:
[----:B------:R-:W-:Y:S05]  /*14080*/  BSYNC B0 ;  /* 0x0000000000007941 */ /* 0x000fea0003800000 */
.L_x_6882:
        /* <DEDUP_REMOVED lines=89> */
.L_x_6885:
[----:B------:R-:W-:Y:S05]  /*14620*/  BSYNC B0 ;  /* 0x0000000000007941 */ /* 0x000fea0003800000 */
.L_x_6884:
        /* <DEDUP_REMOVED lines=89> */
.L_x_6887:
[----:B------:R-:W-:Y:S05]  /*14bc0*/  BSYNC B0 ;  /* 0x0000000000007941 */ /* 0x000fea0003800000 */
.L_x_6886:
        /* <DEDUP_REMOVED lines=89> */
.L_x_6889:
[----:B------:R-:W-:Y:S05]  /*15160*/  BSYNC B0 ;  /* 0x0000000000007941 */ /* 0x000fea0003800000 */
.L_x_6888:
[----:B-----5:R1:W-:Y:S01]  /*15170*/  STS.128 [R239+0x7800], R20 ;  /* 0x00780014ef007388 */ /* 0x0203e20000000c00 */
[----:B------:R-:W-:Y:S05]  /*15180*/  BRA `(.L_x_6843) ;  /* 0x000002c000007947 */ /* 0x000fea0003800000 */
.L_x_6811:
        /* <DEDUP_REMOVED lines=44> */
.L_x_6843:
[----:B------:R-:W-:Y:S05]  /*15450*/  BSYNC B2 ;  /* 0x0000000000027941 */ /* 0x000fea0003800000 */
.L_x_6810:
[----:B------:R-:W-:Y:S01]  /*15460*/  IADD3 R241, R165, -0x1, RZ ;  /* 0xffffffffa5f17810 */ /* 0x000fe20007ffe0ff */
[----:B------:R-:W-:-:S04]  /*15470*/  IMAD.SHL.U32 R0, R62, 0x40, RZ ;  /* 0x000000403e007824 */ /* 0x000fc800078e00ff */
[----:B-1----:R-:W-:Y:S01]  /*15480*/  IMAD.SHL.U32 R2, R241, 0x40, RZ ;  /* 0x00000040f1027824 */ /* 0x002fe200078e00ff */
[----:B------:R-:W-:-:S03]  /*15490*/  LOP3.LUT R5, R0, 0x1c0, RZ, 0xc0, !PT ;  /* 0x000001c000057812 */ /* 0x000fc600078ec0ff */
[----:B------:R-:W-:-:S05]  /*154a0*/  IMAD.IADD R3, R53, 0x1, -R2 ;  /* 0x0000000135037824 */ /* 0x000fca00078e0a02 */
        /* <DEDUP_REMOVED lines=34> */
[----:B----45:R-:W-:Y:S02]  /*156d0*/  @!P0 IMAD.IADD R13, R0, 0x1, R9 ;  /* 0x00000001000d8824 */ /* 0x030fe400078e0209 */
        /* <DEDUP_REMOVED lines=14> */
[----:B------:R-:W-:Y:S01]  /*157c0*/  LOP3.LUT R0, R3, 0x8, R6, 0xf8, !PT ;  /* 0x0000000803007812 */ /* 0x000fe200078ef806 */
[----:B------:R-:W-:Y:S01]  /*157d0*/  @!P4 IMAD.MOV.U32 R6, RZ, RZ, R8 ;  /* 0x000000ffff06c224 */ /* 0x000fe200078e0008 */
[----:B------:R2:W-:Y:S01]  /*157e0*/  @!P0 LDGSTS.E.BYPASS.LTC128B.128 [R239+0xb800], [R12.64+0x80] ;  /* 0x0b8000800cef8fae */ /* 0x0005e2000b901d46 */
[----:B------:R-:W-:-:S03]  /*157f0*/  SHF.R.U32.HI R3, RZ, 0x3, R3 ;  /* 0x00000003ff037819 */ /* 0x000fc60000011603 */
[----:B------:R2:W-:Y:S01]  /*15800*/  @!P0 LDGSTS.E.BYPASS.LTC128B.128 [R239+0xd800], [R12.64+0x100] ;  /* 0x0d8001000cef8fae */ /* 0x0005e2000b901d46 */
[----:B------:R-:W-:-:S03]  /*15810*/  LOP3.LUT R0, R0, R3, RZ, 0x3c, !PT ;  /* 0x0000000300007212 */ /* 0x000fc600078e3cff */
[----:B------:R2:W-:Y:S01]  /*15820*/  @!P0 LDGSTS.E.BYPASS.LTC128B.128 [R239+0xf800], [R12.64+0x180] ;  /* 0x0f8001800cef8fae */ /* 0x0005e2000b901d46 */
[----:B------:R-:W-:-:S03]  /*15830*/  @!P2 LEA R4, P0, R63, R244, 0x1 ;  /* 0x000000f43f04a211 */ /* 0x000fc600078008ff */
[----:B------:R-:W0:Y:S01]  /*15840*/  LDGDEPBAR ;  /* 0x00000000000079af */ /* 0x000e220000000000 */
[----:B------:R-:W-:Y:S01]  /*15850*/  @!P2 LEA.HI.X R5, R63, R245, R64, 0x1, P0 ;  /* 0x000000f53f05a211 */ /* 0x000fe200000f0c40 */
[----:B------:R-:W-:Y:S02]  /*15860*/  IMAD.SHL.U32 R63, R65, 0x40, RZ ;  /* 0x00000040413f7824 */ /* 0x000fe400078e00ff */
[----:B---3--:R-:W3:Y:S03]  /*15870*/  LD.E R17, [R18.64+0x184] ;  /* 0x0001840612117980 */ /* 0x008ee6000c101900 */
[----:B------:R-:W-:Y:S01]  /*15880*/  LOP3.LUT R63, R63, 0xfffffe00, RZ, 0xc0, !PT ;  /* 0xfffffe003f3f7812 */ /* 0x000fe200078ec0ff */
[----:B------:R-:W4:Y:S01]  /*15890*/  LD.E R16, [R18.64+0x188] ;  /* 0x0001880612107980 */ /* 0x000f22000c101900 */
[----:B-1----:R-:W-:-:S03]  /*158a0*/  @!P1 LEA R10, P0, R170, R244, 0x6 ;  /* 0x000000f4aa0a9211 */ /* 0x002fc600078030ff */
[----:B------:R-:W-:Y:S01]  /*158b0*/  IMAD R229, R60, 0x400, R63 ;  /* 0x000004003ce57824 */ /* 0x000fe200078e023f */
[----:B------:R-:W-:Y:S01]  /*158c0*/  @!P1 LEA.HI.X R11, R170, R245, R171, 0x6, P0 ;  /* 0x000000f5aa0b9211 */ /* 0x000fe200000f34ab */
        /* <DEDUP_REMOVED lines=49> */
[----:B-1----:R-:W-:Y:S04]  /*15be0*/  LDSM.16.M88.4 R8, [R229] ;  /* 0x00000000e508783b */ /* 0x002fe80000000200 */
[----:B------:R-:W1:Y:S01]  /*15bf0*/  LDSM.16.M88.4 R64, [R228+0x8800] ;  /* 0x00880000e440783b */ /* 0x000e620000000200 */
[----:B------:R-:W-:-:S03]  /*15c00*/  R2P PR, R62, 0x6 ;  /* 0x000000063e007804 */ /* 0x000fc60000000000 */
[----:B------:R-:W1:Y:S01]  /*15c10*/  LDSM.16.M88.4 R24, [R228+0x8000] ;  /* 0x00800000e418783b */ /* 0x000e620000000200 */
[----:B------:R-:W-:-:S03]  /*15c20*/  IADD3 R3, R228, 0x8000, RZ ;  /* 0x00008000e4037810 */ /* 0x000fc60007ffe0ff */
[----:B------:R-:W1:Y:S01]  /*15c30*/  LDSM.16.M88.4 R48, [R228+0x9000] ;  /* 0x00900000e430783b */ /* 0x000e620000000200 */
[----:B------:R-:W-:Y:S01]  /*15c40*/  IADD3 R226, R228, 0x8020, RZ ;  /* 0x00008020e4e27810 */ /* 0x000fe20007ffe0ff */
[----:B------:R-:W-:Y:S02]  /*15c50*/  IMAD R227, R54, 0x2, R229 ;  /* 0x0000000236e37824 */ /* 0x000fe400078e02e5 */
[----:B------:R-:W1:Y:S02]  /*15c60*/  LDSM.16.M88.4 R32, [R228+0x9800] ;  /* 0x00980000e420783b */ /* 0x000e640000000200 */
[----:B------:R-:W-:Y:S02]  /*15c70*/  @P1 IADD3 R226, R3, -0x20, RZ ;  /* 0xffffffe003e21810 */ /* 0x000fe40007ffe0ff */
[----:B------:R-:W-:Y:S04]  /*15c80*/  LDSM.16.M88.4 R36, [R227] ;  /* 0x00000000e324783b */ /* 0x000fe80000000200 */
[----:B------:R-:W1:Y:S04]  /*15c90*/  LDSM.16.M88.4 R20, [R226+0x800] ;  /* 0x00080000e214783b */ /* 0x000e680000000200 */
[----:B------:R-:W3:Y:S01]  /*15ca0*/  LDSM.16.M88.4 R28, [R226] ;  /* 0x00000000e21c783b */ /* 0x000ee20000000200 */
[----:B------:R-:W-:-:S03]  /*15cb0*/  IMAD.MOV.U32 R3, RZ, RZ, 0x40 ;  /* 0x00000040ff037424 */ /* 0x000fc600078e00ff */
[----:B--2---:R-:W2:Y:S04]  /*15cc0*/  LDSM.16.M88.4 R4, [R226+0x1000] ;  /* 0x00100000e204783b */ /* 0x004ea80000000200 */
[----:B------:R-:W2:Y:S01]  /*15cd0*/  LDSM.16.M88.4 R80, [R226+0x1800] ;  /* 0x00180000e250783b */ /* 0x000ea20000000200 */
[----:B------:R-:W-:-:S03]  /*15ce0*/  IMAD R225, R52, 0x2, R229 ;  /* 0x0000000234e17824 */ /* 0x000fc600078e02e5 */
[----:B------:R-:W0:Y:S01]  /*15cf0*/  LDGDEPBAR ;  /* 0x00000000000079af */ /* 0x000e220000000000 */
[C---:B-1----:R-:W-:Y:S01]  /*15d00*/  HMMA.16816.F32.BF16 R68, R8.reuse, R64, RZ ;  /* 0x000000400844723c */ /* 0x042fe200000418ff */
[----:B------:R-:W-:Y:S02]  /*15d10*/  SEL R3, R3, 0xffffffc0, !P2 ;  /* 0xffffffc003037807 */ /* 0x000fe40005000000 */
[----:B------:R-:W-:Y:S05]  /*15d20*/  LDSM.16.M88.4 R40, [R225] ;  /* 0x00000000e128783b */ /* 0x000fea0000000200 */
[----:B------:R-:W-:Y:S01]  /*15d30*/  HMMA.16816.F32.BF16 R64, R8, R66, RZ ;  /* 0x000000420840723c */ /* 0x000fe200000418ff */
[----:B------:R-:W-:-:S05]  /*15d40*/  IMAD.IADD R222, R228, 0x1, R3 ;  /* 0x00000001e4de7824 */ /* 0x000fca00078e0203 */
[----:B------:R-:W1:Y:S02]  /*15d50*/  LDSM.16.M88.4 R72, [R222+0x8000] ;  /* 0x00800000de48783b */ /* 0x000e640000000200 */
[C---:B------:R-:W-:Y:S02]  /*15d60*/  HMMA.16816.F32.BF16 R12, R8.reuse, R24, RZ ;  /* 0x00000018080c723c */ /* 0x040fe400000418ff */
[----:B------:R-:W-:Y:S06]  /*15d70*/  LDSM.16.M88.4 R76, [R222+0x9000] ;  /* 0x00900000de4c783b */ /* 0x000fec0000000200 */
[C---:B------:R-:W-:Y:S08]  /*15d80*/  HMMA.16816.F32.BF16 R56, R8.reuse, R48, RZ ;  /* 0x000000300838723c */ /* 0x040ff000000418ff */
[----:B------:R-:W-:Y:S08]  /*15d90*/  HMMA.16816.F32.BF16 R44, R8, R32, RZ ;  /* 0x00000020082c723c */ /* 0x000ff000000418ff */
[----:B------:R-:W-:Y:S01]  /*15da0*/  HMMA.16816.F32.BF16 R68, R36, R20, R68 ;  /* 0x000000142444723c */ /* 0x000fe20000041844 */
[----:B------:R-:W-:Y:S01]  /*15db0*/  IMAD R224, R52, 0x2, R227 ;  /* 0x0000000234e07824 */ /* 0x000fe200078e02e3 */
[----:B------:R-:W-:Y:S06]  /*15dc0*/  LDSM.16.M88.4 R88, [R222+0xe000] ;  /* 0x00e00000de58783b */ /* 0x000fec0000000200 */
[C---:B------:R-:W-:Y:S08]  /*15dd0*/  HMMA.16816.F32.BF16 R24, R8.reuse, R26, RZ ;  /* 0x0000001a0818723c */ /* 0x040ff000000418ff */
[C---:B------:R-:W-:Y:S08]  /*15de0*/  HMMA.16816.F32.BF16 R48, R8.reuse, R50, RZ ;  /* 0x000000320830723c */ /* 0x040ff000000418ff */
[----:B------:R-:W-:Y:S01]  /*15df0*/  HMMA.16816.F32.BF16 R8, R8, R34, RZ ;  /* 0x000000220808723c */ /* 0x000fe200000418ff */
[----:B------:R-:W1:Y:S07]  /*15e00*/  LDSM.16.M88.4 R32, [R222+0x8800] ;  /* 0x00880000de20783b */ /* 0x000e6e0000000200 */
[----:B------:R-:W-:Y:S01]  /*15e10*/  HMMA.16816.F32.BF16 R64, R36, R22, R64 ;  /* 0x000000162440723c */ /* 0x000fe20000041840 */
[----:B------:R-:W1:Y:S01]  /*15e20*/  LDSM.16.M88.4 R20, [R222+0x9800] ;  /* 0x00980000de14783b */ /* 0x000e620000000200 */
[----:B------:R-:W-:-:S03]  /*15e30*/  IMAD.IADD R215, R3, 0x1, R226 ;  /* 0x0000000103d77824 */ /* 0x000fc600078e02e2 */
[----:B------:R-:W4:Y:S03]  /*15e40*/  LD.E R3, [R18.64+0x18c] ;  /* 0x00018c0612037980 */ /* 0x000f26000c101900 */
[C---:B---3--:R-:W-:Y:S01]  /*15e50*/  HMMA.16816.F32.BF16 R12, R36.reuse, R28, R12 ;  /* 0x0000001c240c723c */ /* 0x048fe2000004180c */
[----:B------:R-:W-:Y:S07]  /*15e60*/  LDSM.16.M88.4 R84, [R215+0x2000] ;  /* 0x00200000d754783b */ /* 0x000fee0000000200 */
[C---:B------:R-:W-:Y:S01]  /*15e70*/  HMMA.16816.F32.BF16 R24, R36.reuse, R30, R24 ;  /* 0x0000001e2418723c */ /* 0x040fe20000041818 */
[----:B------:R-:W-:Y:S07]  /*15e80*/  LDSM.16.M88.4 R28, [R224] ;  /* 0x00000000e01c783b */ /* 0x000fee0000000200 */
        /* <DEDUP_REMOVED lines=32> */
[----:B------:R-:W1:Y:S03]  /*16090*/  LDSM.16.M88.4 R28, [R226+0x2000] ;  /* 0x00200000e21c783b */ /* 0x000e660000000200 */
[C---:B------:R-:W-:Y:S08]  /*160a0*/  HMMA.16816.F32.BF16 R12, R20.reuse, R8, R12 ;  /* 0x00000008140c723c */ /* 0x040ff0000004180c */
        /* <DEDUP_REMOVED lines=10> */
[----:B------:R-:W1:Y:S04]  /*16150*/  LDSM.16.M88.4 R20, [R225+0x2000] ;  /* 0x00200000e114783b */ /* 0x000e680000000200 */
[----:B------:R-:W1:Y:S03]  /*16160*/  LDSM.16.M88.4 R72, [R222+0xa800] ;  /* 0x00a80000de48783b */ /* 0x000e660000000200 */
[C---:B------:R-:W-:Y:S08]  /*16170*/  HMMA.16816.F32.BF16 R12, R32.reuse, R28, R12 ;  /* 0x0000001c200c723c */ /* 0x040ff0000004180c */
[C---:B------:R-:W-:Y:S01]  /*16180*/  HMMA.16816.F32.BF16 R24, R32.reuse, R30, R24 ;  /* 0x0000001e2018723c */ /* 0x040fe20000041818 */
[----:B------:R-:W-:Y:S07]  /*16190*/  LDSM.16.M88.4 R28, [R222+0xb800] ;  /* 0x00b80000de1c783b */ /* 0x000fee0000000200 */
        /* <DEDUP_REMOVED lines=19> */
[C---:B------:R-:W-:Y:S08]  /*162d0*/  HMMA.16816.F32.BF16 R44, R20.reuse, R28, R44 ;  /* 0x0000001c142c723c */ /* 0x040ff0000004182c */
[----:B------:R-:W-:Y:S01]  /*162e0*/  HMMA.16816.F32.BF16 R40, R20, R30, R40 ;  /* 0x0000001e1428723c */ /* 0x000fe20000041828 */
[----:B------:R-:W4:Y:S04]  /*162f0*/  LDSM.16.M88.4 R28, [R228+0xd000] ;  /* 0x00d00000e41c783b */ /* 0x000f280000000200 */
[----:B------:R-:W1:Y:S03]  /*16300*/  LDSM.16.M88.4 R20, [R228+0xd800] ;  /* 0x00d80000e414783b */ /* 0x000e660000000200 */
[C---:B--2---:R-:W-:Y:S08]  /*16310*/  HMMA.16816.F32.BF16 R12, R4.reuse, R84, R12 ;  /* 0x00000054040c723c */ /* 0x044ff0000004180c */
[C---:B---3--:R-:W-:Y:S08]  /*16320*/  HMMA.16816.F32.BF16 R68, R4.reuse, R36, R68 ;  /* 0x000000240444723c */ /* 0x048ff00000041844 */
        /* <DEDUP_REMOVED lines=8> */
[----:B------:R-:W-:Y:S01]  /*163b0*/  HMMA.16816.F32.BF16 R24, R4, R86, R24 ;  /* 0x000000560418723c */ /* 0x000fe20000041818 */
[----:B------:R-:W3:Y:S04]  /*163c0*/  LDSM.16.M88.4 R4, [R226+0x4800] ;  /* 0x00480000e204783b */ /* 0x000ee80000000200 */
[----:B------:R-:W-:Y:S03]  /*163d0*/  LDSM.16.M88.4 R84, [R226+0x5000] ;  /* 0x00500000e254783b */ /* 0x000fe60000000200 */
[C---:B-1----:R-:W-:Y:S08]  /*163e0*/  HMMA.16816.F32.BF16 R12, R8.reuse, R76, R12 ;  /* 0x0000004c080c723c */ /* 0x042ff0000004180c */
        /* <DEDUP_REMOVED lines=8> */
[----:B------:R-:W1:Y:S07]  /*16470*/  LDSM.16.M88.4 R20, [R222+0xc000] ;  /* 0x00c00000de14783b */ /* 0x000e6e0000000200 */
[----:B------:R-:W-:Y:S01]  /*16480*/  HMMA.16816.F32.BF16 R24, R8, R78, R24 ;  /* 0x0000004e0818723c */ /* 0x000fe20000041818 */
[----:B------:R-:W4:Y:S04]  /*16490*/  LDSM.16.M88.4 R8, [R222+0xc800] ;  /* 0x00c80000de08783b */ /* 0x000f280000000200 */
[----:B------:R-:W-:Y:S03]  /*164a0*/  LDSM.16.M88.4 R76, [R215+0x4000] ;  /* 0x00400000d74c783b */ /* 0x000fe60000000200 */
[C---:B--2---:R-:W-:Y:S08]  /*164b0*/  HMMA.16816.F32.BF16 R12, R32.reuse, R36, R12 ;  /* 0x00000024200c723c */ /* 0x044ff0000004180c */
[C---:B---3--:R-:W-:Y:S08]  /*164c0*/  HMMA.16816.F32.BF16 R68, R32.reuse, R4, R68 ;  /* 0x000000042044723c */ /* 0x048ff00000041844 */
[C---:B------:R-:W-:Y:S01]  /*164d0*/  HMMA.16816.F32.BF16 R64, R32.reuse, R6, R64 ;  /* 0x000000062040723c */ /* 0x040fe20000041840 */
[----:B------:R-:W2:Y:S07]  /*164e0*/  LDSM.16.M88.4 R4, [R224+0x4000] ;  /* 0x00400000e004783b */ /* 0x000eae0000000200 */
[----:B------:R-:W-:Y:S01]  /*164f0*/  HMMA.16816.F32.BF16 R24, R32, R38, R24 ;  /* 0x000000262018723c */ /* 0x000fe20000041818 */
[----:B------:R-:W3:Y:S07]  /*16500*/  LDSM.16.M88.4 R36, [R222+0xd800] ;  /* 0x00d80000de24783b */ /* 0x000eee0000000200 */
[----:B-1----:R-:W-:Y:S08]  /*16510*/  HMMA.16816.F32.BF16 R12, R28, R20, R12 ;  /* 0x000000141c0c723c */ /* 0x002ff0000004180c */
[C---:B------:R-:W-:Y:S08]  /*16520*/  HMMA.16816.F32.BF16 R56, R32.reuse, R84, R56 ;  /* 0x000000542038723c */ /* 0x040ff00000041838 */
[C---:B------:R-:W-:Y:S01]  /*16530*/  HMMA.16816.F32.BF16 R48, R32.reuse, R86, R48 ;  /* 0x000000562030723c */ /* 0x040fe20000041830 */
[----:B------:R-:W-:Y:S07]  /*16540*/  LDSM.16.M88.4 R84, [R229+0x6000] ;  /* 0x00600000e554783b */ /* 0x000fee0000000200 */
[C---:B------:R-:W-:Y:S08]  /*16550*/  HMMA.16816.F32.BF16 R44, R32.reuse, R72, R44 ;  /* 0x00000048202c723c */ /* 0x040ff0000004182c */
[----:B------:R-:W-:Y:S01]  /*16560*/  HMMA.16816.F32.BF16 R40, R32, R74, R40 ;  /* 0x0000004a2028723c */ /* 0x000fe20000041828 */
[----:B------:R-:W1:Y:S04]  /*16570*/  LDSM.16.M88.4 R32, [R228+0xe000] ;  /* 0x00e00000e420783b */ /* 0x000e680000000200 */
[----:B------:R-:W-:Y:S03]  /*16580*/  LDSM.16.M88.4 R72, [R215+0x4800] ;  /* 0x00480000d748783b */ /* 0x000fe60000000200 */
[C---:B----4-:R-:W-:Y:S08]  /*16590*/  HMMA.16816.F32.BF16 R68, R28.reuse, R8, R68 ;  /* 0x000000081c44723c */ /* 0x050ff00000041844 */
[C---:B------:R-:W-:Y:S01]  /*165a0*/  HMMA.16816.F32.BF16 R64, R28.reuse, R10, R64 ;  /* 0x0000000a1c40723c */ /* 0x040fe20000041840 */
[----:B------:R-:W4:Y:S07]  /*165b0*/  LDSM.16.M88.4 R8, [R215+0x5000] ;  /* 0x00500000d708783b */ /* 0x000f2e0000000200 */
[----:B------:R-:W-:Y:S01]  /*165c0*/  HMMA.16816.F32.BF16 R24, R28, R22, R24 ;  /* 0x000000161c18723c */ /* 0x000fe20000041818 */
[----:B------:R-:W-:Y:S07]  /*165d0*/  LDSM.16.M88.4 R20, [R215+0x5800] ;  /* 0x00580000d714783b */ /* 0x000fee0000000200 */
[----:B--2---:R-:W-:Y:S08]  /*165e0*/  HMMA.16816.F32.BF16 R12, R4, R76, R12 ;  /* 0x0000004c040c723c */ /* 0x004ff0000004180c */
        /* <DEDUP_REMOVED lines=8> */
[----:B------:R-:W3:Y:S07]  /*16670*/  LDSM.16.M88.4 R76, [R228+0xf000] ;  /* 0x00f00000e44c783b */ /* 0x000eee0000000200 */
[----:B-1----:R-:W-:Y:S08]  /*16680*/  HMMA.16816.F32.BF16 R12, R84, R32, R12 ;  /* 0x00000020540c723c */ /* 0x002ff0000004180c */
[C---:B----4-:R-:W-:Y:S08]  /*16690*/  HMMA.16816.F32.BF16 R56, R4.reuse, R8, R56 ;  /* 0x000000080438723c */ /* 0x050ff00000041838 */
[----:B------:R-:W-:Y:S01]  /*166a0*/  HMMA.16816.F32.BF16 R48, R4, R10, R48 ;  /* 0x0000000a0430723c */ /* 0x000fe20000041830 */
[----:B------:R-:W1:Y:S07]  /*166b0*/  LDSM.16.M88.4 R8, [R225+0x6000] ;  /* 0x00600000e108783b */ /* 0x000e6e0000000200 */
[----:B------:R-:W-:Y:S01]  /*166c0*/  HMMA.16816.F32.BF16 R24, R84, R34, R24 ;  /* 0x000000225418723c */ /* 0x000fe20000041818 */
[----:B------:R-:W4:Y:S07]  /*166d0*/  LDSM.16.M88.4 R32, [R226+0x6800] ;  /* 0x00680000e220783b */ /* 0x000f2e0000000200 */
[C---:B------:R-:W-:Y:S08]  /*166e0*/  HMMA.16816.F32.BF16 R68, R4.reuse, R72, R68 ;  /* 0x000000480444723c */ /* 0x040ff00000041844 */
        /* <DEDUP_REMOVED lines=8> */
[----:B------:R-:W-:Y:S07]  /*16770*/  LDSM.16.M88.4 R28, [R226+0x7000] ;  /* 0x00700000e21c783b */ /* 0x000fee0000000200 */
[C---:B------:R-:W-:Y:S08]  /*16780*/  HMMA.16816.F32.BF16 R68, R84.reuse, R80, R68 ;  /* 0x000000505444723c */ /* 0x040ff00000041844 */
[----:B---3--:R-:W-:Y:S08]  /*16790*/  HMMA.16816.F32.BF16 R56, R84, R76, R56 ;  /* 0x0000004c5438723c */ /* 0x008ff00000041838 */
[----:B-1----:R-:W-:Y:S08]  /*167a0*/  HMMA.16816.F32.BF16 R12, R8, R88, R12 ;  /* 0x00000058080c723c */ /* 0x002ff0000004180c */
[C---:B------:R-:W-:Y:S08]  /*167b0*/  HMMA.16816.F32.BF16 R64, R84.reuse, R82, R64 ;  /* 0x000000525440723c */ /* 0x040ff00000041840 */
[----:B------:R-:W-:Y:S01]  /*167c0*/  HMMA.16816.F32.BF16 R76, R84, R78, R48 ;  /* 0x0000004e544c723c */ /* 0x000fe20000041830 */
[----:B------:R-:W1:Y:S07]  /*167d0*/  LDSM.16.M88.4 R48, [R222+0xe800] ;  /* 0x00e80000de30783b */ /* 0x000e6e0000000200 */
[----:B------:R-:W-:Y:S08]  /*167e0*/  HMMA.16816.F32.BF16 R24, R8, R90, R24 ;  /* 0x0000005a0818723c */ /* 0x000ff00000041818 */
[----:B----4-:R-:W-:Y:S08]  /*167f0*/  HMMA.16816.F32.BF16 R68, R36, R32, R68 ;  /* 0x000000202444723c */ /* 0x010ff00000041844 */
[----:B--2---:R-:W-:Y:S08]  /*16800*/  HMMA.16816.F32.BF16 R12, R4, R20, R12 ;  /* 0x00000014040c723c */ /* 0x004ff0000004180c */
[----:B------:R-:W-:Y:S01]  /*16810*/  HMMA.16816.F32.BF16 R64, R36, R34, R64 ;  /* 0x000000222440723c */ /* 0x000fe20000041840 */
[----:B------:R-:W2:Y:S07]  /*16820*/  LDSM.16.M88.4 R32, [R215+0x6800] ;  /* 0x00680000d720783b */ /* 0x000eae0000000200 */
[----:B------:R-:W-:Y:S01]  /*16830*/  HMMA.16816.F32.BF16 R24, R4, R22, R24 ;  /* 0x000000160418723c */ /* 0x000fe20000041818 */
[----:B------:R-:W3:Y:S07]  /*16840*/  LDSM.16.M88.4 R20, [R222+0xf000] ;  /* 0x00f00000de14783b */ /* 0x000eee0000000200 */
[----:B-1----:R-:W-:Y:S01]  /*16850*/  HMMA.16816.F32.BF16 R68, R8, R48, R68 ;  /* 0x000000300844723c */ /* 0x002fe20000041844 */
[----:B------:R-:W-:-:S07]  /*16860*/  FMUL.FTZ R12, R12, R3 ;  /* 0x000000030c0c7220 */ /* 0x000fce0000410000 */
[----:B------:R-:W-:Y:S01]  /*16870*/  HMMA.16816.F32.BF16 R56, R36, R28, R56 ;  /* 0x0000001c2438723c */ /* 0x000fe20000041838 */
[----:B------:R1:W-:Y:S01]  /*16880*/  MUFU.TANH R29, R12 ;  /* 0x0000000c001d7308 */ /* 0x0003e20000002400 */
[-C--:B------:R-:W-:Y:S02]  /*16890*/  FMUL.FTZ R13, R13, R3.reuse ;  /* 0x000000030d0d7220 */ /* 0x080fe40000410000 */
[----:B------:R-:W-:Y:S01]  /*168a0*/  FMUL.FTZ R14, R14, R3 ;  /* 0x000000030e0e7220 */ /* 0x000fe20000410000 */
[----:B-1----:R-:W-:-:S04]  /*168b0*/  SHF.R.S32.HI R12, RZ, 0x1f, R55 ;  /* 0x0000001fff0c7819 */ /* 0x002fc80000011437 */
[----:B------:R-:W-:-:S04]  /*168c0*/  LEA.HI R12, R12, R55, RZ, 0x5 ;  /* 0x000000370c0c7211 */ /* 0x000fc800078f28ff */
[----:B------:R-:W-:Y:S01]  /*168d0*/  LOP3.LUT R12, R12, 0xffffffe0, RZ, 0xc0, !PT ;  /* 0xffffffe00c0c7812 */ /* 0x000fe200078ec0ff */
[----:B------:R-:W-:Y:S01]  /*168e0*/  HMMA.16816.F32.BF16 R76, R36, R30, R76 ;  /* 0x0000001e244c723c */ /* 0x000fe2000004184c */
[----:B------:R-:W1:Y:S06]  /*168f0*/  MUFU.TANH R28, R13 ;  /* 0x0000000d001c7308 */ /* 0x000e6c0000002400 */
[----:B------:R-:W-:Y:S01]  /*16900*/  FMUL.FTZ R31, R15, R3 ;  /* 0x000000030f1f7220 */ /* 0x000fe20000410000 */
[----:B--2---:R-:W-:Y:S01]  /*16910*/  HMMA.16816.F32.BF16 R68, R4, R32, R68 ;  /* 0x000000200444723c */ /* 0x004fe20000041844 */
[----:B------:R2:W-:Y:S06]  /*16920*/  MUFU.TANH R30, R14 ;  /* 0x0000000e001e7308 */ /* 0x0005ec0000002400 */
[----:B------:R-:W-:-:S02]  /*16930*/  IMAD.IADD R32, R55, 0x1, -R12 ;  /* 0x0000000137207824 */ /* 0x000fc400078e0a0c */
[----:B--2---:R-:W2:Y:S03]  /*16940*/  LDSM.16.M88.4 R12, [R215+0x7000] ;  /* 0x00700000d70c783b */ /* 0x004ea60000000200 */
[----:B------:R-:W-:Y:S01]  /*16950*/  SHF.R.S32.HI R33, RZ, 0x1f, R32 ;  /* 0x0000001fff217819 */ /* 0x000fe20000011420 */
[----:B------:R-:W-:Y:S03]  /*16960*/  HMMA.16816.F32.BF16 R44, R84, R72, R44 ;  /* 0x00000048542c723c */ /* 0x000fe6000004182c */
[----:B------:R-:W-:-:S05]  /*16970*/  LEA.HI R32, R33, R32, RZ, 0x2 ;  /* 0x0000002021207211 */ /* 0x000fca00078f10ff */
[----:B------:R-:W-:Y:S01]  /*16980*/  HMMA.16816.F32.BF16 R40, R84, R74, R40 ;  /* 0x0000004a5428723c */ /* 0x000fe20000041828 */
[----:B------:R-:W4:Y:S07]  /*16990*/  LDSM.16.M88.4 R72, [R226+0x7800] ;  /* 0x00780000e248783b */ /* 0x000f2e0000000200 */
[----:B---3--:R-:W-:Y:S07]  /*169a0*/  HMMA.16816.F32.BF16 R56, R8, R20, R56 ;  /* 0x000000140838723c */ /* 0x008fee0000041838 */
[----:B------:R-:W-:-:S05]  /*169b0*/  SHF.R.S32.HI R21, RZ, 0x2, R32 ;  /* 0x00000002ff157819 */ /* 0x000fca0000011420 */
[----:B------:R-:W-:Y:S02]  /*169c0*/  IMAD R60, R60, 0x10, R21 ;  /* 0x000000103c3c7824 */ /* 0x000fe400078e0215 */
[----:B------:R-:W-:Y:S02]  /*169d0*/  FMUL.FTZ R33, R27, R3 ;  /* 0x000000031b217220 */ /* 0x000fe40000410000 */
[----:B------:R-:W-:Y:S01]  /*169e0*/  IMAD.IADD R60, R61, 0x1, R60 ;  /* 0x000000013d3c7824 */ /* 0x000fe200078e023c */
[--C-:B------:R-:W-:Y:S01]  /*169f0*/  IADD3 R27, R53, 0x1, -R238.reuse ;  /* 0x00000001351b7810 */ /* 0x100fe20007ffe8ee */
[----:B------:R-:W-:Y:S01]  /*16a00*/  IMAD.SHL.U32 R55, R55, 0x2, RZ ;  /* 0x0000000237377824 */ /* 0x000fe200078e00ff */
[----:B------:R-:W-:Y:S02]  /*16a10*/  IADD3 R247, -R17, R53, -R238 ;  /* 0x0000003511f77210 */ /* 0x000fe40007ffe9ee */
[----:B------:R-:W-:Y:S01]  /*16a20*/  IADD3 R246, R60, 0x8, RZ ;  /* 0x000000083cf67810 */ /* 0x000fe20007ffe0ff */
[----:B------:R-:W-:Y:S01]  /*16a30*/  IMAD.IADD R27, R16, 0x1, R27 ;  /* 0x00000001101b7824 */ /* 0x000fe200078e021b */
[----:B------:R-:W-:Y:S01]  /*16a40*/  LOP3.LUT R17, R55, 0x6, RZ, 0xc0, !PT ;  /* 0x0000000637117812 */ /* 0x000fe200078ec0ff */
[C---:B------:R-:W-:Y:S01]  /*16a50*/  IMAD.IADD R249, R60.reuse, 0x1, R247 ;  /* 0x000000013cf97824 */ /* 0x040fe200078e02f7 */
[----:B------:R-:W-:Y:S01]  /*16a60*/  HMMA.16816.F32.BF16 R76, R8, R22, R76 ;  /* 0x00000016084c723c */ /* 0x000fe2000004184c */
[----:B------:R-:W-:Y:S01]  /*16a70*/  IMAD.IADD R247, R247, 0x1, R246 ;  /* 0x00000001f7f77824 */ /* 0x000fe200078e02f6 */
[----:B------:R-:W3:Y:S01]  /*16a80*/  LDSM.16.M88.4 R20, [R222+0xf800] ;  /* 0x00f80000de14783b */ /* 0x000ee20000000200 */
[----:B------:R-:W-:-:S02]  /*16a90*/  IMAD.IADD R248, R60, 0x1, R27 ;  /* 0x000000013cf87824 */ /* 0x000fc400078e021b */
[----:B------:R-:W-:Y:S02]  /*16aa0*/  IMAD.IADD R246, R27, 0x1, R246 ;  /* 0x000000011bf67824 */ /* 0x000fe400078e02f6 */
[----:B------:R-:W-:Y:S01]  /*16ab0*/  IMAD.IADD R27, R2, 0x1, R17 ;  /* 0x00000001021b7824 */ /* 0x000fe200078e0211 */
[----:B--2---:R-:W-:Y:S01]  /*16ac0*/  HMMA.16816.F32.BF16 R56, R4, R12, R56 ;  /* 0x0000000c0438723c */ /* 0x004fe20000041838 */
[----:B------:R-:W-:Y:S02]  /*16ad0*/  IMNMX R249, RZ, R249, !PT ;  /* 0x000000f9fff97217 */ /* 0x000fe40007800200 */
[----:B------:R-:W-:-:S04]  /*16ae0*/  IMNMX R247, RZ, R247, !PT ;  /* 0x000000f7fff77217 */ /* 0x000fc80007800200 */
[----:B------:R-:W-:Y:S02]  /*16af0*/  IADD3 R12, R27, 0x1, RZ ;  /* 0x000000011b0c7810 */ /* 0x000fe40007ffe0ff */
[-C--:B------:R-:W-:Y:S02]  /*16b00*/  IMNMX R248, R248, R53.reuse, PT ;  /* 0x00000035f8f87217 */ /* 0x080fe40003800200 */
[----:B------:R-:W-:Y:S02]  /*16b10*/  IMNMX R246, R246, R53, PT ;  /* 0x00000035f6f67217 */ /* 0x000fe40003800200 */
[C---:B------:R-:W-:Y:S02]  /*16b20*/  ISETP.GE.AND P4, PT, R12.reuse, R249, PT ;  /* 0x000000f90c00720c */ /* 0x040fe40003f86270 */
[C---:B------:R-:W-:Y:S02]  /*16b30*/  ISETP.GE.AND P1, PT, R12.reuse, R247, PT ;  /* 0x000000f70c00720c */ /* 0x040fe40003f26270 */
[----:B------:R-:W-:-:S02]  /*16b40*/  ISETP.GE.OR P4, PT, R12, R248, !P4 ;  /* 0x000000f80c00720c */ /* 0x000fc40006786670 */
[----:B------:R-:W-:Y:S01]  /*16b50*/  ISETP.GE.OR P1, PT, R12, R246, !P1 ;  /* 0x000000f60c00720c */ /* 0x000fe20004f26670 */
[----:B----4-:R-:W-:Y:S01]  /*16b60*/  HMMA.16816.F32.BF16 R44, R36, R72, R44 ;  /* 0x00000048242c723c */ /* 0x010fe2000004182c */
[C---:B------:R-:W-:Y:S02]  /*16b70*/  IADD3 R13, R27.reuse, 0x8, RZ ;  /* 0x000000081b0d7810 */ /* 0x040fe40007ffe0ff */
[----:B------:R-:W-:Y:S02]  /*16b80*/  IADD3 R12, R27, 0x9, RZ ;  /* 0x000000091b0c7810 */ /* 0x000fe40007ffe0ff */
[C---:B------:R-:W-:Y:S02]  /*16b90*/  ISETP.GE.AND P0, PT, R13.reuse, R249, PT ;  /* 0x000000f90d00720c */ /* 0x040fe40003f06270 */
[----:B------:R-:W-:Y:S01]  /*16ba0*/  ISETP.GE.AND P6, PT, R13, R247, PT ;  /* 0x000000f70d00720c */ /* 0x000fe20003fc6270 */
[----:B------:R-:W-:Y:S01]  /*16bb0*/  HMMA.16816.F32.BF16 R64, R8, R50, R64 ;  /* 0x000000320840723c */ /* 0x000fe20000041840 */
[----:B------:R-:W-:-:S02]  /*16bc0*/  ISETP.GE.AND P3, PT, R12, R249, PT ;  /* 0x000000f90c00720c */ /* 0x000fc40003f66270 */
[C---:B------:R-:W-:Y:S02]  /*16bd0*/  ISETP.GE.AND P5, PT, R12.reuse, R247, PT ;  /* 0x000000f70c00720c */ /* 0x040fe40003fa6270 */
[C---:B------:R-:W-:Y:S02]  /*16be0*/  ISETP.GE.OR P0, PT, R13.reuse, R248, !P0 ;  /* 0x000000f80d00720c */ /* 0x040fe40004706670 */
[----:B------:R-:W-:Y:S01]  /*16bf0*/  ISETP.GE.OR P6, PT, R13, R246, !P6 ;  /* 0x000000f60d00720c */ /* 0x000fe200077c6670 */
[----:B------:R-:W-:Y:S01]  /*16c00*/  HMMA.16816.F32.BF16 R76, R4, R14, R76 ;  /* 0x0000000e044c723c */ /* 0x000fe2000004184c */
[C---:B------:R-:W-:Y:S02]  /*16c10*/  ISETP.GE.OR P3, PT, R12.reuse, R248, !P3 ;  /* 0x000000f80c00720c */ /* 0x040fe40005f66670 */
[----:B------:R-:W-:Y:S02]  /*16c20*/  ISETP.GE.OR P5, PT, R12, R246, !P5 ;  /* 0x000000f60c00720c */ /* 0x000fe40006fa6670 */
[----:B------:R-:W2:Y:S03]  /*16c30*/  LDSM.16.M88.4 R12, [R215+0x7800] ;  /* 0x00780000d70c783b */ /* 0x000ea60000000200 */
[----:B------:R-:W-:Y:S01]  /*16c40*/  HMMA.16816.F32.BF16 R40, R36, R74, R40 ;  /* 0x0000004a2428723c */ /* 0x000fe20000041828 */
[-C--:B------:R-:W-:Y:S01]  /*16c50*/  FMUL.FTZ R24, R24, R3.reuse ;  /* 0x0000000318187220 */ /* 0x080fe20000410000 */
[----:B------:R-:W4:Y:S01]  /*16c60*/  MUFU.TANH R31, R31 ;  /* 0x0000001f001f7308 */ /* 0x000f220000002400 */
[----:B------:R-:W-:-:S02]  /*16c70*/  FMUL.FTZ R26, R26, R3 ;  /* 0x000000031a1a7220 */ /* 0x000fc40000410000 */
[----:B------:R-:W-:Y:S01]  /*16c80*/  FMUL.FTZ R25, R25, R3 ;  /* 0x0000000319197220 */ /* 0x000fe20000410000 */
[C---:B------:R-:W-:Y:S01]  /*16c90*/  ISETP.GE.AND P2, PT, R27.reuse, R249, PT ;  /* 0x000000f91b00720c */ /* 0x040fe20003f46270 */
[-C--:B------:R-:W-:Y:S01]  /*16ca0*/  FMUL.FTZ R68, R68, R3.reuse ;  /* 0x0000000344447220 */ /* 0x080fe20000410000 */
[----:B---3--:R-:W-:Y:S02]  /*16cb0*/  HMMA.16816.F32.BF16 R44, R8, R20, R44 ;  /* 0x00000014082c723c */ /* 0x008fe4000004182c */
[----:B------:R-:W-:Y:S01]  /*16cc0*/  MUFU.TANH R33, R33 ;  /* 0x0000002100217308 */ /* 0x000fe20000002400 */
[----:B------:R-:W-:Y:S01]  /*16cd0*/  IADD3 R17, R27, 0x10, RZ ;  /* 0x000000101b117810 */ /* 0x000fe20007ffe0ff */
[-C--:B------:R-:W-:Y:S01]  /*16ce0*/  FMUL.FTZ R59, R59, R3.reuse ;  /* 0x000000033b3b7220 */ /* 0x080fe20000410000 */
[----:B-1----:R-:W-:Y:S01]  /*16cf0*/  FSEL R32, R28, -INF , !P4 ;  /* 0xff8000001c207808 */ /* 0x002fe20006000000 */
[----:B------:R-:W-:Y:S01]  /*16d00*/  FMUL.FTZ R56, R56, R3 ;  /* 0x0000000338387220 */ /* 0x000fe20000410000 */
[----:B------:R-:W-:-:S04]  /*16d10*/  DEPBAR.LE SB0, 0x0 ;  /* 0x000080000000791a */ /* 0x000fc80000000000 */
[----:B------:R-:W-:Y:S01]  /*16d20*/  HMMA.16816.F32.BF16 R64, R4, R34, R64 ;  /* 0x000000220440723c */ /* 0x000fe20000041840 */
[----:B------:R-:W1:Y:S07]  /*16d30*/  MUFU.TANH R24, R24 ;  /* 0x0000001800187308 */ /* 0x000e6e0000002400 */
[----:B------:R-:W-:Y:S01]  /*16d40*/  HMMA.16816.F32.BF16 R40, R8, R22, R40 ;  /* 0x000000160828723c */ /* 0x000fe20000041828 */
[----:B------:R-:W3:Y:S01]  /*16d50*/  MUFU.TANH R26, R26 ;  /* 0x0000001a001a7308 */ /* 0x000ee20000002400 */
[----:B------:R-:W-:Y:S01]  /*16d60*/  FMUL.FTZ R37, R71, R3 ;  /* 0x0000000347257220 */ /* 0x000fe20000410000 */
[----:B------:R-:W-:-:S05]  /*16d70*/  ISETP.GE.OR P2, PT, R27, R248, !P2 ;  /* 0x000000f81b00720c */ /* 0x000fca0005746670 */
[----:B--2---:R-:W-:Y:S01]  /*16d80*/  HMMA.16816.F32.BF16 R44, R4, R12, R44 ;  /* 0x0000000c042c723c */ /* 0x004fe2000004182c */
[----:B------:R-:W2:Y:S01]  /*16d90*/  MUFU.TANH R25, R25 ;  /* 0x0000001900197308 */ /* 0x000ea20000002400 */
[----:B------:R-:W-:-:S06]  /*16da0*/  IADD3 R20, R27, 0x11, RZ ;  /* 0x000000111b147810 */ /* 0x000fcc0007ffe0ff */
[-C--:B------:R-:W-:Y:S01]  /*16db0*/  FMUL.FTZ R36, R64, R3.reuse ;  /* 0x0000000340247220 */ /* 0x080fe20000410000 */
[----:B------:R-:W-:Y:S01]  /*16dc0*/  FSEL R29, R29, -INF , !P2 ;  /* 0xff8000001d1d7808 */ /* 0x000fe20005000000 */
[----:B------:R-:W-:Y:S01]  /*16dd0*/  FMUL.FTZ R39, R66, R3 ;  /* 0x0000000342277220 */ /* 0x000fe20000410000 */
[----:B------:R-:W2:Y:S01]  /*16de0*/  MUFU.TANH R37, R37 ;  /* 0x0000002500257308 */ /* 0x000ea20000002400 */
[----:B------:R-:W-:Y:S01]  /*16df0*/  ISETP.GE.AND P2, PT, R27, R247, PT ;  /* 0x000000f71b00720c */ /* 0x000fe20003f46270 */
[-C--:B------:R-:W-:Y:S01]  /*16e00*/  FMUL.FTZ R34, R69, R3.reuse ;  /* 0x0000000345227220 */ /* 0x080fe20000410000 */
[----:B----4-:R-:W-:Y:S01]  /*16e10*/  FSEL R31, R31, -INF , !P1 ;  /* 0xff8000001f1f7808 */ /* 0x010fe20004800000 */
[----:B------:R-:W-:Y:S01]  /*16e20*/  FMUL.FTZ R35, R70, R3 ;  /* 0x0000000346237220 */ /* 0x000fe20000410000 */
[----:B-1----:R-:W-:-:S03]  /*16e30*/  FSEL R24, R24, -INF , !P0 ;  /* 0xff80000018187808 */ /* 0x002fc60004000000 */
[----:B------:R-:W1:Y:S01]  /*16e40*/  MUFU.TANH R36, R36 ;  /* 0x0000002400247308 */ /* 0x000e620000002400 */
[C---:B------:R-:W-:Y:S02]  /*16e50*/  ISETP.GE.AND P1, PT, R20.reuse, R249, PT ;  /* 0x000000f91400720c */ /* 0x040fe40003f26270 */
[----:B------:R-:W-:Y:S02]  /*16e60*/  ISETP.GE.AND P0, PT, R20, R247, PT ;  /* 0x000000f71400720c */ /* 0x000fe40003f06270 */
[----:B------:R-:W-:-:S03]  /*16e70*/  ISETP.GE.OR P2, PT, R27, R246, !P2 ;  /* 0x000000f61b00720c */ /* 0x000fc60005746670 */
[----:B------:R-:W4:Y:S01]  /*16e80*/  MUFU.TANH R16, R68 ;  /* 0x0000004400107308 */ /* 0x000f220000002400 */
[----:B------:R-:W-:Y:S01]  /*16e90*/  IADD3 R8, R27, 0x18, RZ ;  /* 0x000000181b087810 */ /* 0x000fe20007ffe0ff */
[----:B------:R-:W-:Y:S01]  /*16ea0*/  HMMA.16816.F32.BF16 R40, R4, R14, R40 ;  /* 0x0000000e0428723c */ /* 0x000fe20000041828 */
[C---:B------:R-:W-:Y:S02]  /*16eb0*/  ISETP.GE.OR P1, PT, R20.reuse, R248, !P1 ;  /* 0x000000f81400720c */ /* 0x040fe40004f26670 */
[----:B------:R-:W-:Y:S02]  /*16ec0*/  ISETP.GE.OR P0, PT, R20, R246, !P0 ;  /* 0x000000f61400720c */ /* 0x000fe40004706670 */
[----:B---3--:R-:W-:Y:S01]  /*16ed0*/  FSEL R20, R26, -INF , !P6 ;  /* 0xff8000001a147808 */ /* 0x008fe20007000000 */
[----:B------:R-:W3:Y:S01]  /*16ee0*/  MUFU.TANH R39, R39 ;  /* 0x0000002700277308 */ /* 0x000ee20000002400 */
[----:B------:R-:W-:Y:S02]  /*16ef0*/  FSEL R30, R30, -INF , !P2 ;  /* 0xff8000001e1e7808 */ /* 0x000fe40005000000 */
[----:B------:R-:W-:Y:S01]  /*16f00*/  ISETP.GE.AND P6, PT, R8, R249, PT ;  /* 0x000000f90800720c */ /* 0x000fe20003fc6270 */
[----:B------:R-:W-:Y:S01]  /*16f10*/  FMUL.FTZ R38, R67, R3 ;  /* 0x0000000343267220 */ /* 0x000fe20000410000 */
[----:B------:R-:W-:-:S03]  /*16f20*/  ISETP.GE.AND P2, PT, R17, R249, PT ;  /* 0x000000f91100720c */ /* 0x000fc60003f46270 */
[----:B------:R-:W-:Y:S01]  /*16f30*/  MUFU.TANH R34, R34 ;  /* 0x0000002200227308 */ /* 0x000fe20000002400 */
[----:B--2---:R-:W-:Y:S01]  /*16f40*/  FSEL R25, R25, -INF , !P3 ;  /* 0xff80000019197808 */ /* 0x004fe20005800000 */
[----:B------:R-:W-:Y:S01]  /*16f50*/  FMUL.FTZ R76, R76, R3 ;  /* 0x000000034c4c7220 */ /* 0x000fe20000410000 */
[----:B------:R-:W-:-:S05]  /*16f60*/  ISETP.GE.AND P3, PT, R8, R247, PT ;  /* 0x000000f70800720c */ /* 0x000fca0003f66270 */
[----:B------:R-:W2:Y:S01]  /*16f70*/  MUFU.TANH R35, R35 ;  /* 0x0000002300237308 */ /* 0x000ea20000002400 */
[----:B------:R-:W-:Y:S01]  /*16f80*/  FMUL.FTZ R65, R65, R3 ;  /* 0x0000000341417220 */ /* 0x000fe20000410000 */
[----:B------:R-:W-:Y:S01]  /*16f90*/  ISETP.GE.AND P4, PT, R17, R247, PT ;  /* 0x000000f71100720c */ /* 0x000fe20003f86270 */
[----:B------:R-:W-:Y:S01]  /*16fa0*/  FMUL.FTZ R58, R58, R3 ;  /* 0x000000033a3a7220 */ /* 0x000fe20000410000 */
[----:B------:R-:W-:-:S04]  /*16fb0*/  ISETP.GE.OR P6, PT, R8, R248, !P6 ;  /* 0x000000f80800720c */ /* 0x000fc800077c6670 */
[----:B------:R-:W2:Y:S01]  /*16fc0*/  MUFU.TANH R187, R59 ;  /* 0x0000003b00bb7308 */ /* 0x000ea20000002400 */
[----:B------:R-:W-:Y:S01]  /*16fd0*/  ISETP.GE.OR P2, PT, R17, R248, !P2 ;  /* 0x000000f81100720c */ /* 0x000fe20005746670 */
[-C--:B------:R-:W-:Y:S01]  /*16fe0*/  FMUL.FTZ R45, R45, R3.reuse ;  /* 0x000000032d2d7220 */ /* 0x080fe20000410000 */
[C---:B------:R-:W-:Y:S02]  /*16ff0*/  IADD3 R12, R27.reuse, 0x21, RZ ;  /* 0x000000211b0c7810 */ /* 0x040fe40007ffe0ff */
[----:B------:R-:W-:Y:S01]  /*17000*/  IADD3 R9, R27, 0x19, RZ ;  /* 0x000000191b097810 */ /* 0x000fe20007ffe0ff */
[----:B------:R-:W-:Y:S01]  /*17010*/  FMUL.FTZ R57, R57, R3 ;  /* 0x0000000339397220 */ /* 0x000fe20000410000 */
[-C--:B------:R-:W-:Y:S01]  /*17020*/  ISETP.GE.OR P3, PT, R8, R246.reuse, !P3 ;  /* 0x000000f60800720c */ /* 0x080fe20005f66670 */
[----:B------:R-:W2:Y:S01]  /*17030*/  MUFU.TANH R185, R76 ;  /* 0x0000004c00b97308 */ /* 0x000ea20000002400 */
[----:B------:R-:W-:Y:S02]  /*17040*/  ISETP.GE.OR P4, PT, R17, R246, !P4 ;  /* 0x000000f61100720c */ /* 0x000fe40006786670 */
[----:B------:R-:W-:-:S02]  /*17050*/  FSEL R8, R37, -INF , !P0 ;  /* 0xff80000025087808 */ /* 0x000fc40004000000 */
[----:B-1----:R-:W-:Y:S02]  /*17060*/  FSEL R11, R36, -INF , !P6 ;  /* 0xff800000240b7808 */ /* 0x002fe40007000000 */
[----:B------:R-:W-:Y:S01]  /*17070*/  FSEL R17, R33, -INF , !P5 ;  /* 0xff80000021117808 */ /* 0x000fe20006800000 */
[----:B------:R-:W1:Y:S01]  /*17080*/  MUFU.TANH R21, R65 ;  /* 0x0000004100157308 */ /* 0x000e620000002400 */
[----:B----4-:R-:W-:Y:S02]  /*17090*/  FSEL R16, R16, -INF , !P2 ;  /* 0xff80000010107808 */ /* 0x010fe40005000000 */
[C---:B------:R-:W-:Y:S02]  /*170a0*/  ISETP.GE.AND P0, PT, R12.reuse, R249, PT ;  /* 0x000000f90c00720c */ /* 0x040fe40003f06270 */
[----:B------:R-:W-:-:S03]  /*170b0*/  ISETP.GE.AND P6, PT, R12, R247, PT ;  /* 0x000000f70c00720c */ /* 0x000fc60003fc6270 */
[----:B------:R-:W4:Y:S01]  /*170c0*/  MUFU.TANH R38, R38 ;  /* 0x0000002600267308 */ /* 0x000f220000002400 */
[C---:B------:R-:W-:Y:S01]  /*170d0*/  ISETP.GE.AND P5, PT, R9.reuse, R249, PT ;  /* 0x000000f90900720c */ /* 0x040fe20003fa6270 */
[----:B------:R-:W-:Y:S01]  /*170e0*/  FMUL.FTZ R44, R44, R3 ;  /* 0x000000032c2c7220 */ /* 0x000fe20000410000 */
[----:B------:R-:W-:Y:S02]  /*170f0*/  ISETP.GE.AND P2, PT, R9, R247, PT ;  /* 0x000000f70900720c */ /* 0x000fe40003f46270 */
[----:B------:R-:W-:-:S03]  /*17100*/  IADD3 R23, R27, 0x28, RZ ;  /* 0x000000281b177810 */ /* 0x000fc60007ffe0ff */
[----:B------:R-:W1:Y:S01]  /*17110*/  MUFU.TANH R176, R56 ;  /* 0x0000003800b07308 */ /* 0x000e620000002400 */
[----:B------:R-:W-:Y:S01]  /*17120*/  IADD3 R10, R27, 0x20, RZ ;  /* 0x000000201b0a7810 */ /* 0x000fe20007ffe0ff */
[----:B------:R-:W-:Y:S01]  /*17130*/  FMUL.FTZ R77, R77, R3 ;  /* 0x000000034d4d7220 */ /* 0x000fe20000410000 */
[----:B------:R-:W-:-:S05]  /*17140*/  ISETP.GE.OR P0, PT, R12, R248, !P0 ;  /* 0x000000f80c00720c */ /* 0x000fca0004706670 */
[----:B------:R-:W1:Y:S01]  /*17150*/  MUFU.TANH R180, R58 ;  /* 0x0000003a00b47308 */ /* 0x000e620000002400 */
[-C--:B------:R-:W-:Y:S01]  /*17160*/  FMUL.FTZ R78, R78, R3.reuse ;  /* 0x000000034e4e7220 */ /* 0x080fe20000410000 */
[----:B------:R-:W-:Y:S01]  /*17170*/  ISETP.GE.OR P6, PT, R12, R246, !P6 ;  /* 0x000000f60c00720c */ /* 0x000fe200077c6670 */
[----:B------:R-:W-:Y:S01]  /*17180*/  FMUL.FTZ R79, R79, R3 ;  /* 0x000000034f4f7220 */ /* 0x000fe20000410000 */
[----:B------:R-:W-:-:S04]  /*17190*/  ISETP.GE.OR P5, PT, R9, R248, !P5 ;  /* 0x000000f80900720c */ /* 0x000fc80006fa6670 */
[----:B------:R-:W1:Y:S01]  /*171a0*/  MUFU.TANH R196, R45 ;  /* 0x0000002d00c47308 */ /* 0x000e620000002400 */
[----:B------:R-:W-:Y:S02]  /*171b0*/  ISETP.GE.OR P2, PT, R9, R246, !P2 ;  /* 0x000000f60900720c */ /* 0x000fe40005746670 */
[----:B---3--:R-:W-:Y:S02]  /*171c0*/  FSEL R12, R39, -INF , !P3 ;  /* 0xff800000270c7808 */ /* 0x008fe40005800000 */
[----:B------:R-:W-:-:S03]  /*171d0*/  IADD3 R4, R27, 0x31, RZ ;  /* 0x000000311b047810 */ /* 0x000fc60007ffe0ff */
[----:B------:R-:W3:Y:S01]  /*171e0*/  MUFU.TANH R183, R57 ;  /* 0x0000003900b77308 */ /* 0x000ee20000002400 */
[----:B--2---:R-:W-:Y:S02]  /*171f0*/  FSEL R9, R35, -INF , !P4 ;  /* 0xff80000023097808 */ /* 0x004fe40006000000 */
[----:B------:R-:W-:Y:S02]  /*17200*/  FSEL R13, R34, -INF , !P1 ;  /* 0xff800000220d7808 */ /* 0x000fe40004800000 */
[----:B------:R-:W-:Y:S01]  /*17210*/  ISETP.GE.AND P3, PT, R23, R249, PT ;  /* 0x000000f91700720c */ /* 0x000fe20003f66270 */
[----:B------:R-:W-:Y:S01]  /*17220*/  FMUL.FTZ R46, R46, R3 ;  /* 0x000000032e2e7220 */ /* 0x000fe20000410000 */
[C---:B------:R-:W-:Y:S01]  /*17230*/  ISETP.GE.AND P4, PT, R10.reuse, R249, PT ;  /* 0x000000f90a00720c */ /* 0x040fe20003f86270 */
[----:B------:R-:W-:Y:S01]  /*17240*/  MUFU.TANH R178, R77 ;  /* 0x0000004d00b27308 */ /* 0x000fe20000002400 */
[----:B------:R-:W-:Y:S02]  /*17250*/  ISETP.GE.AND P1, PT, R10, R247, PT ;  /* 0x000000f70a00720c */ /* 0x000fe40003f26270 */
[----:B------:R-:W-:-:S02]  /*17260*/  FSEL R187, R187, -INF , !P6 ;  /* 0xff800000bbbb7808 */ /* 0x000fc40007000000 */
[----:B------:R-:W-:-:S03]  /*17270*/  ISETP.GE.AND P6, PT, R4, R249, PT ;  /* 0x000000f90400720c */ /* 0x000fc60003fc6270 */
[----:B------:R-:W2:Y:S01]  /*17280*/  MUFU.TANH R190, R78 ;  /* 0x0000004e00be7308 */ /* 0x000ea20000002400 */
[-C--:B------:R-:W-:Y:S02]  /*17290*/  ISETP.GE.OR P3, PT, R23, R248.reuse, !P3 ;  /* 0x000000f81700720c */ /* 0x080fe40005f66670 */
[C---:B------:R-:W-:Y:S02]  /*172a0*/  ISETP.GE.OR P4, PT, R10.reuse, R248, !P4 ;  /* 0x000000f80a00720c */ /* 0x040fe40006786670 */
[----:B------:R-:W-:-:S03]  /*172b0*/  ISETP.GE.OR P1, PT, R10, R246, !P1 ;  /* 0x000000f60a00720c */ /* 0x000fc60004f26670 */
[----:B------:R-:W1:Y:S01]  /*172c0*/  MUFU.TANH R191, R79 ;  /* 0x0000004f00bf7308 */ /* 0x000e620000002400 */
[----:B------:R-:W-:Y:S01]  /*172d0*/  IADD3 R22, R27, 0x29, RZ ;  /* 0x000000291b167810 */ /* 0x000fe20007ffe0ff */
[----:B------:R-:W-:Y:S01]  /*172e0*/  FMUL.FTZ R47, R47, R3 ;  /* 0x000000032f2f7220 */ /* 0x000fe20000410000 */
[----:B------:R-:W-:-:S05]  /*172f0*/  IADD3 R5, R27, 0x30, RZ ;  /* 0x000000301b057810 */ /* 0x000fca0007ffe0ff */
[----:B------:R-:W2:Y:S01]  /*17300*/  MUFU.TANH R44, R44 ;  /* 0x0000002c002c7308 */ /* 0x000ea20000002400 */
[----:B------:R-:W-:Y:S01]  /*17310*/  ISETP.GE.OR P6, PT, R4, R248, !P6 ;  /* 0x000000f80400720c */ /* 0x000fe200077c6670 */
[-C--:B------:R-:W-:Y:S01]  /*17320*/  FMUL.FTZ R40, R40, R3.reuse ;  /* 0x0000000328287220 */ /* 0x080fe20000410000 */
[----:B------:R-:W-:Y:S01]  /*17330*/  FSEL R185, R185, -INF , !P3 ;  /* 0xff800000b9b97808 */ /* 0x000fe20005800000 */
[-C--:B------:R-:W-:Y:S02]  /*17340*/  FMUL.FTZ R41, R41, R3.reuse ;  /* 0x0000000329297220 */ /* 0x080fe40000410000 */
[-C--:B------:R-:W-:Y:S02]  /*17350*/  FMUL.FTZ R42, R42, R3.reuse ;  /* 0x000000032a2a7220 */ /* 0x080fe40000410000 */
[----:B------:R-:W2:Y:S01]  /*17360*/  MUFU.TANH R192, R46 ;  /* 0x0000002e00c07308 */ /* 0x000ea20000002400 */
[----:B------:R-:W-:Y:S01]  /*17370*/  FMUL.FTZ R43, R43, R3 ;  /* 0x000000032b2b7220 */ /* 0x000fe20000410000 */
[----:B-1----:R-:W-:-:S02]  /*17380*/  FSEL R10, R21, -INF , !P5 ;  /* 0xff800000150a7808 */ /* 0x002fc40006800000 */
[----:B----4-:R-:W-:Y:S02]  /*17390*/  FSEL R28, R38, -INF , !P2 ;  /* 0xff800000261c7808 */ /* 0x010fe40005000000 */
[----:B------:R-:W-:Y:S02]  /*173a0*/  FSEL R176, R176, -INF , !P4 ;  /* 0xff800000b0b07808 */ /* 0x000fe40006000000 */
[----:B------:R-:W-:Y:S02]  /*173b0*/  FSEL R180, R180, -INF , !P1 ;  /* 0xff800000b4b47808 */ /* 0x000fe40004800000 */
[-C--:B------:R-:W-:Y:S01]  /*173c0*/  ISETP.GE.AND P3, PT, R4, R247.reuse, PT ;  /* 0x000000f70400720c */ /* 0x080fe20003f66270 */
[----:B------:R-:W1:Y:S01]  /*173d0*/  MUFU.TANH R186, R47 ;  /* 0x0000002f00ba7308 */ /* 0x000e620000002400 */
[----:B------:R-:W-:Y:S02]  /*173e0*/  ISETP.GE.AND P5, PT, R23, R247, PT ;  /* 0x000000f71700720c */ /* 0x000fe40003fa6270 */
[----:B------:R-:W-:-:S02]  /*173f0*/  ISETP.GE.AND P2, PT, R22, R249, PT ;  /* 0x000000f91600720c */ /* 0x000fc40003f46270 */
[----:B------:R-:W-:Y:S02]  /*17400*/  ISETP.GE.AND P4, PT, R22, R247, PT ;  /* 0x000000f71600720c */ /* 0x000fe40003f86270 */
[----:B------:R-:W-:Y:S01]  /*17410*/  ISETP.GE.AND P1, PT, R5, R249, PT ;  /* 0x000000f90500720c */ /* 0x000fe20003f26270 */
[----:B------:R-:W4:Y:S01]  /*17420*/  MUFU.TANH R194, R40 ;  /* 0x0000002800c27308 */ /* 0x000f220000002400 */
[----:B------:R-:W-:Y:S02]  /*17430*/  FSEL R196, R196, -INF , !P6 ;  /* 0xff800000c4c47808 */ /* 0x000fe40007000000 */
[----:B------:R-:W-:Y:S02]  /*17440*/  ISETP.GT.AND P6, PT, R241, R230, PT ;  /* 0x000000e6f100720c */ /* 0x000fe40003fc4270 */
[----:B---3--:R-:W-:-:S03]  /*17450*/  FSEL R183, R183, -INF , !P0 ;  /* 0xff800000b7b77808 */ /* 0x008fc60004000000 */
[----:B------:R-:W-:Y:S01]  /*17460*/  MUFU.TANH R193, R41 ;  /* 0x0000002900c17308 */ /* 0x000fe20000002400 */
[-C--:B------:R-:W-:Y:S02]  /*17470*/  ISETP.GE.OR P3, PT, R4, R246.reuse, !P3 ;  /* 0x000000f60400720c */ /* 0x080fe40005f66670 */
[----:B------:R-:W-:Y:S02]  /*17480*/  ISETP.GE.OR P5, PT, R23, R246, !P5 ;  /* 0x000000f61700720c */ /* 0x000fe40006fa6670 */
[----:B------:R-:W-:-:S03]  /*17490*/  ISETP.GE.OR P2, PT, R22, R248, !P2 ;  /* 0x000000f81600720c */ /* 0x000fc60005746670 */
[----:B------:R-:W3:Y:S01]  /*174a0*/  MUFU.TANH R184, R42 ;  /* 0x0000002a00b87308 */ /* 0x000ee20000002400 */
[----:B------:R-:W-:Y:S02]  /*174b0*/  ISETP.GE.OR P4, PT, R22, R246, !P4 ;  /* 0x000000f61600720c */ /* 0x000fe40006786670 */
[C---:B------:R-:W-:Y:S02]  /*174c0*/  ISETP.GE.AND P0, PT, R5.reuse, R247, PT ;  /* 0x000000f70500720c */ /* 0x040fe40003f06270 */
[----:B------:R-:W-:-:S03]  /*174d0*/  ISETP.GE.OR P1, PT, R5, R248, !P1 ;  /* 0x000000f80500720c */ /* 0x000fc60004f26670 */
[----:B------:R-:W1:Y:S01]  /*174e0*/  MUFU.TANH R182, R43 ;  /* 0x0000002b00b67308 */ /* 0x000e620000002400 */
[C---:B------:R-:W-:Y:S02]  /*174f0*/  IADD3 R4, R27.reuse, 0x38, RZ ;  /* 0x000000381b047810 */ /* 0x040fe40007ffe0ff */
[----:B------:R-:W-:Y:S02]  /*17500*/  IADD3 R27, R27, 0x39, RZ ;  /* 0x000000391b1b7810 */ /* 0x000fe40007ffe0ff */
[----:B------:R-:W-:Y:S02]  /*17510*/  ISETP.GE.OR P0, PT, R5, R246, !P0 ;  /* 0x000000f60500720c */ /* 0x000fe40004706670 */
[----:B--2---:R-:W-:Y:S02]  /*17520*/  FSEL R190, R190, -INF , !P5 ;  /* 0xff800000bebe7808 */ /* 0x004fe40006800000 */
[----:B------:R-:W-:Y:S02]  /*17530*/  FSEL R178, R178, -INF , !P2 ;  /* 0xff800000b2b27808 */ /* 0x000fe40005000000 */
[----:B------:R-:W-:-:S02]  /*17540*/  FSEL R191, R191, -INF , !P4 ;  /* 0xff800000bfbf7808 */ /* 0x000fc40006000000 */
[----:B------:R-:W-:Y:S02]  /*17550*/  FSEL R197, R44, -INF , !P1 ;  /* 0xff8000002cc57808 */ /* 0x000fe40004800000 */
[C---:B------:R-:W-:Y:S02]  /*17560*/  ISETP.GE.AND P5, PT, R4.reuse, R249, PT ;  /* 0x000000f90400720c */ /* 0x040fe40003fa6270 */
[----:B------:R-:W-:Y:S02]  /*17570*/  ISETP.GE.AND P2, PT, R4, R247, PT ;  /* 0x000000f70400720c */ /* 0x000fe40003f46270 */
[C---:B------:R-:W-:Y:S02]  /*17580*/  ISETP.GE.AND P4, PT, R27.reuse, R249, PT ;  /* 0x000000f91b00720c */ /* 0x040fe40003f86270 */
[----:B------:R-:W-:Y:S02]  /*17590*/  ISETP.GE.AND P1, PT, R27, R247, PT ;  /* 0x000000f71b00720c */ /* 0x000fe40003f26270 */
[----:B------:R-:W-:Y:S01]  /*175a0*/  FSEL R192, R192, -INF , !P0 ;  /* 0xff800000c0c07808 */ /* 0x000fe20004000000 */
[----:B------:R-:W-:Y:S01]  /*175b0*/  BSSY B1, `(.L_x_6890) ;  /* 0x000007f000017945 */ /* 0x000fe20003800000 */
[----:B------:R-:W-:-:S02]  /*175c0*/  ISETP.GE.OR P5, PT, R4, R248, !P5 ;  /* 0x000000f80400720c */ /* 0x000fc40006fa6670 */
[----:B------:R-:W-:Y:S02]  /*175d0*/  ISETP.GE.OR P2, PT, R4, R246, !P2 ;  /* 0x000000f60400720c */ /* 0x000fe40005746670 */
[C---:B------:R-:W-:Y:S02]  /*175e0*/  ISETP.GE.OR P4, PT, R27.reuse, R248, !P4 ;  /* 0x000000f81b00720c */ /* 0x040fe40006786670 */
[----:B------:R-:W-:Y:S02]  /*175f0*/  ISETP.GE.OR P1, PT, R27, R246, !P1 ;  /* 0x000000f61b00720c */ /* 0x000fe40004f26670 */
[----:B------:R-:W-:Y:S02]  /*17600*/  ISETP.NE.U32.AND P0, PT, R242, RZ, PT ;  /* 0x000000fff200720c */ /* 0x000fe40003f05070 */
[----:B------:R-:W-:Y:S02]  /*17610*/  LOP3.LUT R0, R0, R63, RZ, 0xfc, !PT ;  /* 0x0000003f00007212 */ /* 0x000fe400078efcff */
[----:B------:R-:W-:-:S02]  /*17620*/  ISETP.NE.AND.EX P0, PT, R243, RZ, PT, P0 ;  /* 0x000000fff300720c */ /* 0x000fc40003f05300 */
        /* <DEDUP_REMOVED lines=16> */
[----:B----4-:R-:W-:Y:S02]  /*17730*/  FSEL R194, R194, -INF , !P5 ;  /* 0xff800000c2c27808 */ /* 0x010fe40006800000 */
[----:B---3--:R-:W-:-:S02]  /*17740*/  FSEL R184, R184, -INF , !P2 ;  /* 0xff800000b8b87808 */ /* 0x008fc40005000000 */
[----:B------:R-:W-:Y:S02]  /*17750*/  FSEL R193, R193, -INF , !P4 ;  /* 0xff800000c1c17808 */ /* 0x000fe40006000000 */
[----:B------:R-:W-:Y:S01]  /*17760*/  FSEL R182, R182, -INF , !P1 ;  /* 0xff800000b6b67808 */ /* 0x000fe20004800000 */
        /* <DEDUP_REMOVED lines=64> */
.L_x_6893:
[----:B------:R-:W2:Y:S02]  /*17b70*/  LD.E R5, [R18.64+0x38] ;  /* 0x0000380612057980 */ /* 0x000ea4000c101900 */
[----:B--2---:R-:W-:-:S04]  /*17b80*/  LEA R5, -R5, RZ, 0x6 ;  /* 0x000000ff05057211 */ /* 0x004fc800078e31ff */
[----:B------:R-:W-:Y:S02]  /*17b90*/  SHF.R.S32.HI R4, RZ, 0x1f, R5 ;  /* 0x0000001fff047819 */ /* 0x000fe40000011405 */
.L_x_6894:
[----:B------:R-:W-:Y:S05]  /*17ba0*/  BSYNC B0 ;  /* 0x0000000000007941 */ /* 0x000fea0003800000 */
.L_x_6892:
        /* <DEDUP_REMOVED lines=31> */
.L_x_6891:
[----:B------:R-:W-:Y:S05]  /*17da0*/  BSYNC B1 ;  /* 0x0000000000017941 */ /* 0x000fea0003800000 */
.L_x_6890:
[----:B------:R-:W2:Y:S01]  /*17db0*/  LD.E R188, [R18.64+0xdc] ;  /* 0x0000dc0612bc7980 */ /* 0x000ea2000c101900 */
[----:B------:R-:W-:-:S02]  /*17dc0*/  FMNMX.FTZ R3, R29, R32, !PT ;  /* 0x000000201d037209 */ /* 0x000fc40007810000 */
[----:B-1----:R-:W-:Y:S02]  /*17dd0*/  FMNMX.FTZ R5, R30, R31, !PT ;  /* 0x0000001f1e057209 */ /* 0x002fe40007810000 */
[----:B------:R-:W-:Y:S02]  /*17de0*/  FMNMX.FTZ R2, R24, R3, !PT ;  /* 0x0000000318027209 */ /* 0x000fe40007810000 */
[----:B------:R-:W-:Y:S02]  /*17df0*/  FMNMX.FTZ R4, R20, R5, !PT ;  /* 0x0000000514047209 */ /* 0x000fe40007810000 */
[----:B------:R-:W-:Y:S02]  /*17e00*/  FMNMX.FTZ R3, R25, R2, !PT ;  /* 0x0000000219037209 */ /* 0x000fe40007810000 */
[----:B------:R-:W-:Y:S02]  /*17e10*/  FMNMX.FTZ R4, R17, R4, !PT ;  /* 0x0000000411047209 */ /* 0x000fe40007810000 */
        /* <DEDUP_REMOVED lines=63> */
[-CC-:B------:R-:W-:Y:S01]  /*18210*/  FFMA.FTZ R174, R30, R188.reuse, -R189.reuse ;  /* 0x000000bc1eae7223 */ /* 0x180fe200000108bd */
[----:B------:R-:W-:Y:S01]  /*18220*/  LDSM.16.MT88.4 R24, [R223+0x10800] ;  /* 0x01080000df18783b */ /* 0x000fe20000004200 */
        /* <DEDUP_REMOVED lines=8> */
[-CC-:B------:R-:W-:Y:S01]  /*182b0*/  FFMA.FTZ R35, R9, R188.reuse, -R189.reuse ;  /* 0x000000bc09237223 */ /* 0x180fe200000108bd */
[----:B------:R-:W-:Y:S01]  /*182c0*/  MUFU.EX2 R175, R175 ;  /* 0x000000af00af7308 */ /* 0x000fe20000000800 */
[----:B------:R-:W-:-:S02]  /*182d0*/  FFMA.FTZ R16, R8, R188, -R189 ;  /* 0x000000bc08107223 */ /* 0x000fc400000108bd */
[----:B------:R-:W3:Y:S01]  /*182e0*/  LDSM.16.MT88.4 R8, [R220+0x10800] ;  /* 0x01080000dc08783b */ /* 0x000ee20000004200 */
[-C--:B------:R-:W-:Y:S02]  /*182f0*/  FFMA.FTZ R32, R13, R188.reuse, -R195 ;  /* 0x000000bc0d207223 */ /* 0x080fe400000108c3 */
[-CC-:B------:R-:W-:Y:S02]  /*18300*/  FFMA.FTZ R17, R12, R188.reuse, -R189.reuse ;  /* 0x000000bc0c117223 */ /* 0x180fe400000108bd */
[----:B------:R-:W4:Y:S01]  /*18310*/  MUFU.EX2 R34, R34 ;  /* 0x0000002200227308 */ /* 0x000f220000000800 */
[----:B--2---:R-:W-:Y:S01]  /*18320*/  F2FP.BF16.PACK_AB R128, R172, R177 ;  /* 0x000000b1ac80723e */ /* 0x004fe200000010ff */
[-C--:B------:R-:W-:Y:S01]  /*18330*/  FFMA.FTZ R0, R28, R188.reuse, -R189 ;  /* 0x000000bc1c007223 */ /* 0x080fe200000108bd */
[----:B------:R-:W2:Y:S01]  /*18340*/  LDSM.16.MT88.4 R12, [R219+0x10800] ;  /* 0x01080000db0c783b */ /* 0x000ea20000004200 */
[-CC-:B------:R-:W-:Y:S02]  /*18350*/  FFMA.FTZ R176, R176, R188.reuse, -R195.reuse ;  /* 0x000000bcb0b07223 */ /* 0x180fe400000108c3 */
[-CC-:B------:R-:W-:Y:S01]  /*18360*/  FFMA.FTZ R183, R183, R188.reuse, -R195.reuse ;  /* 0x000000bcb7b77223 */ /* 0x180fe200000108c3 */
[----:B------:R-:W-:Y:S01]  /*18370*/  LDSM.16.MT88.4 R28, [R223+0x12800] ;  /* 0x01280000df1c783b */ /* 0x000fe20000004200 */
        /* <DEDUP_REMOVED lines=327> */
.L_x_6897:
[----:B------:R-:W-:Y:S02]  /*197f0*/  ULDC.64 UR4, c[0x0][0x118] ;  /* 0x0000460000047ab9 */ /* 0x000fe40000000a00 */
[----:B------:R-:W2:Y:S02]  /*19800*/  LD.E R4, [R18.64+0x40] ;  /* 0x0000400412047980 */ /* 0x000ea4000c101900 */
[----:B--2---:R-:W-:-:S04]  /*19810*/  LEA R4, -R4, RZ, 0x6 ;  /* 0x000000ff04047211 */ /* 0x004fc800078e31ff */
[----:B------:R-:W-:Y:S02]  /*19820*/  SHF.R.S32.HI R5, RZ, 0x1f, R4 ;  /* 0x0000001fff057819 */ /* 0x000fe40000011404 */
.L_x_6898:
[----:B------:R-:W-:Y:S05]  /*19830*/  BSYNC B0 ;  /* 0x0000000000007941 */ /* 0x000fea0003800000 */
.L_x_6896:
[----:B------:R-:W-:Y:S01]  /*19840*/  IMAD.SHL.U32 R0, R170, 0x20, RZ ;  /* 0x00000020aa007824 */ /* 0x000fe200078e00ff */
[----:B------:R-:W-:Y:S01]  /*19850*/  LEA R244, P2, R4, R244, 0x1 ;  /* 0x000000f404f47211 */ /* 0x000fe200078408ff */
[----:B------:R-:W-:Y:S01]  /*19860*/  ULDC.64 UR4, c[0x0][0x118] ;  /* 0x0000460000047ab9 */ /* 0x000fe20000000a00 */
[----:B------:R-:W-:Y:S01]  /*19870*/  SHF.L.U64.HI R2, R170, 0x5, R171 ;  /* 0x00000005aa027819 */ /* 0x000fe200000102ab */
[----:B------:R-:W-:Y:S01]  /*19880*/  STL.64 [R1+0x28], R42 ;  /* 0x0000282a01007387 */ /* 0x000fe20000100a00 */
[----:B------:R-:W-:Y:S02]  /*19890*/  IADD3 R6, P1, R0, R244, RZ ;  /* 0x000000f400067210 */ /* 0x000fe40007f3e0ff */
[----:B------:R-:W-:Y:S01]  /*198a0*/  LEA.HI.X R245, R4, R245, R5, 0x1, P2 ;  /* 0x000000f504f57211 */ /* 0x000fe200010f0c05 */
[----:B------:R-:W-:Y:S01]  /*198b0*/  STL.64 [R1+0x20], R40 ;  /* 0x0000202801007387 */ /* 0x000fe20000100a00 */
        /* <DEDUP_REMOVED lines=26> */
[----:B------:R-:W3:Y:S04]  /*19a60*/  LDSM.16.M88.4 R192, [R228+0x8800] ;  /* 0x00880000e4c0783b */ /* 0x000ee80000000200 */
[----:B------:R-:W1:Y:S04]  /*19a70*/  LDSM.16.M88.4 R184, [R228+0x9000] ;  /* 0x00900000e4b8783b */ /* 0x000e680000000200 */
[----:B------:R-:W-:Y:S04]  /*19a80*/  LDSM.16.M88.4 R32, [R227] ;  /* 0x00000000e320783b */ /* 0x000fe80000000200 */
[----:B------:R-:W1:Y:S04]  /*19a90*/  LDSM.16.M88.4 R28, [R226] ;  /* 0x00000000e21c783b */ /* 0x000e680000000200 */
[----:B------:R-:W1:Y:S04]  /*19aa0*/  LDSM.16.M88.4 R8, [R218] ;  /* 0x00000000da08783b */ /* 0x000e680000000200 */
[----:B--2---:R-:W2:Y:S04]  /*19ab0*/  LDSM.16.M88.4 R4, [R217] ;  /* 0x00000000d904783b */ /* 0x004ea80000000200 */
[----:B------:R-:W2:Y:S04]  /*19ac0*/  LDSM.16.M88.4 R172, [R228+0x9800] ;  /* 0x00980000e4ac783b */ /* 0x000ea80000000200 */
[----:B------:R-:W-:Y:S04]  /*19ad0*/  LDSM.16.M88.4 R196, [R216] ;  /* 0x00000000d8c4783b */ /* 0x000fe80000000200 */
[----:B------:R-:W-:Y:S01]  /*19ae0*/  LDSM.16.M88.4 R200, [R213] ;  /* 0x00000000d5c8783b */ /* 0x000fe20000000200 */
[C---:B----4-:R-:W-:Y:S03]  /*19af0*/  HMMA.16816.F32.BF16 R24, R176.reuse, R20, RZ ;  /* 0x00000014b018723c */ /* 0x050fe600000418ff */
[----:B------:R-:W4:Y:S04]  /*19b00*/  LD.E R0, [R18.64+0x18c] ;  /* 0x00018c0412007980 */ /* 0x000f28000c101900 */
[----:B------:R-:W-:Y:S01]  /*19b10*/  STL.64 [R1+0x18], R38 ;  /* 0x0000182601007387 */ /* 0x000fe20000100a00 */
[C---:B---3--:R-:W-:Y:S03]  /*19b20*/  HMMA.16816.F32.BF16 R12, R176.reuse, R192, RZ ;  /* 0x000000c0b00c723c */ /* 0x048fe600000418ff */
[----:B------:R-:W-:Y:S04]  /*19b30*/  STL.64 [R1+0x10], R36 ;  /* 0x0000102401007387 */ /* 0x000fe80000100a00 */
[----:B------:R-:W-:Y:S01]  /*19b40*/  LDSM.16.M88.4 R36, [R229+0x6000] ;  /* 0x00600000e524783b */ /* 0x000fe20000000200 */
[C---:B-1----:R-:W-:Y:S03]  /*19b50*/  HMMA.16816.F32.BF16 R188, R176.reuse, R184, RZ ;  /* 0x000000b8b0bc723c */ /* 0x042fe600000418ff */
[----:B------:R-:W-:Y:S04]  /*19b60*/  LDSM.16.M88.4 R40, [R228+0xe800] ;  /* 0x00e80000e428783b */ /* 0x000fe80000000200 */
[----:B------:R-:W0:Y:S01]  /*19b70*/  LDGDEPBAR ;  /* 0x00000000000079af */ /* 0x000e220000000000 */
[C---:B------:R-:W-:Y:S08]  /*19b80*/  HMMA.16816.F32.BF16 R20, R176.reuse, R22, RZ ;  /* 0x00000016b014723c */ /* 0x040ff000000418ff */
[C---:B------:R-:W-:Y:S08]  /*19b90*/  HMMA.16816.F32.BF16 R192, R176.reuse, R194, RZ ;  /* 0x000000c2b0c0723c */ /* 0x040ff000000418ff */
[----:B------:R-:W-:Y:S08]  /*19ba0*/  HMMA.16816.F32.BF16 R184, R176, R186, RZ ;  /* 0x000000bab0b8723c */ /* 0x000ff000000418ff */
        /* <DEDUP_REMOVED lines=8> */
[----:B------:R-:W2:Y:S07]  /*19c30*/  LDSM.16.M88.4 R4, [R222+0x8800] ;  /* 0x00880000de04783b */ /* 0x000eae0000000200 */
[C---:B------:R-:W-:Y:S08]  /*19c40*/  HMMA.16816.F32.BF16 R180, R176.reuse, R172, RZ ;  /* 0x000000acb0b4723c */ /* 0x040ff000000418ff */
[----:B------:R-:W-:Y:S01]  /*19c50*/  HMMA.16816.F32.BF16 R176, R176, R174, RZ ;  /* 0x000000aeb0b0723c */ /* 0x000fe200000418ff */
[----:B------:R-:W3:Y:S07]  /*19c60*/  LDSM.16.M88.4 R172, [R222+0x9000] ;  /* 0x00900000deac783b */ /* 0x000eee0000000200 */
[----:B-1----:R-:W-:Y:S08]  /*19c70*/  HMMA.16816.F32.BF16 R24, R8, R28, R24 ;  /* 0x0000001c0818723c */ /* 0x002ff00000041818 */
[C---:B------:R-:W-:Y:S08]  /*19c80*/  HMMA.16816.F32.BF16 R180, R32.reuse, R196, R180 ;  /* 0x000000c420b4723c */ /* 0x040ff000000418b4 */
[----:B------:R-:W-:Y:S01]  /*19c90*/  HMMA.16816.F32.BF16 R176, R32, R198, R176 ;  /* 0x000000c620b0723c */ /* 0x000fe200000418b0 */
[----:B------:R-:W1:Y:S04]  /*19ca0*/  LDSM.16.M88.4 R32, [R222+0x9800] ;  /* 0x00980000de20783b */ /* 0x000e680000000200 */
[----:B------:R-:W-:Y:S03]  /*19cb0*/  LDSM.16.M88.4 R196, [R215+0x800] ;  /* 0x00080000d7c4783b */ /* 0x000fe60000000200 */
[C---:B------:R-:W-:Y:S01]  /*19cc0*/  HMMA.16816.F32.BF16 R20, R8.reuse, R30, R20 ;  /* 0x0000001e0814723c */ /* 0x040fe20000041814 */
[----:B------:R-:W1:Y:S07]  /*19cd0*/  LDSM.16.M88.4 R28, [R224] ;  /* 0x00000000e01c783b */ /* 0x000e6e0000000200 */
[C---:B--2---:R-:W-:Y:S08]  /*19ce0*/  HMMA.16816.F32.BF16 R12, R8.reuse, R4, R12 ;  /* 0x00000004080c723c */ /* 0x044ff0000004180c */
[C---:B------:R-:W-:Y:S01]  /*19cf0*/  HMMA.16816.F32.BF16 R192, R8.reuse, R6, R192 ;  /* 0x0000000608c0723c */ /* 0x040fe200000418c0 */
[----:B------:R-:W2:Y:S07]  /*19d00*/  LDSM.16.M88.4 R4, [R215] ;  /* 0x00000000d704783b */ /* 0x000eae0000000200 */
[C---:B---3--:R-:W-:Y:S08]  /*19d10*/  HMMA.16816.F32.BF16 R188, R8.reuse, R172, R188 ;  /* 0x000000ac08bc723c */ /* 0x048ff000000418bc */
[C---:B------:R-:W-:Y:S01]  /*19d20*/  HMMA.16816.F32.BF16 R184, R8.reuse, R174, R184 ;  /* 0x000000ae08b8723c */ /* 0x040fe200000418b8 */
[----:B------:R-:W3:Y:S07]  /*19d30*/  LDSM.16.M88.4 R172, [R215+0x1000] ;  /* 0x00100000d7ac783b */ /* 0x000eee0000000200 */
[C---:B-1----:R-:W-:Y:S08]  /*19d40*/  HMMA.16816.F32.BF16 R180, R8.reuse, R32, R180 ;  /* 0x0000002008b4723c */ /* 0x042ff000000418b4 */
[----:B------:R-:W-:Y:S01]  /*19d50*/  HMMA.16816.F32.BF16 R176, R8, R34, R176 ;  /* 0x0000002208b0723c */ /* 0x000fe200000418b0 */
[----:B------:R-:W1:Y:S04]  /*19d60*/  LDSM.16.M88.4 R32, [R215+0x1800] ;  /* 0x00180000d720783b */ /* 0x000e680000000200 */
[----:B------:R-:W-:Y:S03]  /*19d70*/  LDSM.16.M88.4 R8, [R229+0x2000] ;  /* 0x00200000e508783b */ /* 0x000fe60000000200 */
[C---:B------:R-:W-:Y:S08]  /*19d80*/  HMMA.16816.F32.BF16 R12, R28.reuse, R196, R12 ;  /* 0x000000c41c0c723c */ /* 0x040ff0000004180c */
[C---:B--2---:R-:W-:Y:S08]  /*19d90*/  HMMA.16816.F32.BF16 R24, R28.reuse, R4, R24 ;  /* 0x000000041c18723c */ /* 0x044ff00000041818 */
[C---:B------:R-:W-:Y:S01]  /*19da0*/  HMMA.16816.F32.BF16 R20, R28.reuse, R6, R20 ;  /* 0x000000061c14723c */ /* 0x040fe20000041814 */
[----:B------:R-:W2:Y:S07]  /*19db0*/  LDSM.16.M88.4 R4, [R228+0xa000] ;  /* 0x00a00000e404783b */ /* 0x000eae0000000200 */
[C---:B---3--:R-:W-:Y:S08]  /*19dc0*/  HMMA.16816.F32.BF16 R188, R28.reuse, R172, R188 ;  /* 0x000000ac1cbc723c */ /* 0x048ff000000418bc */
[C---:B------:R-:W-:Y:S01]  /*19dd0*/  HMMA.16816.F32.BF16 R184, R28.reuse, R174, R184 ;  /* 0x000000ae1cb8723c */ /* 0x040fe200000418b8 */
[----:B------:R-:W3:Y:S07]  /*19de0*/  LDSM.16.M88.4 R172, [R228+0xb000] ;  /* 0x00b00000e4ac783b */ /* 0x000eee0000000200 */
[C---:B------:R-:W-:Y:S01]  /*19df0*/  HMMA.16816.F32.BF16 R192, R28.reuse, R198, R192 ;  /* 0x000000c61cc0723c */ /* 0x040fe200000418c0 */
[----:B------:R-:W3:Y:S07]  /*19e00*/  LDSM.16.M88.4 R196, [R228+0xa800] ;  /* 0x00a80000e4c4783b */ /* 0x000eee0000000200 */
[C---:B-1----:R-:W-:Y:S08]  /*19e10*/  HMMA.16816.F32.BF16 R180, R28.reuse, R32, R180 ;  /* 0x000000201cb4723c */ /* 0x042ff000000418b4 */
[----:B------:R-:W-:Y:S01]  /*19e20*/  HMMA.16816.F32.BF16 R176, R28, R34, R176 ;  /* 0x000000221cb0723c */ /* 0x000fe200000418b0 */
[----:B------:R-:W1:Y:S04]  /*19e30*/  LDSM.16.M88.4 R28, [R228+0xb800] ;  /* 0x00b80000e41c783b */ /* 0x000e680000000200 */
[----:B------:R-:W-:Y:S03]  /*19e40*/  LDSM.16.M88.4 R32, [R227+0x2000] ;  /* 0x00200000e320783b */ /* 0x000fe60000000200 */
        /* <DEDUP_REMOVED lines=18> */
[----:B------:R-:W-:Y:S07]  /*19f70*/  LDSM.16.M88.4 R200, [R209] ;  /* 0x00000000d1c8783b */ /* 0x000fee0000000200 */
        /* <DEDUP_REMOVED lines=29> */
[----:B----4-:R-:W-:Y:S08]  /*1a150*/  HMMA.16816.F32.BF16 R180, R32, R196, R180 ;  /* 0x000000c420b4723c */ /* 0x010ff000000418b4 */
[C---:B-1----:R-:W-:Y:S08]  /*1a160*/  HMMA.16816.F32.BF16 R24, R8.reuse, R28, R24 ;  /* 0x0000001c0818723c */ /* 0x042ff00000041818 */
[----:B------:R-:W-:Y:S01]  /*1a170*/  HMMA.16816.F32.BF16 R20, R8, R30, R20 ;  /* 0x0000001e0814723c */ /* 0x000fe20000041814 */
[----:B------:R-:W1:Y:S07]  /*1a180*/  LDSM.16.M88.4 R28, [R228+0xd800] ;  /* 0x00d80000e41c783b */ /* 0x000e6e0000000200 */
[----:B------:R-:W-:Y:S01]  /*1a190*/  HMMA.16816.F32.BF16 R176, R32, R198, R176 ;  /* 0x000000c620b0723c */ /* 0x000fe200000418b0 */
[----:B------:R-:W-:Y:S04]  /*1a1a0*/  LDSM.16.M88.4 R32, [R227+0x4000] ;  /* 0x00400000e320783b */ /* 0x000fe80000000200 */
[----:B------:R-:W-:Y:S03]  /*1a1b0*/  LDSM.16.M88.4 R196, [R208] ;  /* 0x00000000d0c4783b */ /* 0x000fe60000000200 */
[C---:B--2---:R-:W-:Y:S08]  /*1a1c0*/  HMMA.16816.F32.BF16 R12, R8.reuse, R4, R12 ;  /* 0x00000004080c723c */ /* 0x044ff0000004180c */
[C---:B------:R-:W-:Y:S01]  /*1a1d0*/  HMMA.16816.F32.BF16 R192, R8.reuse, R6, R192 ;  /* 0x0000000608c0723c */ /* 0x040fe200000418c0 */
[----:B------:R-:W2:Y:S07]  /*1a1e0*/  LDSM.16.M88.4 R4, [R210] ;  /* 0x00000000d204783b */ /* 0x000eae0000000200 */
[C---:B---3--:R-:W-:Y:S08]  /*1a1f0*/  HMMA.16816.F32.BF16 R188, R8.reuse, R172, R188 ;  /* 0x000000ac08bc723c */ /* 0x048ff000000418bc */
        /* <DEDUP_REMOVED lines=25> */
[C---:B----4-:R-:W-:Y:S08]  /*1a390*/  HMMA.16816.F32.BF16 R188, R28.reuse, R196, R188 ;  /* 0x000000c41cbc723c */ /* 0x050ff000000418bc */
[C---:B------:R-:W-:Y:S01]  /*1a3a0*/  HMMA.16816.F32.BF16 R184, R28.reuse, R198, R184 ;  /* 0x000000c61cb8723c */ /* 0x040fe200000418b8 */
[----:B------:R-:W-:Y:S07]  /*1a3b0*/  LDSM.16.M88.4 R196, [R228+0xf800] ;  /* 0x00f80000e4c4783b */ /* 0x000fee0000000200 */
[C---:B---3--:R-:W-:Y:S08]  /*1a3c0*/  HMMA.16816.F32.BF16 R180, R28.reuse, R32, R180 ;  /* 0x000000201cb4723c */ /* 0x048ff000000418b4 */
        /* <DEDUP_REMOVED lines=11> */
[----:B------:R-:W-:Y:S07]  /*1a480*/  LDSM.16.M88.4 R32, [R206] ;  /* 0x00000000ce20783b */ /* 0x000fee0000000200 */
[C---:B---3--:R-:W-:Y:S08]  /*1a490*/  HMMA.16816.F32.BF16 R180, R8.reuse, R28, R180 ;  /* 0x0000001c08b4723c */ /* 0x048ff000000418b4 */
[----:B------:R-:W-:Y:S01]  /*1a4a0*/  HMMA.16816.F32.BF16 R176, R8, R30, R176 ;  /* 0x0000001e08b0723c */ /* 0x000fe200000418b0 */
[----:B------:R-:W2:Y:S04]  /*1a4b0*/  LDSM.16.M88.4 R28, [R205] ;  /* 0x00000000cd1c783b */ /* 0x000ea80000000200 */
[----:B------:R-:W-:Y:S03]  /*1a4c0*/  LDSM.16.M88.4 R8, [R225+0x6000] ;  /* 0x00600000e108783b */ /* 0x000fe60000000200 */
[C---:B-1----:R-:W-:Y:S08]  /*1a4d0*/  HMMA.16816.F32.BF16 R24, R36.reuse, R4, R24 ;  /* 0x000000042418723c */ /* 0x042ff00000041818 */
[C---:B------:R-:W-:Y:S01]  /*1a4e0*/  HMMA.16816.F32.BF16 R20, R36.reuse, R6, R20 ;  /* 0x000000062414723c */ /* 0x040fe20000041814 */
[----:B------:R-:W-:Y:S07]  /*1a4f0*/  LDSM.16.M88.4 R4, [R222+0xe000] ;  /* 0x00e00000de04783b */ /* 0x000fee0000000200 */
[C---:B------:R-:W-:Y:S08]  /*1a500*/  HMMA.16816.F32.BF16 R12, R36.reuse, R40, R12 ;  /* 0x00000028240c723c */ /* 0x040ff0000004180c */
[C---:B------:R-:W-:Y:S01]  /*1a510*/  HMMA.16816.F32.BF16 R192, R36.reuse, R42, R192 ;  /* 0x0000002a24c0723c */ /* 0x040fe200000418c0 */
[----:B------:R1:W5:Y:S04]  /*1a520*/  LDL.LU.64 R42, [R1+0x28] ;  /* 0x00002800012a7983 */ /* 0x0003680000300a00 */
[----:B------:R1:W5:Y:S03]  /*1a530*/  LDL.LU.64 R40, [R1+0x20] ;  /* 0x0000200001287983 */ /* 0x0003660000300a00 */
[C---:B------:R-:W-:Y:S08]  /*1a540*/  HMMA.16816.F32.BF16 R188, R36.reuse, R200, R188 ;  /* 0x000000c824bc723c */ /* 0x040ff000000418bc */
[C---:B------:R-:W-:Y:S01]  /*1a550*/  HMMA.16816.F32.BF16 R184, R36.reuse, R202, R184 ;  /* 0x000000ca24b8723c */ /* 0x040fe200000418b8 */
[----:B------:R-:W-:Y:S07]  /*1a560*/  LDSM.16.M88.4 R200, [R224+0x6000] ;  /* 0x00600000e0c8783b */ /* 0x000fee0000000200 */
[C---:B------:R-:W-:Y:S08]  /*1a570*/  HMMA.16816.F32.BF16 R180, R36.reuse, R196, R180 ;  /* 0x000000c424b4723c */ /* 0x040ff000000418b4 */
[----:B------:R-:W-:Y:S01]  /*1a580*/  HMMA.16816.F32.BF16 R176, R36, R198, R176 ;  /* 0x000000c624b0723c */ /* 0x000fe200000418b0 */
[----:B------:R-:W3:Y:S04]  /*1a590*/  LDSM.16.M88.4 R36, [R167] ;  /* 0x00000000a724783b */ /* 0x000ee80000000200 */
[----:B------:R-:W-:Y:S03]  /*1a5a0*/  LDSM.16.M88.4 R196, [R215+0x6000] ;  /* 0x00600000d7c4783b */ /* 0x000fe60000000200 */
[C---:B--2---:R-:W-:Y:S08]  /*1a5b0*/  HMMA.16816.F32.BF16 R12, R172.reuse, R28, R12 ;  /* 0x0000001cac0c723c */ /* 0x044ff0000004180c */
[----:B------:R-:W-:Y:S01]  /*1a5c0*/  HMMA.16816.F32.BF16 R24, R172, R32, R24 ;  /* 0x00000020ac18723c */ /* 0x000fe20000041818 */
[----:B---3--:R-:W-:-:S02]  /*1a5d0*/  IMAD.MOV.U32 R28, RZ, RZ, R36 ;  /* 0x000000ffff1c7224 */ /* 0x008fc400078e0024 */
[----:B------:R-:W-:Y:S02]  /*1a5e0*/  IMAD.MOV.U32 R29, RZ, RZ, R37 ;  /* 0x000000ffff1d7224 */ /* 0x000fe400078e0025 */
[----:B------:R-:W-:Y:S02]  /*1a5f0*/  IMAD.MOV.U32 R165, RZ, RZ, R38 ;  /* 0x000000ffffa57224 */ /* 0x000fe400078e0026 */
[----:B------:R-:W-:Y:S02]  /*1a600*/  IMAD.MOV.U32 R17, RZ, RZ, R39 ;  /* 0x000000ffff117224 */ /* 0x000fe400078e0027 */
[----:B------:R-:W2:Y:S11]  /*1a610*/  LDSM.16.M88.4 R36, [R222+0xe800] ;  /* 0x00e80000de24783b */ /* 0x000eb60000000200 */
[----:B------:R-:W-:Y:S04]  /*1a620*/  @!UPT UIADD3 URZ, URZ, URZ, URZ ;  /* 0x0000003f3f3ff290 */ /* 0x000fe8000fffe03f */
[----:B------:R-:W-:Y:S07]  /*1a630*/  HMMA.16816.F32.BF16 R24, R8, R4, R24 ;  /* 0x000000040818723c */ /* 0x000fee0000041818 */
[----:B--2---:R-:W-:Y:S02]  /*1a640*/  IMAD.MOV.U32 R4, RZ, RZ, R38 ;  /* 0x000000ffff047224 */ /* 0x004fe400078e0026 */
[----:B------:R-:W-:Y:S02]  /*1a650*/  IMAD.MOV.U32 R2, RZ, RZ, R39 ;  /* 0x000000ffff027224 */ /* 0x000fe400078e0027 */
[----:B------:R-:W-:Y:S01]  /*1a660*/  IMAD.MOV.U32 R16, RZ, RZ, R36 ;  /* 0x000000ffff107224 */ /* 0x000fe200078e0024 */
[----:B------:R1:W5:Y:S01]  /*1a670*/  LDL.LU.64 R38, [R1+0x18] ;  /* 0x0000180001267983 */ /* 0x0003620000300a00 */
[----:B------:R-:W-:-:S03]  /*1a680*/  IMAD.MOV.U32 R5, RZ, RZ, R37 ;  /* 0x000000ffff057224 */ /* 0x000fc600078e0025 */
[----:B------:R1:W5:Y:S01]  /*1a690*/  LDL.LU.64 R36, [R1+0x10] ;  /* 0x0000100001247983 */ /* 0x0003620000300a00 */
[C---:B------:R-:W-:Y:S03]  /*1a6a0*/  HMMA.16816.F32.BF16 R20, R172.reuse, R34, R20 ;  /* 0x00000022ac14723c */ /* 0x040fe60000041814 */
[----:B------:R-:W2:Y:S05]  /*1a6b0*/  LDSM.16.M88.4 R32, [R204] ;  /* 0x00000000cc20783b */ /* 0x000eaa0000000200 */
[----:B------:R-:W-:Y:S07]  /*1a6c0*/  HMMA.16816.F32.BF16 R192, R172, R30, R192 ;  /* 0x0000001eacc0723c */ /* 0x000fee00000418c0 */
[----:B------:R-:W-:-:S02]  /*1a6d0*/  IMAD.MOV.U32 R30, RZ, RZ, R165 ;  /* 0x000000ffff1e7224 */ /* 0x000fc400078e00a5 */
[----:B------:R-:W-:Y:S01]  /*1a6e0*/  IMAD.MOV.U32 R31, RZ, RZ, R17 ;  /* 0x000000ffff1f7224 */ /* 0x000fe200078e0011 */
[C---:B------:R-:W-:Y:S08]  /*1a6f0*/  HMMA.16816.F32.BF16 R180, R172.reuse, R28, R180 ;  /* 0x0000001cacb4723c */ /* 0x040ff000000418b4 */
[----:B------:R-:W-:Y:S01]  /*1a700*/  HMMA.16816.F32.BF16 R176, R172, R30, R176 ;  /* 0x0000001eacb0723c */ /* 0x000fe200000418b0 */
[----:B------:R-:W3:Y:S07]  /*1a710*/  LDSM.16.M88.4 R28, [R222+0xf000] ;  /* 0x00f00000de1c783b */ /* 0x000eee0000000200 */
[----:B------:R-:W-:Y:S08]  /*1a720*/  HMMA.16816.F32.BF16 R20, R8, R6, R20 ;  /* 0x000000060814723c */ /* 0x000ff00000041814 */
[C---:B--2---:R-:W-:Y:S08]  /*1a730*/  HMMA.16816.F32.BF16 R188, R172.reuse, R32, R188 ;  /* 0x00000020acbc723c */ /* 0x044ff000000418bc */
[----:B------:R-:W-:Y:S07]  /*1a740*/  HMMA.16816.F32.BF16 R184, R172, R34, R184 ;  /* 0x00000022acb8723c */ /* 0x000fee00000418b8 */
[----:B------:R-:W-:-:S02]  /*1a750*/  IMAD.MOV.U32 R173, RZ, RZ, R5 ;  /* 0x000000ffffad7224 */ /* 0x000fc400078e0005 */
[----:B------:R-:W-:Y:S02]  /*1a760*/  IMAD.MOV.U32 R174, RZ, RZ, R4 ;  /* 0x000000ffffae7224 */ /* 0x000fe400078e0004 */
[----:B------:R-:W2:Y:S01]  /*1a770*/  LDSM.16.M88.4 R4, [R215+0x6800] ;  /* 0x00680000d704783b */ /* 0x000ea20000000200 */
[----:B------:R-:W-:Y:S01]  /*1a780*/  IMAD.MOV.U32 R172, RZ, RZ, R16 ;  /* 0x000000ffffac7224 */ /* 0x000fe200078e0010 */
[----:B------:R-:W-:Y:S08]  /*1a790*/  HMMA.16816.F32.BF16 R24, R200, R196, R24 ;  /* 0x000000c4c818723c */ /* 0x000ff00000041818 */
[----:B------:R-:W-:Y:S01]  /*1a7a0*/  HMMA.16816.F32.BF16 R12, R8, R172, R12 ;  /* 0x000000ac080c723c */ /* 0x000fe2000004180c */
[----:B------:R-:W-:-:S07]  /*1a7b0*/  IMAD.MOV.U32 R175, RZ, RZ, R2 ;  /* 0x000000ffffaf7224 */ /* 0x000fce00078e0002 */
[----:B------:R-:W-:Y:S08]  /*1a7c0*/  HMMA.16816.F32.BF16 R192, R8, R174, R192 ;  /* 0x000000ae08c0723c */ /* 0x000ff000000418c0 */
[-C--:B------:R-:W-:Y:S02]  /*1a7d0*/  FMUL.FTZ R16, R24, R0.reuse ;  /* 0x0000000018107220 */ /* 0x080fe40000410000 */
[----:B------:R-:W-:-:S02]  /*1a7e0*/  FMUL.FTZ R2, R25, R0 ;  /* 0x0000000019027220 */ /* 0x000fc40000410000 */
[-C--:B------:R-:W-:Y:S02]  /*1a7f0*/  FMUL.FTZ R32, R26, R0.reuse ;  /* 0x000000001a207220 */ /* 0x080fe40000410000 */
[-C--:B------:R-:W-:Y:S02]  /*1a800*/  FMUL.FTZ R17, R27, R0.reuse ;  /* 0x000000001b117220 */ /* 0x080fe40000410000 */
[----:B------:R-:W4:Y:S01]  /*1a810*/  LDSM.16.M88.4 R24, [R215+0x7000] ;  /* 0x00700000d718783b */ /* 0x000f220000000200 */
[----:B---3--:R-:W-:Y:S03]  /*1a820*/  HMMA.16816.F32.BF16 R188, R8, R28, R188 ;  /* 0x0000001c08bc723c */ /* 0x008fe600000418bc */
[----:B------:R-:W3:Y:S05]  /*1a830*/  S2R R29, SR_TID.X ;  /* 0x00000000001d7919 */ /* 0x000eea0000002100 */
[C---:B--2---:R-:W-:Y:S08]  /*1a840*/  HMMA.16816.F32.BF16 R12, R200.reuse, R4, R12 ;  /* 0x00000004c80c723c */ /* 0x044ff0000004180c */
[----:B------:R-:W-:Y:S08]  /*1a850*/  HMMA.16816.F32.BF16 R20, R200, R198, R20 ;  /* 0x000000c6c814723c */ /* 0x000ff00000041814 */
[----:B------:R-:W-:Y:S08]  /*1a860*/  HMMA.16816.F32.BF16 R184, R8, R30, R184 ;  /* 0x0000001e08b8723c */ /* 0x000ff000000418b8 */
[----:B------:R-:W-:Y:S01]  /*1a870*/  HMMA.16816.F32.BF16 R192, R200, R6, R192 ;  /* 0x00000006c8c0723c */ /* 0x000fe200000418c0 */
[----:B------:R-:W-:Y:S01]  /*1a880*/  FMUL.FTZ R31, R12, R0 ;  /* 0x000000000c1f7220 */ /* 0x000fe20000410000 */
[----:B------:R-:W2:Y:S01]  /*1a890*/  LDSM.16.M88.4 R4, [R222+0xf800] ;  /* 0x00f80000de04783b */ /* 0x000ea20000000200 */
[----:B---3--:R-:W-:-:S05]  /*1a8a0*/  IMAD.SHL.U32 R12, R29, 0x2, RZ ;  /* 0x000000021d0c7824 */ /* 0x008fca00078e00ff */
[----:B------:R-:W-:Y:S01]  /*1a8b0*/  LOP3.LUT R12, R12, 0x6, RZ, 0xc0, !PT ;  /* 0x000000060c0c7812 */ /* 0x000fe200078ec0ff */
[----:B----4-:R-:W-:Y:S07]  /*1a8c0*/  HMMA.16816.F32.BF16 R188, R200, R24, R188 ;  /* 0x00000018c8bc723c */ /* 0x010fee00000418bc */
[----:B------:R-:W-:Y:S02]  /*1a8d0*/  IMAD R24, R241, 0x40, R12 ;  /* 0x00000040f1187824 */ /* 0x000fe400078e020c */
[----:B------:R-:W-:-:S03]  /*1a8e0*/  FMUL.FTZ R13, R13, R0 ;  /* 0x000000000d0d7220 */ /* 0x000fc60000410000 */
[----:B------:R-:W-:Y:S01]  /*1a8f0*/  IADD3 R12, R24, 0x1, RZ ;  /* 0x00000001180c7810 */ /* 0x000fe20007ffe0ff */
[-C--:B------:R-:W-:Y:S02]  /*1a900*/  FMUL.FTZ R14, R14, R0.reuse ;  /* 0x000000000e0e7220 */ /* 0x080fe40000410000 */
[-C--:B------:R-:W-:Y:S01]  /*1a910*/  FMUL.FTZ R15, R15, R0.reuse ;  /* 0x000000000f0f7220 */ /* 0x080fe20000410000 */
[C---:B------:R-:W-:Y:S02]  /*1a920*/  ISETP.GE.AND P6, PT, R12.reuse, R249, PT ;  /* 0x000000f90c00720c */ /* 0x040fe40003fc6270 */
[C---:B------:R-:W-:Y:S01]  /*1a930*/  ISETP.GE.AND P3, PT, R12.reuse, R247, PT ;  /* 0x000000f70c00720c */ /* 0x040fe20003f66270 */
[----:B------:R-:W-:Y:S01]  /*1a940*/  FMUL.FTZ R28, R23, R0 ;  /* 0x00000000171c7220 */ /* 0x000fe20000410000 */
[----:B------:R-:W-:Y:S01]  /*1a950*/  MUFU.TANH R33, R14 ;  /* 0x0000000e00217308 */ /* 0x000fe20000002400 */
[C---:B------:R-:W-:Y:S02]  /*1a960*/  ISETP.GE.OR P6, PT, R12.reuse, R248, !P6 ;  /* 0x000000f80c00720c */ /* 0x040fe400077c6670 */
[----:B------:R-:W-:-:S05]  /*1a970*/  ISETP.GE.OR P3, PT, R12, R246, !P3 ;  /* 0x000000f60c00720c */ /* 0x000fca0005f66670 */
[----:B------:R-:W-:Y:S08]  /*1a980*/  MUFU.TANH R23, R13 ;  /* 0x0000000d00177308 */ /* 0x000ff00000002400 */
[----:B------:R3:W-:Y:S02]  /*1a990*/  MUFU.TANH R30, R15 ;  /* 0x0000000f001e7308 */ /* 0x0007e40000002400 */
[----:B---3--:R-:W3:Y:S01]  /*1a9a0*/  LDSM.16.M88.4 R12, [R215+0x7800] ;  /* 0x00780000d70c783b */ /* 0x008ee20000000200 */
[----:B--2---:R-:W-:Y:S05]  /*1a9b0*/  HMMA.16816.F32.BF16 R180, R8, R4, R180 ;  /* 0x0000000408b4723c */ /* 0x004fea00000418b4 */
[----:B------:R-:W2:Y:S01]  /*1a9c0*/  MUFU.TANH R16, R16 ;  /* 0x0000001000107308 */ /* 0x000ea20000002400 */
[----:B------:R-:W-:-:S02]  /*1a9d0*/  FMUL.FTZ R20, R20, R0 ;  /* 0x0000000014147220 */ /* 0x000fc40000410000 */
[----:B------:R-:W-:-:S05]  /*1a9e0*/  FMUL.FTZ R22, R22, R0 ;  /* 0x0000000016167220 */ /* 0x000fca0000410000 */
[----:B------:R-:W4:Y:S01]  /*1a9f0*/  MUFU.TANH R32, R32 ;  /* 0x0000002000207308 */ /* 0x000f220000002400 */
[----:B------:R-:W-:Y:S01]  /*1aa00*/  FMUL.FTZ R21, R21, R0 ;  /* 0x0000000015157220 */ /* 0x000fe20000410000 */
[----:B------:R-:W-:-:S06]  /*1aa10*/  ISETP.GE.AND P4, PT, R24, R249, PT ;  /* 0x000000f91800720c */ /* 0x000fcc0003f86270 */
[----:B------:R-:W1:Y:S01]  /*1aa20*/  MUFU.TANH R2, R2 ;  /* 0x0000000200027308 */ /* 0x000e620000002400 */
[C---:B------:R-:W-:Y:S01]  /*1aa30*/  ISETP.GE.AND P1, PT, R24.reuse, R247, PT ;  /* 0x000000f71800720c */ /* 0x040fe20003f26270 */
[----:B------:R-:W-:Y:S01]  /*1aa40*/  HMMA.16816.F32.BF16 R184, R200, R26, R184 ;  /* 0x0000001ac8b8723c */ /* 0x000fe200000418b8 */
[----:B------:R-:W-:-:S05]  /*1aa50*/  IADD3 R35, R24, 0x8, RZ ;  /* 0x0000000818237810 */ /* 0x000fca0007ffe0ff */
[----:B------:R-:W1:Y:S01]  /*1aa60*/  MUFU.TANH R17, R17 ;  /* 0x0000001100117308 */ /* 0x000e620000002400 */
[----:B------:R-:W-:Y:S01]  /*1aa70*/  ISETP.GE.OR P4, PT, R24, R248, !P4 ;  /* 0x000000f81800720c */ /* 0x000fe20006786670 */
[----:B------:R-:W-:Y:S01]  /*1aa80*/  HMMA.16816.F32.BF16 R176, R8, R6, R176 ;  /* 0x0000000608b0723c */ /* 0x000fe200000418b0 */
[----:B------:R-:W-:Y:S01]  /*1aa90*/  FMUL.FTZ R25, R193, R0 ;  /* 0x00000000c1197220 */ /* 0x000fe20000410000 */
[----:B------:R-:W-:-:S04]  /*1aaa0*/  DEPBAR.LE SB0, 0x0 ;  /* 0x000080000000791a */ /* 0x000fc80000000000 */
[----:B------:R-:W1:Y:S01]  /*1aab0*/  MUFU.TANH R20, R20 ;  /* 0x0000001400147308 */ /* 0x000e620000002400 */
[----:B------:R-:W-:-:S07]  /*1aac0*/  ISETP.GE.OR P1, PT, R24, R246, !P1 ;  /* 0x000000f61800720c */ /* 0x000fce0004f26670 */
[----:B------:R-:W1:Y:S01]  /*1aad0*/  MUFU.TANH R22, R22 ;  /* 0x0000001600167308 */ /* 0x000e620000002400 */
[----:B------:R-:W-:Y:S02]  /*1aae0*/  IADD3 R4, R24, 0x9, RZ ;  /* 0x0000000918047810 */ /* 0x000fe40007ffe0ff */
[C---:B------:R-:W-:Y:S02]  /*1aaf0*/  ISETP.GE.AND P5, PT, R35.reuse, R249, PT ;  /* 0x000000f92300720c */ /* 0x040fe40003fa6270 */
[----:B------:R-:W-:-:S03]  /*1ab00*/  ISETP.GE.AND P2, PT, R35, R247, PT ;  /* 0x000000f72300720c */ /* 0x000fc60003f46270 */
[----:B------:R-:W1:Y:S01]  /*1ab10*/  MUFU.TANH R21, R21 ;  /* 0x0000001500157308 */ /* 0x000e620000002400 */
[----:B--2---:R-:W-:Y:S02]  /*1ab20*/  FSEL R5, R16, -INF , !P4 ;  /* 0xff80000010057808 */ /* 0x004fe40006000000 */
[----:B----4-:R-:W-:-:S05]  /*1ab30*/  FSEL R32, R32, -INF , !P1 ;  /* 0xff80000020207808 */ /* 0x010fca0004800000 */
[----:B------:R-:W2:Y:S01]  /*1ab40*/  MUFU.TANH R28, R28 ;  /* 0x0000001c001c7308 */ /* 0x000ea20000002400 */
[C---:B------:R-:W-:Y:S01]  /*1ab50*/  ISETP.GE.AND P4, PT, R4.reuse, R249, PT ;  /* 0x000000f90400720c */ /* 0x040fe20003f86270 */
[----:B---3--:R-:W-:Y:S01]  /*1ab60*/  HMMA.16816.F32.BF16 R180, R200, R12, R180 ;  /* 0x0000000cc8b4723c */ /* 0x008fe200000418b4 */
[----:B------:R-:W-:Y:S02]  /*1ab70*/  ISETP.GE.AND P1, PT, R4, R247, PT ;  /* 0x000000f70400720c */ /* 0x000fe40003f26270 */
[C---:B------:R-:W-:Y:S02]  /*1ab80*/  ISETP.GE.OR P5, PT, R35.reuse, R248, !P5 ;  /* 0x000000f82300720c */ /* 0x040fe40006fa6670 */
[----:B------:R-:W-:Y:S01]  /*1ab90*/  ISETP.GE.OR P2, PT, R35, R246, !P2 ;  /* 0x000000f62300720c */ /* 0x000fe20005746670 */
[----:B------:R-:W3:Y:S01]  /*1aba0*/  MUFU.TANH R31, R31 ;  /* 0x0000001f001f7308 */ /* 0x000ee20000002400 */
[C---:B------:R-:W-:Y:S02]  /*1abb0*/  IADD3 R7, R24.reuse, 0x10, RZ ;  /* 0x0000001018077810 */ /* 0x040fe40007ffe0ff */
[----:B------:R-:W-:-:S02]  /*1abc0*/  IADD3 R8, R24, 0x11, RZ ;  /* 0x0000001118087810 */ /* 0x000fc40007ffe0ff */
[C---:B------:R-:W-:Y:S02]  /*1abd0*/  ISETP.GE.OR P4, PT, R4.reuse, R248, !P4 ;  /* 0x000000f80400720c */ /* 0x040fe40006786670 */
[----:B------:R-:W-:Y:S02]  /*1abe0*/  ISETP.GE.OR P1, PT, R4, R246, !P1 ;  /* 0x000000f60400720c */ /* 0x000fe40004f26670 */
[----:B-1----:R-:W-:Y:S02]  /*1abf0*/  FSEL R2, R2, -INF , !P6 ;  /* 0xff80000002027808 */ /* 0x002fe40007000000 */
[----:B------:R-:W-:Y:S02]  /*1ac00*/  FSEL R17, R17, -INF , !P3 ;  /* 0xff80000011117808 */ /* 0x000fe40005800000 */
[----:B------:R-:W-:Y:S02]  /*1ac10*/  FSEL R6, R20, -INF , !P5 ;  /* 0xff80000014067808 */ /* 0x000fe40006800000 */
[----:B------:R-:W-:Y:S01]  /*1ac20*/  FSEL R4, R22, -INF , !P2 ;  /* 0xff80000016047808 */ /* 0x000fe20005000000 */
[----:B------:R-:W-:Y:S01]  /*1ac30*/  FMUL.FTZ R34, R194, R0 ;  /* 0x00000000c2227220 */ /* 0x000fe20000410000 */
[----:B------:R-:W-:-:S02]  /*1ac40*/  ISETP.GE.AND P6, PT, R7, R249, PT ;  /* 0x000000f90700720c */ /* 0x000fc40003fc6270 */
[----:B------:R-:W-:Y:S02]  /*1ac50*/  ISETP.GE.AND P3, PT, R7, R247, PT ;  /* 0x000000f70700720c */ /* 0x000fe40003f66270 */
[C---:B------:R-:W-:Y:S02]  /*1ac60*/  ISETP.GE.AND P5, PT, R8.reuse, R249, PT ;  /* 0x000000f90800720c */ /* 0x040fe40003fa6270 */
[----:B------:R-:W-:Y:S01]  /*1ac70*/  ISETP.GE.AND P2, PT, R8, R247, PT ;  /* 0x000000f70800720c */ /* 0x000fe20003f46270 */
[-C--:B------:R-:W-:Y:S01]  /*1ac80*/  FMUL.FTZ R192, R192, R0.reuse ;  /* 0x00000000c0c07220 */ /* 0x080fe20000410000 */
[----:B------:R-:W-:Y:S01]  /*1ac90*/  IADD3 R16, R24, 0x18, RZ ;  /* 0x0000001818107810 */ /* 0x000fe20007ffe0ff */
[----:B------:R-:W-:Y:S01]  /*1aca0*/  FMUL.FTZ R195, R195, R0 ;  /* 0x00000000c3c37220 */ /* 0x000fe20000410000 */
[C---:B------:R-:W-:Y:S02]  /*1acb0*/  ISETP.GE.OR P6, PT, R7.reuse, R248, !P6 ;  /* 0x000000f80700720c */ /* 0x040fe400077c6670 */
[----:B------:R-:W-:-:S02]  /*1acc0*/  ISETP.GE.OR P3, PT, R7, R246, !P3 ;  /* 0x000000f60700720c */ /* 0x000fc40005f66670 */
[C---:B------:R-:W-:Y:S02]  /*1acd0*/  ISETP.GE.OR P5, PT, R8.reuse, R248, !P5 ;  /* 0x000000f80800720c */ /* 0x040fe40006fa6670 */
[----:B------:R-:W-:Y:S02]  /*1ace0*/  ISETP.GE.OR P2, PT, R8, R246, !P2 ;  /* 0x000000f60800720c */ /* 0x000fe40005746670 */
[----:B------:R-:W-:Y:S02]  /*1acf0*/  FSEL R8, R21, -INF , !P4 ;  /* 0xff80000015087808 */ /* 0x000fe40006000000 */
[----:B--2---:R-:W-:Y:S01]  /*1ad00*/  FSEL R7, R28, -INF , !P1 ;  /* 0xff8000001c077808 */ /* 0x004fe20004800000 */
[----:B------:R1:W2:Y:S01]  /*1ad10*/  MUFU.TANH R29, R192 ;  /* 0x000000c0001d7308 */ /* 0x0002a20000002400 */
[----:B------:R-:W-:Y:S01]  /*1ad20*/  ISETP.GE.AND P4, PT, R16, R249, PT ;  /* 0x000000f91000720c */ /* 0x000fe20003f86270 */
[-C--:B------:R-:W-:Y:S01]  /*1ad30*/  FMUL.FTZ R26, R188, R0.reuse ;  /* 0x00000000bc1a7220 */ /* 0x080fe20000410000 */
[----:B------:R-:W-:Y:S01]  /*1ad40*/  ISETP.GE.AND P1, PT, R16, R247, PT ;  /* 0x000000f71000720c */ /* 0x000fe20003f26270 */
[----:B------:R-:W-:Y:S01]  /*1ad50*/  FMUL.FTZ R190, R190, R0 ;  /* 0x00000000bebe7220 */ /* 0x000fe20000410000 */
[----:B------:R-:W-:-:S03]  /*1ad60*/  IADD3 R13, R24, 0x19, RZ ;  /* 0x00000019180d7810 */ /* 0x000fc60007ffe0ff */
[----:B------:R-:W-:Y:S01]  /*1ad70*/  MUFU.TANH R25, R25 ;  /* 0x0000001900197308 */ /* 0x000fe20000002400 */
[----:B------:R-:W-:Y:S01]  /*1ad80*/  FMUL.FTZ R188, R189, R0 ;  /* 0x00000000bdbc7220 */ /* 0x000fe20000410000 */
[C---:B------:R-:W-:Y:S01]  /*1ad90*/  ISETP.GE.OR P4, PT, R16.reuse, R248, !P4 ;  /* 0x000000f81000720c */ /* 0x040fe20006786670 */
[----:B------:R-:W-:Y:S01]  /*1ada0*/  FMUL.FTZ R10, R191, R0 ;  /* 0x00000000bf0a7220 */ /* 0x000fe20000410000 */
[----:B------:R-:W-:-:S04]  /*1adb0*/  ISETP.GE.OR P1, PT, R16, R246, !P1 ;  /* 0x000000f61000720c */ /* 0x000fc80004f26670 */
[----:B------:R-:W4:Y:S01]  /*1adc0*/  MUFU.TANH R34, R34 ;  /* 0x0000002200227308 */ /* 0x000f220000002400 */
[----:B------:R-:W-:Y:S01]  /*1add0*/  IADD3 R16, R24, 0x20, RZ ;  /* 0x0000002018107810 */ /* 0x000fe20007ffe0ff */
[----:B------:R-:W-:-:S06]  /*1ade0*/  FMUL.FTZ R21, R186, R0 ;  /* 0x00000000ba157220 */ /* 0x000fcc0000410000 */
[----:B------:R-:W2:Y:S01]  /*1adf0*/  MUFU.TANH R27, R195 ;  /* 0x000000c3001b7308 */ /* 0x000ea20000002400 */
[----:B---3--:R-:W-:Y:S02]  /*1ae00*/  FSEL R193, R31, -INF , !P6 ;  /* 0xff8000001fc17808 */ /* 0x008fe40007000000 */
[----:B------:R-:W-:Y:S02]  /*1ae10*/  FSEL R189, R33, -INF , !P3 ;  /* 0xff80000021bd7808 */ /* 0x000fe40005800000 */
[C---:B------:R-:W-:Y:S02]  /*1ae20*/  ISETP.GE.AND P6, PT, R13.reuse, R249, PT ;  /* 0x000000f90d00720c */ /* 0x040fe40003fc6270 */
[----:B------:R-:W-:Y:S01]  /*1ae30*/  ISETP.GE.AND P3, PT, R13, R247, PT ;  /* 0x000000f70d00720c */ /* 0x000fe20003f66270 */
[----:B------:R-:W3:Y:S01]  /*1ae40*/  MUFU.TANH R26, R26 ;  /* 0x0000001a001a7308 */ /* 0x000ee20000002400 */
[----:B-1----:R-:W-:Y:S02]  /*1ae50*/  FSEL R192, R23, -INF , !P5 ;  /* 0xff80000017c07808 */ /* 0x002fe40006800000 */
[----:B------:R-:W-:Y:S01]  /*1ae60*/  FSEL R186, R30, -INF , !P2 ;  /* 0xff8000001eba7808 */ /* 0x000fe20005000000 */
[----:B------:R-:W-:Y:S01]  /*1ae70*/  FMUL.FTZ R11, R184, R0 ;  /* 0x00000000b80b7220 */ /* 0x000fe20000410000 */
[----:B------:R-:W-:-:S03]  /*1ae80*/  ISETP.GE.AND P5, PT, R16, R249, PT ;  /* 0x000000f91000720c */ /* 0x000fc60003fa6270 */
[----:B------:R1:W1:Y:S01]  /*1ae90*/  MUFU.TANH R9, R190 ;  /* 0x000000be00097308 */ /* 0x0002620000002400 */
[----:B------:R-:W-:Y:S01]  /*1aea0*/  ISETP.GE.AND P2, PT, R16, R247, PT ;  /* 0x000000f71000720c */ /* 0x000fe20003f46270 */
[----:B------:R-:W-:Y:S01]  /*1aeb0*/  HMMA.16816.F32.BF16 R176, R200, R14, R176 ;  /* 0x0000000ec8b0723c */ /* 0x000fe200000418b0 */
[C---:B------:R-:W-:Y:S01]  /*1aec0*/  ISETP.GE.OR P6, PT, R13.reuse, R248, !P6 ;  /* 0x000000f80d00720c */ /* 0x040fe200077c6670 */
[----:B------:R-:W-:Y:S01]  /*1aed0*/  FMUL.FTZ R175, R182, R0 ;  /* 0x00000000b6af7220 */ /* 0x000fe20000410000 */
[----:B------:R-:W-:-:S03]  /*1aee0*/  ISETP.GE.OR P3, PT, R13, R246, !P3 ;  /* 0x000000f60d00720c */ /* 0x000fc60005f66670 */
[----:B------:R-:W1:Y:S01]  /*1aef0*/  MUFU.TANH R188, R188 ;  /* 0x000000bc00bc7308 */ /* 0x000e620000002400 */
[----:B------:R-:W-:Y:S01]  /*1af00*/  FMUL.FTZ R13, R180, R0 ;  /* 0x00000000b40d7220 */ /* 0x000fe20000410000 */
[C---:B------:R-:W-:Y:S02]  /*1af10*/  ISETP.GE.OR P5, PT, R16.reuse, R248, !P5 ;  /* 0x000000f81000720c */ /* 0x040fe40006fa6670 */
[----:B------:R-:W-:-:S04]  /*1af20*/  ISETP.GE.OR P2, PT, R16, R246, !P2 ;  /* 0x000000f61000720c */ /* 0x000fc80005746670 */
[----:B------:R-:W3:Y:S01]  /*1af30*/  MUFU.TANH R10, R10 ;  /* 0x0000000a000a7308 */ /* 0x000ee20000002400 */
[C---:B------:R-:W-:Y:S02]  /*1af40*/  IADD3 R22, R24.reuse, 0x21, RZ ;  /* 0x0000002118167810 */ /* 0x040fe40007ffe0ff */
[----:B------:R-:W-:Y:S01]  /*1af50*/  IADD3 R16, R24, 0x28, RZ ;  /* 0x0000002818107810 */ /* 0x000fe20007ffe0ff */
[----:B------:R-:W-:Y:S01]  /*1af60*/  FMUL.FTZ R12, R185, R0 ;  /* 0x00000000b90c7220 */ /* 0x000fe20000410000 */
[----:B--2---:R-:W-:Y:S02]  /*1af70*/  FSEL R191, R29, -INF , !P4 ;  /* 0xff8000001dbf7808 */ /* 0x004fe40006000000 */
[----:B----4-:R-:W-:Y:S01]  /*1af80*/  FSEL R184, R34, -INF , !P1 ;  /* 0xff80000022b87808 */ /* 0x010fe20004800000 */
[----:B------:R-:W2:Y:S01]  /*1af90*/  MUFU.TANH R11, R11 ;  /* 0x0000000b000b7308 */ /* 0x000ea20000002400 */
[----:B-1----:R-:W-:Y:S02]  /*1afa0*/  FSEL R190, R25, -INF , !P6 ;  /* 0xff80000019be7808 */ /* 0x002fe40007000000 */
[----:B------:R-:W-:-:S02]  /*1afb0*/  FSEL R185, R27, -INF , !P3 ;  /* 0xff8000001bb97808 */ /* 0x000fc40005800000 */
[C---:B------:R-:W-:Y:S02]  /*1afc0*/  ISETP.GE.AND P4, PT, R22.reuse, R249, PT ;  /* 0x000000f91600720c */ /* 0x040fe40003f86270 */
[----:B------:R-:W-:Y:S01]  /*1afd0*/  ISETP.GE.AND P1, PT, R22, R247, PT ;  /* 0x000000f71600720c */ /* 0x000fe20003f26270 */
[----:B------:R-:W1:Y:S01]  /*1afe0*/  MUFU.TANH R13, R13 ;  /* 0x0000000d000d7308 */ /* 0x000e620000002400 */
[C---:B------:R-:W-:Y:S02]  /*1aff0*/  ISETP.GE.AND P6, PT, R16.reuse, R249, PT ;  /* 0x000000f91000720c */ /* 0x040fe40003fc6270 */
[----:B------:R-:W-:Y:S01]  /*1b000*/  ISETP.GE.AND P3, PT, R16, R247, PT ;  /* 0x000000f71000720c */ /* 0x000fe20003f66270 */
[----:B------:R-:W-:Y:S01]  /*1b010*/  FMUL.FTZ R181, R181, R0 ;  /* 0x00000000b5b57220 */ /* 0x000fe20000410000 */
[----:B------:R-:W-:-:S03]  /*1b020*/  IADD3 R15, R24, 0x29, RZ ;  /* 0x00000029180f7810 */ /* 0x000fc60007ffe0ff */
[----:B------:R-:W4:Y:S01]  /*1b030*/  MUFU.TANH R175, R175 ;  /* 0x000000af00af7308 */ /* 0x000f220000002400 */
[----:B------:R-:W-:Y:S01]  /*1b040*/  FMUL.FTZ R20, R187, R0 ;  /* 0x00000000bb147220 */ /* 0x000fe20000410000 */
[C---:B------:R-:W-:Y:S02]  /*1b050*/  ISETP.GE.OR P4, PT, R22.reuse, R248, !P4 ;  /* 0x000000f81600720c */ /* 0x040fe40006786670 */
[----:B------:R-:W-:Y:S02]  /*1b060*/  ISETP.GE.OR P1, PT, R22, R246, !P1 ;  /* 0x000000f61600720c */ /* 0x000fe40004f26670 */
[C---:B------:R-:W-:Y:S02]  /*1b070*/  ISETP.GE.OR P6, PT, R16.reuse, R248, !P6 ;  /* 0x000000f81000720c */ /* 0x040fe400077c6670 */
[----:B------:R-:W-:Y:S02]  /*1b080*/  ISETP.GE.OR P3, PT, R16, R246, !P3 ;  /* 0x000000f61000720c */ /* 0x000fe40005f66670 */
[----:B---3--:R-:W-:-:S02]  /*1b090*/  FSEL R187, R26, -INF , !P5 ;  /* 0xff8000001abb7808 */ /* 0x008fc40006800000 */
[----:B------:R-:W-:Y:S02]  /*1b0a0*/  FSEL R23, R9, -INF , !P2 ;  /* 0xff80000009177808 */ /* 0x000fe40005000000 */
[----:B------:R-:W-:Y:S01]  /*1b0b0*/  IADD3 R16, R24, 0x30, RZ ;  /* 0x0000003018107810 */ /* 0x000fe20007ffe0ff */
[----:B------:R-:W3:Y:S01]  /*1b0c0*/  MUFU.TANH R14, R181 ;  /* 0x000000b5000e7308 */ /* 0x000ee20000002400 */
[C---:B------:R-:W-:Y:S02]  /*1b0d0*/  ISETP.GE.AND P5, PT, R15.reuse, R249, PT ;  /* 0x000000f90f00720c */ /* 0x040fe40003fa6270 */
[----:B------:R-:W-:Y:S02]  /*1b0e0*/  ISETP.GE.AND P2, PT, R15, R247, PT ;  /* 0x000000f70f00720c */ /* 0x000fe40003f46270 */
[----:B------:R-:W-:Y:S02]  /*1b0f0*/  FSEL R188, R188, -INF , !P4 ;  /* 0xff800000bcbc7808 */ /* 0x000fe40006000000 */
[----:B------:R-:W-:-:S02]  /*1b100*/  FSEL R22, R10, -INF , !P1 ;  /* 0xff8000000a167808 */ /* 0x000fc40004800000 */
[C---:B------:R-:W-:Y:S02]  /*1b110*/  ISETP.GE.AND P4, PT, R16.reuse, R249, PT ;  /* 0x000000f91000720c */ /* 0x040fe40003f86270 */
[----:B------:R-:W-:Y:S02]  /*1b120*/  ISETP.GE.AND P1, PT, R16, R247, PT ;  /* 0x000000f71000720c */ /* 0x000fe40003f26270 */
[C---:B------:R-:W-:Y:S02]  /*1b130*/  ISETP.GE.OR P5, PT, R15.reuse, R248, !P5 ;  /* 0x000000f80f00720c */ /* 0x040fe40006fa6670 */
[----:B------:R-:W-:Y:S02]  /*1b140*/  ISETP.GE.OR P2, PT, R15, R246, !P2 ;  /* 0x000000f60f00720c */ /* 0x000fe40005746670 */
[----:B------:R-:W-:Y:S01]  /*1b150*/  IADD3 R15, R24, 0x31, RZ ;  /* 0x00000031180f7810 */ /* 0x000fe20007ffe0ff */
[----:B------:R-:W-:Y:S01]  /*1b160*/  MUFU.TANH R12, R12 ;  /* 0x0000000c000c7308 */ /* 0x000fe20000002400 */
[----:B------:R-:W-:-:S02]  /*1b170*/  ISETP.GE.OR P4, PT, R16, R248, !P4 ;  /* 0x000000f81000720c */ /* 0x000fc40006786670 */
[----:B------:R-:W-:Y:S02]  /*1b180*/  ISETP.GE.OR P1, PT, R16, R246, !P1 ;  /* 0x000000f61000720c */ /* 0x000fe40004f26670 */
[C---:B------:R-:W-:Y:S02]  /*1b190*/  IADD3 R10, R24.reuse, 0x38, RZ ;  /* 0x00000038180a7810 */ /* 0x040fe40007ffe0ff */
[----:B--2---:R-:W-:Y:S01]  /*1b1a0*/  FSEL R27, R11, -INF , !P6 ;  /* 0xff8000000b1b7808 */ /* 0x004fe20007000000 */
[----:B------:R-:W2:Y:S01]  /*1b1b0*/  MUFU.TANH R21, R21 ;  /* 0x0000001500157308 */ /* 0x000ea20000002400 */
[----:B------:R-:W-:Y:S01]  /*1b1c0*/  IADD3 R24, R24, 0x39, RZ ;  /* 0x0000003918187810 */ /* 0x000fe20007ffe0ff */
[-C--:B------:R-:W-:Y:S01]  /*1b1d0*/  FMUL.FTZ R9, R176, R0.reuse ;  /* 0x00000000b0097220 */ /* 0x080fe20000410000 */
[----:B------:R-:W-:Y:S01]  /*1b1e0*/  ISETP.GE.AND P6, PT, R15, R249, PT ;  /* 0x000000f90f00720c */ /* 0x000fe20003fc6270 */
[----:B------:R-:W-:Y:S01]  /*1b1f0*/  FMUL.FTZ R174, R183, R0 ;  /* 0x00000000b7ae7220 */ /* 0x000fe20000410000 */
[----:B-1----:R-:W-:-:S03]  /*1b200*/  FSEL R25, R13, -INF , !P4 ;  /* 0xff8000000d197808 */ /* 0x002fc60006000000 */
[----:B------:R-:W1:Y:S01]  /*1b210*/  MUFU.TANH R20, R20 ;  /* 0x0000001400147308 */ /* 0x000e620000002400 */
[-C--:B------:R-:W-:Y:S01]  /*1b220*/  FMUL.FTZ R176, R177, R0.reuse ;  /* 0x00000000b1b07220 */ /* 0x080fe20000410000 */
[----:B----4-:R-:W-:Y:S01]  /*1b230*/  FSEL R175, R175, -INF , !P1 ;  /* 0xff800000afaf7808 */ /* 0x010fe20004800000 */
[-C--:B------:R-:W-:Y:S01]  /*1b240*/  FMUL.FTZ R29, R178, R0.reuse ;  /* 0x00000000b21d7220 */ /* 0x080fe20000410000 */
[C---:B------:R-:W-:Y:S01]  /*1b250*/  ISETP.GE.AND P4, PT, R24.reuse, R249, PT ;  /* 0x000000f91800720c */ /* 0x040fe20003f86270 */
[----:B------:R-:W-:Y:S01]  /*1b260*/  FMUL.FTZ R28, R179, R0 ;  /* 0x00000000b31c7220 */ /* 0x000fe20000410000 */
[C---:B------:R-:W-:Y:S02]  /*1b270*/  ISETP.GE.AND P1, PT, R24.reuse, R247, PT ;  /* 0x000000f71800720c */ /* 0x040fe40003f26270 */
[-C--:B------:R-:W-:Y:S01]  /*1b280*/  ISETP.GE.OR P6, PT, R15, R248.reuse, !P6 ;  /* 0x000000f80f00720c */ /* 0x080fe200077c6670 */
[----:B------:R-:W4:Y:S01]  /*1b290*/  MUFU.TANH R174, R174 ;  /* 0x000000ae00ae7308 */ /* 0x000f220000002400 */
[----:B------:R-:W-:-:S02]  /*1b2a0*/  ISETP.GE.OR P4, PT, R24, R248, !P4 ;  /* 0x000000f81800720c */ /* 0x000fc40006786670 */
[----:B------:R-:W-:Y:S02]  /*1b2b0*/  ISETP.GE.OR P1, PT, R24, R246, !P1 ;  /* 0x000000f61800720c */ /* 0x000fe40004f26670 */
[----:B---3--:R-:W-:Y:S02]  /*1b2c0*/  FSEL R24, R14, -INF , !P6 ;  /* 0xff8000000e187808 */ /* 0x008fe40007000000 */
[----:B------:R-:W-:Y:S01]  /*1b2d0*/  ISETP.GT.AND P6, PT, R241, R230, PT ;  /* 0x000000e6f100720c */ /* 0x000fe20003fc4270 */
[----:B------:R-:W3:Y:S01]  /*1b2e0*/  MUFU.TANH R9, R9 ;  /* 0x0000000900097308 */ /* 0x000ee20000002400 */
[----:B--2---:R-:W-:-:S07]  /*1b2f0*/  FSEL R21, R21, -INF , !P3 ;  /* 0xff80000015157808 */ /* 0x004fce0005800000 */
[----:B------:R-:W-:Y:S01]  /*1b300*/  MUFU.TANH R176, R176 ;  /* 0x000000b000b07308 */ /* 0x000fe20000002400 */
[----:B------:R-:W-:-:S07]  /*1b310*/  FSEL R26, R12, -INF , !P5 ;  /* 0xff8000000c1a7808 */ /* 0x000fce0006800000 */
[----:B------:R-:W2:Y:S01]  /*1b320*/  MUFU.TANH R29, R29 ;  /* 0x0000001d001d7308 */ /* 0x000ea20000002400 */
[----:B-1----:R-:W-:-:S07]  /*1b330*/  FSEL R20, R20, -INF , !P2 ;  /* 0xff80000014147808 */ /* 0x002fce0005000000 */
[----:B------:R-:W1:Y:S01]  /*1b340*/  MUFU.TANH R28, R28 ;  /* 0x0000001c001c7308 */ /* 0x000e620000002400 */
[----:B------:R-:W-:Y:S01]  /*1b350*/  BAR.SYNC.DEFER_BLOCKING 0x0 ;  /* 0x0000000000007b1d */ /* 0x000fe20000010000 */
[C---:B------:R-:W-:Y:S02]  /*1b360*/  ISETP.GE.AND P3, PT, R15.reuse, R247, PT ;  /* 0x000000f70f00720c */ /* 0x040fe40003f66270 */
[C---:B------:R-:W-:Y:S02]  /*1b370*/  ISETP.GE.AND P5, PT, R10.reuse, R249, PT ;  /* 0x000000f90a00720c */ /* 0x040fe40003fa6270 */
[C---:B------:R-:W-:Y:S01]  /*1b380*/  ISETP.GE.AND P2, PT, R10.reuse, R247, PT ;  /* 0x000000f70a00720c */ /* 0x040fe20003f46270 */
[----:B------:R-:W-:Y:S01]  /*1b390*/  BSSY B1, `(.L_x_6899) ;  /* 0x000006f000017945 */ /* 0x000fe20003800000 */
[----:B------:R-:W-:Y:S02]  /*1b3a0*/  ISETP.GE.OR P3, PT, R15, R246, !P3 ;  /* 0x000000f60f00720c */ /* 0x000fe40005f66670 */
[----:B------:R-:W-:-:S02]  /*1b3b0*/  ISETP.GE.OR P5, PT, R10, R248, !P5 ;  /* 0x000000f80a00720c */ /* 0x000fc40006fa6670 */
[----:B------:R-:W-:Y:S02]  /*1b3c0*/  ISETP.GE.OR P2, PT, R10, R246, !P2 ;  /* 0x000000f60a00720c */ /* 0x000fe40005746670 */
[----:B----4-:R-:W-:Y:S02]  /*1b3d0*/  FSEL R174, R174, -INF , !P3 ;  /* 0xff800000aeae7808 */ /* 0x010fe40005800000 */
[----:B---3--:R-:W-:Y:S02]  /*1b3e0*/  FSEL R177, R9, -INF , !P5 ;  /* 0xff80000009b17808 */ /* 0x008fe40006800000 */
[----:B--2---:R-:W-:Y:S02]  /*1b3f0*/  FSEL R29, R29, -INF , !P2 ;  /* 0xff8000001d1d7808 */ /* 0x004fe40005000000 */
[----:B------:R-:W-:Y:S02]  /*1b400*/  FSEL R176, R176, -INF , !P4 ;  /* 0xff800000b0b07808 */ /* 0x000fe40006000000 */
[----:B-1----:R-:W-:Y:S01]  /*1b410*/  FSEL R28, R28, -INF , !P1 ;  /* 0xff8000001c1c7808 */ /* 0x002fe20004800000 */
        /* <DEDUP_REMOVED lines=65> */
.L_x_6902:
[----:B------:R-:W-:Y:S02]  /*1b830*/  ULDC.64 UR4, c[0x0][0x118] ;  /* 0x0000460000047ab9 */ /* 0x000fe40000000a00 */
[----:B------:R-:W2:Y:S02]  /*1b840*/  LD.E R11, [R18.64+0x38] ;  /* 0x00003804120b7980 */ /* 0x000ea4000c101900 */
[----:B--2---:R-:W-:-:S04]  /*1b850*/  LEA R11, -R11, RZ, 0x6 ;  /* 0x000000ff0b0b7211 */ /* 0x004fc800078e31ff */
[----:B------:R-:W-:Y:S02]  /*1b860*/  SHF.R.S32.HI R10, RZ, 0x1f, R11 ;  /* 0x0000001fff0a7819 */ /* 0x000fe4000001140b */
.L_x_6903:
[----:B------:R-:W-:Y:S05]  /*1b870*/  BSYNC B0 ;  /* 0x0000000000007941 */ /* 0x000fea0003800000 */
.L_x_6901:
[C---:B------:R-:W-:Y:S01]  /*1b880*/  LEA R232, P1, R11.reuse, R232, 0x1 ;  /* 0x000000e80be87211 */ /* 0x040fe200078208ff */
        /* <DEDUP_REMOVED lines=31> */
.L_x_6900:
[----:B------:R-:W-:Y:S05]  /*1ba80*/  BSYNC B1 ;  /* 0x0000000000017941 */ /* 0x000fea0003800000 */
.L_x_6899:
[----:B------:R-:W-:Y:S01]  /*1ba90*/  ULDC.64 UR4, c[0x0][0x118] ;  /* 0x0000460000047ab9 */ /* 0x000fe20000000a00 */
[----:B------:R-:W-:Y:S01]  /*1baa0*/  FMNMX.FTZ R9, R164, R5, !PT ;  /* 0x00000005a4097209 */ /* 0x000fe20007810000 */
[----:B------:R-:W2:Y:S01]  /*1bab0*/  LD.E R31, [R18.64+0xdc] ;  /* 0x0000dc04121f7980 */ /* 0x000ea2000c101900 */
[----:B-1----:R-:W-:-:S02]  /*1bac0*/  FMNMX.FTZ R10, R3, R32, !PT ;  /* 0x00000020030a7209 */ /* 0x002fc40007810000 */
[----:B------:R-:W-:Y:S01]  /*1bad0*/  FMNMX.FTZ R9, R2, R9, !PT ;  /* 0x0000000902097209 */ /* 0x000fe20007810000 */
[----:B------:R-:W-:Y:S01]  /*1bae0*/  LDSM.16.MT88.4 R12, [R220+0x10000] ;  /* 0x01000000dc0c783b */ /* 0x000fe20000004200 */
[----:B------:R-:W-:Y:S02]  /*1baf0*/  FMNMX.FTZ R11, R17, R10, !PT ;  /* 0x0000000a110b7209 */ /* 0x000fe40007810000 */
        /* <DEDUP_REMOVED lines=36> */
[----:B---3--:R-:W-:-:S04]  /*1bd40*/  FMNMX.FTZ R166, R9, R166, !PT ;  /* 0x000000a609a67209 */ /* 0x008fc80007810000 */
[----:B------:R-:W-:Y:S01]  /*1bd50*/  FSETP.NEU.FTZ.AND P0, PT, R166, -INF , PT ;  /* 0xff800000a600780b */ /* 0x000fe20003f1d000 */
[C---:B--2---:R-:W-:Y:S02]  /*1bd60*/  FMUL.FTZ R178, R31.reuse, R172 ;  /* 0x000000ac1fb27220 */ /* 0x044fe40000410000 */
[----:B------:R-:W-:-:S03]  /*1bd70*/  FMUL.FTZ R30, R31, R166 ;  /* 0x000000a61f1e7220 */ /* 0x000fc60000410000 */
[----:B------:R-:W-:Y:S02]  /*1bd80*/  FSEL R178, R178, RZ, P1 ;  /* 0x000000ffb2b27208 */ /* 0x000fe40000800000 */
[----:B------:R-:W-:-:S03]  /*1bd90*/  FSEL R30, R30, RZ, P0 ;  /* 0x000000ff1e1e7208 */ /* 0x000fc60000000000 */
[-CC-:B------:R-:W-:Y:S02]  /*1bda0*/  FFMA.FTZ R33, R8, R31.reuse, -R178.reuse ;  /* 0x0000001f08217223 */ /* 0x180fe400000108b2 */
[----:B------:R-:W1:Y:S01]  /*1bdb0*/  LDSM.16.MT88.4 R8, [R223+0x10000] ;  /* 0x01000000df08783b */ /* 0x000e620000004200 */
[-CC-:B------:R-:W-:Y:S01]  /*1bdc0*/  FFMA.FTZ R165, R5, R31.reuse, -R178.reuse ;  /* 0x0000001f05a57223 */ /* 0x180fe200000108b2 */
[----:B------:R-:W-:Y:S01]  /*1bdd0*/  FSEL R5, R172, RZ, P1 ;  /* 0x000000ffac057208 */ /* 0x000fe20000800000 */
[-CC-:B------:R-:W-:Y:S01]  /*1bde0*/  FFMA.FTZ R34, R6, R31.reuse, -R178.reuse ;  /* 0x0000001f06227223 */ /* 0x180fe200000108b2 */
[----:B------:R-:W-:Y:S01]  /*1bdf0*/  FSEL R6, R166, RZ, P0 ;  /* 0x000000ffa6067208 */ /* 0x000fe20000000000 */
[-C--:B------:R-:W-:Y:S01]  /*1be00*/  FFMA.FTZ R35, R2, R31.reuse, -R178 ;  /* 0x0000001f02237223 */ /* 0x080fe200000108b2 */
[----:B------:R-:W-:Y:S01]  /*1be10*/  MUFU.EX2 R33, R33 ;  /* 0x0000002100217308 */ /* 0x000fe20000000800 */
[-CC-:B------:R-:W-:Y:S02]  /*1be20*/  FFMA.FTZ R0, R4, R31.reuse, -R30.reuse ;  /* 0x0000001f04007223 */ /* 0x180fe4000001081e */
[----:B------:R-:W-:-:S02]  /*1be30*/  FFMA.FTZ R2, R17, R31, -R30 ;  /* 0x0000001f11027223 */ /* 0x000fc4000001081e */
[----:B------:R-:W-:Y:S01]  /*1be40*/  FADD.FTZ R4, R164, -R5 ;  /* 0x80000005a4047221 */ /* 0x000fe20000010000 */
[----:B------:R-:W2:Y:S01]  /*1be50*/  LDSM.16.MT88.4 R16, [R221+0x10000] ;  /* 0x01000000dd10783b */ /* 0x000ea20000004200 */
[----:B------:R-:W-:Y:S01]  /*1be60*/  FADD.FTZ R6, R3, -R6 ;  /* 0x8000000603067221 */ /* 0x000fe20000010000 */
[----:B------:R-:W-:Y:S01]  /*1be70*/  MUFU.EX2 R165, R165 ;  /* 0x000000a500a57308 */ /* 0x000fe20000000800 */
[-CC-:B------:R-:W-:Y:S02]  /*1be80*/  FFMA.FTZ R32, R32, R31.reuse, -R30.reuse ;  /* 0x0000001f20207223 */ /* 0x180fe4000001081e */
[-C--:B------:R-:W-:Y:S02]  /*1be90*/  FFMA.FTZ R173, R7, R31.reuse, -R30 ;  /* 0x0000001f07ad7223 */ /* 0x080fe4000001081e */
[C---:B------:R-:W-:Y:S02]  /*1bea0*/  FMUL.FTZ R164, R31.reuse, R4 ;  /* 0x000000041fa47220 */ /* 0x040fe40000410000 */
[----:B------:R-:W-:Y:S01]  /*1beb0*/  FMUL.FTZ R3, R31, R6 ;  /* 0x000000061f037220 */ /* 0x000fe20000410000 */
[----:B------:R-:W3:Y:S01]  /*1bec0*/  MUFU.EX2 R35, R35 ;  /* 0x0000002300237308 */ /* 0x000ee20000000800 */
[----:B------:R-:W-:-:S02]  /*1bed0*/  FFMA.FTZ R179, R193, R31, -R178 ;  /* 0x0000001fc1b37223 */ /* 0x000fc400000108b2 */
[-CC-:B------:R-:W-:Y:S02]  /*1bee0*/  FFMA.FTZ R180, R192, R31.reuse, -R178.reuse ;  /* 0x0000001fc0b47223 */ /* 0x180fe400000108b2 */
[-CC-:B------:R-:W-:Y:S02]  /*1bef0*/  FFMA.FTZ R181, R191, R31.reuse, -R178.reuse ;  /* 0x0000001fbfb57223 */ /* 0x180fe400000108b2 */
[-C--:B------:R-:W-:Y:S01]  /*1bf00*/  FFMA.FTZ R182, R190, R31.reuse, -R178 ;  /* 0x0000001fbeb67223 */ /* 0x080fe200000108b2 */
[----:B------:R-:W4:Y:S01]  /*1bf10*/  MUFU.EX2 R34, R34 ;  /* 0x0000002200227308 */ /* 0x000f220000000800 */
[-CC-:B------:R-:W-:Y:S02]  /*1bf20*/  FFMA.FTZ R183, R189, R31.reuse, -R30.reuse ;  /* 0x0000001fbdb77223 */ /* 0x180fe4000001081e */
[-CC-:B------:R-:W-:Y:S02]  /*1bf30*/  FFMA.FTZ R186, R186, R31.reuse, -R30.reuse ;  /* 0x0000001fbaba7223 */ /* 0x180fe4000001081e */
[----:B------:R-:W-:-:S02]  /*1bf40*/  FFMA.FTZ R184, R184, R31, -R30 ;  /* 0x0000001fb8b87223 */ /* 0x000fc4000001081e */
[----:B------:R-:W-:Y:S01]  /*1bf50*/  FFMA.FTZ R185, R185, R31, -R30 ;  /* 0x0000001fb9b97223 */ /* 0x000fe2000001081e */
[----:B------:R-:W-:Y:S01]  /*1bf60*/  MUFU.EX2 R32, R32 ;  /* 0x0000002000207308 */ /* 0x000fe20000000800 */
[----:B---3--:R-:W-:Y:S01]  /*1bf70*/  F2FP.BF16.PACK_AB R4, R35, R165 ;  /* 0x000000a52304723e */ /* 0x008fe200000010ff */
[-CC-:B------:R-:W-:Y:S02]  /*1bf80*/  FFMA.FTZ R187, R187, R31.reuse, -R178.reuse ;  /* 0x0000001fbbbb7223 */ /* 0x180fe400000108b2 */
[-CC-:B------:R-:W-:Y:S02]  /*1bf90*/  FFMA.FTZ R188, R188, R31.reuse, -R178.reuse ;  /* 0x0000001fbcbc7223 */ /* 0x180fe400000108b2 */
[-CC-:B------:R-:W-:Y:S02]  /*1bfa0*/  FFMA.FTZ R189, R27, R31.reuse, -R178.reuse ;  /* 0x0000001f1bbd7223 */ /* 0x180fe400000108b2 */
[----:B------:R-:W3:Y:S01]  /*1bfb0*/  MUFU.EX2 R2, R2 ;  /* 0x0000000200027308 */ /* 0x000ee20000000800 */
[----:B----4-:R-:W-:Y:S01]  /*1bfc0*/  F2FP.BF16.PACK_AB R6, R33, R34 ;  /* 0x000000222106723e */ /* 0x010fe200000010ff */
[----:B------:R-:W-:-:S02]  /*1bfd0*/  FFMA.FTZ R190, R26, R31, -R178 ;  /* 0x0000001f1abe7223 */ /* 0x000fc400000108b2 */
[-CC-:B------:R-:W-:Y:S02]  /*1bfe0*/  FFMA.FTZ R191, R23, R31.reuse, -R30.reuse ;  /* 0x0000001f17bf7223 */ /* 0x180fe4000001081e */
[-CC-:B------:R-:W-:Y:S02]  /*1bff0*/  FFMA.FTZ R192, R22, R31.reuse, -R30.reuse ;  /* 0x0000001f16c07223 */ /* 0x180fe4000001081e */
[----:B------:R-:W-:Y:S01]  /*1c000*/  MUFU.EX2 R0, R0 ;  /* 0x0000000000007308 */ /* 0x000fe20000000800 */
[-CC-:B------:R-:W-:Y:S02]  /*1c010*/  FFMA.FTZ R193, R21, R31.reuse, -R30.reuse ;  /* 0x0000001f15c17223 */ /* 0x180fe4000001081e */
[-C--:B------:R-:W-:Y:S02]  /*1c020*/  FFMA.FTZ R194, R20, R31.reuse, -R30 ;  /* 0x0000001f14c27223 */ /* 0x080fe4000001081e */
[----:B------:R-:W-:Y:S01]  /*1c030*/  LDSM.16.MT88.4 R20, [R223+0x15000] ;  /* 0x01500000df14783b */ /* 0x000fe20000004200 */
[----:B------:R-:W-:-:S02]  /*1c040*/  FFMA.FTZ R195, R25, R31, -R178 ;  /* 0x0000001f19c37223 */ /* 0x000fc400000108b2 */
[----:B------:R-:W4:Y:S01]  /*1c050*/  MUFU.EX2 R173, R173 ;  /* 0x000000ad00ad7308 */ /* 0x000f220000000800 */
[----:B---3--:R-:W-:Y:S01]  /*1c060*/  F2FP.BF16.PACK_AB R5, R2, R32 ;  /* 0x000000200205723e */ /* 0x008fe200000010ff */
[-CC-:B------:R-:W-:Y:S02]  /*1c070*/  FFMA.FTZ R196, R24, R31.reuse, -R178.reuse ;  /* 0x0000001f18c47223 */ /* 0x180fe400000108b2 */
[----:B------:R-:W-:Y:S01]  /*1c080*/  LDSM.16.MT88.4 R24, [R219+0x17000] ;  /* 0x01700000db18783b */ /* 0x000fe20000004200 */
[-CC-:B------:R-:W-:Y:S02]  /*1c090*/  FFMA.FTZ R177, R177, R31.reuse, -R178.reuse ;  /* 0x0000001fb1b17223 */ /* 0x180fe400000108b2 */
[-C--:B------:R-:W-:Y:S01]  /*1c0a0*/  FFMA.FTZ R176, R176, R31.reuse, -R178 ;  /* 0x0000001fb0b07223 */ /* 0x080fe200000108b2 */
[----:B------:R-:W3:Y:S01]  /*1c0b0*/  MUFU.EX2 R164, R164 ;  /* 0x000000a400a47308 */ /* 0x000ee20000000800 */
[-CC-:B------:R-:W-:Y:S02]  /*1c0c0*/  FFMA.FTZ R175, R175, R31.reuse, -R30.reuse ;  /* 0x0000001fafaf7223 */ /* 0x180fe4000001081e */
[----:B------:R-:W-:-:S02]  /*1c0d0*/  FFMA.FTZ R174, R174, R31, -R30 ;  /* 0x0000001faeae7223 */ /* 0x000fc4000001081e */
[-CC-:B------:R-:W-:Y:S02]  /*1c0e0*/  FFMA.FTZ R178, R29, R31.reuse, -R30.reuse ;  /* 0x0000001f1db27223 */ /* 0x180fe4000001081e */
[----:B------:R-:W-:Y:S01]  /*1c0f0*/  FFMA.FTZ R197, R28, R31, -R30 ;  /* 0x0000001f1cc57223 */ /* 0x000fe2000001081e */
[----:B------:R-:W1:Y:S01]  /*1c100*/  MUFU.EX2 R3, R3 ;  /* 0x0000000300037308 */ /* 0x000e620000000800 */
[----:B----4-:R-:W-:Y:S01]  /*1c110*/  F2FP.BF16.PACK_AB R7, R173, R0 ;  /* 0x00000000ad07723e */ /* 0x010fe200000010ff */
[----:B------:R-:W-:Y:S01]  /*1c120*/  LDSM.16.MT88.4 R28, [R223+0x13800] ;  /* 0x01380000df1c783b */ /* 0x000fe20000004200 */
[----:B---3--:R-:W-:-:S05]  /*1c130*/  FMUL.FTZ R160, R160, R164 ;  /* 0x000000a4a0a07220 */ /* 0x008fca0000410000 */
        /* <DEDUP_REMOVED lines=34> */
[-C--:B------:R-:W-:Y:S02]  /*1c360*/  FMUL.FTZ R143, R143, R3.reuse ;  /* 0x000000038f8f7220 */ /* 0x080fe40000410000 */
[C---:B------:R-:W-:Y:S01]  /*1c370*/  HMMA.16816.F32.BF16 R144, R4.reuse, R12, R144 ;  /* 0x0000000c0490723c */ /* 0x040fe20000041890 */
[-C--:B------:R-:W-:Y:S02]  /*1c380*/  FMUL.FTZ R136, R136, R164.reuse ;  /* 0x000000a488887220 */ /* 0x080fe40000410000 */
[-C--:B------:R-:W-:Y:S02]  /*1c390*/  FMUL.FTZ R137, R137, R164.reuse ;  /* 0x000000a489897220 */ /* 0x080fe40000410000 */
[-C--:B------:R-:W-:Y:S01]  /*1c3a0*/  FMUL.FTZ R138, R138, R3.reuse ;  /* 0x000000038a8a7220 */ /* 0x080fe20000410000 */
[----:B------:R-:W-:Y:S01]  /*1c3b0*/  MUFU.EX2 R184, R184 ;  /* 0x000000b800b87308 */ /* 0x000fe20000000800 */
[----:B------:R-:W-:Y:S01]  /*1c3c0*/  FMUL.FTZ R139, R139, R3 ;  /* 0x000000038b8b7220 */ /* 0x000fe20000410000 */
[----:B------:R-:W-:Y:S01]  /*1c3d0*/  HMMA.16816.F32.BF16 R140, R4, R14, R140 ;  /* 0x0000000e048c723c */ /* 0x000fe2000004188c */
[----:B------:R-:W1:Y:S01]  /*1c3e0*/  LDSM.16.MT88.4 R12, [R221+0x12000] ;  /* 0x01200000dd0c783b */ /* 0x000e620000004200 */
        /* <DEDUP_REMOVED lines=16> */
[----:B------:R-:W1:Y:S01]  /*1c4f0*/  MUFU.EX2 R188, R188 ;  /* 0x000000bc00bc7308 */ /* 0x000e620000000800 */
        /* <DEDUP_REMOVED lines=13> */
[-C--:B------:R-:W-:Y:S01]  /*1c5d0*/  FMUL.FTZ R51, R51, R3.reuse ;  /* 0x0000000333337220 */ /* 0x080fe20000410000 */
[C---:B-1----:R-:W-:Y:S01]  /*1c5e0*/  HMMA.16816.F32.BF16 R44, R4.reuse, R12, R44 ;  /* 0x0000000c042c723c */ /* 0x042fe2000004182c */
        /* <DEDUP_REMOVED lines=36> */
[----:B------:R-:W2:Y:S01]  /*1c830*/  MUFU.EX2 R196, R196 ;  /* 0x000000c400c47308 */ /* 0x000ea20000000800 */
        /* <DEDUP_REMOVED lines=38> */
[----:B------:R-:W2:Y:S01]  /*1caa0*/  MUFU.EX2 R197, R197 ;  /* 0x000000c500c57308 */ /* 0x000ea20000000800 */
[-C--:B------:R-:W-:Y:S01]  /*1cab0*/  FMUL.FTZ R99, R99, R3.reuse ;  /* 0x0000000363637220 */ /* 0x080fe20000410000 */
[C---:B-1----:R-:W-:Y:S01]  /*1cac0*/  HMMA.16816.F32.BF16 R92, R4.reuse, R12, R92 ;  /* 0x0000000c045c723c */ /* 0x042fe2000004185c */
[-C--:B------:R-:W-:Y:S02]  /*1cad0*/  FMUL.FTZ R100, R100, R164.reuse ;  /* 0x000000a464647220 */ /* 0x080fe40000410000 */
[-C--:B------:R-:W-:Y:S02]  /*1cae0*/  FMUL.FTZ R101, R101, R164.reuse ;  /* 0x000000a465657220 */ /* 0x080fe40000410000 */
[-C--:B------:R-:W-:Y:S02]  /*1caf0*/  FMUL.FTZ R102, R102, R3.reuse ;  /* 0x0000000366667220 */ /* 0x080fe40000410000 */
[----:B------:R-:W-:Y:S01]  /*1cb00*/  FMUL.FTZ R103, R103, R3 ;  /* 0x0000000367677220 */ /* 0x000fe20000410000 */
[----:B------:R-:W-:Y:S01]  /*1cb10*/  HMMA.16816.F32.BF16 R96, R4, R14, R96 ;  /* 0x0000000e0460723c */ /* 0x000fe20000041860 */
[----:B------:R-:W1:Y:S01]  /*1cb20*/  LDSM.16.MT88.4 R12, [R220+0x16000] ;  /* 0x01600000dc0c783b */ /* 0x000e620000004200 */
        /* <DEDUP_REMOVED lines=37> */
[C---:B---3--:R-:W-:Y:S01]  /*1cd80*/  HMMA.16816.F32.BF16 R124, R4.reuse, R8, R124 ;  /* 0x00000008047c723c */ /* 0x048fe2000004187c */
[----:B------:R-:W-:Y:S02]  /*1cd90*/  FFMA.FTZ R164, R250, R164, R165 ;  /* 0x000000a4faa47223 */ /* 0x000fe400000100a5 */
[----:B------:R-:W-:Y:S02]  /*1cda0*/  FFMA.FTZ R3, R251, R3, R32 ;  /* 0x00000003fb037223 */ /* 0x000fe40000010020 */
[----:B------:R-:W-:Y:S01]  /*1cdb0*/  FADD.FTZ R35, R35, R164 ;  /* 0x000000a423237221 */ /* 0x000fe20000010000 */
[----:B------:R-:W-:Y:S01]  /*1cdc0*/  MOV R164, R172 ;  /* 0x000000ac00a47202 */ /* 0x000fe20000000f00 */
[----:B------:R-:W-:Y:S01]  /*1cdd0*/  FADD.FTZ R3, R2, R3 ;  /* 0x0000000302037221 */ /* 0x000fe20000010000 */
[----:B------:R-:W-:Y:S01]  /*1cde0*/  HMMA.16816.F32.BF16 R128, R4, R10, R128 ;  /* 0x0000000a0480723c */ /* 0x000fe20000041880 */
[----:B------:R-:W3:Y:S01]  /*1cdf0*/  LDSM.16.MT88.4 R8, [R220+0x10800] ;  /* 0x01080000dc08783b */ /* 0x000ee20000004200 */
[----:B------:R-:W-:-:S02]  /*1ce00*/  FADD.FTZ R34, R34, R35 ;  /* 0x0000002322227221 */ /* 0x000fc40000010000 */
        /* <DEDUP_REMOVED lines=13> */
[----:B------:R-:W-:Y:S01]  /*1cee0*/  FADD.FTZ R0, R184, R3 ;  /* 0x00000003b8007221 */ /* 0x000fe20000010000 */
[----:B------:R-:W-:Y:S01]  /*1cef0*/  MOV R3, R166 ;  /* 0x000000a600037202 */ /* 0x000fe20000000f00 */
[----:B------:R-:W-:Y:S02]  /*1cf00*/  FADD.FTZ R182, R182, R181 ;  /* 0x000000b5b6b67221 */ /* 0x000fe40000010000 */
[----:B------:R-:W-:-:S03]  /*1cf10*/  FADD.FTZ R0, R185, R0 ;  /* 0x00000000b9007221 */ /* 0x000fc60000010000 */
        /* <DEDUP_REMOVED lines=89> */
[C---:B----4-:R-:W-:Y:S08]  /*1d4b0*/  HMMA.16816.F32.BF16 R100, R4.reuse, R20, R100 ;  /* 0x000000140464723c */ /* 0x050ff00000041864 */
[C---:B-1----:R-:W-:Y:S08]  /*1d4c0*/  HMMA.16816.F32.BF16 R76, R4.reuse, R12, R76 ;  /* 0x0000000c044c723c */ /* 0x042ff0000004184c */
[C---:B------:R-:W-:Y:S01]  /*1d4d0*/  HMMA.16816.F32.BF16 R80, R4.reuse, R14, R80 ;  /* 0x0000000e0450723c */ /* 0x040fe20000041850 */
[----:B------:R-:W1:Y:S07]  /*1d4e0*/  LDSM.16.MT88.4 R12, [R221+0x17000] ;  /* 0x01700000dd0c783b */ /* 0x000e6e0000004200 */
[C---:B---3--:R-:W-:Y:S08]  /*1d4f0*/  HMMA.16816.F32.BF16 R84, R4.reuse, R8, R84 ;  /* 0x000000080454723c */ /* 0x048ff00000041854 */
        /* <DEDUP_REMOVED lines=68> */
.L_x_6895:
        /* <DEDUP_REMOVED lines=10> */
.L_x_6913:
        /* <DEDUP_REMOVED lines=76> */
.L_x_6906:
[----:B------:R-:W-:Y:S02]  /*1dea0*/  ULDC.64 UR4, c[0x0][0x118] ;  /* 0x0000460000047ab9 */ /* 0x000fe40000000a00 */
[----:B------:R-:W2:Y:S02]  /*1deb0*/  LD.E R10, [R164.64+0x40] ;  /* 0x00004004a40a7980 */ /* 0x000ea4000c101900 */
[----:B--2---:R-:W-:Y:S04]  /*1dec0*/  LEA R10, -R10, RZ, 0x6 ;  /* 0x000000ff0a0a7211 */ /* 0x004fe800078e31ff */
[----:B------:R-:W-:Y:S02]  /*1ded0*/  SHF.R.S32.HI R5, RZ, 0x1f, R10 ;  /* 0x0000001fff057819 */ /* 0x000fe4000001140a */
.L_x_6907:
[----:B------:R-:W-:Y:S05]  /*1dee0*/  BSYNC B0 ;  /* 0x0000000000007941 */ /* 0x000fea0003800000 */
.L_x_6905:
        /* <DEDUP_REMOVED lines=8> */
[----:B------:R1:W-:Y:S05]  /*1df70*/  LDGSTS.E.BYPASS.LTC128B.128 [R239+0x10000], [R244.64] ;  /* 0x10000000f4ef7fae */ /* 0x0003ea000b901d44 */
[----:B------:R1:W-:Y:S05]  /*1df80*/  LDGSTS.E.BYPASS.LTC128B.128 [R239+0x12000], [R244.64+0x80] ;  /* 0x12000080f4ef7fae */ /* 0x0003ea000b901d44 */
[----:B------:R1:W-:Y:S05]  /*1df90*/  LDGSTS.E.BYPASS.LTC128B.128 [R239+0x14000], [R244.64+0x100] ;  /* 0x14000100f4ef7fae */ /* 0x0003ea000b901d44 */
[----:B------:R1:W-:Y:S01]  /*1dfa0*/  LDGSTS.E.BYPASS.LTC128B.128 [R239+0x16000], [R244.64+0x180] ;  /* 0x16000180f4ef7fae */ /* 0x0003e2000b901d44 */
[C---:B--2---:R-:W-:Y:S04]  /*1dfb0*/  IADD3 R6, P0, R3.reuse, R244, RZ ;  /* 0x000000f403067210 */ /* 0x044fe80007f1e0ff */
[C---:B------:R-:W-:Y:S02]  /*1dfc0*/  IADD3.X R7, R252.reuse, R245, RZ, P0, !PT ;  /* 0x000000f5fc077210 */ /* 0x040fe400007fe4ff */
[C---:B---3--:R-:W-:Y:S03]  /*1dfd0*/  IADD3 R4, P0, R3.reuse, R6, RZ ;  /* 0x0000000603047210 */ /* 0x048fe60007f1e0ff */
[----:B------:R2:W-:Y:S01]  /*1dfe0*/  LDGSTS.E.BYPASS.LTC128B.128 [R239+0x10800], [R6.64] ;  /* 0x1080000006ef7fae */ /* 0x0005e2000b901d44 */
[C---:B------:R-:W-:Y:S02]  /*1dff0*/  IADD3.X R5, R252.reuse, R7, RZ, P0, !PT ;  /* 0x00000007fc057210 */ /* 0x040fe400007fe4ff */
[----:B------:R-:W-:Y:S02]  /*1e000*/  IADD3 R12, P0, R3, R4, RZ ;  /* 0x00000004030c7210 */ /* 0x000fe40007f1e0ff */
[----:B------:R2:W-:Y:S02]  /*1e010*/  LDGSTS.E.BYPASS.LTC128B.128 [R239+0x12800], [R6.64+0x80] ;  /* 0x1280008006ef7fae */ /* 0x0005e4000b901d44 */
[----:B------:R-:W-:Y:S02]  /*1e020*/  IADD3.X R13, R252, R5, RZ, P0, !PT ;  /* 0x00000005fc0d7210 */ /* 0x000fe400007fe4ff */
[----:B------:R-:W-:Y:S01]  /*1e030*/  ISETP.GT.AND P0, PT, R241, R230, PT ;  /* 0x000000e6f100720c */ /* 0x000fe20003f04270 */
        /* <DEDUP_REMOVED lines=11> */
[----:B------:R-:W2:Y:S05]  /*1e0f0*/  LDSM.16.M88.4 R8, [R228+0x8000] ;  /* 0x00800000e408783b */ /* 0x000eaa0000000200 */
[----:B------:R-:W3:Y:S05]  /*1e100*/  LDSM.16.M88.4 R16, [R228+0x8800] ;  /* 0x00880000e410783b */ /* 0x000eea0000000200 */
[----:B------:R-:W4:Y:S05]  /*1e110*/  LDSM.16.M88.4 R24, [R228+0x9000] ;  /* 0x00900000e418783b */ /* 0x000f2a0000000200 */
[----:B------:R-:W0:Y:S05]  /*1e120*/  LDGDEPBAR ;  /* 0x00000000000079af */ /* 0x000e2a0000000000 */
[----:B------:R-:W5:Y:S05]  /*1e130*/  LDSM.16.M88.4 R168, [R228+0x9800] ;  /* 0x00980000e4a8783b */ /* 0x000f6a0000000200 */
[----:B------:R-:W-:Y:S05]  /*1e140*/  LDSM.16.M88.4 R172, [R227] ;  /* 0x00000000e3ac783b */ /* 0x000fea0000000200 */
[----:B------:R-:W1:Y:S05]  /*1e150*/  LDSM.16.M88.4 R176, [R226] ;  /* 0x00000000e2b0783b */ /* 0x000e6a0000000200 */
[----:B------:R-:W1:Y:S01]  /*1e160*/  LDSM.16.M88.4 R180, [R218] ;  /* 0x00000000dab4783b */ /* 0x000e620000000200 */
[C---:B--2---:R-:W-:Y:S04]  /*1e170*/  HMMA.16816.F32.BF16 R4, R32.reuse, R8, RZ ;  /* 0x000000082004723c */ /* 0x044fe800000418ff */
[----:B------:R-:W2:Y:S05]  /*1e180*/  LDSM.16.M88.4 R184, [R217] ;  /* 0x00000000d9b8783b */ /* 0x000eaa0000000200 */
[----:B------:R-:W1:Y:S01]  /*1e190*/  LDSM.16.M88.4 R188, [R216] ;  /* 0x00000000d8bc783b */ /* 0x000e620000000200 */
[C---:B------:R-:W-:Y:S04]  /*1e1a0*/  HMMA.16816.F32.BF16 R8, R32.reuse, R10, RZ ;  /* 0x0000000a2008723c */ /* 0x040fe800000418ff */
[----:B------:R-:W-:Y:S04]  /*1e1b0*/  LDSM.16.M88.4 R192, [R222+0x8000] ;  /* 0x00800000dec0783b */ /* 0x000fe80000000200 */
[C---:B---3--:R-:W-:Y:S01]  /*1e1c0*/  HMMA.16816.F32.BF16 R12, R32.reuse, R16, RZ ;  /* 0x00000010200c723c */ /* 0x048fe200000418ff */
[----:B------:R-:W-:Y:S05]  /*1e1d0*/  LDSM.16.M88.4 R196, [R224] ;  /* 0x00000000e0c4783b */ /* 0x000fea0000000200 */
[----:B------:R-:W-:Y:S02]  /*1e1e0*/  LDSM.16.M88.4 R200, [R215] ;  /* 0x00000000d7c8783b */ /* 0x000fe40000000200 */
[C---:B------:R-:W-:Y:S03]  /*1e1f0*/  HMMA.16816.F32.BF16 R16, R32.reuse, R18, RZ ;  /* 0x000000122010723c */ /* 0x040fe600000418ff */
[----:B------:R-:W3:Y:S05]  /*1e200*/  LD.E R3, [R164.64+0x18c] ;  /* 0x00018c04a4037980 */ /* 0x000eea000c101900 */
[C---:B----4-:R-:W-:Y:S08]  /*1e210*/  HMMA.16816.F32.BF16 R20, R32.reuse, R24, RZ ;  /* 0x000000182014723c */ /* 0x050ff000000418ff */
[C---:B------:R-:W-:Y:S08]  /*1e220*/  HMMA.16816.F32.BF16 R24, R32.reuse, R26, RZ ;  /* 0x0000001a2018723c */ /* 0x040ff000000418ff */
[C---:B-----5:R-:W-:Y:S08]  /*1e230*/  HMMA.16816.F32.BF16 R28, R32.reuse, R168, RZ ;  /* 0x000000a8201c723c */ /* 0x060ff000000418ff */
[----:B------:R-:W-:Y:S01]  /*1e240*/  HMMA.16816.F32.BF16 R32, R32, R170, RZ ;  /* 0x000000aa2020723c */ /* 0x000fe200000418ff */
[----:B------:R-:W4:Y:S07]  /*1e250*/  LDSM.16.M88.4 R168, [R225] ;  /* 0x00000000e1a8783b */ /* 0x000f2e0000000200 */
        /* <DEDUP_REMOVED lines=9> */
[C---:B------:R-:W-:Y:S08]  /*1e2f0*/  HMMA.16816.F32.BF16 R28, R172.reuse, R188, R28 ;  /* 0x000000bcac1c723c */ /* 0x040ff0000004181c */
[----:B------:R-:W-:Y:S01]  /*1e300*/  HMMA.16816.F32.BF16 R32, R172, R190, R32 ;  /* 0x000000beac20723c */ /* 0x000fe20000041820 */
[----:B------:R-:W2:Y:S05]  /*1e310*/  LDSM.16.M88.4 R172, [R215+0x800] ;  /* 0x00080000d7ac783b */ /* 0x000eaa0000000200 */
[----:B------:R-:W2:Y:S02]  /*1e320*/  LDSM.16.M88.4 R188, [R215+0x1000] ;  /* 0x00100000d7bc783b */ /* 0x000ea40000000200 */
        /* <DEDUP_REMOVED lines=8> */
[----:B------:R-:W-:Y:S07]  /*1e3b0*/  LDSM.16.M88.4 R180, [R228+0xa800] ;  /* 0x00a80000e4b4783b */ /* 0x000fee0000000200 */
[C---:B--2---:R-:W-:Y:S08]  /*1e3c0*/  HMMA.16816.F32.BF16 R28, R168.reuse, R184, R28 ;  /* 0x000000b8a81c723c */ /* 0x044ff0000004181c */
[----:B------:R-:W-:Y:S01]  /*1e3d0*/  HMMA.16816.F32.BF16 R32, R168, R186, R32 ;  /* 0x000000baa820723c */ /* 0x000fe20000041820 */
[----:B------:R-:W1:Y:S05]  /*1e3e0*/  LDSM.16.M88.4 R168, [R229+0x2000] ;  /* 0x00200000e5a8783b */ /* 0x000e6a0000000200 */
[----:B------:R-:W2:Y:S02]  /*1e3f0*/  LDSM.16.M88.4 R184, [R228+0xb000] ;  /* 0x00b00000e4b8783b */ /* 0x000ea40000000200 */
[C---:B------:R-:W-:Y:S08]  /*1e400*/  HMMA.16816.F32.BF16 R4, R196.reuse, R200, R4 ;  /* 0x000000c8c404723c */ /* 0x040ff00000041804 */
[C---:B------:R-:W-:Y:S01]  /*1e410*/  HMMA.16816.F32.BF16 R8, R196.reuse, R202, R8 ;  /* 0x000000cac408723c */ /* 0x040fe20000041808 */
[----:B------:R-:W5:Y:S07]  /*1e420*/  LDSM.16.M88.4 R200, [R228+0xb800] ;  /* 0x00b80000e4c8783b */ /* 0x000f6e0000000200 */
[C---:B------:R-:W-:Y:S08]  /*1e430*/  HMMA.16816.F32.BF16 R12, R196.reuse, R172, R12 ;  /* 0x000000acc40c723c */ /* 0x040ff0000004180c */
[C---:B------:R-:W-:Y:S01]  /*1e440*/  HMMA.16816.F32.BF16 R16, R196.reuse, R174, R16 ;  /* 0x000000aec410723c */ /* 0x040fe20000041810 */
[----:B------:R-:W-:Y:S07]  /*1e450*/  LDSM.16.M88.4 R172, [R227+0x2000] ;  /* 0x00200000e3ac783b */ /* 0x000fee0000000200 */
[C---:B------:R-:W-:Y:S08]  /*1e460*/  HMMA.16816.F32.BF16 R20, R196.reuse, R188, R20 ;  /* 0x000000bcc414723c */ /* 0x040ff00000041814 */
[C---:B------:R-:W-:Y:S01]  /*1e470*/  HMMA.16816.F32.BF16 R24, R196.reuse, R190, R24 ;  /* 0x000000bec418723c */ /* 0x040fe20000041818 */
[----:B------:R-:W2:Y:S07]  /*1e480*/  LDSM.16.M88.4 R188, [R214] ;  /* 0x00000000d6bc783b */ /* 0x000eae0000000200 */
[C---:B----4-:R-:W-:Y:S08]  /*1e490*/  HMMA.16816.F32.BF16 R28, R196.reuse, R192, R28 ;  /* 0x000000c0c41c723c */ /* 0x050ff0000004181c */
[----:B------:R-:W-:Y:S01]  /*1e4a0*/  HMMA.16816.F32.BF16 R32, R196, R194, R32 ;  /* 0x000000c2c420723c */ /* 0x000fe20000041820 */
[----:B------:R-:W4:Y:S05]  /*1e4b0*/  LDSM.16.M88.4 R192, [R213] ;  /* 0x00000000d5c0783b */ /* 0x000f2a0000000200 */
[----:B------:R-:W-:Y:S02]  /*1e4c0*/  LDSM.16.M88.4 R196, [R222+0xa000] ;  /* 0x00a00000dec4783b */ /* 0x000fe40000000200 */
[C---:B-1----:R-:W-:Y:S08]  /*1e4d0*/  HMMA.16816.F32.BF16 R4, R168.reuse, R176, R4 ;  /* 0x000000b0a804723c */ /* 0x042ff00000041804 */
[C---:B------:R-:W-:Y:S01]  /*1e4e0*/  HMMA.16816.F32.BF16 R8, R168.reuse, R178, R8 ;  /* 0x000000b2a808723c */ /* 0x040fe20000041808 */
[----:B------:R-:W1:Y:S07]  /*1e4f0*/  LDSM.16.M88.4 R176, [R212] ;  /* 0x00000000d4b0783b */ /* 0x000e6e0000000200 */
[C---:B------:R-:W-:Y:S08]  /*1e500*/  HMMA.16816.F32.BF16 R12, R168.reuse, R180, R12 ;  /* 0x000000b4a80c723c */ /* 0x040ff0000004180c */
[C---:B------:R-:W-:Y:S01]  /*1e510*/  HMMA.16816.F32.BF16 R16, R168.reuse, R182, R16 ;  /* 0x000000b6a810723c */ /* 0x040fe20000041810 */
[----:B------:R-:W1:Y:S07]  /*1e520*/  LDSM.16.M88.4 R180, [R211] ;  /* 0x00000000d3b4783b */ /* 0x000e6e0000000200 */
[C---:B--2---:R-:W-:Y:S08]  /*1e530*/  HMMA.16816.F32.BF16 R20, R168.reuse, R184, R20 ;  /* 0x000000b8a814723c */ /* 0x044ff00000041814 */
[C---:B------:R-:W-:Y:S01]  /*1e540*/  HMMA.16816.F32.BF16 R24, R168.reuse, R186, R24 ;  /* 0x000000baa818723c */ /* 0x040fe20000041818 */
[----:B------:R-:W2:Y:S07]  /*1e550*/  LDSM.16.M88.4 R184, [R225+0x2000] ;  /* 0x00200000e1b8783b */ /* 0x000eae0000000200 */
[C---:B-----5:R-:W-:Y:S08]  /*1e560*/  HMMA.16816.F32.BF16 R28, R168.reuse, R200, R28 ;  /* 0x000000c8a81c723c */ /* 0x060ff0000004181c */
[----:B------:R-:W-:Y:S01]  /*1e570*/  HMMA.16816.F32.BF16 R32, R168, R202, R32 ;  /* 0x000000caa820723c */ /* 0x000fe20000041820 */
[----:B------:R-:W5:Y:S07]  /*1e580*/  LDSM.16.M88.4 R168, [R222+0xa800] ;  /* 0x00a80000dea8783b */ /* 0x000f6e0000000200 */
        /* <DEDUP_REMOVED lines=9> */
[C---:B------:R-:W-:Y:S08]  /*1e620*/  HMMA.16816.F32.BF16 R28, R172.reuse, R180, R28 ;  /* 0x000000b4ac1c723c */ /* 0x040ff0000004181c */
[----:B------:R-:W-:Y:S01]  /*1e630*/  HMMA.16816.F32.BF16 R32, R172, R182, R32 ;  /* 0x000000b6ac20723c */ /* 0x000fe20000041820 */
[----:B------:R-:W1:Y:S05]  /*1e640*/  LDSM.16.M88.4 R172, [R224+0x2000] ;  /* 0x00200000e0ac783b */ /* 0x000e6a0000000200 */
[----:B------:R-:W1:Y:S02]  /*1e650*/  LDSM.16.M88.4 R180, [R215+0x2800] ;  /* 0x00280000d7b4783b */ /* 0x000e640000000200 */
[C---:B--2---:R-:W-:Y:S08]  /*1e660*/  HMMA.16816.F32.BF16 R4, R184.reuse, R196, R4 ;  /* 0x000000c4b804723c */ /* 0x044ff00000041804 */
[C---:B------:R-:W-:Y:S01]  /*1e670*/  HMMA.16816.F32.BF16 R8, R184.reuse, R198, R8 ;  /* 0x000000c6b808723c */ /* 0x040fe20000041808 */
[----:B------:R-:W2:Y:S07]  /*1e680*/  LDSM.16.M88.4 R196, [R215+0x3000] ;  /* 0x00300000d7c4783b */ /* 0x000eae0000000200 */
[C---:B-----5:R-:W-:Y:S08]  /*1e690*/  HMMA.16816.F32.BF16 R12, R184.reuse, R168, R12 ;  /* 0x000000a8b80c723c */ /* 0x060ff0000004180c */
[C---:B------:R-:W-:Y:S01]  /*1e6a0*/  HMMA.16816.F32.BF16 R16, R184.reuse, R170, R16 ;  /* 0x000000aab810723c */ /* 0x040fe20000041810 */
[----:B------:R-:W5:Y:S07]  /*1e6b0*/  LDSM.16.M88.4 R168, [R215+0x3800] ;  /* 0x00380000d7a8783b */ /* 0x000f6e0000000200 */
[C---:B------:R-:W-:Y:S08]  /*1e6c0*/  HMMA.16816.F32.BF16 R20, R184.reuse, R188, R20 ;  /* 0x000000bcb814723c */ /* 0x040ff00000041814 */
[C---:B------:R-:W-:Y:S01]  /*1e6d0*/  HMMA.16816.F32.BF16 R24, R184.reuse, R190, R24 ;  /* 0x000000beb818723c */ /* 0x040fe20000041818 */
[----:B------:R-:W-:Y:S07]  /*1e6e0*/  LDSM.16.M88.4 R188, [R228+0xc000] ;  /* 0x00c00000e4bc783b */ /* 0x000fee0000000200 */
[C---:B----4-:R-:W-:Y:S08]  /*1e6f0*/  HMMA.16816.F32.BF16 R28, R184.reuse, R192, R28 ;  /* 0x000000c0b81c723c */ /* 0x050ff0000004181c */
[----:B------:R-:W-:Y:S01]  /*1e700*/  HMMA.16816.F32.BF16 R32, R184, R194, R32 ;  /* 0x000000c2b820723c */ /* 0x000fe20000041820 */
[----:B------:R-:W4:Y:S05]  /*1e710*/  LDSM.16.M88.4 R184, [R229+0x4000] ;  /* 0x00400000e5b8783b */ /* 0x000f2a0000000200 */
[----:B------:R-:W3:Y:S02]  /*1e720*/  LDSM.16.M88.4 R192, [R228+0xc800] ;  /* 0x00c80000e4c0783b */ /* 0x000ee40000000200 */
[C---:B-1----:R-:W-:Y:S08]  /*1e730*/  HMMA.16816.F32.BF16 R4, R172.reuse, R176, R4 ;  /* 0x000000b0ac04723c */ /* 0x042ff00000041804 */
[C---:B------:R-:W-:Y:S01]  /*1e740*/  HMMA.16816.F32.BF16 R8, R172.reuse, R178, R8 ;  /* 0x000000b2ac08723c */ /* 0x040fe20000041808 */
[----:B------:R-:W1:Y:S07]  /*1e750*/  LDSM.16.M88.4 R176, [R228+0xd000] ;  /* 0x00d00000e4b0783b */ /* 0x000e6e0000000200 */
[C---:B------:R-:W-:Y:S08]  /*1e760*/  HMMA.16816.F32.BF16 R12, R172.reuse, R180, R12 ;  /* 0x000000b4ac0c723c */ /* 0x040ff0000004180c */
[C---:B------:R-:W-:Y:S01]  /*1e770*/  HMMA.16816.F32.BF16 R16, R172.reuse, R182, R16 ;  /* 0x000000b6ac10723c */ /* 0x040fe20000041810 */
[----:B------:R-:W-:Y:S07]  /*1e780*/  LDSM.16.M88.4 R180, [R210] ;  /* 0x00000000d2b4783b */ /* 0x000fee0000000200 */
[C---:B--2---:R-:W-:Y:S08]  /*1e790*/  HMMA.16816.F32.BF16 R20, R172.reuse, R196, R20 ;  /* 0x000000c4ac14723c */ /* 0x044ff00000041814 */
[C---:B------:R-:W-:Y:S01]  /*1e7a0*/  HMMA.16816.F32.BF16 R24, R172.reuse, R198, R24 ;  /* 0x000000c6ac18723c */ /* 0x040fe20000041818 */
[----:B------:R-:W-:Y:S07]  /*1e7b0*/  LDSM.16.M88.4 R196, [R209] ;  /* 0x00000000d1c4783b */ /* 0x000fee0000000200 */
[C---:B-----5:R-:W-:Y:S08]  /*1e7c0*/  HMMA.16816.F32.BF16 R28, R172.reuse, R168, R28 ;  /* 0x000000a8ac1c723c */ /* 0x060ff0000004181c */
[----:B------:R-:W-:Y:S01]  /*1e7d0*/  HMMA.16816.F32.BF16 R32, R172, R170, R32 ;  /* 0x000000aaac20723c */ /* 0x000fe20000041820 */
[----:B------:R-:W2:Y:S05]  /*1e7e0*/  LDSM.16.M88.4 R168, [R228+0xd800] ;  /* 0x00d80000e4a8783b */ /* 0x000eaa0000000200 */
[----:B------:R-:W5:Y:S02]  /*1e7f0*/  LDSM.16.M88.4 R172, [R227+0x4000] ;  /* 0x00400000e3ac783b */ /* 0x000f640000000200 */
[C---:B----4-:R-:W-:Y:S08]  /*1e800*/  HMMA.16816.F32.BF16 R4, R184.reuse, R188, R4 ;  /* 0x000000bcb804723c */ /* 0x050ff00000041804 */
[C---:B------:R-:W-:Y:S01]  /*1e810*/  HMMA.16816.F32.BF16 R8, R184.reuse, R190, R8 ;  /* 0x000000beb808723c */ /* 0x040fe20000041808 */
[----:B------:R-:W4:Y:S07]  /*1e820*/  LDSM.16.M88.4 R188, [R208] ;  /* 0x00000000d0bc783b */ /* 0x000f2e0000000200 */
[C---:B---3--:R-:W-:Y:S08]  /*1e830*/  HMMA.16816.F32.BF16 R12, R184.reuse, R192, R12 ;  /* 0x000000c0b80c723c */ /* 0x048ff0000004180c */
[C---:B------:R-:W-:Y:S01]  /*1e840*/  HMMA.16816.F32.BF16 R16, R184.reuse, R194, R16 ;  /* 0x000000c2b810723c */ /* 0x040fe20000041810 */
[----:B------:R-:W3:Y:S07]  /*1e850*/  LDSM.16.M88.4 R192, [R207] ;  /* 0x00000000cfc0783b */ /* 0x000eee0000000200 */
[C---:B-1----:R-:W-:Y:S08]  /*1e860*/  HMMA.16816.F32.BF16 R20, R184.reuse, R176, R20 ;  /* 0x000000b0b814723c */ /* 0x042ff00000041814 */
[C---:B------:R-:W-:Y:S01]  /*1e870*/  HMMA.16816.F32.BF16 R24, R184.reuse, R178, R24 ;  /* 0x000000b2b818723c */ /* 0x040fe20000041818 */
[----:B------:R-:W-:Y:S07]  /*1e880*/  LDSM.16.M88.4 R176, [R222+0xc000] ;  /* 0x00c00000deb0783b */ /* 0x000fee0000000200 */
[C---:B--2---:R-:W-:Y:S08]  /*1e890*/  HMMA.16816.F32.BF16 R28, R184.reuse, R168, R28 ;  /* 0x000000a8b81c723c */ /* 0x044ff0000004181c */
[----:B------:R-:W-:Y:S01]  /*1e8a0*/  HMMA.16816.F32.BF16 R32, R184, R170, R32 ;  /* 0x000000aab820723c */ /* 0x000fe20000041820 */
[----:B------:R-:W1:Y:S05]  /*1e8b0*/  LDSM.16.M88.4 R168, [R225+0x4000] ;  /* 0x00400000e1a8783b */ /* 0x000e6a0000000200 */
[----:B------:R-:W-:Y:S02]  /*1e8c0*/  LDSM.16.M88.4 R184, [R222+0xd000] ;  /* 0x00d00000deb8783b */ /* 0x000fe40000000200 */
[C---:B-----5:R-:W-:Y:S08]  /*1e8d0*/  HMMA.16816.F32.BF16 R4, R172.reuse, R180, R4 ;  /* 0x000000b4ac04723c */ /* 0x060ff00000041804 */
[C---:B------:R-:W-:Y:S01]  /*1e8e0*/  HMMA.16816.F32.BF16 R8, R172.reuse, R182, R8 ;  /* 0x000000b6ac08723c */ /* 0x040fe20000041808 */
[----:B------:R-:W2:Y:S07]  /*1e8f0*/  LDSM.16.M88.4 R180, [R222+0xc800] ;  /* 0x00c80000deb4783b */ /* 0x000eae0000000200 */
[C---:B------:R-:W-:Y:S08]  /*1e900*/  HMMA.16816.F32.BF16 R12, R172.reuse, R196, R12 ;  /* 0x000000c4ac0c723c */ /* 0x040ff0000004180c */
[C---:B------:R-:W-:Y:S01]  /*1e910*/  HMMA.16816.F32.BF16 R16, R172.reuse, R198, R16 ;  /* 0x000000c6ac10723c */ /* 0x040fe20000041810 */
[----:B------:R-:W5:Y:S07]  /*1e920*/  LDSM.16.M88.4 R196, [R222+0xd800] ;  /* 0x00d80000dec4783b */ /* 0x000f6e0000000200 */
[C---:B----4-:R-:W-:Y:S08]  /*1e930*/  HMMA.16816.F32.BF16 R20, R172.reuse, R188, R20 ;  /* 0x000000bcac14723c */ /* 0x050ff00000041814 */
[C---:B------:R-:W-:Y:S01]  /*1e940*/  HMMA.16816.F32.BF16 R24, R172.reuse, R190, R24 ;  /* 0x000000beac18723c */ /* 0x040fe20000041818 */
[----:B------:R-:W-:Y:S07]  /*1e950*/  LDSM.16.M88.4 R188, [R215+0x4000] ;  /* 0x00400000d7bc783b */ /* 0x000fee0000000200 */
[C---:B---3--:R-:W-:Y:S08]  /*1e960*/  HMMA.16816.F32.BF16 R28, R172.reuse, R192, R28 ;  /* 0x000000c0ac1c723c */ /* 0x048ff0000004181c */
[----:B------:R-:W-:Y:S01]  /*1e970*/  HMMA.16816.F32.BF16 R32, R172, R194, R32 ;  /* 0x000000c2ac20723c */ /* 0x000fe20000041820 */
[----:B------:R-:W3:Y:S05]  /*1e980*/  LDSM.16.M88.4 R172, [R224+0x4000] ;  /* 0x00400000e0ac783b */ /* 0x000eea0000000200 */
[----:B------:R-:W4:Y:S02]  /*1e990*/  LDSM.16.M88.4 R192, [R215+0x4800] ;  /* 0x00480000d7c0783b */ /* 0x000f240000000200 */
        /* <DEDUP_REMOVED lines=11> */
[----:B------:R-:W2:Y:S05]  /*1ea50*/  LDSM.16.M88.4 R168, [R215+0x5800] ;  /* 0x00580000d7a8783b */ /* 0x000eaa0000000200 */
[----:B------:R-:W5:Y:S02]  /*1ea60*/  LDSM.16.M88.4 R196, [R228+0xe800] ;  /* 0x00e80000e4c4783b */ /* 0x000f640000000200 */
        /* <DEDUP_REMOVED lines=8> */
[----:B------:R-:W-:Y:S07]  /*1eaf0*/  LDSM.16.M88.4 R176, [R205] ;  /* 0x00000000cdb0783b */ /* 0x000fee0000000200 */
[C---:B--2---:R-:W-:Y:S08]  /*1eb00*/  HMMA.16816.F32.BF16 R28, R172.reuse, R168, R28 ;  /* 0x000000a8ac1c723c */ /* 0x044ff0000004181c */
[----:B------:R-:W-:Y:S01]  /*1eb10*/  HMMA.16816.F32.BF16 R32, R172, R170, R32 ;  /* 0x000000aaac20723c */ /* 0x000fe20000041820 */
[----:B------:R-:W-:Y:S05]  /*1eb20*/  LDSM.16.M88.4 R168, [R227+0x6000] ;  /* 0x00600000e3a8783b */ /* 0x000fea0000000200 */
[----:B------:R-:W1:Y:S02]  /*1eb30*/  LDSM.16.M88.4 R172, [R206] ;  /* 0x00000000ceac783b */ /* 0x000e640000000200 */
[C---:B------:R-:W-:Y:S08]  /*1eb40*/  HMMA.16816.F32.BF16 R4, R180.reuse, R184, R4 ;  /* 0x000000b8b404723c */ /* 0x040ff00000041804 */
[C---:B------:R-:W-:Y:S01]  /*1eb50*/  HMMA.16816.F32.BF16 R8, R180.reuse, R186, R8 ;  /* 0x000000bab408723c */ /* 0x040fe20000041808 */
[----:B------:R-:W2:Y:S07]  /*1eb60*/  LDSM.16.M88.4 R184, [R204] ;  /* 0x00000000ccb8783b */ /* 0x000eae0000000200 */
[C---:B-----5:R-:W-:Y:S08]  /*1eb70*/  HMMA.16816.F32.BF16 R12, R180.reuse, R196, R12 ;  /* 0x000000c4b40c723c */ /* 0x060ff0000004180c */
[C---:B------:R-:W-:Y:S01]  /*1eb80*/  HMMA.16816.F32.BF16 R16, R180.reuse, R198, R16 ;  /* 0x000000c6b410723c */ /* 0x040fe20000041810 */
[----:B------:R-:W5:Y:S07]  /*1eb90*/  LDSM.16.M88.4 R196, [R167] ;  /* 0x00000000a7c4783b */ /* 0x000f6e0000000200 */
[C---:B---3--:R-:W-:Y:S08]  /*1eba0*/  HMMA.16816.F32.BF16 R20, R180.reuse, R188, R20 ;  /* 0x000000bcb414723c */ /* 0x048ff00000041814 */
[C---:B------:R-:W-:Y:S01]  /*1ebb0*/  HMMA.16816.F32.BF16 R24, R180.reuse, R190, R24 ;  /* 0x000000beb418723c */ /* 0x040fe20000041818 */
[----:B------:R-:W-:Y:S07]  /*1ebc0*/  LDSM.16.M88.4 R188, [R222+0xe000] ;  /* 0x00e00000debc783b */ /* 0x000fee0000000200 */
[C---:B----4-:R-:W-:Y:S08]  /*1ebd0*/  HMMA.16816.F32.BF16 R28, R180.reuse, R192, R28 ;  /* 0x000000c0b41c723c */ /* 0x050ff0000004181c */
[----:B------:R-:W-:Y:S01]  /*1ebe0*/  HMMA.16816.F32.BF16 R32, R180, R194, R32 ;  /* 0x000000c2b420723c */ /* 0x000fe20000041820 */
[----:B------:R-:W3:Y:S05]  /*1ebf0*/  LDSM.16.M88.4 R180, [R225+0x6000] ;  /* 0x00600000e1b4783b */ /* 0x000eea0000000200 */
[----:B------:R-:W-:Y:S02]  /*1ec00*/  LDSM.16.M88.4 R192, [R215+0x6000] ;  /* 0x00600000d7c0783b */ /* 0x000fe40000000200 */
        /* <DEDUP_REMOVED lines=8> */
[----:B------:R-:W-:Y:S07]  /*1ec90*/  LDSM.16.M88.4 R184, [R224+0x6000] ;  /* 0x00600000e0b8783b */ /* 0x000fee0000000200 */
[C---:B-----5:R-:W-:Y:S08]  /*1eca0*/  HMMA.16816.F32.BF16 R28, R168.reuse, R196, R28 ;  /* 0x000000c4a81c723c */ /* 0x060ff0000004181c */
[----:B------:R-:W-:Y:S01]  /*1ecb0*/  HMMA.16816.F32.BF16 R32, R168, R198, R32 ;  /* 0x000000c6a820723c */ /* 0x000fe20000041820 */
[----:B------:R-:W2:Y:S07]  /*1ecc0*/  LDSM.16.M88.4 R168, [R222+0xf800] ;  /* 0x00f80000dea8783b */ /* 0x000eae0000000200 */
[C---:B---3--:R-:W-:Y:S08]  /*1ecd0*/  HMMA.16816.F32.BF16 R4, R180.reuse, R188, R4 ;  /* 0x000000bcb404723c */ /* 0x048ff00000041804 */
[C---:B------:R-:W-:Y:S08]  /*1ece0*/  HMMA.16816.F32.BF16 R8, R180.reuse, R190, R8 ;  /* 0x000000beb408723c */ /* 0x040ff00000041808 */
[C---:B-1----:R-:W-:Y:S08]  /*1ecf0*/  HMMA.16816.F32.BF16 R12, R180.reuse, R172, R12 ;  /* 0x000000acb40c723c */ /* 0x042ff0000004180c */
[C---:B------:R-:W-:Y:S08]  /*1ed00*/  HMMA.16816.F32.BF16 R16, R180.reuse, R174, R16 ;  /* 0x000000aeb410723c */ /* 0x040ff00000041810 */
[C---:B----4-:R-:W-:Y:S08]  /*1ed10*/  HMMA.16816.F32.BF16 R20, R180.reuse, R176, R20 ;  /* 0x000000b0b414723c */ /* 0x050ff00000041814 */
[C---:B------:R-:W-:Y:S08]  /*1ed20*/  HMMA.16816.F32.BF16 R24, R180.reuse, R178, R24 ;  /* 0x000000b2b418723c */ /* 0x040ff00000041818 */
[C---:B--2---:R-:W-:Y:S08]  /*1ed30*/  HMMA.16816.F32.BF16 R28, R180.reuse, R168, R28 ;  /* 0x000000a8b41c723c */ /* 0x044ff0000004181c */
        /* <DEDUP_REMOVED lines=25> */
[----:B------:R-:W1:Y:S01]  /*1eed0*/  MUFU.TANH R193, R13 ;  /* 0x0000000d00c17308 */ /* 0x000e620000002400 */
[-C--:B------:R-:W-:Y:S01]  /*1eee0*/  FMUL.FTZ R17, R17, R3.reuse ;  /* 0x0000000311117220 */ /* 0x080fe20000410000 */
[C---:B---3--:R-:W-:Y:S03]  /*1eef0*/  HMMA.16816.F32.BF16 R20, R184.reuse, R4, R20 ;  /* 0x00000004b814723c */ /* 0x048fe60000041814 */
[-C--:B------:R-:W-:Y:S02]  /*1ef00*/  FMUL.FTZ R18, R18, R3.reuse ;  /* 0x0000000312127220 */ /* 0x080fe40000410000 */
[-C--:B------:R-:W-:Y:S03]  /*1ef10*/  FMUL.FTZ R19, R19, R3.reuse ;  /* 0x0000000313137220 */ /* 0x080fe60000410000 */
[----:B------:R3:W1:Y:S01]  /*1ef20*/  MUFU.TANH R196, R14 ;  /* 0x0000000e00c47308 */ /* 0x0006620000002400 */
        /* <DEDUP_REMOVED lines=17> */
[----:B------:R-:W1:Y:S01]  /*1f040*/  MUFU.TANH R192, R192 ;  /* 0x000000c000c07308 */ /* 0x000e620000002400 */
[----:B------:R-:W-:Y:S09]  /*1f050*/  HMMA.16816.F32.BF16 R32, R184, R10, R32 ;  /* 0x0000000ab820723c */ /* 0x000ff20000041820 */
[----:B------:R1:W1:Y:S05]  /*1f060*/  MUFU.TANH R197, R15 ;  /* 0x0000000f00c57308 */ /* 0x00026a0000002400 */
[-C--:B------:R-:W-:Y:S05]  /*1f070*/  FMUL.FTZ R180, R28, R3.reuse ;  /* 0x000000031cb47220 */ /* 0x080fea0000410000 */
[----:B------:R-:W1:Y:S01]  /*1f080*/  MUFU.TANH R194, R194 ;  /* 0x000000c200c27308 */ /* 0x000e620000002400 */
[-C--:B------:R-:W-:Y:S02]  /*1f090*/  FMUL.FTZ R29, R29, R3.reuse ;  /* 0x000000031d1d7220 */ /* 0x080fe40000410000 */
[-C--:B------:R-:W-:Y:S02]  /*1f0a0*/  FMUL.FTZ R12, R30, R3.reuse ;  /* 0x000000031e0c7220 */ /* 0x080fe40000410000 */
[-C--:B------:R-:W-:Y:S02]  /*1f0b0*/  FMUL.FTZ R6, R31, R3.reuse ;  /* 0x000000031f067220 */ /* 0x080fe40000410000 */
[-C--:B------:R-:W-:Y:S02]  /*1f0c0*/  FMUL.FTZ R177, R32, R3.reuse ;  /* 0x0000000320b17220 */ /* 0x080fe40000410000 */
[-C--:B---3--:R-:W-:Y:S01]  /*1f0d0*/  FMUL.FTZ R14, R33, R3.reuse ;  /* 0x00000003210e7220 */ /* 0x088fe20000410000 */
        /* <DEDUP_REMOVED lines=31> */
[----:B------:R-:W2:Y:S03]  /*1f2d0*/  I2F.RP R11, R10 ;  /* 0x0000000a000b7306 */ /* 0x000ea60000209400 */
[----:B------:R-:W-:Y:S07]  /*1f2e0*/  IMAD.MOV R8, RZ, RZ, -R8 ;  /* 0x000000ffff087224 */ /* 0x000fee00078e0a08 */
[----:B--2---:R-:W2:Y:S02]  /*1f2f0*/  MUFU.RCP R5, R11 ;  /* 0x0000000b00057308 */ /* 0x004ea40000001000 */
[----:B--2---:R-:W-:Y:S01]  /*1f300*/  IADD3 R20, R5, 0xffffffe, RZ ;  /* 0x0ffffffe05147810 */ /* 0x004fe20007ffe0ff */
[----:B------:R-:W-:Y:S07]  /*1f310*/  IMAD.SHL.U32 R5, R241, 0x40, RZ ;  /* 0x00000040f1057824 */ /* 0x000fee00078e00ff */
[----:B------:R-:W2:Y:S01]  /*1f320*/  F2I.FTZ.U32.TRUNC.NTZ R21, R20 ;  /* 0x0000001400157305 */ /* 0x000ea2000021f000 */
[C---:B-1----:R-:W-:Y:S02]  /*1f330*/  IADD3 R15, R5.reuse, -0x40, RZ ;  /* 0xffffffc0050f7810 */ /* 0x042fe40007ffe0ff */
[----:B------:R-:W-:Y:S02]  /*1f340*/  IABS R9, R5 ;  /* 0x0000000500097213 */ /* 0x000fe40000000000 */
[----:B------:R-:W-:Y:S04]  /*1f350*/  LOP3.LUT R5, R5, R18, RZ, 0x3c, !PT ;  /* 0x0000001205057212 */ /* 0x000fe800078e3cff */
[----:B------:R-:W-:Y:S01]  /*1f360*/  ISETP.GE.AND P2, PT, R5, RZ, PT ;  /* 0x000000ff0500720c */ /* 0x000fe20003f46270 */
[--C-:B--2---:R-:W-:Y:S02]  /*1f370*/  IMAD.MOV R7, RZ, RZ, -R21.reuse ;  /* 0x000000ffff077224 */ /* 0x104fe400078e0a15 */
        /* <DEDUP_REMOVED lines=27> */
[-C--:B------:R-:W-:Y:S01]  /*1f530*/  LEA R24, P1, R11, R242.reuse, 0x2 ;  /* 0x000000f20b187211 */ /* 0x080fe200078210ff */
[----:B------:R-:W3:Y:S01]  /*1f540*/  LD.E.64 R16, [R164.64+0x38] ;  /* 0x00003804a4107980 */ /* 0x000ee2000c101b00 */
[----:B------:R-:W-:Y:S02]  /*1f550*/  LEA R22, P0, R7, R242, 0x2 ;  /* 0x000000f207167211 */ /* 0x000fe400078010ff */
[-C--:B------:R-:W-:Y:S02]  /*1f560*/  LEA.HI.X.SX32 R25, R11, R243.reuse, 0x2, P1 ;  /* 0x000000f30b197211 */ /* 0x080fe400008f16ff */
[C---:B------:R-:W-:Y:S01]  /*1f570*/  LEA.HI.X.SX32 R23, R7.reuse, R243, 0x2, P0 ;  /* 0x000000f307177211 */ /* 0x040fe200000f16ff */
[----:B------:R-:W-:Y:S02]  /*1f580*/  IMAD.IADD R7, R7, 0x1, -R11 ;  /* 0x0000000107077824 */ /* 0x000fe400078e0a0b */
[----:B------:R-:W4:Y:S02]  /*1f590*/  LD.E R5, [R24.64] ;  /* 0x0000000418057980 */ /* 0x000f24000c101900 */
[----:B------:R-:W-:Y:S02]  /*1f5a0*/  IMAD R18, R18, R7, -0x40 ;  /* 0xffffffc012127424 */ /* 0x000fe400078e0207 */
[----:B------:R-:W4:Y:S03]  /*1f5b0*/  LD.E R8, [R22.64] ;  /* 0x0000000416087980 */ /* 0x000f26000c101900 */
        /* <DEDUP_REMOVED lines=12> */
.L_x_6911:
[----:B------:R-:W-:Y:S02]  /*1f680*/  ULDC.64 UR4, c[0x0][0x118] ;  /* 0x0000460000047ab9 */ /* 0x000fe40000000a00 */
[----:B------:R-:W2:Y:S02]  /*1f690*/  LD.E R18, [R164.64+0x38] ;  /* 0x00003804a4127980 */ /* 0x000ea4000c101900 */
[----:B--2---:R-:W-:Y:S04]  /*1f6a0*/  LEA R18, -R18, RZ, 0x6 ;  /* 0x000000ff12127211 */ /* 0x004fe800078e31ff */
[----:B------:R-:W-:Y:S02]  /*1f6b0*/  SHF.R.S32.HI R7, RZ, 0x1f, R18 ;  /* 0x0000001fff077819 */ /* 0x000fe40000011412 */
.L_x_6912:
[----:B------:R-:W-:Y:S05]  /*1f6c0*/  BSYNC B0 ;  /* 0x0000000000007941 */ /* 0x000fea0003800000 */
.L_x_6910:
        /* <DEDUP_REMOVED lines=32> */
.L_x_6909:
[----:B--234-:R-:W-:Y:S05]  /*1f8d0*/  BSYNC B1 ;  /* 0x0000000000017941 */ /* 0x01cfea0003800000 */
.L_x_6908:
[----:B------:R-:W-:Y:S01]  /*1f8e0*/  ULDC.64 UR4, c[0x0][0x118] ;  /* 0x0000460000047ab9 */ /* 0x000fe20000000a00 */
[----:B------:R-:W2:Y:S08]  /*1f8f0*/  S2R R8, SR_TID.X ;  /* 0x0000000000087919 */ /* 0x000eb00000002100 */
[----:B------:R3:W4:Y:S04]  /*1f900*/  LD.E R165, [R164.64+0xdc] ;  /* 0x0000dc04a4a57980 */ /* 0x000728000c101900 */
[----:B------:R-:W-:Y:S01]  /*1f910*/  LDSM.16.MT88.4 R28, [R220+0x10000] ;  /* 0x01000000dc1c783b */ /* 0x000fe20000004200 */
[----:B--2---:R-:W-:Y:S04]  /*1f920*/  SHF.L.U32 R8, R8, 0x1, RZ ;  /* 0x0000000108087819 */ /* 0x004fe800000006ff */
[----:B------:R-:W-:Y:S04]  /*1f930*/  LOP3.LUT R8, R8, 0x6, RZ, 0xc0, !PT ;  /* 0x0000000608087812 */ /* 0x000fe800078ec0ff */
[----:B-1----:R-:W-:Y:S04]  /*1f940*/  LEA R15, R241, R8, 0x6 ;  /* 0x00000008f10f7211 */ /* 0x002fe800078e30ff */
[C---:B------:R-:W-:Y:S02]  /*1f950*/  IADD3 R7, R15.reuse, 0x1, RZ ;  /* 0x000000010f077810 */ /* 0x040fe40007ffe0ff */
[C---:B------:R-:W-:Y:S02]  /*1f960*/  IADD3 R5, R15.reuse, 0x8, RZ ;  /* 0x000000080f057810 */ /* 0x040fe40007ffe0ff */
[----:B------:R-:W-:Y:S02]  /*1f970*/  ISETP.GE.AND P6, PT, R15, R247, PT ;  /* 0x000000f70f00720c */ /* 0x000fe40003fc6270 */
[C---:B------:R-:W-:Y:S02]  /*1f980*/  ISETP.GE.AND P1, PT, R7.reuse, R249, PT ;  /* 0x000000f90700720c */ /* 0x040fe40003f26270 */
[----:B------:R-:W-:Y:S02]  /*1f990*/  ISETP.GE.AND P5, PT, R7, R247, PT ;  /* 0x000000f70700720c */ /* 0x000fe40003fa6270 */
[----:B------:R-:W-:Y:S02]  /*1f9a0*/  ISETP.GE.OR P6, PT, R15, R246, !P6 ;  /* 0x000000f60f00720c */ /* 0x000fe400077c6670 */
[C---:B------:R-:W-:Y:S02]  /*1f9b0*/  ISETP.GE.OR P1, PT, R7.reuse, R248, !P1 ;  /* 0x000000f80700720c */ /* 0x040fe40004f26670 */
[----:B------:R-:W-:Y:S02]  /*1f9c0*/  ISETP.GE.OR P5, PT, R7, R246, !P5 ;  /* 0x000000f60700720c */ /* 0x000fe40006fa6670 */
[----:B------:R-:W-:Y:S02]  /*1f9d0*/  IADD3 R7, R15, 0x10, RZ ;  /* 0x000000100f077810 */ /* 0x000fe40007ffe0ff */
[C---:B------:R-:W-:Y:S02]  /*1f9e0*/  ISETP.GE.AND P4, PT, R5.reuse, R249, PT ;  /* 0x000000f90500720c */ /* 0x040fe40003f86270 */
[C---:B------:R-:W-:Y:S02]  /*1f9f0*/  ISETP.GE.AND P3, PT, R5.reuse, R247, PT ;  /* 0x000000f70500720c */ /* 0x040fe40003f66270 */
[C---:B------:R-:W-:Y:S02]  /*1fa00*/  ISETP.GE.OR P4, PT, R5.reuse, R248, !P4 ;  /* 0x000000f80500720c */ /* 0x040fe40006786670 */
[----:B------:R-:W-:Y:S02]  /*1fa10*/  ISETP.GE.OR P3, PT, R5, R246, !P3 ;  /* 0x000000f60500720c */ /* 0x000fe40005f66670 */
[----:B------:R-:W-:Y:S02]  /*1fa20*/  FSEL R5, R174, -INF , !P6 ;  /* 0xff800000ae057808 */ /* 0x000fe40007000000 */
[-C--:B------:R-:W-:Y:S02]  /*1fa30*/  ISETP.GE.AND P6, PT, R7, R249.reuse, PT ;  /* 0x000000f90700720c */ /* 0x080fe40003fc6270 */
[----:B------:R-:W-:Y:S02]  /*1fa40*/  IADD3 R16, R15, 0x18, RZ ;  /* 0x000000180f107810 */ /* 0x000fe40007ffe0ff */
[-C--:B------:R-:W-:Y:S02]  /*1fa50*/  ISETP.GE.OR P6, PT, R7, R248.reuse, !P6 ;  /* 0x000000f80700720c */ /* 0x080fe400077c6670 */
[CC--:B------:R-:W-:Y:S02]  /*1fa60*/  ISETP.GE.AND P2, PT, R15.reuse, R249.reuse, PT ;  /* 0x000000f90f00720c */ /* 0x0c0fe40003f46270 */
[----:B------:R-:W-:Y:S02]  /*1fa70*/  FSEL R192, R192, -INF , !P6 ;  /* 0xff800000c0c07808 */ /* 0x000fe40007000000 */
[C---:B------:R-:W-:Y:S02]  /*1fa80*/  ISETP.GE.AND P6, PT, R16.reuse, R249, PT ;  /* 0x000000f91000720c */ /* 0x040fe40003fc6270 */
[C---:B------:R-:W-:Y:S02]  /*1fa90*/  IADD3 R8, R15.reuse, 0x9, RZ ;  /* 0x000000090f087810 */ /* 0x040fe40007ffe0ff */
[CC--:B------:R-:W-:Y:S02]  /*1faa0*/  ISETP.GE.OR P2, PT, R15.reuse, R248.reuse, !P2 ;  /* 0x000000f80f00720c */ /* 0x0c0fe40005746670 */
[C---:B------:R-:W-:Y:S02]  /*1fab0*/  IADD3 R18, R15.reuse, 0x20, RZ ;  /* 0x000000200f127810 */ /* 0x040fe40007ffe0ff */
[----:B------:R-:W-:Y:S02]  /*1fac0*/  ISETP.GE.OR P6, PT, R16, R248, !P6 ;  /* 0x000000f81000720c */ /* 0x000fe400077c6670 */
[----:B------:R-:W-:Y:S02]  /*1fad0*/  FSEL R9, R172, -INF , !P2 ;  /* 0xff800000ac097808 */ /* 0x000fe40005000000 */
[----:B------:R-:W-:Y:S02]  /*1fae0*/  ISETP.GE.AND P2, PT, R8, R247, PT ;  /* 0x000000f70800720c */ /* 0x000fe40003f46270 */
[----:B------:R-:W-:Y:S02]  /*1faf0*/  FSEL R194, R194, -INF , !P6 ;  /* 0xff800000c2c27808 */ /* 0x000fe40007000000 */
[-C--:B------:R-:W-:Y:S02]  /*1fb00*/  ISETP.GE.AND P6, PT, R18, R249.reuse, PT ;  /* 0x000000f91200720c */ /* 0x080fe40003fc6270 */
[C---:B------:R-:W-:Y:S02]  /*1fb10*/  IADD3 R10, R15.reuse, 0x11, RZ ;  /* 0x000000110f0a7810 */ /* 0x040fe40007ffe0ff */
[----:B------:R-:W-:Y:S02]  /*1fb20*/  IADD3 R17, R15, 0x21, RZ ;  /* 0x000000210f117810 */ /* 0x000fe40007ffe0ff */
[C---:B------:R-:W-:Y:S02]  /*1fb30*/  ISETP.GE.AND P0, PT, R8.reuse, R249, PT ;  /* 0x000000f90800720c */ /* 0x040fe40003f06270 */
[----:B------:R-:W-:Y:S02]  /*1fb40*/  ISETP.GE.OR P2, PT, R8, R246, !P2 ;  /* 0x000000f60800720c */ /* 0x000fe40005746670 */
[CC--:B------:R-:W-:Y:S02]  /*1fb50*/  ISETP.GE.OR P6, PT, R18.reuse, R248.reuse, !P6 ;  /* 0x000000f81200720c */ /* 0x0c0fe400077c6670 */
[----:B------:R-:W-:Y:S02]  /*1fb60*/  FSEL R169, R169, -INF , !P3 ;  /* 0xff800000a9a97808 */ /* 0x000fe40005800000 */
[----:B------:R-:W-:Y:S02]  /*1fb70*/  ISETP.GE.AND P3, PT, R18, R247, PT ;  /* 0x000000f71200720c */ /* 0x000fe40003f66270 */
[----:B------:R-:W-:Y:S02]  /*1fb80*/  FSEL R11, R173, -INF , !P1 ;  /* 0xff800000ad0b7808 */ /* 0x000fe40004800000 */
[----:B------:R-:W-:Y:S02]  /*1fb90*/  ISETP.GE.OR P0, PT, R8, R248, !P0 ;  /* 0x000000f80800720c */ /* 0x000fe40004706670 */
[----:B------:R-:W-:Y:S02]  /*1fba0*/  FSEL R8, R175, -INF , !P4 ;  /* 0xff800000af087808 */ /* 0x000fe40006000000 */
[-C--:B------:R-:W-:Y:S02]  /*1fbb0*/  ISETP.GE.AND P4, PT, R10, R249.reuse, PT ;  /* 0x000000f90a00720c */ /* 0x080fe40003f86270 */
[----:B------:R-:W-:Y:S02]  /*1fbc0*/  FSEL R233, R4, -INF , !P6 ;  /* 0xff80000004e97808 */ /* 0x000fe40007000000 */
[----:B------:R-:W-:Y:S02]  /*1fbd0*/  ISETP.GE.AND P6, PT, R17, R249, PT ;  /* 0x000000f91100720c */ /* 0x000fe40003fc6270 */
[----:B------:R-:W-:Y:S02]  /*1fbe0*/  ISETP.GE.OR P3, PT, R18, R246, !P3 ;  /* 0x000000f61200720c */ /* 0x000fe40005f66670 */
[----:B------:R-:W-:Y:S02]  /*1fbf0*/  FMNMX.FTZ R18, R9, R2, !PT ;  /* 0x0000000209127209 */ /* 0x000fe40007810000 */
[----:B------:R-:W-:Y:S02]  /*1fc00*/  FSEL R168, R168, -INF , !P2 ;  /* 0xff800000a8a87808 */ /* 0x000fe40005000000 */
[-C--:B------:R-:W-:Y:S02]  /*1fc10*/  ISETP.GE.AND P2, PT, R17, R247.reuse, PT ;  /* 0x000000f71100720c */ /* 0x080fe40003f46270 */
[----:B------:R-:W-:Y:S02]  /*1fc20*/  IADD3 R19, R15, 0x19, RZ ;  /* 0x000000190f137810 */ /* 0x000fe40007ffe0ff */
[----:B------:R-:W-:Y:S02]  /*1fc30*/  ISETP.GE.AND P1, PT, R7, R247, PT ;  /* 0x000000f70700720c */ /* 0x000fe40003f26270 */
[-C--:B------:R-:W-:Y:S02]  /*1fc40*/  ISETP.GE.OR P4, PT, R10, R248.reuse, !P4 ;  /* 0x000000f80a00720c */ /* 0x080fe40006786670 */
[C---:B------:R-:W-:Y:S02]  /*1fc50*/  ISETP.GE.OR P6, PT, R17.reuse, R248, !P6 ;  /* 0x000000f81100720c */ /* 0x040fe400077c6670 */
[----:B------:R-:W-:Y:S02]  /*1fc60*/  ISETP.GE.OR P2, PT, R17, R246, !P2 ;  /* 0x000000f61100720c */ /* 0x000fe40005746670 */
[----:B------:R-:W-:Y:S02]  /*1fc70*/  FMNMX.FTZ R17, R11, R18, !PT ;  /* 0x000000120b117209 */ /* 0x000fe40007810000 */
[----:B------:R-:W-:Y:S02]  /*1fc80*/  ISETP.GE.OR P1, PT, R7, R246, !P1 ;  /* 0x000000f60700720c */ /* 0x000fe40004f26670 */
[----:B------:R-:W-:Y:S02]  /*1fc90*/  FSEL R7, R176, -INF , !P0 ;  /* 0xff800000b0077808 */ /* 0x000fe40004000000 */
[----:B------:R-:W-:Y:S02]  /*1fca0*/  FMNMX.FTZ R18, R8, R17, !PT ;  /* 0x0000001108127209 */ /* 0x000fe40007810000 */
[----:B------:R-:W-:Y:S02]  /*1fcb0*/  FSEL R193, R193, -INF , !P4 ;  /* 0xff800000c1c17808 */ /* 0x000fe40006000000 */
[----:B------:R-:W-:Y:S02]  /*1fcc0*/  ISETP.GE.AND P4, PT, R19, R249, PT ;  /* 0x000000f91300720c */ /* 0x000fe40003f86270 */
[----:B------:R-:W-:Y:S02]  /*1fcd0*/  FMNMX.FTZ R17, R7, R18, !PT ;  /* 0x0000001207117209 */ /* 0x000fe40007810000 */
[----:B------:R-:W-:Y:S02]  /*1fce0*/  ISETP.GE.OR P4, PT, R19, R248, !P4 ;  /* 0x000000f81300720c */ /* 0x000fe40006786670 */
[----:B------:R-:W-:Y:S02]  /*1fcf0*/  IADD3 R4, R15, 0x28, RZ ;  /* 0x000000280f047810 */ /* 0x000fe40007ffe0ff */
[-C--:B------:R-:W-:Y:S02]  /*1fd00*/  ISETP.GE.AND P0, PT, R10, R247.reuse, PT ;  /* 0x000000f70a00720c */ /* 0x080fe40003f06270 */
[----:B------:R-:W-:Y:S02]  /*1fd10*/  FSEL R195, R195, -INF , !P4 ;  /* 0xff800000c3c37808 */ /* 0x000fe40006000000 */
[C---:B------:R-:W-:Y:S02]  /*1fd20*/  ISETP.GE.AND P4, PT, R19.reuse, R247, PT ;  /* 0x000000f71300720c */ /* 0x040fe40003f86270 */
[----:B------:R-:W-:Y:S02]  /*1fd30*/  FMNMX.FTZ R18, R192, R17, !PT ;  /* 0x00000011c0127209 */ /* 0x000fe40007810000 */
[-C--:B------:R-:W-:Y:S02]  /*1fd40*/  ISETP.GE.OR P4, PT, R19, R246.reuse, !P4 ;  /* 0x000000f61300720c */ /* 0x080fe40006786670 */
[----:B------:R-:W-:Y:S02]  /*1fd50*/  ISETP.GE.OR P0, PT, R10, R246, !P0 ;  /* 0x000000f60a00720c */ /* 0x000fe40004706670 */
[----:B------:R-:W-:Y:S02]  /*1fd60*/  FSEL R10, R166, -INF , !P5 ;  /* 0xff800000a60a7808 */ /* 0x000fe40006800000 */
[----:B------:R-:W-:Y:S02]  /*1fd70*/  ISETP.GE.AND P5, PT, R16, R247, PT ;  /* 0x000000f71000720c */ /* 0x000fe40003fa6270 */
[----:B------:R-:W-:Y:S02]  /*1fd80*/  FSEL R203, R203, -INF , !P6 ;  /* 0xff800000cbcb7808 */ /* 0x000fe40007000000 */
[----:B------:R-:W-:Y:S02]  /*1fd90*/  ISETP.GE.AND P6, PT, R4, R249, PT ;  /* 0x000000f90400720c */ /* 0x000fe40003fc6270 */
[----:B------:R-:W-:Y:S02]  /*1fda0*/  FMNMX.FTZ R21, R193, R18, !PT ;  /* 0x00000012c1157209 */ /* 0x000fe40007810000 */
[----:B------:R-:W-:Y:S02]  /*1fdb0*/  FMNMX.FTZ R19, R5, R0, !PT ;  /* 0x0000000005137209 */ /* 0x000fe40007810000 */
[----:B------:R-:W-:Y:S02]  /*1fdc0*/  ISETP.GE.OR P5, PT, R16, R246, !P5 ;  /* 0x000000f61000720c */ /* 0x000fe40006fa6670 */
[----:B------:R-:W-:Y:S02]  /*1fdd0*/  IADD3 R16, R15, 0x29, RZ ;  /* 0x000000290f107810 */ /* 0x000fe40007ffe0ff */
[----:B------:R-:W-:Y:S02]  /*1fde0*/  FMNMX.FTZ R20, R10, R19, !PT ;  /* 0x000000130a147209 */ /* 0x000fe40007810000 */
[----:B------:R-:W-:Y:S02]  /*1fdf0*/  ISETP.GE.OR P6, PT, R4, R248, !P6 ;  /* 0x000000f80400720c */ /* 0x000fe400077c6670 */
[----:B------:R-:W-:Y:S02]  /*1fe00*/  FMNMX.FTZ R18, R194, R21, !PT ;  /* 0x00000015c2127209 */ /* 0x000fe40007810000 */
[----:B------:R-:W-:Y:S02]  /*1fe10*/  FSEL R202, R202, -INF , !P6 ;  /* 0xff800000caca7808 */ /* 0x000fe40007000000 */
[----:B------:R-:W-:Y:S02]  /*1fe20*/  ISETP.GE.AND P6, PT, R16, R249, PT ;  /* 0x000000f91000720c */ /* 0x000fe40003fc6270 */
[----:B------:R-:W-:Y:S02]  /*1fe30*/  FMNMX.FTZ R18, R195, R18, !PT ;  /* 0x00000012c3127209 */ /* 0x000fe40007810000 */
[----:B------:R-:W-:Y:S02]  /*1fe40*/  FMNMX.FTZ R19, R169, R20, !PT ;  /* 0x00000014a9137209 */ /* 0x000fe40007810000 */
[----:B------:R-:W-:Y:S02]  /*1fe50*/  IADD3 R17, R15, 0x30, RZ ;  /* 0x000000300f117810 */ /* 0x000fe40007ffe0ff */
[----:B------:R-:W-:Y:S02]  /*1fe60*/  FSEL R196, R196, -INF , !P1 ;  /* 0xff800000c4c47808 */ /* 0x000fe40004800000 */
[----:B------:R-:W-:Y:S02]  /*1fe70*/  ISETP.GE.OR P6, PT, R16, R248, !P6 ;  /* 0x000000f81000720c */ /* 0x000fe400077c6670 */
[----:B------:R-:W-:Y:S02]  /*1fe80*/  FMNMX.FTZ R18, R233, R18, !PT ;  /* 0x00000012e9127209 */ /* 0x000fe40007810000 */
[----:B------:R-:W-:Y:S02]  /*1fe90*/  FMNMX.FTZ R19, R168, R19, !PT ;  /* 0x00000013a8137209 */ /* 0x000fe40007810000 */
[----:B------:R-:W-:Y:S02]  /*1fea0*/  FSEL R197, R197, -INF , !P0 ;  /* 0xff800000c5c57808 */ /* 0x000fe40004000000 */
[----:B------:R-:W-:Y:S02]  /*1feb0*/  ISETP.GE.AND P0, PT, R16, R247, PT ;  /* 0x000000f71000720c */ /* 0x000fe40003f06270 */
[----:B------:R-:W-:Y:S02]  /*1fec0*/  FSEL R201, R201, -INF , !P6 ;  /* 0xff800000c9c97808 */ /* 0x000fe40007000000 */
[----:B------:R-:W-:Y:S02]  /*1fed0*/  ISETP.GE.AND P6, PT, R17, R249, PT ;  /* 0x000000f91100720c */ /* 0x000fe40003fc6270 */
[----:B------:R-:W-:Y:S02]  /*1fee0*/  FMNMX.FTZ R21, R203, R18, !PT ;  /* 0x00000012cb157209 */ /* 0x000fe40007810000 */
[----:B------:R-:W-:Y:S02]  /*1fef0*/  FMNMX.FTZ R18, R196, R19, !PT ;  /* 0x00000013c4127209 */ /* 0x000fe40007810000 */
[----:B------:R-:W-:Y:S02]  /*1ff00*/  ISETP.GE.OR P6, PT, R17, R248, !P6 ;  /* 0x000000f81100720c */ /* 0x000fe400077c6670 */
[----:B------:R-:W-:Y:S02]  /*1ff10*/  ISETP.GE.AND P1, PT, R4, R247, PT ;  /* 0x000000f70400720c */ /* 0x000fe40003f26270 */
[----:B------:R-:W-:Y:S02]  /*1ff20*/  ISETP.GE.OR P0, PT, R16, R246, !P0 ;  /* 0x000000f61000720c */ /* 0x000fe40004706670 */
[----:B------:R-:W-:Y:S02]  /*1ff30*/  IADD3 R16, R15, 0x31, RZ ;  /* 0x000000310f107810 */ /* 0x000fe40007ffe0ff */
[----:B------:R-:W-:Y:S02]  /*1ff40*/  FSEL R198, R198, -INF , !P5 ;  /* 0xff800000c6c67808 */ /* 0x000fe40006800000 */
[----:B------:R-:W-:Y:S02]  /*1ff50*/  FMNMX.FTZ R20, R202, R21, !PT ;  /* 0x00000015ca147209 */ /* 0x000fe40007810000 */
[----:B------:R-:W-:Y:S02]  /*1ff60*/  FMNMX.FTZ R21, R197, R18, !PT ;  /* 0x00000012c5157209 */ /* 0x000fe40007810000 */
[----:B------:R-:W-:Y:S02]  /*1ff70*/  ISETP.GE.AND P5, PT, R16, R249, PT ;  /* 0x000000f91000720c */ /* 0x000fe40003fa6270 */
[----:B------:R-:W-:Y:S02]  /*1ff80*/  FSEL R199, R199, -INF , !P4 ;  /* 0xff800000c7c77808 */ /* 0x000fe40006000000 */
[----:B------:R-:W-:Y:S02]  /*1ff90*/  ISETP.GE.OR P1, PT, R4, R246, !P1 ;  /* 0x000000f60400720c */ /* 0x000fe40004f26670 */
[----:B------:R-:W-:Y:S02]  /*1ffa0*/  IADD3 R4, R15, 0x38, RZ ;  /* 0x000000380f047810 */ /* 0x000fe40007ffe0ff */
[----:B------:R-:W-:Y:S02]  /*1ffb0*/  FSEL R180, R180, -INF , !P6 ;  /* 0xff800000b4b47808 */ /* 0x000fe40007000000 */
[----:B------:R-:W-:Y:S02]  /*1ffc0*/  FMNMX.FTZ R19, R201, R20, !PT ;  /* 0x00000014c9137209 */ /* 0x000fe40007810000 */
[----:B------:R-:W-:Y:S02]  /*1ffd0*/  FMNMX.FTZ R20, R198, R21, !PT ;  /* 0x00000015c6147209 */ /* 0x000fe40007810000 */
[----:B------:R-:W-:Y:S02]  /*1ffe0*/  ISETP.GE.OR P5, PT, R16, R248, !P5 ;  /* 0x000000f81000720c */ /* 0x000fe40006fa6670 */
[----:B------:R-:W-:Y:S02]  /*1fff0*/  FSEL R200, R200, -INF , !P3 ;  /* 0xff800000c8c87808 */ /* 0x000fe40005800000 */
[----:B------:R-:W-:Y:S02]  /*20000*/  ISETP.GE.AND P6, PT, R4, R249, PT ;  /* 0x000000f90400720c */ /* 0x000fe40003fc6270 */
[----:B------:R-:W-:Y:S02]  /*20010*/  FMNMX.FTZ R18, R180, R19, !PT ;  /* 0x00000013b4127209 */ /* 0x000fe40007810000 */
[----:B------:R-:W-:Y:S02]  /*20020*/  FMNMX.FTZ R19, R199, R20, !PT ;  /* 0x00000014c7137209 */ /* 0x000fe40007810000 */
[----:B------:R-:W-:Y:S02]  /*20030*/  FSEL R179, R179, -INF , !P5 ;  /* 0xff800000b3b37808 */ /* 0x000fe40006800000 */
[----:B------:R-:W-:Y:S02]  /*20040*/  FMNMX.FTZ R20, R200, R19, !PT ;  /* 0x00000013c8147209 */ /* 0x000fe40007810000 */
[----:B------:R-:W-:Y:S02]  /*20050*/  FSEL R183, R183, -INF , !P2 ;  /* 0xff800000b7b77808 */ /* 0x000fe40005000000 */
[----:B------:R-:W-:Y:S02]  /*20060*/  ISETP.GE.OR P6, PT, R4, R248, !P6 ;  /* 0x000000f80400720c */ /* 0x000fe400077c6670 */
[----:B------:R-:W-:Y:S02]  /*20070*/  FMNMX.FTZ R19, R183, R20, !PT ;  /* 0x00000014b7137209 */ /* 0x000fe40007810000 */
[----:B------:R-:W-:Y:S02]  /*20080*/  FSEL R177, R177, -INF , !P6 ;  /* 0xff800000b1b17808 */ /* 0x000fe40007000000 */
[----:B------:R-:W-:Y:S02]  /*20090*/  FMNMX.FTZ R18, R179, R18, !PT ;  /* 0x00000012b3127209 */ /* 0x000fe40007810000 */
[-C--:B------:R-:W-:Y:S02]  /*200a0*/  ISETP.GE.AND P2, PT, R17, R247.reuse, PT ;  /* 0x000000f71100720c */ /* 0x080fe40003f46270 */
[----:B------:R-:W-:Y:S02]  /*200b0*/  FSEL R182, R182, -INF , !P1 ;  /* 0xff800000b6b67808 */ /* 0x000fe40004800000 */
[----:B------:R-:W-:Y:S02]  /*200c0*/  FMNMX.FTZ R21, R177, R18, !PT ;  /* 0x00000012b1157209 */ /* 0x000fe40007810000 */
[-C--:B------:R-:W-:Y:S02]  /*200d0*/  ISETP.GE.OR P2, PT, R17, R246.reuse, !P2 ;  /* 0x000000f61100720c */ /* 0x080fe40005746670 */
[----:B------:R-:W-:Y:S02]  /*200e0*/  ISETP.GE.AND P1, PT, R16, R247, PT ;  /* 0x000000f71000720c */ /* 0x000fe40003f26270 */
[----:B------:R-:W-:Y:S02]  /*200f0*/  FSEL R181, R181, -INF , !P0 ;  /* 0xff800000b5b57808 */ /* 0x000fe40004000000 */
[----:B------:R-:W-:Y:S02]  /*20100*/  FMNMX.FTZ R18, R182, R19, !PT ;  /* 0x00000013b6127209 */ /* 0x000fe40007810000 */
[----:B------:R-:W-:Y:S02]  /*20110*/  IADD3 R15, R15, 0x39, RZ ;  /* 0x000000390f0f7810 */ /* 0x000fe40007ffe0ff */
[-C--:B------:R-:W-:Y:S02]  /*20120*/  ISETP.GE.AND P0, PT, R4, R247.reuse, PT ;  /* 0x000000f70400720c */ /* 0x080fe40003f06270 */
[----:B------:R-:W-:Y:S02]  /*20130*/  ISETP.GE.OR P1, PT, R16, R246, !P1 ;  /* 0x000000f61000720c */ /* 0x000fe40004f26670 */
        /* <DEDUP_REMOVED lines=8> */
[----:B------:R-:W-:Y:S02]  /*201c0*/  FMNMX.FTZ R12, R174, R19, !PT ;  /* 0x00000013ae0c7209 */ /* 0x000fe40007810000 */
[----:B------:R-:W-:Y:S02]  /*201d0*/  ISETP.GE.AND P4, PT, R15, R249, PT ;  /* 0x000000f90f00720c */ /* 0x000fe40003f86270 */
[----:B------:R-:W-:Y:S02]  /*201e0*/  FSEL R166, R3, -INF , !P0 ;  /* 0xff80000003a67808 */ /* 0x000fe40004000000 */
[----:B------:R-:W-:Y:S02]  /*201f0*/  FMNMX.FTZ R3, R173, R12, !PT ;  /* 0x0000000cad037209 */ /* 0x000fe40007810000 */
[----:B------:R-:W-:Y:S02]  /*20200*/  ISETP.GE.OR P4, PT, R15, R248, !P4 ;  /* 0x000000f80f00720c */ /* 0x000fe40006786670 */
[----:B------:R-:W-:Y:S02]  /*20210*/  FMNMX.FTZ R6, R166, R3, !PT ;  /* 0x00000003a6067209 */ /* 0x000fe40007810000 */
[----:B------:R-:W-:Y:S03]  /*20220*/  FSEL R176, R14, -INF , !P4 ;  /* 0xff8000000eb07808 */ /* 0x000fe60006000000 */
[----:B------:R-:W1:Y:S01]  /*20230*/  SHFL.BFLY PT, R3, R6, 0x2, 0x1f ;  /* 0x0c401f0006037f89 */ /* 0x000e6200000e0000 */
[----:B------:R-:W-:Y:S07]  /*20240*/  FMNMX.FTZ R14, R176, R21, !PT ;  /* 0x00000015b00e7209 */ /* 0x000fee0007810000 */
[----:B------:R-:W2:Y:S08]  /*20250*/  SHFL.BFLY PT, R17, R14, 0x2, 0x1f ;  /* 0x0c401f000e117f89 */ /* 0x000eb000000e0000 */
[----:B------:R-:W-:Y:S01]  /*20260*/  LDSM.16.MT88.4 R20, [R221+0x10000] ;  /* 0x01000000dd14783b */ /* 0x000fe20000004200 */
[----:B-1----:R-:W-:Y:S07]  /*20270*/  FMNMX.FTZ R4, R6, R3, !PT ;  /* 0x0000000306047209 */ /* 0x002fee0007810000 */
[----:B------:R-:W1:Y:S01]  /*20280*/  SHFL.BFLY PT, R3, R4, 0x1, 0x1f ;  /* 0x0c201f0004037f89 */ /* 0x000e6200000e0000 */
[----:B--2---:R-:W-:Y:S07]  /*20290*/  FMNMX.FTZ R17, R14, R17, !PT ;  /* 0x000000110e117209 */ /* 0x004fee0007810000 */
[----:B---3--:R-:W2:Y:S08]  /*202a0*/  SHFL.BFLY PT, R164, R17, 0x1, 0x1f ;  /* 0x0c201f0011a47f89 */ /* 0x008eb000000e0000 */
[----:B------:R-:W3:Y:S01]  /*202b0*/  LDSM.16.MT88.4 R12, [R223+0x10000] ;  /* 0x01000000df0c783b */ /* 0x000ee20000004200 */
[----:B-1----:R-:W-:Y:S04]  /*202c0*/  FMNMX.FTZ R3, R4, R3, !PT ;  /* 0x0000000304037209 */ /* 0x002fe80007810000 */
[----:B------:R-:W-:Y:S01]  /*202d0*/  FSETP.NEU.FTZ.AND P0, PT, R3, -INF , PT ;  /* 0xff8000000300780b */ /* 0x000fe20003f1d000 */
[----:B----4-:R-:W-:Y:S01]  /*202e0*/  FMUL.FTZ R172, R165, R3 ;  /* 0x00000003a5ac7220 */ /* 0x010fe20000410000 */
[----:B--2---:R-:W-:Y:S04]  /*202f0*/  FMNMX.FTZ R164, R17, R164, !PT ;  /* 0x000000a411a47209 */ /* 0x004fe80007810000 */
[----:B------:R-:W-:Y:S02]  /*20300*/  FSEL R172, R172, RZ, P0 ;  /* 0x000000ffacac7208 */ /* 0x000fe40000000000 */
[C---:B------:R-:W-:Y:S01]  /*20310*/  FSETP.NEU.FTZ.AND P1, PT, R164.reuse, -INF , PT ;  /* 0xff800000a400780b */ /* 0x040fe20003f3d000 */
[----:B------:R-:W-:Y:S02]  /*20320*/  FMUL.FTZ R178, R165, R164 ;  /* 0x000000a4a5b27220 */ /* 0x000fe40000410000 */
[-CC-:B------:R-:W-:Y:S01]  /*20330*/  FFMA.FTZ R189, R5, R165.reuse, -R172.reuse ;  /* 0x000000a505bd7223 */ /* 0x180fe200000108ac */
[----:B------:R-:W-:Y:S01]  /*20340*/  FSEL R5, R164, RZ, P1 ;  /* 0x000000ffa4057208 */ /* 0x000fe20000800000 */
[-CC-:B------:R-:W-:Y:S01]  /*20350*/  FFMA.FTZ R188, R10, R165.reuse, -R172.reuse ;  /* 0x000000a50abc7223 */ /* 0x180fe200000108ac */
[----:B------:R-:W-:Y:S01]  /*20360*/  FSEL R178, R178, RZ, P1 ;  /* 0x000000ffb2b27208 */ /* 0x000fe20000800000 */
[-C--:B------:R-:W-:Y:S02]  /*20370*/  FFMA.FTZ R187, R169, R165.reuse, -R172 ;  /* 0x000000a5a9bb7223 */ /* 0x080fe400000108ac */
[----:B------:R-:W-:Y:S01]  /*20380*/  FADD.FTZ R4, -R5, R2 ;  /* 0x0000000205047221 */ /* 0x000fe20000010100 */
[----:B------:R-:W-:Y:S01]  /*20390*/  FSEL R5, R3, RZ, P0 ;  /* 0x000000ff03057208 */ /* 0x000fe20000000000 */
[-C--:B------:R-:W-:Y:S01]  /*203a0*/  FFMA.FTZ R185, R9, R165.reuse, -R178 ;  /* 0x000000a509b97223 */ /* 0x080fe200000108b2 */
[----:B------:R-:W-:Y:S01]  /*203b0*/  MUFU.EX2 R189, R189 ;  /* 0x000000bd00bd7308 */ /* 0x000fe20000000800 */
[----:B------:R-:W-:Y:S01]  /*203c0*/  FMUL.FTZ R2, R165, R4 ;  /* 0x00000004a5027220 */ /* 0x000fe20000410000 */
[----:B------:R-:W-:Y:S01]  /*203d0*/  ISETP.GT.AND P0, PT, R241, R230, PT ;  /* 0x000000e6f100720c */ /* 0x000fe20003f04270 */
[----:B------:R-:W-:Y:S02]  /*203e0*/  FADD.FTZ R4, -R5, R0 ;  /* 0x0000000005047221 */ /* 0x000fe40000010100 */
[-CC-:B------:R-:W-:Y:S02]  /*203f0*/  FFMA.FTZ R184, R11, R165.reuse, -R178.reuse ;  /* 0x000000a50bb87223 */ /* 0x180fe400000108b2 */
[-CC-:B------:R-:W-:Y:S02]  /*20400*/  FFMA.FTZ R191, R8, R165.reuse, -R178.reuse ;  /* 0x000000a508bf7223 */ /* 0x180fe400000108b2 */
[-C--:B------:R-:W-:Y:S01]  /*20410*/  FFMA.FTZ R190, R7, R165.reuse, -R178 ;  /* 0x000000a507be7223 */ /* 0x080fe200000108b2 */
[----:B------:R-:W1:Y:S01]  /*20420*/  MUFU.EX2 R2, R2 ;  /* 0x0000000200027308 */ /* 0x000e620000000800 */
[-C--:B------:R-:W-:Y:S02]  /*20430*/  FFMA.FTZ R186, R168, R165.reuse, -R172 ;  /* 0x000000a5a8ba7223 */ /* 0x080fe400000108ac */
[----:B------:R-:W-:Y:S02]  /*20440*/  FMUL.FTZ R0, R165, R4 ;  /* 0x00000004a5007220 */ /* 0x000fe40000410000 */
[-CC-:B------:R-:W-:Y:S02]  /*20450*/  FFMA.FTZ R179, R179, R165.reuse, -R178.reuse ;  /* 0x000000a5b3b37223 */ /* 0x180fe400000108b2 */
[-C--:B------:R-:W-:Y:S02]  /*20460*/  FFMA.FTZ R177, R177, R165.reuse, -R178 ;  /* 0x000000a5b1b17223 */ /* 0x080fe400000108b2 */
[-CC-:B------:R-:W-:Y:S01]  /*20470*/  FFMA.FTZ R175, R175, R165.reuse, -R172.reuse ;  /* 0x000000a5afaf7223 */ /* 0x180fe200000108ac */
[----:B------:R-:W2:Y:S01]  /*20480*/  MUFU.EX2 R0, R0 ;  /* 0x0000000000007308 */ /* 0x000ea20000000800 */
[-C--:B------:R-:W-:Y:S02]  /*20490*/  FFMA.FTZ R174, R174, R165.reuse, -R172 ;  /* 0x000000a5aeae7223 */ /* 0x080fe400000108ac */
[-CC-:B------:R-:W-:Y:S02]  /*204a0*/  FFMA.FTZ R192, R192, R165.reuse, -R178.reuse ;  /* 0x000000a5c0c07223 */ /* 0x180fe400000108b2 */
[-CC-:B------:R-:W-:Y:S02]  /*204b0*/  FFMA.FTZ R193, R193, R165.reuse, -R178.reuse ;  /* 0x000000a5c1c17223 */ /* 0x180fe400000108b2 */
[-CC-:B------:R-:W-:Y:S02]  /*204c0*/  FFMA.FTZ R194, R194, R165.reuse, -R178.reuse ;  /* 0x000000a5c2c27223 */ /* 0x180fe400000108b2 */
[-C--:B------:R-:W-:Y:S01]  /*204d0*/  FFMA.FTZ R195, R195, R165.reuse, -R178 ;  /* 0x000000a5c3c37223 */ /* 0x080fe200000108b2 */
[----:B------:R-:W-:Y:S01]  /*204e0*/  MUFU.EX2 R185, R185 ;  /* 0x000000b900b97308 */ /* 0x000fe20000000800 */
[-CC-:B------:R-:W-:Y:S02]  /*204f0*/  FFMA.FTZ R196, R196, R165.reuse, -R172.reuse ;  /* 0x000000a5c4c47223 */ /* 0x180fe400000108ac */
[--C-:B------:R-:W-:Y:S02]  /*20500*/  FFMA.FTZ R197, R197, R165, -R172.reuse ;  /* 0x000000a5c5c57223 */ /* 0x100fe400000108ac */
        /* <DEDUP_REMOVED lines=24> */
[----:B------:R-:W1:Y:S01]  /*20690*/  MUFU.EX2 R188, R188 ;  /* 0x000000bc00bc7308 */ /* 0x000e620000000800 */
[----:B------:R-:W-:Y:S01]  /*206a0*/  LDSM.16.MT88.4 R140, [R219+0x12000] ;  /* 0x01200000db8c783b */ /* 0x000fe20000004200 */
[C---:B------:R-:W-:Y:S02]  /*206b0*/  FMUL.FTZ R34, R0.reuse, R134 ;  /* 0x0000008600227220 */ /* 0x040fe40000410000 */
[----:B------:R-:W-:Y:S02]  /*206c0*/  FMUL.FTZ R35, R0, R135 ;  /* 0x0000008700237220 */ /* 0x000fe40000410000 */
[C---:B------:R-:W-:Y:S02]  /*206d0*/  FMUL.FTZ R36, R2.reuse, R36 ;  /* 0x0000002402247220 */ /* 0x040fe40000410000 */
[----:B------:R-:W-:Y:S01]  /*206e0*/  FMUL.FTZ R37, R2, R37 ;  /* 0x0000002502257220 */ /* 0x000fe20000410000 */
[----:B------:R-:W-:Y:S01]  /*206f0*/  LDSM.16.MT88.4 R132, [R220+0x12000] ;  /* 0x01200000dc84783b */ /* 0x000fe20000004200 */
[----:B------:R-:W-:Y:S01]  /*20700*/  MUFU.EX2 R187, R187 ;  /* 0x000000bb00bb7308 */ /* 0x000fe20000000800 */
[C---:B------:R-:W-:Y:S02]  /*20710*/  FMUL.FTZ R38, R0.reuse, R38 ;  /* 0x0000002600267220 */ /* 0x040fe40000410000 */
[----:B------:R-:W-:Y:S01]  /*20720*/  FMUL.FTZ R39, R0, R39 ;  /* 0x0000002700277220 */ /* 0x000fe20000410000 */
[----:B--2---:R-:W-:Y:S01]  /*20730*/  F2FP.BF16.PACK_AB R170, R190, R191 ;  /* 0x000000bfbeaa723e */ /* 0x004fe200000010ff */
[C---:B------:R-:W-:Y:S02]  /*20740*/  FMUL.FTZ R40, R2.reuse, R40 ;  /* 0x0000002802287220 */ /* 0x040fe40000410000 */
[----:B------:R-:W-:Y:S01]  /*20750*/  LDSM.16.MT88.4 R156, [R223+0x14800] ;  /* 0x01480000df9c783b */ /* 0x000fe20000004200 */
        /* <DEDUP_REMOVED lines=22> */
[C---:B---3--:R-:W-:Y:S05]  /*208c0*/  HMMA.16816.F32.BF16 R4, R168.reuse, R12, R4 ;  /* 0x0000000ca804723c */ /* 0x048fea0000041804 */
        /* <DEDUP_REMOVED lines=119> */
[--C-:B------:R-:W-:Y:S02]  /*21040*/  FFMA.FTZ R198, R198, R165, -R172.reuse ;  /* 0x000000a5c6c67223 */ /* 0x100fe400000108ac */
[C---:B------:R-:W-:Y:S02]  /*21050*/  FMUL.FTZ R120, R2.reuse, R120 ;  /* 0x0000007802787220 */ /* 0x040fe40000410000 */
[----:B------:R-:W-:Y:S01]  /*21060*/  FMUL.FTZ R121, R2, R121 ;  /* 0x0000007902797220 */ /* 0x000fe20000410000 */
[C---:B--2---:R-:W-:Y:S01]  /*21070*/  HMMA.16816.F32.BF16 R116, R168.reuse, R136, R116 ;  /* 0x00000088a874723c */ /* 0x044fe20000041874 */
[----:B------:R-:W-:Y:S02]  /*21080*/  MUFU.EX2 R198, R198 ;  /* 0x000000c600c67308 */ /* 0x000fe40000000800 */
[C---:B------:R-:W-:Y:S02]  /*21090*/  FMUL.FTZ R122, R0.reuse, R122 ;  /* 0x0000007a007a7220 */ /* 0x040fe40000410000 */
[----:B------:R-:W-:Y:S02]  /*210a0*/  FMUL.FTZ R123, R0, R123 ;  /* 0x0000007b007b7220 */ /* 0x000fe40000410000 */
[-C--:B------:R-:W-:Y:S02]  /*210b0*/  FFMA.FTZ R199, R199, R165.reuse, -R172 ;  /* 0x000000a5c7c77223 */ /* 0x080fe400000108ac */
[--C-:B------:R-:W-:Y:S03]  /*210c0*/  FFMA.FTZ R233, R233, R165, -R178.reuse ;  /* 0x000000a5e9e97223 */ /* 0x100fe600000108b2 */
[C---:B------:R-:W-:Y:S01]  /*210d0*/  HMMA.16816.F32.BF16 R120, R168.reuse, R138, R120 ;  /* 0x0000008aa878723c */ /* 0x040fe20000041878 */
[----:B------:R-:W2:Y:S01]  /*210e0*/  MUFU.EX2 R199, R199 ;  /* 0x000000c700c77308 */ /* 0x000ea20000000800 */
[----:B------:R-:W5:Y:S01]  /*210f0*/  LDSM.16.MT88.4 R136, [R220+0x10800] ;  /* 0x01080000dc88783b */ /* 0x000f620000004200 */
[C---:B------:R-:W-:Y:S02]  /*21100*/  FMUL.FTZ R124, R2.reuse, R124 ;  /* 0x0000007c027c7220 */ /* 0x040fe40000410000 */
[----:B------:R-:W-:Y:S02]  /*21110*/  FMUL.FTZ R125, R2, R125 ;  /* 0x0000007d027d7220 */ /* 0x000fe40000410000 */
[C---:B------:R-:W-:Y:S02]  /*21120*/  FMUL.FTZ R126, R0.reuse, R126 ;  /* 0x0000007e007e7220 */ /* 0x040fe40000410000 */
[----:B------:R-:W-:Y:S02]  /*21130*/  FMUL.FTZ R127, R0, R127 ;  /* 0x0000007f007f7220 */ /* 0x000fe40000410000 */
[----:B------:R-:W-:Y:S01]  /*21140*/  MUFU.EX2 R233, R233 ;  /* 0x000000e900e97308 */ /* 0x000fe20000000800 */
[-CC-:B------:R-:W-:Y:S02]  /*21150*/  FFMA.FTZ R203, R203, R165.reuse, -R178.reuse ;  /* 0x000000a5cbcb7223 */ /* 0x180fe400000108b2 */
[--C-:B------:R-:W-:Y:S02]  /*21160*/  FFMA.FTZ R202, R202, R165, -R178.reuse ;  /* 0x000000a5caca7223 */ /* 0x100fe400000108b2 */
[C---:B----4-:R-:W-:Y:S03]  /*21170*/  HMMA.16816.F32.BF16 R124, R168.reuse, R132, R124 ;  /* 0x00000084a87c723c */ /* 0x050fe6000004187c */
[C---:B------:R-:W-:Y:S02]  /*21180*/  FMUL.FTZ R128, R2.reuse, R128 ;  /* 0x0000008002807220 */ /* 0x040fe40000410000 */
[----:B------:R-:W-:Y:S01]  /*21190*/  FMUL.FTZ R129, R2, R129 ;  /* 0x0000008102817220 */ /* 0x000fe20000410000 */
[----:B------:R-:W-:Y:S01]  /*211a0*/  MUFU.EX2 R203, R203 ;  /* 0x000000cb00cb7308 */ /* 0x000fe20000000800 */
[C---:B------:R-:W-:Y:S01]  /*211b0*/  FMUL.FTZ R130, R0.reuse, R130 ;  /* 0x0000008200827220 */ /* 0x040fe20000410000 */
[----:B-1----:R-:W-:Y:S01]  /*211c0*/  F2FP.BF16.PACK_AB R132, R193, R192 ;  /* 0x000000c0c184723e */ /* 0x002fe200000010ff */
[----:B------:R-:W-:Y:S03]  /*211d0*/  FMUL.FTZ R131, R0, R131 ;  /* 0x0000008300837220 */ /* 0x000fe60000410000 */
[----:B---3--:R-:W-:Y:S01]  /*211e0*/  F2FP.BF16.PACK_AB R133, R197, R196 ;  /* 0x000000c4c585723e */ /* 0x008fe200000010ff */
[-C--:B------:R-:W-:Y:S02]  /*211f0*/  FFMA.FTZ R201, R201, R165.reuse, -R178 ;  /* 0x000000a5c9c97223 */ /* 0x080fe400000108b2 */
[-CC-:B------:R-:W-:Y:S01]  /*21200*/  FFMA.FTZ R200, R200, R165.reuse, -R172.reuse ;  /* 0x000000a5c8c87223 */ /* 0x180fe200000108ac */
[----:B------:R-:W-:Y:S01]  /*21210*/  HMMA.16816.F32.BF16 R128, R168, R134, R128 ;  /* 0x00000086a880723c */ /* 0x000fe20000041880 */
[----:B------:R-:W-:Y:S02]  /*21220*/  MUFU.EX2 R168, R179 ;  /* 0x000000b300a87308 */ /* 0x000fe40000000800 */
[-CC-:B------:R-:W-:Y:S02]  /*21230*/  FFMA.FTZ R183, R183, R165.reuse, -R172.reuse ;  /* 0x000000a5b7b77223 */ /* 0x180fe400000108ac */
[-CC-:B------:R-:W-:Y:S02]  /*21240*/  FFMA.FTZ R182, R182, R165.reuse, -R172.reuse ;  /* 0x000000a5b6b67223 */ /* 0x180fe400000108ac */
[----:B------:R-:W-:Y:S01]  /*21250*/  F2FP.BF16.PACK_AB R134, R195, R194 ;  /* 0x000000c2c386723e */ /* 0x000fe200000010ff */
[-C--:B------:R-:W-:Y:S01]  /*21260*/  FFMA.FTZ R181, R181, R165.reuse, -R172 ;  /* 0x000000a5b5b57223 */ /* 0x080fe200000108ac */
[----:B--2---:R-:W-:Y:S02]  /*21270*/  F2FP.BF16.PACK_AB R135, R199, R198 ;  /* 0x000000c6c787723e */ /* 0x004fe400000010ff */
[----:B------:R-:W-:Y:S01]  /*21280*/  MUFU.EX2 R169, R183 ;  /* 0x000000b700a97308 */ /* 0x000fe20000000800 */
[-CC-:B------:R-:W-:Y:S02]  /*21290*/  FFMA.FTZ R180, R180, R165.reuse, -R178.reuse ;  /* 0x000000a5b4b47223 */ /* 0x180fe400000108b2 */
[----:B------:R-:W-:Y:S02]  /*212a0*/  FFMA.FTZ R178, R176, R165, -R178 ;  /* 0x000000a5b0b27223 */ /* 0x000fe400000108b2 */
[C---:B-----5:R-:W-:Y:S05]  /*212b0*/  HMMA.16816.F32.BF16 R4, R132.reuse, R140, R4 ;  /* 0x0000008c8404723c */ /* 0x060fea0000041804 */
[----:B------:R-:W-:Y:S01]  /*212c0*/  MUFU.EX2 R183, R174 ;  /* 0x000000ae00b77308 */ /* 0x000fe20000000800 */
[----:B------:R-:W-:Y:S01]  /*212d0*/  FFMA.FTZ R185, R2, R250, R185 ;  /* 0x000000fa02b97223 */ /* 0x000fe200000100b9 */
[----:B------:R-:W-:Y:S01]  /*212e0*/  MOV R2, R164 ;  /* 0x000000a400027202 */ /* 0x000fe20000000f00 */
[C---:B------:R-:W-:Y:S01]  /*212f0*/  HMMA.16816.F32.BF16 R8, R132.reuse, R142, R8 ;  /* 0x0000008e8408723c */ /* 0x040fe20000041808 */
[----:B------:R-:W1:Y:S03]  /*21300*/  LDSM.16.MT88.4 R140, [R221+0x12800] ;  /* 0x01280000dd8c783b */ /* 0x000e660000004200 */
[----:B------:R-:W-:Y:S02]  /*21310*/  FFMA.FTZ R189, R0, R251, R189 ;  /* 0x000000fb00bd7223 */ /* 0x000fe400000100bd */
[----:B------:R-:W-:Y:S01]  /*21320*/  FADD.FTZ R184, R184, R185 ;  /* 0x000000b9b8b87221 */ /* 0x000fe20000010000 */
[----:B------:R-:W-:Y:S01]  /*21330*/  MUFU.EX2 R170, R182 ;  /* 0x000000b600aa7308 */ /* 0x000fe20000000800 */
[C---:B------:R-:W-:Y:S04]  /*21340*/  HMMA.16816.F32.BF16 R12, R132.reuse, R144, R12 ;  /* 0x00000090840c723c */ /* 0x040fe8000004180c */
[----:B------:R-:W-:Y:S04]  /*21350*/  FADD.FTZ R188, R188, R189 ;  /* 0x000000bdbcbc7221 */ /* 0x000fe80000010000 */
[C---:B------:R-:W-:Y:S01]  /*21360*/  HMMA.16816.F32.BF16 R16, R132.reuse, R146, R16 ;  /* 0x000000928410723c */ /* 0x040fe20000041810 */
[----:B------:R-:W-:Y:S01]  /*21370*/  LDSM.16.MT88.4 R144, [R219+0x12800] ;  /* 0x01280000db90783b */ /* 0x000fe20000004200 */
[----:B------:R-:W-:Y:S06]  /*21380*/  MUFU.EX2 R182, R180 ;  /* 0x000000b400b67308 */ /* 0x000fec0000000800 */
[C---:B------:R-:W-:Y:S04]  /*21390*/  HMMA.16816.F32.BF16 R20, R132.reuse, R136, R20 ;  /* 0x000000888414723c */ /* 0x040fe80000041814 */
[----:B------:R-:W2:Y:S04]  /*213a0*/  MUFU.EX2 R171, R181 ;  /* 0x000000b500ab7308 */ /* 0x000ea80000000800 */
[C---:B------:R-:W-:Y:S01]  /*213b0*/  HMMA.16816.F32.BF16 R24, R132.reuse, R138, R24 ;  /* 0x0000008a8418723c */ /* 0x040fe20000041818 */
[----:B------:R-:W3:Y:S05]  /*213c0*/  LDSM.16.MT88.4 R136, [R220+0x12800] ;  /* 0x01280000dc88783b */ /* 0x000eea0000004200 */
[----:B------:R-:W-:Y:S02]  /*213d0*/  MUFU.EX2 R181, R175 ;  /* 0x000000af00b57308 */ /* 0x000fe40000000800 */
[C---:B------:R-:W-:Y:S08]  /*213e0*/  HMMA.16816.F32.BF16 R28, R132.reuse, R148, R28 ;  /* 0x00000094841c723c */ /* 0x040ff0000004181c */
[C---:B------:R-:W-:Y:S01]  /*213f0*/  HMMA.16816.F32.BF16 R32, R132.reuse, R150, R32 ;  /* 0x000000968420723c */ /* 0x040fe20000041820 */
[----:B------:R-:W4:Y:S01]  /*21400*/  LDSM.16.MT88.4 R148, [R220+0x14800] ;  /* 0x01480000dc94783b */ /* 0x000f220000004200 */
[----:B------:R-:W-:Y:S02]  /*21410*/  MUFU.EX2 R202, R202 ;  /* 0x000000ca00ca7308 */ /* 0x000fe40000000800 */
[----:B--2---:R-:W-:Y:S04]  /*21420*/  MOV R180, R171 ;  /* 0x000000ab00b47202 */ /* 0x004fe80000000f00 */
[C---:B------:R-:W-:Y:S04]  /*21430*/  HMMA.16816.F32.BF16 R36, R132.reuse, R152, R36 ;  /* 0x000000988424723c */ /* 0x040fe80000041824 */
[----:B------:R-:W2:Y:S04]  /*21440*/  MUFU.EX2 R201, R201 ;  /* 0x000000c900c97308 */ /* 0x000ea80000000800 */
[C---:B------:R-:W-:Y:S01]  /*21450*/  HMMA.16816.F32.BF16 R40, R132.reuse, R154, R40 ;  /* 0x0000009a8428723c */ /* 0x040fe20000041828 */
[----:B------:R-:W-:Y:S05]  /*21460*/  LDSM.16.MT88.4 R152, [R221+0x11000] ;  /* 0x01100000dd98783b */ /* 0x000fea0000004200 */
[----:B------:R-:W5:Y:S02]  /*21470*/  MUFU.EX2 R200, R200 ;  /* 0x000000c800c87308 */ /* 0x000f640000000800 */
        /* <DEDUP_REMOVED lines=33> */
[----:B------:R-:W-:Y:S02]  /*21690*/  F2FP.BF16.PACK_AB R132, R203, R233 ;  /* 0x000000e9cb84723e */ /* 0x000fe400000010ff */
[----:B--2---:R-:W-:Y:S03]  /*216a0*/  F2FP.BF16.PACK_AB R134, R201, R202 ;  /* 0x000000cac986723e */ /* 0x004fe600000010ff */
[----:B-----5:R-:W-:Y:S02]  /*216b0*/  F2FP.BF16.PACK_AB R133, R169, R200 ;  /* 0x000000c8a985723e */ /* 0x020fe400000010ff */
[-C--:B------:R-:W-:Y:S02]  /*216c0*/  F2FP.BF16.PACK_AB R135, R171, R170.reuse ;  /* 0x000000aaab87723e */ /* 0x080fe400000010ff */
[----:B------:R-:W-:Y:S05]  /*216d0*/  MUFU.EX2 R171, R177 ;  /* 0x000000b100ab7308 */ /* 0x000fea0000000800 */
[C---:B---3--:R-:W-:Y:S08]  /*216e0*/  HMMA.16816.F32.BF16 R4, R132.reuse, R136, R4 ;  /* 0x000000888404723c */ /* 0x048ff00000041804 */
        /* <DEDUP_REMOVED lines=29> */
[----:B------:R5:W2:Y:S03]  /*218c0*/  MUFU.EX2 R163, R178 ;  /* 0x000000b200a37308 */ /* 0x000aa60000000800 */
[----:B------:R-:W-:Y:S01]  /*218d0*/  FFMA.FTZ R172, R166, R165, -R172 ;  /* 0x000000a5a6ac7223 */ /* 0x000fe200000108ac */
[----:B------:R-:W-:Y:S03]  /*218e0*/  MOV R161, R170 ;  /* 0x000000aa00a17202 */ /* 0x000fe60000000f00 */
[C---:B----4-:R-:W-:Y:S03]  /*218f0*/  HMMA.16816.F32.BF16 R84, R132.reuse, R156, R84 ;  /* 0x0000009c8454723c */ /* 0x050fe60000041854 */
[----:B------:R4:W-:Y:S05]  /*21900*/  MUFU.EX2 R165, R172 ;  /* 0x000000ac00a57308 */ /* 0x0009ea0000000800 */
[C---:B------:R-:W-:Y:S01]  /*21910*/  HMMA.16816.F32.BF16 R88, R132.reuse, R158, R88 ;  /* 0x0000009e8458723c */ /* 0x040fe20000041858 */
[----:B------:R-:W3:Y:S04]  /*21920*/  LDSM.16.MT88.4 R156, [R223+0x11800] ;  /* 0x01180000df9c783b */ /* 0x000ee80000004200 */
[----:B------:R-:W3:Y:S03]  /*21930*/  MUFU.EX2 R170, R160 ;  /* 0x000000a000aa7308 */ /* 0x000ee60000000800 */
[C---:B-1----:R-:W-:Y:S01]  /*21940*/  HMMA.16816.F32.BF16 R92, R132.reuse, R136, R92 ;  /* 0x00000088845c723c */ /* 0x042fe2000004185c */
[----:B-----5:R-:W-:Y:S03]  /*21950*/  LDSM.16.MT88.4 R176, [R223+0x13800] ;  /* 0x01380000dfb0783b */ /* 0x020fe60000004200 */
[----:B--2---:R-:W-:Y:S04]  /*21960*/  MOV R166, R163 ;  /* 0x000000a300a67202 */ /* 0x004fe80000000f00 */
[C---:B------:R-:W-:Y:S01]  /*21970*/  HMMA.16816.F32.BF16 R96, R132.reuse, R138, R96 ;  /* 0x0000008a8460723c */ /* 0x040fe20000041860 */
[----:B------:R-:W1:Y:S07]  /*21980*/  LDSM.16.MT88.4 R136, [R221+0x11800] ;  /* 0x01180000dd88783b */ /* 0x000e6e0000004200 */
[C---:B------:R-:W-:Y:S01]  /*21990*/  HMMA.16816.F32.BF16 R100, R132.reuse, R140, R100 ;  /* 0x0000008c8464723c */ /* 0x040fe20000041864 */
[----:B----4-:R-:W-:Y:S07]  /*219a0*/  LDSM.16.MT88.4 R172, [R219+0x11800] ;  /* 0x01180000dbac783b */ /* 0x010fee0000004200 */
[C---:B------:R-:W-:Y:S01]  /*219b0*/  HMMA.16816.F32.BF16 R104, R132.reuse, R142, R104 ;  /* 0x0000008e8468723c */ /* 0x040fe20000041868 */
[----:B------:R-:W2:Y:S07]  /*219c0*/  LDSM.16.MT88.4 R140, [R220+0x11800] ;  /* 0x01180000dc8c783b */ /* 0x000eae0000004200 */
[C---:B------:R-:W-:Y:S07]  /*219d0*/  HMMA.16816.F32.BF16 R108, R132.reuse, R144, R108 ;  /* 0x00000090846c723c */ /* 0x040fee000004186c */
[----:B------:R-:W-:Y:S01]  /*219e0*/  MOV R144, R180 ;  /* 0x000000b400907202 */ /* 0x000fe20000000f00 */
[C---:B------:R-:W-:Y:S04]  /*219f0*/  HMMA.16816.F32.BF16 R112, R132.reuse, R146, R112 ;  /* 0x000000928470723c */ /* 0x040fe80000041870 */
[----:B------:R-:W-:Y:S03]  /*21a00*/  MOV R145, R161 ;  /* 0x000000a100917202 */ /* 0x000fe60000000f00 */
[----:B------:R-:W-:Y:S01]  /*21a10*/  MOV R146, R181 ;  /* 0x000000b500927202 */ /* 0x000fe20000000f00 */
[C---:B------:R-:W-:Y:S04]  /*21a20*/  HMMA.16816.F32.BF16 R116, R132.reuse, R148, R116 ;  /* 0x000000948474723c */ /* 0x040fe80000041874 */
[----:B------:R-:W-:Y:S03]  /*21a30*/  MOV R147, R182 ;  /* 0x000000b600937202 */ /* 0x000fe60000000f00 */
[----:B------:R-:W-:Y:S01]  /*21a40*/  MOV R148, R183 ;  /* 0x000000b700947202 */ /* 0x000fe20000000f00 */
[C---:B------:R-:W-:Y:S01]  /*21a50*/  HMMA.16816.F32.BF16 R120, R132.reuse, R150, R120 ;  /* 0x000000968478723c */ /* 0x040fe20000041878 */
[----:B------:R-:W4:Y:S03]  /*21a60*/  LDSM.16.MT88.4 R180, [R221+0x13800] ;  /* 0x01380000ddb4783b */ /* 0x000f260000004200 */
        /* <DEDUP_REMOVED lines=13> */
[----:B------:R-:W5:Y:S07]  /*21b40*/  LDSM.16.MT88.4 R8, [R219+0x13800] ;  /* 0x01380000db08783b */ /* 0x000f6e0000004200 */
        /* <DEDUP_REMOVED lines=8> */
[C---:B--2---:R-:W-:Y:S01]  /*21bd0*/  HMMA.16816.F32.BF16 R144, R168.reuse, R140, R20 ;  /* 0x0000008ca890723c */ /* 0x044fe20000041814 */
        /* <DEDUP_REMOVED lines=10> */
[C---:B------:R-:W-:Y:S04]  /*21c80*/  HMMA.16816.F32.BF16 R36, R168.reuse, R176, R36 ;  /* 0x000000b0a824723c */ /* 0x040fe80000041824 */
[----:B------:R-:W-:Y:S02]  /*21c90*/  MOV R174, R15 ;  /* 0x0000000f00ae7202 */ /* 0x000fe40000000f00 */
[----:B------:R-:W1:Y:S01]  /*21ca0*/  LDSM.16.MT88.4 R12, [R223+0x15800] ;  /* 0x01580000df0c783b */ /* 0x000e620000004200 */
[----:B------:R-:W-:Y:S01]  /*21cb0*/  MOV R177, R16 ;  /* 0x0000001000b17202 */ /* 0x000fe20000000f00 */
[C---:B------:R-:W-:Y:S04]  /*21cc0*/  HMMA.16816.F32.BF16 R40, R168.reuse, R178, R40 ;  /* 0x000000b2a828723c */ /* 0x040fe80000041828 */
[----:B------:R-:W-:Y:S03]  /*21cd0*/  MOV R176, R17 ;  /* 0x0000001100b07202 */ /* 0x000fe60000000f00 */
[----:B------:R-:W-:Y:S01]  /*21ce0*/  MOV R179, R18 ;  /* 0x0000001200b37202 */ /* 0x000fe20000000f00 */
[C---:B----4-:R-:W-:Y:S04]  /*21cf0*/  HMMA.16816.F32.BF16 R44, R168.reuse, R180, R44 ;  /* 0x000000b4a82c723c */ /* 0x050fe8000004182c */
        /* <DEDUP_REMOVED lines=8> */
[C---:B-----5:R-:W-:Y:S08]  /*21d80*/  HMMA.16816.F32.BF16 R60, R168.reuse, R8, R60 ;  /* 0x00000008a83c723c */ /* 0x060ff0000004183c */
        /* <DEDUP_REMOVED lines=48> */
.L_x_6904:
        /* <DEDUP_REMOVED lines=11> */
.L_x_6927:
[----:B--23--:R-:W-:Y:S01]  /*22140*/  FADD.FTZ R250, R6, R250 ;  /* 0x000000fa06fa7221 */ /* 0x00cfe20000010000 */
[----:B------:R-:W-:Y:S05]  /*22150*/  BRA.DIV ~URZ, `(.L_x_6915) ;  /* 0x00001f127f007947 */ /* 0x000fea000b800000 */
[----:B------:R-:W2:Y:S04]  /*22160*/  SHFL.BFLY PT, R0, R251, 0x2, 0x1f ;  /* 0x0c401f00fb007f89 */ /* 0x000ea800000e0000 */
[----:B------:R-:W3:Y:S01]  /*22170*/  SHFL.BFLY PT, R5, R250, 0x1, 0x1f ;  /* 0x0c201f00fa057f89 */ /* 0x000ee200000e0000 */
[----:B--2---:R-:W-:Y:S02]  /*22180*/  FADD.FTZ R7, R0, R251 ;  /* 0x000000fb00077221 */ /* 0x004fe40000010000 */
[----:B---3--:R-:W-:-:S03]  /*22190*/  FADD.FTZ R10, R250, R5 ;  /* 0x00000005fa0a7221 */ /* 0x008fc60000010000 */
[----:B------:R2:W3:Y:S04]  /*221a0*/  SHFL.BFLY PT, R6, R7, 0x1, 0x1f ;  /* 0x0c201f0007067f89 */ /* 0x0004e800000e0000 */
.L_x_6928:
        /* <DEDUP_REMOVED lines=330> */
.L_x_6917:
[----:B------:R-:W-:Y:S02]  /*23650*/  ULDC.64 UR4, c[0x0][0x118] ;  /* 0x0000460000047ab9 */ /* 0x000fe40000000a00 */
[----:B------:R-:W2:Y:S04]  /*23660*/  LD.E R2, [R8.64+0x60] ;  /* 0x0000600408027980 */ /* 0x000ea8000c101900 */
[----:B------:R-:W3:Y:S01]  /*23670*/  LD.E R240, [R8.64+0xb4] ;  /* 0x0000b40408f07980 */ /* 0x000ee2000c101900 */
[----:B--2---:R-:W-:-:S04]  /*23680*/  IMAD R3, R2, R236, R235 ;  /* 0x000000ec02037224 */ /* 0x004fc800078e02eb */
[----:B---3--:R-:W-:Y:S02]  /*23690*/  IMAD R240, R240, R3, RZ ;  /* 0x00000003f0f07224 */ /* 0x008fe400078e02ff */
.L_x_6918:
[----:B------:R-:W-:Y:S05]  /*236a0*/  BSYNC B0 ;  /* 0x0000000000007941 */ /* 0x000fea0003800000 */
.L_x_6916:
        /* <DEDUP_REMOVED lines=52> */
.L_x_6920:
[----:B--234-:R-:W-:Y:S05]  /*239f0*/  BSYNC B0 ;  /* 0x0000000000007941 */ /* 0x01cfea0003800000 */
.L_x_6919:
        /* <DEDUP_REMOVED lines=37> */
.L_x_6922:
[----:B------:R-:W-:Y:S05]  /*23c50*/  BSYNC B0 ;  /* 0x0000000000007941 */ /* 0x000fea0003800000 */
.L_x_6921:
        /* <DEDUP_REMOVED lines=19> */
.L_x_6924:
[----:B------:R-:W-:Y:S05]  /*23d90*/  BSYNC B0 ;  /* 0x0000000000007941 */ /* 0x000fea0003800000 */
.L_x_6923:
        /* <DEDUP_REMOVED lines=19> */
.L_x_6926:
[----:B------:R-:W-:Y:S05]  /*23ed0*/  BSYNC B0 ;  /* 0x0000000000007941 */ /* 0x000fea0003800000 */
.L_x_6925:
[----:B------:R-:W-:Y:S01]  /*23ee0*/  IADD3 R0, R3, 0x30, RZ ;  /* 0x0000003003007810 */ /* 0x000fe20007ffe0ff */
[----:B------:R-:W-:-:S03]  /*23ef0*/  IMAD.MOV.U32 R235, RZ, RZ, 0x0 ;  /* 0x00000000ffeb7424 */ /* 0x000fc600078e00ff */
[----:B------:R-:W-:-:S13]  /*23f00*/  ISETP.GE.AND P0, PT, R0, R237, PT ;  /* 0x000000ed0000720c */ /* 0x000fda0003f06270 */
[----:B------:R-:W-:Y:S05]  /*23f10*/  @P0 RET.REL.NODEC R234 `(_ZN5flash24flash_fwd_splitkv_kernelI23Flash_fwd_kernel_traitsILi256ELi64ELi64ELi4ELb0ELb0EN7cutlass10bfloat16_tE19Flash_kernel_traitsILi256ELi64ELi64ELi4ES3_EELb0ELb1ELb0ELb0ELb1ELb1ELb0ELb1EEEvNS_16Flash_fwd_paramsE) ;  /* 0xfffdc0e0ea000950 */ /* 0x000fea0003c3ffff */
        /* <DEDUP_REMOVED lines=16> */
[----:B------:R-:W-:Y:S05]  /*24020*/  RET.REL.NODEC R234 `(_ZN5flash24flash_fwd_splitkv_kernelI23Flash_fwd_kernel_traitsILi256ELi64ELi64ELi4ELb0ELb0EN7cutlass10bfloat16_tE19Flash_kernel_traitsILi256ELi64ELi64ELi4ES3_EELb0ELb1ELb0ELb0ELb1ELb1ELb0ELb1EEEvNS_16Flash_fwd_paramsE) ;  /* 0xfffdbfd0ea007950 */ /* 0x000fea0003c3ffff */
.L_x_6914:
[----:B------:R-:W-:Y:S02]  /*24030*/  MOV R6, 0x2 ;  /* 0x0000000200067802 */ /* 0x000fe40000000f00 */
[----:B------:R-:W-:-:S02]  /*24040*/  MOV R4, 0x24060 ;  /* 0x0002406000047802 */ /* 0x000fc40000000f00 */
[----:B-1---5:R-:W-:Y:S05]  /*24050*/  CALL.REL.NOINC `($__internal_31_$__cuda_sm70_shflsync_bfly_p) ;  /* 0x000000f000007944 */ /* 0x022fea0003c00000 */
[----:B-12---:R-:W-:Y:S05]  /*24060*/  BRA `(.L_x_6927) ;  /* 0xffffe0d000007947 */ /* 0x006fea000383ffff */
.L_x_6915:
[----:B------:R-:W-:Y:S02]  /*24070*/  MOV R6, 0x1 ;  /* 0x0000000100067802 */ /* 0x000fe40000000f00 */
[----:B------:R-:W-:-:S02]  /*24080*/  MOV R4, 0x240a0 ;  /* 0x000240a000047802 */ /* 0x000fc40000000f00 */
[----:B-1---5:R-:W-:Y:S05]  /*24090*/  CALL.REL.NOINC `($__internal_31_$__cuda_sm70_shflsync_bfly_p) ;  /* 0x000000b000007944 */ /* 0x022fea0003c00000 */
[----:B--2---:R-:W-:Y:S01]  /*240a0*/  FADD.FTZ R10, R250, R6 ;  /* 0x00000006fa0a7221 */ /* 0x004fe20000010000 */
[----:B-1----:R-:W-:-:S02]  /*240b0*/  MOV R250, R251 ;  /* 0x000000fb00fa7202 */ /* 0x002fc40000000f00 */
[----:B------:R-:W-:Y:S02]  /*240c0*/  MOV R6, 0x2 ;  /* 0x0000000200067802 */ /* 0x000fe40000000f00 */
[----:B------:R-:W-:Y:S02]  /*240d0*/  MOV R4, 0x240f0 ;  /* 0x000240f000047802 */ /* 0x000fe40000000f00 */
[----:B------:R-:W-:Y:S05]  /*240e0*/  CALL.REL.NOINC `($__internal_31_$__cuda_sm70_shflsync_bfly_p) ;  /* 0x0000006000007944 */ /* 0x000fea0003c00000 */
[----:B--2---:R-:W-:Y:S01]  /*240f0*/  FADD.FTZ R7, R251, R6 ;  /* 0x00000006fb077221 */ /* 0x004fe20000010000 */
[----:B------:R-:W-:Y:S02]  /*24100*/  MOV R6, 0x1 ;  /* 0x0000000100067802 */ /* 0x000fe40000000f00 */
[----:B------:R-:W-:Y:S02]  /*24110*/  MOV R4, 0x24140 ;  /* 0x0002414000047802 */ /* 0x000fe40000000f00 */
[----:B-1----:R-:W-:Y:S02]  /*24120*/  MOV R250, R7 ;  /* 0x0000000700fa7202 */ /* 0x002fe40000000f00 */
[----:B------:R-:W-:Y:S05]  /*24130*/  CALL.REL.NOINC `($__internal_31_$__cuda_sm70_shflsync_bfly_p) ;  /* 0x0000001000007944 */ /* 0x000fea0003c00000 */
[----:B-12---:R-:W-:Y:S05]  /*24140*/  BRA `(.L_x_6928) ;  /* 0xffffe06000007947 */ /* 0x006fea000383ffff */
        .weak           $__internal_31_$__cuda_sm70_shflsync_bfly_p
        .type           $__internal_31_$__cuda_sm70_shflsync_bfly_p,@function
        .size           $__internal_31_$__cuda_sm70_shflsync_bfly_p,(.L_x_8907 - $__internal_31_$__cuda_sm70_shflsync_bfly_p)
$__internal_31_$__cuda_sm70_shflsync_bfly_p:
[----:B------:R-:W-:Y:S01]  /*24150*/  MOV R12, R4 ;  /* 0x00000004000c7202 */ /* 0x000fe20000000f00 */
[----:B------:R-:W-:Y:S04]  /*24160*/  WARPSYNC R0 ;  /* 0x0000000000007348 */ /* 0x000fe80003800000 */
[----:B------:R-:W-:Y:S01]  /*24170*/  MOV R13, 0x0 ;  /* 0x00000000000d7802 */ /* 0x000fe20000000f00 */
[----:B------:R1:W2:Y:S03]  /*24180*/  SHFL.BFLY PT, R6, R250, R6, R5 ;  /* 0x0c000006fa067389 */ /* 0x0002a600000e0005 */
[----:B------:R-:W-:Y:S05]  /*24190*/  RET.REL.NODEC R12 `(_ZN5flash24flash_fwd_splitkv_kernelI23Flash_fwd_kernel_traitsILi256ELi64ELi64ELi4ELb0ELb0EN7cutlass10bfloat16_tE19Flash_kernel_traitsILi256ELi64ELi64ELi4ES3_EELb0ELb1ELb0ELb0ELb1ELb1ELb0ELb1EEEvNS_16Flash_fwd_paramsE) ;  /* 0xfffdbe600c007950 */ /* 0x000fea0003c3ffff */
.L_x_6929:
        /* <DEDUP_REMOVED lines=14> */
.L_x_8907:


//--------------------- .text._ZN5flash24flash_fwd_splitkv_kernelI23Flash_fwd_kernel_traitsILi256ELi64ELi64ELi4ELb0ELb0EN7cutlass10bfloat16_tE19Flash_kernel_traitsILi256ELi64ELi64ELi4ES3_EELb0ELb1ELb1ELb0ELb0ELb0ELb0ELb1EEEvNS_16Flash_fwd_paramsE --------------------------
	.section	.text._ZN5flash24flash_fwd_splitkv_kernelI23Flash_fwd_kernel_traitsILi256ELi64ELi64ELi4ELb0ELb0EN7cutlass10bfloat16_tE19Flash_kernel_traitsILi256ELi64ELi64ELi4ES3_EELb0ELb1ELb1ELb0ELb0ELb0ELb0ELb1EEEvNS_16Flash_fwd_paramsE,"ax",@progbits
	.sectioninfo	@"SHI_REGISTERS=255"
	.align	128
        .global         _ZN5flash24flash_fwd_splitkv_kernelI23Flash_fwd_kernel_traitsILi256ELi64ELi64ELi4ELb0ELb0EN7cutlass10bfloat16_tE19Flash_kernel_traitsILi256ELi64ELi64ELi4ES3_EELb0ELb1ELb1ELb0ELb0ELb0ELb0ELb1EEEvNS_16Flash_fwd_paramsE
        .type           _ZN5flash24flash_fwd_splitkv_kernelI23Flash_fwd_kernel_traitsILi256ELi64ELi64ELi4ELb0ELb0EN7cutlass10bfloat16_tE19Flash_kernel_traitsILi256ELi64ELi64ELi4ES3_EELb0ELb1ELb1ELb0ELb0ELb0ELb0ELb1EEEvNS_16Flash_fwd_paramsE,@function
        .size           _ZN5flash24flash_fwd_splitkv_kernelI23Flash_fwd_kernel_traitsILi256ELi64ELi64ELi4ELb0ELb0EN7cutlass10bfloat16_tE19Flash_kernel_traitsILi256ELi64ELi64ELi4ES3_EELb0ELb1ELb1ELb0ELb0ELb0ELb0ELb1EEEvNS_16Flash_fwd_paramsE,(.L_x_8909 - _ZN5flash24flash_fwd_splitkv_kernelI23Flash_fwd_kernel_traitsILi256ELi64ELi64ELi4ELb0ELb0EN7cutlass10bfloat16_tE19Flash_kernel_traitsILi256ELi64ELi64ELi4ES3_EELb0ELb1ELb1ELb0ELb0ELb0ELb0ELb1EEEvNS_16Flash_fwd_paramsE)
        .other          _ZN5flash24flash_fwd_splitkv_kernelI23Flash_fwd_kernel_traitsILi256ELi64ELi64ELi4ELb0ELb0EN7cutlass10bfloat16_tE19Flash_kernel_traitsILi256ELi64ELi64ELi4ES3_EELb0ELb1ELb1ELb0ELb0ELb0ELb0ELb1EEEvNS_16Flash_fwd_paramsE,@"STO_CUDA_ENTRY STV_DEFAULT"
_ZN5flash24flash_fwd_splitkv_kernelI23Flash_fwd_kernel_traitsILi256ELi64ELi64ELi4ELb0ELb0EN7cutlass10bfloat16_tE19Flash_kernel_traitsILi256ELi64ELi64ELi4ES3_EELb0ELb1ELb1ELb0ELb0ELb0ELb0ELb1EEEvNS_16Flash_fwd_paramsE:
.text._ZN5flash24flash_fwd_splitkv_kernelI23Flash_fwd_kernel_traitsILi256ELi64ELi64ELi4ELb0ELb0EN7cutlass10bfloat16_tE19Flash_kernel_traitsILi256ELi64ELi64ELi4ES3_EELb0ELb1ELb1ELb0ELb0ELb0ELb0ELb1EEEvNS_16Flash_fwd_paramsE:
        /* <DEDUP_REMOVED lines=10> */
[----:B-123--:R-:W-:Y:S05]  /*00a0*/  CALL.REL.NOINC `($_ZN5flash24flash_fwd_splitkv_kernelI23Flash_fwd_kernel_traitsILi256ELi64ELi64ELi4ELb0ELb0EN7cutlass10bfloat16_tE19Flash_kernel_traitsILi256ELi64ELi64ELi4ES3_EELb0ELb1ELb1ELb0ELb0ELb0ELb0ELb1EEEvNS_16Flash_fwd_paramsE$_ZN5flash30compute_attn_1rowblock_splitkvI23Flash_fwd_kernel_traitsILi256ELi64ELi64ELi4ELb0ELb0EN7cutlass10bfloat16_tE19Flash_kernel_traitsILi256ELi64ELi64ELi4ES3_EELb0ELb1ELb1ELb0ELb0ELb0ELb0ELb1ENS_16Flash_fwd_paramsEEEvRKT8_iiiii) ;  /* 0x0000002000007944 */ /* 0x00efea0003c00000 */
[----:B------:R-:W-:Y:S05]  /*00b0*/  BSYNC B4 ;  /* 0x0000000000047941 */ /* 0x000fea0003800000 */
.L_x_6930:
[----:B------:R-:W-:Y:S05]  /*00c0*/  EXIT ;  /* 0x000000000000794d */ /* 0x000fea0003800000 */
        .type           $_ZN5flash24flash_fwd_splitkv_kernelI23Flash_fwd_kernel_traitsILi256ELi64ELi64ELi4ELb0ELb0EN7cutlass10bfloat16_tE19Flash_kernel_traitsILi256ELi64ELi64ELi4ES3_EELb0ELb1ELb1ELb0ELb0ELb0ELb0ELb1EEEvNS_16Flash_fwd_paramsE$_ZN5flash30compute_attn_1rowblock_splitkvI23Flash_fwd_kernel_traitsILi256ELi64ELi64ELi4ELb0ELb0EN7cutlass10bfloat16_tE19Flash_kernel_traitsILi256ELi64ELi64ELi4ES3_EELb0ELb1ELb1ELb0ELb0ELb0ELb0ELb1ENS_16Flash_fwd_paramsEEEvRKT8_iiiii,@function
        .size           $_ZN5flash24flash_fwd_splitkv_kernelI23Flash_fwd_kernel_traitsILi256ELi64ELi64ELi4ELb0ELb0EN7cutlass10bfloat16_tE19Flash_kernel_traitsILi256ELi64ELi64ELi4ES3_EELb0ELb1ELb1ELb0ELb0ELb0ELb0ELb1EEEvNS_16Flash_fwd_paramsE$_ZN5flash30compute_attn_1rowblock_splitkvI23Flash_fwd_kernel_traitsILi256ELi64ELi64ELi4ELb0ELb0EN7cutlass10bfloat16_tE19Flash_kernel_traitsILi256ELi64ELi64ELi4ES3_EELb0ELb1ELb1ELb0ELb0ELb0ELb0ELb1ENS_16Flash_fwd_paramsEEEvRKT8_iiiii,($__internal_32_$__cuda_sm70_shflsync_bfly_p - $_ZN5flash24flash_fwd_splitkv_kernelI23Flash_fwd_kernel_traitsILi256ELi64ELi64ELi4ELb0ELb0EN7cutlass10bfloat16_tE19Flash_kernel_traitsILi256ELi64ELi64ELi4ES3_EELb0ELb1ELb1ELb0ELb0ELb0ELb0ELb1EEEvNS_16Flash_fwd_paramsE$_ZN5flash30compute_attn_1rowblock_splitkvI23Flash_fwd_kernel_traitsILi256ELi64ELi64ELi4ELb0ELb0EN7cutlass10bfloat16_tE19Flash_kernel_traitsILi256ELi64ELi64ELi4ES3_EELb0ELb1ELb1ELb0ELb0ELb0ELb0ELb1ENS_16Flash_fwd_paramsEEEvRKT8_iiiii)
$_ZN5flash24flash_fwd_splitkv_kernelI23Flash_fwd_kernel_traitsILi256ELi64ELi64ELi4ELb0ELb0EN7cutlass10bfloat16_tE19Flash_kernel_traitsILi256ELi64ELi64ELi4ES3_EELb0ELb1ELb1ELb0ELb0ELb0ELb0ELb1EEEvNS_16Flash_fwd_paramsE$_ZN5flash30compute_attn_1rowblock_splitkvI23Flash_fwd_kernel_traitsILi256ELi64ELi64ELi4ELb0ELb0EN7cutlass10bfloat16_tE19Flash_kernel_traitsILi256ELi64ELi64ELi4ES3_EELb0ELb1ELb1ELb0ELb0ELb0ELb0ELb1ENS_16Flash_fwd_paramsEEEvRKT8_iiiii:
        /* <DEDUP_REMOVED lines=20> */
.L_x_6932:
[----:B------:R-:W-:Y:S05]  /*0210*/  BSYNC B0 ;  /* 0x0000000000007941 */ /* 0x000fea0003800000 */
.L_x_6931:
        /* <DEDUP_REMOVED lines=17> */
.L_x_6934:
[----:B------:R4:W5:Y:S02]  /*0330*/  LD.E R61, [R20.64+0xb8] ;  /* 0x0000b806143d7980 */ /* 0x000964000c101900 */
.L_x_6935:
[----:B------:R-:W-:Y:S05]  /*0340*/  BSYNC B0 ;  /* 0x0000000000007941 */ /* 0x000fea0003800000 */
.L_x_6933:
        /* <DEDUP_REMOVED lines=10> */
.L_x_6937:
[----:B------:R-:W2:Y:S01]  /*03f0*/  LD.E.64 R2, [R20.64+0x108] ;  /* 0x0001080614027980 */ /* 0x000ea2000c101b00 */
[----:B------:R-:W-:Y:S01]  /*0400*/  BSSY B0, `(.L_x_6939) ;  /* 0x0000006000007945 */ /* 0x000fe20003800000 */
[----:B------:R-:W-:Y:S01]  /*0410*/  IMAD.MOV.U32 R52, RZ, RZ, RZ ;  /* 0x000000ffff347224 */ /* 0x000fe200078e00ff */
[----:B--2---:R-:W-:-:S04]  /*0420*/  ISETP.NE.U32.AND P0, PT, R2, RZ, PT ;  /* 0x000000ff0200720c */ /* 0x004fc80003f05070 */
[----:B------:R-:W-:-:S13]  /*0430*/  ISETP.NE.AND.EX P0, PT, R3, RZ, PT, P0 ;  /* 0x000000ff0300720c */ /* 0x000fda0003f05300 */
[----:B------:R-:W-:Y:S05]  /*0440*/  @!P0 BRA `(.L_x_6940) ;  /* 0x0000001000008947 */ /* 0x000fea0003800000 */
[----:B------:R2:W5:Y:S02]  /*0450*/  LD.E R52, [R20.64+0xbc] ;  /* 0x0000bc0614347980 */ /* 0x000564000c101900 */
.L_x_6940:
[----:B------:R-:W-:Y:S05]  /*0460*/  BSYNC B0 ;  /* 0x0000000000007941 */ /* 0x000fea0003800000 */
.L_x_6939:
[----:B-----5:R-:W-:Y:S02]  /*0470*/  IADD3 R52, R61, R52, RZ ;  /* 0x000000343d347210 */ /* 0x020fe40007ffe0ff */
.L_x_6938:
[----:B------:R-:W-:Y:S05]  /*0480*/  BSYNC B1 ;  /* 0x0000000000017941 */ /* 0x000fea0003800000 */
.L_x_6936:
[----:B------:R-:W-:Y:S01]  /*0490*/  IMAD.SHL.U32 R54, R234, 0x40, RZ ;  /* 0x00000040ea367824 */ /* 0x000fe200078e00ff */
[----:B------:R-:W-:Y:S01]  /*04a0*/  MOV R2, R231 ;  /* 0x000000e700027202 */ /* 0x000fe20000000f00 */
[----:B------:R-:W-:-:S03]  /*04b0*/  IMAD.MOV.U32 R3, RZ, RZ, 0x0 ;  /* 0x00000000ff037424 */ /* 0x000fc600078e00ff */
[----:B------:R-:W-:-:S13]  /*04c0*/  ISETP.GT.AND P0, PT, R235, R54, PT ;  /* 0x00000036eb00720c */ /* 0x000fda0003f04270 */
[----:B------:R-:W-:Y:S05]  /*04d0*/  @!P0 RET.REL.NODEC R2 `(_ZN5flash24flash_fwd_splitkv_kernelI23Flash_fwd_kernel_traitsILi256ELi64ELi64ELi4ELb0ELb0EN7cutlass10bfloat16_tE19Flash_kernel_traitsILi256ELi64ELi64ELi4ES3_EELb0ELb1ELb1ELb0ELb0ELb0ELb0ELb1EEEvNS_16Flash_fwd_paramsE) ;  /* 0xfffffb2002008950 */ /* 0x000fea0003c3ffff */
        /* <DEDUP_REMOVED lines=28> */
[----:B---3--:R1:W2:Y:S04]  /*06a0*/  LD.E.64 R4, [R20.64+0x88] ;  /* 0x0000880614047980 */ /* 0x0082a8000c101b00 */
[----:B------:R1:W3:Y:S04]  /*06b0*/  LD.E.64 R12, [R20.64+0x90] ;  /* 0x00009006140c7980 */ /* 0x0002e8000c101b00 */
[----:B------:R1:W4:Y:S04]  /*06c0*/  LD.E R10, [R20.64+0x60] ;  /* 0x00006006140a7980 */ /* 0x000328000c101900 */
        /* <DEDUP_REMOVED lines=30> */
[----:B------:R-:W-:Y:S01]  /*08b0*/  IMAD R18, R13, R232, RZ ;  /* 0x000000e80d127224 */ /* 0x000fe200078e02ff */
[--C-:B------:R-:W-:Y:S01]  /*08c0*/  SHF.R.S32.HI R11, RZ, 0x1f, R232.reuse ;  /* 0x0000001fff0b7819 */ /* 0x100fe200000114e8 */
[----:B----4-:R-:W-:Y:S02]  /*08d0*/  IMAD R10, R233, R10, R232 ;  /* 0x0000000ae90a7224 */ /* 0x010fe400078e02e8 */
        /* <DEDUP_REMOVED lines=24> */
.L_x_6943:
[----:B------:R-:W-:Y:S05]  /*0a60*/  BSYNC B0 ;  /* 0x0000000000007941 */ /* 0x000fea0003800000 */
.L_x_6942:
        /* <DEDUP_REMOVED lines=22> */
.L_x_6945:
[----:B------:R-:W-:Y:S05]  /*0bd0*/  BSYNC B0 ;  /* 0x0000000000007941 */ /* 0x000fea0003800000 */
.L_x_6944:
        /* <DEDUP_REMOVED lines=22> */
.L_x_6947:
[----:B------:R-:W-:Y:S05]  /*0d40*/  BSYNC B0 ;  /* 0x0000000000007941 */ /* 0x000fea0003800000 */
.L_x_6946:
        /* <DEDUP_REMOVED lines=21> */
.L_x_6949:
[----:B------:R-:W-:Y:S05]  /*0ea0*/  BSYNC B0 ;  /* 0x0000000000007941 */ /* 0x000fea0003800000 */
.L_x_6948:
        /* <DEDUP_REMOVED lines=17> */
[----:B----4-:R-:W-:Y:S05]  /*0fc0*/  @P4 RET.REL.NODEC R4 `(_ZN5flash24flash_fwd_splitkv_kernelI23Flash_fwd_kernel_traitsILi256ELi64ELi64ELi4ELb0ELb0EN7cutlass10bfloat16_tE19Flash_kernel_traitsILi256ELi64ELi64ELi4ES3_EELb0ELb1ELb1ELb0ELb0ELb0ELb0ELb1EEEvNS_16Flash_fwd_paramsE) ;  /* 0xfffff03004004950 */ /* 0x010fea0003c3ffff */
[----:B------:R-:W-:-:S05]  /*0fd0*/  MOV R0, 0x7f800000 ;  /* 0x7f80000000007802 */ /* 0x000fca0000000f00 */
[----:B------:R2:W-:Y:S02]  /*0fe0*/  ST.E [R2.64+0xc0], R0 ;  /* 0x0000c00002007985 */ /* 0x0005e4000c101906 */
[----:B--2---:R-:W-:Y:S02]  /*0ff0*/  MOV R2, R231 ;  /* 0x000000e700027202 */ /* 0x004fe40000000f00 */
[----:B------:R-:W-:-:S04]  /*1000*/  MOV R3, 0x0 ;  /* 0x0000000000037802 */ /* 0x000fc80000000f00 */
[----:B------:R-:W-:Y:S05]  /*1010*/  RET.REL.NODEC R2 `(_ZN5flash24flash_fwd_splitkv_kernelI23Flash_fwd_kernel_traitsILi256ELi64ELi64ELi4ELb0ELb0EN7cutlass10bfloat16_tE19Flash_kernel_traitsILi256ELi64ELi64ELi4ES3_EELb0ELb1ELb1ELb0ELb0ELb0ELb0ELb1EEEvNS_16Flash_fwd_paramsE) ;  /* 0xffffefe002007950 */ /* 0x000fea0003c3ffff */
.L_x_6941:
        /* <DEDUP_REMOVED lines=28> */
[----:B---3--:R-:W3:Y:S01]  /*11e0*/  LD.E.64 R14, [R20.64+0x20] ;  /* 0x00002006140e7980 */ /* 0x008ee2000c101b00 */
[----:B------:R-:W-:-:S03]  /*11f0*/  IABS R3, R2 ;  /* 0x0000000200037213 */ /* 0x000fc60000000000 */
[----:B------:R-:W3:Y:S04]  /*1200*/  LD.E.64 R48, [R20.64+0x38] ;  /* 0x0000380614307980 */ /* 0x000ee8000c101b00 */
[----:B-----5:R-:W3:Y:S04]  /*1210*/  LD.E.64 R12, [R20.64+0x50] ;  /* 0x00005006140c7980 */ /* 0x020ee8000c101b00 */
        /* <DEDUP_REMOVED lines=54> */
[----:B------:R-:W-:Y:S02]  /*1580*/  @!P0 IMAD.MOV R16, RZ, RZ, -R16 ;  /* 0x000000ffff108224 */ /* 0x000fe400078e0a10 */
[----:B------:R-:W-:-:S04]  /*1590*/  @!P1 LOP3.LUT R16, RZ, R6, RZ, 0x33, !PT ;  /* 0x00000006ff109212 */ /* 0x000fc800078e33ff */
[----:B------:R-:W-:Y:S02]  /*15a0*/  SHF.R.S32.HI R8, RZ, 0x1f, R16 ;  /* 0x0000001fff087819 */ /* 0x000fe40000011410 */
[----:B---3--:R-:W-:Y:S01]  /*15b0*/  SHF.R.S32.HI R0, RZ, 0x1f, R3 ;  /* 0x0000001fff007819 */ /* 0x008fe20000011403 */
[----:B------:R-:W-:-:S04]  /*15c0*/  IMAD R7, R15, R3, RZ ;  /* 0x000000030f077224 */ /* 0x000fc800078e02ff */
[C---:B------:R-:W-:Y:S02]  /*15d0*/  IMAD R7, R14.reuse, R0, R7 ;  /* 0x000000000e077224 */ /* 0x040fe400078e0207 */
[----:B------:R-:W-:-:S05]  /*15e0*/  IMAD.WIDE.U32 R14, R14, R3, RZ ;  /* 0x000000030e0e7225 */ /* 0x000fca00078e00ff */
[----:B------:R-:W-:Y:S01]  /*15f0*/  IADD3 R15, R15, R7, RZ ;  /* 0x000000070f0f7210 */ /* 0x000fe20007ffe0ff */
[----:B------:R-:W-:-:S04]  /*1600*/  IMAD R7, R49, R17, RZ ;  /* 0x0000001131077224 */ /* 0x000fc800078e02ff */
[----:B------:R-:W-:Y:S02]  /*1610*/  IMAD R7, R48, R9, R7 ;  /* 0x0000000930077224 */ /* 0x000fe400078e0207 */
[----:B------:R-:W-:-:S05]  /*1620*/  IMAD.WIDE.U32 R14, R17, R48, R14 ;  /* 0x00000030110e7225 */ /* 0x000fca00078e000e */
[----:B------:R-:W-:Y:S01]  /*1630*/  IADD3 R15, R15, R7, RZ ;  /* 0x000000070f0f7210 */ /* 0x000fe20007ffe0ff */
[----:B------:R-:W-:Y:S02]  /*1640*/  IMAD R7, R13, R16, RZ ;  /* 0x000000100d077224 */ /* 0x000fe400078e02ff */
[-C--:B--2---:R-:W-:Y:S02]  /*1650*/  IMAD R6, R11, R3.reuse, RZ ;  /* 0x000000030b067224 */ /* 0x084fe400078e02ff */
        /* <DEDUP_REMOVED lines=9> */
.L_x_6951:
        /* <DEDUP_REMOVED lines=31> */
[----:B---3--:R-:W-:Y:S02]  /*18e0*/  @!P4 IMAD R2, R23, R13, RZ ;  /* 0x0000000d1702c224 */ /* 0x008fe400078e02ff */
[----:B------:R-:W-:Y:S01]  /*18f0*/  @P4 IMAD R11, R49, R9, RZ ;  /* 0x00000009310b4224 */ /* 0x000fe200078e02ff */
[----:B------:R-:W-:Y:S01]  /*1900*/  ISETP.GE.U32.AND P2, PT, R0, R3, PT ;  /* 0x000000030000720c */ /* 0x000fe20003f46070 */
[----:B------:R-:W-:Y:S01]  /*1910*/  @!P4 IMAD R2, R22, R8, R2 ;  /* 0x000000081602c224 */ /* 0x000fe200078e0202 */
[----:B------:R-:W-:Y:S01]  /*1920*/  LOP3.LUT R3, R232, R7, RZ, 0x3c, !PT ;  /* 0x00000007e8037212 */ /* 0x000fe200078e3cff */
[----:B------:R-:W-:-:S04]  /*1930*/  @P4 IMAD.WIDE.U32 R26, R48, R9, RZ ;  /* 0x00000009301a4225 */ /* 0x000fc800078e00ff */
[----:B------:R-:W-:Y:S01]  /*1940*/  @!P4 IMAD.WIDE.U32 R22, R22, R13, R24 ;  /* 0x0000000d1616c225 */ /* 0x000fe200078e0018 */
[----:B------:R-:W-:Y:S02]  /*1950*/  ISETP.GE.AND P1, PT, R3, RZ, PT ;  /* 0x000000ff0300720c */ /* 0x000fe40003f26270 */
[----:B------:R-:W-:Y:S01]  /*1960*/  @!P0 IADD3 R6, R6, 0x1, RZ ;  /* 0x0000000106068810 */ /* 0x000fe20007ffe0ff */
[----:B------:R-:W-:Y:S01]  /*1970*/  @P4 IMAD.IADD R11, R27, 0x1, R11 ;  /* 0x000000011b0b4824 */ /* 0x000fe200078e020b */
[----:B------:R-:W-:Y:S02]  /*1980*/  @P4 MOV R12, R26 ;  /* 0x0000001a000c4202 */ /* 0x000fe40000000f00 */
[----:B------:R-:W-:Y:S02]  /*1990*/  @!P4 IADD3 R11, R23, R2, RZ ;  /* 0x00000002170bc210 */ /* 0x000fe40007ffe0ff */
[----:B------:R-:W-:Y:S02]  /*19a0*/  ISETP.NE.AND P0, PT, R7, RZ, PT ;  /* 0x000000ff0700720c */ /* 0x000fe40003f05270 */
[----:B------:R-:W-:-:S02]  /*19b0*/  LEA R2, R165, 0xffffffc0, 0x6 ;  /* 0xffffffc0a5027811 */ /* 0x000fc400078e30ff */
[----:B------:R-:W-:Y:S01]  /*19c0*/  @!P4 MOV R12, R22 ;  /* 0x00000016000cc202 */ /* 0x000fe20000000f00 */
[----:B------:R-:W-:Y:S01]  /*19d0*/  @!P4 IMAD R8, R51, R14, RZ ;  /* 0x0000000e3308c224 */ /* 0x000fe200078e02ff */
        /* <DEDUP_REMOVED lines=8> */
[----:B------:R-:W-:-:S03]  /*1a60*/  @P4 IADD3 R14, R14, R15, RZ ;  /* 0x0000000f0e0e4210 */ /* 0x000fc60007ffe0ff */
[----:B------:R-:W-:Y:S02]  /*1a70*/  IMAD R10, R9, R48, R10 ;  /* 0x00000030090a7224 */ /* 0x000fe400078e020a */
[----:B------:R-:W-:-:S04]  /*1a80*/  IMAD.WIDE.U32 R24, R48, R2, R24 ;  /* 0x0000000230187225 */ /* 0x000fc800078e0018 */
[----:B------:R-:W-:Y:S01]  /*1a90*/  @!P4 IMAD.IADD R23, R23, 0x1, R0 ;  /* 0x000000011717c824 */ /* 0x000fe200078e0200 */
[----:B------:R-:W-:Y:S01]  /*1aa0*/  @!P4 SHF.R.S32.HI R0, RZ, 0x1f, R13 ;  /* 0x0000001fff00c819 */ /* 0x000fe2000001140d */
[----:B------:R-:W-:Y:S01]  /*1ab0*/  @!P1 IMAD.MOV R6, RZ, RZ, -R6 ;  /* 0x000000ffff069224 */ /* 0x000fe200078e0a06 */
[----:B------:R-:W-:Y:S01]  /*1ac0*/  @!P0 LOP3.LUT R6, RZ, R7, RZ, 0x33, !PT ;  /* 0x00000007ff068212 */ /* 0x000fe200078e33ff */
[----:B------:R-:W-:Y:S01]  /*1ad0*/  @!P4 IMAD R3, R19, R13, RZ ;  /* 0x0000000d1303c224 */ /* 0x000fe200078e02ff */
[----:B------:R-:W-:Y:S02]  /*1ae0*/  IADD3 R11, R25, R10, RZ ;  /* 0x0000000a190b7210 */ /* 0x000fe40007ffe0ff */
[----:B------:R-:W-:Y:S01]  /*1af0*/  MOV R10, R24 ;  /* 0x00000018000a7202 */ /* 0x000fe20000000f00 */
[----:B------:R-:W-:Y:S01]  /*1b00*/  @!P4 IMAD R0, R18, R0, R3 ;  /* 0x000000001200c224 */ /* 0x000fe200078e0203 */
[----:B------:R-:W-:Y:S01]  /*1b10*/  SHF.R.S32.HI R8, RZ, 0x1f, R6 ;  /* 0x0000001fff087819 */ /* 0x000fe20000011406 */
[----:B------:R-:W-:-:S02]  /*1b20*/  @P4 IMAD R19, R51, R14, RZ ;  /* 0x0000000e33134224 */ /* 0x000fc400078e02ff */
[----:B------:R-:W-:Y:S02]  /*1b30*/  IMAD R3, R17, R6, RZ ;  /* 0x0000000611037224 */ /* 0x000fe400078e02ff */
[----:B------:R-:W-:-:S04]  /*1b40*/  @P4 IMAD.WIDE.U32 R14, R50, R14, RZ ;  /* 0x0000000e320e4225 */ /* 0x000fc800078e00ff */
[----:B------:R-:W-:Y:S01]  /*1b50*/  @!P4 IMAD.WIDE.U32 R22, R18, R13, R22 ;  /* 0x0000000d1216c225 */ /* 0x000fe200078e0016 */
[----:B------:R-:W-:-:S03]  /*1b60*/  @P4 IADD3 R19, R15, R19, RZ ;  /* 0x000000130f134210 */ /* 0x000fc60007ffe0ff */
[----:B------:R-:W-:-:S04]  /*1b70*/  IMAD.WIDE.U32 R10, R16, R6, R10 ;  /* 0x00000006100a7225 */ /* 0x000fc800078e000a */
        /* <DEDUP_REMOVED lines=8> */
.L_x_6952:
[----:B-1----:R-:W-:Y:S05]  /*1c00*/  BSYNC B0 ;  /* 0x0000000000007941 */ /* 0x002fea0003800000 */
.L_x_6950:
        /* <DEDUP_REMOVED lines=11> */
[----:B------:R-:W-:-:S05]  /*1cc0*/  LOP3.LUT R14, R22, 0xfffffff0, RZ, 0xc0, !PT ;  /* 0xfffffff0160e7812 */ /* 0x000fca00078ec0ff */
[----:B------:R-:W-:Y:S01]  /*1cd0*/  IMAD.IADD R14, R58, 0x1, -R14 ;  /* 0x000000013a0e7824 */ /* 0x000fe200078e0a0e */
[----:B------:R-:W-:-:S04]  /*1ce0*/  LEA.HI R160, R53, R58, RZ, 0x3 ;  /* 0x0000003a35a07211 */ /* 0x000fc800078f18ff */
[----:B-1----:R-:W-:Y:S02]  /*1cf0*/  SHF.R.S32.HI R4, RZ, 0x1f, R14 ;  /* 0x0000001fff047819 */ /* 0x002fe4000001140e */
[----:B------:R-:W-:Y:S02]  /*1d00*/  LOP3.LUT R55, R160, 0xfffffff8, RZ, 0xc0, !PT ;  /* 0xfffffff8a0377812 */ /* 0x000fe400078ec0ff */
[----:B------:R-:W-:-:S04]  /*1d10*/  LEA.HI R4, R4, R14, RZ, 0x3 ;  /* 0x0000000e04047211 */ /* 0x000fc800078f18ff */
[----:B------:R-:W-:Y:S01]  /*1d20*/  LOP3.LUT R5, R4, 0xfffffff8, RZ, 0xc0, !PT ;  /* 0xfffffff804057812 */ /* 0x000fe200078ec0ff */
[----:B------:R-:W-:Y:S01]  /*1d30*/  IMAD.IADD R55, R58, 0x1, -R55 ;  /* 0x000000013a377824 */ /* 0x000fe200078e0a37 */
[----:B------:R-:W-:-:S03]  /*1d40*/  SHF.R.S32.HI R160, RZ, 0x3, R160 ;  /* 0x00000003ffa07819 */ /* 0x000fc600000114a0 */
[----:B------:R-:W-:Y:S02]  /*1d50*/  IMAD.IADD R5, R14, 0x1, -R5 ;  /* 0x000000010e057824 */ /* 0x000fe400078e0a05 */
[----:B------:R-:W-:Y:S02]  /*1d60*/  IMAD.SHL.U32 R14, R55, 0x8, RZ ;  /* 0x00000008370e7824 */ /* 0x000fe400078e00ff */
[----:B------:R-:W-:-:S03]  /*1d70*/  IMAD.SHL.U32 R23, R160, 0x40, RZ ;  /* 0x00000040a0177824 */ /* 0x000fc600078e00ff */
[----:B------:R-:W-:Y:S02]  /*1d80*/  IADD3 R30, P1, R14, R15, RZ ;  /* 0x0000000f0e1e7210 */ /* 0x000fe40007f3e0ff */
[----:B------:R-:W-:Y:S01]  /*1d90*/  SHF.R.S32.HI R15, RZ, 0x1f, R14 ;  /* 0x0000001fff0f7819 */ /* 0x000fe2000001140e */
[----:B-----5:R-:W-:Y:S01]  /*1da0*/  IMAD R9, R9, R50, RZ ;  /* 0x0000003209097224 */ /* 0x020fe200078e02ff */
[----:B------:R-:W-:Y:S02]  /*1db0*/  SHF.R.S32.HI R56, RZ, 0x4, R22 ;  /* 0x00000004ff387819 */ /* 0x000fe40000011416 */
[----:B------:R-:W-:Y:S01]  /*1dc0*/  LOP3.LUT R23, R23, 0x1c0, RZ, 0xc0, !PT ;  /* 0x000001c017177812 */ /* 0x000fe200078ec0ff */
[----:B------:R-:W-:Y:S01]  /*1dd0*/  IMAD.X R31, R15, 0x1, R19, P1 ;  /* 0x000000010f1f7824 */ /* 0x000fe200008e0613 */
[----:B------:R-:W-:Y:S01]  /*1de0*/  LEA.HI R19, R53, R58, RZ, 0x6 ;  /* 0x0000003a35137211 */ /* 0x000fe200078f30ff */
[C---:B------:R-:W-:Y:S01]  /*1df0*/  IMAD R9, R17.reuse, R51, R9 ;  /* 0x0000003311097224 */ /* 0x040fe200078e0209 */
[----:B------:R-:W-:Y:S01]  /*1e00*/  LEA.HI R22, R22, R56, RZ, 0x1 ;  /* 0x0000003816167211 */ /* 0x000fe200078f08ff */
[----:B------:R-:W-:Y:S01]  /*1e10*/  IMAD.WIDE.U32 R30, R17, R50, R30 ;  /* 0x00000032111e7225 */ /* 0x000fe200078e001e */
[----:B------:R-:W-:-:S02]  /*1e20*/  LOP3.LUT R24, R23, 0x38, R14, 0xf8, !PT ;  /* 0x0000003817187812 */ /* 0x000fc400078ef80e */
[----:B------:R-:W-:Y:S01]  /*1e30*/  SHF.R.U32.HI R23, RZ, 0x3, R23 ;  /* 0x00000003ff177819 */ /* 0x000fe20000011617 */
[----:B------:R-:W-:Y:S01]  /*1e40*/  IMAD.SHL.U32 R19, R19, 0x8, RZ ;  /* 0x0000000813137824 */ /* 0x000fe200078e00ff */
[----:B------:R-:W-:Y:S01]  /*1e50*/  LOP3.LUT R22, R22, 0xfffffffe, RZ, 0xc0, !PT ;  /* 0xfffffffe16167812 */ /* 0x000fe200078ec0ff */
[----:B------:R-:W-:Y:S01]  /*1e60*/  IMAD.IADD R31, R31, 0x1, R9 ;  /* 0x000000011f1f7824 */ /* 0x000fe200078e0209 */
[----:B------:R-:W-:Y:S01]  /*1e70*/  LOP3.LUT R23, R24, R23, RZ, 0x3c, !PT ;  /* 0x0000001718177212 */ /* 0x000fe200078e3cff */
[----:B------:R-:W-:Y:S02]  /*1e80*/  IMAD R9, R29, R16, RZ ;  /* 0x000000101d097224 */ /* 0x000fe400078e02ff */
[----:B------:R-:W-:Y:S01]  /*1e90*/  IMAD.IADD R56, R56, 0x1, -R22 ;  /* 0x0000000138387824 */ /* 0x000fe200078e0a16 */
[----:B------:R-:W-:Y:S01]  /*1ea0*/  LOP3.LUT R158, R23, 0xfffffe00, R19, 0xf8, !PT ;  /* 0xfffffe00179e7812 */ /* 0x000fe200078ef813 */
[-C--:B------:R-:W-:Y:S02]  /*1eb0*/  IMAD R9, R8, R28.reuse, R9 ;  /* 0x0000001c08097224 */ /* 0x080fe400078e0209 */
[----:B------:R-:W-:Y:S01]  /*1ec0*/  IMAD.WIDE.U32 R22, R16, R28, R30 ;  /* 0x0000001c10167225 */ /* 0x000fe200078e001e */
[----:B------:R-:W-:-:S02]  /*1ed0*/  SHF.R.S32.HI R161, RZ, 0x1f, R160 ;  /* 0x0000001fffa17819 */ /* 0x000fc400000114a0 */
[----:B------:R-:W-:Y:S01]  /*1ee0*/  SHF.R.S32.HI R57, RZ, 0x1f, R233 ;  /* 0x0000001fff397819 */ /* 0x000fe200000114e9 */
[----:B------:R-:W-:Y:S02]  /*1ef0*/  IMAD.SHL.U32 R17, R5, 0x40, RZ ;  /* 0x0000004005117824 */ /* 0x000fe400078e00ff */
[----:B------:R-:W-:Y:S02]  /*1f00*/  IMAD.IADD R23, R23, 0x1, R9 ;  /* 0x0000000117177824 */ /* 0x000fe400078e0209 */
[----:B------:R-:W-:Y:S01]  /*1f10*/  IMAD R188, R51, R160, RZ ;  /* 0x000000a033bc7224 */ /* 0x000fe200078e02ff */
[----:B------:R-:W-:Y:S01]  /*1f20*/  LOP3.LUT R17, R17, 0x1c0, RZ, 0xc0, !PT ;  /* 0x000001c011117812 */ /* 0x000fe200078ec0ff */
[----:B------:R-:W-:Y:S02]  /*1f30*/  IMAD.SHL.U32 R19, R56, 0x8, RZ ;  /* 0x0000000838137824 */ /* 0x000fe400078e00ff */
[-C--:B------:R-:W-:Y:S02]  /*1f40*/  IMAD R188, R161, R50.reuse, R188 ;  /* 0x00000032a1bc7224 */ /* 0x080fe400078e02bc */
[----:B------:R-:W-:Y:S01]  /*1f50*/  IMAD.WIDE.U32 R22, R160, R50, R22 ;  /* 0x00000032a0167225 */ /* 0x000fe200078e0016 */
[----:B------:R-:W-:-:S02]  /*1f60*/  LOP3.LUT R19, R17, 0x8, R19, 0xf8, !PT ;  /* 0x0000000811137812 */ /* 0x000fc400078ef813 */
[----:B------:R-:W-:Y:S01]  /*1f70*/  SHF.R.U32.HI R41, RZ, 0x3, R17 ;  /* 0x00000003ff297819 */ /* 0x000fe20000011611 */
[----:B------:R-:W-:Y:S01]  /*1f80*/  IMAD.IADD R188, R23, 0x1, R188 ;  /* 0x0000000117bc7824 */ /* 0x000fe200078e02bc */
[C---:B------:R-:W-:Y:S02]  /*1f90*/  LOP3.LUT P5, RZ, R5.reuse, 0x4, RZ, 0xc0, !PT ;  /* 0x0000000405ff7812 */ /* 0x040fe400078ac0ff */
[----:B------:R-:W-:Y:S01]  /*1fa0*/  LOP3.LUT P4, RZ, R5, 0x2, RZ, 0xc0, !PT ;  /* 0x0000000205ff7812 */ /* 0x000fe2000788c0ff */
[----:B------:R-:W-:Y:S01]  /*1fb0*/  IMAD.SHL.U32 R4, R4, 0x40, RZ ;  /* 0x0000004004047824 */ /* 0x000fe200078e00ff */
[----:B------:R-:W-:Y:S02]  /*1fc0*/  LOP3.LUT R41, R19, R41, RZ, 0x3c, !PT ;  /* 0x0000002913297212 */ /* 0x000fe400078e3cff */
[----:B------:R-:W-:Y:S02]  /*1fd0*/  SHF.R.S32.HI R90, RZ, 0x1f, R61 ;  /* 0x0000001fff5a7819 */ /* 0x000fe4000001143d */
[----:B------:R-:W-:-:S02]  /*1fe0*/  LOP3.LUT R41, R41, 0xfffffe00, R4, 0xf8, !PT ;  /* 0xfffffe0029297812 */ /* 0x000fc400078ef804 */
[----:B------:R-:W-:Y:S02]  /*1ff0*/  SHF.R.S32.HI R167, RZ, 0x1f, R232 ;  /* 0x0000001fffa77819 */ /* 0x000fe400000114e8 */
[----:B------:R-:W-:-:S04]  /*2000*/  LEA.HI R90, R90, R61, RZ, 0x6 ;  /* 0x0000003d5a5a7211 */ /* 0x000fc800078f30ff */
[----:B------:R-:W-:-:S04]  /*2010*/  SHF.R.S32.HI R90, RZ, 0x6, R90 ;  /* 0x00000006ff5a7819 */ /* 0x000fc8000001145a */
[----:B------:R-:W-:Y:S01]  /*2020*/  IMNMX R90, R228, R90, !PT ;  /* 0x0000005ae45a7217 */ /* 0x000fe20007800200 */
[----:B------:R-:W-:-:S04]  /*2030*/  IMAD.WIDE R172, R234, 0x40, R160 ;  /* 0x00000040eaac7825 */ /* 0x000fc800078e02a0 */
        /* <DEDUP_REMOVED lines=16> */
[----:B------:R-:W-:Y:S02]  /*2140*/  @P0 IMAD.MOV.U32 R17, RZ, RZ, R24 ;  /* 0x000000ffff110224 */ /* 0x000fe400078e0018 */
[----:B---3--:R-:W-:-:S04]  /*2150*/  @!P0 IMAD R9, R27, R233, RZ ;  /* 0x000000e91b098224 */ /* 0x008fc800078e02ff */
[C---:B------:R-:W-:Y:S02]  /*2160*/  @!P0 IMAD R9, R26.reuse, R57, R9 ;  /* 0x000000391a098224 */ /* 0x040fe400078e0209 */
[----:B------:R-:W-:Y:S01]  /*2170*/  @!P0 IMAD.WIDE.U32 R26, R26, R233, RZ ;  /* 0x000000e91a1a8225 */ /* 0x000fe200078e00ff */
[----:B------:R-:W-:-:S03]  /*2180*/  LEA R189, P1, R22, R10, 0x1 ;  /* 0x0000000a16bd7211 */ /* 0x000fc600078208ff */
[----:B------:R-:W-:Y:S02]  /*2190*/  @!P0 IMAD.MOV.U32 R17, RZ, RZ, R26 ;  /* 0x000000ffff118224 */ /* 0x000fe400078e001a */
[----:B------:R-:W-:Y:S01]  /*21a0*/  @P0 IMAD R5, R13, R236, RZ ;  /* 0x000000ec0d050224 */ /* 0x000fe200078e02ff */
[----:B------:R-:W-:Y:S02]  /*21b0*/  LEA.HI.X R188, R22, R11, R188, 0x1, P1 ;  /* 0x0000000b16bc7211 */ /* 0x000fe400008f0cbc */
[C---:B------:R-:W-:Y:S01]  /*21c0*/  IADD3 R11, R14.reuse, 0x40, RZ ;  /* 0x000000400e0b7810 */ /* 0x040fe20007ffe0ff */
[----:B------:R-:W-:Y:S01]  /*21d0*/  @P0 IMAD.IADD R5, R25, 0x1, R5 ;  /* 0x0000000119050824 */ /* 0x000fe200078e0205 */
[----:B------:R-:W-:Y:S01]  /*21e0*/  IADD3 R24, P2, R14, R17, RZ ;  /* 0x000000110e187210 */ /* 0x000fe20007f5e0ff */
[----:B------:R-:W-:Y:S02]  /*21f0*/  @!P0 IMAD.IADD R5, R27, 0x1, R9 ;  /* 0x000000011b058824 */ /* 0x000fe400078e0209 */
[----:B------:R-:W-:-:S02]  /*2200*/  @P0 IMAD.MOV.U32 R176, RZ, RZ, R12 ;  /* 0x000000ffffb00224 */ /* 0x000fc400078e000c */
[--C-:B------:R-:W-:Y:S02]  /*2210*/  @P0 IMAD.MOV.U32 R177, RZ, RZ, R13.reuse ;  /* 0x000000ffffb10224 */ /* 0x100fe400078e000d */
[----:B------:R-:W-:Y:S02]  /*2220*/  @!P0 IMAD.MOV.U32 R176, RZ, RZ, R12 ;  /* 0x000000ffffb08224 */ /* 0x000fe400078e000c */
[----:B------:R-:W-:Y:S01]  /*2230*/  @!P0 IMAD.MOV.U32 R177, RZ, RZ, R13 ;  /* 0x000000ffffb18224 */ /* 0x000fe200078e000d */
[-C--:B----4-:R-:W-:Y:S01]  /*2240*/  ISETP.GE.AND P0, PT, R11, R63.reuse, PT ;  /* 0x0000003f0b00720c */ /* 0x090fe20003f06270 */
[----:B------:R-:W-:Y:S01]  /*2250*/  IMAD R4, R7, R232, RZ ;  /* 0x000000e807047224 */ /* 0x000fe200078e02ff */
[C---:B------:R-:W-:Y:S01]  /*2260*/  IADD3 R9, R14.reuse, 0xc0, RZ ;  /* 0x000000c00e097810 */ /* 0x040fe20007ffe0ff */
[----:B------:R-:W-:Y:S01]  /*2270*/  IMAD.X R25, R15, 0x1, R5, P2 ;  /* 0x000000010f197824 */ /* 0x000fe200010e0605 */
[----:B------:R-:W-:Y:S02]  /*2280*/  ISETP.GE.AND P1, PT, R14, R63, PT ;  /* 0x0000003f0e00720c */ /* 0x000fe40003f26270 */
[----:B------:R-:W-:-:S02]  /*2290*/  SEL R5, RZ, 0xffffffff, P0 ;  /* 0xffffffffff057807 */ /* 0x000fc40000000000 */
[----:B------:R-:W-:Y:S01]  /*22a0*/  IADD3 R10, R14, 0x80, RZ ;  /* 0x000000800e0a7810 */ /* 0x000fe20007ffe0ff */
[----:B------:R-:W-:Y:S01]  /*22b0*/  IMAD R4, R6, R167, R4 ;  /* 0x000000a706047224 */ /* 0x000fe200078e0204 */
[-C--:B------:R-:W-:Y:S01]  /*22c0*/  ISETP.GE.AND P0, PT, R9, R63.reuse, PT ;  /* 0x0000003f0900720c */ /* 0x080fe20003f06270 */
[----:B------:R-:W-:Y:S01]  /*22d0*/  IMAD.WIDE.U32 R12, R232, R6, R24 ;  /* 0x00000006e80c7225 */ /* 0x000fe200078e0018 */
[----:B------:R-:W-:Y:S02]  /*22e0*/  SEL R6, RZ, 0x1, P1 ;  /* 0x00000001ff067807 */ /* 0x000fe40000800000 */
[----:B------:R-:W-:Y:S02]  /*22f0*/  ISETP.GE.AND P1, PT, R10, R63, PT ;  /* 0x0000003f0a00720c */ /* 0x000fe40003f26270 */
[----:B------:R-:W-:Y:S01]  /*2300*/  SEL R60, RZ, 0x8, P0 ;  /* 0x00000008ff3c7807 */ /* 0x000fe20000000000 */
[----:B------:R-:W-:Y:S01]  /*2310*/  IMAD.IADD R13, R13, 0x1, R4 ;  /* 0x000000010d0d7824 */ /* 0x000fe200078e0204 */
[----:B------:R-:W-:-:S02]  /*2320*/  IADD3 R162, P0, R14, R3, RZ ;  /* 0x000000030ea27210 */ /* 0x000fc40007f1e0ff */
[----:B------:R-:W-:Y:S02]  /*2330*/  SEL R4, RZ, 0x4, P1 ;  /* 0x00000004ff047807 */ /* 0x000fe40000800000 */
[----:B------:R-:W-:Y:S01]  /*2340*/  ISETP.GT.AND P1, PT, R165, R90, PT ;  /* 0x0000005aa500720c */ /* 0x000fe20003f24270 */
[----:B------:R-:W-:Y:S02]  /*2350*/  IMAD.X R163, R15, 0x1, R0, P0 ;  /* 0x000000010fa37824 */ /* 0x000fe400000e0600 */
[----:B------:R-:W-:Y:S02]  /*2360*/  IMAD.SHL.U32 R5, R5, 0x2, RZ ;  /* 0x0000000205057824 */ /* 0x000fe400078e00ff */
[----:B------:R-:W-:Y:S02]  /*2370*/  IMAD R174, R173, R176, RZ ;  /* 0x000000b0adae7224 */ /* 0x000fe400078e02ff */
[----:B------:R-:W-:Y:S01]  /*2380*/  IMAD.WIDE.U32 R162, R160, R48, R162 ;  /* 0x00000030a0a27225 */ /* 0x000fe200078e00a2 */
[----:B------:R-:W-:-:S03]  /*2390*/  LOP3.LUT R5, R5, 0x2, R6, 0xe2, !PT ;  /* 0x0000000205057812 */ /* 0x000fc600078ee206 */
[----:B------:R-:W-:Y:S01]  /*23a0*/  IMAD R174, R172, R177, R174 ;  /* 0x000000b1acae7224 */ /* 0x000fe200078e02ae */
[----:B------:R-:W-:Y:S01]  /*23b0*/  LEA R230, P0, R162, R170, 0x1 ;  /* 0x000000aaa2e67211 */ /* 0x000fe200078008ff */
[----:B------:R-:W-:Y:S02]  /*23c0*/  IMAD.IADD R169, R163, 0x1, R168 ;  /* 0x00000001a3a97824 */ /* 0x000fe400078e02a8 */
[----:B------:R-:W-:Y:S01]  /*23d0*/  IMAD.WIDE.U32 R172, R172, R176, R12 ;  /* 0x000000b0acac7225 */ /* 0x000fe200078e000c */
[----:B------:R-:W-:Y:S02]  /*23e0*/  LOP3.LUT R60, R60, R5, R4, 0xfe, !PT ;  /* 0x000000053c3c7212 */ /* 0x000fe400078efe04 */
[----:B------:R-:W-:Y:S01]  /*23f0*/  LEA.HI.X R229, R162, R171, R169, 0x1, P0 ;  /* 0x000000aba2e57211 */ /* 0x000fe200000f0ca9 */
[----:B------:R-:W-:Y:S02]  /*2400*/  @!P3 IMAD.MOV.U32 R18, RZ, RZ, RZ ;  /* 0x000000ffff12b224 */ /* 0x000fe400078e00ff */
        /* <DEDUP_REMOVED lines=14> */
[----:B------:R-:W-:Y:S01]  /*24f0*/  IMAD.SHL.U32 R68, R50, 0x20, RZ ;  /* 0x0000002032447824 */ /* 0x000fe200078e00ff */
        /* <DEDUP_REMOVED lines=159> */
.L_x_7071:
        /* <DEDUP_REMOVED lines=31> */
.L_x_6955:
[----:B------:R-:W-:Y:S05]  /*30e0*/  BSYNC B0 ;  /* 0x0000000000007941 */ /* 0x000fea0003800000 */
.L_x_6954:
        /* <DEDUP_REMOVED lines=21> */
.L_x_6957:
[----:B------:R-:W-:Y:S05]  /*3240*/  BSYNC B0 ;  /* 0x0000000000007941 */ /* 0x000fea0003800000 */
.L_x_6956:
        /* <DEDUP_REMOVED lines=21> */
.L_x_6959:
[----:B------:R-:W-:Y:S05]  /*33a0*/  BSYNC B0 ;  /* 0x0000000000007941 */ /* 0x000fea0003800000 */
.L_x_6958:
        /* <DEDUP_REMOVED lines=21> */
.L_x_6961:
[----:B------:R-:W-:Y:S05]  /*3500*/  BSYNC B0 ;  /* 0x0000000000007941 */ /* 0x000fea0003800000 */
.L_x_6960:
        /* <DEDUP_REMOVED lines=66> */
.L_x_6968:
[----:B------:R-:W-:Y:S05]  /*3930*/  BSYNC B0 ;  /* 0x0000000000007941 */ /* 0x000fea0003800000 */
.L_x_6967:
        /* <DEDUP_REMOVED lines=51> */
.L_x_6970:
[----:B------:R-:W-:Y:S05]  /*3c70*/  BSYNC B0 ;  /* 0x0000000000007941 */ /* 0x000fea0003800000 */
.L_x_6969:
        /* <DEDUP_REMOVED lines=51> */
.L_x_6972:
[----:B------:R-:W-:Y:S05]  /*3fb0*/  BSYNC B0 ;  /* 0x0000000000007941 */ /* 0x000fea0003800000 */
.L_x_6971:
        /* <DEDUP_REMOVED lines=50> */
.L_x_6966:
[----:B------:R-:W-:Y:S05]  /*42e0*/  BSYNC B1 ;  /* 0x0000000000017941 */ /* 0x000fea0003800000 */
.L_x_6965:
        /* <DEDUP_REMOVED lines=63> */
.L_x_6976:
[----:B------:R-:W-:Y:S05]  /*46e0*/  BSYNC B0 ;  /* 0x0000000000007941 */ /* 0x000fea0003800000 */
.L_x_6975:
        /* <DEDUP_REMOVED lines=53> */
.L_x_6978:
[----:B------:R-:W-:Y:S05]  /*4a40*/  BSYNC B0 ;  /* 0x0000000000007941 */ /* 0x000fea0003800000 */
.L_x_6977:
        /* <DEDUP_REMOVED lines=53> */
.L_x_6980:
[----:B------:R-:W-:Y:S05]  /*4da0*/  BSYNC B0 ;  /* 0x0000000000007941 */ /* 0x000fea0003800000 */
.L_x_6979:
        /* <DEDUP_REMOVED lines=52> */
.L_x_6974:
[----:B------:R-:W-:Y:S05]  /*50f0*/  BSYNC B1 ;  /* 0x0000000000017941 */ /* 0x000fea0003800000 */
.L_x_6973:
        /* <DEDUP_REMOVED lines=63> */
.L_x_6984:
[----:B------:R-:W-:Y:S05]  /*54f0*/  BSYNC B0 ;  /* 0x0000000000007941 */ /* 0x000fea0003800000 */
.L_x_6983:
        /* <DEDUP_REMOVED lines=53> */
.L_x_6986:
[----:B------:R-:W-:Y:S05]  /*5850*/  BSYNC B0 ;  /* 0x0000000000007941 */ /* 0x000fea0003800000 */
.L_x_6985:
        /* <DEDUP_REMOVED lines=53> */
.L_x_6988:
[----:B------:R-:W-:Y:S05]  /*5bb0*/  BSYNC B0 ;  /* 0x0000000000007941 */ /* 0x000fea0003800000 */
.L_x_6987:
        /* <DEDUP_REMOVED lines=52> */
.L_x_6982:
[----:B------:R-:W-:Y:S05]  /*5f00*/  BSYNC B1 ;  /* 0x0000000000017941 */ /* 0x000fea0003800000 */
.L_x_6981:
        /* <DEDUP_REMOVED lines=67> */
.L_x_6992:
[----:B------:R-:W-:Y:S05]  /*6340*/  BSYNC B0 ;  /* 0x0000000000007941 */ /* 0x000fea0003800000 */
.L_x_6991:
        /* <DEDUP_REMOVED lines=53> */
.L_x_6994:
[----:B------:R-:W-:Y:S05]  /*66a0*/  BSYNC B0 ;  /* 0x0000000000007941 */ /* 0x000fea0003800000 */
.L_x_6993:
        /* <DEDUP_REMOVED lines=53> */
.L_x_6996:
[----:B------:R-:W-:Y:S05]  /*6a00*/  BSYNC B0 ;  /* 0x0000000000007941 */ /* 0x000fea0003800000 */
.L_x_6995:
        /* <DEDUP_REMOVED lines=52> */
.L_x_6990:
[----:B------:R-:W-:Y:S05]  /*6d50*/  BSYNC B1 ;  /* 0x0000000000017941 */ /* 0x000fea0003800000 */
.L_x_6989:
[----:B------:R-:W2:Y:S02]  /*6d60*/  LD.E R0, [R20.64+0xd0] ;  /* 0x0000d00614007980 */ /* 0x000ea4000c101900 */
[----:B--2---:R-:W-:Y:S05]  /*6d70*/  IMAD.U32 R0, R0, -0x20, RZ ;  /* 0xffffffe000007824 */ /* 0x004fea00078e00ff */
[C---:B------:R-:W-:Y:S02]  /*6d80*/  LEA R18, P1, R0.reuse, R18, 0x1 ;  /* 0x0000001200127211 */ /* 0x040fe400078208ff */
[C---:B------:R-:W-:Y:S02]  /*6d90*/  LEA R42, P0, R0.reuse, R42, 0x1 ;  /* 0x0000002a002a7211 */ /* 0x040fe400078008ff */
[C---:B------:R-:W-:Y:S02]  /*6da0*/  LEA.HI.X.SX32 R19, R0.reuse, R19, 0x1, P1 ;  /* 0x0000001300137211 */ /* 0x040fe400008f0eff */
[----:B------:R-:W-:Y:S01]  /*6db0*/  LEA.HI.X.SX32 R43, R0, R43, 0x1, P0 ;  /* 0x0000002b002b7211 */ /* 0x000fe200000f0eff */
[----:B------:R-:W-:-:S05]  /*6dc0*/  BRA `(.L_x_6997) ;  /* 0x00006a3000007947 */ /* 0x000fca0003800000 */
.L_x_6964:
        /* <DEDUP_REMOVED lines=94> */
.L_x_7003:
[----:B------:R-:W-:Y:S05]  /*73b0*/  BSYNC B0 ;  /* 0x0000000000007941 */ /* 0x000fea0003800000 */
.L_x_7002:
[----:B-----5:R2:W-:Y:S02]  /*73c0*/  ST.E.128 [R126.64], R24 ;  /* 0x000000187e007985 */ /* 0x0205e4000c101d06 */
.L_x_7001:
[----:B------:R-:W-:Y:S05]  /*73d0*/  BSYNC B1 ;  /* 0x0000000000017941 */ /* 0x000fea0003800000 */
.L_x_7000:
        /* <DEDUP_REMOVED lines=92> */
.L_x_7007:
[----:B------:R-:W-:Y:S05]  /*79a0*/  BSYNC B0 ;  /* 0x0000000000007941 */ /* 0x000fea0003800000 */
.L_x_7006:
[----:B-----5:R2:W-:Y:S02]  /*79b0*/  ST.E.128 [R126.64+0x80], R24 ;  /* 0x000080187e007985 */ /* 0x0205e4000c101d06 */
.L_x_7005:
[----:B------:R-:W-:Y:S05]  /*79c0*/  BSYNC B1 ;  /* 0x0000000000017941 */ /* 0x000fea0003800000 */
.L_x_7004:
        /* <DEDUP_REMOVED lines=92> */
.L_x_7011:
[----:B------:R-:W-:Y:S05]  /*7f90*/  BSYNC B0 ;  /* 0x0000000000007941 */ /* 0x000fea0003800000 */
.L_x_7010:
[----:B-----5:R2:W-:Y:S02]  /*7fa0*/  ST.E.128 [R126.64+0x100], R24 ;  /* 0x000100187e007985 */ /* 0x0205e4000c101d06 */
.L_x_7009:
[----:B------:R-:W-:Y:S05]  /*7fb0*/  BSYNC B1 ;  /* 0x0000000000017941 */ /* 0x000fea0003800000 */
.L_x_7008:
        /* <DEDUP_REMOVED lines=91> */
.L_x_7013:
[----:B------:R-:W-:Y:S05]  /*8570*/  BSYNC B0 ;  /* 0x0000000000007941 */ /* 0x000fea0003800000 */
.L_x_7012:
[----:B-----5:R2:W-:Y:S02]  /*8580*/  ST.E.128 [R126.64+0x180], R24 ;  /* 0x000180187e007985 */ /* 0x0205e4000c101d06 */
.L_x_6999:
[----:B------:R-:W-:Y:S05]  /*8590*/  BSYNC B2 ;  /* 0x0000000000027941 */ /* 0x000fea0003800000 */
.L_x_6998:
        /* <DEDUP_REMOVED lines=97> */
.L_x_7019:
[----:B------:R-:W-:Y:S05]  /*8bb0*/  BSYNC B0 ;  /* 0x0000000000007941 */ /* 0x000fea0003800000 */
.L_x_7018:
[C---:B------:R-:W-:Y:S04]  /*8bc0*/  LEA R2, P0, R226.reuse, R126, 0x1 ;  /* 0x0000007ee2027211 */ /* 0x040fe800078008ff */
[----:B------:R-:W-:Y:S05]  /*8bd0*/  LEA.HI.X R3, R226, R127, R227, 0x1, P0 ;  /* 0x0000007fe2037211 */ /* 0x000fea00000f0ce3 */
[----:B-----5:R2:W-:Y:S04]  /*8be0*/  ST.E.128 [R2.64], R24 ;  /* 0x0000001802007985 */ /* 0x0205e8000c101d06 */
.L_x_7017:
[----:B------:R-:W-:Y:S05]  /*8bf0*/  BSYNC B1 ;  /* 0x0000000000017941 */ /* 0x000fea0003800000 */
.L_x_7016:
        /* <DEDUP_REMOVED lines=92> */
.L_x_7023:
[----:B------:R-:W-:Y:S05]  /*91c0*/  BSYNC B0 ;  /* 0x0000000000007941 */ /* 0x000fea0003800000 */
.L_x_7022:
[C---:B------:R-:W-:Y:S04]  /*91d0*/  LEA R2, P0, R87.reuse, R126, 0x1 ;  /* 0x0000007e57027211 */ /* 0x040fe800078008ff */
[----:B------:R-:W-:Y:S05]  /*91e0*/  LEA.HI.X R3, R87, R127, R86, 0x1, P0 ;  /* 0x0000007f57037211 */ /* 0x000fea00000f0c56 */
[----:B-----5:R2:W-:Y:S04]  /*91f0*/  ST.E.128 [R2.64], R24 ;  /* 0x0000001802007985 */ /* 0x0205e8000c101d06 */
.L_x_7021:
[----:B------:R-:W-:Y:S05]  /*9200*/  BSYNC B1 ;  /* 0x0000000000017941 */ /* 0x000fea0003800000 */
.L_x_7020:
        /* <DEDUP_REMOVED lines=92> */
.L_x_7027:
[----:B------:R-:W-:Y:S05]  /*97d0*/  BSYNC B0 ;  /* 0x0000000000007941 */ /* 0x000fea0003800000 */
.L_x_7026:
[C---:B------:R-:W-:Y:S04]  /*97e0*/  LEA R2, P0, R83.reuse, R126, 0x1 ;  /* 0x0000007e53027211 */ /* 0x040fe800078008ff */
[----:B------:R-:W-:Y:S05]  /*97f0*/  LEA.HI.X R3, R83, R127, R82, 0x1, P0 ;  /* 0x0000007f53037211 */ /* 0x000fea00000f0c52 */
[----:B-----5:R2:W-:Y:S04]  /*9800*/  ST.E.128 [R2.64], R24 ;  /* 0x0000001802007985 */ /* 0x0205e8000c101d06 */
.L_x_7025:
[----:B------:R-:W-:Y:S05]  /*9810*/  BSYNC B1 ;  /* 0x0000000000017941 */ /* 0x000fea0003800000 */
.L_x_7024:
        /* <DEDUP_REMOVED lines=91> */
.L_x_7029:
[----:B------:R-:W-:Y:S05]  /*9dd0*/  BSYNC B0 ;  /* 0x0000000000007941 */ /* 0x000fea0003800000 */
.L_x_7028:
[C---:B------:R-:W-:Y:S04]  /*9de0*/  LEA R2, P0, R77.reuse, R126, 0x1 ;  /* 0x0000007e4d027211 */ /* 0x040fe800078008ff */
[----:B------:R-:W-:Y:S05]  /*9df0*/  LEA.HI.X R3, R77, R127, R76, 0x1, P0 ;  /* 0x0000007f4d037211 */ /* 0x000fea00000f0c4c */
[----:B-----5:R2:W-:Y:S04]  /*9e00*/  ST.E.128 [R2.64], R24 ;  /* 0x0000001802007985 */ /* 0x0205e8000c101d06 */
.L_x_7015:
[----:B------:R-:W-:Y:S05]  /*9e10*/  BSYNC B2 ;  /* 0x0000000000027941 */ /* 0x000fea0003800000 */
.L_x_7014:
        /* <DEDUP_REMOVED lines=97> */
.L_x_7035:
[----:B------:R-:W-:Y:S05]  /*a430*/  BSYNC B0 ;  /* 0x0000000000007941 */ /* 0x000fea0003800000 */
.L_x_7034:
[C---:B------:R-:W-:Y:S04]  /*a440*/  LEA R2, P0, R88.reuse, R126, 0x1 ;  /* 0x0000007e58027211 */ /* 0x040fe800078008ff */
[----:B------:R-:W-:Y:S05]  /*a450*/  LEA.HI.X R3, R88, R127, R89, 0x1, P0 ;  /* 0x0000007f58037211 */ /* 0x000fea00000f0c59 */
[----:B-----5:R2:W-:Y:S04]  /*a460*/  ST.E.128 [R2.64], R24 ;  /* 0x0000001802007985 */ /* 0x0205e8000c101d06 */
.L_x_7033:
[----:B------:R-:W-:Y:S05]  /*a470*/  BSYNC B1 ;  /* 0x0000000000017941 */ /* 0x000fea0003800000 */
.L_x_7032:
        /* <DEDUP_REMOVED lines=92> */
.L_x_7039:
[----:B------:R-:W-:Y:S05]  /*aa40*/  BSYNC B0 ;  /* 0x0000000000007941 */ /* 0x000fea0003800000 */
.L_x_7038:
[C---:B------:R-:W-:Y:S04]  /*aa50*/  LEA R2, P0, R85.reuse, R126, 0x1 ;  /* 0x0000007e55027211 */ /* 0x040fe800078008ff */
[----:B------:R-:W-:Y:S05]  /*aa60*/  LEA.HI.X R3, R85, R127, R84, 0x1, P0 ;  /* 0x0000007f55037211 */ /* 0x000fea00000f0c54 */
[----:B-----5:R2:W-:Y:S04]  /*aa70*/  ST.E.128 [R2.64], R24 ;  /* 0x0000001802007985 */ /* 0x0205e8000c101d06 */
.L_x_7037:
[----:B------:R-:W-:Y:S05]  /*aa80*/  BSYNC B1 ;  /* 0x0000000000017941 */ /* 0x000fea0003800000 */
.L_x_7036:
        /* <DEDUP_REMOVED lines=92> */
.L_x_7043:
[----:B------:R-:W-:Y:S05]  /*b050*/  BSYNC B0 ;  /* 0x0000000000007941 */ /* 0x000fea0003800000 */
.L_x_7042:
[C---:B------:R-:W-:Y:S04]  /*b060*/  LEA R2, P0, R81.reuse, R126, 0x1 ;  /* 0x0000007e51027211 */ /* 0x040fe800078008ff */
[----:B------:R-:W-:Y:S05]  /*b070*/  LEA.HI.X R3, R81, R127, R80, 0x1, P0 ;  /* 0x0000007f51037211 */ /* 0x000fea00000f0c50 */
[----:B-----5:R2:W-:Y:S04]  /*b080*/  ST.E.128 [R2.64], R24 ;  /* 0x0000001802007985 */ /* 0x0205e8000c101d06 */
.L_x_7041:
[----:B------:R-:W-:Y:S05]  /*b090*/  BSYNC B1 ;  /* 0x0000000000017941 */ /* 0x000fea0003800000 */
.L_x_7040:
        /* <DEDUP_REMOVED lines=91> */
.L_x_7045:
[----:B------:R-:W-:Y:S05]  /*b650*/  BSYNC B0 ;  /* 0x0000000000007941 */ /* 0x000fea0003800000 */
.L_x_7044:
[C---:B------:R-:W-:Y:S04]  /*b660*/  LEA R2, P0, R75.reuse, R126, 0x1 ;  /* 0x0000007e4b027211 */ /* 0x040fe800078008ff */
[----:B------:R-:W-:Y:S05]  /*b670*/  LEA.HI.X R3, R75, R127, R74, 0x1, P0 ;  /* 0x0000007f4b037211 */ /* 0x000fea00000f0c4a */
[----:B-----5:R2:W-:Y:S04]  /*b680*/  ST.E.128 [R2.64], R24 ;  /* 0x0000001802007985 */ /* 0x0205e8000c101d06 */
.L_x_7031:
[----:B------:R-:W-:Y:S05]  /*b690*/  BSYNC B2 ;  /* 0x0000000000027941 */ /* 0x000fea0003800000 */
.L_x_7030:
        /* <DEDUP_REMOVED lines=100> */
.L_x_7051:
[----:B------:R-:W-:Y:S05]  /*bce0*/  BSYNC B0 ;  /* 0x0000000000007941 */ /* 0x000fea0003800000 */
.L_x_7050:
[----:B------:R-:W-:Y:S02]  /*bcf0*/  IMAD R0, R49, 0x60, RZ ;  /* 0x0000006031007824 */ /* 0x000fe400078e02ff */
[----:B------:R-:W-:Y:S05]  /*bd00*/  IMAD.WIDE.U32 R2, R48, 0x60, R126 ;  /* 0x0000006030027825 */ /* 0x000fea00078e007e */
[----:B------:R-:W-:Y:S05]  /*bd10*/  IADD3 R3, R3, R0, RZ ;  /* 0x0000000003037210 */ /* 0x000fea0007ffe0ff */
[----:B-----5:R2:W-:Y:S02]  /*bd20*/  ST.E.128 [R2.64], R24 ;  /* 0x0000001802007985 */ /* 0x0205e4000c101d06 */
.L_x_7049:
[----:B------:R-:W-:Y:S05]  /*bd30*/  BSYNC B1 ;  /* 0x0000000000017941 */ /* 0x000fea0003800000 */
.L_x_7048:
        /* <DEDUP_REMOVED lines=92> */
.L_x_7055:
[----:B------:R-:W-:Y:S05]  /*c300*/  BSYNC B0 ;  /* 0x0000000000007941 */ /* 0x000fea0003800000 */
.L_x_7054:
[C---:B------:R-:W-:Y:S04]  /*c310*/  LEA R2, P0, R79.reuse, R126, 0x1 ;  /* 0x0000007e4f027211 */ /* 0x040fe800078008ff */
[----:B------:R-:W-:Y:S05]  /*c320*/  LEA.HI.X R3, R79, R127, R78, 0x1, P0 ;  /* 0x0000007f4f037211 */ /* 0x000fea00000f0c4e */
[----:B-----5:R2:W-:Y:S04]  /*c330*/  ST.E.128 [R2.64], R24 ;  /* 0x0000001802007985 */ /* 0x0205e8000c101d06 */
.L_x_7053:
[----:B------:R-:W-:Y:S05]  /*c340*/  BSYNC B1 ;  /* 0x0000000000017941 */ /* 0x000fea0003800000 */
.L_x_7052:
        /* <DEDUP_REMOVED lines=92> */
.L_x_7059:
[----:B------:R-:W-:Y:S05]  /*c910*/  BSYNC B0 ;  /* 0x0000000000007941 */ /* 0x000fea0003800000 */
.L_x_7058:
[C---:B------:R-:W-:Y:S04]  /*c920*/  LEA R2, P0, R73.reuse, R126, 0x1 ;  /* 0x0000007e49027211 */ /* 0x040fe800078008ff */
[----:B------:R-:W-:Y:S05]  /*c930*/  LEA.HI.X R3, R73, R127, R72, 0x1, P0 ;  /* 0x0000007f49037211 */ /* 0x000fea00000f0c48 */
[----:B-----5:R2:W-:Y:S04]  /*c940*/  ST.E.128 [R2.64], R24 ;  /* 0x0000001802007985 */ /* 0x0205e8000c101d06 */
.L_x_7057:
[----:B------:R-:W-:Y:S05]  /*c950*/  BSYNC B1 ;  /* 0x0000000000017941 */ /* 0x000fea0003800000 */
.L_x_7056:
        /* <DEDUP_REMOVED lines=91> */
.L_x_7061:
[----:B------:R-:W-:Y:S05]  /*cf10*/  BSYNC B0 ;  /* 0x0000000000007941 */ /* 0x000fea0003800000 */
.L_x_7060:
[C---:B------:R-:W-:Y:S04]  /*cf20*/  LEA R2, P0, R71.reuse, R126, 0x1 ;  /* 0x0000007e47027211 */ /* 0x040fe800078008ff */
[----:B------:R-:W-:Y:S05]  /*cf30*/  LEA.HI.X R3, R71, R127, R70, 0x1, P0 ;  /* 0x0000007f47037211 */ /* 0x000fea00000f0c46 */
[----:B-----5:R2:W-:Y:S04]  /*cf40*/  ST.E.128 [R2.64], R24 ;  /* 0x0000001802007985 */ /* 0x0205e8000c101d06 */
.L_x_7047:
[----:B------:R-:W-:Y:S05]  /*cf50*/  BSYNC B2 ;  /* 0x0000000000027941 */ /* 0x000fea0003800000 */
.L_x_7046:
        /* <DEDUP_REMOVED lines=11> */
.L_x_6963:
        /* <DEDUP_REMOVED lines=22> */
.L_x_7063:
[----:B------:R-:W-:Y:S05]  /*d170*/  BSYNC B0 ;  /* 0x0000000000007941 */ /* 0x000fea0003800000 */
.L_x_7062:
        /* <DEDUP_REMOVED lines=33> */
.L_x_7065:
[----:B------:R-:W-:Y:S05]  /*d390*/  BSYNC B0 ;  /* 0x0000000000007941 */ /* 0x000fea0003800000 */
.L_x_7064:
        /* <DEDUP_REMOVED lines=33> */
.L_x_7067:
[----:B------:R-:W-:Y:S05]  /*d5b0*/  BSYNC B0 ;  /* 0x0000000000007941 */ /* 0x000fea0003800000 */
.L_x_7066:
        /* <DEDUP_REMOVED lines=36> */
.L_x_6997:
[----:B------:R-:W-:Y:S05]  /*d800*/  BSYNC B3 ;  /* 0x0000000000037941 */ /* 0x000fea0003800000 */
.L_x_6962:
        /* <DEDUP_REMOVED lines=91> */
.L_x_7069:
        /* <DEDUP_REMOVED lines=10> */
.L_x_7070:
[----:B------:R-:W-:Y:S05]  /*de60*/  BSYNC B0 ;  /* 0x0000000000007941 */ /* 0x000fea0003800000 */
.L_x_7068:
[----:B------:R-:W-:Y:S04]  /*de70*/  IADD3 R12, R12, -0x1, RZ ;  /* 0xffffffff0c0c7810 */ /* 0x000fe80007ffe0ff */
[----:B------:R-:W-:Y:S11]  /*de80*/  ISETP.GT.AND P0, PT, R12, R90, PT ;  /* 0x0000005a0c00720c */ /* 0x000ff60003f04270 */
[----:B------:R-:W-:Y:S02]  /*de90*/  @!UPT UIADD3 URZ, URZ, URZ, URZ ;  /* 0x0000003f3f3ff290 */ /* 0x000fe4000fffe03f */
[----:B------:R-:W-:-:S05]  /*dea0*/  @P0 BRA `(.L_x_7071) ;  /* 0xffff504000000947 */ /* 0x000fca000383ffff */
.L_x_6953:
        /* <DEDUP_REMOVED lines=25> */
[----:B------:R-:W-:Y:S01]  /*e040*/  LEA R64, P2, R172, R178, 0x1 ;  /* 0x000000b2ac407211 */ /* 0x000fe200078408ff */
        /* <DEDUP_REMOVED lines=85> */
.L_x_7080:
[----:B------:R-:W-:Y:S05]  /*e5a0*/  BSYNC B0 ;  /* 0x0000000000007941 */ /* 0x000fea0003800000 */
.L_x_7079:
[----:B-----5:R3:W-:Y:S02]  /*e5b0*/  STS.128 [R237], R24 ;  /* 0x00000018ed007388 */ /* 0x0207e40000000c00 */
.L_x_7078:
[----:B------:R-:W-:Y:S05]  /*e5c0*/  BSYNC B1 ;  /* 0x0000000000017941 */ /* 0x000fea0003800000 */
.L_x_7077:
        /* <DEDUP_REMOVED lines=50> */
.L_x_7084:
[----:B------:R-:W-:Y:S05]  /*e8f0*/  BSYNC B0 ;  /* 0x0000000000007941 */ /* 0x000fea0003800000 */
.L_x_7083:
[----:B-----5:R1:W-:Y:S02]  /*e900*/  STS.128 [R237+0x2000], R24 ;  /* 0x00200018ed007388 */ /* 0x0203e40000000c00 */
.L_x_7082:
[----:B------:R-:W-:Y:S05]  /*e910*/  BSYNC B1 ;  /* 0x0000000000017941 */ /* 0x000fea0003800000 */
.L_x_7081:
        /* <DEDUP_REMOVED lines=50> */
.L_x_7088:
[----:B------:R-:W-:Y:S05]  /*ec40*/  BSYNC B0 ;  /* 0x0000000000007941 */ /* 0x000fea0003800000 */
.L_x_7087:
[----:B-----5:R3:W-:Y:S02]  /*ec50*/  STS.128 [R237+0x4000], R24 ;  /* 0x00400018ed007388 */ /* 0x0207e40000000c00 */
.L_x_7086:
[----:B------:R-:W-:Y:S05]  /*ec60*/  BSYNC B1 ;  /* 0x0000000000017941 */ /* 0x000fea0003800000 */
.L_x_7085:
        /* <DEDUP_REMOVED lines=49> */
.L_x_7090:
[----:B------:R-:W-:Y:S05]  /*ef80*/  BSYNC B0 ;  /* 0x0000000000007941 */ /* 0x000fea0003800000 */
.L_x_7089:
[----:B-----5:R3:W-:Y:S02]  /*ef90*/  STS.128 [R237+0x6000], R24 ;  /* 0x00600018ed007388 */ /* 0x0207e40000000c00 */
.L_x_7076:
[----:B------:R-:W-:Y:S05]  /*efa0*/  BSYNC B2 ;  /* 0x0000000000027941 */ /* 0x000fea0003800000 */
.L_x_7075:
        /* <DEDUP_REMOVED lines=63> */
.L_x_7096:
[----:B------:R-:W-:Y:S05]  /*f3a0*/  BSYNC B0 ;  /* 0x0000000000007941 */ /* 0x000fea0003800000 */
.L_x_7095:
[----:B-----5:R3:W-:Y:S02]  /*f3b0*/  STS.128 [R237+0x800], R24 ;  /* 0x00080018ed007388 */ /* 0x0207e40000000c00 */
.L_x_7094:
[----:B------:R-:W-:Y:S05]  /*f3c0*/  BSYNC B1 ;  /* 0x0000000000017941 */ /* 0x000fea0003800000 */
.L_x_7093:
        /* <DEDUP_REMOVED lines=50> */
.L_x_7100:
[----:B------:R-:W-:Y:S05]  /*f6f0*/  BSYNC B0 ;  /* 0x0000000000007941 */ /* 0x000fea0003800000 */
.L_x_7099:
[----:B-----5:R3:W-:Y:S02]  /*f700*/  STS.128 [R237+0x2800], R24 ;  /* 0x00280018ed007388 */ /* 0x0207e40000000c00 */
.L_x_7098:
[----:B------:R-:W-:Y:S05]  /*f710*/  BSYNC B1 ;  /* 0x0000000000017941 */ /* 0x000fea0003800000 */
.L_x_7097:
        /* <DEDUP_REMOVED lines=50> */
.L_x_7104:
[----:B------:R-:W-:Y:S05]  /*fa40*/  BSYNC B0 ;  /* 0x0000000000007941 */ /* 0x000fea0003800000 */
.L_x_7103:
[----:B-----5:R3:W-:Y:S02]  /*fa50*/  STS.128 [R237+0x4800], R24 ;  /* 0x00480018ed007388 */ /* 0x0207e40000000c00 */
.L_x_7102:
[----:B------:R-:W-:Y:S05]  /*fa60*/  BSYNC B1 ;  /* 0x0000000000017941 */ /* 0x000fea0003800000 */
.L_x_7101:
        /* <DEDUP_REMOVED lines=49> */
.L_x_7106:
[----:B------:R-:W-:Y:S05]  /*fd80*/  BSYNC B0 ;  /* 0x0000000000007941 */ /* 0x000fea0003800000 */
.L_x_7105:
[----:B-----5:R3:W-:Y:S02]  /*fd90*/  STS.128 [R237+0x6800], R24 ;  /* 0x00680018ed007388 */ /* 0x0207e40000000c00 */
.L_x_7092:
[----:B------:R-:W-:Y:S05]  /*fda0*/  BSYNC B2 ;  /* 0x0000000000027941 */ /* 0x000fea0003800000 */
.L_x_7091:
        /* <DEDUP_REMOVED lines=64> */
.L_x_7112:
[----:B------:R-:W-:Y:S05]  /*101b0*/  BSYNC B0 ;  /* 0x0000000000007941 */ /* 0x000fea0003800000 */
.L_x_7111:
[----:B-----5:R3:W-:Y:S02]  /*101c0*/  STS.128 [R237+0x1000], R24 ;  /* 0x00100018ed007388 */ /* 0x0207e40000000c00 */
.L_x_7110:
[----:B------:R-:W-:Y:S05]  /*101d0*/  BSYNC B1 ;  /* 0x0000000000017941 */ /* 0x000fea0003800000 */
.L_x_7109:
        /* <DEDUP_REMOVED lines=50> */
.L_x_7116:
[----:B------:R-:W-:Y:S05]  /*10500*/  BSYNC B0 ;  /* 0x0000000000007941 */ /* 0x000fea0003800000 */
.L_x_7115:
[----:B-----5:R3:W-:Y:S02]  /*10510*/  STS.128 [R237+0x3000], R24 ;  /* 0x00300018ed007388 */ /* 0x0207e40000000c00 */
.L_x_7114:
[----:B------:R-:W-:Y:S05]  /*10520*/  BSYNC B1 ;  /* 0x0000000000017941 */ /* 0x000fea0003800000 */
.L_x_7113:
        /* <DEDUP_REMOVED lines=50> */
.L_x_7120:
[----:B------:R-:W-:Y:S05]  /*10850*/  BSYNC B0 ;  /* 0x0000000000007941 */ /* 0x000fea0003800000 */
.L_x_7119:
[----:B-----5:R3:W-:Y:S02]  /*10860*/  STS.128 [R237+0x5000], R24 ;  /* 0x00500018ed007388 */ /* 0x0207e40000000c00 */
.L_x_7118:
[----:B------:R-:W-:Y:S05]  /*10870*/  BSYNC B1 ;  /* 0x0000000000017941 */ /* 0x000fea0003800000 */
.L_x_7117:
        /* <DEDUP_REMOVED lines=47> */
.L_x_7122:
[----:B------:R-:W-:Y:S05]  /*10b70*/  BSYNC B0 ;  /* 0x0000000000007941 */ /* 0x000fea0003800000 */
.L_x_7121:
[----:B-----5:R1:W-:Y:S02]  /*10b80*/  STS.128 [R237+0x7000], R44 ;  /* 0x0070002ced007388 */ /* 0x0203e40000000c00 */
.L_x_7108:
[----:B------:R-:W-:Y:S05]  /*10b90*/  BSYNC B2 ;  /* 0x0000000000027941 */ /* 0x000fea0003800000 */
.L_x_7107:
        /* <DEDUP_REMOVED lines=9> */
[C---:B------:R-:W-:Y:S02]  /*10c30*/  IMAD.SHL.U32 R3, R2.reuse, 0x2, RZ ;  /* 0x0000000202037824 */ /* 0x040fe400078e00ff */
[----:B------:R1:W-:Y:S01]  /*10c40*/  @P0 STS.128 [R237+0x1800], RZ ;  /* 0x001800ffed000388 */ /* 0x0003e20000000c00 */
[----:B------:R-:W-:Y:S02]  /*10c50*/  SHF.L.U64.HI R2, R2, 0x1, R7 ;  /* 0x0000000102027819 */ /* 0x000fe40000010207 */
[-C--:B-1-3--:R-:W-:Y:S02]  /*10c60*/  IADD3 R24, P2, R36, R3.reuse, RZ ;  /* 0x0000000324187210 */ /* 0x08afe40007f5e0ff */
        /* <DEDUP_REMOVED lines=50> */
.L_x_7127:
[----:B------:R-:W-:Y:S05]  /*10f90*/  BSYNC B0 ;  /* 0x0000000000007941 */ /* 0x000fea0003800000 */
.L_x_7126:
[----:B-----5:R3:W-:Y:S02]  /*10fa0*/  STS.128 [R237+0x1800], R16 ;  /* 0x00180010ed007388 */ /* 0x0207e40000000c00 */
.L_x_7125:
[----:B------:R-:W-:Y:S05]  /*10fb0*/  BSYNC B1 ;  /* 0x0000000000017941 */ /* 0x000fea0003800000 */
.L_x_7124:
        /* <DEDUP_REMOVED lines=50> */
.L_x_7131:
[----:B------:R-:W-:Y:S05]  /*112e0*/  BSYNC B0 ;  /* 0x0000000000007941 */ /* 0x000fea0003800000 */
.L_x_7130:
[----:B-----5:R1:W-:Y:S02]  /*112f0*/  STS.128 [R237+0x3800], R16 ;  /* 0x00380010ed007388 */ /* 0x0203e40000000c00 */
.L_x_7129:
[----:B------:R-:W-:Y:S05]  /*11300*/  BSYNC B1 ;  /* 0x0000000000017941 */ /* 0x000fea0003800000 */
.L_x_7128:
        /* <DEDUP_REMOVED lines=50> */
.L_x_7135:
[----:B------:R-:W-:Y:S05]  /*11630*/  BSYNC B0 ;  /* 0x0000000000007941 */ /* 0x000fea0003800000 */
.L_x_7134:
[----:B-----5:R3:W-:Y:S02]  /*11640*/  STS.128 [R237+0x5800], R16 ;  /* 0x00580010ed007388 */ /* 0x0207e40000000c00 */
.L_x_7133:
[----:B------:R-:W-:Y:S05]  /*11650*/  BSYNC B1 ;  /* 0x0000000000017941 */ /* 0x000fea0003800000 */
.L_x_7132:
        /* <DEDUP_REMOVED lines=9> */
[C---:B-----5:R-:W-:Y:S02]  /*116f0*/  SHF.L.U32 R8, R16.reuse, 0x10, RZ ;  /* 0x0000001010087819 */ /* 0x060fe400000006ff */
[C---:B------:R-:W-:Y:S02]  /*11700*/  LOP3.LUT R0, R17.reuse, 0xffff0000, RZ, 0xc0, !PT ;  /* 0xffff000011007812 */ /* 0x040fe400078ec0ff */
[----:B------:R-:W-:Y:S01]  /*11710*/  SHF.L.U32 R5, R17, 0x10, RZ ;  /* 0x0000001011057819 */ /* 0x000fe200000006ff */
[----:B------:R-:W-:Y:S01]  /*11720*/  IMAD.U32 R17, R19, 0x10000, RZ ;  /* 0x0001000013117824 */ /* 0x000fe200078e00ff */
[----:B---3--:R-:W-:-:S02]  /*11730*/  LOP3.LUT R22, R16, 0xffff0000, RZ, 0xc0, !PT ;  /* 0xffff000010167812 */ /* 0x008fc400078ec0ff */
[----:B------:R-:W-:Y:S02]  /*11740*/  LOP3.LUT R16, R19, 0xffff0000, RZ, 0xc0, !PT ;  /* 0xffff000013107812 */ /* 0x000fe400078ec0ff */
[C---:B------:R-:W-:Y:S02]  /*11750*/  SHF.L.U32 R19, R18.reuse, 0x10, RZ ;  /* 0x0000001012137819 */ /* 0x040fe400000006ff */
[----:B------:R-:W-:Y:S02]  /*11760*/  LOP3.LUT R23, R18, 0xffff0000, RZ, 0xc0, !PT ;  /* 0xffff000012177812 */ /* 0x000fe400078ec0ff */
[C---:B--2---:R-:W-:Y:S01]  /*11770*/  LOP3.LUT R11, R2.reuse, 0xffff0000, RZ, 0xc0, !PT ;  /* 0xffff0000020b7812 */ /* 0x044fe200078ec0ff */
        /* <DEDUP_REMOVED lines=31> */
.L_x_7137:
[----:B------:R-:W-:Y:S05]  /*11970*/  BSYNC B0 ;  /* 0x0000000000007941 */ /* 0x000fea0003800000 */
.L_x_7136:
[----:B-----5:R3:W-:Y:S01]  /*11980*/  STS.128 [R237+0x7800], R16 ;  /* 0x00780010ed007388 */ /* 0x0207e20000000c00 */
[----:B------:R-:W-:Y:S05]  /*11990*/  BRA `(.L_x_7123) ;  /* 0x00006a7000007947 */ /* 0x000fea0003800000 */
.L_x_7074:
        /* <DEDUP_REMOVED lines=93> */
.L_x_7143:
[----:B------:R-:W-:Y:S05]  /*11f70*/  BSYNC B0 ;  /* 0x0000000000007941 */ /* 0x000fea0003800000 */
.L_x_7142:
[----:B-----5:R3:W-:Y:S02]  /*11f80*/  STS.128 [R237], R32 ;  /* 0x00000020ed007388 */ /* 0x0207e40000000c00 */
.L_x_7141:
[----:B------:R-:W-:Y:S05]  /*11f90*/  BSYNC B1 ;  /* 0x0000000000017941 */ /* 0x000fea0003800000 */
.L_x_7140:
        /* <DEDUP_REMOVED lines=91> */
.L_x_7147:
[----:B------:R-:W-:Y:S05]  /*12550*/  BSYNC B0 ;  /* 0x0000000000007941 */ /* 0x000fea0003800000 */
.L_x_7146:
[----:B-----5:R1:W-:Y:S02]  /*12560*/  STS.128 [R237+0x2000], R32 ;  /* 0x00200020ed007388 */ /* 0x0203e40000000c00 */
.L_x_7145:
[----:B------:R-:W-:Y:S05]  /*12570*/  BSYNC B1 ;  /* 0x0000000000017941 */ /* 0x000fea0003800000 */
.L_x_7144:
        /* <DEDUP_REMOVED lines=91> */
.L_x_7151:
[----:B------:R-:W-:Y:S05]  /*12b30*/  BSYNC B0 ;  /* 0x0000000000007941 */ /* 0x000fea0003800000 */
.L_x_7150:
[----:B-----5:R3:W-:Y:S02]  /*12b40*/  STS.128 [R237+0x4000], R32 ;  /* 0x00400020ed007388 */ /* 0x0207e40000000c00 */
.L_x_7149:
[----:B------:R-:W-:Y:S05]  /*12b50*/  BSYNC B1 ;  /* 0x0000000000017941 */ /* 0x000fea0003800000 */
.L_x_7148:
        /* <DEDUP_REMOVED lines=90> */
.L_x_7153:
[----:B------:R-:W-:Y:S05]  /*13100*/  BSYNC B0 ;  /* 0x0000000000007941 */ /* 0x000fea0003800000 */
.L_x_7152:
[----:B-----5:R3:W-:Y:S02]  /*13110*/  STS.128 [R237+0x6000], R32 ;  /* 0x00600020ed007388 */ /* 0x0207e40000000c00 */
.L_x_7139:
[----:B------:R-:W-:Y:S05]  /*13120*/  BSYNC B2 ;  /* 0x0000000000027941 */ /* 0x000fea0003800000 */
.L_x_7138:
        /* <DEDUP_REMOVED lines=98> */
.L_x_7159:
[----:B------:R-:W-:Y:S05]  /*13750*/  BSYNC B0 ;  /* 0x0000000000007941 */ /* 0x000fea0003800000 */
.L_x_7158:
[----:B-----5:R3:W-:Y:S02]  /*13760*/  STS.128 [R237+0x800], R32 ;  /* 0x00080020ed007388 */ /* 0x0207e40000000c00 */
.L_x_7157:
[----:B------:R-:W-:Y:S05]  /*13770*/  BSYNC B1 ;  /* 0x0000000000017941 */ /* 0x000fea0003800000 */
.L_x_7156:
        /* <DEDUP_REMOVED lines=94> */
.L_x_7163:
[----:B------:R-:W-:Y:S05]  /*13d60*/  BSYNC B0 ;  /* 0x0000000000007941 */ /* 0x000fea0003800000 */
.L_x_7162:
[----:B-----5:R3:W-:Y:S02]  /*13d70*/  STS.128 [R237+0x2800], R32 ;  /* 0x00280020ed007388 */ /* 0x0207e40000000c00 */
.L_x_7161:
[----:B------:R-:W-:Y:S05]  /*13d80*/  BSYNC B1 ;  /* 0x0000000000017941 */ /* 0x000fea0003800000 */
.L_x_7160:
        /* <DEDUP_REMOVED lines=94> */
.L_x_7167:
[----:B------:R-:W-:Y:S05]  /*14370*/  BSYNC B0 ;  /* 0x0000000000007941 */ /* 0x000fea0003800000 */
.L_x_7166:
[----:B-----5:R3:W-:Y:S02]  /*14380*/  STS.128 [R237+0x4800], R32 ;  /* 0x00480020ed007388 */ /* 0x0207e40000000c00 */
.L_x_7165:
[----:B------:R-:W-:Y:S05]  /*14390*/  BSYNC B1 ;  /* 0x0000000000017941 */ /* 0x000fea0003800000 */
.L_x_7164:
        /* <DEDUP_REMOVED lines=93> */
.L_x_7169:
[----:B------:R-:W-:Y:S05]  /*14970*/  BSYNC B0 ;  /* 0x0000000000007941 */ /* 0x000fea0003800000 */
.L_x_7168:
[----:B-----5:R1:W-:Y:S02]  /*14980*/  STS.128 [R237+0x6800], R16 ;  /* 0x00680010ed007388 */ /* 0x0203e40000000c00 */
.L_x_7155:
[----:B------:R-:W-:Y:S05]  /*14990*/  BSYNC B2 ;  /* 0x0000000000027941 */ /* 0x000fea0003800000 */
.L_x_7154:
        /* <DEDUP_REMOVED lines=99> */
.L_x_7175:
[----:B------:R-:W-:Y:S05]  /*14fd0*/  BSYNC B0 ;  /* 0x0000000000007941 */ /* 0x000fea0003800000 */
.L_x_7174:
[----:B-----5:R3:W-:Y:S02]  /*14fe0*/  STS.128 [R237+0x1000], R32 ;  /* 0x00100020ed007388 */ /* 0x0207e40000000c00 */
.L_x_7173:
[----:B------:R-:W-:Y:S05]  /*14ff0*/  BSYNC B1 ;  /* 0x0000000000017941 */ /* 0x000fea0003800000 */
.L_x_7172:
        /* <DEDUP_REMOVED lines=94> */
.L_x_7179:
[----:B------:R-:W-:Y:S05]  /*155e0*/  BSYNC B0 ;  /* 0x0000000000007941 */ /* 0x000fea0003800000 */
.L_x_7178:
[----:B-----5:R3:W-:Y:S02]  /*155f0*/  STS.128 [R237+0x3000], R32 ;  /* 0x00300020ed007388 */ /* 0x0207e40000000c00 */
.L_x_7177:
[----:B------:R-:W-:Y:S05]  /*15600*/  BSYNC B1 ;  /* 0x0000000000017941 */ /* 0x000fea0003800000 */
.L_x_7176:
        /* <DEDUP_REMOVED lines=94> */
.L_x_7183:
[----:B------:R-:W-:Y:S05]  /*15bf0*/  BSYNC B0 ;  /* 0x0000000000007941 */ /* 0x000fea0003800000 */
.L_x_7182:
[----:B-----5:R3:W-:Y:S02]  /*15c00*/  STS.128 [R237+0x5000], R32 ;  /* 0x00500020ed007388 */ /* 0x0207e40000000c00 */
.L_x_7181:
[----:B------:R-:W-:Y:S05]  /*15c10*/  BSYNC B1 ;  /* 0x0000000000017941 */ /* 0x000fea0003800000 */
.L_x_7180:
        /* <DEDUP_REMOVED lines=93> */
.L_x_7185:
[----:B------:R-:W-:Y:S05]  /*161f0*/  BSYNC B0 ;  /* 0x0000000000007941 */ /* 0x000fea0003800000 */
.L_x_7184:
[----:B-----5:R1:W-:Y:S02]  /*16200*/  STS.128 [R237+0x7000], R24 ;  /* 0x00700018ed007388 */ /* 0x0203e40000000c00 */
.L_x_7171:
[----:B------:R-:W-:Y:S05]  /*16210*/  BSYNC B2 ;  /* 0x0000000000027941 */ /* 0x000fea0003800000 */
.L_x_7170:
        /* <DEDUP_REMOVED lines=71> */
[C---:B------:R-:W-:Y:S01]  /*16690*/  SHF.L.U32 R32, R34.reuse, 0x10, RZ ;  /* 0x0000001022207819 */ /* 0x040fe200000006ff */
        /* <DEDUP_REMOVED lines=25> */
.L_x_7189:
[----:B------:R-:W-:Y:S05]  /*16830*/  BSYNC B0 ;  /* 0x0000000000007941 */ /* 0x000fea0003800000 */
.L_x_7188:
[----:B-----5:R1:W-:Y:S02]  /*16840*/  STS.128 [R237+0x1800], R16 ;  /* 0x00180010ed007388 */ /* 0x0203e40000000c00 */
.L_x_7187:
[----:B------:R-:W-:Y:S05]  /*16850*/  BSYNC B1 ;  /* 0x0000000000017941 */ /* 0x000fea0003800000 */
.L_x_7186:
        /* <DEDUP_REMOVED lines=94> */
.L_x_7193:
[----:B------:R-:W-:Y:S05]  /*16e40*/  BSYNC B0 ;  /* 0x0000000000007941 */ /* 0x000fea0003800000 */
.L_x_7192:
[----:B-----5:R1:W-:Y:S02]  /*16e50*/  STS.128 [R237+0x3800], R16 ;  /* 0x00380010ed007388 */ /* 0x0203e40000000c00 */
.L_x_7191:
[----:B------:R-:W-:Y:S05]  /*16e60*/  BSYNC B1 ;  /* 0x0000000000017941 */ /* 0x000fea0003800000 */
.L_x_7190:
        /* <DEDUP_REMOVED lines=95> */
.L_x_7197:
[----:B------:R-:W-:Y:S05]  /*17460*/  BSYNC B0 ;  /* 0x0000000000007941 */ /* 0x000fea0003800000 */
.L_x_7196:
[----:B-----5:R1:W-:Y:S02]  /*17470*/  STS.128 [R237+0x5800], R16 ;  /* 0x00580010ed007388 */ /* 0x0203e40000000c00 */
.L_x_7195:
[----:B------:R-:W-:Y:S05]  /*17480*/  BSYNC B1 ;  /* 0x0000000000017941 */ /* 0x000fea0003800000 */
.L_x_7194:
        /* <DEDUP_REMOVED lines=91> */
[----:B------:R-:W-:Y:S02]  /*17a40*/  IMAD.MOV.U32 R16, RZ, RZ, R2 ;  /* 0x000000ffff107224 */ /* 0x000fe400078e0002 */
[----:B------:R-:W-:Y:S01]  /*17a50*/  IMAD.MOV.U32 R18, RZ, RZ, R6 ;  /* 0x000000ffff127224 */ /* 0x000fe200078e0006 */
[----:B------:R-:W-:Y:S02]  /*17a60*/  F2FP.BF16.PACK_AB R5, R5, R9 ;  /* 0x000000090505723e */ /* 0x000fe400000010ff */
[----:B------:R-:W-:Y:S02]  /*17a70*/  MOV R17, R0 ;  /* 0x0000000000117202 */ /* 0x000fe40000000f00 */
[----:B------:R-:W-:Y:S02]  /*17a80*/  MOV R19, R5 ;  /* 0x0000000500137202 */ /* 0x000fe40000000f00 */
.L_x_7199:
[----:B------:R-:W-:Y:S05]  /*17a90*/  BSYNC B0 ;  /* 0x0000000000007941 */ /* 0x000fea0003800000 */
.L_x_7198:
[----:B-----5:R1:W-:Y:S01]  /*17aa0*/  STS.128 [R237+0x7800], R16 ;  /* 0x00780010ed007388 */ /* 0x0203e20000000c00 */
[----:B------:R-:W-:Y:S05]  /*17ab0*/  BRA `(.L_x_7123) ;  /* 0x0000095000007947 */ /* 0x000fea0003800000 */
.L_x_7073:
[----:B------:R-:W-:Y:S01]  /*17ac0*/  IMAD.IADD R0, R235, 0x1, -R54 ;  /* 0x00000001eb007824 */ /* 0x000fe200078e0a36 */
[----:B------:R-:W-:Y:S01]  /*17ad0*/  BSSY B0, `(.L_x_7200) ;  /* 0x0000024000007945 */ /* 0x000fe20003800000 */
[----:B------:R-:W-:-:S02]  /*17ae0*/  ISETP.GE.AND P2, PT, R10, R63, PT ;  /* 0x0000003f0a00720c */ /* 0x000fc40003f46270 */
        /* <DEDUP_REMOVED lines=34> */
.L_x_7201:
[----:B------:R-:W-:Y:S05]  /*17d10*/  BSYNC B0 ;  /* 0x0000000000007941 */ /* 0x000fea0003800000 */
.L_x_7200:
        /* <DEDUP_REMOVED lines=36> */
.L_x_7203:
[----:B------:R-:W-:Y:S05]  /*17f60*/  BSYNC B0 ;  /* 0x0000000000007941 */ /* 0x000fea0003800000 */
.L_x_7202:
        /* <DEDUP_REMOVED lines=36> */
.L_x_7205:
[----:B------:R-:W-:Y:S05]  /*181b0*/  BSYNC B0 ;  /* 0x0000000000007941 */ /* 0x000fea0003800000 */
.L_x_7204:
        /* <DEDUP_REMOVED lines=37> */
.L_x_7123:
[----:B------:R-:W-:Y:S05]  /*18410*/  BSYNC B3 ;  /* 0x0000000000037941 */ /* 0x000fea0003800000 */
.L_x_7072:
        /* <DEDUP_REMOVED lines=38> */
.L_x_7207:
[----:B------:R-:W-:Y:S05]  /*18680*/  BSYNC B0 ;  /* 0x0000000000007941 */ /* 0x000fea0003800000 */
.L_x_7206:
        /* <DEDUP_REMOVED lines=38> */
.L_x_7209:
[----:B------:R-:W-:Y:S05]  /*188f0*/  BSYNC B0 ;  /* 0x0000000000007941 */ /* 0x000fea0003800000 */
.L_x_7208:
        /* <DEDUP_REMOVED lines=10> */
[----:B-12--5:R-:W-:-:S04]  /*189a0*/  LEA R6, P0, R48, R162, 0x5 ;  /* 0x000000a230067211 */ /* 0x026fc800078028ff */
        /* <DEDUP_REMOVED lines=29> */
.L_x_7211:
[----:B------:R-:W-:Y:S05]  /*18b80*/  BSYNC B0 ;  /* 0x0000000000007941 */ /* 0x000fea0003800000 */
.L_x_7210:
        /* <DEDUP_REMOVED lines=43> */
.L_x_7213:
[----:B------:R-:W-:Y:S05]  /*18e40*/  BSYNC B0 ;  /* 0x0000000000007941 */ /* 0x000fea0003800000 */
.L_x_7212:
[----:B-12---:R-:W2:Y:S04]  /*18e50*/  LD.E.64 R10, [R20.64+0x1c0] ;  /* 0x0001c006140a7980 */ /* 0x006ea8000c101b00 */
[----:B---3-5:R-:W3:Y:S01]  /*18e60*/  LD.E.64 R6, [R20.64+0x1b8] ;  /* 0x0001b80614067980 */ /* 0x028ee2000c101b00 */
[----:B------:R-:W-:-:S03]  /*18e70*/  IMAD.MOV.U32 R166, RZ, RZ, R232 ;  /* 0x000000ffffa67224 */ /* 0x000fc600078e00e8 */
[----:B----4-:R-:W4:Y:S04]  /*18e80*/  LD.E R2, [R20.64+0xd8] ;  /* 0x0000d80614027980 */ /* 0x010f28000c101900 */
[----:B------:R-:W0:Y:S04]  /*18e90*/  LDGDEPBAR ;  /* 0x00000000000079af */ /* 0x000e280000000000 */
[----:B------:R1:W5:Y:S04]  /*18ea0*/  LD.E R23, [R20.64+0x184] ;  /* 0x0001840614177980 */ /* 0x000368000c101900 */
[----:B------:R1:W5:Y:S01]  /*18eb0*/  LD.E R36, [R20.64+0x188] ;  /* 0x0001880614247980 */ /* 0x000362000c101900 */
[----:B--2---:R-:W-:-:S02]  /*18ec0*/  IMAD R5, R11, R233, RZ ;  /* 0x000000e90b057224 */ /* 0x004fc400078e02ff */
[----:B------:R-:W-:-:S04]  /*18ed0*/  IMAD.WIDE.U32 R8, R233, R10, R166 ;  /* 0x0000000ae9087225 */ /* 0x000fc800078e00a6 */
[----:B------:R-:W-:Y:S01]  /*18ee0*/  IMAD R5, R10, R57, R5 ;  /* 0x000000390a057224 */ /* 0x000fe200078e0205 */
[----:B---3--:R-:W-:-:S03]  /*18ef0*/  LEA R242, P0, R8, R6, 0x2 ;  /* 0x0000000608f27211 */ /* 0x008fc600078010ff */
[----:B------:R-:W-:-:S05]  /*18f00*/  IMAD.IADD R5, R9, 0x1, R5 ;  /* 0x0000000109057824 */ /* 0x000fca00078e0205 */
[----:B------:R-:W-:-:S05]  /*18f10*/  LEA.HI.X R243, R8, R7, R5, 0x2, P0 ;  /* 0x0000000708f37211 */ /* 0x000fca00000f1405 */
[----:B------:R-:W2:Y:S01]  /*18f20*/  LD.E R242, [R242.64] ;  /* 0x00000006f2f27980 */ /* 0x000ea2000c101900 */
[----:B------:R-:W-:-:S04]  /*18f30*/  DEPBAR.LE SB0, 0x0 ;  /* 0x000080000000791a */ /* 0x000fc80000000000 */
[----:B------:R-:W-:Y:S01]  /*18f40*/  BAR.SYNC.DEFER_BLOCKING 0x0 ;  /* 0x0000000000007b1d */ /* 0x000fe20000010000 */
[----:B------:R-:W-:-:S05]  /*18f50*/  ISETP.GE.AND P0, PT, R160, R0, PT ;  /* 0x00000000a000720c */ /* 0x000fca0003f06270 */
[----:B----4-:R-:W2:Y:S01]  /*18f60*/  MUFU.RCP R2, R2 ;  /* 0x0000000200027308 */ /* 0x010ea20000001000 */
[----:B------:R-:W-:Y:S01]  /*18f70*/  SHF.R.S32.HI R37, RZ, 0x1f, R59 ;  /* 0x0000001fff257819 */ /* 0x000fe2000001143b */
[----:B------:R-:W-:-:S06]  /*18f80*/  IMAD.SHL.U32 R22, R58, 0x2, RZ ;  /* 0x000000023a167824 */ /* 0x000fcc00078e00ff */
[----:B------:R1:W-:Y:S04]  /*18f90*/  @P0 STS.128 [R237+0x10000], RZ ;  /* 0x010000ffed000388 */ /* 0x0003e80000000c00 */
[----:B------:R1:W-:Y:S04]  /*18fa0*/  @P0 STS.128 [R237+0x12000], RZ ;  /* 0x012000ffed000388 */ /* 0x0003e80000000c00 */
[----:B------:R1:W-:Y:S04]  /*18fb0*/  @P0 STS.128 [R237+0x14000], RZ ;  /* 0x014000ffed000388 */ /* 0x0003e80000000c00 */
[----:B------:R1:W-:Y:S01]  /*18fc0*/  @P0 STS.128 [R237+0x16000], RZ ;  /* 0x016000ffed000388 */ /* 0x0003e20000000c00 */
[----:B------:R-:W-:Y:S01]  /*18fd0*/  LEA.HI R37, R37, R59, RZ, 0x2 ;  /* 0x0000003b25257211 */ /* 0x000fe200078f10ff */
[----:B------:R-:W-:Y:S01]  /*18fe0*/  BSSY B0, `(.L_x_7214) ;  /* 0x0000024000007945 */ /* 0x000fe20003800000 */
[----:B------:R-:W-:-:S02]  /*18ff0*/  LOP3.LUT R22, R22, 0x6, RZ, 0xc0, !PT ;  /* 0x0000000616167812 */ /* 0x000fc400078ec0ff */
[----:B------:R-:W-:Y:S01]  /*19000*/  SHF.R.S32.HI R37, RZ, 0x2, R37 ;  /* 0x00000002ff257819 */ /* 0x000fe20000011425 */
[----:B--2---:R-:W-:Y:S01]  /*19010*/  FMUL.FTZ R242, R242, R2 ;  /* 0x00000002f2f27220 */ /* 0x004fe20000410000 */
[----:B------:R-:W-:Y:S05]  /*19020*/  @P0 BRA `(.L_x_7215) ;  /* 0x000001f000000947 */ /* 0x000fea0003800000 */
[C---:B-1----:R-:W-:Y:S02]  /*19030*/  LOP3.LUT R2, R241.reuse, 0x1, RZ, 0xc0, !PT ;  /* 0x00000001f1027812 */ /* 0x042fe400078ec0ff */
        /* <DEDUP_REMOVED lines=30> */
.L_x_7215:
[----:B-1----:R-:W-:Y:S05]  /*19220*/  BSYNC B0 ;  /* 0x0000000000007941 */ /* 0x002fea0003800000 */
.L_x_7214:
        /* <DEDUP_REMOVED lines=40> */
.L_x_7217:
[----:B------:R-:W-:Y:S05]  /*194b0*/  BSYNC B0 ;  /* 0x0000000000007941 */ /* 0x000fea0003800000 */
.L_x_7216:
        /* <DEDUP_REMOVED lines=13> */
[----:B------:R-:W-:-:S05]  /*19590*/  SHF.L.U64.HI R5, R50, 0x5, R51 ;  /* 0x0000000532057819 */ /* 0x000fca0000010233 */
        /* <DEDUP_REMOVED lines=28> */
.L_x_7219:
[----:B------:R-:W-:Y:S05]  /*19760*/  BSYNC B0 ;  /* 0x0000000000007941 */ /* 0x000fea0003800000 */
.L_x_7218:
        /* <DEDUP_REMOVED lines=10> */
[----:B--2---:R-:W-:Y:S01]  /*19810*/  @P1 MOV R8, R189 ;  /* 0x000000bd00081202 */ /* 0x004fe20000000f00 */
        /* <DEDUP_REMOVED lines=9> */
[----:B------:R-:W-:Y:S02]  /*198b0*/  @!P0 MOV R4, R189 ;  /* 0x000000bd00048202 */ /* 0x000fe40000000f00 */
[----:B------:R-:W-:Y:S01]  /*198c0*/  @P2 IADD3 R2, R2, R9, RZ ;  /* 0x0000000902022210 */ /* 0x000fe20007ffe0ff */
[----:B------:R-:W-:Y:S02]  /*198d0*/  @!P0 IMAD.MOV.U32 R5, RZ, RZ, R188 ;  /* 0x000000ffff058224 */ /* 0x000fe400078e00bc */
[----:B------:R-:W-:Y:S01]  /*198e0*/  @P3 IMAD R0, R51, 0x60, RZ ;  /* 0x0000006033003824 */ /* 0x000fe200078e02ff */
[----:B------:R-:W-:Y:S01]  /*198f0*/  @P2 MOV R9, R2 ;  /* 0x0000000200092202 */ /* 0x000fe20000000f00 */
[----:B------:R-:W-:-:S04]  /*19900*/  @!P0 IMAD.WIDE.U32 R12, R50, 0x60, R4 ;  /* 0x00000060320c8825 */ /* 0x000fc800078e0004 */
[C---:B------:R-:W-:Y:S02]  /*19910*/  @P1 IMAD R4, R51.reuse, 0x60, RZ ;  /* 0x0000006033041824 */ /* 0x040fe400078e02ff */
[----:B------:R-:W-:Y:S02]  /*19920*/  @!P0 IMAD R51, R51, 0x60, RZ ;  /* 0x0000006033338824 */ /* 0x000fe400078e02ff */
[----:B------:R-:W-:Y:S01]  /*19930*/  @P3 IMAD.IADD R0, R0, 0x1, R7 ;  /* 0x0000000100003824 */ /* 0x000fe200078e0207 */
[----:B------:R-:W-:Y:S02]  /*19940*/  @P1 IADD3 R4, R4, R11, RZ ;  /* 0x0000000b04041210 */ /* 0x000fe40007ffe0ff */
[----:B------:R-:W-:Y:S02]  /*19950*/  @!P0 IADD3 R13, R51, R13, RZ ;  /* 0x0000000d330d8210 */ /* 0x000fe40007ffe0ff */
        /* <DEDUP_REMOVED lines=23> */
.L_x_7221:
[----:B------:R-:W-:Y:S05]  /*19ad0*/  BSYNC B0 ;  /* 0x0000000000007941 */ /* 0x000fea0003800000 */
.L_x_7220:
        /* <DEDUP_REMOVED lines=13> */
[----:B------:R-:W-:Y:S01]  /*19bb0*/  LDSM.16.M88.4 R24, [R218] ;  /* 0x00000000da18783b */ /* 0x000fe20000000200 */
[C---:B------:R-:W-:Y:S01]  /*19bc0*/  IMAD R38, R39.reuse, 0x2, R218 ;  /* 0x0000000227267824 */ /* 0x040fe200078e02da */
[----:B------:R-:W-:Y:S01]  /*19bd0*/  LOP3.LUT R217, R160, R217, RZ, 0x3c, !PT ;  /* 0x000000d9a0d97212 */ /* 0x000fe200078e3cff */
[----:B------:R-:W-:Y:S01]  /*19be0*/  IMAD R2, R39, 0x2, R166 ;  /* 0x0000000227027824 */ /* 0x000fe200078e02a6 */
[----:B------:R-:W-:Y:S01]  /*19bf0*/  LDSM.16.M88.4 R72, [R166] ;  /* 0x00000000a648783b */ /* 0x000fe20000000200 */
[----:B------:R-:W-:Y:S01]  /*19c00*/  IADD3 R245, R54, 0x8, RZ ;  /* 0x0000000836f57810 */ /* 0x000fe20007ffe0ff */
[----:B------:R-:W-:Y:S01]  /*19c10*/  BSSY B1, `(.L_x_7222) ;  /* 0x00001ba000017945 */ /* 0x000fe20003800000 */
[----:B------:R-:W-:Y:S01]  /*19c20*/  IMAD R217, R56, 0x200, R217 ;  /* 0x0000020038d97824 */ /* 0x000fe200078e02d9 */
[----:B------:R-:W-:Y:S01]  /*19c30*/  LDSM.16.M88.4 R16, [R38] ;  /* 0x000000002610783b */ /* 0x000fe20000000200 */
[----:B------:R-:W-:-:S02]  /*19c40*/  ISETP.NE.U32.AND P0, PT, R238, RZ, PT ;  /* 0x000000ffee00720c */ /* 0x000fc40003f05070 */
[----:B------:R-:W-:Y:S01]  /*19c50*/  IMAD.SHL.U32 R217, R217, 0x2, RZ ;  /* 0x00000002d9d97824 */ /* 0x000fe200078e00ff */
[----:B------:R-:W-:Y:S01]  /*19c60*/  LDSM.16.M88.4 R80, [R2] ;  /* 0x000000000250783b */ /* 0x000fe20000000200 */
[----:B------:R-:W-:-:S03]  /*19c70*/  ISETP.NE.AND.EX P0, PT, R239, RZ, PT, P0 ;  /* 0x000000ffef00720c */ /* 0x000fc60003f05300 */
[----:B------:R-:W1:Y:S01]  /*19c80*/  LDSM.16.M88.4 R84, [R217+0x8000] ;  /* 0x00800000d954783b */ /* 0x000e620000000200 */
[C---:B------:R-:W-:Y:S02]  /*19c90*/  IADD3 R0, R217.reuse, 0x8000, RZ ;  /* 0x00008000d9007810 */ /* 0x040fe40007ffe0ff */
[----:B------:R-:W-:Y:S01]  /*19ca0*/  IADD3 R216, R217, 0x8020, RZ ;  /* 0x00008020d9d87810 */ /* 0x000fe20007ffe0ff */
[----:B------:R-:W2:Y:S01]  /*19cb0*/  LDSM.16.M88.4 R32, [R217+0x9000] ;  /* 0x00900000d920783b */ /* 0x000ea20000000200 */
[----:B------:R-:W-:Y:S01]  /*19cc0*/  @P1 IADD3 R216, R0, -0x20, RZ ;  /* 0xffffffe000d81810 */ /* 0x000fe20007ffe0ff */
[----:B------:R-:W-:Y:S02]  /*19cd0*/  IMAD.MOV.U32 R0, RZ, RZ, 0x40 ;  /* 0x00000040ff007424 */ /* 0x000fe400078e00ff */
[----:B------:R-:W3:Y:S01]  /*19ce0*/  LDSM.16.M88.4 R48, [R217+0x8800] ;  /* 0x00880000d930783b */ /* 0x000ee20000000200 */
[----:B------:R-:W-:Y:S02]  /*19cf0*/  IADD3 R214, R216, 0x800, RZ ;  /* 0x00000800d8d67810 */ /* 0x000fe40007ffe0ff */
[----:B------:R-:W-:Y:S01]  /*19d00*/  SEL R0, R0, 0xffffffc0, !P2 ;  /* 0xffffffc000007807 */ /* 0x000fe20005000000 */
[----:B--2---:R-:W2:Y:S01]  /*19d10*/  LDSM.16.M88.4 R8, [R217+0x9800] ;  /* 0x00980000d908783b */ /* 0x004ea20000000200 */
[----:B------:R-:W-:-:S02]  /*19d20*/  IADD3 R213, R216, 0x1000, RZ ;  /* 0x00001000d8d57810 */ /* 0x000fc40007ffe0ff */
[C---:B------:R-:W-:Y:S01]  /*19d30*/  IADD3 R212, R216.reuse, 0x1800, RZ ;  /* 0x00001800d8d47810 */ /* 0x040fe20007ffe0ff */
[----:B------:R-:W4:Y:S01]  /*19d40*/  LDSM.16.M88.4 R76, [R216] ;  /* 0x00000000d84c783b */ /* 0x000f220000000200 */
[----:B------:R-:W-:Y:S01]  /*19d50*/  IMAD.IADD R215, R217, 0x1, R0 ;  /* 0x00000001d9d77824 */ /* 0x000fe200078e0200 */
[----:B------:R-:W-:Y:S01]  /*19d60*/  IADD3 R210, R216, 0x2000, RZ ;  /* 0x00002000d8d27810 */ /* 0x000fe20007ffe0ff */
[----:B------:R-:W-:Y:S01]  /*19d70*/  IMAD.IADD R211, R0, 0x1, R216 ;  /* 0x0000000100d37824 */ /* 0x000fe200078e02d8 */
[----:B------:R-:W2:Y:S01]  /*19d80*/  LDSM.16.M88.4 R64, [R216+0x1000] ;  /* 0x00100000d840783b */ /* 0x000ea20000000200 */
[--C-:B------:R-:W-:Y:S02]  /*19d90*/  IADD3 R0, R52, 0x1, -R235.reuse ;  /* 0x0000000134007810 */ /* 0x100fe40007ffe8eb */
[C---:B------:R-:W-:Y:S01]  /*19da0*/  IADD3 R209, R216.reuse, 0x2800, RZ ;  /* 0x00002800d8d17810 */ /* 0x040fe20007ffe0ff */
[----:B------:R-:W2:Y:S01]  /*19db0*/  LDSM.16.M88.4 R68, [R216+0x800] ;  /* 0x00080000d844783b */ /* 0x000ea20000000200 */
[----:B------:R-:W-:Y:S01]  /*19dc0*/  IADD3 R208, R216, 0x3000, RZ ;  /* 0x00003000d8d07810 */ /* 0x000fe20007ffe0ff */
[----:B-----5:R-:W-:Y:S01]  /*19dd0*/  IMAD.IADD R36, R36, 0x1, R0 ;  /* 0x0000000124247824 */ /* 0x020fe200078e0200 */
[----:B------:R-:W-:Y:S01]  /*19de0*/  IADD3 R207, R216, 0x3800, RZ ;  /* 0x00003800d8cf7810 */ /* 0x000fe20007ffe0ff */
[----:B------:R-:W2:Y:S01]  /*19df0*/  LDSM.16.M88.4 R60, [R216+0x1800] ;  /* 0x00180000d83c783b */ /* 0x000ea20000000200 */
[----:B------:R-:W-:Y:S01]  /*19e00*/  IMAD.IADD R0, R52, 0x1, -R235 ;  /* 0x0000000134007824 */ /* 0x000fe200078e0aeb */
[----:B------:R-:W-:Y:S01]  /*19e10*/  IADD3 R206, R216, 0x4000, RZ ;  /* 0x00004000d8ce7810 */ /* 0x000fe20007ffe0ff */
[--C-:B------:R-:W-:Y:S01]  /*19e20*/  IMAD.IADD R243, R36, 0x1, R245.reuse ;  /* 0x0000000124f37824 */ /* 0x100fe200078e02f5 */
[----:B------:R-:W2:Y:S01]  /*19e30*/  LDSM.16.M88.4 R12, [R215+0x8000] ;  /* 0x00800000d70c783b */ /* 0x000ea20000000200 */
[----:B------:R-:W-:Y:S01]  /*19e40*/  IMAD.IADD R248, R54, 0x1, R0 ;  /* 0x0000000136f87824 */ /* 0x000fe200078e0200 */
[----:B------:R-:W-:Y:S01]  /*19e50*/  IADD3 R205, R216, 0x4800, RZ ;  /* 0x00004800d8cd7810 */ /* 0x000fe20007ffe0ff */
[----:B------:R-:W-:Y:S01]  /*19e60*/  IMAD.IADD R245, R0, 0x1, R245 ;  /* 0x0000000100f57824 */ /* 0x000fe200078e02f5 */
[----:B------:R-:W2:Y:S01]  /*19e70*/  LDSM.16.M88.4 R92, [R215+0x9000] ;  /* 0x00900000d75c783b */ /* 0x000ea20000000200 */
[----:B------:R-:W-:Y:S01]  /*19e80*/  IMAD.IADD R246, R54, 0x1, R36 ;  /* 0x0000000136f67824 */ /* 0x000fe200078e0224 */
[-C--:B------:R-:W-:Y:S01]  /*19e90*/  IMNMX R243, R243, R52.reuse, PT ;  /* 0x00000034f3f37217 */ /* 0x080fe20003800200 */
[--C-:B------:R-:W-:Y:S01]  /*19ea0*/  IMAD.IADD R247, R248, 0x1, -R23.reuse ;  /* 0x00000001f8f77824 */ /* 0x100fe200078e0a17 */
[----:B-1----:R-:W-:Y:S01]  /*19eb0*/  HMMA.16816.F32.BF16 R4, R24, R84, RZ ;  /* 0x000000541804723c */ /* 0x002fe200000418ff */
[----:B------:R-:W-:Y:S01]  /*19ec0*/  LDSM.16.M88.4 R88, [R215+0x9800] ;  /* 0x00980000d758783b */ /* 0x000fe20000000200 */
[----:B------:R-:W-:Y:S01]  /*19ed0*/  IMAD.IADD R244, R245, 0x1, -R23 ;  /* 0x00000001f5f47824 */ /* 0x000fe200078e0a17 */
[----:B------:R-:W-:-:S02]  /*19ee0*/  IMNMX R246, R246, R52, PT ;  /* 0x00000034f6f67217 */ /* 0x000fc40003800200 */
[----:B------:R-:W-:Y:S02]  /*19ef0*/  IMNMX R247, RZ, R247, !PT ;  /* 0x000000f7fff77217 */ /* 0x000fe40007800200 */
[----:B------:R-:W-:Y:S01]  /*19f00*/  IMNMX R244, RZ, R244, !PT ;  /* 0x000000f4fff47217 */ /* 0x000fe20007800200 */
[C---:B------:R-:W-:Y:S01]  /*19f10*/  HMMA.16816.F32.BF16 R84, R24.reuse, R86, RZ ;  /* 0x000000561854723c */ /* 0x040fe200000418ff */
[C---:B------:R-:W-:Y:S02]  /*19f20*/  IADD3 R204, R216.reuse, 0x5000, RZ ;  /* 0x00005000d8cc7810 */ /* 0x040fe40007ffe0ff */
[C---:B------:R-:W-:Y:S02]  /*19f30*/  IADD3 R203, R216.reuse, 0x5800, RZ ;  /* 0x00005800d8cb7810 */ /* 0x040fe40007ffe0ff */
[C---:B------:R-:W-:Y:S02]  /*19f40*/  IADD3 R202, R216.reuse, 0x6000, RZ ;  /* 0x00006000d8ca7810 */ /* 0x040fe40007ffe0ff */
[C---:B------:R-:W-:Y:S01]  /*19f50*/  IADD3 R201, R216.reuse, 0x6800, RZ ;  /* 0x00006800d8c97810 */ /* 0x040fe20007ffe0ff */
[----:B------:R-:W-:Y:S01]  /*19f60*/  HMMA.16816.F32.BF16 R44, R24, R32, RZ ;  /* 0x00000020182c723c */ /* 0x000fe200000418ff */
[----:B------:R-:W-:-:S02]  /*19f70*/  IADD3 R200, R216, 0x7000, RZ ;  /* 0x00007000d8c87810 */ /* 0x000fc40007ffe0ff */
[----:B------:R-:W-:-:S05]  /*19f80*/  IADD3 R167, R216, 0x7800, RZ ;  /* 0x00007800d8a77810 */ /* 0x000fca0007ffe0ff */
[C---:B---3--:R-:W-:Y:S08]  /*19f90*/  HMMA.16816.F32.BF16 R56, R24.reuse, R48, RZ ;  /* 0x000000301838723c */ /* 0x048ff000000418ff */
[C---:B------:R-:W-:Y:S08]  /*19fa0*/  HMMA.16816.F32.BF16 R32, R24.reuse, R34, RZ ;  /* 0x000000221820723c */ /* 0x040ff000000418ff */
[C---:B------:R-:W-:Y:S08]  /*19fb0*/  HMMA.16816.F32.BF16 R48, R24.reuse, R50, RZ ;  /* 0x000000321830723c */ /* 0x040ff000000418ff */
[C---:B--2---:R-:W-:Y:S08]  /*19fc0*/  HMMA.16816.F32.BF16 R28, R24.reuse, R8, RZ ;  /* 0x00000008181c723c */ /* 0x044ff000000418ff */
[----:B------:R-:W-:Y:S01]  /*19fd0*/  HMMA.16816.F32.BF16 R24, R24, R10, RZ ;  /* 0x0000000a1818723c */ /* 0x000fe200000418ff */
[----:B------:R-:W1:Y:S07]  /*19fe0*/  LDSM.16.M88.4 R8, [R215+0x8800] ;  /* 0x00880000d708783b */ /* 0x000e6e0000000200 */
[C---:B----4-:R-:W-:Y:S08]  /*19ff0*/  HMMA.16816.F32.BF16 R4, R72.reuse, R76, R4 ;  /* 0x0000004c4804723c */ /* 0x050ff00000041804 */
[C---:B------:R-:W-:Y:S01]  /*1a000*/  HMMA.16816.F32.BF16 R84, R72.reuse, R78, R84 ;  /* 0x0000004e4854723c */ /* 0x040fe20000041854 */
[----:B------:R-:W2:Y:S07]  /*1a010*/  LDSM.16.M88.4 R76, [R211] ;  /* 0x00000000d34c783b */ /* 0x000eae0000000200 */
        /* <DEDUP_REMOVED lines=10> */
[C---:B------:R-:W-:Y:S08]  /*1a0c0*/  HMMA.16816.F32.BF16 R4, R16.reuse, R12, R4 ;  /* 0x0000000c1004723c */ /* 0x040ff00000041804 */
        /* <DEDUP_REMOVED lines=21> */
[C---:B----4-:R-:W-:Y:S08]  /*1a220*/  HMMA.16816.F32.BF16 R4, R68.reuse, R12, R4 ;  /* 0x0000000c4404723c */ /* 0x050ff00000041804 */
[----:B------:R-:W-:Y:S01]  /*1a230*/  HMMA.16816.F32.BF16 R88, R68, R14, R88 ;  /* 0x0000000e4458723c */ /* 0x000fe20000041858 */
        /* <DEDUP_REMOVED lines=49> */
[----:B------:R-:W-:Y:S07]  /*1a550*/  LDSM.16.M88.4 R64, [R215+0xc000] ;  /* 0x00c00000d740783b */ /* 0x000fee0000000200 */
[C---:B----4-:R-:W-:Y:S08]  /*1a560*/  HMMA.16816.F32.BF16 R4, R80.reuse, R12, R4 ;  /* 0x0000000c5004723c */ /* 0x050ff00000041804 */
[----:B------:R-:W-:Y:S01]  /*1a570*/  HMMA.16816.F32.BF16 R88, R80, R14, R88 ;  /* 0x0000000e5058723c */ /* 0x000fe20000041858 */
[----:B------:R-:W4:Y:S07]  /*1a580*/  LDSM.16.M88.4 R12, [R216+0x5000] ;  /* 0x00500000d80c783b */ /* 0x000f2e0000000200 */
[C---:B------:R-:W-:Y:S08]  /*1a590*/  HMMA.16816.F32.BF16 R28, R76.reuse, R84, R28 ;  /* 0x000000544c1c723c */ /* 0x040ff0000004181c */
[----:B------:R-:W-:Y:S01]  /*1a5a0*/  HMMA.16816.F32.BF16 R24, R76, R86, R24 ;  /* 0x000000564c18723c */ /* 0x000fe20000041818 */
[----:B------:R-:W-:Y:S07]  /*1a5b0*/  LDSM.16.M88.4 R76, [R215+0xd000] ;  /* 0x00d00000d74c783b */ /* 0x000fee0000000200 */
        /* <DEDUP_REMOVED lines=10> */
[----:B------:R-:W-:Y:S08]  /*1a660*/  HMMA.16816.F32.BF16 R24, R80, R94, R24 ;  /* 0x0000005e5018723c */ /* 0x000ff00000041818 */
[C---:B---3--:R-:W-:Y:S08]  /*1a670*/  HMMA.16816.F32.BF16 R56, R72.reuse, R60, R56 ;  /* 0x0000003c4838723c */ /* 0x048ff00000041838 */
[C---:B------:R-:W-:Y:S01]  /*1a680*/  HMMA.16816.F32.BF16 R48, R72.reuse, R62, R48 ;  /* 0x0000003e4830723c */ /* 0x040fe20000041830 */
[----:B------:R-:W3:Y:S07]  /*1a690*/  LDSM.16.M88.4 R60, [R215+0xd800] ;  /* 0x00d80000d73c783b */ /* 0x000eee0000000200 */
[C---:B----4-:R-:W-:Y:S08]  /*1a6a0*/  HMMA.16816.F32.BF16 R44, R72.reuse, R12, R44 ;  /* 0x0000000c482c723c */ /* 0x050ff0000004182c */
[C---:B------:R-:W-:Y:S01]  /*1a6b0*/  HMMA.16816.F32.BF16 R80, R72.reuse, R14, R32 ;  /* 0x0000000e4850723c */ /* 0x040fe20000041820 */
[----:B------:R-:W-:Y:S04]  /*1a6c0*/  LDSM.16.M88.4 R32, [R2+0x4000] ;  /* 0x004000000220783b */ /* 0x000fe80000000200 */
[----:B------:R-:W4:Y:S03]  /*1a6d0*/  LDSM.16.M88.4 R12, [R211+0x4000] ;  /* 0x00400000d30c783b */ /* 0x000f260000000200 */
[C---:B-1----:R-:W-:Y:S08]  /*1a6e0*/  HMMA.16816.F32.BF16 R28, R72.reuse, R8, R28 ;  /* 0x00000008481c723c */ /* 0x042ff0000004181c */
[----:B------:R-:W-:Y:S01]  /*1a6f0*/  HMMA.16816.F32.BF16 R72, R72, R10, R24 ;  /* 0x0000000a4848723c */ /* 0x000fe20000041818 */
[----:B------:R-:W1:Y:S04]  /*1a700*/  LDSM.16.M88.4 R24, [R211+0x4800] ;  /* 0x00480000d318783b */ /* 0x000e680000000200 */
[----:B------:R-:W1:Y:S03]  /*1a710*/  LDSM.16.M88.4 R8, [R211+0x5000] ;  /* 0x00500000d308783b */ /* 0x000e660000000200 */
        /* <DEDUP_REMOVED lines=9> */
[C---:B---3--:R-:W-:Y:S08]  /*1a7b0*/  HMMA.16816.F32.BF16 R28, R68.reuse, R60, R28 ;  /* 0x0000003c441c723c */ /* 0x048ff0000004181c */
[----:B------:R-:W-:Y:S01]  /*1a7c0*/  HMMA.16816.F32.BF16 R72, R68, R62, R72 ;  /* 0x0000003e4448723c */ /* 0x000fe20000041848 */
[----:B------:R-:W3:Y:S04]  /*1a7d0*/  LDSM.16.M88.4 R68, [R218+0x6000] ;  /* 0x00600000da44783b */ /* 0x000ee80000000200 */
[----:B------:R-:W2:Y:S03]  /*1a7e0*/  LDSM.16.M88.4 R60, [R217+0xe800] ;  /* 0x00e80000d93c783b */ /* 0x000ea60000000200 */
        /* <DEDUP_REMOVED lines=15> */
[----:B------:R-:W-:Y:S07]  /*1a8e0*/  LDSM.16.M88.4 R64, [R215+0xe000] ;  /* 0x00e00000d740783b */ /* 0x000fee0000000200 */
        /* <DEDUP_REMOVED lines=8> */
[----:B------:R-:W4:Y:S04]  /*1a970*/  LDSM.16.M88.4 R12, [R215+0xf000] ;  /* 0x00f00000d70c783b */ /* 0x000f280000000200 */
[----:B------:R-:W3:Y:S03]  /*1a980*/  LDSM.16.M88.4 R68, [R215+0xe800] ;  /* 0x00e80000d744783b */ /* 0x000ee60000000200 */
[C---:B-1----:R-:W-:Y:S08]  /*1a990*/  HMMA.16816.F32.BF16 R4, R24.reuse, R8, R4 ;  /* 0x000000081804723c */ /* 0x042ff00000041804 */
[C---:B------:R-:W-:Y:S01]  /*1a9a0*/  HMMA.16816.F32.BF16 R88, R24.reuse, R10, R88 ;  /* 0x0000000a1858723c */ /* 0x040fe20000041858 */
[----:B------:R-:W1:Y:S07]  /*1a9b0*/  LDSM.16.M88.4 R8, [R215+0xf800] ;  /* 0x00f80000d708783b */ /* 0x000e6e0000000200 */
[C---:B--2---:R-:W-:Y:S08]  /*1a9c0*/  HMMA.16816.F32.BF16 R44, R24.reuse, R16, R44 ;  /* 0x00000010182c723c */ /* 0x044ff0000004182c */
[C---:B------:R-:W-:Y:S08]  /*1a9d0*/  HMMA.16816.F32.BF16 R56, R24.reuse, R32, R56 ;  /* 0x000000201838723c */ /* 0x040ff00000041838 */
[C---:B------:R-:W-:Y:S01]  /*1a9e0*/  HMMA.16816.F32.BF16 R48, R24.reuse, R34, R48 ;  /* 0x000000221830723c */ /* 0x040fe20000041830 */
[----:B------:R-:W-:Y:S07]  /*1a9f0*/  LDSM.16.M88.4 R32, [R211+0x6000] ;  /* 0x00600000d320783b */ /* 0x000fee0000000200 */
[C---:B------:R-:W-:Y:S08]  /*1aa00*/  HMMA.16816.F32.BF16 R80, R24.reuse, R18, R80 ;  /* 0x000000121850723c */ /* 0x040ff00000041850 */
[C---:B---3--:R-:W-:Y:S08]  /*1aa10*/  HMMA.16816.F32.BF16 R28, R24.reuse, R60, R28 ;  /* 0x0000003c181c723c */ /* 0x048ff0000004181c */
[----:B------:R-:W-:Y:S01]  /*1aa20*/  HMMA.16816.F32.BF16 R72, R24, R62, R72 ;  /* 0x0000003e1848723c */ /* 0x000fe20000041848 */
[----:B------:R-:W-:Y:S04]  /*1aa30*/  LDSM.16.M88.4 R24, [R211+0x6800] ;  /* 0x00680000d318783b */ /* 0x000fe80000000200 */
[----:B------:R-:W-:Y:S03]  /*1aa40*/  LDSM.16.M88.4 R60, [R211+0x7000] ;  /* 0x00700000d33c783b */ /* 0x000fe60000000200 */
[C---:B------:R-:W-:Y:S01]  /*1aa50*/  HMMA.16816.F32.BF16 R16, R76.reuse, R64, R4 ;  /* 0x000000404c10723c */ /* 0x040fe20000041804 */
[----:B------:R-:W2:Y:S07]  /*1aa60*/  LDSM.16.M88.4 R4, [R2+0x6000] ;  /* 0x006000000204783b */ /* 0x000eae0000000200 */
[C---:B------:R-:W-:Y:S08]  /*1aa70*/  HMMA.16816.F32.BF16 R88, R76.reuse, R66, R88 ;  /* 0x000000424c58723c */ /* 0x040ff00000041858 */
[----:B----4-:R-:W-:Y:S01]  /*1aa80*/  HMMA.16816.F32.BF16 R64, R76, R12, R44 ;  /* 0x0000000c4c40723c */ /* 0x010fe2000004182c */
[----:B------:R-:W3:Y:S01]  /*1aa90*/  LDSM.16.M88.4 R44, [R211+0x7800] ;  /* 0x00780000d32c783b */ /* 0x000ee20000000200 */
[----:B------:R-:W-:-:S06]  /*1aaa0*/  DEPBAR.LE SB0, 0x0 ;  /* 0x000080000000791a */ /* 0x000fcc0000000000 */
[C---:B------:R-:W-:Y:S08]  /*1aab0*/  HMMA.16816.F32.BF16 R56, R76.reuse, R68, R56 ;  /* 0x000000444c38723c */ /* 0x040ff00000041838 */
[C---:B------:R-:W-:Y:S08]  /*1aac0*/  HMMA.16816.F32.BF16 R48, R76.reuse, R70, R48 ;  /* 0x000000464c30723c */ /* 0x040ff00000041830 */
[C---:B------:R-:W-:Y:S08]  /*1aad0*/  HMMA.16816.F32.BF16 R80, R76.reuse, R14, R80 ;  /* 0x0000000e4c50723c */ /* 0x040ff00000041850 */
[C---:B-1----:R-:W-:Y:S08]  /*1aae0*/  HMMA.16816.F32.BF16 R28, R76.reuse, R8, R28 ;  /* 0x000000084c1c723c */ /* 0x042ff0000004181c */
[----:B------:R-:W-:Y:S08]  /*1aaf0*/  HMMA.16816.F32.BF16 R72, R76, R10, R72 ;  /* 0x0000000a4c48723c */ /* 0x000ff00000041848 */
[C---:B--2---:R-:W-:Y:S08]  /*1ab00*/  HMMA.16816.F32.BF16 R16, R4.reuse, R32, R16 ;  /* 0x000000200410723c */ /* 0x044ff00000041810 */
        /* <DEDUP_REMOVED lines=73> */
.L_x_7225:
[----:B------:R-:W2:Y:S02]  /*1afa0*/  LD.E R5, [R20.64+0x38] ;  /* 0x0000380614057980 */ /* 0x000ea4000c101900 */
[----:B--2---:R-:W-:-:S04]  /*1afb0*/  LEA R5, -R5, RZ, 0x6 ;  /* 0x000000ff05057211 */ /* 0x004fc800078e31ff */
[----:B------:R-:W-:Y:S02]  /*1afc0*/  SHF.R.S32.HI R0, RZ, 0x1f, R5 ;  /* 0x0000001fff007819 */ /* 0x000fe40000011405 */
.L_x_7226:
[----:B------:R-:W-:Y:S05]  /*1afd0*/  BSYNC B0 ;  /* 0x0000000000007941 */ /* 0x000fea0003800000 */
.L_x_7224:
        /* <DEDUP_REMOVED lines=125> */
.L_x_7223:
[----:B------:R-:W-:Y:S05]  /*1b7b0*/  BSYNC B1 ;  /* 0x0000000000017941 */ /* 0x000fea0003800000 */
.L_x_7222:
[----:B-1----:R1:W2:Y:S01]  /*1b7c0*/  LD.E R29, [R20.64+0xdc] ;  /* 0x0000dc06141d7980 */ /* 0x0022a2000c101900 */
[----:B------:R-:W-:-:S04]  /*1b7d0*/  IMAD.IADD R22, R3, 0x1, R22 ;  /* 0x0000000103167824 */ /* 0x000fc800078e0216 */
[--C-:B------:R-:W-:Y:S01]  /*1b7e0*/  IMAD.IADD R13, R248, 0x1, -R22.reuse ;  /* 0x00000001f80d7824 */ /* 0x100fe200078e0a16 */
[C---:B------:R-:W-:Y:S01]  /*1b7f0*/  IADD3 R14, R22.reuse, 0x1, RZ ;  /* 0x00000001160e7810 */ /* 0x040fe20007ffe0ff */
[C---:B------:R-:W-:Y:S01]  /*1b800*/  IMAD.IADD R3, R245.reuse, 0x1, -R22 ;  /* 0x00000001f5037824 */ /* 0x040fe200078e0a16 */
[----:B------:R-:W-:Y:S02]  /*1b810*/  IADD3 R5, R22, 0x8, RZ ;  /* 0x0000000816057810 */ /* 0x000fe40007ffe0ff */
[----:B------:R-:W-:Y:S01]  /*1b820*/  IABS R13, R13 ;  /* 0x0000000d000d7213 */ /* 0x000fe20000000000 */
[--C-:B------:R-:W-:Y:S01]  /*1b830*/  IMAD.IADD R4, R248, 0x1, -R14.reuse ;  /* 0x00000001f8047824 */ /* 0x100fe200078e0a0e */
[----:B------:R-:W-:Y:S01]  /*1b840*/  IADD3 R26, R22, 0x10, RZ ;  /* 0x00000010161a7810 */ /* 0x000fe20007ffe0ff */
[C---:B------:R-:W-:Y:S01]  /*1b850*/  IMAD.IADD R12, R245.reuse, 0x1, -R14 ;  /* 0x00000001f50c7824 */ /* 0x040fe200078e0a0e */
[----:B------:R-:W-:Y:S01]  /*1b860*/  IABS R3, R3 ;  /* 0x0000000300037213 */ /* 0x000fe20000000000 */
[--C-:B------:R-:W-:Y:S01]  /*1b870*/  IMAD.IADD R15, R248, 0x1, -R5.reuse ;  /* 0x00000001f80f7824 */ /* 0x100fe200078e0a05 */
[----:B------:R-:W-:Y:S01]  /*1b880*/  IABS R4, R4 ;  /* 0x0000000400047213 */ /* 0x000fe20000000000 */
[----:B------:R-:W-:Y:S01]  /*1b890*/  I2F R13, R13 ;  /* 0x0000000d000d7306 */ /* 0x000fe20000201400 */
[----:B------:R-:W-:Y:S01]  /*1b8a0*/  IABS R12, R12 ;  /* 0x0000000c000c7213 */ /* 0x000fe20000000000 */
[----:B------:R-:W-:Y:S01]  /*1b8b0*/  IMAD.IADD R0, R245, 0x1, -R5 ;  /* 0x00000001f5007824 */ /* 0x000fe200078e0a05 */
[----:B------:R-:W-:Y:S01]  /*1b8c0*/  IADD3 R27, R22, 0x9, RZ ;  /* 0x00000009161b7810 */ /* 0x000fe20007ffe0ff */
[----:B------:R-:W-:Y:S01]  /*1b8d0*/  IMAD.IADD R6, R248, 0x1, -R26 ;  /* 0x00000001f8067824 */ /* 0x000fe200078e0a1a */
[----:B------:R-:W-:-:S02]  /*1b8e0*/  IABS R15, R15 ;  /* 0x0000000f000f7213 */ /* 0x000fc40000000000 */
[-C--:B------:R-:W-:Y:S01]  /*1b8f0*/  ISETP.GE.AND P2, PT, R5, R247.reuse, PT ;  /* 0x000000f70500720c */ /* 0x080fe20003f46270 */
[----:B------:R-:W3:Y:S01]  /*1b900*/  I2F R4, R4 ;  /* 0x0000000400047306 */ /* 0x000ee20000201400 */
[----:B-1----:R-:W-:Y:S01]  /*1b910*/  IMAD.IADD R20, R245, 0x1, -R26 ;  /* 0x00000001f5147824 */ /* 0x002fe200078e0a1a */
[----:B------:R-:W-:Y:S01]  /*1b920*/  ISETP.GE.AND P4, PT, R5, R244, PT ;  /* 0x000000f40500720c */ /* 0x000fe20003f86270 */
[--C-:B------:R-:W-:Y:S01]  /*1b930*/  IMAD.IADD R23, R248, 0x1, -R27.reuse ;  /* 0x00000001f8177824 */ /* 0x100fe200078e0a1b */
[----:B------:R-:W-:Y:S01]  /*1b940*/  ISETP.GE.AND P3, PT, R14, R247, PT ;  /* 0x000000f70e00720c */ /* 0x000fe20003f66270 */
[----:B------:R-:W-:-:S03]  /*1b950*/  IMAD.IADD R7, R245, 0x1, -R27 ;  /* 0x00000001f5077824 */ /* 0x000fc600078e0a1b */
[----:B------:R-:W1:Y:S01]  /*1b960*/  I2F R3, R3 ;  /* 0x0000000300037306 */ /* 0x000e620000201400 */
[----:B------:R-:W-:Y:S02]  /*1b970*/  IABS R20, R20 ;  /* 0x0000001400147213 */ /* 0x000fe40000000000 */
[----:B------:R-:W-:Y:S02]  /*1b980*/  IADD3 R25, R22, 0x18, RZ ;  /* 0x0000001816197810 */ /* 0x000fe40007ffe0ff */
[----:B------:R-:W-:-:S03]  /*1b990*/  ISETP.GE.OR P2, PT, R5, R246, !P2 ;  /* 0x000000f60500720c */ /* 0x000fc60005746670 */
[----:B------:R-:W4:Y:S01]  /*1b9a0*/  I2F R12, R12 ;  /* 0x0000000c000c7306 */ /* 0x000f220000201400 */
[----:B------:R-:W-:Y:S01]  /*1b9b0*/  ISETP.GE.OR P4, PT, R5, R243, !P4 ;  /* 0x000000f30500720c */ /* 0x000fe20006786670 */
[----:B---3--:R-:W-:Y:S01]  /*1b9c0*/  FFMA.FTZ R17, -R242, R4, R17 ;  /* 0x00000004f2117223 */ /* 0x008fe20000010111 */
[----:B------:R-:W-:Y:S02]  /*1b9d0*/  IABS R0, R0 ;  /* 0x0000000000007213 */ /* 0x000fe40000000000 */
[----:B------:R-:W-:-:S03]  /*1b9e0*/  IABS R23, R23 ;  /* 0x0000001700177213 */ /* 0x000fc60000000000 */
[----:B------:R-:W3:Y:S01]  /*1b9f0*/  I2F R15, R15 ;  /* 0x0000000f000f7306 */ /* 0x000ee20000201400 */
[----:B------:R-:W-:Y:S02]  /*1ba00*/  ISETP.GE.OR P3, PT, R14, R246, !P3 ;  /* 0x000000f60e00720c */ /* 0x000fe40005f66670 */
[C---:B------:R-:W-:Y:S02]  /*1ba10*/  IADD3 R24, R22.reuse, 0x19, RZ ;  /* 0x0000001916187810 */ /* 0x040fe40007ffe0ff */
[----:B------:R-:W-:Y:S02]  /*1ba20*/  ISETP.GE.AND P1, PT, R22, R247, PT ;  /* 0x000000f71600720c */ /* 0x000fe40003f26270 */
[----:B------:R-:W-:Y:S01]  /*1ba30*/  ISETP.GE.AND P5, PT, R14, R244, PT ;  /* 0x000000f40e00720c */ /* 0x000fe20003fa6270 */
[----:B------:R5:W-:Y:S01]  /*1ba40*/  I2F R5, R20 ;  /* 0x0000001400057306 */ /* 0x000be20000201400 */
[----:B------:R-:W-:Y:S01]  /*1ba50*/  FSEL R28, R17, -INF , !P3 ;  /* 0xff800000111c7808 */ /* 0x000fe20005800000 */
[----:B------:R-:W-:Y:S01]  /*1ba60*/  IMAD.IADD R17, R248, 0x1, -R24 ;  /* 0x00000001f8117824 */ /* 0x000fe200078e0a18 */
[----:B------:R-:W-:Y:S01]  /*1ba70*/  ISETP.GE.OR P1, PT, R22, R246, !P1 ;  /* 0x000000f61600720c */ /* 0x000fe20004f26670 */
[----:B-1----:R-:W-:Y:S01]  /*1ba80*/  FFMA.FTZ R18, -R242, R3, R18 ;  /* 0x00000003f2127223 */ /* 0x002fe20000010112 */
[----:B------:R-:W-:-:S03]  /*1ba90*/  IABS R7, R7 ;  /* 0x0000000700077213 */ /* 0x000fc60000000000 */
[----:B------:R-:W1:Y:S01]  /*1baa0*/  I2F R0, R0 ;  /* 0x0000000000007306 */ /* 0x000e620000201400 */
[----:B-----5:R-:W-:-:S07]  /*1bab0*/  FFMA.FTZ R20, -R242, R13, R16 ;  /* 0x0000000df2147223 */ /* 0x020fce0000010110 */
[----:B------:R-:W5:Y:S01]  /*1bac0*/  I2F R23, R23 ;  /* 0x0000001700177306 */ /* 0x000f620000201400 */
[----:B------:R-:W-:Y:S01]  /*1bad0*/  IMAD.IADD R16, R248, 0x1, -R25 ;  /* 0x00000001f8107824 */ /* 0x000fe200078e0a19 */
[----:B------:R-:W-:-:S04]  /*1bae0*/  IABS R17, R17 ;  /* 0x0000001100117213 */ /* 0x000fc80000000000 */
[----:B------:R-:W-:Y:S01]  /*1baf0*/  IABS R4, R16 ;  /* 0x0000001000047213 */ /* 0x000fe20000000000 */
[----:B------:R-:W-:Y:S01]  /*1bb00*/  IMAD.IADD R16, R245, 0x1, -R25 ;  /* 0x00000001f5107824 */ /* 0x000fe200078e0a19 */
[----:B------:R-:W-:Y:S01]  /*1bb10*/  FSEL R3, R20, -INF , !P1 ;  /* 0xff80000014037808 */ /* 0x000fe20004800000 */
[----:B----4-:R-:W-:Y:S01]  /*1bb20*/  FFMA.FTZ R19, -R242, R12, R19 ;  /* 0x0000000cf2137223 */ /* 0x010fe20000010113 */
[----:B------:R-:W-:Y:S02]  /*1bb30*/  ISETP.GE.AND P1, PT, R22, R244, PT ;  /* 0x000000f41600720c */ /* 0x000fe40003f26270 */
[----:B------:R-:W-:Y:S02]  /*1bb40*/  ISETP.GE.OR P5, PT, R14, R243, !P5 ;  /* 0x000000f30e00720c */ /* 0x000fe40006fa6670 */
[----:B------:R-:W-:Y:S02]  /*1bb50*/  IABS R16, R16 ;  /* 0x0000001000107213 */ /* 0x000fe40000000000 */
[----:B------:R-:W-:Y:S01]  /*1bb60*/  IADD3 R20, R22, 0x20, RZ ;  /* 0x0000002016147810 */ /* 0x000fe20007ffe0ff */
[----:B---3--:R-:W-:Y:S01]  /*1bb70*/  FFMA.FTZ R32, -R242, R15, R88 ;  /* 0x0000000ff2207223 */ /* 0x008fe20000010158 */
[----:B------:R-:W-:Y:S01]  /*1bb80*/  ISETP.GE.OR P1, PT, R22, R243, !P1 ;  /* 0x000000f31600720c */ /* 0x000fe20004f26670 */
[----:B------:R-:W-:Y:S01]  /*1bb90*/  IMAD.MOV.U32 R15, RZ, RZ, R17 ;  /* 0x000000ffff0f7224 */ /* 0x000fe200078e0011 */
[----:B------:R-:W-:Y:S01]  /*1bba0*/  IABS R6, R6 ;  /* 0x0000000600067213 */ /* 0x000fe20000000000 */
[----:B------:R3:W-:Y:S01]  /*1bbb0*/  I2F R12, R16 ;  /* 0x00000010000c7306 */ /* 0x0007e20000201400 */
[----:B------:R-:W-:Y:S01]  /*1bbc0*/  FSEL R17, R19, -INF , !P5 ;  /* 0xff80000013117808 */ /* 0x000fe20006800000 */
[----:B------:R-:W-:Y:S01]  /*1bbd0*/  IMAD.IADD R19, R248, 0x1, -R20 ;  /* 0x00000001f8137824 */ /* 0x000fe200078e0a14 */
[----:B------:R-:W-:-:S02]  /*1bbe0*/  FSEL R18, R18, -INF , !P1 ;  /* 0xff80000012127808 */ /* 0x000fc40004800000 */
[----:B------:R-:W-:Y:S02]  /*1bbf0*/  ISETP.GE.AND P1, PT, R27, R247, PT ;  /* 0x000000f71b00720c */ /* 0x000fe40003f26270 */
[----:B------:R-:W-:Y:S01]  /*1bc00*/  IADD3 R21, R22, 0x11, RZ ;  /* 0x0000001116157810 */ /* 0x000fe20007ffe0ff */
[----:B------:R-:W4:Y:S01]  /*1bc10*/  I2F R7, R7 ;  /* 0x0000000700077306 */ /* 0x000f220000201400 */
[C---:B-1----:R-:W-:Y:S01]  /*1bc20*/  FFMA.FTZ R90, -R242.reuse, R0, R90 ;  /* 0x00000000f25a7223 */ /* 0x042fe2000001015a */
[----:B------:R-:W-:Y:S01]  /*1bc30*/  IABS R19, R19 ;  /* 0x0000001300137213 */ /* 0x000fe20000000000 */
[----:B-----5:R-:W-:Y:S02]  /*1bc40*/  FFMA.FTZ R89, -R242, R23, R89 ;  /* 0x00000017f2597223 */ /* 0x020fe40000010159 */
[----:B---3--:R-:W-:-:S03]  /*1bc50*/  IMAD.IADD R16, R245, 0x1, -R24 ;  /* 0x00000001f5107824 */ /* 0x008fc600078e0a18 */
[----:B------:R-:W1:Y:S01]  /*1bc60*/  I2F R6, R6 ;  /* 0x0000000600067306 */ /* 0x000e620000201400 */
[----:B------:R-:W-:Y:S02]  /*1bc70*/  ISETP.GE.OR P1, PT, R27, R246, !P1 ;  /* 0x000000f61b00720c */ /* 0x000fe40004f26670 */
[----:B------:R-:W-:Y:S01]  /*1bc80*/  IABS R16, R16 ;  /* 0x0000001000107213 */ /* 0x000fe20000000000 */
[--C-:B------:R-:W-:Y:S01]  /*1bc90*/  IMAD.IADD R14, R248, 0x1, -R21.reuse ;  /* 0x00000001f80e7824 */ /* 0x100fe200078e0a15 */
[----:B------:R-:W-:Y:S01]  /*1bca0*/  FSEL R32, R32, -INF , !P2 ;  /* 0xff80000020207808 */ /* 0x000fe20005000000 */
[----:B------:R-:W-:Y:S02]  /*1bcb0*/  IMAD.IADD R13, R245, 0x1, -R21 ;  /* 0x00000001f50d7824 */ /* 0x000fe400078e0a15 */
[----:B------:R3:W-:Y:S01]  /*1bcc0*/  I2F R0, R16 ;  /* 0x0000001000007306 */ /* 0x0007e20000201400 */
[C---:B------:R-:W-:Y:S02]  /*1bcd0*/  ISETP.GE.AND P5, PT, R26.reuse, R247, PT ;  /* 0x000000f71a00720c */ /* 0x040fe40003fa6270 */
[----:B------:R-:W-:-:S02]  /*1bce0*/  ISETP.GE.AND P2, PT, R26, R244, PT ;  /* 0x000000f41a00720c */ /* 0x000fc40003f46270 */
[----:B------:R-:W-:-:S03]  /*1bcf0*/  IADD3 R23, R22, 0x21, RZ ;  /* 0x0000002116177810 */ /* 0x000fc60007ffe0ff */
[----:B------:R5:W-:Y:S01]  /*1bd00*/  I2F R33, R19 ;  /* 0x0000001300217306 */ /* 0x000be20000201400 */
[----:B------:R-:W-:Y:S02]  /*1bd10*/  IABS R14, R14 ;  /* 0x0000000e000e7213 */ /* 0x000fe40000000000 */
[----:B------:R-:W-:Y:S02]  /*1bd20*/  IABS R13, R13 ;  /* 0x0000000d000d7213 */ /* 0x000fe40000000000 */
[----:B---3--:R-:W-:Y:S02]  /*1bd30*/  FSEL R16, R90, -INF , !P4 ;  /* 0xff8000005a107808 */ /* 0x008fe40006000000 */
[----:B------:R-:W-:Y:S02]  /*1bd40*/  ISETP.GE.AND P4, PT, R21, R247, PT ;  /* 0x000000f71500720c */ /* 0x000fe40003f86270 */
[----:B------:R-:W-:Y:S02]  /*1bd50*/  ISETP.GE.OR P5, PT, R26, R246, !P5 ;  /* 0x000000f61a00720c */ /* 0x000fe40006fa6670 */
[----:B-----5:R-:W-:-:S02]  /*1bd60*/  FSEL R19, R89, -INF , !P1 ;  /* 0xff80000059137808 */ /* 0x020fc40004800000 */
[C---:B------:R-:W-:Y:S02]  /*1bd70*/  ISETP.GE.AND P1, PT, R21.reuse, R244, PT ;  /* 0x000000f41500720c */ /* 0x040fe40003f26270 */
[-C--:B------:R-:W-:Y:S01]  /*1bd80*/  ISETP.GE.OR P2, PT, R26, R243.reuse, !P2 ;  /* 0x000000f31a00720c */ /* 0x080fe20005746670 */
[----:B------:R-:W-:Y:S01]  /*1bd90*/  IMAD.IADD R26, R248, 0x1, -R23 ;  /* 0x00000001f81a7824 */ /* 0x000fe200078e0a17 */
[C---:B------:R-:W-:Y:S02]  /*1bda0*/  ISETP.GE.OR P4, PT, R21.reuse, R246, !P4 ;  /* 0x000000f61500720c */ /* 0x040fe40006786670 */
[----:B------:R-:W-:Y:S02]  /*1bdb0*/  ISETP.GE.OR P1, PT, R21, R243, !P1 ;  /* 0x000000f31500720c */ /* 0x000fe40004f26670 */
[C---:B------:R-:W-:Y:S02]  /*1bdc0*/  ISETP.GE.AND P3, PT, R27.reuse, R244, PT ;  /* 0x000000f41b00720c */ /* 0x040fe40003f66270 */
[----:B------:R-:W-:Y:S01]  /*1bdd0*/  IADD3 R21, R22, 0x28, RZ ;  /* 0x0000002816157810 */ /* 0x000fe20007ffe0ff */
[----:B------:R-:W3:Y:S01]  /*1bde0*/  I2F R14, R14 ;  /* 0x0000000e000e7306 */ /* 0x000ee20000201400 */
[C---:B----4-:R-:W-:Y:S01]  /*1bdf0*/  FFMA.FTZ R91, -R242.reuse, R7, R91 ;  /* 0x00000007f25b7223 */ /* 0x050fe2000001015b */
[----:B------:R-:W-:Y:S01]  /*1be00*/  ISETP.GE.OR P3, PT, R27, R243, !P3 ;  /* 0x000000f31b00720c */ /* 0x000fe20005f66670 */
[----:B-1----:R-:W-:Y:S01]  /*1be10*/  FFMA.FTZ R6, -R242, R6, R56 ;  /* 0x00000006f2067223 */ /* 0x002fe20000010138 */
[----:B------:R-:W-:Y:S01]  /*1be20*/  IABS R7, R26 ;  /* 0x0000001a00077213 */ /* 0x000fe20000000000 */
[----:B------:R-:W-:-:S03]  /*1be30*/  IMAD.IADD R27, R248, 0x1, -R21 ;  /* 0x00000001f81b7824 */ /* 0x000fc600078e0a15 */
[----:B------:R-:W1:Y:S01]  /*1be40*/  I2F R13, R13 ;  /* 0x0000000d000d7306 */ /* 0x000e620000201400 */
[----:B------:R-:W-:Y:S01]  /*1be50*/  IMAD.MOV.U32 R38, RZ, RZ, R7 ;  /* 0x000000ffff267224 */ /* 0x000fe200078e0007 */
[----:B------:R-:W-:Y:S01]  /*1be60*/  FSEL R7, R91, -INF , !P3 ;  /* 0xff8000005b077808 */ /* 0x000fe20005800000 */
[----:B------:R-:W-:Y:S01]  /*1be70*/  FFMA.FTZ R58, -R242, R5, R58 ;  /* 0x00000005f23a7223 */ /* 0x000fe2000001013a */
[----:B------:R-:W-:-:S04]  /*1be80*/  FSEL R6, R6, -INF , !P5 ;  /* 0xff80000006067808 */ /* 0x000fc80006800000 */
[----:B------:R-:W4:Y:S01]  /*1be90*/  I2F R4, R4 ;  /* 0x0000000400047306 */ /* 0x000f220000201400 */
[----:B------:R-:W-:Y:S02]  /*1bea0*/  IABS R5, R27 ;  /* 0x0000001b00057213 */ /* 0x000fe40000000000 */
[C---:B------:R-:W-:Y:S02]  /*1beb0*/  ISETP.GE.AND P3, PT, R25.reuse, R247, PT ;  /* 0x000000f71900720c */ /* 0x040fe40003f66270 */
[C---:B------:R-:W-:Y:S02]  /*1bec0*/  ISETP.GE.AND P5, PT, R25.reuse, R244, PT ;  /* 0x000000f41900720c */ /* 0x040fe40003fa6270 */
[----:B------:R-:W-:Y:S02]  /*1bed0*/  IADD3 R27, R22, 0x29, RZ ;  /* 0x00000029161b7810 */ /* 0x000fe40007ffe0ff */
[C---:B------:R-:W-:Y:S02]  /*1bee0*/  ISETP.GE.OR P3, PT, R25.reuse, R246, !P3 ;  /* 0x000000f61900720c */ /* 0x040fe40005f66670 */
[----:B------:R-:W-:Y:S01]  /*1bef0*/  ISETP.GE.OR P5, PT, R25, R243, !P5 ;  /* 0x000000f31900720c */ /* 0x000fe20006fa6670 */
[----:B------:R-:W-:Y:S01]  /*1bf00*/  IMAD.IADD R25, R248, 0x1, -R27 ;  /* 0x00000001f8197824 */ /* 0x000fe200078e0a1b */
[----:B------:R-:W5:Y:S01]  /*1bf10*/  I2F R15, R15 ;  /* 0x0000000f000f7306 */ /* 0x000f620000201400 */
[----:B---3--:R-:W-:-:S02]  /*1bf20*/  FFMA.FTZ R57, -R242, R14, R57 ;  /* 0x0000000ef2397223 */ /* 0x008fc40000010139 */
[C---:B-1----:R-:W-:Y:S01]  /*1bf30*/  FFMA.FTZ R59, -R242.reuse, R13, R59 ;  /* 0x0000000df23b7223 */ /* 0x042fe2000001013b */
[----:B------:R-:W-:Y:S01]  /*1bf40*/  IABS R13, R25 ;  /* 0x00000019000d7213 */ /* 0x000fe20000000000 */
[----:B----4-:R-:W-:Y:S01]  /*1bf50*/  FFMA.FTZ R4, -R242, R4, R48 ;  /* 0x00000004f2047223 */ /* 0x010fe20000010130 */
[----:B------:R-:W-:Y:S01]  /*1bf60*/  IADD3 R25, R22, 0x30, RZ ;  /* 0x0000003016197810 */ /* 0x000fe20007ffe0ff */
[----:B------:R-:W-:Y:S01]  /*1bf70*/  IMAD.IADD R35, R245, 0x1, -R20 ;  /* 0x00000001f5237824 */ /* 0x000fe200078e0a14 */
[----:B------:R1:W-:Y:S01]  /*1bf80*/  I2F R31, R5 ;  /* 0x00000005001f7306 */ /* 0x0003e20000201400 */
[----:B------:R-:W-:Y:S01]  /*1bf90*/  FSEL R14, R58, -INF , !P2 ;  /* 0xff8000003a0e7808 */ /* 0x000fe20005000000 */
[----:B------:R-:W-:Y:S01]  /*1bfa0*/  IMAD.MOV.U32 R37, RZ, RZ, R13 ;  /* 0x000000ffff257224 */ /* 0x000fe200078e000d */
[----:B------:R-:W-:Y:S01]  /*1bfb0*/  ISETP.GE.AND P2, PT, R24, R247, PT ;  /* 0x000000f71800720c */ /* 0x000fe20003f46270 */
[----:B------:R-:W-:Y:S01]  /*1bfc0*/  IMAD.IADD R30, R248, 0x1, -R25 ;  /* 0x00000001f81e7824 */ /* 0x000fe200078e0a19 */
[----:B------:R-:W-:-:S02]  /*1bfd0*/  FSEL R13, R59, -INF , !P1 ;  /* 0xff8000003b0d7808 */ /* 0x000fc40004800000 */
[----:B------:R-:W-:Y:S02]  /*1bfe0*/  FSEL R4, R4, -INF , !P3 ;  /* 0xff80000004047808 */ /* 0x000fe40005800000 */
[----:B------:R-:W-:Y:S02]  /*1bff0*/  IABS R35, R35 ;  /* 0x0000002300237213 */ /* 0x000fe40000000000 */
[----:B------:R-:W-:Y:S02]  /*1c000*/  ISETP.GE.AND P1, PT, R20, R247, PT ;  /* 0x000000f71400720c */ /* 0x000fe40003f26270 */
[----:B-1----:R-:W-:Y:S02]  /*1c010*/  FSEL R5, R57, -INF , !P4 ;  /* 0xff80000039057808 */ /* 0x002fe40006000000 */
[-C--:B------:R-:W-:Y:S02]  /*1c020*/  ISETP.GE.AND P4, PT, R24, R244.reuse, PT ;  /* 0x000000f41800720c */ /* 0x080fe40003f86270 */
[----:B------:R-:W-:-:S02]  /*1c030*/  ISETP.GE.AND P3, PT, R20, R244, PT ;  /* 0x000000f41400720c */ /* 0x000fc40003f66270 */
[CC--:B------:R-:W-:Y:S02]  /*1c040*/  ISETP.GE.OR P2, PT, R24.reuse, R246.reuse, !P2 ;  /* 0x000000f61800720c */ /* 0x0c0fe40005746670 */
[-C--:B------:R-:W-:Y:S01]  /*1c050*/  ISETP.GE.OR P4, PT, R24, R243.reuse, !P4 ;  /* 0x000000f31800720c */ /* 0x080fe20006786670 */
[----:B------:R-:W-:Y:S01]  /*1c060*/  IMAD.IADD R26, R245, 0x1, -R23 ;  /* 0x00000001f51a7824 */ /* 0x000fe200078e0a17 */
[----:B------:R-:W-:Y:S02]  /*1c070*/  IADD3 R24, R22, 0x31, RZ ;  /* 0x0000003116187810 */ /* 0x000fe40007ffe0ff */
[C---:B------:R-:W-:Y:S02]  /*1c080*/  ISETP.GE.OR P1, PT, R20.reuse, R246, !P1 ;  /* 0x000000f61400720c */ /* 0x040fe40004f26670 */
[----:B------:R-:W-:Y:S01]  /*1c090*/  ISETP.GE.OR P3, PT, R20, R243, !P3 ;  /* 0x000000f31400720c */ /* 0x000fe20005f66670 */
[----:B------:R-:W1:Y:S01]  /*1c0a0*/  I2F R35, R35 ;  /* 0x0000002300237306 */ /* 0x000e620000201400 */
[----:B------:R-:W-:Y:S01]  /*1c0b0*/  IABS R20, R30 ;  /* 0x0000001e00147213 */ /* 0x000fe20000000000 */
[----:B------:R-:W-:-:S02]  /*1c0c0*/  FFMA.FTZ R12, -R242, R12, R50 ;  /* 0x0000000cf20c7223 */ /* 0x000fc40000010132 */
[----:B-----5:R-:W-:Y:S01]  /*1c0d0*/  FFMA.FTZ R15, -R242, R15, R49 ;  /* 0x0000000ff20f7223 */ /* 0x020fe20000010131 */
[----:B------:R-:W-:Y:S01]  /*1c0e0*/  IABS R26, R26 ;  /* 0x0000001a001a7213 */ /* 0x000fe20000000000 */
[----:B------:R-:W-:Y:S02]  /*1c0f0*/  IMAD.IADD R43, R248, 0x1, -R24 ;  /* 0x00000001f82b7824 */ /* 0x000fe400078e0a18 */
[----:B------:R-:W3:Y:S01]  /*1c100*/  I2F R38, R38 ;  /* 0x0000002600267306 */ /* 0x000ee20000201400 */
[----:B------:R-:W-:Y:S01]  /*1c110*/  IMAD.MOV.U32 R42, RZ, RZ, R20 ;  /* 0x000000ffff2a7224 */ /* 0x000fe200078e0014 */
[C---:B------:R-:W-:Y:S01]  /*1c120*/  IADD3 R20, R22.reuse, 0x38, RZ ;  /* 0x0000003816147810 */ /* 0x040fe20007ffe0ff */
[----:B------:R-:W-:Y:S01]  /*1c130*/  IMAD.IADD R34, R245, 0x1, -R21 ;  /* 0x00000001f5227824 */ /* 0x000fe200078e0a15 */
[----:B------:R-:W-:Y:S02]  /*1c140*/  IADD3 R30, R22, 0x39, RZ ;  /* 0x00000039161e7810 */ /* 0x000fe40007ffe0ff */
[----:B------:R-:W-:-:S02]  /*1c150*/  FSEL R12, R12, -INF , !P5 ;  /* 0xff8000000c0c7808 */ /* 0x000fc40006800000 */
[----:B------:R-:W-:Y:S02]  /*1c160*/  FSEL R15, R15, -INF , !P2 ;  /* 0xff8000000f0f7808 */ /* 0x000fe40005000000 */
[----:B------:R-:W-:Y:S02]  /*1c170*/  IABS R22, R43 ;  /* 0x0000002b00167213 */ /* 0x000fe40000000000 */
[C---:B------:R-:W-:Y:S02]  /*1c180*/  ISETP.GE.AND P5, PT, R23.reuse, R247, PT ;  /* 0x000000f71700720c */ /* 0x040fe40003fa6270 */
[C---:B------:R-:W-:Y:S01]  /*1c190*/  ISETP.GE.AND P2, PT, R23.reuse, R244, PT ;  /* 0x000000f41700720c */ /* 0x040fe20003f46270 */
[----:B------:R-:W4:Y:S01]  /*1c1a0*/  I2F R26, R26 ;  /* 0x0000001a001a7306 */ /* 0x000f220000201400 */
[C---:B------:R-:W-:Y:S02]  /*1c1b0*/  ISETP.GE.OR P5, PT, R23.reuse, R246, !P5 ;  /* 0x000000f61700720c */ /* 0x040fe40006fa6670 */
[----:B------:R-:W-:Y:S01]  /*1c1c0*/  ISETP.GE.OR P2, PT, R23, R243, !P2 ;  /* 0x000000f31700720c */ /* 0x000fe20005746670 */
[----:B------:R-:W-:Y:S01]  /*1c1d0*/  IMAD.IADD R23, R248, 0x1, -R30 ;  /* 0x00000001f8177824 */ /* 0x000fe200078e0a1e */
[----:B------:R-:W-:Y:S01]  /*1c1e0*/  IABS R34, R34 ;  /* 0x0000002200227213 */ /* 0x000fe20000000000 */
[----:B------:R-:W-:-:S02]  /*1c1f0*/  FFMA.FTZ R33, -R242, R33, R64 ;  /* 0x00000021f2217223 */ /* 0x000fc40000010140 */
[----:B------:R-:W5:Y:S01]  /*1c200*/  I2F R22, R22 ;  /* 0x0000001600167306 */ /* 0x000f620000201400 */
[----:B------:R-:W-:Y:S01]  /*1c210*/  IABS R23, R23 ;  /* 0x0000001700177213 */ /* 0x000fe20000000000 */
[C---:B-1----:R-:W-:Y:S02]  /*1c220*/  FFMA.FTZ R35, -R242.reuse, R35, R66 ;  /* 0x00000023f2237223 */ /* 0x042fe40000010142 */
[C---:B---3--:R-:W-:Y:S01]  /*1c230*/  FFMA.FTZ R38, -R242.reuse, R38, R65 ;  /* 0x00000026f2267223 */ /* 0x048fe20000010141 */
[----:B------:R-:W-:Y:S01]  /*1c240*/  FSEL R180, R33, -INF , !P1 ;  /* 0xff80000021b47808 */ /* 0x000fe20004800000 */
[----:B------:R-:W-:Y:S02]  /*1c250*/  FFMA.FTZ R0, -R242, R0, R51 ;  /* 0x00000000f2007223 */ /* 0x000fe40000010133 */
[----:B------:R-:W-:Y:S01]  /*1c260*/  I2F R34, R34 ;  /* 0x0000002200227306 */ /* 0x000fe20000201400 */
[----:B------:R-:W-:Y:S02]  /*1c270*/  FSEL R179, R38, -INF , !P5 ;  /* 0xff80000026b37808 */ /* 0x000fe40006800000 */
[----:B------:R-:W-:-:S05]  /*1c280*/  ISETP.GE.AND P5, PT, R27, R244, PT ;  /* 0x000000f41b00720c */ /* 0x000fca0003fa6270 */
[----:B------:R-:W1:Y:S01]  /*1c290*/  I2F R42, R42 ;  /* 0x0000002a002a7306 */ /* 0x000e620000201400 */
[----:B------:R-:W-:Y:S01]  /*1c2a0*/  FSEL R0, R0, -INF , !P4 ;  /* 0xff80000000007808 */ /* 0x000fe20006000000 */
[----:B----4-:R-:W-:Y:S01]  /*1c2b0*/  FFMA.FTZ R26, -R242, R26, R67 ;  /* 0x0000001af21a7223 */ /* 0x010fe20000010143 */
[----:B------:R-:W-:-:S05]  /*1c2c0*/  ISETP.GE.AND P4, PT, R21, R247, PT ;  /* 0x000000f71500720c */ /* 0x000fca0003f86270 */
[----:B------:R-:W3:Y:S01]  /*1c2d0*/  I2F R37, R37 ;  /* 0x0000002500257306 */ /* 0x000ee20000201400 */
[----:B------:R-:W-:Y:S01]  /*1c2e0*/  IMAD.IADD R36, R245, 0x1, -R27 ;  /* 0x00000001f5247824 */ /* 0x000fe200078e0a1b */
[----:B------:R-:W-:-:S06]  /*1c2f0*/  ISETP.GE.OR P5, PT, R27, R243, !P5 ;  /* 0x000000f31b00720c */ /* 0x000fcc0006fa6670 */
[----:B------:R4:W-:Y:S01]  /*1c300*/  I2F R33, R23 ;  /* 0x0000001700217306 */ /* 0x0009e20000201400 */
[C---:B------:R-:W-:Y:S01]  /*1c310*/  ISETP.GE.AND P1, PT, R21.reuse, R244, PT ;  /* 0x000000f41500720c */ /* 0x040fe20003f26270 */
[----:B-----5:R-:W-:Y:S01]  /*1c320*/  FFMA.FTZ R9, -R242, R22, R9 ;  /* 0x00000016f2097223 */ /* 0x020fe20000010109 */
[----:B------:R-:W-:Y:S02]  /*1c330*/  ISETP.GE.OR P4, PT, R21, R246, !P4 ;  /* 0x000000f61500720c */ /* 0x000fe40006786670 */
[----:B------:R-:W-:Y:S02]  /*1c340*/  FSEL R22, R26, -INF , !P2 ;  /* 0xff8000001a167808 */ /* 0x000fe40005000000 */
[-C--:B------:R-:W-:Y:S02]  /*1c350*/  ISETP.GE.AND P2, PT, R25, R247.reuse, PT ;  /* 0x000000f71900720c */ /* 0x080fe40003f46270 */
[----:B----4-:R-:W-:Y:S02]  /*1c360*/  FSEL R23, R35, -INF , !P3 ;  /* 0xff80000023177808 */ /* 0x010fe40005800000 */
[----:B------:R-:W-:-:S04]  /*1c370*/  ISETP.GE.AND P3, PT, R27, R247, PT ;  /* 0x000000f71b00720c */ /* 0x000fc80003f66270 */
[----:B------:R-:W-:Y:S01]  /*1c380*/  ISETP.GE.OR P3, PT, R27, R246, !P3 ;  /* 0x000000f61b00720c */ /* 0x000fe20005f66670 */
[C---:B------:R-:W-:Y:S01]  /*1c390*/  FFMA.FTZ R27, -R242.reuse, R31, R80 ;  /* 0x0000001ff21b7223 */ /* 0x040fe20000010150 */
[----:B------:R-:W-:Y:S01]  /*1c3a0*/  FMNMX.FTZ R35, R3, R28, !PT ;  /* 0x0000001c03237209 */ /* 0x000fe20007810000 */
[C---:B-1----:R-:W-:Y:S01]  /*1c3b0*/  FFMA.FTZ R8, -R242.reuse, R42, R8 ;  /* 0x0000002af2087223 */ /* 0x042fe20000010108 */
[----:B------:R-:W-:Y:S01]  /*1c3c0*/  ISETP.GE.OR P1, PT, R21, R243, !P1 ;  /* 0x000000f31500720c */ /* 0x000fe20004f26670 */
[----:B------:R-:W-:Y:S01]  /*1c3d0*/  FFMA.FTZ R21, -R242, R34, R82 ;  /* 0x00000022f2157223 */ /* 0x000fe20000010152 */
[----:B------:R-:W-:Y:S01]  /*1c3e0*/  FSEL R27, R27, -INF , !P4 ;  /* 0xff8000001b1b7808 */ /* 0x000fe20006000000 */
[----:B------:R-:W-:Y:S01]  /*1c3f0*/  IMAD.IADD R31, R245, 0x1, -R25 ;  /* 0x00000001f51f7824 */ /* 0x000fe200078e0a19 */
[C---:B------:R-:W-:Y:S02]  /*1c400*/  ISETP.GE.AND P4, PT, R25.reuse, R244, PT ;  /* 0x000000f41900720c */ /* 0x040fe40003f86270 */
[----:B------:R-:W-:Y:S01]  /*1c410*/  FMNMX.FTZ R35, R32, R35, !PT ;  /* 0x0000002320237209 */ /* 0x000fe20007810000 */
[----:B------:R-:W-:Y:S01]  /*1c420*/  IMAD.IADD R43, R248, 0x1, -R20 ;  /* 0x00000001f82b7824 */ /* 0x000fe200078e0a14 */
[C---:B------:R-:W-:Y:S01]  /*1c430*/  ISETP.GE.OR P2, PT, R25.reuse, R246, !P2 ;  /* 0x000000f61900720c */ /* 0x040fe20005746670 */
[----:B---3--:R-:W-:Y:S01]  /*1c440*/  FFMA.FTZ R37, -R242, R37, R81 ;  /* 0x00000025f2257223 */ /* 0x008fe20000010151 */
[----:B------:R-:W-:Y:S01]  /*1c450*/  ISETP.GE.OR P4, PT, R25, R243, !P4 ;  /* 0x000000f31900720c */ /* 0x000fe20006786670 */
[----:B------:R-:W-:Y:S01]  /*1c460*/  IMAD.IADD R34, R245, 0x1, -R24 ;  /* 0x00000001f5227824 */ /* 0x000fe200078e0a18 */
[----:B------:R-:W-:-:S02]  /*1c470*/  FMNMX.FTZ R35, R19, R35, !PT ;  /* 0x0000002313237209 */ /* 0x000fc40007810000 */
[----:B------:R-:W-:Y:S02]  /*1c480*/  FSEL R21, R21, -INF , !P1 ;  /* 0xff80000015157808 */ /* 0x000fe40004800000 */
[----:B------:R-:W-:Y:S02]  /*1c490*/  FSEL R25, R8, -INF , !P2 ;  /* 0xff80000008197808 */ /* 0x000fe40005000000 */
[----:B------:R-:W-:Y:S02]  /*1c4a0*/  ISETP.GE.AND P1, PT, R24, R247, PT ;  /* 0x000000f71800720c */ /* 0x000fe40003f26270 */
[----:B------:R-:W-:Y:S02]  /*1c4b0*/  IABS R8, R31 ;  /* 0x0000001f00087213 */ /* 0x000fe40000000000 */
[----:B------:R-:W-:Y:S02]  /*1c4c0*/  IABS R43, R43 ;  /* 0x0000002b002b7213 */ /* 0x000fe40000000000 */
[----:B------:R-:W-:-:S02]  /*1c4d0*/  FSEL R26, R37, -INF , !P3 ;  /* 0xff800000251a7808 */ /* 0x000fc40005800000 */
[----:B------:R-:W-:Y:S02]  /*1c4e0*/  FMNMX.FTZ R35, R6, R35, !PT ;  /* 0x0000002306237209 */ /* 0x000fe40007810000 */
[C---:B------:R-:W-:Y:S02]  /*1c4f0*/  ISETP.GE.AND P3, PT, R24.reuse, R244, PT ;  /* 0x000000f41800720c */ /* 0x040fe40003f66270 */
[----:B------:R-:W-:Y:S02]  /*1c500*/  ISETP.GE.OR P1, PT, R24, R246, !P1 ;  /* 0x000000f61800720c */ /* 0x000fe40004f26670 */
[----:B------:R-:W-:Y:S01]  /*1c510*/  IABS R31, R34 ;  /* 0x00000022001f7213 */ /* 0x000fe20000000000 */
[----:B------:R-:W-:Y:S01]  /*1c520*/  IMAD.MOV.U32 R34, RZ, RZ, R8 ;  /* 0x000000ffff227224 */ /* 0x000fe200078e0008 */
[----:B------:R-:W-:Y:S01]  /*1c530*/  FMNMX.FTZ R35, R5, R35, !PT ;  /* 0x0000002305237209 */ /* 0x000fe20007810000 */
[----:B------:R-:W1:Y:S01]  /*1c540*/  I2F R43, R43 ;  /* 0x0000002b002b7306 */ /* 0x000e620000201400 */
[----:B------:R-:W-:-:S02]  /*1c550*/  FMNMX.FTZ R8, R18, R17, !PT ;  /* 0x0000001112087209 */ /* 0x000fc40007810000 */
[----:B------:R-:W-:Y:S02]  /*1c560*/  ISETP.GE.OR P3, PT, R24, R243, !P3 ;  /* 0x000000f31800720c */ /* 0x000fe40005f66670 */
[----:B------:R-:W-:Y:S02]  /*1c570*/  FSEL R24, R9, -INF , !P1 ;  /* 0xff80000009187808 */ /* 0x000fe40004800000 */
[C---:B------:R-:W-:Y:S02]  /*1c580*/  ISETP.GE.AND P2, PT, R20.reuse, R247, PT ;  /* 0x000000f71400720c */ /* 0x040fe40003f46270 */
[----:B------:R-:W-:Y:S02]  /*1c590*/  ISETP.GE.AND P1, PT, R20, R244, PT ;  /* 0x000000f41400720c */ /* 0x000fe40003f26270 */
[----:B------:R-:W-:Y:S02]  /*1c5a0*/  FMNMX.FTZ R35, R4, R35, !PT ;  /* 0x0000002304237209 */ /* 0x000fe40007810000 */
[----:B------:R-:W-:Y:S01]  /*1c5b0*/  FMNMX.FTZ R8, R16, R8, !PT ;  /* 0x0000000810087209 */ /* 0x000fe20007810000 */
[----:B------:R-:W-:Y:S01]  /*1c5c0*/  IMAD.IADD R9, R245, 0x1, -R20 ;  /* 0x00000001f5097824 */ /* 0x000fe200078e0a14 */
[----:B------:R-:W-:-:S02]  /*1c5d0*/  ISETP.GE.OR P2, PT, R20, R246, !P2 ;  /* 0x000000f61400720c */ /* 0x000fc40005746670 */
[----:B------:R-:W-:Y:S02]  /*1c5e0*/  ISETP.GE.OR P1, PT, R20, R243, !P1 ;  /* 0x000000f31400720c */ /* 0x000fe40004f26670 */
[----:B------:R-:W-:Y:S02]  /*1c5f0*/  FMNMX.FTZ R35, R15, R35, !PT ;  /* 0x000000230f237209 */ /* 0x000fe40007810000 */
[----:B------:R-:W-:Y:S02]  /*1c600*/  FMNMX.FTZ R20, R7, R8, !PT ;  /* 0x0000000807147209 */ /* 0x000fe40007810000 */
[----:B------:R-:W-:Y:S02]  /*1c610*/  IABS R36, R36 ;  /* 0x0000002400247213 */ /* 0x000fe40000000000 */
[----:B------:R-:W-:Y:S02]  /*1c620*/  FMNMX.FTZ R35, R180, R35, !PT ;  /* 0x00000023b4237209 */ /* 0x000fe40007810000 */
[----:B------:R-:W-:-:S02]  /*1c630*/  FMNMX.FTZ R20, R14, R20, !PT ;  /* 0x000000140e147209 */ /* 0x000fc40007810000 */
[----:B------:R-:W3:Y:S01]  /*1c640*/  I2F R36, R36 ;  /* 0x0000002400247306 */ /* 0x000ee20000201400 */
[----:B------:R-:W-:Y:S01]  /*1c650*/  FMNMX.FTZ R35, R179, R35, !PT ;  /* 0x00000023b3237209 */ /* 0x000fe20007810000 */
[----:B-1----:R-:W-:Y:S01]  /*1c660*/  FFMA.FTZ R43, -R242, R43, R72 ;  /* 0x0000002bf22b7223 */ /* 0x002fe20000010148 */
[----:B------:R-:W-:Y:S01]  /*1c670*/  FMNMX.FTZ R20, R13, R20, !PT ;  /* 0x000000140d147209 */ /* 0x000fe20007810000 */
[----:B------:R-:W-:Y:S01]  /*1c680*/  IMAD.IADD R8, R245, 0x1, -R30 ;  /* 0x00000001f5087824 */ /* 0x000fe200078e0a1e */
[----:B------:R-:W-:Y:S02]  /*1c690*/  FMNMX.FTZ R35, R27, R35, !PT ;  /* 0x000000231b237209 */ /* 0x000fe40007810000 */
[----:B------:R-:W-:Y:S01]  /*1c6a0*/  FMNMX.FTZ R20, R12, R20, !PT ;  /* 0x000000140c147209 */ /* 0x000fe20007810000 */
[----:B------:R-:W1:Y:S01]  /*1c6b0*/  I2F R34, R34 ;  /* 0x0000002200227306 */ /* 0x000e620000201400 */
[----:B------:R-:W-:Y:S02]  /*1c6c0*/  IABS R9, R9 ;  /* 0x0000000900097213 */ /* 0x000fe40000000000 */
[----:B------:R-:W-:-:S02]  /*1c6d0*/  FSEL R191, R43, -INF , !P2 ;  /* 0xff8000002bbf7808 */ /* 0x000fc40005000000 */
[----:B------:R-:W-:Y:S02]  /*1c6e0*/  ISETP.GE.AND P2, PT, R30, R247, PT ;  /* 0x000000f71e00720c */ /* 0x000fe40003f46270 */
[----:B------:R-:W-:Y:S01]  /*1c6f0*/  IABS R8, R8 ;  /* 0x0000000800087213 */ /* 0x000fe20000000000 */
[----:B------:R-:W4:Y:S01]  /*1c700*/  I2F R31, R31 ;  /* 0x0000001f001f7306 */ /* 0x000f220000201400 */
[----:B------:R-:W-:Y:S02]  /*1c710*/  FMNMX.FTZ R35, R26, R35, !PT ;  /* 0x000000231a237209 */ /* 0x000fe40007810000 */
[----:B------:R-:W-:Y:S01]  /*1c720*/  FMNMX.FTZ R20, R0, R20, !PT ;  /* 0x0000001400147209 */ /* 0x000fe20007810000 */
[----:B------:R-:W-:Y:S01]  /*1c730*/  FFMA.FTZ R33, -R242, R33, R73 ;  /* 0x00000021f2217223 */ /* 0x000fe20000010149 */
[----:B------:R-:W-:Y:S02]  /*1c740*/  ISETP.GE.OR P2, PT, R30, R246, !P2 ;  /* 0x000000f61e00720c */ /* 0x000fe40005746670 */
[----:B------:R-:W-:Y:S01]  /*1c750*/  FMNMX.FTZ R35, R25, R35, !PT ;  /* 0x0000002319237209 */ /* 0x000fe20007810000 */
[----:B------:R-:W5:Y:S01]  /*1c760*/  I2F R9, R9 ;  /* 0x0000000900097306 */ /* 0x000f620000201400 */
[----:B------:R-:W-:Y:S01]  /*1c770*/  FMNMX.FTZ R20, R23, R20, !PT ;  /* 0x0000001417147209 */ /* 0x000fe20007810000 */
[----:B---3--:R-:W-:Y:S01]  /*1c780*/  FFMA.FTZ R36, -R242, R36, R83 ;  /* 0x00000024f2247223 */ /* 0x008fe20000010153 */
[----:B------:R-:W-:-:S02]  /*1c790*/  FSEL R190, R33, -INF , !P2 ;  /* 0xff80000021be7808 */ /* 0x000fc40005000000 */
[----:B------:R-:W-:-:S03]  /*1c7a0*/  FMNMX.FTZ R35, R24, R35, !PT ;  /* 0x0000002318237209 */ /* 0x000fc60007810000 */
[----:B------:R-:W3:Y:S01]  /*1c7b0*/  I2F R8, R8 ;  /* 0x0000000800087306 */ /* 0x000ee20000201400 */
[----:B------:R-:W-:Y:S01]  /*1c7c0*/  FMNMX.FTZ R33, R22, R20, !PT ;  /* 0x0000001416217209 */ /* 0x000fe20007810000 */
[----:B-1----:R-:W-:Y:S01]  /*1c7d0*/  FFMA.FTZ R34, -R242, R34, R10 ;  /* 0x00000022f2227223 */ /* 0x002fe2000001010a */
[----:B------:R-:W-:Y:S02]  /*1c7e0*/  FMNMX.FTZ R35, R191, R35, !PT ;  /* 0x00000023bf237209 */ /* 0x000fe40007810000 */
[----:B------:R-:W-:Y:S02]  /*1c7f0*/  FSEL R20, R36, -INF , !P5 ;  /* 0xff80000024147808 */ /* 0x000fe40006800000 */
[----:B------:R-:W-:Y:S01]  /*1c800*/  FMNMX.FTZ R33, R21, R33, !PT ;  /* 0x0000002115217209 */ /* 0x000fe20007810000 */
[----:B----4-:R-:W-:Y:S01]  /*1c810*/  FFMA.FTZ R31, -R242, R31, R11 ;  /* 0x0000001ff21f7223 */ /* 0x010fe2000001010b */
[----:B------:R-:W-:Y:S02]  /*1c820*/  FMNMX.FTZ R10, R190, R35, !PT ;  /* 0x00000023be0a7209 */ /* 0x000fe40007810000 */
[----:B------:R-:W-:-:S02]  /*1c830*/  FSEL R184, R34, -INF , !P4 ;  /* 0xff80000022b87808 */ /* 0x000fc40006000000 */
[----:B------:R-:W-:Y:S01]  /*1c840*/  FMNMX.FTZ R33, R20, R33, !PT ;  /* 0x0000002114217209 */ /* 0x000fe20007810000 */
[----:B-----5:R-:W-:Y:S01]  /*1c850*/  FFMA.FTZ R9, -R242, R9, R74 ;  /* 0x00000009f2097223 */ /* 0x020fe2000001014a */
[----:B------:R-:W-:Y:S01]  /*1c860*/  ISETP.GE.AND P2, PT, R30, R244, PT ;  /* 0x000000f41e00720c */ /* 0x000fe20003f46270 */
[----:B------:R-:W1:Y:S01]  /*1c870*/  SHFL.BFLY PT, R11, R10, 0x2, 0x1f ;  /* 0x0c401f000a0b7f89 */ /* 0x000e6200000e0000 */
[----:B------:R-:W-:Y:S02]  /*1c880*/  FSEL R183, R31, -INF , !P3 ;  /* 0xff8000001fb77808 */ /* 0x000fe40005800000 */
[----:B------:R-:W-:Y:S01]  /*1c890*/  FMNMX.FTZ R33, R184, R33, !PT ;  /* 0x00000021b8217209 */ /* 0x000fe20007810000 */
[----:B---3--:R-:W-:Y:S01]  /*1c8a0*/  FFMA.FTZ R8, -R242, R8, R75 ;  /* 0x00000008f2087223 */ /* 0x008fe2000001014b */
[----:B------:R-:W-:Y:S02]  /*1c8b0*/  ISETP.GE.OR P2, PT, R30, R243, !P2 ;  /* 0x000000f31e00720c */ /* 0x000fe40005746670 */
[----:B------:R-:W-:-:S02]  /*1c8c0*/  FSEL R31, R9, -INF , !P1 ;  /* 0xff800000091f7808 */ /* 0x000fc40004800000 */
[----:B------:R-:W-:Y:S02]  /*1c8d0*/  FMNMX.FTZ R33, R183, R33, !PT ;  /* 0x00000021b7217209 */ /* 0x000fe40007810000 */
[----:B------:R-:W-:Y:S02]  /*1c8e0*/  FSEL R30, R8, -INF , !P2 ;  /* 0xff800000081e7808 */ /* 0x000fe40005000000 */
        /* <DEDUP_REMOVED lines=9> */
[----:B--2---:R-:W-:-:S05]  /*1c980*/  FMUL.FTZ R187, R29, R164 ;  /* 0x000000a41dbb7220 */ /* 0x004fca0000410000 */
[----:B------:R-:W-:Y:S01]  /*1c990*/  FSEL R187, R187, RZ, P1 ;  /* 0x000000ffbbbb7208 */ /* 0x000fe20000800000 */
[----:B------:R-:W-:-:S04]  /*1c9a0*/  IMAD.SHL.U32 R222, R41, 0x2, RZ ;  /* 0x0000000229de7824 */ /* 0x000fc800078e00ff */
[-CC-:B------:R-:W-:Y:S01]  /*1c9b0*/  FFMA.FTZ R176, R3, R29.reuse, -R187.reuse ;  /* 0x0000001d03b07223 */ /* 0x180fe200000108bb */
[----:B------:R-:W1:Y:S01]  /*1c9c0*/  LDSM.16.MT88.4 R156, [R222+0x10000] ;  /* 0x01000000de9c783b */ /* 0x000e620000004200 */
[-CC-:B------:R-:W-:Y:S02]  /*1c9d0*/  FFMA.FTZ R175, R28, R29.reuse, -R187.reuse ;  /* 0x0000001d1caf7223 */ /* 0x180fe400000108bb */
[----:B------:R-:W-:Y:S01]  /*1c9e0*/  FFMA.FTZ R174, R32, R29, -R187 ;  /* 0x0000001d20ae7223 */ /* 0x000fe200000108bb */
[----:B------:R-:W-:Y:S01]  /*1c9f0*/  LDSM.16.MT88.4 R72, [R222+0x14000] ;  /* 0x01400000de48783b */ /* 0x000fe20000004200 */
[----:B---3--:R-:W-:Y:S01]  /*1ca00*/  FMNMX.FTZ R3, R9, R8, !PT ;  /* 0x0000000809037209 */ /* 0x008fe20007810000 */
[--C-:B------:R-:W-:Y:S02]  /*1ca10*/  IMAD R221, R40, 0x2, R222.reuse ;  /* 0x0000000228dd7824 */ /* 0x100fe400078e02de */
[----:B------:R-:W-:Y:S01]  /*1ca20*/  LDSM.16.MT88.4 R104, [R222+0x16000] ;  /* 0x01600000de68783b */ /* 0x000fe20000004200 */
[----:B------:R-:W-:Y:S01]  /*1ca30*/  IMAD R220, R39, 0x2, R222 ;  /* 0x0000000227dc7824 */ /* 0x000fe200078e02de */
[----:B------:R-:W-:Y:S01]  /*1ca40*/  FSETP.NEU.FTZ.AND P1, PT, R3, -INF , PT ;  /* 0xff8000000300780b */ /* 0x000fe20003f3d000 */
[----:B------:R-:W-:Y:S01]  /*1ca50*/  FMUL.FTZ R28, R29, R3 ;  /* 0x000000031d1c7220 */ /* 0x000fe20000410000 */
[----:B------:R-:W2:Y:S04]  /*1ca60*/  LDSM.16.MT88.4 R148, [R221+0x10000] ;  /* 0x01000000dd94783b */ /* 0x000ea80000004200 */
[----:B------:R-:W-:Y:S01]  /*1ca70*/  FSEL R28, R28, RZ, P1 ;  /* 0x000000ff1c1c7208 */ /* 0x000fe20000800000 */
[----:B------:R-:W3:Y:S01]  /*1ca80*/  LDSM.16.MT88.4 R140, [R220+0x10000] ;  /* 0x01000000dc8c783b */ /* 0x000ee20000004200 */
[----:B------:R-:W-:-:S02]  /*1ca90*/  IMAD R219, R39, 0x2, R221 ;  /* 0x0000000227db7824 */ /* 0x000fc400078e02dd */
[-CC-:B------:R-:W-:Y:S01]  /*1caa0*/  FFMA.FTZ R169, R19, R29.reuse, -R187.reuse ;  /* 0x0000001d13a97223 */ /* 0x180fe200000108bb */
[----:B------:R-:W-:Y:S01]  /*1cab0*/  LDSM.16.MT88.4 R40, [R222+0x12000] ;  /* 0x01200000de28783b */ /* 0x000fe20000004200 */
[-CC-:B------:R-:W-:Y:S02]  /*1cac0*/  FFMA.FTZ R173, R18, R29.reuse, -R28.reuse ;  /* 0x0000001d12ad7223 */ /* 0x180fe4000001081c */
[-CC-:B------:R-:W-:Y:S01]  /*1cad0*/  FFMA.FTZ R177, R17, R29.reuse, -R28.reuse ;  /* 0x0000001d11b17223 */ /* 0x180fe2000001081c */
[----:B------:R-:W4:Y:S01]  /*1cae0*/  LDSM.16.MT88.4 R132, [R219+0x10000] ;  /* 0x01000000db84783b */ /* 0x000f220000004200 */
[-CC-:B------:R-:W-:Y:S02]  /*1caf0*/  FFMA.FTZ R178, R16, R29.reuse, -R28.reuse ;  /* 0x0000001d10b27223 */ /* 0x180fe4000001081c */
[-C--:B------:R-:W-:Y:S01]  /*1cb00*/  FFMA.FTZ R171, R7, R29.reuse, -R28 ;  /* 0x0000001d07ab7223 */ /* 0x080fe2000001081c */
[----:B------:R-:W5:Y:S01]  /*1cb10*/  LDSM.16.MT88.4 R48, [R221+0x12000] ;  /* 0x01200000dd30783b */ /* 0x000f620000004200 */
[----:B------:R-:W-:-:S02]  /*1cb20*/  FFMA.FTZ R172, R6, R29, -R187 ;  /* 0x0000001d06ac7223 */ /* 0x000fc400000108bb */
[-CC-:B------:R-:W-:Y:S01]  /*1cb30*/  FFMA.FTZ R168, R5, R29.reuse, -R187.reuse ;  /* 0x0000001d05a87223 */ /* 0x180fe200000108bb */
[----:B------:R-:W1:Y:S01]  /*1cb40*/  LDSM.16.MT88.4 R56, [R220+0x12000] ;  /* 0x01200000dc38783b */ /* 0x000e620000004200 */
[-CC-:B------:R-:W-:Y:S01]  /*1cb50*/  FFMA.FTZ R35, R4, R29.reuse, -R187.reuse ;  /* 0x0000001d04237223 */ /* 0x180fe200000108bb */
[----:B------:R-:W-:Y:S02]  /*1cb60*/  MUFU.EX2 R176, R176 ;  /* 0x000000b000b07308 */ /* 0x000fe40000000800 */
[----:B------:R-:W1:Y:S04]  /*1cb70*/  LDSM.16.MT88.4 R64, [R219+0x12000] ;  /* 0x01200000db40783b */ /* 0x000e680000004200 */
[----:B------:R-:W1:Y:S02]  /*1cb80*/  LDSM.16.MT88.4 R80, [R221+0x14000] ;  /* 0x01400000dd50783b */ /* 0x000e640000004200 */
[----:B------:R-:W1:Y:S02]  /*1cb90*/  MUFU.EX2 R175, R175 ;  /* 0x000000af00af7308 */ /* 0x000e640000000800 */
[----:B------:R-:W1:Y:S04]  /*1cba0*/  LDSM.16.MT88.4 R88, [R220+0x14000] ;  /* 0x01400000dc58783b */ /* 0x000e680000004200 */
[----:B------:R-:W1:Y:S02]  /*1cbb0*/  LDSM.16.MT88.4 R96, [R219+0x14000] ;  /* 0x01400000db60783b */ /* 0x000e640000004200 */
[----:B------:R-:W-:Y:S02]  /*1cbc0*/  MUFU.EX2 R174, R174 ;  /* 0x000000ae00ae7308 */ /* 0x000fe40000000800 */
[----:B------:R-:W1:Y:S04]  /*1cbd0*/  LDSM.16.MT88.4 R112, [R221+0x16000] ;  /* 0x01600000dd70783b */ /* 0x000e680000004200 */
[----:B------:R-:W2:Y:S02]  /*1cbe0*/  LDSM.16.MT88.4 R120, [R220+0x16000] ;  /* 0x01600000dc78783b */ /* 0x000ea40000004200 */
[----:B------:R-:W1:Y:S02]  /*1cbf0*/  MUFU.EX2 R169, R169 ;  /* 0x000000a900a97308 */ /* 0x000e640000000800 */
[----:B------:R-:W2:Y:S04]  /*1cc00*/  LDSM.16.MT88.4 R4, [R219+0x16000] ;  /* 0x01600000db04783b */ /* 0x000ea80000004200 */
[----:B------:R-:W2:Y:S02]  /*1cc10*/  LDSM.16.MT88.4 R16, [R222+0x10800] ;  /* 0x01080000de10783b */ /* 0x000ea40000004200 */
[----:B------:R-:W-:Y:S01]  /*1cc20*/  MUFU.EX2 R173, R173 ;  /* 0x000000ad00ad7308 */ /* 0x000fe20000000800 */
[-C--:B------:R-:W-:Y:S01]  /*1cc30*/  FFMA.FTZ R32, R15, R29.reuse, -R187 ;  /* 0x0000001d0f207223 */ /* 0x080fe200000108bb */
[----:B------:R-:W-:Y:S06]  /*1cc40*/  LDSM.16.MT88.4 R8, [R220+0x10800] ;  /* 0x01080000dc08783b */ /* 0x000fec0000004200 */
[----:B------:R-:W1:Y:S08]  /*1cc50*/  MUFU.EX2 R177, R177 ;  /* 0x000000b100b17308 */ /* 0x000e700000000800 */
[----:B------:R-:W-:Y:S08]  /*1cc60*/  MUFU.EX2 R178, R178 ;  /* 0x000000b200b27308 */ /* 0x000ff00000000800 */
[----:B------:R-:W2:Y:S01]  /*1cc70*/  MUFU.EX2 R171, R171 ;  /* 0x000000ab00ab7308 */ /* 0x000ea20000000800 */
[-CC-:B------:R-:W-:Y:S01]  /*1cc80*/  FFMA.FTZ R170, R14, R29.reuse, -R28.reuse ;  /* 0x0000001d0eaa7223 */ /* 0x180fe2000001081c */
[----:B-1----:R-:W-:Y:S01]  /*1cc90*/  F2FP.BF16.PACK_AB R128, R175, R176 ;  /* 0x000000b0af80723e */ /* 0x002fe200000010ff */
[-CC-:B------:R-:W-:Y:S01]  /*1cca0*/  FFMA.FTZ R34, R13, R29.reuse, -R28.reuse ;  /* 0x0000001d0d227223 */ /* 0x180fe2000001081c */
[----:B------:R-:W-:Y:S01]  /*1ccb0*/  F2FP.BF16.PACK_AB R130, R169, R174 ;  /* 0x000000aea982723e */ /* 0x000fe200000010ff */
[--C-:B------:R-:W-:Y:S01]  /*1ccc0*/  FFMA.FTZ R33, R12, R29, -R28.reuse ;  /* 0x0000001d0c217223 */ /* 0x100fe2000001081c */
[----:B------:R-:W-:Y:S01]  /*1ccd0*/  F2FP.BF16.PACK_AB R129, R177, R173 ;  /* 0x000000adb181723e */ /* 0x000fe200000010ff */
[----:B------:R-:W1:Y:S01]  /*1cce0*/  LDSM.16.MT88.4 R12, [R221+0x10800] ;  /* 0x01080000dd0c783b */ /* 0x000e620000004200 */
[----:B------:R-:W-:Y:S01]  /*1ccf0*/  FFMA.FTZ R0, R0, R29, -R28 ;  /* 0x0000001d00007223 */ /* 0x000fe2000001081c */
[----:B--2---:R-:W-:Y:S01]  /*1cd00*/  F2FP.BF16.PACK_AB R131, R171, R178 ;  /* 0x000000b2ab83723e */ /* 0x004fe200000010ff */
[----:B------:R-:W-:Y:S06]  /*1cd10*/  MUFU.EX2 R172, R172 ;  /* 0x000000ac00ac7308 */ /* 0x000fec0000000800 */
[C---:B------:R-:W-:Y:S02]  /*1cd20*/  HMMA.16816.F32.BF16 R160, R128.reuse, R156, RZ ;  /* 0x0000009c80a0723c */ /* 0x040fe400000418ff */
[----:B------:R-:W2:Y:S06]  /*1cd30*/  MUFU.EX2 R168, R168 ;  /* 0x000000a800a87308 */ /* 0x000eac0000000800 */
[C---:B------:R-:W-:Y:S02]  /*1cd40*/  HMMA.16816.F32.BF16 R156, R128.reuse, R158, RZ ;  /* 0x0000009e809c723c */ /* 0x040fe400000418ff */
[----:B------:R-:W-:Y:S08]  /*1cd50*/  MUFU.EX2 R35, R35 ;  /* 0x0000002300237308 */ /* 0x000ff00000000800 */
[----:B------:R-:W-:Y:S01]  /*1cd60*/  MUFU.EX2 R32, R32 ;  /* 0x0000002000207308 */ /* 0x000fe20000000800 */
[C---:B------:R-:W-:Y:S07]  /*1cd70*/  HMMA.16816.F32.BF16 R152, R128.reuse, R148, RZ ;  /* 0x000000948098723c */ /* 0x040fee00000418ff */
[----:B------:R-:W-:Y:S01]  /*1cd80*/  MUFU.EX2 R170, R170 ;  /* 0x000000aa00aa7308 */ /* 0x000fe20000000800 */
[C---:B---3--:R-:W-:Y:S07]  /*1cd90*/  HMMA.16816.F32.BF16 R144, R128.reuse, R140, RZ ;  /* 0x0000008c8090723c */ /* 0x048fee00000418ff */
[----:B------:R-:W3:Y:S01]  /*1cda0*/  MUFU.EX2 R34, R34 ;  /* 0x0000002200227308 */ /* 0x000ee20000000800 */
[C---:B------:R-:W-:Y:S07]  /*1cdb0*/  HMMA.16816.F32.BF16 R148, R128.reuse, R150, RZ ;  /* 0x000000968094723c */ /* 0x040fee00000418ff */
[----:B------:R-:W-:Y:S01]  /*1cdc0*/  MUFU.EX2 R33, R33 ;  /* 0x0000002100217308 */ /* 0x000fe20000000800 */
[C---:B------:R-:W-:Y:S07]  /*1cdd0*/  HMMA.16816.F32.BF16 R140, R128.reuse, R142, RZ ;  /* 0x0000008e808c723c */ /* 0x040fee00000418ff */
[----:B------:R-:W1:Y:S01]  /*1cde0*/  MUFU.EX2 R0, R0 ;  /* 0x0000000000007308 */ /* 0x000e620000000800 */
[C---:B----4-:R-:W-:Y:S08]  /*1cdf0*/  HMMA.16816.F32.BF16 R136, R128.reuse, R132, RZ ;  /* 0x000000848088723c */ /* 0x050ff000000418ff */
[C---:B------:R-:W-:Y:S08]  /*1ce00*/  HMMA.16816.F32.BF16 R36, R128.reuse, R40, RZ ;  /* 0x000000288024723c */ /* 0x040ff000000418ff */
[C---:B-----5:R-:W-:Y:S08]  /*1ce10*/  HMMA.16816.F32.BF16 R44, R128.reuse, R48, RZ ;  /* 0x00000030802c723c */ /* 0x060ff000000418ff */
        /* <DEDUP_REMOVED lines=24> */
[----:B---3--:R-:W-:-:S06]  /*1cfa0*/  F2FP.BF16.PACK_AB R5, R34, R170 ;  /* 0x000000aa2205723e */ /* 0x008fcc00000010ff */
[----:B------:R-:W-:Y:S02]  /*1cfb0*/  F2FP.BF16.PACK_AB R6, R32, R35 ;  /* 0x000000232006723e */ /* 0x000fe400000010ff */
[----:B-1----:R-:W-:-:S07]  /*1cfc0*/  F2FP.BF16.PACK_AB R7, R0, R33 ;  /* 0x000000210007723e */ /* 0x002fce00000010ff */
[C---:B------:R-:W-:Y:S08]  /*1cfd0*/  HMMA.16816.F32.BF16 R160, R4.reuse, R16, R160 ;  /* 0x0000001004a0723c */ /* 0x040ff000000418a0 */
        /* <DEDUP_REMOVED lines=42> */
[----:B------:R-:W-:Y:S01]  /*1d280*/  HMMA.16816.F32.BF16 R120, R4, R10, R120 ;  /* 0x0000000a0478723c */ /* 0x000fe20000041878 */
[----:B------:R-:W3:Y:S01]  /*1d290*/  LDSM.16.MT88.4 R8, [R221+0x11000] ;  /* 0x01100000dd08783b */ /* 0x000ee20000004200 */
[----:B------:R-:W-:-:S02]  /*1d2a0*/  FFMA.FTZ R180, R180, R29, -R187 ;  /* 0x0000001db4b47223 */ /* 0x000fc400000108bb */
[-CC-:B------:R-:W-:Y:S02]  /*1d2b0*/  FFMA.FTZ R179, R179, R29.reuse, -R187.reuse ;  /* 0x0000001db3b37223 */ /* 0x180fe400000108bb */
[-CC-:B------:R-:W-:Y:S02]  /*1d2c0*/  FFMA.FTZ R181, R27, R29.reuse, -R187.reuse ;  /* 0x0000001d1bb57223 */ /* 0x180fe400000108bb */
[-C--:B------:R-:W-:Y:S02]  /*1d2d0*/  FFMA.FTZ R182, R26, R29.reuse, -R187 ;  /* 0x0000001d1ab67223 */ /* 0x080fe400000108bb */
[-CC-:B------:R-:W-:Y:S02]  /*1d2e0*/  FFMA.FTZ R185, R23, R29.reuse, -R28.reuse ;  /* 0x0000001d17b97223 */ /* 0x180fe4000001081c */
[-CC-:B------:R-:W-:Y:S02]  /*1d2f0*/  FFMA.FTZ R186, R22, R29.reuse, -R28.reuse ;  /* 0x0000001d16ba7223 */ /* 0x180fe4000001081c */
[----:B------:R-:W-:-:S02]  /*1d300*/  FFMA.FTZ R192, R21, R29, -R28 ;  /* 0x0000001d15c07223 */ /* 0x000fc4000001081c */
[-C--:B------:R-:W-:Y:S01]  /*1d310*/  FFMA.FTZ R193, R20, R29.reuse, -R28 ;  /* 0x0000001d14c17223 */ /* 0x080fe2000001081c */
[----:B------:R-:W-:Y:S01]  /*1d320*/  MUFU.EX2 R180, R180 ;  /* 0x000000b400b47308 */ /* 0x000fe20000000800 */
[C---:B-1----:R-:W-:Y:S01]  /*1d330*/  HMMA.16816.F32.BF16 R124, R4.reuse, R16, R124 ;  /* 0x00000010047c723c */ /* 0x042fe2000004187c */
[----:B------:R-:W-:Y:S01]  /*1d340*/  FFMA.FTZ R194, R25, R29, -R187 ;  /* 0x0000001d19c27223 */ /* 0x000fe200000108bb */
[----:B------:R-:W-:Y:S05]  /*1d350*/  LDSM.16.MT88.4 R20, [R219+0x15000] ;  /* 0x01500000db14783b */ /* 0x000fea0000004200 */
[----:B------:R-:W1:Y:S08]  /*1d360*/  MUFU.EX2 R179, R179 ;  /* 0x000000b300b37308 */ /* 0x000e700000000800 */
[----:B------:R-:W-:Y:S08]  /*1d370*/  MUFU.EX2 R181, R181 ;  /* 0x000000b500b57308 */ /* 0x000ff00000000800 */
[----:B------:R-:W4:Y:S08]  /*1d380*/  MUFU.EX2 R182, R182 ;  /* 0x000000b600b67308 */ /* 0x000f300000000800 */
[----:B------:R-:W-:Y:S08]  /*1d390*/  MUFU.EX2 R185, R185 ;  /* 0x000000b900b97308 */ /* 0x000ff00000000800 */
[----:B------:R-:W5:Y:S08]  /*1d3a0*/  MUFU.EX2 R186, R186 ;  /* 0x000000ba00ba7308 */ /* 0x000f700000000800 */
[----:B------:R-:W-:Y:S08]  /*1d3b0*/  MUFU.EX2 R192, R192 ;  /* 0x000000c000c07308 */ /* 0x000ff00000000800 */
[----:B------:R-:W2:Y:S01]  /*1d3c0*/  MUFU.EX2 R193, R193 ;  /* 0x000000c100c17308 */ /* 0x000ea20000000800 */
[----:B------:R-:W-:Y:S01]  /*1d3d0*/  HMMA.16816.F32.BF16 R128, R4, R18, R128 ;  /* 0x000000120480723c */ /* 0x000fe20000041880 */
[----:B------:R-:W-:Y:S06]  /*1d3e0*/  LDSM.16.MT88.4 R16, [R220+0x11000] ;  /* 0x01100000dc10783b */ /* 0x000fec0000004200 */
[----:B-1----:R-:W-:-:S02]  /*1d3f0*/  F2FP.BF16.PACK_AB R4, R179, R180 ;  /* 0x000000b4b304723e */ /* 0x002fc400000010ff */
[----:B----4-:R-:W-:Y:S02]  /*1d400*/  F2FP.BF16.PACK_AB R6, R182, R181 ;  /* 0x000000b5b606723e */ /* 0x010fe400000010ff */
[----:B-----5:R-:W-:Y:S02]  /*1d410*/  F2FP.BF16.PACK_AB R5, R186, R185 ;  /* 0x000000b9ba05723e */ /* 0x020fe400000010ff */
[----:B--2---:R-:W-:-:S07]  /*1d420*/  F2FP.BF16.PACK_AB R7, R193, R192 ;  /* 0x000000c0c107723e */ /* 0x004fce00000010ff */
[C---:B------:R-:W-:Y:S08]  /*1d430*/  HMMA.16816.F32.BF16 R160, R4.reuse, R12, R160 ;  /* 0x0000000c04a0723c */ /* 0x040ff000000418a0 */
[C---:B------:R-:W-:Y:S01]  /*1d440*/  HMMA.16816.F32.BF16 R156, R4.reuse, R14, R156 ;  /* 0x0000000e049c723c */ /* 0x040fe2000004189c */
[----:B------:R-:W1:Y:S07]  /*1d450*/  LDSM.16.MT88.4 R12, [R219+0x11000] ;  /* 0x01100000db0c783b */ /* 0x000e6e0000004200 */
[C---:B---3--:R-:W-:Y:S08]  /*1d460*/  HMMA.16816.F32.BF16 R152, R4.reuse, R8, R152 ;  /* 0x000000080498723c */ /* 0x048ff00000041898 */
[C---:B------:R-:W-:Y:S01]  /*1d470*/  HMMA.16816.F32.BF16 R148, R4.reuse, R10, R148 ;  /* 0x0000000a0494723c */ /* 0x040fe20000041894 */
[----:B------:R-:W2:Y:S07]  /*1d480*/  LDSM.16.MT88.4 R8, [R222+0x13000] ;  /* 0x01300000de08783b */ /* 0x000eae0000004200 */
        /* <DEDUP_REMOVED lines=23> */
[----:B------:R-:W2:Y:S01]  /*1d600*/  LDSM.16.MT88.4 R8, [R220+0x17000] ;  /* 0x01700000dc08783b */ /* 0x000ea20000004200 */
[----:B------:R-:W-:-:S03]  /*1d610*/  FFMA.FTZ R195, R24, R29, -R187 ;  /* 0x0000001d18c37223 */ /* 0x000fc600000108bb */
[----:B------:R-:W-:Y:S03]  /*1d620*/  LDSM.16.MT88.4 R24, [R219+0x17000] ;  /* 0x01700000db18783b */ /* 0x000fe60000004200 */
        /* <DEDUP_REMOVED lines=9> */
[----:B------:R-:W-:-:S02]  /*1d6c0*/  FFMA.FTZ R191, R191, R29, -R187 ;  /* 0x0000001dbfbf7223 */ /* 0x000fc400000108bb */
[-C--:B------:R-:W-:Y:S02]  /*1d6d0*/  FFMA.FTZ R250, R190, R29.reuse, -R187 ;  /* 0x0000001dbefa7223 */ /* 0x080fe400000108bb */
[-CC-:B------:R-:W-:Y:S02]  /*1d6e0*/  FFMA.FTZ R184, R184, R29.reuse, -R28.reuse ;  /* 0x0000001db8b87223 */ /* 0x180fe4000001081c */
[-CC-:B------:R-:W-:Y:S02]  /*1d6f0*/  FFMA.FTZ R183, R183, R29.reuse, -R28.reuse ;  /* 0x0000001db7b77223 */ /* 0x180fe4000001081c */
[-CC-:B------:R-:W-:Y:S02]  /*1d700*/  FFMA.FTZ R187, R31, R29.reuse, -R28.reuse ;  /* 0x0000001d1fbb7223 */ /* 0x180fe4000001081c */
[----:B------:R-:W-:Y:S01]  /*1d710*/  FFMA.FTZ R249, R30, R29, -R28 ;  /* 0x0000001d1ef97223 */ /* 0x000fe2000001081c */
[----:B------:R-:W-:Y:S08]  /*1d720*/  MUFU.EX2 R194, R194 ;  /* 0x000000c200c27308 */ /* 0x000ff00000000800 */
[----:B------:R-:W4:Y:S01]  /*1d730*/  MUFU.EX2 R195, R195 ;  /* 0x000000c300c37308 */ /* 0x000f220000000800 */
[C---:B------:R-:W-:Y:S01]  /*1d740*/  HMMA.16816.F32.BF16 R92, R4.reuse, R20, R92 ;  /* 0x00000014045c723c */ /* 0x040fe2000004185c */
[----:B------:R-:W-:Y:S01]  /*1d750*/  FADD.FTZ R175, R176, R175 ;  /* 0x000000afb0af7221 */ /* 0x000fe20000010000 */
[----:B------:R-:W-:Y:S05]  /*1d760*/  LDSM.16.MT88.4 R28, [R222+0x13800] ;  /* 0x01380000de1c783b */ /* 0x000fea0000004200 */
[----:B------:R-:W-:Y:S08]  /*1d770*/  MUFU.EX2 R191, R191 ;  /* 0x000000bf00bf7308 */ /* 0x000ff00000000800 */
[----:B------:R-:W5:Y:S08]  /*1d780*/  MUFU.EX2 R250, R250 ;  /* 0x000000fa00fa7308 */ /* 0x000f700000000800 */
[----:B------:R-:W-:Y:S08]  /*1d790*/  MUFU.EX2 R184, R184 ;  /* 0x000000b800b87308 */ /* 0x000ff00000000800 */
[----:B------:R-:W1:Y:S08]  /*1d7a0*/  MUFU.EX2 R183, R183 ;  /* 0x000000b700b77308 */ /* 0x000e700000000800 */
[----:B------:R-:W-:Y:S08]  /*1d7b0*/  MUFU.EX2 R187, R187 ;  /* 0x000000bb00bb7308 */ /* 0x000ff00000000800 */
[----:B------:R-:W1:Y:S01]  /*1d7c0*/  MUFU.EX2 R249, R249 ;  /* 0x000000f900f97308 */ /* 0x000e620000000800 */
[C---:B------:R-:W-:Y:S01]  /*1d7d0*/  HMMA.16816.F32.BF16 R96, R4.reuse, R22, R96 ;  /* 0x000000160460723c */ /* 0x040fe20000041860 */
[----:B------:R-:W1:Y:S07]  /*1d7e0*/  LDSM.16.MT88.4 R20, [R222+0x11800] ;  /* 0x01180000de14783b */ /* 0x000e6e0000004200 */
[C---:B---3--:R-:W-:Y:S08]  /*1d7f0*/  HMMA.16816.F32.BF16 R100, R4.reuse, R16, R100 ;  /* 0x000000100464723c */ /* 0x048ff00000041864 */
[C---:B------:R-:W-:Y:S01]  /*1d800*/  HMMA.16816.F32.BF16 R104, R4.reuse, R18, R104 ;  /* 0x000000120468723c */ /* 0x040fe20000041868 */
[----:B------:R-:W3:Y:S07]  /*1d810*/  LDSM.16.MT88.4 R16, [R221+0x11800] ;  /* 0x01180000dd10783b */ /* 0x000eee0000004200 */
[C---:B------:R-:W-:Y:S08]  /*1d820*/  HMMA.16816.F32.BF16 R124, R4.reuse, R24, R124 ;  /* 0x00000018047c723c */ /* 0x040ff0000004187c */
[----:B------:R-:W-:Y:S01]  /*1d830*/  HMMA.16816.F32.BF16 R128, R4, R26, R128 ;  /* 0x0000001a0480723c */ /* 0x000fe20000041880 */
[----:B------:R-:W-:Y:S01]  /*1d840*/  FADD.FTZ R173, R173, R177 ;  /* 0x000000b1adad7221 */ /* 0x000fe20000010000 */
[----:B------:R-:W-:Y:S05]  /*1d850*/  LDSM.16.MT88.4 R24, [R221+0x13800] ;  /* 0x01380000dd18783b */ /* 0x000fea0000004200 */
[----:B----4-:R-:W-:-:S02]  /*1d860*/  F2FP.BF16.PACK_AB R4, R195, R194 ;  /* 0x000000c2c304723e */ /* 0x010fc400000010ff */
[----:B-----5:R-:W-:Y:S02]  /*1d870*/  F2FP.BF16.PACK_AB R6, R250, R191 ;  /* 0x000000bffa06723e */ /* 0x020fe400000010ff */
[----:B-1----:R-:W-:Y:S02]  /*1d880*/  F2FP.BF16.PACK_AB R5, R183, R184 ;  /* 0x000000b8b705723e */ /* 0x002fe400000010ff */
[----:B------:R-:W-:-:S07]  /*1d890*/  F2FP.BF16.PACK_AB R7, R249, R187 ;  /* 0x000000bbf907723e */ /* 0x000fce00000010ff */
[C---:B------:R-:W-:Y:S08]  /*1d8a0*/  HMMA.16816.F32.BF16 R144, R4.reuse, R12, R144 ;  /* 0x0000000c0490723c */ /* 0x040ff00000041890 */
        /* <DEDUP_REMOVED lines=17> */
[----:B------:R-:W-:-:S02]  /*1d9c0*/  FADD.FTZ R174, R174, R175 ;  /* 0x000000afaeae7221 */ /* 0x000fc40000010000 */
[----:B------:R-:W-:Y:S02]  /*1d9d0*/  FADD.FTZ R178, R178, R173 ;  /* 0x000000adb2b27221 */ /* 0x000fe40000010000 */
[----:B------:R-:W-:Y:S02]  /*1d9e0*/  FADD.FTZ R174, R169, R174 ;  /* 0x000000aea9ae7221 */ /* 0x000fe40000010000 */
[----:B------:R-:W-:Y:S01]  /*1d9f0*/  FADD.FTZ R178, R171, R178 ;  /* 0x000000b2abb27221 */ /* 0x000fe20000010000 */
[----:B----4-:R-:W-:Y:S01]  /*1da00*/  HMMA.16816.F32.BF16 R60, R4, R20, R60 ;  /* 0x00000014043c723c */ /* 0x010fe2000004183c */
[----:B------:R-:W-:Y:S02]  /*1da10*/  FADD.FTZ R172, R172, R174 ;  /* 0x000000aeacac7221 */ /* 0x000fe40000010000 */
[----:B------:R-:W-:-:S05]  /*1da20*/  FADD.FTZ R170, R170, R178 ;  /* 0x000000b2aaaa7221 */ /* 0x000fca0000010000 */
[----:B------:R-:W-:Y:S01]  /*1da30*/  HMMA.16816.F32.BF16 R64, R4, R22, R64 ;  /* 0x000000160440723c */ /* 0x000fe20000041840 */
[----:B------:R-:W4:Y:S01]  /*1da40*/  LDSM.16.MT88.4 R20, [R219+0x15800] ;  /* 0x01580000db14783b */ /* 0x000f220000004200 */
[----:B------:R-:W-:Y:S02]  /*1da50*/  FADD.FTZ R172, R168, R172 ;  /* 0x000000aca8ac7221 */ /* 0x000fe40000010000 */
[----:B------:R-:W-:-:S04]  /*1da60*/  FADD.FTZ R170, R34, R170 ;  /* 0x000000aa22aa7221 */ /* 0x000fc80000010000 */
        /* <DEDUP_REMOVED lines=25> */
[----:B------:R-:W-:Y:S01]  /*1dc00*/  HMMA.16816.F32.BF16 R36, R4, R28, R36 ;  /* 0x0000001c0424723c */ /* 0x000fe20000041824 */
[----:B------:R-:W-:Y:S02]  /*1dc10*/  FADD.FTZ R181, R191, R181 ;  /* 0x000000b5bfb57221 */ /* 0x000fe40000010000 */
[----:B------:R-:W-:Y:S02]  /*1dc20*/  FADD.FTZ R192, R187, R192 ;  /* 0x000000c0bbc07221 */ /* 0x000fe40000010000 */
[----:B------:R-:W-:-:S03]  /*1dc30*/  FADD.FTZ R250, R250, R181 ;  /* 0x000000b5fafa7221 */ /* 0x000fc60000010000 */
[----:B------:R-:W-:Y:S01]  /*1dc40*/  HMMA.16816.F32.BF16 R40, R4, R30, R40 ;  /* 0x0000001e0428723c */ /* 0x000fe20000041828 */
[----:B------:R-:W-:-:S07]  /*1dc50*/  FADD.FTZ R249, R249, R192 ;  /* 0x000000c0f9f97221 */ /* 0x000fce0000010000 */
        /* <DEDUP_REMOVED lines=12> */
[----:B------:R-:W-:Y:S01]  /*1dd20*/  ULDC.64 UR4, c[0x0][0x40] ;  /* 0x0000100000047ab9 */ /* 0x000fe20000000a00 */
[----:B------:R-:W-:-:S04]  /*1dd30*/  DEPBAR.LE SB0, 0x0 ;  /* 0x000080000000791a */ /* 0x000fc80000000000 */
[----:B------:R-:W-:Y:S01]  /*1dd40*/  UIADD3 UR4, UP0, UR4, 0x160, URZ ;  /* 0x0000016004047890 */ /* 0x000fe2000ff1e03f */
[----:B------:R-:W-:-:S03]  /*1dd50*/  IADD3 R240, R165, -0x2, RZ ;  /* 0xfffffffea5f07810 */ /* 0x000fc60007ffe0ff */
[----:B------:R-:W-:Y:S02]  /*1dd60*/  UIADD3.X UR5, URZ, UR5, URZ, UP0, !UPT ;  /* 0x000000053f057290 */ /* 0x000fe400087fe43f */
[----:B------:R-:W-:-:S04]  /*1dd70*/  IMAD.U32 R196, RZ, RZ, UR4 ;  /* 0x00000004ffc47e24 */ /* 0x000fc8000f8e00ff */
[----:B------:R-:W-:Y:S01]  /*1dd80*/  MOV R197, UR5 ;  /* 0x0000000500c57c02 */ /* 0x000fe20008000f00 */
[----:B------:R-:W-:Y:S01]  /*1dd90*/  WARPSYNC 0xffffffff ;  /* 0xffffffff00007948 */ /* 0x000fe20003800000 */
[----:B------:R-:W-:Y:S01]  /*1dda0*/  BSSY B0, `(.L_x_7228) ;  /* 0x0000046000007945 */ /* 0x000fe20003800000 */
        /* <DEDUP_REMOVED lines=12> */
[----:B------:R-:W-:Y:S02]  /*1de70*/  IADD3 R5, RZ, -R5, RZ ;  /* 0x80000005ff057210 */ /* 0x000fe40007ffe0ff */
        /* <DEDUP_REMOVED lines=16> */
[--C-:B------:R-:W-:Y:S01]  /*1df80*/  @!P2 IMAD.IADD R4, R4, 0x1, -R7.reuse ;  /* 0x000000010404a824 */ /* 0x100fe200078e0a07 */
[----:B------:R-:W-:Y:S02]  /*1df90*/  @!P2 IADD3 R8, R8, 0x1, RZ ;  /* 0x000000010808a810 */ /* 0x000fe40007ffe0ff */
[----:B------:R-:W-:Y:S02]  /*1dfa0*/  ISETP.NE.AND P2, PT, R10, RZ, PT ;  /* 0x000000ff0a00720c */ /* 0x000fe40003f45270 */
[----:B------:R-:W-:Y:S01]  /*1dfb0*/  ISETP.GE.U32.AND P5, PT, R4, R7, PT ;  /* 0x000000070400720c */ /* 0x000fe20003fa6070 */
[----:B------:R-:W-:Y:S01]  /*1dfc0*/  @!P4 IMAD.IADD R5, R5, 0x1, -R7 ;  /* 0x000000010505c824 */ /* 0x000fe200078e0a07 */
[----:B------:R-:W-:-:S04]  /*1dfd0*/  @!P4 IADD3 R9, R9, 0x1, RZ ;  /* 0x000000010909c810 */ /* 0x000fc80007ffe0ff */
[----:B------:R-:W-:Y:S02]  /*1dfe0*/  ISETP.GE.U32.AND P6, PT, R5, R7, PT ;  /* 0x000000070500720c */ /* 0x000fe40003fc6070 */
[----:B------:R-:W-:-:S05]  /*1dff0*/  LOP3.LUT R5, RZ, R10, RZ, 0x33, !PT ;  /* 0x0000000aff057212 */ /* 0x000fca00078e33ff */
[----:B------:R-:W-:-:S04]  /*1e000*/  @P5 IADD3 R8, R8, 0x1, RZ ;  /* 0x0000000108085810 */ /* 0x000fc80007ffe0ff */
[----:B------:R-:W-:Y:S02]  /*1e010*/  MOV R6, R8 ;  /* 0x0000000800067202 */ /* 0x000fe40000000f00 */
[----:B------:R-:W-:-:S03]  /*1e020*/  @P6 IADD3 R9, R9, 0x1, RZ ;  /* 0x0000000109096810 */ /* 0x000fc60007ffe0ff */
[----:B------:R-:W-:Y:S02]  /*1e030*/  @!P1 IMAD.MOV R6, RZ, RZ, -R6 ;  /* 0x000000ffff069224 */ /* 0x000fe400078e0a06 */
[----:B------:R-:W-:-:S03]  /*1e040*/  @!P3 IMAD.MOV R9, RZ, RZ, -R9 ;  /* 0x000000ffff09b224 */ /* 0x000fc600078e0a09 */
[C---:B------:R-:W-:Y:S02]  /*1e050*/  SEL R6, R5.reuse, R6, !P2 ;  /* 0x0000000605067207 */ /* 0x040fe40005000000 */
[----:B------:R-:W-:Y:S02]  /*1e060*/  SEL R5, R5, R9, !P2 ;  /* 0x0000000905057207 */ /* 0x000fe40005000000 */
[----:B------:R-:W2:Y:S01]  /*1e070*/  LD.E.64 R8, [R196.64+0x40] ;  /* 0x00004004c4087980 */ /* 0x000ea2000c101b00 */
[----:B------:R-:W-:-:S04]  /*1e080*/  IMAD.WIDE R14, R6, 0x4, R238 ;  /* 0x00000004060e7825 */ /* 0x000fc800078e02ee */
[C---:B------:R-:W-:Y:S01]  /*1e090*/  IMAD.WIDE R12, R5.reuse, 0x4, R238 ;  /* 0x00000004050c7825 */ /* 0x040fe200078e02ee */
[----:B------:R-:W3:Y:S04]  /*1e0a0*/  LD.E R0, [R14.64] ;  /* 0x000000040e007980 */ /* 0x000ee8000c101900 */
[----:B------:R1:W3:Y:S04]  /*1e0b0*/  LD.E R4, [R12.64] ;  /* 0x000000040c047980 */ /* 0x0002e8000c101900 */
[----:B-1----:R-:W4:Y:S01]  /*1e0c0*/  LD.E.64 R12, [R196.64+0x28] ;  /* 0x00002804c40c7980 */ /* 0x002f22000c101b00 */
[----:B------:R-:W-:-:S05]  /*1e0d0*/  IADD3 R5, R5, -R6, RZ ;  /* 0x8000000605057210 */ /* 0x000fca0007ffe0ff */
[----:B------:R-:W-:-:S05]  /*1e0e0*/  IMAD R10, R10, R5, -0x40 ;  /* 0xffffffc00a0a7424 */ /* 0x000fca00078e0205 */
[----:B------:R-:W-:Y:S01]  /*1e0f0*/  SHF.R.S32.HI R6, RZ, 0x1f, R10 ;  /* 0x0000001fff067819 */ /* 0x000fe2000001140a */
[-C--:B--2---:R-:W-:Y:S02]  /*1e100*/  IMAD R5, R9, R10.reuse, RZ ;  /* 0x0000000a09057224 */ /* 0x084fe400078e02ff */
[----:B------:R-:W-:-:S04]  /*1e110*/  IMAD.WIDE.U32 R10, R8, R10, RZ ;  /* 0x0000000a080a7225 */ /* 0x000fc800078e00ff */
[----:B------:R-:W-:Y:S02]  /*1e120*/  IMAD R5, R8, R6, R5 ;  /* 0x0000000608057224 */ /* 0x000fe400078e0205 */
[----:B---3--:R-:W-:Y:S02]  /*1e130*/  IMAD.IADD R0, R0, 0x1, -R4 ;  /* 0x0000000100007824 */ /* 0x008fe400078e0a04 */
[----:B------:R-:W-:-:S03]  /*1e140*/  IMAD.IADD R11, R11, 0x1, R5 ;  /* 0x000000010b0b7824 */ /* 0x000fc600078e0205 */
[----:B------:R-:W-:Y:S01]  /*1e150*/  SHF.R.S32.HI R6, RZ, 0x1f, R0 ;  /* 0x0000001fff067819 */ /* 0x000fe20000011400 */
[----:B----4-:R-:W-:Y:S02]  /*1e160*/  IMAD R4, R13, R0, RZ ;  /* 0x000000000d047224 */ /* 0x010fe400078e02ff */
[----:B------:R-:W-:-:S04]  /*1e170*/  IMAD.WIDE.U32 R10, R0, R12, R10 ;  /* 0x0000000c000a7225 */ /* 0x000fc800078e000a */
[----:B------:R-:W-:Y:S02]  /*1e180*/  IMAD R4, R12, R6, R4 ;  /* 0x000000060c047224 */ /* 0x000fe400078e0204 */
[----:B------:R-:W-:-:S03]  /*1e190*/  IMAD.MOV.U32 R5, RZ, RZ, R10 ;  /* 0x000000ffff057224 */ /* 0x000fc600078e000a */
[----:B------:R-:W-:Y:S01]  /*1e1a0*/  IADD3 R4, R11, R4, RZ ;  /* 0x000000040b047210 */ /* 0x000fe20007ffe0ff */
[----:B------:R-:W-:Y:S05]  /*1e1b0*/  BRA `(.L_x_7230) ;  /* 0x0000004000007947 */ /* 0x000fea0003800000 */
.L_x_7229:
[----:B------:R-:W-:Y:S02]  /*1e1c0*/  ULDC.64 UR4, c[0x0][0x118] ;  /* 0x0000460000047ab9 */ /* 0x000fe40000000a00 */
[----:B------:R-:W2:Y:S02]  /*1e1d0*/  LD.E R5, [R196.64+0x40] ;  /* 0x00004004c4057980 */ /* 0x000ea4000c101900 */
[----:B--2---:R-:W-:-:S04]  /*1e1e0*/  LEA R5, -R5, RZ, 0x6 ;  /* 0x000000ff05057211 */ /* 0x004fc800078e31ff */
[----:B------:R-:W-:Y:S02]  /*1e1f0*/  SHF.R.S32.HI R4, RZ, 0x1f, R5 ;  /* 0x0000001fff047819 */ /* 0x000fe40000011405 */
.L_x_7230:
[----:B------:R-:W-:Y:S05]  /*1e200*/  BSYNC B0 ;  /* 0x0000000000007941 */ /* 0x000fea0003800000 */
.L_x_7228:
        /* <DEDUP_REMOVED lines=20> */
[C-C-:B------:R-:W-:Y:S02]  /*1e350*/  @P4 LEA.HI.X R9, R0.reuse, R188, R4.reuse, 0x1, P2 ;  /* 0x000000bc00094211 */ /* 0x140fe400010f0c04 */
[CC--:B------:R-:W-:Y:S02]  /*1e360*/  @P3 LEA R6, P1, R0.reuse, R189.reuse, 0x1 ;  /* 0x000000bd00063211 */ /* 0x0c0fe400078208ff */
[C---:B------:R-:W-:Y:S02]  /*1e370*/  IADD3 R5, P2, R0.reuse, R224, RZ ;  /* 0x000000e000057210 */ /* 0x040fe40007f5e0ff */
[----:B------:R-:W-:Y:S02]  /*1e380*/  @P3 LEA.HI.X R7, R0, R188, R4, 0x1, P1 ;  /* 0x000000bc00073211 */ /* 0x000fe400008f0c04 */
[CC--:B------:R-:W-:Y:S01]  /*1e390*/  @P5 LEA R18, P1, R5.reuse, R189.reuse, 0x1 ;  /* 0x000000bd05125211 */ /* 0x0c0fe200078208ff */
[----:B------:R-:W-:Y:S01]  /*1e3a0*/  IMAD.X R4, R4, 0x1, R225, P2 ;  /* 0x0000000104047824 */ /* 0x000fe200010e06e1 */
[----:B------:R-:W-:-:S04]  /*1e3b0*/  @P6 LEA R20, P2, R5, R189, 0x1 ;  /* 0x000000bd05146211 */ /* 0x000fc800078408ff */
[CCC-:B------:R-:W-:Y:S02]  /*1e3c0*/  @P6 LEA.HI.X R21, R5.reuse, R188.reuse, R4.reuse, 0x1, P2 ;  /* 0x000000bc05156211 */ /* 0x1c0fe400010f0c04 */
[CC--:B------:R-:W-:Y:S02]  /*1e3d0*/  @P4 LEA R16, P2, R5.reuse, R189.reuse, 0x1 ;  /* 0x000000bd05104211 */ /* 0x0c0fe400078408ff */
[CCC-:B------:R-:W-:Y:S02]  /*1e3e0*/  @P5 LEA.HI.X R19, R5.reuse, R188.reuse, R4.reuse, 0x1, P1 ;  /* 0x000000bc05135211 */ /* 0x1c0fe400008f0c04 */
[C---:B------:R-:W-:Y:S02]  /*1e3f0*/  @P4 LEA.HI.X R17, R5.reuse, R188, R4, 0x1, P2 ;  /* 0x000000bc05114211 */ /* 0x040fe400010f0c04 */
[C---:B------:R-:W-:Y:S02]  /*1e400*/  @P3 LEA R14, P1, R5.reuse, R189, 0x1 ;  /* 0x000000bd050e3211 */ /* 0x040fe400078208ff */
[----:B------:R-:W-:-:S02]  /*1e410*/  IADD3 R0, P2, R5, R224, RZ ;  /* 0x000000e005007210 */ /* 0x000fc40007f5e0ff */
[----:B------:R-:W-:Y:S01]  /*1e420*/  @P3 LEA.HI.X R15, R5, R188, R4, 0x1, P1 ;  /* 0x000000bc050f3211 */ /* 0x000fe200008f0c04 */
[----:B------:R-:W-:Y:S01]  /*1e430*/  @P5 IMAD.MOV.U32 R5, RZ, RZ, R199 ;  /* 0x000000ffff055224 */ /* 0x000fe200078e00c7 */
[-C--:B------:R-:W-:Y:S01]  /*1e440*/  @P5 LEA R24, P1, R0, R189.reuse, 0x1 ;  /* 0x000000bd00185211 */ /* 0x080fe200078208ff */
[----:B------:R-:W-:Y:S01]  /*1e450*/  IMAD.X R4, R4, 0x1, R225, P2 ;  /* 0x0000000104047824 */ /* 0x000fe200010e06e1 */
[----:B------:R-:W-:-:S04]  /*1e460*/  @P6 LEA R26, P2, R0, R189, 0x1 ;  /* 0x000000bd001a6211 */ /* 0x000fc800078408ff */
[CCC-:B------:R-:W-:Y:S02]  /*1e470*/  @P6 LEA.HI.X R27, R0.reuse, R188.reuse, R4.reuse, 0x1, P2 ;  /* 0x000000bc001b6211 */ /* 0x1c0fe400010f0c04 */
[CCC-:B------:R-:W-:Y:S02]  /*1e480*/  @P5 LEA.HI.X R25, R0.reuse, R188.reuse, R4.reuse, 0x1, P1 ;  /* 0x000000bc00195211 */ /* 0x1c0fe400008f0c04 */
[CC--:B------:R-:W-:Y:S02]  /*1e490*/  @P4 LEA R22, P2, R0.reuse, R189.reuse, 0x1 ;  /* 0x000000bd00164211 */ /* 0x0c0fe400078408ff */
[C---:B------:R-:W-:Y:S02]  /*1e4a0*/  @P3 LEA R28, P1, R0.reuse, R189, 0x1 ;  /* 0x000000bd001c3211 */ /* 0x040fe400078208ff */
[CCC-:B------:R-:W-:Y:S02]  /*1e4b0*/  @P4 LEA.HI.X R23, R0.reuse, R188.reuse, R4.reuse, 0x1, P2 ;  /* 0x000000bc00174211 */ /* 0x1c0fe400010f0c04 */
[----:B------:R-:W-:Y:S01]  /*1e4c0*/  @P3 LEA.HI.X R29, R0, R188, R4, 0x1, P1 ;  /* 0x000000bc001d3211 */ /* 0x000fe200008f0c04 */
[----:B------:R-:W-:Y:S01]  /*1e4d0*/  @P5 IMAD.MOV.U32 R4, RZ, RZ, R198 ;  /* 0x000000ffff045224 */ /* 0x000fe200078e00c6 */
[----:B------:R-:W2:Y:S04]  /*1e4e0*/  S2R R0, SR_TID.X ;  /* 0x0000000000007919 */ /* 0x000ea80000002100 */
[----:B------:R-:W-:Y:S01]  /*1e4f0*/  @!PT LDS RZ, [RZ] ;  /* 0x00000000fffff984 */ /* 0x000fe20000000800 */
[----:B------:R-:W-:Y:S01]  /*1e500*/  @!PT LDS RZ, [RZ] ;  /* 0x00000000fffff984 */ /* 0x000fe20000000800 */
[----:B------:R-:W-:Y:S01]  /*1e510*/  @!PT LDS RZ, [RZ] ;  /* 0x00000000fffff984 */ /* 0x000fe20000000800 */
[----:B------:R3:W-:Y:S04]  /*1e520*/  @P5 LDGSTS.E.BYPASS.LTC128B.128 [R237+0x12000], [R4.64+0x80] ;  /* 0x1200008004ed5fae */ /* 0x0007e8000b901d44 */
[----:B------:R-:W-:Y:S01]  /*1e530*/  @!P5 STS.128 [R237+0x12000], RZ ;  /* 0x012000ffed00d388 */ /* 0x000fe20000000c00 */
[----:B--2---:R-:W-:-:S04]  /*1e540*/  SHF.R.S32.HI R165, RZ, 0x1f, R0 ;  /* 0x0000001fffa57819 */ /* 0x004fc80000011400 */
[----:B------:R-:W-:Y:S01]  /*1e550*/  LEA.HI R165, R165, R0, RZ, 0x4 ;  /* 0x00000000a5a57211 */ /* 0x000fe200078f20ff */
[----:B---3--:R-:W-:-:S03]  /*1e560*/  @P4 IMAD.MOV.U32 R4, RZ, RZ, R198 ;  /* 0x000000ffff044224 */ /* 0x008fc600078e00c6 */
[----:B------:R-:W-:Y:S01]  /*1e570*/  LOP3.LUT R165, R165, 0xfffffff0, RZ, 0xc0, !PT ;  /* 0xfffffff0a5a57812 */ /* 0x000fe200078ec0ff */
[----:B------:R-:W-:-:S04]  /*1e580*/  @P4 IMAD.MOV.U32 R5, RZ, RZ, R199 ;  /* 0x000000ffff054224 */ /* 0x000fc800078e00c7 */
[C---:B------:R-:W-:Y:S01]  /*1e590*/  IMAD.IADD R165, R0.reuse, 0x1, -R165 ;  /* 0x0000000100a57824 */ /* 0x040fe200078e0aa5 */
[----:B------:R-:W-:Y:S01]  /*1e5a0*/  @!PT LDS RZ, [RZ] ;  /* 0x00000000fffff984 */ /* 0x000fe20000000800 */
[----:B------:R-:W-:Y:S01]  /*1e5b0*/  @!PT LDS RZ, [RZ] ;  /* 0x00000000fffff984 */ /* 0x000fe20000000800 */
[----:B------:R-:W-:Y:S01]  /*1e5c0*/  @!PT LDS RZ, [RZ] ;  /* 0x00000000fffff984 */ /* 0x000fe20000000800 */
[----:B------:R2:W-:Y:S01]  /*1e5d0*/  @P4 LDGSTS.E.BYPASS.LTC128B.128 [R237+0x14000], [R4.64+0x100] ;  /* 0x1400010004ed4fae */ /* 0x0005e2000b901d44 */
[----:B------:R-:W-:-:S03]  /*1e5e0*/  IMAD.SHL.U32 R0, R0, 0x2, RZ ;  /* 0x0000000200007824 */ /* 0x000fc600078e00ff */
[----:B------:R-:W-:Y:S02]  /*1e5f0*/  @!P4 STS.128 [R237+0x14000], RZ ;  /* 0x014000ffed00c388 */ /* 0x000fe40000000c00 */
[----:B------:R-:W-:-:S05]  /*1e600*/  LOP3.LUT R0, R0, 0x6, RZ, 0xc0, !PT ;  /* 0x0000000600007812 */ /* 0x000fca00078ec0ff */
[----:B------:R-:W-:Y:S02]  /*1e610*/  IMAD R0, R240, 0x40, R0 ;  /* 0x00000040f0007824 */ /* 0x000fe400078e0200 */
[----:B--2---:R-:W-:Y:S02]  /*1e620*/  @P3 IMAD.MOV.U32 R4, RZ, RZ, R198 ;  /* 0x000000ffff043224 */ /* 0x004fe400078e00c6 */
[----:B------:R-:W-:-:S05]  /*1e630*/  @P3 IMAD.MOV.U32 R5, RZ, RZ, R199 ;  /* 0x000000ffff053224 */ /* 0x000fca00078e00c7 */
        /* <DEDUP_REMOVED lines=66> */
[----:B---3--:R-:W3:Y:S04]  /*1ea60*/  LDSM.16.M88.4 R12, [R217+0x8800] ;  /* 0x00880000d90c783b */ /* 0x008ee80000000200 */
[----:B--2---:R-:W-:Y:S04]  /*1ea70*/  LDSM.16.M88.4 R4, [R217+0x9000] ;  /* 0x00900000d904783b */ /* 0x004fe80000000200 */
[----:B-----5:R-:W2:Y:S04]  /*1ea80*/  LDSM.16.M88.4 R20, [R217+0x8000] ;  /* 0x00800000d914783b */ /* 0x020ea80000000200 */
[----:B------:R-:W5:Y:S04]  /*1ea90*/  LDSM.16.M88.4 R168, [R217+0x9800] ;  /* 0x00980000d9a8783b */ /* 0x000f680000000200 */
[----:B-1----:R-:W-:Y:S04]  /*1eaa0*/  LDSM.16.M88.4 R28, [R166] ;  /* 0x00000000a61c783b */ /* 0x002fe80000000200 */
[----:B------:R-:W1:Y:S04]  /*1eab0*/  LDSM.16.M88.4 R32, [R216] ;  /* 0x00000000d820783b */ /* 0x000e680000000200 */
[----:B------:R-:W1:Y:S04]  /*1eac0*/  LDSM.16.M88.4 R172, [R214] ;  /* 0x00000000d6ac783b */ /* 0x000e680000000200 */
[----:B------:R-:W-:Y:S04]  /*1ead0*/  LDSM.16.M88.4 R176, [R215+0x8000] ;  /* 0x00800000d7b0783b */ /* 0x000fe80000000200 */
[----:B------:R-:W-:Y:S04]  /*1eae0*/  LDSM.16.M88.4 R192, [R215+0xd800] ;  /* 0x00d80000d7c0783b */ /* 0x000fe80000000200 */
[----:B------:R-:W0:Y:S01]  /*1eaf0*/  LDGDEPBAR ;  /* 0x00000000000079af */ /* 0x000e220000000000 */
[C---:B---3--:R-:W-:Y:S08]  /*1eb00*/  HMMA.16816.F32.BF16 R16, R180.reuse, R12, RZ ;  /* 0x0000000cb410723c */ /* 0x048ff000000418ff */
[C---:B--2---:R-:W-:Y:S08]  /*1eb10*/  HMMA.16816.F32.BF16 R24, R180.reuse, R20, RZ ;  /* 0x00000014b418723c */ /* 0x044ff000000418ff */
[C---:B------:R-:W-:Y:S08]  /*1eb20*/  HMMA.16816.F32.BF16 R20, R180.reuse, R22, RZ ;  /* 0x00000016b414723c */ /* 0x040ff000000418ff */
[C---:B----4-:R-:W-:Y:S08]  /*1eb30*/  HMMA.16816.F32.BF16 R8, R180.reuse, R4, RZ ;  /* 0x00000004b408723c */ /* 0x050ff000000418ff */
[C---:B------:R-:W-:Y:S08]  /*1eb40*/  HMMA.16816.F32.BF16 R12, R180.reuse, R14, RZ ;  /* 0x0000000eb40c723c */ /* 0x040ff000000418ff */
[C---:B------:R-:W-:Y:S08]  /*1eb50*/  HMMA.16816.F32.BF16 R4, R180.reuse, R6, RZ ;  /* 0x00000006b404723c */ /* 0x040ff000000418ff */
[C---:B-----5:R-:W-:Y:S08]  /*1eb60*/  HMMA.16816.F32.BF16 R184, R180.reuse, R168, RZ ;  /* 0x000000a8b4b8723c */ /* 0x060ff000000418ff */
[----:B------:R-:W-:Y:S01]  /*1eb70*/  HMMA.16816.F32.BF16 R180, R180, R170, RZ ;  /* 0x000000aab4b4723c */ /* 0x000fe200000418ff */
[----:B------:R-:W2:Y:S07]  /*1eb80*/  LDSM.16.M88.4 R168, [R213] ;  /* 0x00000000d5a8783b */ /* 0x000eae0000000200 */
[C---:B-1----:R-:W-:Y:S08]  /*1eb90*/  HMMA.16816.F32.BF16 R24, R28.reuse, R32, R24 ;  /* 0x000000201c18723c */ /* 0x042ff00000041818 */
[C---:B------:R-:W-:Y:S01]  /*1eba0*/  HMMA.16816.F32.BF16 R20, R28.reuse, R34, R20 ;  /* 0x000000221c14723c */ /* 0x040fe20000041814 */
[----:B------:R-:W1:Y:S07]  /*1ebb0*/  LDSM.16.M88.4 R32, [R212] ;  /* 0x00000000d420783b */ /* 0x000e6e0000000200 */
[C---:B------:R-:W-:Y:S07]  /*1ebc0*/  HMMA.16816.F32.BF16 R16, R28.reuse, R172, R16 ;  /* 0x000000ac1c10723c */ /* 0x040fee0000041810 */
[----:B------:R-:W-:Y:S01]  /*1ebd0*/  SHF.R.S32.HI R172, RZ, 0x1f, R165 ;  /* 0x0000001fffac7819 */ /* 0x000fe200000114a5 */
[----:B------:R-:W-:Y:S03]  /*1ebe0*/  HMMA.16816.F32.BF16 R12, R28, R174, R12 ;  /* 0x000000ae1c0c723c */ /* 0x000fe6000004180c */
[----:B------:R-:W-:-:S04]  /*1ebf0*/  LEA.HI R172, R172, R165, RZ, 0x3 ;  /* 0x000000a5acac7211 */ /* 0x000fc800078f18ff */
[----:B------:R-:W-:Y:S01]  /*1ec00*/  LOP3.LUT R172, R172, 0xfffffff8, RZ, 0xc0, !PT ;  /* 0xfffffff8acac7812 */ /* 0x000fe200078ec0ff */
[C---:B--2---:R-:W-:Y:S04]  /*1ec10*/  HMMA.16816.F32.BF16 R8, R28.reuse, R168, R8 ;  /* 0x000000a81c08723c */ /* 0x044fe80000041808 */
[----:B------:R-:W-:Y:S02]  /*1ec20*/  IMAD.IADD R165, R165, 0x1, -R172 ;  /* 0x00000001a5a57824 */ /* 0x000fe400078e0aac */
[----:B------:R-:W-:Y:S03]  /*1ec30*/  LDSM.16.M88.4 R172, [R215+0x8800] ;  /* 0x00880000d7ac783b */ /* 0x000fe60000000200 */
[----:B------:R-:W-:Y:S01]  /*1ec40*/  LOP3.LUT P1, RZ, R165, 0x4, RZ, 0xc0, !PT ;  /* 0x00000004a5ff7812 */ /* 0x000fe2000782c0ff */
[----:B------:R-:W-:Y:S01]  /*1ec50*/  IMAD.MOV.U32 R165, RZ, RZ, 0x20 ;  /* 0x00000020ffa57424 */ /* 0x000fe200078e00ff */
[----:B------:R-:W-:Y:S01]  /*1ec60*/  HMMA.16816.F32.BF16 R4, R28, R170, R4 ;  /* 0x000000aa1c04723c */ /* 0x000fe20000041804 */
[----:B------:R-:W-:Y:S03]  /*1ec70*/  LDSM.16.M88.4 R168, [R215+0x9000] ;  /* 0x00900000d7a8783b */ /* 0x000fe60000000200 */
[----:B------:R-:W-:-:S02]  /*1ec80*/  SEL R165, R165, 0xffffffe0, !P1 ;  /* 0xffffffe0a5a57807 */ /* 0x000fc40004800000 */
[C---:B------:R-:W-:Y:S02]  /*1ec90*/  ISETP.GE.AND P1, PT, R0.reuse, R247, PT ;  /* 0x000000f70000720c */ /* 0x040fe40003f26270 */
[----:B-1----:R-:W-:Y:S01]  /*1eca0*/  HMMA.16816.F32.BF16 R184, R28, R32, R184 ;  /* 0x000000201cb8723c */ /* 0x002fe200000418b8 */
[----:B------:R-:W-:Y:S01]  /*1ecb0*/  IMAD R165, R165, 0x2, R218 ;  /* 0x00000002a5a57824 */ /* 0x000fe200078e02da */
[----:B------:R-:W-:-:S04]  /*1ecc0*/  ISETP.GE.OR P1, PT, R0, R246, !P1 ;  /* 0x000000f60000720c */ /* 0x000fc80004f26670 */
[----:B------:R-:W-:Y:S02]  /*1ecd0*/  LDSM.16.M88.4 R188, [R165+0x4000] ;  /* 0x00400000a5bc783b */ /* 0x000fe40000000200 */
[----:B------:R-:W-:Y:S02]  /*1ece0*/  HMMA.16816.F32.BF16 R180, R28, R34, R180 ;  /* 0x000000221cb4723c */ /* 0x000fe400000418b4 */
[----:B------:R-:W1:Y:S04]  /*1ecf0*/  LDSM.16.M88.4 R28, [R165] ;  /* 0x00000000a51c783b */ /* 0x000e680000000200 */
[----:B------:R-:W2:Y:S02]  /*1ed00*/  LDSM.16.M88.4 R32, [R215+0x9800] ;  /* 0x00980000d720783b */ /* 0x000ea40000000200 */
[C---:B-1----:R-:W-:Y:S08]  /*1ed10*/  HMMA.16816.F32.BF16 R24, R28.reuse, R176, R24 ;  /* 0x000000b01c18723c */ /* 0x042ff00000041818 */
[C---:B------:R-:W-:Y:S01]  /*1ed20*/  HMMA.16816.F32.BF16 R20, R28.reuse, R178, R20 ;  /* 0x000000b21c14723c */ /* 0x040fe20000041814 */
[----:B------:R-:W-:Y:S07]  /*1ed30*/  LDSM.16.M88.4 R176, [R211] ;  /* 0x00000000d3b0783b */ /* 0x000fee0000000200 */
        /* <DEDUP_REMOVED lines=8> */
[----:B------:R-:W1:Y:S04]  /*1edc0*/  LDSM.16.M88.4 R28, [R2] ;  /* 0x00000000021c783b */ /* 0x000e680000000200 */
[----:B------:R-:W2:Y:S03]  /*1edd0*/  LDSM.16.M88.4 R32, [R211+0x1800] ;  /* 0x00180000d320783b */ /* 0x000ea60000000200 */
        /* <DEDUP_REMOVED lines=11> */
[----:B------:R-:W1:Y:S04]  /*1ee90*/  LDSM.16.M88.4 R28, [R218+0x2000] ;  /* 0x00200000da1c783b */ /* 0x000e680000000200 */
[----:B------:R-:W2:Y:S03]  /*1eea0*/  LDSM.16.M88.4 R32, [R217+0xb800] ;  /* 0x00b80000d920783b */ /* 0x000ea60000000200 */
        /* <DEDUP_REMOVED lines=8> */
[----:B------:R-:W-:Y:S07]  /*1ef30*/  LDSM.16.M88.4 R168, [R208] ;  /* 0x00000000d0a8783b */ /* 0x000fee0000000200 */
[C---:B--2---:R-:W-:Y:S08]  /*1ef40*/  HMMA.16816.F32.BF16 R184, R28.reuse, R32, R184 ;  /* 0x000000201cb8723c */ /* 0x044ff000000418b8 */
[----:B------:R-:W-:Y:S01]  /*1ef50*/  HMMA.16816.F32.BF16 R180, R28, R34, R180 ;  /* 0x000000221cb4723c */ /* 0x000fe200000418b4 */
[----:B------:R-:W1:Y:S04]  /*1ef60*/  LDSM.16.M88.4 R28, [R166+0x2000] ;  /* 0x00200000a61c783b */ /* 0x000e680000000200 */
[----:B------:R-:W2:Y:S03]  /*1ef70*/  LDSM.16.M88.4 R32, [R207] ;  /* 0x00000000cf20783b */ /* 0x000ea60000000200 */
        /* <DEDUP_REMOVED lines=64> */
[----:B------:R-:W3:Y:S11]  /*1f380*/  LDSM.16.M88.4 R28, [R215+0xd000] ;  /* 0x00d00000d71c783b */ /* 0x000ef60000000200 */
        /* <DEDUP_REMOVED lines=9> */
[C---:B---3--:R-:W-:Y:S08]  /*1f420*/  HMMA.16816.F32.BF16 R8, R188.reuse, R28, R8 ;  /* 0x0000001cbc08723c */ /* 0x048ff00000041808 */
[----:B------:R-:W-:Y:S01]  /*1f430*/  HMMA.16816.F32.BF16 R4, R188, R30, R4 ;  /* 0x0000001ebc04723c */ /* 0x000fe20000041804 */
[----:B------:R-:W1:Y:S04]  /*1f440*/  LDSM.16.M88.4 R28, [R2+0x4000] ;  /* 0x00400000021c783b */ /* 0x000e680000000200 */
[----:B------:R-:W-:Y:S03]  /*1f450*/  LDSM.16.M88.4 R188, [R217+0xf800] ;  /* 0x00f80000d9bc783b */ /* 0x000fe60000000200 */
[C---:B-1----:R-:W-:Y:S08]  /*1f460*/  HMMA.16816.F32.BF16 R16, R28.reuse, R168, R16 ;  /* 0x000000a81c10723c */ /* 0x042ff00000041810 */
[C---:B------:R-:W-:Y:S01]  /*1f470*/  HMMA.16816.F32.BF16 R12, R28.reuse, R170, R12 ;  /* 0x000000aa1c0c723c */ /* 0x040fe2000004180c */
[----:B------:R-:W1:Y:S07]  /*1f480*/  LDSM.16.M88.4 R168, [R217+0xe000] ;  /* 0x00e00000d9a8783b */ /* 0x000e6e0000000200 */
[C---:B------:R-:W-:Y:S08]  /*1f490*/  HMMA.16816.F32.BF16 R8, R28.reuse, R32, R8 ;  /* 0x000000201c08723c */ /* 0x040ff00000041808 */
[C---:B------:R-:W-:Y:S01]  /*1f4a0*/  HMMA.16816.F32.BF16 R4, R28.reuse, R34, R4 ;  /* 0x000000221c04723c */ /* 0x040fe20000041804 */
[----:B------:R-:W2:Y:S07]  /*1f4b0*/  LDSM.16.M88.4 R32, [R217+0xe800] ;  /* 0x00e80000d920783b */ /* 0x000eae0000000200 */
[C---:B------:R-:W-:Y:S08]  /*1f4c0*/  HMMA.16816.F32.BF16 R24, R28.reuse, R176, R24 ;  /* 0x000000b01c18723c */ /* 0x040ff00000041818 */
[C---:B------:R-:W-:Y:S01]  /*1f4d0*/  HMMA.16816.F32.BF16 R20, R28.reuse, R178, R20 ;  /* 0x000000b21c14723c */ /* 0x040fe20000041814 */
[----:B------:R3:W-:Y:S07]  /*1f4e0*/  LDSM.16.M88.4 R176, [R166+0x6000] ;  /* 0x00600000a6b0783b */ /* 0x0007ee0000000200 */
[C---:B------:R-:W-:Y:S08]  /*1f4f0*/  HMMA.16816.F32.BF16 R184, R28.reuse, R172, R184 ;  /* 0x000000ac1cb8723c */ /* 0x040ff000000418b8 */
[----:B------:R-:W-:Y:S01]  /*1f500*/  HMMA.16816.F32.BF16 R180, R28, R174, R180 ;  /* 0x000000ae1cb4723c */ /* 0x000fe200000418b4 */
[----:B------:R-:W4:Y:S04]  /*1f510*/  LDSM.16.M88.4 R28, [R217+0xf000] ;  /* 0x00f00000d91c783b */ /* 0x000f280000000200 */
[----:B------:R-:W-:Y:S03]  /*1f520*/  LDSM.16.M88.4 R172, [R202] ;  /* 0x00000000caac783b */ /* 0x000fe60000000200 */
[----:B-1----:R-:W-:Y:S01]  /*1f530*/  HMMA.16816.F32.BF16 R24, R192, R168, R24 ;  /* 0x000000a8c018723c */ /* 0x002fe20000041818 */
[----:B---3--:R-:W-:-:S04]  /*1f540*/  IADD3 R166, R0, 0x1, RZ ;  /* 0x0000000100a67810 */ /* 0x008fc80007ffe0ff */
[C---:B------:R-:W-:Y:S02]  /*1f550*/  ISETP.GE.AND P6, PT, R166.reuse, R247, PT ;  /* 0x000000f7a600720c */ /* 0x040fe40003fc6270 */
[C---:B------:R-:W-:Y:S01]  /*1f560*/  ISETP.GE.AND P2, PT, R166.reuse, R244, PT ;  /* 0x000000f4a600720c */ /* 0x040fe20003f46270 */
[----:B------:R-:W-:Y:S01]  /*1f570*/  HMMA.16816.F32.BF16 R20, R192, R170, R20 ;  /* 0x000000aac014723c */ /* 0x000fe20000041814 */
[----:B------:R-:W1:Y:S01]  /*1f580*/  LDSM.16.M88.4 R168, [R201] ;  /* 0x00000000c9a8783b */ /* 0x000e620000000200 */
[C---:B------:R-:W-:Y:S02]  /*1f590*/  ISETP.GE.OR P6, PT, R166.reuse, R246, !P6 ;  /* 0x000000f6a600720c */ /* 0x040fe400077c6670 */
[----:B------:R-:W-:-:S04]  /*1f5a0*/  ISETP.GE.OR P2, PT, R166, R243, !P2 ;  /* 0x000000f3a600720c */ /* 0x000fc80005746670 */
[C---:B--2---:R-:W-:Y:S08]  /*1f5b0*/  HMMA.16816.F32.BF16 R16, R192.reuse, R32, R16 ;  /* 0x00000020c010723c */ /* 0x044ff00000041810 */
[C---:B------:R-:W-:Y:S01]  /*1f5c0*/  HMMA.16816.F32.BF16 R12, R192.reuse, R34, R12 ;  /* 0x00000022c00c723c */ /* 0x040fe2000004180c */
[----:B------:R-:W2:Y:S07]  /*1f5d0*/  LDSM.16.M88.4 R32, [R200] ;  /* 0x00000000c820783b */ /* 0x000eae0000000200 */
[C---:B------:R-:W-:Y:S08]  /*1f5e0*/  HMMA.16816.F32.BF16 R184, R192.reuse, R188, R184 ;  /* 0x000000bcc0b8723c */ /* 0x040ff000000418b8 */
[C---:B----4-:R-:W-:Y:S08]  /*1f5f0*/  HMMA.16816.F32.BF16 R8, R192.reuse, R28, R8 ;  /* 0x0000001cc008723c */ /* 0x050ff00000041808 */
[C---:B------:R-:W-:Y:S01]  /*1f600*/  HMMA.16816.F32.BF16 R4, R192.reuse, R30, R4 ;  /* 0x0000001ec004723c */ /* 0x040fe20000041804 */
[----:B------:R-:W3:Y:S07]  /*1f610*/  LDSM.16.M88.4 R28, [R167] ;  /* 0x00000000a71c783b */ /* 0x000eee0000000200 */
[----:B------:R-:W-:Y:S01]  /*1f620*/  HMMA.16816.F32.BF16 R180, R192, R190, R180 ;  /* 0x000000bec0b4723c */ /* 0x000fe200000418b4 */
[----:B------:R-:W-:Y:S07]  /*1f630*/  LDSM.16.M88.4 R188, [R215+0xe800] ;  /* 0x00e80000d7bc783b */ /* 0x000fee0000000200 */
        /* <DEDUP_REMOVED lines=12> */
[----:B------:R5:W-:Y:S03]  /*1f700*/  LDSM.16.M88.4 R176, [R2+0x6000] ;  /* 0x0060000002b0783b */ /* 0x000be60000000200 */
[C---:B-1----:R-:W-:Y:S07]  /*1f710*/  HMMA.16816.F32.BF16 R16, R168.reuse, R188, R16 ;  /* 0x000000bca810723c */ /* 0x042fee0000041810 */
[----:B------:R-:W-:Y:S01]  /*1f720*/  IMAD.MOV.U32 R189, RZ, RZ, R198 ;  /* 0x000000ffffbd7224 */ /* 0x000fe200078e00c6 */
[----:B--2---:R-:W-:Y:S01]  /*1f730*/  HMMA.16816.F32.BF16 R24, R168, R32, R24 ;  /* 0x00000020a818723c */ /* 0x004fe20000041818 */
[----:B------:R-:W-:-:S07]  /*1f740*/  IMAD.MOV.U32 R188, RZ, RZ, R199 ;  /* 0x000000ffffbc7224 */ /* 0x000fce00078e00c7 */
[----:B------:R-:W-:Y:S01]  /*1f750*/  HMMA.16816.F32.BF16 R20, R168, R34, R20 ;  /* 0x00000022a814723c */ /* 0x000fe20000041814 */
[----:B------:R-:W1:Y:S01]  /*1f760*/  LDSM.16.M88.4 R32, [R211+0x6000] ;  /* 0x00600000d320783b */ /* 0x000e620000000200 */
[----:B-----5:R-:W-:-:S06]  /*1f770*/  IMAD.IADD R2, R248, 0x1, -R0 ;  /* 0x00000001f8027824 */ /* 0x020fcc00078e0a00 */
[----:B------:R-:W-:Y:S01]  /*1f780*/  HMMA.16816.F32.BF16 R12, R168, R190, R12 ;  /* 0x000000bea80c723c */ /* 0x000fe2000004180c */
[----:B------:R-:W-:Y:S01]  /*1f790*/  IABS R165, R2 ;  /* 0x0000000200a57213 */ /* 0x000fe20000000000 */
[----:B------:R-:W-:-:S05]  /*1f7a0*/  IMAD.IADD R2, R245, 0x1, -R0 ;  /* 0x00000001f5027824 */ /* 0x000fca00078e0a00 */
[----:B------:R-:W-:Y:S01]  /*1f7b0*/  IABS R2, R2 ;  /* 0x0000000200027213 */ /* 0x000fe20000000000 */
[C---:B----4-:R-:W-:Y:S01]  /*1f7c0*/  HMMA.16816.F32.BF16 R8, R168.reuse, R172, R8 ;  /* 0x000000aca808723c */ /* 0x050fe20000041808 */
[----:B------:R-:W-:Y:S07]  /*1f7d0*/  I2F R165, R165 ;  /* 0x000000a500a57306 */ /* 0x000fee0000201400 */
[C---:B---3--:R-:W-:Y:S01]  /*1f7e0*/  HMMA.16816.F32.BF16 R184, R168.reuse, R28, R184 ;  /* 0x0000001ca8b8723c */ /* 0x048fe200000418b8 */
[----:B------:R-:W2:Y:S07]  /*1f7f0*/  I2F R2, R2 ;  /* 0x0000000200027306 */ /* 0x000eae0000201400 */
[C---:B------:R-:W-:Y:S01]  /*1f800*/  HMMA.16816.F32.BF16 R180, R168.reuse, R30, R180 ;  /* 0x0000001ea8b4723c */ /* 0x040fe200000418b4 */
[----:B------:R-:W3:Y:S07]  /*1f810*/  LDSM.16.M88.4 R28, [R211+0x6800] ;  /* 0x00680000d31c783b */ /* 0x000eee0000000200 */
[----:B------:R-:W-:Y:S07]  /*1f820*/  HMMA.16816.F32.BF16 R4, R168, R174, R4 ;  /* 0x000000aea804723c */ /* 0x000fee0000041804 */
[--C-:B------:R-:W-:Y:S01]  /*1f830*/  IMAD.IADD R168, R248, 0x1, -R166.reuse ;  /* 0x00000001f8a87824 */ /* 0x100fe200078e0aa6 */
[----:B-1----:R-:W-:Y:S01]  /*1f840*/  HMMA.16816.F32.BF16 R24, R176, R32, R24 ;  /* 0x00000020b018723c */ /* 0x002fe20000041818 */
[----:B------:R-:W-:-:S03]  /*1f850*/  IMAD.IADD R169, R245, 0x1, -R166 ;  /* 0x00000001f5a97824 */ /* 0x000fc600078e0aa6 */
[----:B------:R-:W-:-:S03]  /*1f860*/  IABS R168, R168 ;  /* 0x000000a800a87213 */ /* 0x000fc60000000000 */
[----:B------:R-:W-:Y:S01]  /*1f870*/  IADD3 R33, R0, 0x8, RZ ;  /* 0x0000000800217810 */ /* 0x000fe20007ffe0ff */
[----:B------:R-:W-:Y:S01]  /*1f880*/  HMMA.16816.F32.BF16 R20, R176, R34, R20 ;  /* 0x00000022b014723c */ /* 0x000fe20000041814 */
[----:B------:R-:W-:Y:S01]  /*1f890*/  IMAD.MOV.U32 R32, RZ, RZ, R168 ;  /* 0x000000ffff207224 */ /* 0x000fe200078e00a8 */
[----:B------:R-:W-:Y:S02]  /*1f8a0*/  IABS R168, R169 ;  /* 0x000000a900a87213 */ /* 0x000fe40000000000 */
[----:B------:R-:W-:-:S03]  /*1f8b0*/  IMAD.IADD R169, R245, 0x1, -R33 ;  /* 0x00000001f5a97824 */ /* 0x000fc600078e0a21 */
[----:B------:R-:W1:Y:S01]  /*1f8c0*/  I2F R32, R32 ;  /* 0x0000002000207306 */ /* 0x000e620000201400 */
[----:B------:R-:W-:Y:S01]  /*1f8d0*/  IMAD.IADD R35, R248, 0x1, -R33 ;  /* 0x00000001f8237824 */ /* 0x000fe200078e0a21 */
[----:B------:R-:W-:Y:S02]  /*1f8e0*/  IADD3 R34, R0, 0x9, RZ ;  /* 0x0000000900227810 */ /* 0x000fe40007ffe0ff */
[----:B------:R-:W-:Y:S02]  /*1f8f0*/  IABS R166, R169 ;  /* 0x000000a900a67213 */ /* 0x000fe40000000000 */
[----:B------:R-:W-:Y:S02]  /*1f900*/  IABS R35, R35 ;  /* 0x0000002300237213 */ /* 0x000fe40000000000 */
[----:B------:R-:W4:Y:S01]  /*1f910*/  I2F R168, R168 ;  /* 0x000000a800a87306 */ /* 0x000f220000201400 */
[C---:B--2---:R-:W-:Y:S01]  /*1f920*/  FFMA.FTZ R2, -R242.reuse, R2, R26 ;  /* 0x00000002f2027223 */ /* 0x044fe2000001011a */
[C---:B---3--:R-:W-:Y:S06]  /*1f930*/  HMMA.16816.F32.BF16 R16, R176.reuse, R28, R16 ;  /* 0x0000001cb010723c */ /* 0x048fec0000041810 */
[----:B------:R-:W2:Y:S01]  /*1f940*/  I2F R35, R35 ;  /* 0x0000002300237306 */ /* 0x000ea20000201400 */
[----:B------:R-:W-:Y:S01]  /*1f950*/  FFMA.FTZ R28, -R242, R165, R24 ;  /* 0x000000a5f21c7223 */ /* 0x000fe20000010118 */
[----:B------:R-:W-:Y:S01]  /*1f960*/  IADD3 R165, R0, 0x10, RZ ;  /* 0x0000001000a57810 */ /* 0x000fe20007ffe0ff */
[----:B-1----:R-:W-:Y:S01]  /*1f970*/  FFMA.FTZ R26, -R242, R32, R25 ;  /* 0x00000020f21a7223 */ /* 0x002fe20000010119 */
[----:B------:R-:W-:Y:S01]  /*1f980*/  HMMA.16816.F32.BF16 R12, R176, R30, R12 ;  /* 0x0000001eb00c723c */ /* 0x000fe2000004180c */
[----:B------:R-:W-:Y:S01]  /*1f990*/  IMAD.IADD R24, R248, 0x1, -R34 ;  /* 0x00000001f8187824 */ /* 0x000fe200078e0a22 */
[----:B------:R-:W-:Y:S01]  /*1f9a0*/  FSEL R32, R28, -INF , !P1 ;  /* 0xff8000001c207808 */ /* 0x000fe20004800000 */
[----:B------:R-:W-:Y:S01]  /*1f9b0*/  IMAD.IADD R169, R248, 0x1, -R165 ;  /* 0x00000001f8a97824 */ /* 0x000fe200078e0aa5 */
[----:B------:R-:W-:Y:S01]  /*1f9c0*/  ISETP.GE.AND P1, PT, R0, R244, PT ;  /* 0x000000f40000720c */ /* 0x000fe20003f26270 */
[----:B----4-:R-:W-:Y:S01]  /*1f9d0*/  FFMA.FTZ R27, -R242, R168, R27 ;  /* 0x000000a8f21b7223 */ /* 0x010fe2000001011b */
[----:B------:R-:W-:Y:S01]  /*1f9e0*/  IABS R24, R24 ;  /* 0x0000001800187213 */ /* 0x000fe20000000000 */
[----:B------:R1:W3:Y:S01]  /*1f9f0*/  I2F R25, R166 ;  /* 0x000000a600197306 */ /* 0x0002e20000201400 */
[----:B------:R-:W-:-:S02]  /*1fa00*/  ISETP.GE.OR P1, PT, R0, R243, !P1 ;  /* 0x000000f30000720c */ /* 0x000fc40004f26670 */
[----:B------:R-:W-:Y:S02]  /*1fa10*/  IABS R169, R169 ;  /* 0x000000a900a97213 */ /* 0x000fe40000000000 */
[----:B------:R-:W-:Y:S01]  /*1fa20*/  FSEL R28, R2, -INF , !P1 ;  /* 0xff800000021c7808 */ /* 0x000fe20004800000 */
[----:B------:R-:W-:Y:S01]  /*1fa30*/  IMAD.IADD R2, R245, 0x1, -R165 ;  /* 0x00000001f5027824 */ /* 0x000fe200078e0aa5 */
[----:B------:R-:W-:Y:S01]  /*1fa40*/  ISETP.GE.AND P1, PT, R33, R247, PT ;  /* 0x000000f72100720c */ /* 0x000fe20003f26270 */
[----:B--2---:R-:W-:Y:S01]  /*1fa50*/  FFMA.FTZ R29, -R242, R35, R20 ;  /* 0x00000023f21d7223 */ /* 0x004fe20000010114 */
[----:B------:R-:W-:Y:S01]  /*1fa60*/  IADD3 R20, R0, 0x11, RZ ;  /* 0x0000001100147810 */ /* 0x000fe20007ffe0ff */
[----:B------:R-:W2:Y:S01]  /*1fa70*/  I2F R24, R24 ;  /* 0x0000001800187306 */ /* 0x000ea20000201400 */
[----:B------:R-:W-:Y:S02]  /*1fa80*/  FSEL R35, R26, -INF , !P6 ;  /* 0xff8000001a237808 */ /* 0x000fe40007000000 */
[----:B------:R-:W-:-:S02]  /*1fa90*/  IABS R26, R2 ;  /* 0x00000002001a7213 */ /* 0x000fc40000000000 */
[----:B------:R-:W-:Y:S01]  /*1faa0*/  FSEL R2, R27, -INF , !P2 ;  /* 0xff8000001b027808 */ /* 0x000fe20005000000 */
[----:B-1----:R-:W-:Y:S01]  /*1fab0*/  IMAD.IADD R166, R245, 0x1, -R34 ;  /* 0x00000001f5a67824 */ /* 0x002fe200078e0a22 */
[C---:B------:R-:W-:Y:S01]  /*1fac0*/  ISETP.GE.AND P6, PT, R33.reuse, R244, PT ;  /* 0x000000f42100720c */ /* 0x040fe20003fc6270 */
[----:B------:R-:W-:Y:S01]  /*1fad0*/  IMAD.IADD R27, R248, 0x1, -R20 ;  /* 0x00000001f81b7824 */ /* 0x000fe200078e0a14 */
[----:B------:R-:W-:Y:S01]  /*1fae0*/  ISETP.GE.AND P2, PT, R34, R247, PT ;  /* 0x000000f72200720c */ /* 0x000fe20003f46270 */
[C---:B---3--:R-:W-:Y:S01]  /*1faf0*/  FFMA.FTZ R22, -R242.reuse, R25, R22 ;  /* 0x00000019f2167223 */ /* 0x048fe20000010116 */
[----:B------:R-:W-:Y:S01]  /*1fb00*/  IABS R166, R166 ;  /* 0x000000a600a67213 */ /* 0x000fe20000000000 */
[----:B------:R-:W1:Y:S01]  /*1fb10*/  I2F R169, R169 ;  /* 0x000000a900a97306 */ /* 0x000e620000201400 */
[----:B------:R-:W-:Y:S02]  /*1fb20*/  IABS R27, R27 ;  /* 0x0000001b001b7213 */ /* 0x000fe40000000000 */
[----:B------:R-:W-:Y:S01]  /*1fb30*/  ISETP.GE.OR P6, PT, R33, R243, !P6 ;  /* 0x000000f32100720c */ /* 0x000fe200077c6670 */
[----:B--2---:R-:W-:Y:S01]  /*1fb40*/  FFMA.FTZ R21, -R242, R24, R21 ;  /* 0x00000018f2157223 */ /* 0x004fe20000010115 */
[----:B------:R-:W-:-:S02]  /*1fb50*/  ISETP.GE.OR P2, PT, R34, R246, !P2 ;  /* 0x000000f62200720c */ /* 0x000fc40005746670 */
[----:B------:R-:W-:Y:S01]  /*1fb60*/  ISETP.GE.OR P1, PT, R33, R246, !P1 ;  /* 0x000000f62100720c */ /* 0x000fe20004f26670 */
[----:B------:R-:W2:Y:S01]  /*1fb70*/  I2F R168, R166 ;  /* 0x000000a600a87306 */ /* 0x000ea20000201400 */
[----:B------:R-:W-:Y:S01]  /*1fb80*/  FSEL R252, R22, -INF , !P6 ;  /* 0xff80000016fc7808 */ /* 0x000fe20007000000 */
[----:B------:R-:W-:Y:S01]  /*1fb90*/  IMAD.IADD R22, R245, 0x1, -R20 ;  /* 0x00000001f5167824 */ /* 0x000fe200078e0a14 */
[----:B------:R-:W-:Y:S02]  /*1fba0*/  FSEL R33, R21, -INF , !P2 ;  /* 0xff80000015217808 */ /* 0x000fe40005000000 */
[----:B------:R-:W-:Y:S02]  /*1fbb0*/  IADD3 R21, R0, 0x18, RZ ;  /* 0x0000001800157810 */ /* 0x000fe40007ffe0ff */
[----:B------:R-:W-:Y:S01]  /*1fbc0*/  FSEL R29, R29, -INF , !P1 ;  /* 0xff8000001d1d7808 */ /* 0x000fe20004800000 */
[----:B------:R3:W4:Y:S01]  /*1fbd0*/  I2F R166, R26 ;  /* 0x0000001a00a67306 */ /* 0x0007220000201400 */
[----:B------:R-:W-:Y:S01]  /*1fbe0*/  ISETP.GE.AND P1, PT, R34, R244, PT ;  /* 0x000000f42200720c */ /* 0x000fe20003f26270 */
[----:B------:R-:W-:Y:S01]  /*1fbf0*/  IMAD.IADD R31, R248, 0x1, -R21 ;  /* 0x00000001f81f7824 */ /* 0x000fe200078e0a15 */
[----:B------:R-:W-:Y:S01]  /*1fc00*/  IABS R22, R22 ;  /* 0x0000001600167213 */ /* 0x000fe20000000000 */
[----:B-1----:R-:W-:Y:S01]  /*1fc10*/  FFMA.FTZ R169, -R242, R169, R16 ;  /* 0x000000a9f2a97223 */ /* 0x002fe20000010110 */
[----:B------:R-:W-:-:S02]  /*1fc20*/  ISETP.GE.AND P6, PT, R165, R247, PT ;  /* 0x000000f7a500720c */ /* 0x000fc40003fc6270 */
[----:B------:R-:W-:Y:S01]  /*1fc30*/  ISETP.GE.OR P1, PT, R34, R243, !P1 ;  /* 0x000000f32200720c */ /* 0x000fe20004f26670 */
[----:B--2---:R-:W-:Y:S01]  /*1fc40*/  FFMA.FTZ R23, -R242, R168, R23 ;  /* 0x000000a8f2177223 */ /* 0x004fe20000010117 */
[----:B------:R-:W-:Y:S01]  /*1fc50*/  ISETP.GE.OR P6, PT, R165, R246, !P6 ;  /* 0x000000f6a500720c */ /* 0x000fe200077c6670 */
[----:B------:R-:W1:Y:S01]  /*1fc60*/  I2F R22, R22 ;  /* 0x0000001600167306 */ /* 0x000e620000201400 */
[----:B------:R-:W-:Y:S02]  /*1fc70*/  IABS R31, R31 ;  /* 0x0000001f001f7213 */ /* 0x000fe40000000000 */
[----:B------:R-:W-:Y:S02]  /*1fc80*/  FSEL R16, R23, -INF , !P1 ;  /* 0xff80000017107808 */ /* 0x000fe40004800000 */
[----:B------:R-:W-:Y:S01]  /*1fc90*/  ISETP.GE.AND P2, PT, R165, R244, PT ;  /* 0x000000f4a500720c */ /* 0x000fe20003f46270 */
[----:B---3--:R-:W-:Y:S01]  /*1fca0*/  IMAD.MOV.U32 R26, RZ, RZ, R27 ;  /* 0x000000ffff1a7224 */ /* 0x008fe200078e001b */
[----:B------:R-:W-:Y:S01]  /*1fcb0*/  ISETP.GE.AND P1, PT, R20, R247, PT ;  /* 0x000000f71400720c */ /* 0x000fe20003f26270 */
[----:B----4-:R-:W-:Y:S01]  /*1fcc0*/  FFMA.FTZ R166, -R242, R166, R18 ;  /* 0x000000a6f2a67223 */ /* 0x010fe20000010112 */
[----:B------:R-:W-:Y:S01]  /*1fcd0*/  IADD3 R18, R0, 0x19, RZ ;  /* 0x0000001900127810 */ /* 0x000fe20007ffe0ff */
[----:B------:R2:W3:Y:S01]  /*1fce0*/  I2F R30, R26 ;  /* 0x0000001a001e7306 */ /* 0x0004e20000201400 */
[----:B------:R-:W-:-:S02]  /*1fcf0*/  FSEL R170, R169, -INF , !P6 ;  /* 0xff800000a9aa7808 */ /* 0x000fc40007000000 */
[----:B------:R-:W-:Y:S02]  /*1fd00*/  ISETP.GE.AND P6, PT, R20, R244, PT ;  /* 0x000000f41400720c */ /* 0x000fe40003fc6270 */
[-C--:B------:R-:W-:Y:S01]  /*1fd10*/  ISETP.GE.OR P2, PT, R165, R243.reuse, !P2 ;  /* 0x000000f3a500720c */ /* 0x080fe20005746670 */
[----:B-1----:R-:W-:Y:S01]  /*1fd20*/  FFMA.FTZ R19, -R242, R22, R19 ;  /* 0x00000016f2137223 */ /* 0x002fe20000010113 */
[C---:B------:R-:W-:Y:S01]  /*1fd30*/  ISETP.GE.OR P1, PT, R20.reuse, R246, !P1 ;  /* 0x000000f61400720c */ /* 0x040fe20004f26670 */
[----:B------:R1:W4:Y:S01]  /*1fd40*/  I2F R23, R31 ;  /* 0x0000001f00177306 */ /* 0x0003220000201400 */
[----:B------:R-:W-:Y:S02]  /*1fd50*/  ISETP.GE.OR P6, PT, R20, R243, !P6 ;  /* 0x000000f31400720c */ /* 0x000fe400077c6670 */
[----:B------:R-:W-:Y:S02]  /*1fd60*/  FSEL R174, R166, -INF , !P2 ;  /* 0xff800000a6ae7808 */ /* 0x000fe40005000000 */
[----:B------:R-:W-:-:S02]  /*1fd70*/  ISETP.GE.AND P2, PT, R21, R247, PT ;  /* 0x000000f71500720c */ /* 0x000fc40003f46270 */
[----:B------:R-:W-:Y:S01]  /*1fd80*/  FSEL R251, R19, -INF , !P6 ;  /* 0xff80000013fb7808 */ /* 0x000fe20007000000 */
[----:B--2---:R-:W2:Y:S01]  /*1fd90*/  LDSM.16.M88.4 R24, [R211+0x7000] ;  /* 0x00700000d318783b */ /* 0x004ea20000000200 */
[----:B---3--:R-:W-:Y:S01]  /*1fda0*/  FFMA.FTZ R30, -R242, R30, R17 ;  /* 0x0000001ef21e7223 */ /* 0x008fe20000010111 */
[----:B------:R-:W-:Y:S01]  /*1fdb0*/  ISETP.GE.OR P2, PT, R21, R246, !P2 ;  /* 0x000000f61500720c */ /* 0x000fe20005746670 */
[----:B------:R-:W-:Y:S01]  /*1fdc0*/  IMAD.IADD R17, R245, 0x1, -R21 ;  /* 0x00000001f5117824 */ /* 0x000fe200078e0a15 */
[----:B------:R-:W-:Y:S02]  /*1fdd0*/  ISETP.GE.AND P6, PT, R18, R247, PT ;  /* 0x000000f71200720c */ /* 0x000fe40003fc6270 */
[----:B------:R-:W-:Y:S02]  /*1fde0*/  FSEL R171, R30, -INF , !P1 ;  /* 0xff8000001eab7808 */ /* 0x000fe40004800000 */
[----:B------:R-:W-:Y:S01]  /*1fdf0*/  IABS R17, R17 ;  /* 0x0000001100117213 */ /* 0x000fe20000000000 */
[----:B-1----:R-:W-:Y:S01]  /*1fe00*/  IMAD.IADD R31, R248, 0x1, -R18 ;  /* 0x00000001f81f7824 */ /* 0x002fe200078e0a12 */
[----:B------:R-:W-:Y:S01]  /*1fe10*/  ISETP.GE.AND P1, PT, R21, R244, PT ;  /* 0x000000f41500720c */ /* 0x000fe20003f26270 */
[----:B----4-:R-:W-:Y:S01]  /*1fe20*/  FFMA.FTZ R12, -R242, R23, R12 ;  /* 0x00000017f20c7223 */ /* 0x010fe2000001010c */
[----:B------:R-:W-:-:S02]  /*1fe30*/  ISETP.GE.OR P6, PT, R18, R246, !P6 ;  /* 0x000000f61200720c */ /* 0x000fc400077c6670 */
[----:B------:R-:W1:Y:S01]  /*1fe40*/  I2F R17, R17 ;  /* 0x0000001100117306 */ /* 0x000e620000201400 */
[----:B------:R-:W-:Y:S02]  /*1fe50*/  IABS R20, R31 ;  /* 0x0000001f00147213 */ /* 0x000fe40000000000 */
[----:B------:R-:W-:Y:S01]  /*1fe60*/  ISETP.GE.OR P1, PT, R21, R243, !P1 ;  /* 0x000000f31500720c */ /* 0x000fe20004f26670 */
[----:B------:R-:W-:Y:S01]  /*1fe70*/  IMAD.IADD R21, R245, 0x1, -R18 ;  /* 0x00000001f5157824 */ /* 0x000fe200078e0a12 */
[----:B------:R-:W-:Y:S02]  /*1fe80*/  FSEL R172, R12, -INF , !P2 ;  /* 0xff8000000cac7808 */ /* 0x000fe40005000000 */
[C---:B------:R-:W-:Y:S01]  /*1fe90*/  ISETP.GE.AND P2, PT, R18.reuse, R244, PT ;  /* 0x000000f41200720c */ /* 0x040fe20003f46270 */
[----:B------:R-:W3:Y:S01]  /*1fea0*/  I2F R20, R20 ;  /* 0x0000001400147306 */ /* 0x000ee20000201400 */
[----:B------:R-:W-:Y:S02]  /*1feb0*/  IABS R21, R21 ;  /* 0x0000001500157213 */ /* 0x000fe40000000000 */
[----:B------:R-:W-:Y:S01]  /*1fec0*/  ISETP.GE.OR P2, PT, R18, R243, !P2 ;  /* 0x000000f31200720c */ /* 0x000fe20005746670 */
[----:B-1----:R-:W-:Y:S01]  /*1fed0*/  FFMA.FTZ R175, -R242, R17, R14 ;  /* 0x00000011f2af7223 */ /* 0x002fe2000001010e */
[----:B------:R-:W-:-:S03]  /*1fee0*/  IADD3 R17, R0, 0x21, RZ ;  /* 0x0000002100117810 */ /* 0x000fc60007ffe0ff */
[----:B------:R-:W1:Y:S01]  /*1fef0*/  I2F R14, R21 ;  /* 0x00000015000e7306 */ /* 0x000e620000201400 */
[----:B------:R-:W-:Y:S01]  /*1ff00*/  FSEL R175, R175, -INF , !P1 ;  /* 0xff800000afaf7808 */ /* 0x000fe20004800000 */
[----:B---3--:R-:W-:Y:S01]  /*1ff10*/  FFMA.FTZ R13, -R242, R20, R13 ;  /* 0x00000014f20d7223 */ /* 0x008fe2000001010d */
[----:B--2---:R-:W-:Y:S01]  /*1ff20*/  HMMA.16816.F32.BF16 R8, R176, R24, R8 ;  /* 0x00000018b008723c */ /* 0x004fe20000041808 */
[----:B------:R-:W-:-:S03]  /*1ff30*/  IMAD.IADD R20, R248, 0x1, -R17 ;  /* 0x00000001f8147824 */ /* 0x000fc600078e0a11 */
[----:B------:R-:W-:Y:S01]  /*1ff40*/  FSEL R173, R13, -INF , !P6 ;  /* 0xff8000000dad7808 */ /* 0x000fe20007000000 */
[----:B------:R-:W-:Y:S01]  /*1ff50*/  IMAD.IADD R13, R245, 0x1, -R17 ;  /* 0x00000001f50d7824 */ /* 0x000fe200078e0a11 */
[----:B------:R-:W-:Y:S02]  /*1ff60*/  IABS R20, R20 ;  /* 0x0000001400147213 */ /* 0x000fe40000000000 */
[----:B------:R-:W-:Y:S01]  /*1ff70*/  IADD3 R24, R0, 0x20, RZ ;  /* 0x0000002000187810 */ /* 0x000fe20007ffe0ff */
[----:B-1----:R-:W-:Y:S01]  /*1ff80*/  FFMA.FTZ R15, -R242, R14, R15 ;  /* 0x0000000ef20f7223 */ /* 0x002fe2000001010f */
[----:B------:R-:W-:Y:S01]  /*1ff90*/  IABS R13, R13 ;  /* 0x0000000d000d7213 */ /* 0x000fe20000000000 */
[----:B------:R-:W-:Y:S01]  /*1ffa0*/  HMMA.16816.F32.BF16 R4, R176, R26, R4 ;  /* 0x0000001ab004723c */ /* 0x000fe20000041804 */
[----:B------:R-:W-:Y:S01]  /*1ffb0*/  ISETP.GE.AND P1, PT, R24, R247, PT ;  /* 0x000000f71800720c */ /* 0x000fe20003f26270 */
[--C-:B------:R-:W-:Y:S01]  /*1ffc0*/  IMAD.IADD R22, R248, 0x1, -R24.reuse ;  /* 0x00000001f8167824 */ /* 0x100fe200078e0a18 */
[----:B------:R-:W-:Y:S01]  /*1ffd0*/  FSEL R223, R15, -INF , !P2 ;  /* 0xff8000000fdf7808 */ /* 0x000fe20005000000 */
[----:B------:R-:W-:Y:S01]  /*1ffe0*/  IMAD.IADD R19, R245, 0x1, -R24 ;  /* 0x00000001f5137824 */ /* 0x000fe200078e0a18 */
[----:B------:R-:W-:Y:S01]  /*1fff0*/  ISETP.GE.OR P1, PT, R24, R246, !P1 ;  /* 0x000000f61800720c */ /* 0x000fe20004f26670 */
[----:B------:R-:W1:Y:S01]  /*20000*/  I2F R20, R20 ;  /* 0x0000001400147306 */ /* 0x000e620000201400 */
[----:B------:R-:W-:-:S02]  /*20010*/  IABS R22, R22 ;  /* 0x0000001600167213 */ /* 0x000fc40000000000 */
[----:B------:R-:W-:Y:S02]  /*20020*/  IABS R19, R19 ;  /* 0x0000001300137213 */ /* 0x000fe40000000000 */
[C---:B------:R-:W-:Y:S02]  /*20030*/  ISETP.GE.AND P2, PT, R17.reuse, R247, PT ;  /* 0x000000f71100720c */ /* 0x040fe40003f46270 */
[----:B------:R-:W-:Y:S01]  /*20040*/  ISETP.GE.AND P6, PT, R24, R244, PT ;  /* 0x000000f41800720c */ /* 0x000fe20003fc6270 */
[----:B------:R-:W2:Y:S01]  /*20050*/  I2F R12, R22 ;  /* 0x00000016000c7306 */ /* 0x000ea20000201400 */
[----:B------:R-:W-:Y:S01]  /*20060*/  IMAD.MOV.U32 R18, RZ, RZ, R19 ;  /* 0x000000ffff127224 */ /* 0x000fe200078e0013 */
[----:B------:R-:W-:Y:S02]  /*20070*/  IADD3 R19, R0, 0x29, RZ ;  /* 0x0000002900137810 */ /* 0x000fe40007ffe0ff */
[----:B------:R-:W-:Y:S02]  /*20080*/  ISETP.GE.OR P2, PT, R17, R246, !P2 ;  /* 0x000000f61100720c */ /* 0x000fe40005746670 */
[----:B------:R-:W-:-:S02]  /*20090*/  ISETP.GE.OR P6, PT, R24, R243, !P6 ;  /* 0x000000f31800720c */ /* 0x000fc400077c6670 */
[----:B------:R3:W4:Y:S01]  /*200a0*/  I2F R22, R13 ;  /* 0x0000000d00167306 */ /* 0x0007220000201400 */
[----:B-1----:R-:W-:Y:S02]  /*200b0*/  FFMA.FTZ R9, -R242, R20, R9 ;  /* 0x00000014f2097223 */ /* 0x002fe40000010109 */
[----:B------:R-:W-:-:S03]  /*200c0*/  IMAD.IADD R20, R248, 0x1, -R19 ;  /* 0x00000001f8147824 */ /* 0x000fc600078e0a13 */
[----:B------:R-:W-:Y:S01]  /*200d0*/  FSEL R195, R9, -INF , !P2 ;  /* 0xff80000009c37808 */ /* 0x000fe20005000000 */
[----:B--2---:R-:W-:Y:S01]  /*200e0*/  FFMA.FTZ R12, -R242, R12, R8 ;  /* 0x0000000cf20c7223 */ /* 0x004fe20000010108 */
[----:B------:R-:W-:Y:S01]  /*200f0*/  IADD3 R8, R0, 0x28, RZ ;  /* 0x0000002800087810 */ /* 0x000fe20007ffe0ff */
[----:B------:R-:W1:Y:S01]  /*20100*/  I2F R18, R18 ;  /* 0x0000001200127306 */ /* 0x000e620000201400 */
[----:B------:R-:W-:Y:S02]  /*20110*/  IABS R20, R20 ;  /* 0x0000001400147213 */ /* 0x000fe40000000000 */
[----:B------:R-:W-:Y:S01]  /*20120*/  FSEL R194, R12, -INF , !P1 ;  /* 0xff8000000cc27808 */ /* 0x000fe20004800000 */
[--C-:B------:R-:W-:Y:S01]  /*20130*/  IMAD.IADD R21, R248, 0x1, -R8.reuse ;  /* 0x00000001f8157824 */ /* 0x100fe200078e0a08 */
[-C--:B------:R-:W-:Y:S01]  /*20140*/  ISETP.GE.AND P1, PT, R17, R244.reuse, PT ;  /* 0x000000f41100720c */ /* 0x080fe20003f26270 */
[----:B---3--:R-:W2:Y:S01]  /*20150*/  LDSM.16.M88.4 R12, [R211+0x7800] ;  /* 0x00780000d30c783b */ /* 0x008ea20000000200 */
[----:B------:R-:W-:Y:S01]  /*20160*/  IMAD.IADD R23, R245, 0x1, -R8 ;  /* 0x00000001f5177824 */ /* 0x000fe200078e0a08 */
[----:B------:R-:W-:Y:S01]  /*20170*/  ISETP.GE.AND P2, PT, R8, R244, PT ;  /* 0x000000f40800720c */ /* 0x000fe20003f46270 */
[----:B----4-:R-:W-:Y:S01]  /*20180*/  FFMA.FTZ R22, -R242, R22, R11 ;  /* 0x00000016f2167223 */ /* 0x010fe2000001010b */
[----:B------:R-:W-:Y:S01]  /*20190*/  IABS R21, R21 ;  /* 0x0000001500157213 */ /* 0x000fe20000000000 */
[----:B------:R-:W-:-:S04]  /*201a0*/  DEPBAR.LE SB0, 0x0 ;  /* 0x000080000000791a */ /* 0x000fc80000000000 */
[----:B------:R-:W-:Y:S01]  /*201b0*/  BAR.SYNC.DEFER_BLOCKING 0x0 ;  /* 0x0000000000007b1d */ /* 0x000fe20000010000 */
[----:B------:R-:W-:Y:S01]  /*201c0*/  ISETP.GE.OR P1, PT, R17, R243, !P1 ;  /* 0x000000f31100720c */ /* 0x000fe20004f26670 */
[----:B-1----:R-:W-:Y:S01]  /*201d0*/  FFMA.FTZ R18, -R242, R18, R10 ;  /* 0x00000012f2127223 */ /* 0x002fe2000001010a */
[----:B------:R-:W-:Y:S02]  /*201e0*/  IABS R17, R23 ;  /* 0x0000001700117213 */ /* 0x000fe40000000000 */
[----:B------:R-:W-:Y:S01]  /*201f0*/  IADD3 R10, R0, 0x30, RZ ;  /* 0x00000030000a7810 */ /* 0x000fe20007ffe0ff */
[----:B------:R-:W1:Y:S01]  /*20200*/  I2F R21, R21 ;  /* 0x0000001500157306 */ /* 0x000e620000201400 */
[----:B------:R-:W-:Y:S02]  /*20210*/  FSEL R190, R18, -INF , !P6 ;  /* 0xff80000012be7808 */ /* 0x000fe40007000000 */
[----:B------:R-:W-:Y:S01]  /*20220*/  ISETP.GE.AND P6, PT, R8, R247, PT ;  /* 0x000000f70800720c */ /* 0x000fe20003fc6270 */
[----:B------:R-:W-:Y:S01]  /*20230*/  IMAD.IADD R18, R248, 0x1, -R10 ;  /* 0x00000001f8127824 */ /* 0x000fe200078e0a0a */
[----:B------:R-:W-:-:S02]  /*20240*/  ISETP.GE.OR P2, PT, R8, R243, !P2 ;  /* 0x000000f30800720c */ /* 0x000fc40005746670 */
[----:B------:R-:W-:Y:S01]  /*20250*/  ISETP.GE.OR P6, PT, R8, R246, !P6 ;  /* 0x000000f60800720c */ /* 0x000fe200077c6670 */
[----:B------:R3:W4:Y:S01]  /*20260*/  I2F R11, R17 ;  /* 0x00000011000b7306 */ /* 0x0007220000201400 */
[----:B------:R-:W-:Y:S02]  /*20270*/  FSEL R27, R22, -INF , !P1 ;  /* 0xff800000161b7808 */ /* 0x000fe40004800000 */
[----:B------:R-:W-:-:S04]  /*20280*/  ISETP.GE.AND P1, PT, R19, R247, PT ;  /* 0x000000f71300720c */ /* 0x000fc80003f26270 */
[----:B------:R-:W-:Y:S01]  /*20290*/  ISETP.GE.OR P1, PT, R19, R246, !P1 ;  /* 0x000000f61300720c */ /* 0x000fe20004f26670 */
[----:B-1----:R-:W-:-:S05]  /*202a0*/  FFMA.FTZ R4, -R242, R21, R4 ;  /* 0x00000015f2047223 */ /* 0x002fca0000010104 */
[----:B------:R-:W-:Y:S02]  /*202b0*/  FSEL R193, R4, -INF , !P6 ;  /* 0xff80000004c17808 */ /* 0x000fe40007000000 */
[----:B------:R-:W-:Y:S01]  /*202c0*/  IADD3 R4, R0, 0x31, RZ ;  /* 0x0000003100047810 */ /* 0x000fe20007ffe0ff */
[----:B---3--:R-:W-:Y:S01]  /*202d0*/  IMAD.IADD R17, R245, 0x1, -R19 ;  /* 0x00000001f5117824 */ /* 0x008fe200078e0a13 */
[C---:B--2---:R-:W-:Y:S01]  /*202e0*/  HMMA.16816.F32.BF16 R184, R176.reuse, R12, R184 ;  /* 0x0000000cb0b8723c */ /* 0x044fe200000418b8 */
[----:B----4-:R-:W-:Y:S01]  /*202f0*/  FFMA.FTZ R11, -R242, R11, R6 ;  /* 0x0000000bf20b7223 */ /* 0x010fe20000010106 */
[----:B------:R-:W-:Y:S02]  /*20300*/  ISETP.GE.AND P6, PT, R19, R244, PT ;  /* 0x000000f41300720c */ /* 0x000fe40003fc6270 */
[----:B------:R-:W-:Y:S02]  /*20310*/  IABS R9, R17 ;  /* 0x0000001100097213 */ /* 0x000fe40000000000 */
[----:B------:R-:W1:Y:S01]  /*20320*/  I2F R17, R20 ;  /* 0x0000001400117306 */ /* 0x000e620000201400 */
[--C-:B------:R-:W-:Y:S01]  /*20330*/  IMAD.IADD R12, R248, 0x1, -R4.reuse ;  /* 0x00000001f80c7824 */ /* 0x100fe200078e0a04 */
[----:B------:R-:W-:Y:S01]  /*20340*/  FSEL R191, R11, -INF , !P2 ;  /* 0xff8000000bbf7808 */ /* 0x000fe20005000000 */
[----:B------:R-:W-:Y:S01]  /*20350*/  IMAD.MOV.U32 R8, RZ, RZ, R9 ;  /* 0x000000ffff087224 */ /* 0x000fe200078e0009 */
[----:B------:R-:W-:Y:S01]  /*20360*/  IABS R9, R18 ;  /* 0x0000001200097213 */ /* 0x000fe20000000000 */
[C---:B------:R-:W-:Y:S01]  /*20370*/  IMAD.IADD R13, R245.reuse, 0x1, -R4 ;  /* 0x00000001f50d7824 */ /* 0x040fe200078e0a04 */
[----:B------:R-:W-:Y:S01]  /*20380*/  IABS R12, R12 ;  /* 0x0000000c000c7213 */ /* 0x000fe20000000000 */
[----:B------:R-:W-:Y:S01]  /*20390*/  IMAD.IADD R18, R245, 0x1, -R10 ;  /* 0x00000001f5127824 */ /* 0x000fe200078e0a0a */
[C---:B------:R-:W-:Y:S01]  /*203a0*/  ISETP.GE.AND P2, PT, R10.reuse, R247, PT ;  /* 0x000000f70a00720c */ /* 0x040fe20003f46270 */
[----:B------:R-:W2:Y:S01]  /*203b0*/  I2F R8, R8 ;  /* 0x0000000800087306 */ /* 0x000ea20000201400 */
[----:B------:R-:W-:Y:S01]  /*203c0*/  IABS R13, R13 ;  /* 0x0000000d000d7213 */ /* 0x000fe20000000000 */
[----:B------:R-:W-:Y:S01]  /*203d0*/  IMAD.MOV.U32 R11, RZ, RZ, R12 ;  /* 0x000000ffff0b7224 */ /* 0x000fe200078e000c */
[----:B------:R-:W-:Y:S01]  /*203e0*/  IABS R18, R18 ;  /* 0x0000001200127213 */ /* 0x000fe20000000000 */
[----:B------:R-:W-:Y:S01]  /*203f0*/  HMMA.16816.F32.BF16 R180, R176, R14, R180 ;  /* 0x0000000eb0b4723c */ /* 0x000fe200000418b4 */
[----:B------:R-:W-:Y:S01]  /*20400*/  ISETP.GE.OR P2, PT, R10, R246, !P2 ;  /* 0x000000f60a00720c */ /* 0x000fe20005746670 */
[----:B-1----:R-:W-:-:S02]  /*20410*/  FFMA.FTZ R17, -R242, R17, R5 ;  /* 0x00000011f2117223 */ /* 0x002fc40000010105 */
[----:B------:R-:W1:Y:S01]  /*20420*/  I2F R9, R9 ;  /* 0x0000000900097306 */ /* 0x000e620000201400 */
[----:B------:R-:W-:Y:S01]  /*20430*/  IADD3 R5, R0, 0x38, RZ ;  /* 0x0000003800057810 */ /* 0x000fe20007ffe0ff */
[----:B------:R-:W-:Y:S01]  /*20440*/  IMAD.MOV.U32 R6, RZ, RZ, R18 ;  /* 0x000000ffff067224 */ /* 0x000fe200078e0012 */
[-C--:B------:R-:W-:Y:S02]  /*20450*/  ISETP.GE.OR P6, PT, R19, R243.reuse, !P6 ;  /* 0x000000f31300720c */ /* 0x080fe400077c6670 */
[----:B------:R-:W-:Y:S01]  /*20460*/  FSEL R192, R17, -INF , !P1 ;  /* 0xff80000011c07808 */ /* 0x000fe20004800000 */
[----:B------:R-:W-:Y:S01]  /*20470*/  IMAD.IADD R12, R248, 0x1, -R5 ;  /* 0x00000001f80c7824 */ /* 0x000fe200078e0a05 */
[----:B------:R-:W-:Y:S01]  /*20480*/  ISETP.GE.AND P1, PT, R10, R244, PT ;  /* 0x000000f40a00720c */ /* 0x000fe20003f26270 */
[----:B--2---:R-:W-:Y:S01]  /*20490*/  FFMA.FTZ R8, -R242, R8, R7 ;  /* 0x00000008f2087223 */ /* 0x004fe20000010107 */
[----:B------:R-:W-:Y:S01]  /*204a0*/  IADD3 R7, R0, 0x39, RZ ;  /* 0x0000003900077810 */ /* 0x000fe20007ffe0ff */
[----:B------:R-:W2:Y:S01]  /*204b0*/  I2F R11, R11 ;  /* 0x0000000b000b7306 */ /* 0x000ea20000201400 */
[----:B------:R-:W-:Y:S01]  /*204c0*/  ISETP.GE.OR P1, PT, R10, R243, !P1 ;  /* 0x000000f30a00720c */ /* 0x000fe20004f26670 */
[----:B------:R-:W-:Y:S01]  /*204d0*/  IMAD.MOV.U32 R10, RZ, RZ, R13 ;  /* 0x000000ffff0a7224 */ /* 0x000fe200078e000d */
[----:B------:R-:W-:Y:S01]  /*204e0*/  FSEL R178, R8, -INF , !P6 ;  /* 0xff80000008b27808 */ /* 0x000fe20007000000 */
[----:B------:R-:W-:Y:S01]  /*204f0*/  IMAD.IADD R13, R245, 0x1, -R5 ;  /* 0x00000001f50d7824 */ /* 0x000fe200078e0a05 */
[----:B------:R-:W-:Y:S01]  /*20500*/  ISETP.GE.AND P6, PT, R4, R247, PT ;  /* 0x000000f70400720c */ /* 0x000fe20003fc6270 */
[----:B-1----:R-:W-:Y:S01]  /*20510*/  FFMA.FTZ R9, -R242, R9, R184 ;  /* 0x00000009f2097223 */ /* 0x002fe200000101b8 */
[----:B------:R-:W-:Y:S01]  /*20520*/  IABS R12, R12 ;  /* 0x0000000c000c7213 */ /* 0x000fe20000000000 */
[----:B------:R-:W-:Y:S01]  /*20530*/  IMAD.IADD R0, R248, 0x1, -R7 ;  /* 0x00000001f8007824 */ /* 0x000fe200078e0a07 */
[----:B------:R-:W-:Y:S01]  /*20540*/  IABS R13, R13 ;  /* 0x0000000d000d7213 */ /* 0x000fe20000000000 */
[----:B------:R-:W1:Y:S01]  /*20550*/  I2F R6, R6 ;  /* 0x0000000600067306 */ /* 0x000e620000201400 */
[----:B------:R-:W-:-:S02]  /*20560*/  FSEL R26, R9, -INF , !P2 ;  /* 0xff800000091a7808 */ /* 0x000fc40005000000 */
[----:B------:R-:W-:Y:S02]  /*20570*/  IABS R9, R0 ;  /* 0x0000000000097213 */ /* 0x000fe40000000000 */
[----:B------:R-:W-:Y:S01]  /*20580*/  ISETP.GE.AND P2, PT, R4, R244, PT ;  /* 0x000000f40400720c */ /* 0x000fe20003f46270 */
[----:B--2---:R-:W-:Y:S01]  /*20590*/  FFMA.FTZ R11, -R242, R11, R185 ;  /* 0x0000000bf20b7223 */ /* 0x004fe200000101b9 */
[C---:B------:R-:W-:Y:S01]  /*205a0*/  ISETP.GE.OR P6, PT, R4.reuse, R246, !P6 ;  /* 0x000000f60400720c */ /* 0x040fe200077c6670 */
[----:B------:R-:W2:Y:S01]  /*205b0*/  I2F R0, R13 ;  /* 0x0000000d00007306 */ /* 0x000ea20000201400 */
[----:B------:R-:W-:Y:S01]  /*205c0*/  ISETP.GE.OR P2, PT, R4, R243, !P2 ;  /* 0x000000f30400720c */ /* 0x000fe20005746670 */
[----:B------:R-:W-:Y:S01]  /*205d0*/  IMAD.IADD R4, R245, 0x1, -R7 ;  /* 0x00000001f5047824 */ /* 0x000fe200078e0a07 */
[----:B------:R-:W-:Y:S02]  /*205e0*/  FSEL R25, R11, -INF , !P6 ;  /* 0xff8000000b197808 */ /* 0x000fe40007000000 */
[----:B------:R-:W-:-:S02]  /*205f0*/  ISETP.GE.AND P6, PT, R5, R244, PT ;  /* 0x000000f40500720c */ /* 0x000fc40003fc6270 */
[----:B------:R-:W-:Y:S01]  /*20600*/  IABS R4, R4 ;  /* 0x0000000400047213 */ /* 0x000fe20000000000 */
[----:B------:R-:W3:Y:S01]  /*20610*/  I2F R10, R10 ;  /* 0x0000000a000a7306 */ /* 0x000ee20000201400 */
[----:B-1----:R-:W-:Y:S01]  /*20620*/  FFMA.FTZ R6, -R242, R6, R186 ;  /* 0x00000006f2067223 */ /* 0x002fe200000101ba */
[----:B------:R-:W-:-:S04]  /*20630*/  ISETP.GE.OR P6, PT, R5, R243, !P6 ;  /* 0x000000f30500720c */ /* 0x000fc800077c6670 */
[----:B------:R-:W-:Y:S02]  /*20640*/  FSEL R21, R6, -INF , !P1 ;  /* 0xff80000006157808 */ /* 0x000fe40004800000 */
[----:B------:R-:W1:Y:S01]  /*20650*/  I2F R8, R12 ;  /* 0x0000000c00087306 */ /* 0x000e620000201400 */
[----:B--2---:R-:W-:Y:S01]  /*20660*/  FFMA.FTZ R0, -R242, R0, R182 ;  /* 0x00000000f2007223 */ /* 0x004fe200000101b6 */
[----:B------:R-:W-:-:S04]  /*20670*/  ISETP.GE.AND P1, PT, R5, R247, PT ;  /* 0x000000f70500720c */ /* 0x000fc80003f26270 */
[----:B------:R-:W-:Y:S02]  /*20680*/  FSEL R166, R0, -INF , !P6 ;  /* 0xff80000000a67808 */ /* 0x000fe40007000000 */
[----:B------:R-:W2:Y:S01]  /*20690*/  I2F R9, R9 ;  /* 0x0000000900097306 */ /* 0x000ea20000201400 */
[----:B------:R-:W-:Y:S01]  /*206a0*/  ISETP.GT.AND P6, PT, R240, R228, PT ;  /* 0x000000e4f000720c */ /* 0x000fe20003fc4270 */
[----:B---3--:R-:W-:Y:S01]  /*206b0*/  FFMA.FTZ R10, -R242, R10, R187 ;  /* 0x0000000af20a7223 */ /* 0x008fe200000101bb */
[----:B------:R-:W-:-:S04]  /*206c0*/  ISETP.GE.OR P1, PT, R5, R246, !P1 ;  /* 0x000000f60500720c */ /* 0x000fc80004f26670 */
[----:B------:R-:W-:Y:S01]  /*206d0*/  FSEL R20, R10, -INF , !P2 ;  /* 0xff8000000a147808 */ /* 0x000fe20005000000 */
[----:B------:R-:W3:Y:S01]  /*206e0*/  I2F R4, R4 ;  /* 0x0000000400047306 */ /* 0x000ee20000201400 */
[----:B-1----:R-:W-:Y:S01]  /*206f0*/  FFMA.FTZ R8, -R242, R8, R180 ;  /* 0x00000008f2087223 */ /* 0x002fe200000101b4 */
[----:B------:R-:W-:-:S04]  /*20700*/  ISETP.GE.AND P2, PT, R7, R247, PT ;  /* 0x000000f70700720c */ /* 0x000fc80003f46270 */
[----:B------:R-:W-:Y:S02]  /*20710*/  FSEL R23, R8, -INF , !P1 ;  /* 0xff80000008177808 */ /* 0x000fe40004800000 */
[C---:B------:R-:W-:Y:S01]  /*20720*/  ISETP.GE.AND P1, PT, R7.reuse, R244, PT ;  /* 0x000000f40700720c */ /* 0x040fe20003f26270 */
[C---:B--2---:R-:W-:Y:S01]  /*20730*/  FFMA.FTZ R9, -R242.reuse, R9, R181 ;  /* 0x00000009f2097223 */ /* 0x044fe200000101b5 */
[C---:B------:R-:W-:Y:S02]  /*20740*/  ISETP.GE.OR P2, PT, R7.reuse, R246, !P2 ;  /* 0x000000f60700720c */ /* 0x040fe40005746670 */
[----:B------:R-:W-:Y:S02]  /*20750*/  ISETP.GE.OR P1, PT, R7, R243, !P1 ;  /* 0x000000f30700720c */ /* 0x000fe40004f26670 */
[----:B------:R-:W-:Y:S01]  /*20760*/  FSEL R22, R9, -INF , !P2 ;  /* 0xff80000009167808 */ /* 0x000fe20005000000 */
[----:B---3--:R-:W-:-:S05]  /*20770*/  FFMA.FTZ R4, -R242, R4, R183 ;  /* 0x00000004f2047223 */ /* 0x008fca00000101b7 */
        /* <DEDUP_REMOVED lines=67> */
.L_x_7234:
[----:B------:R-:W-:Y:S02]  /*20bb0*/  ULDC.64 UR4, c[0x0][0x118] ;  /* 0x0000460000047ab9 */ /* 0x000fe40000000a00 */
[----:B------:R-:W2:Y:S02]  /*20bc0*/  LD.E R8, [R196.64+0x38] ;  /* 0x00003804c4087980 */ /* 0x000ea4000c101900 */
[----:B--2---:R-:W-:-:S04]  /*20bd0*/  LEA R8, -R8, RZ, 0x6 ;  /* 0x000000ff08087211 */ /* 0x004fc800078e31ff */
[----:B------:R-:W-:Y:S02]  /*20be0*/  SHF.R.S32.HI R7, RZ, 0x1f, R8 ;  /* 0x0000001fff077819 */ /* 0x000fe40000011408 */
.L_x_7235:
[----:B------:R-:W-:Y:S05]  /*20bf0*/  BSYNC B0 ;  /* 0x0000000000007941 */ /* 0x000fea0003800000 */
.L_x_7233:
        /* <DEDUP_REMOVED lines=130> */
.L_x_7232:
[----:B------:R-:W-:Y:S05]  /*21420*/  BSYNC B1 ;  /* 0x0000000000017941 */ /* 0x000fea0003800000 */
.L_x_7231:
[----:B------:R-:W-:Y:S01]  /*21430*/  ULDC.64 UR4, c[0x0][0x118] ;  /* 0x0000460000047ab9 */ /* 0x000fe20000000a00 */
[----:B-1----:R-:W-:Y:S01]  /*21440*/  FMNMX.FTZ R6, R164, R32, !PT ;  /* 0x00000020a4067209 */ /* 0x002fe20007810000 */
[----:B------:R-:W2:Y:S01]  /*21450*/  LD.E R169, [R196.64+0xdc] ;  /* 0x0000dc04c4a97980 */ /* 0x000ea2000c101900 */
[----:B------:R-:W-:-:S02]  /*21460*/  FMNMX.FTZ R5, R3, R28, !PT ;  /* 0x0000001c03057209 */ /* 0x000fc40007810000 */
[----:B------:R-:W-:Y:S01]  /*21470*/  FMNMX.FTZ R6, R35, R6, !PT ;  /* 0x0000000623067209 */ /* 0x000fe20007810000 */
[----:B------:R-:W-:Y:S01]  /*21480*/  LDSM.16.MT88.4 R8, [R222+0x10000] ;  /* 0x01000000de08783b */ /* 0x000fe20000004200 */
[----:B------:R-:W-:Y:S02]  /*21490*/  FMNMX.FTZ R5, R2, R5, !PT ;  /* 0x0000000502057209 */ /* 0x000fe40007810000 */
[----:B------:R-:W-:Y:S01]  /*214a0*/  MOV R7, R33 ;  /* 0x0000002100077202 */ /* 0x000fe20000000f00 */
        /* <DEDUP_REMOVED lines=44> */
[----:B------:R-:W-:-:S03]  /*21770*/  FMUL.FTZ R168, R169, R33 ;  /* 0x00000021a9a87220 */ /* 0x000fc60000410000 */
[----:B------:R-:W-:Y:S02]  /*21780*/  FSEL R24, R24, RZ, P1 ;  /* 0x000000ff18187208 */ /* 0x000fe40000800000 */
[----:B------:R-:W-:-:S03]  /*21790*/  FSEL R168, R168, RZ, P0 ;  /* 0x000000ffa8a87208 */ /* 0x000fc60000000000 */
[-C--:B------:R-:W-:Y:S02]  /*217a0*/  FFMA.FTZ R31, R35, R169.reuse, -R24 ;  /* 0x000000a9231f7223 */ /* 0x080fe40000010818 */
[-C--:B------:R-:W-:Y:S02]  /*217b0*/  FFMA.FTZ R35, R16, R169.reuse, -R168 ;  /* 0x000000a910237223 */ /* 0x080fe400000108a8 */
[----:B------:R-:W1:Y:S01]  /*217c0*/  LDSM.16.MT88.4 R16, [R221+0x10000] ;  /* 0x01000000dd10783b */ /* 0x000e620000004200 */
[-CC-:B------:R-:W-:Y:S02]  /*217d0*/  FFMA.FTZ R30, R29, R169.reuse, -R24.reuse ;  /* 0x000000a91d1e7223 */ /* 0x180fe40000010818 */
[-CC-:B------:R-:W-:Y:S02]  /*217e0*/  FFMA.FTZ R32, R32, R169.reuse, -R24.reuse ;  /* 0x000000a920207223 */ /* 0x180fe40000010818 */
[-C--:B------:R-:W-:Y:S02]  /*217f0*/  FFMA.FTZ R29, R7, R169.reuse, -R24 ;  /* 0x000000a9071d7223 */ /* 0x080fe40000010818 */
[----:B------:R-:W-:-:S02]  /*21800*/  FFMA.FTZ R28, R28, R169, -R168 ;  /* 0x000000a91c1c7223 */ /* 0x000fc400000108a8 */
[-CC-:B------:R-:W-:Y:S02]  /*21810*/  FFMA.FTZ R2, R2, R169.reuse, -R168.reuse ;  /* 0x000000a902027223 */ /* 0x180fe400000108a8 */
[----:B------:R-:W-:Y:S02]  /*21820*/  FFMA.FTZ R0, R252, R169, -R168 ;  /* 0x000000a9fc007223 */ /* 0x000fe400000108a8 */
[C---:B------:R-:W-:Y:S02]  /*21830*/  FMUL.FTZ R3, R169.reuse, R5 ;  /* 0x00000005a9037220 */ /* 0x040fe40000410000 */
[----:B------:R-:W-:Y:S01]  /*21840*/  FMUL.FTZ R4, R169, R4 ;  /* 0x00000004a9047220 */ /* 0x000fe20000410000 */
[----:B------:R-:W-:Y:S08]  /*21850*/  MUFU.EX2 R32, R32 ;  /* 0x0000002000207308 */ /* 0x000ff00000000800 */
[----:B------:R-:W-:Y:S08]  /*21860*/  MUFU.EX2 R31, R31 ;  /* 0x0000001f001f7308 */ /* 0x000ff00000000800 */
[----:B------:R-:W-:Y:S08]  /*21870*/  MUFU.EX2 R30, R30 ;  /* 0x0000001e001e7308 */ /* 0x000ff00000000800 */
[----:B------:R-:W-:Y:S08]  /*21880*/  MUFU.EX2 R29, R29 ;  /* 0x0000001d001d7308 */ /* 0x000ff00000000800 */
[----:B------:R-:W-:Y:S08]  /*21890*/  MUFU.EX2 R28, R28 ;  /* 0x0000001c001c7308 */ /* 0x000ff00000000800 */
[----:B------:R-:W2:Y:S08]  /*218a0*/  MUFU.EX2 R2, R2 ;  /* 0x0000000200027308 */ /* 0x000eb00000000800 */
[----:B------:R-:W-:Y:S08]  /*218b0*/  MUFU.EX2 R0, R0 ;  /* 0x0000000000007308 */ /* 0x000ff00000000800 */
[----:B------:R-:W3:Y:S08]  /*218c0*/  MUFU.EX2 R35, R35 ;  /* 0x0000002300237308 */ /* 0x000ef00000000800 */
[----:B------:R4:W5:Y:S08]  /*218d0*/  MUFU.EX2 R164, R4 ;  /* 0x0000000400a47308 */ /* 0x0009700000000800 */
[----:B------:R-:W1:Y:S01]  /*218e0*/  MUFU.EX2 R3, R3 ;  /* 0x0000000300037308 */ /* 0x000e620000000800 */
[----:B--2---:R-:W-:-:S02]  /*218f0*/  F2FP.BF16.PACK_AB R5, R2, R28 ;  /* 0x0000001c0205723e */ /* 0x004fc400000010ff */
[----:B------:R-:W-:Y:S02]  /*21900*/  F2FP.BF16.PACK_AB R6, R29, R30 ;  /* 0x0000001e1d06723e */ /* 0x000fe400000010ff */
[----:B---3--:R-:W-:Y:S02]  /*21910*/  F2FP.BF16.PACK_AB R7, R35, R0 ;  /* 0x000000002307723e */ /* 0x008fe400000010ff */
[----:B----4-:R-:W-:Y:S01]  /*21920*/  F2FP.BF16.PACK_AB R4, R31, R32 ;  /* 0x000000201f04723e */ /* 0x010fe200000010ff */
[-C--:B-----5:R-:W-:Y:S02]  /*21930*/  FMUL.FTZ R160, R160, R164.reuse ;  /* 0x000000a4a0a07220 */ /* 0x0a0fe40000410000 */
[-C--:B------:R-:W-:Y:S02]  /*21940*/  FMUL.FTZ R161, R161, R164.reuse ;  /* 0x000000a4a1a17220 */ /* 0x080fe40000410000 */
[-C--:B------:R-:W-:Y:S02]  /*21950*/  FMUL.FTZ R156, R156, R164.reuse ;  /* 0x000000a49c9c7220 */ /* 0x080fe40000410000 */
[----:B------:R-:W-:-:S02]  /*21960*/  FMUL.FTZ R157, R157, R164 ;  /* 0x000000a49d9d7220 */ /* 0x000fc40000410000 */
[-C--:B-1----:R-:W-:Y:S02]  /*21970*/  FMUL.FTZ R162, R162, R3.reuse ;  /* 0x00000003a2a27220 */ /* 0x082fe40000410000 */
[-C--:B------:R-:W-:Y:S02]  /*21980*/  FMUL.FTZ R163, R163, R3.reuse ;  /* 0x00000003a3a37220 */ /* 0x080fe40000410000 */
[-C--:B------:R-:W-:Y:S02]  /*21990*/  FMUL.FTZ R158, R158, R3.reuse ;  /* 0x000000039e9e7220 */ /* 0x080fe40000410000 */
[----:B------:R-:W-:Y:S02]  /*219a0*/  FMUL.FTZ R159, R159, R3 ;  /* 0x000000039f9f7220 */ /* 0x000fe40000410000 */
[-C--:B------:R-:W-:Y:S01]  /*219b0*/  FMUL.FTZ R152, R152, R164.reuse ;  /* 0x000000a498987220 */ /* 0x080fe20000410000 */
[----:B------:R-:W-:Y:S01]  /*219c0*/  HMMA.16816.F32.BF16 R160, R4, R8, R160 ;  /* 0x0000000804a0723c */ /* 0x000fe200000418a0 */
[----:B------:R-:W-:-:S02]  /*219d0*/  FMUL.FTZ R153, R153, R164 ;  /* 0x000000a499997220 */ /* 0x000fc40000410000 */
[-C--:B------:R-:W-:Y:S02]  /*219e0*/  FMUL.FTZ R154, R154, R3.reuse ;  /* 0x000000039a9a7220 */ /* 0x080fe40000410000 */
[-C--:B------:R-:W-:Y:S02]  /*219f0*/  FMUL.FTZ R155, R155, R3.reuse ;  /* 0x000000039b9b7220 */ /* 0x080fe40000410000 */
[-C--:B------:R-:W-:Y:S01]  /*21a00*/  FMUL.FTZ R148, R148, R164.reuse ;  /* 0x000000a494947220 */ /* 0x080fe20000410000 */
[----:B------:R-:W-:Y:S01]  /*21a10*/  HMMA.16816.F32.BF16 R156, R4, R10, R156 ;  /* 0x0000000a049c723c */ /* 0x000fe2000004189c */
[----:B------:R-:W-:Y:S01]  /*21a20*/  FMUL.FTZ R149, R149, R164 ;  /* 0x000000a495957220 */ /* 0x000fe20000410000 */
[----:B------:R-:W1:Y:S01]  /*21a30*/  LDSM.16.MT88.4 R8, [R219+0x10000] ;  /* 0x01000000db08783b */ /* 0x000e620000004200 */
[-C--:B------:R-:W-:Y:S02]  /*21a40*/  FMUL.FTZ R150, R150, R3.reuse ;  /* 0x0000000396967220 */ /* 0x080fe40000410000 */
[----:B------:R-:W-:-:S03]  /*21a50*/  FMUL.FTZ R151, R151, R3 ;  /* 0x0000000397977220 */ /* 0x000fc60000410000 */
[C---:B------:R-:W-:Y:S08]  /*21a60*/  HMMA.16816.F32.BF16 R152, R4.reuse, R16, R152 ;  /* 0x000000100498723c */ /* 0x040ff00000041898 */
[----:B------:R-:W-:Y:S01]  /*21a70*/  HMMA.16816.F32.BF16 R148, R4, R18, R148 ;  /* 0x000000120494723c */ /* 0x000fe20000041894 */
[----:B------:R-:W2:Y:S01]  /*21a80*/  LDSM.16.MT88.4 R16, [R222+0x12000] ;  /* 0x01200000de10783b */ /* 0x000ea20000004200 */
[----:B------:R-:W-:-:S02]  /*21a90*/  FMUL.FTZ R144, R144, R164 ;  /* 0x000000a490907220 */ /* 0x000fc40000410000 */
[-C--:B------:R-:W-:Y:S02]  /*21aa0*/  FMUL.FTZ R145, R145, R164.reuse ;  /* 0x000000a491917220 */ /* 0x080fe40000410000 */
[-C--:B------:R-:W-:Y:S02]  /*21ab0*/  FMUL.FTZ R146, R146, R3.reuse ;  /* 0x0000000392927220 */ /* 0x080fe40000410000 */
[-C--:B------:R-:W-:Y:S02]  /*21ac0*/  FMUL.FTZ R147, R147, R3.reuse ;  /* 0x0000000393937220 */ /* 0x080fe40000410000 */
[-C--:B------:R-:W-:Y:S02]  /*21ad0*/  FMUL.FTZ R140, R140, R164.reuse ;  /* 0x000000a48c8c7220 */ /* 0x080fe40000410000 */
[----:B------:R-:W-:Y:S02]  /*21ae0*/  FMUL.FTZ R141, R141, R164 ;  /* 0x000000a48d8d7220 */ /* 0x000fe40000410000 */
        /* <DEDUP_REMOVED lines=9> */
[-C--:B------:R-:W-:Y:S01]  /*21b80*/  FMUL.FTZ R135, R135, R3.reuse ;  /* 0x0000000387877220 */ /* 0x080fe20000410000 */
[----:B------:R-:W-:Y:S01]  /*21b90*/  HMMA.16816.F32.BF16 R144, R4, R12, R144 ;  /* 0x0000000c0490723c */ /* 0x000fe20000041890 */
        /* <DEDUP_REMOVED lines=10> */
[----:B------:R-:W-:-:S07]  /*21c40*/  FMUL.FTZ R43, R43, R3 ;  /* 0x000000032b2b7220 */ /* 0x000fce0000410000 */
[C---:B------:R-:W-:Y:S01]  /*21c50*/  HMMA.16816.F32.BF16 R132, R4.reuse, R10, R132 ;  /* 0x0000000a0484723c */ /* 0x040fe20000041884 */
[----:B------:R-:W1:Y:S07]  /*21c60*/  LDSM.16.MT88.4 R8, [R220+0x12000] ;  /* 0x01200000dc08783b */ /* 0x000e6e0000004200 */
[C---:B--2---:R-:W-:Y:S08]  /*21c70*/  HMMA.16816.F32.BF16 R36, R4.reuse, R16, R36 ;  /* 0x000000100424723c */ /* 0x044ff00000041824 */
        /* <DEDUP_REMOVED lines=101> */
[----:B------:R-:W-:-:S02]  /*222d0*/  FFMA.FTZ R170, R170, R169, -R24 ;  /* 0x000000a9aaaa7223 */ /* 0x000fc40000010818 */
[-CC-:B------:R-:W-:Y:S02]  /*222e0*/  FFMA.FTZ R171, R171, R169.reuse, -R24.reuse ;  /* 0x000000a9abab7223 */ /* 0x180fe40000010818 */
[-CC-:B------:R-:W-:Y:S02]  /*222f0*/  FFMA.FTZ R172, R172, R169.reuse, -R24.reuse ;  /* 0x000000a9acac7223 */ /* 0x180fe40000010818 */
[-C--:B------:R-:W-:Y:S02]  /*22300*/  FFMA.FTZ R173, R173, R169.reuse, -R24 ;  /* 0x000000a9adad7223 */ /* 0x080fe40000010818 */
[-CC-:B------:R-:W-:Y:S02]  /*22310*/  FFMA.FTZ R174, R174, R169.reuse, -R168.reuse ;  /* 0x000000a9aeae7223 */ /* 0x180fe400000108a8 */
[-CC-:B------:R-:W-:Y:S02]  /*22320*/  FFMA.FTZ R176, R251, R169.reuse, -R168.reuse ;  /* 0x000000a9fbb07223 */ /* 0x180fe400000108a8 */
[----:B------:R-:W-:-:S02]  /*22330*/  FFMA.FTZ R175, R175, R169, -R168 ;  /* 0x000000a9afaf7223 */ /* 0x000fc400000108a8 */
[----:B------:R-:W-:Y:S01]  /*22340*/  FFMA.FTZ R177, R223, R169, -R168 ;  /* 0x000000a9dfb17223 */ /* 0x000fe200000108a8 */
[----:B------:R-:W-:Y:S08]  /*22350*/  MUFU.EX2 R170, R170 ;  /* 0x000000aa00aa7308 */ /* 0x000ff00000000800 */
[----:B------:R-:W4:Y:S08]  /*22360*/  MUFU.EX2 R171, R171 ;  /* 0x000000ab00ab7308 */ /* 0x000f300000000800 */
[----:B------:R-:W-:Y:S08]  /*22370*/  MUFU.EX2 R172, R172 ;  /* 0x000000ac00ac7308 */ /* 0x000ff00000000800 */
[----:B------:R-:W-:Y:S08]  /*22380*/  MUFU.EX2 R173, R173 ;  /* 0x000000ad00ad7308 */ /* 0x000ff00000000800 */
[----:B------:R-:W-:Y:S08]  /*22390*/  MUFU.EX2 R174, R174 ;  /* 0x000000ae00ae7308 */ /* 0x000ff00000000800 */
[----:B------:R-:W5:Y:S08]  /*223a0*/  MUFU.EX2 R176, R176 ;  /* 0x000000b000b07308 */ /* 0x000f700000000800 */
[----:B------:R-:W-:Y:S08]  /*223b0*/  MUFU.EX2 R175, R175 ;  /* 0x000000af00af7308 */ /* 0x000ff00000000800 */
[----:B------:R-:W1:Y:S01]  /*223c0*/  MUFU.EX2 R177, R177 ;  /* 0x000000b100b17308 */ /* 0x000e620000000800 */
        /* <DEDUP_REMOVED lines=13> */
[----:B------:R-:W-:Y:S02]  /*224a0*/  FMUL.FTZ R129, R129, R164 ;  /* 0x000000a481817220 */ /* 0x000fe40000410000 */
[-C--:B------:R-:W-:Y:S02]  /*224b0*/  FMUL.FTZ R130, R130, R3.reuse ;  /* 0x0000000382827220 */ /* 0x080fe40000410000 */
[----:B------:R-:W-:Y:S01]  /*224c0*/  FMUL.FTZ R131, R131, R3 ;  /* 0x0000000383837220 */ /* 0x000fe20000410000 */
[C---:B---3--:R-:W-:Y:S08]  /*224d0*/  HMMA.16816.F32.BF16 R116, R4.reuse, R12, R116 ;  /* 0x0000000c0474723c */ /* 0x048ff00000041874 */
[C---:B------:R-:W-:Y:S01]  /*224e0*/  HMMA.16816.F32.BF16 R120, R4.reuse, R14, R120 ;  /* 0x0000000e0478723c */ /* 0x040fe20000041878 */
[----:B------:R-:W3:Y:S07]  /*224f0*/  LDSM.16.MT88.4 R12, [R221+0x10800] ;  /* 0x01080000dd0c783b */ /* 0x000eee0000004200 */
[C---:B-1----:R-:W-:Y:S08]  /*22500*/  HMMA.16816.F32.BF16 R124, R4.reuse, R8, R124 ;  /* 0x00000008047c723c */ /* 0x042ff0000004187c */
[----:B------:R-:W-:Y:S01]  /*22510*/  HMMA.16816.F32.BF16 R128, R4, R10, R128 ;  /* 0x0000000a0480723c */ /* 0x000fe20000041880 */
[----:B------:R-:W-:Y:S06]  /*22520*/  LDSM.16.MT88.4 R8, [R220+0x10800] ;  /* 0x01080000dc08783b */ /* 0x000fec0000004200 */
[----:B----4-:R-:W-:-:S02]  /*22530*/  F2FP.BF16.PACK_AB R4, R171, R170 ;  /* 0x000000aaab04723e */ /* 0x010fc400000010ff */
[----:B-----5:R-:W-:Y:S02]  /*22540*/  F2FP.BF16.PACK_AB R5, R176, R174 ;  /* 0x000000aeb005723e */ /* 0x020fe400000010ff */
[----:B------:R-:W-:Y:S02]  /*22550*/  F2FP.BF16.PACK_AB R6, R173, R172 ;  /* 0x000000acad06723e */ /* 0x000fe400000010ff */
[----:B------:R-:W-:-:S07]  /*22560*/  F2FP.BF16.PACK_AB R7, R177, R175 ;  /* 0x000000afb107723e */ /* 0x000fce00000010ff */
[C---:B--2---:R-:W-:Y:S08]  /*22570*/  HMMA.16816.F32.BF16 R160, R4.reuse, R16, R160 ;  /* 0x0000001004a0723c */ /* 0x044ff000000418a0 */
        /* <DEDUP_REMOVED lines=40> */
[----:B------:R-:W2:Y:S01]  /*22800*/  LDSM.16.MT88.4 R12, [R222+0x11000] ;  /* 0x01100000de0c783b */ /* 0x000ea20000004200 */
[----:B------:R-:W-:-:S02]  /*22810*/  FFMA.FTZ R179, R194, R169, -R24 ;  /* 0x000000a9c2b37223 */ /* 0x000fc40000010818 */
[----:B------:R-:W-:-:S04]  /*22820*/  FFMA.FTZ R180, R195, R169, -R24 ;  /* 0x000000a9c3b47223 */ /* 0x000fc80000010818 */
[----:B-1----:R-:W-:Y:S01]  /*22830*/  HMMA.16816.F32.BF16 R124, R4, R16, R124 ;  /* 0x00000010047c723c */ /* 0x002fe2000004187c */
[-CC-:B------:R-:W-:Y:S02]  /*22840*/  FFMA.FTZ R181, R193, R169.reuse, -R24.reuse ;  /* 0x000000a9c1b57223 */ /* 0x180fe40000010818 */
[----:B------:R-:W-:-:S05]  /*22850*/  FFMA.FTZ R182, R192, R169, -R24 ;  /* 0x000000a9c0b67223 */ /* 0x000fca0000010818 */
[C---:B------:R-:W-:Y:S01]  /*22860*/  HMMA.16816.F32.BF16 R128, R4.reuse, R18, R128 ;  /* 0x000000120480723c */ /* 0x040fe20000041880 */
[----:B------:R-:W1:Y:S01]  /*22870*/  LDSM.16.MT88.4 R16, [R220+0x11000] ;  /* 0x01100000dc10783b */ /* 0x000e620000004200 */
[-CC-:B------:R-:W-:Y:S02]  /*22880*/  FFMA.FTZ R183, R190, R169.reuse, -R168.reuse ;  /* 0x000000a9beb77223 */ /* 0x180fe400000108a8 */
[-CC-:B------:R-:W-:Y:S02]  /*22890*/  FFMA.FTZ R185, R27, R169.reuse, -R168.reuse ;  /* 0x000000a91bb97223 */ /* 0x180fe400000108a8 */
[-CC-:B------:R-:W-:Y:S02]  /*228a0*/  FFMA.FTZ R184, R191, R169.reuse, -R168.reuse ;  /* 0x000000a9bfb87223 */ /* 0x180fe400000108a8 */
        /* <DEDUP_REMOVED lines=9> */
[C---:B---3--:R-:W-:Y:S08]  /*22940*/  HMMA.16816.F32.BF16 R116, R4.reuse, R8, R116 ;  /* 0x000000080474723c */ /* 0x048ff00000041874 */
[----:B------:R-:W-:Y:S01]  /*22950*/  HMMA.16816.F32.BF16 R120, R4, R10, R120 ;  /* 0x0000000a0478723c */ /* 0x000fe20000041878 */
[----:B------:R-:W3:Y:S06]  /*22960*/  LDSM.16.MT88.4 R8, [R221+0x11000] ;  /* 0x01100000dd08783b */ /* 0x000eec0000004200 */
[----:B----4-:R-:W-:-:S02]  /*22970*/  F2FP.BF16.PACK_AB R4, R180, R179 ;  /* 0x000000b3b404723e */ /* 0x010fc400000010ff */
[----:B-----5:R-:W-:Y:S02]  /*22980*/  F2FP.BF16.PACK_AB R5, R185, R183 ;  /* 0x000000b7b905723e */ /* 0x020fe400000010ff */
[----:B------:R-:W-:Y:S02]  /*22990*/  F2FP.BF16.PACK_AB R6, R182, R181 ;  /* 0x000000b5b606723e */ /* 0x000fe400000010ff */
[----:B-1----:R-:W-:-:S07]  /*229a0*/  F2FP.BF16.PACK_AB R7, R178, R184 ;  /* 0x000000b8b207723e */ /* 0x002fce00000010ff */
[C---:B--2---:R-:W-:Y:S08]  /*229b0*/  HMMA.16816.F32.BF16 R160, R4.reuse, R12, R160 ;  /* 0x0000000c04a0723c */ /* 0x044ff000000418a0 */
[C---:B------:R-:W-:Y:S01]  /*229c0*/  HMMA.16816.F32.BF16 R156, R4.reuse, R14, R156 ;  /* 0x0000000e049c723c */ /* 0x040fe2000004189c */
[----:B------:R-:W1:Y:S07]  /*229d0*/  LDSM.16.MT88.4 R12, [R219+0x11000] ;  /* 0x01100000db0c783b */ /* 0x000e6e0000004200 */
[C---:B------:R-:W-:Y:S08]  /*229e0*/  HMMA.16816.F32.BF16 R144, R4.reuse, R16, R144 ;  /* 0x000000100490723c */ /* 0x040ff00000041890 */
        /* <DEDUP_REMOVED lines=46> */
[----:B------:R-:W-:Y:S01]  /*22cd0*/  MUFU.EX2 R186, R186 ;  /* 0x000000ba00ba7308 */ /* 0x000fe20000000800 */
[C---:B---3--:R-:W-:Y:S01]  /*22ce0*/  HMMA.16816.F32.BF16 R108, R4.reuse, R8, R108 ;  /* 0x00000008046c723c */ /* 0x048fe2000004186c */
[----:B------:R-:W3:Y:S04]  /*22cf0*/  LDSM.16.MT88.4 R24, [R222+0x11800] ;  /* 0x01180000de18783b */ /* 0x000ee80000004200 */
[----:B------:R-:W4:Y:S02]  /*22d00*/  LDSM.16.MT88.4 R20, [R221+0x11800] ;  /* 0x01180000dd14783b */ /* 0x000f240000004200 */
[----:B------:R-:W5:Y:S08]  /*22d10*/  MUFU.EX2 R187, R187 ;  /* 0x000000bb00bb7308 */ /* 0x000f700000000800 */
[----:B------:R-:W-:Y:S08]  /*22d20*/  MUFU.EX2 R190, R190 ;  /* 0x000000be00be7308 */ /* 0x000ff00000000800 */
[----:B------:R-:W-:Y:S08]  /*22d30*/  MUFU.EX2 R191, R191 ;  /* 0x000000bf00bf7308 */ /* 0x000ff00000000800 */
[----:B------:R-:W-:Y:S08]  /*22d40*/  MUFU.EX2 R192, R192 ;  /* 0x000000c000c07308 */ /* 0x000ff00000000800 */
[----:B------:R-:W1:Y:S08]  /*22d50*/  MUFU.EX2 R193, R193 ;  /* 0x000000c100c17308 */ /* 0x000e700000000800 */
[----:B------:R-:W-:Y:S08]  /*22d60*/  MUFU.EX2 R166, R166 ;  /* 0x000000a600a67308 */ /* 0x000ff00000000800 */
[----:B------:R-:W2:Y:S01]  /*22d70*/  MUFU.EX2 R165, R165 ;  /* 0x000000a500a57308 */ /* 0x000ea20000000800 */
[C---:B------:R-:W-:Y:S01]  /*22d80*/  HMMA.16816.F32.BF16 R112, R4.reuse, R10, R112 ;  /* 0x0000000a0470723c */ /* 0x040fe20000041870 */
[----:B------:R-:W-:Y:S07]  /*22d90*/  LDSM.16.MT88.4 R8, [R222+0x13800] ;  /* 0x01380000de08783b */ /* 0x000fee0000004200 */
[C---:B-1----:R-:W-:Y:S08]  /*22da0*/  HMMA.16816.F32.BF16 R124, R4.reuse, R12, R124 ;  /* 0x0000000c047c723c */ /* 0x042ff0000004187c */
[----:B------:R-:W-:Y:S01]  /*22db0*/  HMMA.16816.F32.BF16 R128, R4, R14, R128 ;  /* 0x0000000e0480723c */ /* 0x000fe20000041880 */
[----:B------:R-:W1:Y:S06]  /*22dc0*/  LDSM.16.MT88.4 R12, [R219+0x11800] ;  /* 0x01180000db0c783b */ /* 0x000e6c0000004200 */
[----:B-----5:R-:W-:-:S02]  /*22dd0*/  F2FP.BF16.PACK_AB R4, R187, R186 ;  /* 0x000000babb04723e */ /* 0x020fc400000010ff */
[----:B------:R-:W-:Y:S02]  /*22de0*/  F2FP.BF16.PACK_AB R5, R193, R192 ;  /* 0x000000c0c105723e */ /* 0x000fe400000010ff */
[----:B------:R-:W-:Y:S02]  /*22df0*/  F2FP.BF16.PACK_AB R6, R191, R190 ;  /* 0x000000bebf06723e */ /* 0x000fe400000010ff */
[----:B--2---:R-:W-:-:S07]  /*22e00*/  F2FP.BF16.PACK_AB R7, R165, R166 ;  /* 0x000000a6a507723e */ /* 0x004fce00000010ff */
        /* <DEDUP_REMOVED lines=16> */
[----:B------:R-:W-:Y:S01]  /*22f10*/  HMMA.16816.F32.BF16 R64, R4, R18, R64 ;  /* 0x000000120440723c */ /* 0x000fe20000041840 */
[----:B------:R-:W2:Y:S01]  /*22f20*/  LDSM.16.MT88.4 R16, [R222+0x17800] ;  /* 0x01780000de10783b */ /* 0x000ea20000004200 */
[----:B------:R-:W-:-:S02]  /*22f30*/  FFMA.FTZ R32, R250, R164, R32 ;  /* 0x000000a4fa207223 */ /* 0x000fc40000010020 */
[----:B------:R-:W-:-:S04]  /*22f40*/  FFMA.FTZ R3, R249, R3, R28 ;  /* 0x00000003f9037223 */ /* 0x000fc8000001001c */
[----:B---3--:R-:W-:Y:S01]  /*22f50*/  HMMA.16816.F32.BF16 R44, R4, R24, R44 ;  /* 0x00000018042c723c */ /* 0x008fe2000004182c */
[----:B------:R-:W-:Y:S02]  /*22f60*/  FADD.FTZ R31, R31, R32 ;  /* 0x000000201f1f7221 */ /* 0x000fe40000010000 */
[----:B------:R-:W-:-:S05]  /*22f70*/  FADD.FTZ R2, R2, R3 ;  /* 0x0000000302027221 */ /* 0x000fca0000010000 */
[C---:B------:R-:W-:Y:S01]  /*22f80*/  HMMA.16816.F32.BF16 R48, R4.reuse, R26, R48 ;  /* 0x0000001a0430723c */ /* 0x040fe20000041830 */
[----:B------:R-:W3:Y:S07]  /*22f90*/  LDSM.16.MT88.4 R24, [R220+0x15800] ;  /* 0x01580000dc18783b */ /* 0x000eee0000004200 */
[----:B----4-:R-:W-:Y:S01]  /*22fa0*/  HMMA.16816.F32.BF16 R52, R4, R20, R52 ;  /* 0x000000140434723c */ /* 0x010fe20000041834 */
[----:B------:R-:W-:-:S07]  /*22fb0*/  FADD.FTZ R31, R30, R31 ;  /* 0x0000001f1e1f7221 */ /* 0x000fce0000010000 */
[C---:B------:R-:W-:Y:S01]  /*22fc0*/  HMMA.16816.F32.BF16 R56, R4.reuse, R22, R56 ;  /* 0x000000160438723c */ /* 0x040fe20000041838 */
[----:B------:R-:W4:Y:S07]  /*22fd0*/  LDSM.16.MT88.4 R20, [R219+0x15800] ;  /* 0x01580000db14783b */ /* 0x000f2e0000004200 */
[----:B-1----:R-:W-:Y:S01]  /*22fe0*/  HMMA.16816.F32.BF16 R68, R4, R12, R68 ;  /* 0x0000000c0444723c */ /* 0x002fe20000041844 */
[----:B------:R-:W-:-:S07]  /*22ff0*/  FADD.FTZ R2, R0, R2 ;  /* 0x0000000200027221 */ /* 0x000fce0000010000 */
[C---:B------:R-:W-:Y:S01]  /*23000*/  HMMA.16816.F32.BF16 R72, R4.reuse, R14, R72 ;  /* 0x0000000e0448723c */ /* 0x040fe20000041848 */
[----:B------:R-:W1:Y:S07]  /*23010*/  LDSM.16.MT88.4 R12, [R221+0x17800] ;  /* 0x01780000dd0c783b */ /* 0x000e6e0000004200 */
[C---:B-----5:R-:W-:Y:S08]  /*23020*/  HMMA.16816.F32.BF16 R76, R4.reuse, R8, R76 ;  /* 0x00000008044c723c */ /* 0x060ff0000004184c */
[C---:B------:R-:W-:Y:S01]  /*23030*/  HMMA.16816.F32.BF16 R80, R4.reuse, R10, R80 ;  /* 0x0000000a0450723c */ /* 0x040fe20000041850 */
[----:B------:R-:W5:Y:S07]  /*23040*/  LDSM.16.MT88.4 R8, [R220+0x17800] ;  /* 0x01780000dc08783b */ /* 0x000f6e0000004200 */
        /* <DEDUP_REMOVED lines=19> */
[----:B---3--:R-:W-:Y:S01]  /*23180*/  HMMA.16816.F32.BF16 R84, R4, R24, R84 ;  /* 0x000000180454723c */ /* 0x008fe20000041854 */
[----:B------:R-:W-:Y:S02]  /*23190*/  FADD.FTZ R182, R182, R180 ;  /* 0x000000b4b6b67221 */ /* 0x000fe40000010000 */
[----:B------:R-:W-:-:S05]  /*231a0*/  FADD.FTZ R178, R178, R185 ;  /* 0x000000b9b2b27221 */ /* 0x000fca0000010000 */
[----:B------:R-:W-:Y:S01]  /*231b0*/  HMMA.16816.F32.BF16 R88, R4, R26, R88 ;  /* 0x0000001a0458723c */ /* 0x000fe20000041858 */
[----:B------:R-:W-:-:S07]  /*231c0*/  FADD.FTZ R182, R186, R182 ;  /* 0x000000b6bab67221 */ /* 0x000fce0000010000 */
[----:B----4-:R-:W-:Y:S01]  /*231d0*/  HMMA.16816.F32.BF16 R92, R4, R20, R92 ;  /* 0x00000014045c723c */ /* 0x010fe2000004185c */
[----:B------:R-:W-:-:S07]  /*231e0*/  FADD.FTZ R178, R192, R178 ;  /* 0x000000b2c0b27221 */ /* 0x000fce0000010000 */
[C---:B------:R-:W-:Y:S08]  /*231f0*/  HMMA.16816.F32.BF16 R96, R4.reuse, R22, R96 ;  /* 0x000000160460723c */ /* 0x040ff00000041860 */
[C---:B-1----:R-:W-:Y:S08]  /*23200*/  HMMA.16816.F32.BF16 R108, R4.reuse, R12, R108 ;  /* 0x0000000c046c723c */ /* 0x042ff0000004186c */
[C---:B------:R-:W-:Y:S08]  /*23210*/  HMMA.16816.F32.BF16 R112, R4.reuse, R14, R112 ;  /* 0x0000000e0470723c */ /* 0x040ff00000041870 */
[C---:B-----5:R-:W-:Y:S08]  /*23220*/  HMMA.16816.F32.BF16 R116, R4.reuse, R8, R116 ;  /* 0x000000080474723c */ /* 0x060ff00000041874 */
[C---:B------:R-:W-:Y:S08]  /*23230*/  HMMA.16816.F32.BF16 R120, R4.reuse, R10, R120 ;  /* 0x0000000a0478723c */ /* 0x040ff00000041878 */
[C---:B--2---:R-:W-:Y:S08]  /*23240*/  HMMA.16816.F32.BF16 R124, R4.reuse, R16, R124 ;  /* 0x00000010047c723c */ /* 0x044ff0000004187c */
[----:B------:R-:W-:Y:S01]  /*23250*/  HMMA.16816.F32.BF16 R128, R4, R18, R128 ;  /* 0x000000120480723c */ /* 0x000fe20000041880 */
[----:B------:R-:W-:-:S02]  /*23260*/  FADD.FTZ R182, R187, R182 ;  /* 0x000000b6bbb67221 */ /* 0x000fc40000010000 */
[----:B------:R-:W-:Y:S02]  /*23270*/  FADD.FTZ R178, R193, R178 ;  /* 0x000000b2c1b27221 */ /* 0x000fe40000010000 */
[----:B------:R-:W-:Y:S02]  /*23280*/  FADD.FTZ R182, R190, R182 ;  /* 0x000000b6beb67221 */ /* 0x000fe40000010000 */
[----:B------:R-:W-:Y:S01]  /*23290*/  FADD.FTZ R178, R166, R178 ;  /* 0x000000b2a6b27221 */ /* 0x000fe20000010000 */
[----:B------:R-:W-:Y:S01]  /*232a0*/  MOV R3, R33 ;  /* 0x0000002100037202 */ /* 0x000fe20000000f00 */
[----:B------:R-:W-:Y:S01]  /*232b0*/  FADD.FTZ R250, R191, R182 ;  /* 0x000000b6bffa7221 */ /* 0x000fe20000010000 */
[----:B------:R-:W-:Y:S01]  /*232c0*/  MOV R164, R34 ;  /* 0x0000002200a47202 */ /* 0x000fe20000000f00 */
[----:B------:R-:W-:-:S08]  /*232d0*/  FADD.FTZ R249, R165, R178 ;  /* 0x000000b2a5f97221 */ /* 0x000fd00000010000 */
.L_x_7227:
[----:B------:R-:W-:Y:S05]  /*232e0*/  @!P6 BRA `(.L_x_7236) ;  /* 0x000059c00000e947 */ /* 0x000fea0003800000 */
[----:B------:R-:W-:Y:S02]  /*232f0*/  MOV R0, R3 ;  /* 0x0000000300007202 */ /* 0x000fe40000000f00 */
[----:B------:R-:W-:-:S02]  /*23300*/  MOV R2, R164 ;  /* 0x000000a400027202 */ /* 0x000fc40000000f00 */
.L_x_7245:
        /* <DEDUP_REMOVED lines=77> */
.L_x_7238:
[----:B------:R-:W-:Y:S02]  /*237e0*/  ULDC.64 UR4, c[0x0][0x118] ;  /* 0x0000460000047ab9 */ /* 0x000fe40000000a00 */
[----:B------:R-:W2:Y:S02]  /*237f0*/  LD.E R7, [R164.64+0x40] ;  /* 0x00004004a4077980 */ /* 0x000ea4000c101900 */
[----:B--2---:R-:W-:Y:S04]  /*23800*/  LEA R7, -R7, RZ, 0x6 ;  /* 0x000000ff07077211 */ /* 0x004fe800078e31ff */
[----:B------:R-:W-:Y:S02]  /*23810*/  SHF.R.S32.HI R3, RZ, 0x1f, R7 ;  /* 0x0000001fff037819 */ /* 0x000fe40000011407 */
.L_x_7239:
[----:B------:R-:W-:Y:S05]  /*23820*/  BSYNC B0 ;  /* 0x0000000000007941 */ /* 0x000fea0003800000 */
.L_x_7237:
[----:B------:R1:W-:Y:S01]  /*23830*/  STL.64 [R1], R36 ;  /* 0x0000002401007387 */ /* 0x0003e20000100a00 */
[C---:B------:R-:W-:Y:S01]  /*23840*/  LOP3.LUT P4, RZ, R241.reuse, 0x1, RZ, 0xc0, !PT ;  /* 0x00000001f1ff7812 */ /* 0x040fe2000788c0ff */
[----:B------:R-:W-:Y:S01]  /*23850*/  ULDC.64 UR4, c[0x0][0x118] ;  /* 0x0000460000047ab9 */ /* 0x000fe20000000a00 */
[C---:B------:R-:W-:Y:S01]  /*23860*/  LOP3.LUT P2, RZ, R241.reuse, 0x4, RZ, 0xc0, !PT ;  /* 0x00000004f1ff7812 */ /* 0x040fe2000784c0ff */
[----:B------:R-:W-:Y:S01]  /*23870*/  IMAD.MOV.U32 R196, RZ, RZ, 0x10 ;  /* 0x00000010ffc47424 */ /* 0x000fe200078e00ff */
[C---:B------:R-:W-:Y:S01]  /*23880*/  LOP3.LUT P3, RZ, R241.reuse, 0x2, RZ, 0xc0, !PT ;  /* 0x00000002f1ff7812 */ /* 0x040fe2000786c0ff */
[----:B------:R-:W-:Y:S01]  /*23890*/  BSSY B1, `(.L_x_7240) ;  /* 0x0000221000017945 */ /* 0x000fe20003800000 */
[----:B------:R-:W-:Y:S02]  /*238a0*/  LOP3.LUT P1, RZ, R241, 0x8, RZ, 0xc0, !PT ;  /* 0x00000008f1ff7812 */ /* 0x000fe4000782c0ff */
[-C--:B------:R-:W-:Y:S04]  /*238b0*/  IADD3 R6, P5, R7, R224.reuse, RZ ;  /* 0x000000e007067210 */ /* 0x080fe80007fbe0ff */
[C---:B------:R-:W-:Y:S01]  /*238c0*/  IADD3 R5, P6, R6.reuse, R224, RZ ;  /* 0x000000e006057210 */ /* 0x040fe20007fde0ff */
[----:B------:R-:W-:Y:S01]  /*238d0*/  IMAD.X R4, R3, 0x1, R225, P5 ;  /* 0x0000000103047824 */ /* 0x000fe200028e06e1 */
[CC--:B------:R-:W-:Y:S04]  /*238e0*/  @P4 LEA R28, P5, R6.reuse, R189.reuse, 0x1 ;  /* 0x000000bd061c4211 */ /* 0x0c0fe800078a08ff */
[CCC-:B------:R-:W-:Y:S02]  /*238f0*/  @P4 LEA.HI.X R29, R6.reuse, R188.reuse, R4.reuse, 0x1, P5 ;  /* 0x000000bc061d4211 */ /* 0x1c0fe400028f0c04 */
[CC--:B------:R-:W-:Y:S04]  /*23900*/  @P1 LEA R20, P5, R6.reuse, R189.reuse, 0x1 ;  /* 0x000000bd06141211 */ /* 0x0c0fe800078a08ff */
[-CC-:B------:R-:W-:Y:S02]  /*23910*/  @P1 LEA.HI.X R21, R6, R188.reuse, R4.reuse, 0x1, P5 ;  /* 0x000000bc06151211 */ /* 0x180fe400028f0c04 */
[-C--:B-1----:R-:W-:Y:S02]  /*23920*/  LEA R36, P0, R7, R189.reuse, 0x1 ;  /* 0x000000bd07247211 */ /* 0x082fe400078008ff */
[-C--:B------:R-:W-:Y:S02]  /*23930*/  @P2 LEA R16, P5, R5, R189.reuse, 0x1 ;  /* 0x000000bd05102211 */ /* 0x080fe400078a08ff */
        /* <DEDUP_REMOVED lines=11> */
[-C--:B------:R-:W-:Y:S02]  /*239f0*/  @P3 LEA.HI.X R25, R6, R188.reuse, R4, 0x1, P0 ;  /* 0x000000bc06193211 */ /* 0x080fe400000f0c04 */
[CC--:B------:R-:W-:Y:S02]  /*23a00*/  @P4 LEA R26, P0, R5.reuse, R189.reuse, 0x1 ;  /* 0x000000bd051a4211 */ /* 0x0c0fe400078008ff */
[C-C-:B------:R-:W-:Y:S02]  /*23a10*/  @P3 LEA.HI.X R19, R5.reuse, R188, R3.reuse, 0x1, P6 ;  /* 0x000000bc05133211 */ /* 0x140fe400030f0c03 */
[C---:B------:R-:W-:Y:S02]  /*23a20*/  IADD3 R4, P6, R5.reuse, R224, RZ ;  /* 0x000000e005047210 */ /* 0x040fe40007fde0ff */
[CCC-:B------:R-:W-:Y:S02]  /*23a30*/  @P4 LEA.HI.X R27, R5.reuse, R188.reuse, R3.reuse, 0x1, P0 ;  /* 0x000000bc051b4211 */ /* 0x1c0fe400000f0c03 */
[CC--:B------:R-:W-:Y:S02]  /*23a40*/  @P1 LEA R14, P0, R5.reuse, R189.reuse, 0x1 ;  /* 0x000000bd050e1211 */ /* 0x0c0fe400078008ff */
[CCC-:B------:R-:W-:Y:S02]  /*23a50*/  @P2 LEA.HI.X R17, R5.reuse, R188.reuse, R3.reuse, 0x1, P5 ;  /* 0x000000bc05112211 */ /* 0x1c0fe400028f0c03 */
[-C--:B------:R-:W-:Y:S01]  /*23a60*/  @P1 LEA.HI.X R15, R5, R188.reuse, R3, 0x1, P0 ;  /* 0x000000bc050f1211 */ /* 0x080fe200000f0c03 */
[----:B------:R-:W-:Y:S01]  /*23a70*/  IMAD.X R3, R3, 0x1, R225, P6 ;  /* 0x0000000103037824 */ /* 0x000fe200030e06e1 */
[CC--:B------:R-:W-:Y:S01]  /*23a80*/  @P4 LEA R12, P0, R4.reuse, R189.reuse, 0x1 ;  /* 0x000000bd040c4211 */ /* 0x0c0fe200078008ff */
[----:B------:R-:W-:Y:S01]  /*23a90*/  @P3 IMAD.MOV.U32 R5, RZ, RZ, R37 ;  /* 0x000000ffff053224 */ /* 0x000fe200078e0025 */
        /* <DEDUP_REMOVED lines=8> */
[----:B------:R-:W2:Y:S04]  /*23b20*/  S2R R3, SR_TID.X ;  /* 0x0000000000037919 */ /* 0x000ea80000002100 */
[----:B------:R-:W-:Y:S01]  /*23b30*/  @!PT LDS RZ, [RZ] ;  /* 0x00000000fffff984 */ /* 0x000fe20000000800 */
[----:B------:R-:W-:Y:S01]  /*23b40*/  @!PT LDS RZ, [RZ] ;  /* 0x00000000fffff984 */ /* 0x000fe20000000800 */
[----:B------:R-:W-:Y:S01]  /*23b50*/  @!PT LDS RZ, [RZ] ;  /* 0x00000000fffff984 */ /* 0x000fe20000000800 */
[----:B------:R3:W-:Y:S04]  /*23b60*/  @P3 LDGSTS.E.BYPASS.LTC128B.128 [R237+0x12000], [R4.64+0x80] ;  /* 0x1200008004ed3fae */ /* 0x0007e8000b901d44 */
[----:B------:R-:W-:Y:S01]  /*23b70*/  @!P3 STS.128 [R237+0x12000], RZ ;  /* 0x012000ffed00b388 */ /* 0x000fe20000000c00 */
[--C-:B---3--:R-:W-:Y:S02]  /*23b80*/  @P2 IMAD.MOV.U32 R4, RZ, RZ, R36.reuse ;  /* 0x000000ffff042224 */ /* 0x108fe400078e0024 */
[--C-:B------:R-:W-:Y:S05]  /*23b90*/  @P2 IMAD.MOV.U32 R5, RZ, RZ, R37.reuse ;  /* 0x000000ffff052224 */ /* 0x100fea00078e0025 */
[----:B------:R-:W-:Y:S01]  /*23ba0*/  @!PT LDS RZ, [RZ] ;  /* 0x00000000fffff984 */ /* 0x000fe20000000800 */
[----:B------:R-:W-:Y:S01]  /*23bb0*/  @!PT LDS RZ, [RZ] ;  /* 0x00000000fffff984 */ /* 0x000fe20000000800 */
[----:B------:R-:W-:Y:S01]  /*23bc0*/  @!PT LDS RZ, [RZ] ;  /* 0x00000000fffff984 */ /* 0x000fe20000000800 */
[----:B------:R3:W-:Y:S04]  /*23bd0*/  @P2 LDGSTS.E.BYPASS.LTC128B.128 [R237+0x14000], [R4.64+0x100] ;  /* 0x1400010004ed2fae */ /* 0x0007e8000b901d44 */
[----:B------:R-:W-:Y:S01]  /*23be0*/  @!P2 STS.128 [R237+0x14000], RZ ;  /* 0x014000ffed00a388 */ /* 0x000fe20000000c00 */
[----:B---3--:R-:W-:Y:S02]  /*23bf0*/  @P1 IMAD.MOV.U32 R4, RZ, RZ, R36 ;  /* 0x000000ffff041224 */ /* 0x008fe400078e0024 */
[----:B------:R-:W-:Y:S05]  /*23c00*/  @P1 IMAD.MOV.U32 R5, RZ, RZ, R37 ;  /* 0x000000ffff051224 */ /* 0x000fea00078e0025 */
        /* <DEDUP_REMOVED lines=18> */
[----:B------:R1:W-:Y:S01]  /*23d30*/  @P2 LDGSTS.E.BYPASS.LTC128B.128 [R237+0x14800], [R22.64+0x100] ;  /* 0x1480010016ed2fae */ /* 0x0003e2000b901d44 */
[----:B--2---:R-:W-:Y:S03]  /*23d40*/  SHF.R.S32.HI R4, RZ, 0x1f, R3 ;  /* 0x0000001fff047819 */ /* 0x004fe60000011403 */
[----:B------:R-:W-:Y:S01]  /*23d50*/  @!P2 STS.128 [R237+0x14800], RZ ;  /* 0x014800ffed00a388 */ /* 0x000fe20000000c00 */
[----:B------:R-:W-:Y:S03]  /*23d60*/  LEA.HI R4, R4, R3, RZ, 0x4 ;  /* 0x0000000304047211 */ /* 0x000fe600078f20ff */
[----:B------:R-:W-:Y:S01]  /*23d70*/  @!PT LDS RZ, [RZ] ;  /* 0x00000000fffff984 */ /* 0x000fe20000000800 */
[----:B------:R-:W-:Y:S01]  /*23d80*/  @!PT LDS RZ, [RZ] ;  /* 0x00000000fffff984 */ /* 0x000fe20000000800 */
[----:B------:R-:W-:Y:S01]  /*23d90*/  @!PT LDS RZ, [RZ] ;  /* 0x00000000fffff984 */ /* 0x000fe20000000800 */
[----:B------:R1:W-:Y:S01]  /*23da0*/  @P1 LDGSTS.E.BYPASS.LTC128B.128 [R237+0x16800], [R20.64+0x180] ;  /* 0x1680018014ed1fae */ /* 0x0003e2000b901d44 */
[----:B------:R-:W-:Y:S03]  /*23db0*/  LOP3.LUT R4, R4, 0xfffffff0, RZ, 0xc0, !PT ;  /* 0xfffffff004047812 */ /* 0x000fe600078ec0ff */
[----:B------:R-:W-:Y:S04]  /*23dc0*/  @!P1 STS.128 [R237+0x16800], RZ ;  /* 0x016800ffed009388 */ /* 0x000fe80000000c00 */
[----:B------:R-:W-:Y:S01]  /*23dd0*/  @!PT LDS RZ, [RZ] ;  /* 0x00000000fffff984 */ /* 0x000fe20000000800 */
[----:B------:R-:W-:Y:S01]  /*23de0*/  @!PT LDS RZ, [RZ] ;  /* 0x00000000fffff984 */ /* 0x000fe20000000800 */
[----:B------:R-:W-:Y:S01]  /*23df0*/  @!PT LDS RZ, [RZ] ;  /* 0x00000000fffff984 */ /* 0x000fe20000000800 */
[----:B------:R4:W-:Y:S01]  /*23e00*/  @P4 LDGSTS.E.BYPASS.LTC128B.128 [R237+0x11000], [R26.64] ;  /* 0x110000001aed4fae */ /* 0x0009e2000b901d44 */
[----:B------:R-:W-:Y:S03]  /*23e10*/  IMAD.IADD R4, R3, 0x1, -R4 ;  /* 0x0000000103047824 */ /* 0x000fe600078e0a04 */
[----:B------:R-:W-:Y:S02]  /*23e20*/  @!P4 STS.128 [R237+0x11000], RZ ;  /* 0x011000ffed00c388 */ /* 0x000fe40000000c00 */
[----:B------:R-:W-:Y:S02]  /*23e30*/  SHF.R.S32.HI R166, RZ, 0x1f, R4 ;  /* 0x0000001fffa67819 */ /* 0x000fe40000011404 */
[----:B------:R-:W-:Y:S01]  /*23e40*/  @!PT LDS RZ, [RZ] ;  /* 0x00000000fffff984 */ /* 0x000fe20000000800 */
[----:B------:R-:W-:Y:S01]  /*23e50*/  @!PT LDS RZ, [RZ] ;  /* 0x00000000fffff984 */ /* 0x000fe20000000800 */
[----:B------:R-:W-:Y:S01]  /*23e60*/  @!PT LDS RZ, [RZ] ;  /* 0x00000000fffff984 */ /* 0x000fe20000000800 */
[----:B------:R2:W-:Y:S02]  /*23e70*/  @P3 LDGSTS.E.BYPASS.LTC128B.128 [R237+0x13000], [R18.64+0x80] ;  /* 0x1300008012ed3fae */ /* 0x0005e4000b901d44 */
[----:B------:R-:W-:Y:S02]  /*23e80*/  LEA.HI R166, R166, R4, RZ, 0x3 ;  /* 0x00000004a6a67211 */ /* 0x000fe400078f18ff */
[----:B------:R-:W-:Y:S02]  /*23e90*/  @!P3 STS.128 [R237+0x13000], RZ ;  /* 0x013000ffed00b388 */ /* 0x000fe40000000c00 */
[----:B------:R-:W-:Y:S02]  /*23ea0*/  LOP3.LUT R166, R166, 0xfffffff8, RZ, 0xc0, !PT ;  /* 0xfffffff8a6a67812 */ /* 0x000fe400078ec0ff */
[----:B------:R-:W-:Y:S01]  /*23eb0*/  @!PT LDS RZ, [RZ] ;  /* 0x00000000fffff984 */ /* 0x000fe20000000800 */
[----:B------:R-:W-:Y:S01]  /*23ec0*/  @!PT LDS RZ, [RZ] ;  /* 0x00000000fffff984 */ /* 0x000fe20000000800 */
[----:B------:R-:W-:Y:S01]  /*23ed0*/  @!PT LDS RZ, [RZ] ;  /* 0x00000000fffff984 */ /* 0x000fe20000000800 */
[----:B------:R2:W-:Y:S03]  /*23ee0*/  @P2 LDGSTS.E.BYPASS.LTC128B.128 [R237+0x15000], [R16.64+0x100] ;  /* 0x1500010010ed2fae */ /* 0x0005e6000b901d44 */
[----:B------:R-:W-:Y:S01]  /*23ef0*/  IMAD.IADD R166, R4, 0x1, -R166 ;  /* 0x0000000104a67824 */ /* 0x000fe200078e0aa6 */
[----:B------:R-:W-:Y:S04]  /*23f00*/  @!P2 STS.128 [R237+0x15000], RZ ;  /* 0x015000ffed00a388 */ /* 0x000fe80000000c00 */
[----:B------:R-:W-:Y:S01]  /*23f10*/  @!PT LDS RZ, [RZ] ;  /* 0x00000000fffff984 */ /* 0x000fe20000000800 */
[----:B------:R-:W-:Y:S01]  /*23f20*/  @!PT LDS RZ, [RZ] ;  /* 0x00000000fffff984 */ /* 0x000fe20000000800 */
[----:B------:R-:W-:Y:S01]  /*23f30*/  @!PT LDS RZ, [RZ] ;  /* 0x00000000fffff984 */ /* 0x000fe20000000800 */
[----:B------:R1:W-:Y:S01]  /*23f40*/  @P1 LDGSTS.E.BYPASS.LTC128B.128 [R237+0x17000], [R14.64+0x180] ;  /* 0x170001800eed1fae */ /* 0x0003e2000b901d44 */
[----:B------:R-:W-:Y:S03]  /*23f50*/  LOP3.LUT P0, RZ, R166, 0x2, RZ, 0xc0, !PT ;  /* 0x00000002a6ff7812 */ /* 0x000fe6000780c0ff */
[----:B------:R-:W-:Y:S01]  /*23f60*/  @!P1 STS.128 [R237+0x17000], RZ ;  /* 0x017000ffed009388 */ /* 0x000fe20000000c00 */
[----:B------:R-:W-:Y:S02]  /*23f70*/  SEL R196, R196, 0xfffffff0, !P0 ;  /* 0xfffffff0c4c47807 */ /* 0x000fe40004000000 */
[----:B------:R-:W-:Y:S01]  /*23f80*/  LOP3.LUT P0, RZ, R166, 0x4, RZ, 0xc0, !PT ;  /* 0x00000004a6ff7812 */ /* 0x000fe2000780c0ff */
[----:B------:R-:W-:Y:S01]  /*23f90*/  @!PT LDS RZ, [RZ] ;  /* 0x00000000fffff984 */ /* 0x000fe20000000800 */
[----:B------:R-:W-:Y:S01]  /*23fa0*/  @!PT LDS RZ, [RZ] ;  /* 0x00000000fffff984 */ /* 0x000fe20000000800 */
[----:B------:R-:W-:Y:S01]  /*23fb0*/  @!PT LDS RZ, [RZ] ;  /* 0x00000000fffff984 */ /* 0x000fe20000000800 */
[----:B------:R1:W-:Y:S01]  /*23fc0*/  @P4 LDGSTS.E.BYPASS.LTC128B.128 [R237+0x11800], [R12.64] ;  /* 0x118000000ced4fae */ /* 0x0003e2000b901d44 */
[----:B------:R-:W-:Y:S02]  /*23fd0*/  IMAD.MOV.U32 R166, RZ, RZ, 0x20 ;  /* 0x00000020ffa67424 */ /* 0x000fe400078e00ff */
[--C-:B------:R-:W-:Y:S01]  /*23fe0*/  IMAD R196, R196, 0x2, R218.reuse ;  /* 0x00000002c4c47824 */ /* 0x100fe200078e02da */
[----:B------:R-:W-:Y:S02]  /*23ff0*/  @!P4 STS.128 [R237+0x11800], RZ ;  /* 0x011800ffed00c388 */ /* 0x000fe40000000c00 */
[----:B------:R-:W-:Y:S02]  /*24000*/  SEL R166, R166, 0xffffffe0, !P0 ;  /* 0xffffffe0a6a67807 */ /* 0x000fe40004000000 */
[----:B------:R-:W-:Y:S01]  /*24010*/  @!PT LDS RZ, [RZ] ;  /* 0x00000000fffff984 */ /* 0x000fe20000000800 */
[----:B------:R-:W-:Y:S01]  /*24020*/  @!PT LDS RZ, [RZ] ;  /* 0x00000000fffff984 */ /* 0x000fe20000000800 */
[----:B------:R-:W-:Y:S01]  /*24030*/  @!PT LDS RZ, [RZ] ;  /* 0x00000000fffff984 */ /* 0x000fe20000000800 */
[----:B------:R1:W-:Y:S01]  /*24040*/  @P3 LDGSTS.E.BYPASS.LTC128B.128 [R237+0x13800], [R10.64+0x80] ;  /* 0x138000800aed3fae */ /* 0x0003e2000b901d44 */
[----:B------:R-:W-:Y:S02]  /*24050*/  ISETP.GT.AND P0, PT, R240, R228, PT ;  /* 0x000000e4f000720c */ /* 0x000fe40003f04270 */
[C---:B------:R-:W-:Y:S01]  /*24060*/  IMAD R223, R166.reuse, 0x2, R218 ;  /* 0x00000002a6df7824 */ /* 0x040fe200078e02da */
[----:B------:R-:W-:Y:S01]  /*24070*/  @!P3 STS.128 [R237+0x13800], RZ ;  /* 0x013800ffed00b388 */ /* 0x000fe20000000c00 */
[----:B------:R-:W-:Y:S03]  /*24080*/  IMAD R166, R166, 0x2, R196 ;  /* 0x00000002a6a67824 */ /* 0x000fe600078e02c4 */
        /* <DEDUP_REMOVED lines=11> */
[----:B--2---:R-:W-:Y:S04]  /*24140*/  LDSM.16.M88.4 R16, [R217+0x8800] ;  /* 0x00880000d910783b */ /* 0x004fe80000000200 */
[----:B----4-:R-:W-:Y:S04]  /*24150*/  LDSM.16.M88.4 R24, [R217+0x9000] ;  /* 0x00900000d918783b */ /* 0x010fe80000000200 */
[----:B------:R-:W-:Y:S04]  /*24160*/  LDSM.16.M88.4 R168, [R217+0x9800] ;  /* 0x00980000d9a8783b */ /* 0x000fe80000000200 */
[----:B------:R-:W-:Y:S04]  /*24170*/  LDSM.16.M88.4 R172, [R196] ;  /* 0x00000000c4ac783b */ /* 0x000fe80000000200 */
[----:B-1----:R-:W1:Y:S04]  /*24180*/  LDSM.16.M88.4 R8, [R217+0x8000] ;  /* 0x00800000d908783b */ /* 0x002e680000000200 */
[----:B------:R-:W0:Y:S04]  /*24190*/  LDGDEPBAR ;  /* 0x00000000000079af */ /* 0x000e280000000000 */
[----:B------:R-:W2:Y:S04]  /*241a0*/  LDSM.16.M88.4 R176, [R216] ;  /* 0x00000000d8b0783b */ /* 0x000ea80000000200 */
[----:B------:R-:W4:Y:S04]  /*241b0*/  LDSM.16.M88.4 R180, [R214] ;  /* 0x00000000d6b4783b */ /* 0x000f280000000200 */
[----:B------:R-:W2:Y:S04]  /*241c0*/  LDSM.16.M88.4 R184, [R213] ;  /* 0x00000000d5b8783b */ /* 0x000ea80000000200 */
[----:B------:R-:W2:Y:S04]  /*241d0*/  LDSM.16.M88.4 R188, [R212] ;  /* 0x00000000d4bc783b */ /* 0x000ea80000000200 */
[----:B------:R-:W-:Y:S01]  /*241e0*/  LDSM.16.M88.4 R192, [R215+0x8000] ;  /* 0x00800000d7c0783b */ /* 0x000fe20000000200 */
[C---:B-1----:R-:W-:Y:S08]  /*241f0*/  HMMA.16816.F32.BF16 R4, R32.reuse, R8, RZ ;  /* 0x000000082004723c */ /* 0x042ff000000418ff */
[C---:B------:R-:W-:Y:S08]  /*24200*/  HMMA.16816.F32.BF16 R8, R32.reuse, R10, RZ ;  /* 0x0000000a2008723c */ /* 0x040ff000000418ff */
[C---:B------:R-:W-:Y:S08]  /*24210*/  HMMA.16816.F32.BF16 R12, R32.reuse, R16, RZ ;  /* 0x00000010200c723c */ /* 0x040ff000000418ff */
[C---:B------:R-:W-:Y:S08]  /*24220*/  HMMA.16816.F32.BF16 R16, R32.reuse, R18, RZ ;  /* 0x000000122010723c */ /* 0x040ff000000418ff */
[C---:B------:R-:W-:Y:S08]  /*24230*/  HMMA.16816.F32.BF16 R20, R32.reuse, R24, RZ ;  /* 0x000000182014723c */ /* 0x040ff000000418ff */
[C---:B------:R-:W-:Y:S08]  /*24240*/  HMMA.16816.F32.BF16 R24, R32.reuse, R26, RZ ;  /* 0x0000001a2018723c */ /* 0x040ff000000418ff */
[C---:B---3--:R-:W-:Y:S08]  /*24250*/  HMMA.16816.F32.BF16 R28, R32.reuse, R168, RZ ;  /* 0x000000a8201c723c */ /* 0x048ff000000418ff */
[----:B------:R-:W-:Y:S01]  /*24260*/  HMMA.16816.F32.BF16 R32, R32, R170, RZ ;  /* 0x000000aa2020723c */ /* 0x000fe200000418ff */
[----:B------:R-:W1:Y:S07]  /*24270*/  LDSM.16.M88.4 R168, [R223] ;  /* 0x00000000dfa8783b */ /* 0x000e6e0000000200 */
        /* <DEDUP_REMOVED lines=9> */
[C---:B------:R-:W-:Y:S08]  /*24310*/  HMMA.16816.F32.BF16 R28, R172.reuse, R188, R28 ;  /* 0x000000bcac1c723c */ /* 0x040ff0000004181c */
[----:B------:R-:W-:Y:S01]  /*24320*/  HMMA.16816.F32.BF16 R32, R172, R190, R32 ;  /* 0x000000beac20723c */ /* 0x000fe20000041820 */
[----:B------:R-:W4:Y:S04]  /*24330*/  LDSM.16.M88.4 R172, [R215+0x9800] ;  /* 0x00980000d7ac783b */ /* 0x000f280000000200 */
[----:B------:R-:W4:Y:S03]  /*24340*/  LDSM.16.M88.4 R188, [R211] ;  /* 0x00000000d3bc783b */ /* 0x000f260000000200 */
        /* <DEDUP_REMOVED lines=15> */
[----:B------:R-:W4:Y:S07]  /*24440*/  LDSM.16.M88.4 R188, [R217+0xa800] ;  /* 0x00a80000d9bc783b */ /* 0x000f2e0000000200 */
        /* <DEDUP_REMOVED lines=28> */
[----:B------:R-:W3:Y:S07]  /*24610*/  LDSM.16.M88.4 R184, [R215+0xb000] ;  /* 0x00b00000d7b8783b */ /* 0x000eee0000000200 */
[C---:B----4-:R-:W-:Y:S08]  /*24620*/  HMMA.16816.F32.BF16 R20, R168.reuse, R188, R20 ;  /* 0x000000bca814723c */ /* 0x050ff00000041814 */
[C---:B------:R-:W-:Y:S01]  /*24630*/  HMMA.16816.F32.BF16 R24, R168.reuse, R190, R24 ;  /* 0x000000bea818723c */ /* 0x040fe20000041818 */
[----:B------:R-:W-:Y:S07]  /*24640*/  LDSM.16.M88.4 R188, [R166+0x2000] ;  /* 0x00200000a6bc783b */ /* 0x000fee0000000200 */
[C---:B-1----:R-:W-:Y:S08]  /*24650*/  HMMA.16816.F32.BF16 R28, R168.reuse, R192, R28 ;  /* 0x000000c0a81c723c */ /* 0x042ff0000004181c */
[----:B------:R-:W-:Y:S01]  /*24660*/  HMMA.16816.F32.BF16 R32, R168, R194, R32 ;  /* 0x000000c2a820723c */ /* 0x000fe20000041820 */
[----:B------:R-:W1:Y:S04]  /*24670*/  LDSM.16.M88.4 R168, [R215+0xb800] ;  /* 0x00b80000d7a8783b */ /* 0x000e680000000200 */
        /* <DEDUP_REMOVED lines=9> */
[----:B------:R-:W3:Y:S07]  /*24710*/  LDSM.16.M88.4 R184, [R211+0x3800] ;  /* 0x00380000d3b8783b */ /* 0x000eee0000000200 */
[C---:B-1----:R-:W-:Y:S08]  /*24720*/  HMMA.16816.F32.BF16 R28, R172.reuse, R168, R28 ;  /* 0x000000a8ac1c723c */ /* 0x042ff0000004181c */
[----:B------:R-:W-:Y:S01]  /*24730*/  HMMA.16816.F32.BF16 R32, R172, R170, R32 ;  /* 0x000000aaac20723c */ /* 0x000fe20000041820 */
[----:B------:R-:W-:Y:S04]  /*24740*/  LDSM.16.M88.4 R168, [R218+0x4000] ;  /* 0x00400000daa8783b */ /* 0x000fe80000000200 */
[----:B------:R-:W1:Y:S03]  /*24750*/  LDSM.16.M88.4 R172, [R217+0xc000] ;  /* 0x00c00000d9ac783b */ /* 0x000e660000000200 */
        /* <DEDUP_REMOVED lines=12> */
[----:B------:R-:W3:Y:S03]  /*24820*/  LDSM.16.M88.4 R188, [R206] ;  /* 0x00000000cebc783b */ /* 0x000ee60000000200 */
[C---:B-1----:R-:W-:Y:S08]  /*24830*/  HMMA.16816.F32.BF16 R4, R168.reuse, R172, R4 ;  /* 0x000000aca804723c */ /* 0x042ff00000041804 */
[C---:B------:R-:W-:Y:S01]  /*24840*/  HMMA.16816.F32.BF16 R8, R168.reuse, R174, R8 ;  /* 0x000000aea808723c */ /* 0x040fe20000041808 */
[----:B------:R-:W1:Y:S07]  /*24850*/  LDSM.16.M88.4 R172, [R205] ;  /* 0x00000000cdac783b */ /* 0x000e6e0000000200 */
[C---:B----4-:R-:W-:Y:S08]  /*24860*/  HMMA.16816.F32.BF16 R12, R168.reuse, R192, R12 ;  /* 0x000000c0a80c723c */ /* 0x050ff0000004180c */
[C---:B------:R-:W-:Y:S01]  /*24870*/  HMMA.16816.F32.BF16 R16, R168.reuse, R194, R16 ;  /* 0x000000c2a810723c */ /* 0x040fe20000041810 */
[----:B------:R-:W4:Y:S07]  /*24880*/  LDSM.16.M88.4 R192, [R204] ;  /* 0x00000000ccc0783b */ /* 0x000f2e0000000200 */
[C---:B--2---:R-:W-:Y:S08]  /*24890*/  HMMA.16816.F32.BF16 R20, R168.reuse, R176, R20 ;  /* 0x000000b0a814723c */ /* 0x044ff00000041814 */
[C---:B------:R-:W-:Y:S01]  /*248a0*/  HMMA.16816.F32.BF16 R24, R168.reuse, R178, R24 ;  /* 0x000000b2a818723c */ /* 0x040fe20000041818 */
[----:B------:R-:W-:Y:S07]  /*248b0*/  LDSM.16.M88.4 R176, [R223+0x4000] ;  /* 0x00400000dfb0783b */ /* 0x000fee0000000200 */
[C---:B---3--:R-:W-:Y:S08]  /*248c0*/  HMMA.16816.F32.BF16 R28, R168.reuse, R180, R28 ;  /* 0x000000b4a81c723c */ /* 0x048ff0000004181c */
[----:B------:R-:W-:Y:S01]  /*248d0*/  HMMA.16816.F32.BF16 R32, R168, R182, R32 ;  /* 0x000000b6a820723c */ /* 0x000fe20000041820 */
[----:B------:R-:W2:Y:S04]  /*248e0*/  LDSM.16.M88.4 R168, [R203] ;  /* 0x00000000cba8783b */ /* 0x000ea80000000200 */
[----:B------:R-:W3:Y:S03]  /*248f0*/  LDSM.16.M88.4 R180, [R215+0xc000] ;  /* 0x00c00000d7b4783b */ /* 0x000ee60000000200 */
[C---:B------:R-:W-:Y:S08]  /*24900*/  HMMA.16816.F32.BF16 R4, R184.reuse, R188, R4 ;  /* 0x000000bcb804723c */ /* 0x040ff00000041804 */
        /* <DEDUP_REMOVED lines=37> */
[----:B------:R-:W1:Y:S03]  /*24b60*/  LDSM.16.M88.4 R172, [R202] ;  /* 0x00000000caac783b */ /* 0x000e660000000200 */
[C---:B----4-:R-:W-:Y:S01]  /*24b70*/  HMMA.16816.F32.BF16 R4, R176.reuse, R192, R4 ;  /* 0x000000c0b004723c */ /* 0x050fe20000041804 */
[----:B------:R-:W-:Y:S07]  /*24b80*/  LDSM.16.M88.4 R196, [R200] ;  /* 0x00000000c8c4783b */ /* 0x000fee0000000200 */
[C---:B------:R-:W-:Y:S01]  /*24b90*/  HMMA.16816.F32.BF16 R8, R176.reuse, R194, R8 ;  /* 0x000000c2b008723c */ /* 0x040fe20000041808 */
[----:B------:R-:W4:Y:S07]  /*24ba0*/  LDSM.16.M88.4 R192, [R201] ;  /* 0x00000000c9c0783b */ /* 0x000f2e0000000200 */
[C---:B--2---:R-:W-:Y:S08]  /*24bb0*/  HMMA.16816.F32.BF16 R12, R176.reuse, R184, R12 ;  /* 0x000000b8b00c723c */ /* 0x044ff0000004180c */
[C---:B------:R-:W-:Y:S01]  /*24bc0*/  HMMA.16816.F32.BF16 R16, R176.reuse, R186, R16 ;  /* 0x000000bab010723c */ /* 0x040fe20000041810 */
[----:B------:R-:W-:Y:S07]  /*24bd0*/  LDSM.16.M88.4 R184, [R215+0xe000] ;  /* 0x00e00000d7b8783b */ /* 0x000fee0000000200 */
[C---:B---3--:R-:W-:Y:S08]  /*24be0*/  HMMA.16816.F32.BF16 R20, R176.reuse, R180, R20 ;  /* 0x000000b4b014723c */ /* 0x048ff00000041814 */
[C---:B------:R-:W-:Y:S01]  /*24bf0*/  HMMA.16816.F32.BF16 R24, R176.reuse, R182, R24 ;  /* 0x000000b6b018723c */ /* 0x040fe20000041818 */
[----:B------:R-:W-:Y:S07]  /*24c00*/  LDSM.16.M88.4 R180, [R223+0x6000] ;  /* 0x00600000dfb4783b */ /* 0x000fee0000000200 */
[C---:B------:R-:W-:Y:S08]  /*24c10*/  HMMA.16816.F32.BF16 R28, R176.reuse, R188, R28 ;  /* 0x000000bcb01c723c */ /* 0x040ff0000004181c */
[----:B------:R-:W-:Y:S01]  /*24c20*/  HMMA.16816.F32.BF16 R32, R176, R190, R32 ;  /* 0x000000beb020723c */ /* 0x000fe20000041820 */
[----:B------:R-:W2:Y:S04]  /*24c30*/  LDSM.16.M88.4 R176, [R167] ;  /* 0x00000000a7b0783b */ /* 0x000ea80000000200 */
[----:B------:R-:W3:Y:S03]  /*24c40*/  LDSM.16.M88.4 R188, [R215+0xe800] ;  /* 0x00e80000d7bc783b */ /* 0x000ee60000000200 */
[C---:B-1----:R-:W-:Y:S08]  /*24c50*/  HMMA.16816.F32.BF16 R4, R168.reuse, R172, R4 ;  /* 0x000000aca804723c */ /* 0x042ff00000041804 */
[C---:B------:R-:W-:Y:S01]  /*24c60*/  HMMA.16816.F32.BF16 R8, R168.reuse, R174, R8 ;  /* 0x000000aea808723c */ /* 0x040fe20000041808 */
[----:B------:R-:W1:Y:S07]  /*24c70*/  LDSM.16.M88.4 R172, [R215+0xf000] ;  /* 0x00f00000d7ac783b */ /* 0x000e6e0000000200 */
[C---:B----4-:R-:W-:Y:S08]  /*24c80*/  HMMA.16816.F32.BF16 R12, R168.reuse, R192, R12 ;  /* 0x000000c0a80c723c */ /* 0x050ff0000004180c */
        /* <DEDUP_REMOVED lines=9> */
[C---:B------:R-:W-:Y:S08]  /*24d20*/  HMMA.16816.F32.BF16 R4, R180.reuse, R184, R4 ;  /* 0x000000b8b404723c */ /* 0x040ff00000041804 */
[C---:B------:R-:W-:Y:S01]  /*24d30*/  HMMA.16816.F32.BF16 R8, R180.reuse, R186, R8 ;  /* 0x000000bab408723c */ /* 0x040fe20000041808 */
[----:B------:R-:W2:Y:S07]  /*24d40*/  LDSM.16.M88.4 R184, [R211+0x6800] ;  /* 0x00680000d3b8783b */ /* 0x000eae0000000200 */
[C---:B---3--:R-:W-:Y:S08]  /*24d50*/  HMMA.16816.F32.BF16 R12, R180.reuse, R188, R12 ;  /* 0x000000bcb40c723c */ /* 0x048ff0000004180c */
[C---:B------:R-:W-:Y:S01]  /*24d60*/  HMMA.16816.F32.BF16 R16, R180.reuse, R190, R16 ;  /* 0x000000beb410723c */ /* 0x040fe20000041810 */
[----:B------:R-:W3:Y:S01]  /*24d70*/  LDSM.16.M88.4 R188, [R211+0x7800] ;  /* 0x00780000d3bc783b */ /* 0x000ee20000000200 */
[----:B------:R-:W-:Y:S04]  /*24d80*/  DEPBAR.LE SB0, 0x0 ;  /* 0x000080000000791a */ /* 0x000fe80000000000 */
[----:B------:R-:W-:Y:S02]  /*24d90*/  BAR.SYNC.DEFER_BLOCKING 0x0 ;  /* 0x0000000000007b1d */ /* 0x000fe40000010000 */
[C---:B-1----:R-:W-:Y:S07]  /*24da0*/  HMMA.16816.F32.BF16 R20, R180.reuse, R172, R20 ;  /* 0x000000acb414723c */ /* 0x042fee0000041814 */
[----:B------:R-:W-:Y:S01]  /*24db0*/  IMAD.MOV.U32 R172, RZ, RZ, R36 ;  /* 0x000000ffffac7224 */ /* 0x000fe200078e0024 */
[C---:B------:R-:W-:Y:S04]  /*24dc0*/  HMMA.16816.F32.BF16 R24, R180.reuse, R174, R24 ;  /* 0x000000aeb418723c */ /* 0x040fe80000041818 */
[----:B------:R-:W-:Y:S04]  /*24dd0*/  IMAD.MOV.U32 R173, RZ, RZ, R37 ;  /* 0x000000ffffad7224 */ /* 0x000fe800078e0025 */
[C---:B----4-:R-:W-:Y:S08]  /*24de0*/  HMMA.16816.F32.BF16 R28, R180.reuse, R192, R28 ;  /* 0x000000c0b41c723c */ /* 0x050ff0000004181c */
[----:B------:R-:W-:Y:S01]  /*24df0*/  HMMA.16816.F32.BF16 R32, R180, R194, R32 ;  /* 0x000000c2b420723c */ /* 0x000fe20000041820 */
[----:B------:R1:W5:Y:S07]  /*24e00*/  LDL.LU.64 R36, [R1] ;  /* 0x0000000001247983 */ /* 0x00036e0000300a00 */
[C---:B--2---:R-:W-:Y:S08]  /*24e10*/  HMMA.16816.F32.BF16 R4, R168.reuse, R176, R4 ;  /* 0x000000b0a804723c */ /* 0x044ff00000041804 */
[C---:B------:R-:W-:Y:S08]  /*24e20*/  HMMA.16816.F32.BF16 R8, R168.reuse, R178, R8 ;  /* 0x000000b2a808723c */ /* 0x040ff00000041808 */
[C---:B------:R-:W-:Y:S08]  /*24e30*/  HMMA.16816.F32.BF16 R12, R168.reuse, R184, R12 ;  /* 0x000000b8a80c723c */ /* 0x040ff0000004180c */
[C---:B------:R-:W-:Y:S08]  /*24e40*/  HMMA.16816.F32.BF16 R16, R168.reuse, R186, R16 ;  /* 0x000000baa810723c */ /* 0x040ff00000041810 */
[C---:B------:R-:W-:Y:S08]  /*24e50*/  HMMA.16816.F32.BF16 R20, R168.reuse, R196, R20 ;  /* 0x000000c4a814723c */ /* 0x040ff00000041814 */
[C---:B------:R-:W-:Y:S08]  /*24e60*/  HMMA.16816.F32.BF16 R24, R168.reuse, R198, R24 ;  /* 0x000000c6a818723c */ /* 0x040ff00000041818 */
[C---:B---3--:R-:W-:Y:S07]  /*24e70*/  HMMA.16816.F32.BF16 R28, R168.reuse, R188, R28 ;  /* 0x000000bca81c723c */ /* 0x048fee000004181c */
[----:B------:R-:W-:Y:S01]  /*24e80*/  IMAD.MOV.U32 R189, RZ, RZ, R172 ;  /* 0x000000ffffbd7224 */ /* 0x000fe200078e00ac */
[----:B------:R-:W-:Y:S04]  /*24e90*/  HMMA.16816.F32.BF16 R32, R168, R190, R32 ;  /* 0x000000bea820723c */ /* 0x000fe80000041820 */
[----:B------:R-:W-:Y:S04]  /*24ea0*/  IMAD.MOV.U32 R188, RZ, RZ, R173 ;  /* 0x000000ffffbc7224 */ /* 0x000fe800078e00ad */
[----:B------:R-:W-:-:S11]  /*24eb0*/  @!P0 BRA `(.L_x_7241) ;  /* 0x00000be000008947 */ /* 0x000fd60003800000 */
[----:B-1----:R-:W-:Y:S01]  /*24ec0*/  ISETP.NE.U32.AND P0, PT, R238, RZ, PT ;  /* 0x000000ffee00720c */ /* 0x002fe20003f05070 */
        /* <DEDUP_REMOVED lines=45> */
[C---:B------:R-:W-:Y:S04]  /*251a0*/  LEA R176, P5, R169.reuse, R238, 0x2 ;  /* 0x000000eea9b07211 */ /* 0x040fe800078a10ff */
[-C--:B------:R-:W-:Y:S02]  /*251b0*/  LEA.HI.X.SX32 R177, R169, R239.reuse, 0x2, P5 ;  /* 0x000000efa9b17211 */ /* 0x080fe400028f16ff */
[----:B------:R-:W-:Y:S03]  /*251c0*/  SEL R174, R166, R174, !P6 ;  /* 0x000000aea6ae7207 */ /* 0x000fe60007000000 */
[----:B------:R1:W3:Y:S01]  /*251d0*/  LD.E R166, [R176.64] ;  /* 0x00000004b0a67980 */ /* 0x0002e2000c101900 */
[C---:B------:R-:W-:Y:S01]  /*251e0*/  LEA R170, P0, R174.reuse, R238, 0x2 ;  /* 0x000000eeaeaa7211 */ /* 0x040fe200078010ff */
[C---:B------:R-:W-:Y:S03]  /*251f0*/  IMAD.IADD R169, R174.reuse, 0x1, -R169 ;  /* 0x00000001aea97824 */ /* 0x040fe600078e0aa9 */
[----:B------:R-:W-:Y:S01]  /*25200*/  LEA.HI.X.SX32 R171, R174, R239, 0x2, P0 ;  /* 0x000000efaeab7211 */ /* 0x000fe200000f16ff */
[----:B------:R-:W-:Y:S04]  /*25210*/  IMAD R175, R175, R169, -0x40 ;  /* 0xffffffc0afaf7424 */ /* 0x000fe800078e02a9 */
[----:B------:R4:W3:Y:S04]  /*25220*/  LD.E R168, [R170.64] ;  /* 0x00000004aaa87980 */ /* 0x0008e8000c101900 */
[----:B-1----:R-:W3:Y:S01]  /*25230*/  LD.E.64 R176, [R164.64+0x20] ;  /* 0x00002004a4b07980 */ /* 0x002ee2000c101b00 */
[----:B----4-:R-:W-:Y:S01]  /*25240*/  SHF.R.S32.HI R170, RZ, 0x1f, R175 ;  /* 0x0000001fffaa7819 */ /* 0x010fe200000114af */
[-C--:B--2---:R-:W-:Y:S02]  /*25250*/  IMAD R169, R173, R175.reuse, RZ ;  /* 0x000000afada97224 */ /* 0x084fe400078e02ff */
[C---:B------:R-:W-:Y:S04]  /*25260*/  IMAD.WIDE.U32 R174, R172.reuse, R175, RZ ;  /* 0x000000afacae7225 */ /* 0x040fe800078e00ff */
[----:B------:R-:W-:Y:S04]  /*25270*/  IMAD R169, R172, R170, R169 ;  /* 0x000000aaaca97224 */ /* 0x000fe800078e02a9 */
[----:B------:R-:W-:Y:S02]  /*25280*/  IMAD.IADD R175, R175, 0x1, R169 ;  /* 0x00000001afaf7824 */ /* 0x000fe400078e02a9 */
[----:B---3--:R-:W-:Y:S05]  /*25290*/  IMAD.IADD R166, R166, 0x1, -R168 ;  /* 0x00000001a6a67824 */ /* 0x008fea00078e0aa8 */
[----:B------:R-:W-:Y:S01]  /*252a0*/  SHF.R.S32.HI R169, RZ, 0x1f, R166 ;  /* 0x0000001fffa97819 */ /* 0x000fe200000114a6 */
[----:B------:R-:W-:Y:S02]  /*252b0*/  IMAD R168, R177, R166, RZ ;  /* 0x000000a6b1a87224 */ /* 0x000fe400078e02ff */
[----:B------:R-:W-:Y:S04]  /*252c0*/  IMAD.WIDE.U32 R174, R166, R176, R174 ;  /* 0x000000b0a6ae7225 */ /* 0x000fe800078e00ae */
[----:B------:R-:W-:Y:S02]  /*252d0*/  IMAD R168, R176, R169, R168 ;  /* 0x000000a9b0a87224 */ /* 0x000fe400078e02a8 */
[----:B------:R-:W-:Y:S02]  /*252e0*/  IMAD.MOV.U32 R171, RZ, RZ, R174 ;  /* 0x000000ffffab7224 */ /* 0x000fe400078e00ae */
[----:B------:R-:W-:Y:S01]  /*252f0*/  IMAD.IADD R166, R175, 0x1, R168 ;  /* 0x00000001afa67824 */ /* 0x000fe200078e02a8 */
[----:B------:R-:W-:-:S05]  /*25300*/  BRA `(.L_x_7244) ;  /* 0x0000004000007947 */ /* 0x000fca0003800000 */
.L_x_7243:
[----:B------:R-:W-:Y:S02]  /*25310*/  ULDC.64 UR4, c[0x0][0x118] ;  /* 0x0000460000047ab9 */ /* 0x000fe40000000a00 */
[----:B------:R-:W2:Y:S02]  /*25320*/  LD.E R171, [R164.64+0x38] ;  /* 0x00003804a4ab7980 */ /* 0x000ea4000c101900 */
[----:B--2---:R-:W-:Y:S04]  /*25330*/  LEA R171, -R171, RZ, 0x6 ;  /* 0x000000ffabab7211 */ /* 0x004fe800078e31ff */
[----:B------:R-:W-:Y:S02]  /*25340*/  SHF.R.S32.HI R166, RZ, 0x1f, R171 ;  /* 0x0000001fffa67819 */ /* 0x000fe400000114ab */
.L_x_7244:
[----:B------:R-:W-:Y:S05]  /*25350*/  BSYNC B0 ;  /* 0x0000000000007941 */ /* 0x000fea0003800000 */
.L_x_7242:
[C---:B------:R-:W-:Y:S01]  /*25360*/  LEA R182, P0, R171.reuse, R230, 0x1 ;  /* 0x000000e6abb67211 */ /* 0x040fe200078008ff */
[----:B------:R-:W-:Y:S01]  /*25370*/  ULDC.64 UR4, c[0x0][0x118] ;  /* 0x0000460000047ab9 */ /* 0x000fe20000000a00 */
[C---:B------:R-:W-:Y:S02]  /*25380*/  IADD3 R170, P5, R171.reuse, R226, RZ ;  /* 0x000000e2abaa7210 */ /* 0x040fe40007fbe0ff */
[-C--:B------:R-:W-:Y:S02]  /*25390*/  LEA.HI.X R183, R171, R229.reuse, R166, 0x1, P0 ;  /* 0x000000e5abb77211 */ /* 0x080fe400000f0ca6 */
[-C--:B------:R-:W-:Y:S01]  /*253a0*/  @P3 LEA R176, P0, R170, R230.reuse, 0x1 ;  /* 0x000000e6aab03211 */ /* 0x080fe200078008ff */
        /* <DEDUP_REMOVED lines=111> */
.L_x_7241:
[----:B-1----:R-:W-:Y:S05]  /*25aa0*/  BSYNC B1 ;  /* 0x0000000000017941 */ /* 0x002fea0003800000 */
.L_x_7240:
[----:B------:R-:W-:Y:S01]  /*25ab0*/  SHF.L.U32 R3, R3, 0x1, RZ ;  /* 0x0000000103037819 */ /* 0x000fe200000006ff */
[----:B------:R-:W-:Y:S02]  /*25ac0*/  ULDC.64 UR4, c[0x0][0x118] ;  /* 0x0000460000047ab9 */ /* 0x000fe40000000a00 */
[----:B------:R1:W2:Y:S01]  /*25ad0*/  LD.E R165, [R164.64+0xdc] ;  /* 0x0000dc04a4a57980 */ /* 0x0002a2000c101900 */
[----:B------:R-:W-:Y:S05]  /*25ae0*/  LOP3.LUT R3, R3, 0x6, RZ, 0xc0, !PT ;  /* 0x0000000603037812 */ /* 0x000fea00078ec0ff */
[----:B------:R-:W-:Y:S04]  /*25af0*/  IMAD R3, R240, 0x40, R3 ;  /* 0x00000040f0037824 */ /* 0x000fe800078e0203 */
[----:B------:R-:W-:Y:S01]  /*25b00*/  IMAD.IADD R168, R245, 0x1, -R3 ;  /* 0x00000001f5a87824 */ /* 0x000fe200078e0a03 */
[C---:B------:R-:W-:Y:S02]  /*25b10*/  IADD3 R170, R3.reuse, 0x1, RZ ;  /* 0x0000000103aa7810 */ /* 0x040fe40007ffe0ff */
[C---:B------:R-:W-:Y:S02]  /*25b20*/  IADD3 R169, R248.reuse, -R3, RZ ;  /* 0x80000003f8a97210 */ /* 0x040fe40007ffe0ff */
[C---:B------:R-:W-:Y:S02]  /*25b30*/  IADD3 R166, R248.reuse, -R170, RZ ;  /* 0x800000aaf8a67210 */ /* 0x040fe40007ffe0ff */
[----:B------:R-:W-:Y:S02]  /*25b40*/  IABS R169, R169 ;  /* 0x000000a900a97213 */ /* 0x000fe40000000000 */
[----:B------:R-:W-:Y:S02]  /*25b50*/  IABS R166, R166 ;  /* 0x000000a600a67213 */ /* 0x000fe40000000000 */
[----:B------:R-:W-:Y:S02]  /*25b60*/  IABS R168, R168 ;  /* 0x000000a800a87213 */ /* 0x000fe40000000000 */
[----:B------:R-:W3:Y:S01]  /*25b70*/  I2F R169, R169 ;  /* 0x000000a900a97306 */ /* 0x000ee20000201400 */
[C---:B------:R-:W-:Y:S02]  /*25b80*/  IADD3 R173, R3.reuse, 0x8, RZ ;  /* 0x0000000803ad7810 */ /* 0x040fe40007ffe0ff */
[C---:B------:R-:W-:Y:S02]  /*25b90*/  IADD3 R191, R3.reuse, 0x9, RZ ;  /* 0x0000000903bf7810 */ /* 0x040fe40007ffe0ff */
[C---:B------:R-:W-:Y:S01]  /*25ba0*/  ISETP.GE.AND P4, PT, R3.reuse, R247, PT ;  /* 0x000000f70300720c */ /* 0x040fe20003f86270 */
[C---:B------:R-:W-:Y:S01]  /*25bb0*/  IMAD.IADD R192, R248.reuse, 0x1, -R173 ;  /* 0x00000001f8c07824 */ /* 0x040fe200078e0aad */
[----:B------:R-:W-:Y:S02]  /*25bc0*/  IADD3 R190, R248, -R191, RZ ;  /* 0x800000bff8be7210 */ /* 0x000fe40007ffe0ff */
[C---:B------:R-:W-:Y:S01]  /*25bd0*/  ISETP.GE.AND P3, PT, R170.reuse, R247, PT ;  /* 0x000000f7aa00720c */ /* 0x040fe20003f66270 */
[----:B------:R-:W4:Y:S01]  /*25be0*/  I2F R166, R166 ;  /* 0x000000a600a67306 */ /* 0x000f220000201400 */
[C---:B------:R-:W-:Y:S02]  /*25bf0*/  ISETP.GE.AND P6, PT, R3.reuse, R244, PT ;  /* 0x000000f40300720c */ /* 0x040fe40003fc6270 */
[----:B------:R-:W-:Y:S02]  /*25c00*/  IABS R192, R192 ;  /* 0x000000c000c07213 */ /* 0x000fe40000000000 */
[----:B------:R-:W-:Y:S02]  /*25c10*/  IABS R190, R190 ;  /* 0x000000be00be7213 */ /* 0x000fe40000000000 */
[CC--:B------:R-:W-:Y:S02]  /*25c20*/  ISETP.GE.OR P4, PT, R3.reuse, R246.reuse, !P4 ;  /* 0x000000f60300720c */ /* 0x0c0fe40006786670 */
[C---:B------:R-:W-:Y:S01]  /*25c30*/  IADD3 R183, R3.reuse, 0x10, RZ ;  /* 0x0000001003b77810 */ /* 0x040fe20007ffe0ff */
[----:B------:R-:W1:Y:S01]  /*25c40*/  I2F R168, R168 ;  /* 0x000000a800a87306 */ /* 0x000e620000201400 */
[-C--:B------:R-:W-:Y:S02]  /*25c50*/  ISETP.GE.OR P3, PT, R170, R246.reuse, !P3 ;  /* 0x000000f6aa00720c */ /* 0x080fe40005f66670 */
[----:B------:R-:W-:Y:S01]  /*25c60*/  ISETP.GE.OR P6, PT, R3, R243, !P6 ;  /* 0x000000f30300720c */ /* 0x000fe200077c6670 */
[C---:B------:R-:W-:Y:S01]  /*25c70*/  IMAD.IADD R187, R248.reuse, 0x1, -R183 ;  /* 0x00000001f8bb7824 */ /* 0x040fe200078e0ab7 */
[----:B------:R-:W-:Y:S02]  /*25c80*/  IADD3 R174, R245, -R183, RZ ;  /* 0x800000b7f5ae7210 */ /* 0x000fe40007ffe0ff */
[----:B------:R-:W-:Y:S02]  /*25c90*/  IADD3 R172, R3, 0x20, RZ ;  /* 0x0000002003ac7810 */ /* 0x000fe40007ffe0ff */
[-C--:B------:R-:W-:Y:S01]  /*25ca0*/  ISETP.GE.AND P1, PT, R173, R247.reuse, PT ;  /* 0x000000f7ad00720c */ /* 0x080fe20003f26270 */
[----:B------:R-:W1:Y:S01]  /*25cb0*/  I2F R192, R192 ;  /* 0x000000c000c07306 */ /* 0x000e620000201400 */
[----:B------:R-:W-:Y:S01]  /*25cc0*/  ISETP.GE.AND P2, PT, R191, R247, PT ;  /* 0x000000f7bf00720c */ /* 0x000fe20003f46270 */
[C---:B------:R-:W-:Y:S01]  /*25cd0*/  IMAD.IADD R171, R248.reuse, 0x1, -R172 ;  /* 0x00000001f8ab7824 */ /* 0x040fe200078e0aac */
[C---:B------:R-:W-:Y:S02]  /*25ce0*/  IADD3 R181, R3.reuse, 0x18, RZ ;  /* 0x0000001803b57810 */ /* 0x040fe40007ffe0ff */
[----:B------:R-:W-:Y:S02]  /*25cf0*/  IADD3 R182, R3, 0x11, RZ ;  /* 0x0000001103b67810 */ /* 0x000fe40007ffe0ff */
[-C--:B------:R-:W-:Y:S01]  /*25d00*/  ISETP.GE.OR P1, PT, R173, R246.reuse, !P1 ;  /* 0x000000f6ad00720c */ /* 0x080fe20004f26670 */
[C---:B------:R-:W-:Y:S01]  /*25d10*/  IMAD.IADD R185, R248.reuse, 0x1, -R181 ;  /* 0x00000001f8b97824 */ /* 0x040fe200078e0ab5 */
[----:B------:R-:W-:Y:S01]  /*25d20*/  ISETP.GE.OR P2, PT, R191, R246, !P2 ;  /* 0x000000f6bf00720c */ /* 0x000fe20005746670 */
[----:B------:R-:W3:Y:S01]  /*25d30*/  I2F R190, R190 ;  /* 0x000000be00be7306 */ /* 0x000ee20000201400 */
[----:B------:R-:W-:Y:S02]  /*25d40*/  IADD3 R175, R245, -R191, RZ ;  /* 0x800000bff5af7210 */ /* 0x000fe40007ffe0ff */
[----:B------:R-:W-:Y:S02]  /*25d50*/  IABS R187, R187 ;  /* 0x000000bb00bb7213 */ /* 0x000fe40000000000 */
[C---:B------:R-:W-:Y:S02]  /*25d60*/  IADD3 R186, R248.reuse, -R182, RZ ;  /* 0x800000b6f8ba7210 */ /* 0x040fe40007ffe0ff */
[----:B------:R-:W-:Y:S02]  /*25d70*/  IABS R177, R171 ;  /* 0x000000ab00b17213 */ /* 0x000fe40000000000 */
[----:B------:R-:W-:Y:S01]  /*25d80*/  IADD3 R171, R3, 0x21, RZ ;  /* 0x0000002103ab7810 */ /* 0x000fe20007ffe0ff */
[----:B------:R-:W3:Y:S01]  /*25d90*/  I2F R187, R187 ;  /* 0x000000bb00bb7306 */ /* 0x000ee20000201400 */
[C---:B------:R-:W-:Y:S02]  /*25da0*/  ISETP.GE.AND P5, PT, R173.reuse, R244, PT ;  /* 0x000000f4ad00720c */ /* 0x040fe40003fa6270 */
[----:B------:R-:W-:Y:S01]  /*25db0*/  IABS R186, R186 ;  /* 0x000000ba00ba7213 */ /* 0x000fe20000000000 */
[----:B-1----:R-:W-:Y:S01]  /*25dc0*/  IMAD.IADD R164, R248, 0x1, -R171 ;  /* 0x00000001f8a47824 */ /* 0x002fe200078e0aab */
[----:B------:R-:W-:Y:S02]  /*25dd0*/  ISETP.GE.OR P5, PT, R173, R243, !P5 ;  /* 0x000000f3ad00720c */ /* 0x000fe40006fa6670 */
[C---:B------:R-:W-:Y:S02]  /*25de0*/  IADD3 R178, R245.reuse, -R173, RZ ;  /* 0x800000adf5b27210 */ /* 0x040fe40007ffe0ff */
[----:B------:R-:W-:Y:S01]  /*25df0*/  IADD3 R173, R245, -R182, RZ ;  /* 0x800000b6f5ad7210 */ /* 0x000fe20007ffe0ff */
[----:B------:R-:W1:Y:S01]  /*25e00*/  I2F R186, R186 ;  /* 0x000000ba00ba7306 */ /* 0x000e620000201400 */
[----:B------:R-:W-:Y:S02]  /*25e10*/  IADD3 R180, R3, 0x19, RZ ;  /* 0x0000001903b47810 */ /* 0x000fe40007ffe0ff */
[----:B------:R-:W-:Y:S02]  /*25e20*/  ISETP.GE.AND P0, PT, R170, R244, PT ;  /* 0x000000f4aa00720c */ /* 0x000fe40003f06270 */
[----:B------:R-:W-:Y:S01]  /*25e30*/  IABS R164, R164 ;  /* 0x000000a400a47213 */ /* 0x000fe20000000000 */
[----:B------:R-:W-:Y:S01]  /*25e40*/  IMAD.IADD R179, R248, 0x1, -R180 ;  /* 0x00000001f8b37824 */ /* 0x000fe200078e0ab4 */
[----:B------:R-:W-:Y:S02]  /*25e50*/  IADD3 R184, R245, -R170, RZ ;  /* 0x800000aaf5b87210 */ /* 0x000fe40007ffe0ff */
[----:B------:R-:W-:Y:S01]  /*25e60*/  ISETP.GE.OR P0, PT, R170, R243, !P0 ;  /* 0x000000f3aa00720c */ /* 0x000fe20004706670 */
[----:B------:R-:W-:Y:S01]  /*25e70*/  I2F R177, R177 ;  /* 0x000000b100b17306 */ /* 0x000fe20000201400 */
[----:B------:R-:W-:Y:S02]  /*25e80*/  IABS R179, R179 ;  /* 0x000000b300b37213 */ /* 0x000fe40000000000 */
[----:B------:R-:W-:Y:S02]  /*25e90*/  IABS R185, R185 ;  /* 0x000000b900b97213 */ /* 0x000fe40000000000 */
[----:B------:R-:W-:Y:S02]  /*25ea0*/  IABS R184, R184 ;  /* 0x000000b800b87213 */ /* 0x000fe40000000000 */
[----:B------:R-:W-:Y:S02]  /*25eb0*/  IABS R173, R173 ;  /* 0x000000ad00ad7213 */ /* 0x000fe40000000000 */
[----:B------:R-:W-:Y:S01]  /*25ec0*/  IABS R178, R178 ;  /* 0x000000b200b27213 */ /* 0x000fe20000000000 */
[----:B------:R1:W-:Y:S01]  /*25ed0*/  I2F R170, R164 ;  /* 0x000000a400aa7306 */ /* 0x0003e20000201400 */
[----:B------:R-:W-:Y:S09]  /*25ee0*/  IABS R175, R175 ;  /* 0x000000af00af7213 */ /* 0x000ff20000000000 */
[----:B------:R-:W3:Y:S10]  /*25ef0*/  I2F R179, R179 ;  /* 0x000000b300b37306 */ /* 0x000ef40000201400 */
[----:B------:R-:W3:Y:S01]  /*25f00*/  I2F R185, R185 ;  /* 0x000000b900b97306 */ /* 0x000ee20000201400 */
[----:B-1----:R-:W-:Y:S09]  /*25f10*/  IABS R164, R174 ;  /* 0x000000ae00a47213 */ /* 0x002ff20000000000 */
[----:B------:R1:W-:Y:S10]  /*25f20*/  I2F R174, R164 ;  /* 0x000000a400ae7306 */ /* 0x0003f40000201400 */
[----:B------:R-:W3:Y:S10]  /*25f30*/  I2F R184, R184 ;  /* 0x000000b800b87306 */ /* 0x000ef40000201400 */
[----:B------:R-:W4:Y:S01]  /*25f40*/  I2F R173, R173 ;  /* 0x000000ad00ad7306 */ /* 0x000f220000201400 */
[C---:B-1----:R-:W-:Y:S09]  /*25f50*/  IADD3 R164, R3.reuse, 0x30, RZ ;  /* 0x0000003003a47810 */ /* 0x042ff20007ffe0ff */
[----:B------:R-:W1:Y:S10]  /*25f60*/  I2F R178, R178 ;  /* 0x000000b200b27306 */ /* 0x000e740000201400 */
[----:B------:R-:W1:Y:S01]  /*25f70*/  I2F R175, R175 ;  /* 0x000000af00af7306 */ /* 0x000e620000201400 */
[C---:B---3--:R-:W-:Y:S01]  /*25f80*/  FFMA.FTZ R4, -R242.reuse, R169, R4 ;  /* 0x000000a9f2047223 */ /* 0x048fe20000010104 */
[C---:B------:R-:W-:Y:S01]  /*25f90*/  IADD3 R169, R3.reuse, 0x28, RZ ;  /* 0x0000002803a97810 */ /* 0x040fe20007ffe0ff */
[C---:B----4-:R-:W-:Y:S01]  /*25fa0*/  FFMA.FTZ R5, -R242.reuse, R166, R5 ;  /* 0x000000a6f2057223 */ /* 0x050fe20000010105 */
[----:B------:R-:W-:Y:S01]  /*25fb0*/  IADD3 R166, R3, 0x29, RZ ;  /* 0x0000002903a67810 */ /* 0x000fe20007ffe0ff */
[----:B------:R-:W-:Y:S01]  /*25fc0*/  FFMA.FTZ R6, -R242, R168, R6 ;  /* 0x000000a8f2067223 */ /* 0x000fe20000010106 */
[----:B------:R-:W-:Y:S01]  /*25fd0*/  FSEL R168, R4, -INF , !P4 ;  /* 0xff80000004a87808 */ /* 0x000fe20006000000 */
[----:B------:R-:W-:Y:S01]  /*25fe0*/  FFMA.FTZ R8, -R242, R192, R8 ;  /* 0x000000c0f2087223 */ /* 0x000fe20000010108 */
[----:B------:R-:W-:Y:S01]  /*25ff0*/  FSEL R5, R5, -INF , !P3 ;  /* 0xff80000005057808 */ /* 0x000fe20005800000 */
[----:B------:R-:W-:Y:S01]  /*26000*/  IMAD.IADD R4, R248, 0x1, -R166 ;  /* 0x00000001f8047824 */ /* 0x000fe200078e0aa6 */
[----:B------:R-:W-:Y:S01]  /*26010*/  FSEL R6, R6, -INF , !P6 ;  /* 0xff80000006067808 */ /* 0x000fe20007000000 */
[C---:B------:R-:W-:Y:S01]  /*26020*/  FFMA.FTZ R9, -R242.reuse, R190, R9 ;  /* 0x000000bef2097223 */ /* 0x040fe20000010109 */
[C---:B------:R-:W-:Y:S01]  /*26030*/  ISETP.GE.AND P6, PT, R183.reuse, R247, PT ;  /* 0x000000f7b700720c */ /* 0x040fe20003fc6270 */
[C---:B------:R-:W-:Y:S01]  /*26040*/  FFMA.FTZ R12, -R242.reuse, R187, R12 ;  /* 0x000000bbf20c7223 */ /* 0x040fe2000001010c */
[C---:B------:R-:W-:Y:S01]  /*26050*/  ISETP.GE.AND P3, PT, R183.reuse, R244, PT ;  /* 0x000000f4b700720c */ /* 0x040fe20003f66270 */
[C---:B------:R-:W-:Y:S01]  /*26060*/  FFMA.FTZ R13, -R242.reuse, R186, R13 ;  /* 0x000000baf20d7223 */ /* 0x040fe2000001010d */
[----:B------:R-:W-:Y:S01]  /*26070*/  IABS R4, R4 ;  /* 0x0000000400047213 */ /* 0x000fe20000000000 */
[----:B------:R-:W-:Y:S01]  /*26080*/  FFMA.FTZ R17, -R242, R179, R17 ;  /* 0x000000b3f2117223 */ /* 0x000fe20000010111 */
[C---:B------:R-:W-:Y:S01]  /*26090*/  ISETP.GE.OR P6, PT, R183.reuse, R246, !P6 ;  /* 0x000000f6b700720c */ /* 0x040fe200077c6670 */
[----:B------:R-:W-:Y:S01]  /*260a0*/  IMAD.IADD R176, R248, 0x1, -R169 ;  /* 0x00000001f8b07824 */ /* 0x000fe200078e0aa9 */
[----:B------:R-:W-:Y:S01]  /*260b0*/  ISETP.GE.OR P3, PT, R183, R243, !P3 ;  /* 0x000000f3b700720c */ /* 0x000fe20005f66670 */
[----:B------:R-:W-:Y:S01]  /*260c0*/  FFMA.FTZ R16, -R242, R185, R16 ;  /* 0x000000b9f2107223 */ /* 0x000fe20000010110 */
[----:B------:R-:W3:Y:S01]  /*260d0*/  I2F R183, R4 ;  /* 0x0000000400b77306 */ /* 0x000ee20000201400 */
[C---:B------:R-:W-:Y:S01]  /*260e0*/  ISETP.GE.AND P4, PT, R191.reuse, R244, PT ;  /* 0x000000f4bf00720c */ /* 0x040fe20003f86270 */
[----:B------:R-:W-:Y:S01]  /*260f0*/  IMAD.IADD R190, R248, 0x1, -R164 ;  /* 0x00000001f8be7824 */ /* 0x000fe200078e0aa4 */
[----:B------:R-:W-:Y:S01]  /*26100*/  FSEL R8, R8, -INF , !P1 ;  /* 0xff80000008087808 */ /* 0x000fe20004800000 */
[C---:B------:R-:W-:Y:S01]  /*26110*/  FFMA.FTZ R20, -R242.reuse, R177, R20 ;  /* 0x000000b1f2147223 */ /* 0x040fe20000010114 */
[----:B------:R-:W-:Y:S01]  /*26120*/  ISETP.GE.OR P4, PT, R191, R243, !P4 ;  /* 0x000000f3bf00720c */ /* 0x000fe20006786670 */
[C---:B------:R-:W-:Y:S01]  /*26130*/  FFMA.FTZ R7, -R242.reuse, R184, R7 ;  /* 0x000000b8f2077223 */ /* 0x040fe20000010107 */
[----:B------:R-:W-:Y:S01]  /*26140*/  IADD3 R191, R245, -R181, RZ ;  /* 0x800000b5f5bf7210 */ /* 0x000fe20007ffe0ff */
[C---:B------:R-:W-:Y:S01]  /*26150*/  FFMA.FTZ R21, -R242.reuse, R170, R21 ;  /* 0x000000aaf2157223 */ /* 0x040fe20000010115 */
[----:B------:R-:W-:Y:S01]  /*26160*/  FSEL R9, R9, -INF , !P2 ;  /* 0xff80000009097808 */ /* 0x000fe20005000000 */
[----:B------:R-:W-:Y:S01]  /*26170*/  FFMA.FTZ R14, -R242, R174, R14 ;  /* 0x000000aef20e7223 */ /* 0x000fe2000001010e */
[----:B------:R-:W-:Y:S01]  /*26180*/  ISETP.GE.AND P1, PT, R182, R247, PT ;  /* 0x000000f7b600720c */ /* 0x000fe20003f26270 */
[----:B------:R-:W-:Y:S01]  /*26190*/  FFMA.FTZ R15, -R242, R173, R15 ;  /* 0x000000adf20f7223 */ /* 0x000fe2000001010f */
[----:B------:R-:W-:Y:S01]  /*261a0*/  ISETP.GE.AND P2, PT, R182, R244, PT ;  /* 0x000000f4b600720c */ /* 0x000fe20003f46270 */
[----:B-1----:R-:W-:Y:S01]  /*261b0*/  FFMA.FTZ R10, -R242, R178, R10 ;  /* 0x000000b2f20a7223 */ /* 0x002fe2000001010a */
[----:B------:R-:W-:Y:S01]  /*261c0*/  ISETP.GE.OR P1, PT, R182, R246, !P1 ;  /* 0x000000f6b600720c */ /* 0x000fe20004f26670 */
[----:B------:R-:W-:Y:S01]  /*261d0*/  FFMA.FTZ R11, -R242, R175, R11 ;  /* 0x000000aff20b7223 */ /* 0x000fe2000001010b */
[----:B------:R-:W-:Y:S02]  /*261e0*/  ISETP.GE.OR P2, PT, R182, R243, !P2 ;  /* 0x000000f3b600720c */ /* 0x000fe40005746670 */
[----:B------:R-:W-:Y:S02]  /*261f0*/  FSEL R198, R12, -INF , !P6 ;  /* 0xff8000000cc67808 */ /* 0x000fe40007000000 */
[----:B------:R-:W-:Y:S02]  /*26200*/  IADD3 R12, R3, 0x31, RZ ;  /* 0x00000031030c7810 */ /* 0x000fe40007ffe0ff */
[----:B------:R-:W-:Y:S01]  /*26210*/  FSEL R199, R13, -INF , !P1 ;  /* 0xff8000000dc77808 */ /* 0x000fe20004800000 */
[----:B---3--:R-:W-:Y:S01]  /*26220*/  FFMA.FTZ R25, -R242, R183, R25 ;  /* 0x000000b7f2197223 */ /* 0x008fe20000010119 */
[----:B------:R-:W-:Y:S02]  /*26230*/  IABS R4, R191 ;  /* 0x000000bf00047213 */ /* 0x000fe40000000000 */
[CC--:B------:R-:W-:Y:S02]  /*26240*/  ISETP.GE.AND P6, PT, R181.reuse, R247.reuse, PT ;  /* 0x000000f7b500720c */ /* 0x0c0fe40003fc6270 */
[----:B------:R-:W1:Y:S01]  /*26250*/  I2F R182, R4 ;  /* 0x0000000400b67306 */ /* 0x000e620000201400 */
[----:B------:R-:W-:Y:S02]  /*26260*/  IABS R176, R176 ;  /* 0x000000b000b07213 */ /* 0x000fe40000000000 */
[----:B------:R-:W-:Y:S02]  /*26270*/  ISETP.GE.OR P6, PT, R181, R246, !P6 ;  /* 0x000000f6b500720c */ /* 0x000fe400077c6670 */
[----:B------:R-:W-:Y:S02]  /*26280*/  IABS R190, R190 ;  /* 0x000000be00be7213 */ /* 0x000fe40000000000 */
[----:B------:R-:W-:Y:S02]  /*26290*/  FSEL R223, R16, -INF , !P6 ;  /* 0xff80000010df7808 */ /* 0x000fe40007000000 */
[CC--:B------:R-:W-:Y:S01]  /*262a0*/  ISETP.GE.AND P6, PT, R180.reuse, R247.reuse, PT ;  /* 0x000000f7b400720c */ /* 0x0c0fe20003fc6270 */
[----:B------:R-:W3:Y:S01]  /*262b0*/  I2F R176, R176 ;  /* 0x000000b000b07306 */ /* 0x000ee20000201400 */
[----:B------:R-:W-:Y:S02]  /*262c0*/  IADD3 R16, R245, -R172, RZ ;  /* 0x800000acf5107210 */ /* 0x000fe40007ffe0ff */
[----:B------:R-:W-:Y:S02]  /*262d0*/  ISETP.GE.OR P6, PT, R180, R246, !P6 ;  /* 0x000000f6b400720c */ /* 0x000fe400077c6670 */
[----:B------:R-:W-:Y:S02]  /*262e0*/  IABS R16, R16 ;  /* 0x0000001000107213 */ /* 0x000fe40000000000 */
[----:B------:R-:W-:Y:S02]  /*262f0*/  FSEL R251, R17, -INF , !P6 ;  /* 0xff80000011fb7808 */ /* 0x000fe40007000000 */
[-C--:B------:R-:W-:Y:S01]  /*26300*/  ISETP.GE.AND P6, PT, R172, R247.reuse, PT ;  /* 0x000000f7ac00720c */ /* 0x080fe20003fc6270 */
[----:B------:R-:W4:Y:S01]  /*26310*/  I2F R184, R190 ;  /* 0x000000be00b87306 */ /* 0x000f220000201400 */
[----:B------:R-:W-:Y:S02]  /*26320*/  FSEL R252, R14, -INF , !P3 ;  /* 0xff8000000efc7808 */ /* 0x000fe40005800000 */
[----:B------:R-:W-:Y:S01]  /*26330*/  ISETP.GE.OR P6, PT, R172, R246, !P6 ;  /* 0x000000f6ac00720c */ /* 0x000fe200077c6670 */
[----:B-1----:R-:W-:Y:S01]  /*26340*/  FFMA.FTZ R18, -R242, R182, R18 ;  /* 0x000000b6f2127223 */ /* 0x002fe20000010112 */
[C---:B------:R-:W-:Y:S02]  /*26350*/  IADD3 R4, R245.reuse, -R180, RZ ;  /* 0x800000b4f5047210 */ /* 0x040fe40007ffe0ff */
[----:B------:R-:W-:Y:S01]  /*26360*/  FSEL R187, R20, -INF , !P6 ;  /* 0xff80000014bb7808 */ /* 0x000fe20007000000 */
[----:B------:R-:W-:Y:S01]  /*26370*/  IMAD.IADD R20, R245, 0x1, -R171 ;  /* 0x00000001f5147824 */ /* 0x000fe200078e0aab */
[----:B------:R-:W-:Y:S01]  /*26380*/  IABS R4, R4 ;  /* 0x0000000400047213 */ /* 0x000fe20000000000 */
[----:B------:R-:W1:Y:S01]  /*26390*/  I2F R16, R16 ;  /* 0x0000001000107306 */ /* 0x000e620000201400 */
[CC--:B------:R-:W-:Y:S02]  /*263a0*/  ISETP.GE.AND P6, PT, R171.reuse, R247.reuse, PT ;  /* 0x000000f7ab00720c */ /* 0x0c0fe40003fc6270 */
[----:B------:R-:W-:Y:S01]  /*263b0*/  MOV R13, R4 ;  /* 0x00000004000d7202 */ /* 0x000fe20000000f00 */
[----:B------:R-:W-:Y:S01]  /*263c0*/  IMAD.IADD R4, R248, 0x1, -R12 ;  /* 0x00000001f8047824 */ /* 0x000fe200078e0a0c */
[----:B------:R-:W-:Y:S01]  /*263d0*/  ISETP.GE.OR P6, PT, R171, R246, !P6 ;  /* 0x000000f6ab00720c */ /* 0x000fe200077c6670 */
[C---:B---3--:R-:W-:Y:S01]  /*263e0*/  FFMA.FTZ R24, -R242.reuse, R176, R24 ;  /* 0x000000b0f2187223 */ /* 0x048fe20000010118 */
[----:B------:R-:W-:Y:S02]  /*263f0*/  ISETP.GE.AND P3, PT, R169, R244, PT ;  /* 0x000000f4a900720c */ /* 0x000fe40003f66270 */
[----:B------:R-:W-:Y:S01]  /*26400*/  IABS R4, R4 ;  /* 0x0000000400047213 */ /* 0x000fe20000000000 */
[----:B------:R-:W3:Y:S01]  /*26410*/  I2F R13, R13 ;  /* 0x0000000d000d7306 */ /* 0x000ee20000201400 */
[----:B------:R-:W-:Y:S02]  /*26420*/  FSEL R193, R21, -INF , !P6 ;  /* 0xff80000015c17808 */ /* 0x000fe40007000000 */
[C---:B------:R-:W-:Y:S01]  /*26430*/  ISETP.GE.AND P6, PT, R169.reuse, R247, PT ;  /* 0x000000f7a900720c */ /* 0x040fe20003fc6270 */
[----:B----4-:R-:W-:Y:S01]  /*26440*/  FFMA.FTZ R28, -R242, R184, R28 ;  /* 0x000000b8f21c7223 */ /* 0x010fe2000001011c */
[C---:B------:R-:W-:Y:S02]  /*26450*/  ISETP.GE.OR P3, PT, R169.reuse, R243, !P3 ;  /* 0x000000f3a900720c */ /* 0x040fe40005f66670 */
[----:B------:R-:W-:Y:S02]  /*26460*/  ISETP.GE.OR P6, PT, R169, R246, !P6 ;  /* 0x000000f6a900720c */ /* 0x000fe400077c6670 */
[----:B------:R-:W-:Y:S01]  /*26470*/  IADD3 R169, R245, -R169, RZ ;  /* 0x800000a9f5a97210 */ /* 0x000fe20007ffe0ff */
[----:B------:R-:W4:Y:S01]  /*26480*/  I2F R179, R4 ;  /* 0x0000000400b37306 */ /* 0x000f220000201400 */
[----:B------:R-:W-:Y:S02]  /*26490*/  FSEL R186, R24, -INF , !P6 ;  /* 0xff80000018ba7808 */ /* 0x000fe40007000000 */
[----:B------:R-:W-:Y:S01]  /*264a0*/  ISETP.GE.AND P6, PT, R166, R247, PT ;  /* 0x000000f7a600720c */ /* 0x000fe20003fc6270 */
[----:B-1----:R-:W-:Y:S01]  /*264b0*/  FFMA.FTZ R22, -R242, R16, R22 ;  /* 0x00000010f2167223 */ /* 0x002fe20000010116 */
[----:B------:R-:W-:Y:S02]  /*264c0*/  FMNMX.FTZ R16, R168, R2, !PT ;  /* 0x00000002a8107209 */ /* 0x000fe40007810000 */
[----:B------:R-:W-:Y:S02]  /*264d0*/  ISETP.GE.OR P6, PT, R166, R246, !P6 ;  /* 0x000000f6a600720c */ /* 0x000fe400077c6670 */
[----:B------:R-:W-:Y:S02]  /*264e0*/  IABS R169, R169 ;  /* 0x000000a900a97213 */ /* 0x000fe40000000000 */
[----:B------:R-:W-:Y:S02]  /*264f0*/  FSEL R24, R15, -INF , !P2 ;  /* 0xff8000000f187808 */ /* 0x000fe40005000000 */
[----:B------:R-:W-:Y:S01]  /*26500*/  FSEL R7, R7, -INF , !P0 ;  /* 0xff80000007077808 */ /* 0x000fe20004000000 */
[----:B------:R-:W1:Y:S01]  /*26510*/  I2F R15, R169 ;  /* 0x000000a9000f7306 */ /* 0x000e620000201400 */
[----:B------:R-:W-:Y:S01]  /*26520*/  ISETP.GE.AND P0, PT, R180, R244, PT ;  /* 0x000000f4b400720c */ /* 0x000fe20003f06270 */
[----:B---3--:R-:W-:Y:S01]  /*26530*/  FFMA.FTZ R19, -R242, R13, R19 ;  /* 0x0000000df2137223 */ /* 0x008fe20000010113 */
[----:B------:R-:W-:Y:S02]  /*26540*/  FSEL R185, R25, -INF , !P6 ;  /* 0xff80000019b97808 */ /* 0x000fe40007000000 */
[C---:B------:R-:W-:Y:S02]  /*26550*/  ISETP.GE.AND P6, PT, R164.reuse, R247, PT ;  /* 0x000000f7a400720c */ /* 0x040fe40003fc6270 */
[----:B------:R-:W-:Y:S02]  /*26560*/  FMNMX.FTZ R16, R5, R16, !PT ;  /* 0x0000001005107209 */ /* 0x000fe40007810000 */
[----:B------:R-:W-:Y:S01]  /*26570*/  ISETP.GE.OR P6, PT, R164, R246, !P6 ;  /* 0x000000f6a400720c */ /* 0x000fe200077c6670 */
[----:B----4-:R-:W-:Y:S01]  /*26580*/  FFMA.FTZ R29, -R242, R179, R29 ;  /* 0x000000b3f21d7223 */ /* 0x010fe2000001011d */
[----:B------:R-:W-:Y:S02]  /*26590*/  IADD3 R4, R3, 0x38, RZ ;  /* 0x0000003803047810 */ /* 0x000fe40007ffe0ff */
[----:B------:R-:W-:Y:S02]  /*265a0*/  FMNMX.FTZ R16, R8, R16, !PT ;  /* 0x0000001008107209 */ /* 0x000fe40007810000 */
[----:B------:R-:W-:Y:S02]  /*265b0*/  IADD3 R17, R248, -R4, RZ ;  /* 0x80000004f8117210 */ /* 0x000fe40007ffe0ff */
[----:B------:R-:W-:Y:S02]  /*265c0*/  ISETP.GE.OR P0, PT, R180, R243, !P0 ;  /* 0x000000f3b400720c */ /* 0x000fe40004706670 */
[----:B------:R-:W-:Y:S02]  /*265d0*/  IABS R17, R17 ;  /* 0x0000001100117213 */ /* 0x000fe40000000000 */
[----:B------:R-:W-:Y:S02]  /*265e0*/  FSEL R180, R28, -INF , !P6 ;  /* 0xff8000001cb47808 */ /* 0x000fe40007000000 */
[----:B------:R-:W-:Y:S01]  /*265f0*/  FSEL R19, R19, -INF , !P0 ;  /* 0xff80000013137808 */ /* 0x000fe20004000000 */
[----:B-1----:R-:W-:Y:S01]  /*26600*/  FFMA.FTZ R26, -R242, R15, R26 ;  /* 0x0000000ff21a7223 */ /* 0x002fe2000001011a */
[----:B------:R-:W1:Y:S01]  /*26610*/  I2F R17, R17 ;  /* 0x0000001100117306 */ /* 0x000e620000201400 */
[C---:B------:R-:W-:Y:S02]  /*26620*/  ISETP.GE.AND P6, PT, R12.reuse, R247, PT ;  /* 0x000000f70c00720c */ /* 0x040fe40003fc6270 */
[-C--:B------:R-:W-:Y:S02]  /*26630*/  ISETP.GE.AND P0, PT, R12, R244.reuse, PT ;  /* 0x000000f40c00720c */ /* 0x080fe40003f06270 */
[----:B------:R-:W-:Y:S02]  /*26640*/  ISETP.GE.AND P2, PT, R166, R244, PT ;  /* 0x000000f4a600720c */ /* 0x000fe40003f46270 */
[----:B------:R-:W-:Y:S02]  /*26650*/  IABS R20, R20 ;  /* 0x0000001400147213 */ /* 0x000fe40000000000 */
[C---:B------:R-:W-:Y:S02]  /*26660*/  ISETP.GE.OR P6, PT, R12.reuse, R246, !P6 ;  /* 0x000000f60c00720c */ /* 0x040fe400077c6670 */
[-C--:B------:R-:W-:Y:S02]  /*26670*/  ISETP.GE.OR P0, PT, R12, R243.reuse, !P0 ;  /* 0x000000f30c00720c */ /* 0x080fe40004706670 */
[----:B------:R-:W-:Y:S01]  /*26680*/  ISETP.GE.OR P2, PT, R166, R243, !P2 ;  /* 0x000000f3a600720c */ /* 0x000fe20005746670 */
[C---:B------:R-:W-:Y:S01]  /*26690*/  IMAD.IADD R166, R245.reuse, 0x1, -R166 ;  /* 0x00000001f5a67824 */ /* 0x040fe200078e0aa6 */
[----:B------:R-:W3:Y:S01]  /*266a0*/  I2F R20, R20 ;  /* 0x0000001400147306 */ /* 0x000ee20000201400 */
[----:B------:R-:W-:Y:S02]  /*266b0*/  FSEL R10, R10, -INF , !P5 ;  /* 0xff8000000a0a7808 */ /* 0x000fe40006800000 */
[----:B------:R-:W-:Y:S02]  /*266c0*/  IADD3 R14, R245, -R164, RZ ;  /* 0x800000a4f50e7210 */ /* 0x000fe40007ffe0ff */
[----:B------:R-:W-:Y:S02]  /*266d0*/  IABS R13, R166 ;  /* 0x000000a6000d7213 */ /* 0x000fe40000000000 */
[----:B------:R-:W-:Y:S01]  /*266e0*/  FSEL R11, R11, -INF , !P4 ;  /* 0xff8000000b0b7808 */ /* 0x000fe20006000000 */
[----:B-1----:R-:W-:Y:S01]  /*266f0*/  FFMA.FTZ R32, -R242, R17, R32 ;  /* 0x00000011f2207223 */ /* 0x002fe20000010120 */
[----:B------:R-:W-:Y:S01]  /*26700*/  FMNMX.FTZ R17, R9, R16, !PT ;  /* 0x0000001009117209 */ /* 0x000fe20007810000 */
[----:B------:R-:W-:Y:S01]  /*26710*/  IMAD.IADD R16, R245, 0x1, -R12 ;  /* 0x00000001f5107824 */ /* 0x000fe200078e0a0c */
[----:B------:R-:W-:Y:S01]  /*26720*/  IADD3 R3, R3, 0x39, RZ ;  /* 0x0000003903037810 */ /* 0x000fe20007ffe0ff */
[----:B------:R-:W1:Y:S01]  /*26730*/  I2F R13, R13 ;  /* 0x0000000d000d7306 */ /* 0x000e620000201400 */
[----:B------:R-:W-:Y:S02]  /*26740*/  FMNMX.FTZ R12, R198, R17, !PT ;  /* 0x00000011c60c7209 */ /* 0x000fe40007810000 */
[----:B------:R-:W-:Y:S02]  /*26750*/  FMNMX.FTZ R17, R6, R0, !PT ;  /* 0x0000000006117209 */ /* 0x000fe40007810000 */
[----:B------:R-:W-:Y:S02]  /*26760*/  ISETP.GE.AND P1, PT, R181, R244, PT ;  /* 0x000000f4b500720c */ /* 0x000fe40003f26270 */
[----:B------:R-:W-:Y:S02]  /*26770*/  FMNMX.FTZ R17, R7, R17, !PT ;  /* 0x0000001107117209 */ /* 0x000fe40007810000 */
[----:B------:R-:W-:Y:S02]  /*26780*/  IABS R14, R14 ;  /* 0x0000000e000e7213 */ /* 0x000fe40000000000 */
[----:B------:R-:W-:Y:S01]  /*26790*/  FMNMX.FTZ R17, R10, R17, !PT ;  /* 0x000000110a117209 */ /* 0x000fe20007810000 */
[----:B---3--:R-:W-:Y:S01]  /*267a0*/  FFMA.FTZ R23, -R242, R20, R23 ;  /* 0x00000014f2177223 */ /* 0x008fe20000010117 */
[----:B------:R-:W-:Y:S02]  /*267b0*/  IADD3 R170, R248, -R3, RZ ;  /* 0x80000003f8aa7210 */ /* 0x000fe40007ffe0ff */
[----:B------:R-:W-:Y:S01]  /*267c0*/  FMNMX.FTZ R17, R11, R17, !PT ;  /* 0x000000110b117209 */ /* 0x000fe20007810000 */
[----:B------:R-:W3:Y:S01]  /*267d0*/  I2F R14, R14 ;  /* 0x0000000e000e7306 */ /* 0x000ee20000201400 */
[----:B------:R-:W-:Y:S02]  /*267e0*/  ISETP.GE.OR P1, PT, R181, R243, !P1 ;  /* 0x000000f3b500720c */ /* 0x000fe40004f26670 */
[----:B------:R-:W-:Y:S02]  /*267f0*/  IABS R16, R16 ;  /* 0x0000001000107213 */ /* 0x000fe40000000000 */
[----:B------:R-:W-:Y:S02]  /*26800*/  FMNMX.FTZ R12, R199, R12, !PT ;  /* 0x0000000cc70c7209 */ /* 0x000fe40007810000 */
[----:B------:R-:W-:Y:S01]  /*26810*/  IADD3 R15, R245, -R4, RZ ;  /* 0x80000004f50f7210 */ /* 0x000fe20007ffe0ff */
[----:B-1----:R-:W-:Y:S01]  /*26820*/  FFMA.FTZ R27, -R242, R13, R27 ;  /* 0x0000000df21b7223 */ /* 0x002fe2000001011b */
[----:B------:R-:W-:Y:S01]  /*26830*/  FMNMX.FTZ R17, R252, R17, !PT ;  /* 0x00000011fc117209 */ /* 0x000fe20007810000 */
[----:B------:R-:W1:Y:S01]  /*26840*/  I2F R16, R16 ;  /* 0x0000001000107306 */ /* 0x000e620000201400 */
[----:B------:R-:W-:Y:S02]  /*26850*/  IABS R170, R170 ;  /* 0x000000aa00aa7213 */ /* 0x000fe40000000000 */
[----:B------:R-:W-:Y:S02]  /*26860*/  FSEL R25, R18, -INF , !P1 ;  /* 0xff80000012197808 */ /* 0x000fe40004800000 */
[----:B------:R-:W-:Y:S02]  /*26870*/  IABS R15, R15 ;  /* 0x0000000f000f7213 */ /* 0x000fe40000000000 */
[----:B------:R-:W-:Y:S02]  /*26880*/  FMNMX.FTZ R18, R223, R12, !PT ;  /* 0x0000000cdf127209 */ /* 0x000fe40007810000 */
[----:B------:R-:W-:Y:S01]  /*26890*/  IADD3 R12, R245, -R3, RZ ;  /* 0x80000003f50c7210 */ /* 0x000fe20007ffe0ff */
[----:B------:R-:W4:Y:S01]  /*268a0*/  I2F R170, R170 ;  /* 0x000000aa00aa7306 */ /* 0x000f220000201400 */
[----:B------:R-:W-:Y:S02]  /*268b0*/  FMNMX.FTZ R17, R24, R17, !PT ;  /* 0x0000001118117209 */ /* 0x000fe40007810000 */
[----:B------:R-:W-:Y:S01]  /*268c0*/  ISETP.GE.AND P5, PT, R172, R244, PT ;  /* 0x000000f4ac00720c */ /* 0x000fe20003fa6270 */
[----:B---3--:R-:W-:Y:S01]  /*268d0*/  FFMA.FTZ R30, -R242, R14, R30 ;  /* 0x0000000ef21e7223 */ /* 0x008fe2000001011e */
[----:B------:R-:W-:Y:S02]  /*268e0*/  IABS R12, R12 ;  /* 0x0000000c000c7213 */ /* 0x000fe40000000000 */
[----:B------:R-:W-:Y:S02]  /*268f0*/  FMNMX.FTZ R18, R251, R18, !PT ;  /* 0x00000012fb127209 */ /* 0x000fe40007810000 */
[----:B------:R-:W-:Y:S01]  /*26900*/  ISETP.GE.OR P5, PT, R172, R243, !P5 ;  /* 0x000000f3ac00720c */ /* 0x000fe20006fa6670 */
[----:B------:R-:W3:Y:S01]  /*26910*/  I2F R15, R15 ;  /* 0x0000000f000f7306 */ /* 0x000ee20000201400 */
[----:B------:R-:W-:Y:S02]  /*26920*/  FMNMX.FTZ R17, R25, R17, !PT ;  /* 0x0000001119117209 */ /* 0x000fe40007810000 */
[----:B------:R-:W-:Y:S01]  /*26930*/  ISETP.GE.AND P4, PT, R171, R244, PT ;  /* 0x000000f4ab00720c */ /* 0x000fe20003f86270 */
[----:B-1----:R-:W-:Y:S01]  /*26940*/  FFMA.FTZ R31, -R242, R16, R31 ;  /* 0x00000010f21f7223 */ /* 0x002fe2000001011f */
[----:B------:R-:W-:Y:S02]  /*26950*/  MOV R28, R193 ;  /* 0x000000c1001c7202 */ /* 0x000fe40000000f00 */
[----:B------:R-:W-:Y:S02]  /*26960*/  FMNMX.FTZ R18, R187, R18, !PT ;  /* 0x00000012bb127209 */ /* 0x000fe40007810000 */
[----:B------:R-:W-:Y:S01]  /*26970*/  FSEL R184, R22, -INF , !P5 ;  /* 0xff80000016b87808 */ /* 0x000fe20006800000 */
[----:B------:R-:W1:Y:S01]  /*26980*/  I2F R12, R12 ;  /* 0x0000000c000c7306 */ /* 0x000e620000201400 */
[----:B------:R-:W-:Y:S02]  /*26990*/  ISETP.GE.OR P4, PT, R171, R243, !P4 ;  /* 0x000000f3ab00720c */ /* 0x000fe40006786670 */
[----:B------:R-:W-:Y:S01]  /*269a0*/  FMNMX.FTZ R17, R19, R17, !PT ;  /* 0x0000001113117209 */ /* 0x000fe20007810000 */
[----:B----4-:R-:W-:Y:S01]  /*269b0*/  FFMA.FTZ R33, -R242, R170, R33 ;  /* 0x000000aaf2217223 */ /* 0x010fe20000010121 */
[----:B------:R-:W-:Y:S02]  /*269c0*/  FMNMX.FTZ R18, R28, R18, !PT ;  /* 0x000000121c127209 */ /* 0x000fe40007810000 */
[----:B------:R-:W-:Y:S02]  /*269d0*/  FSEL R183, R23, -INF , !P4 ;  /* 0xff80000017b77808 */ /* 0x000fe40006000000 */
[----:B------:R-:W-:Y:S01]  /*269e0*/  FMNMX.FTZ R17, R184, R17, !PT ;  /* 0x00000011b8117209 */ /* 0x000fe20007810000 */
[----:B------:R-:W-:Y:S01]  /*269f0*/  LDSM.16.MT88.4 R20, [R221+0x10000] ;  /* 0x01000000dd14783b */ /* 0x000fe20000004200 */
[----:B------:R-:W-:Y:S02]  /*26a00*/  FMNMX.FTZ R18, R186, R18, !PT ;  /* 0x00000012ba127209 */ /* 0x000fe40007810000 */
[----:B------:R-:W-:Y:S01]  /*26a10*/  ISETP.GE.AND P1, PT, R164, R244, PT ;  /* 0x000000f4a400720c */ /* 0x000fe20003f26270 */
[----:B---3--:R-:W-:Y:S01]  /*26a20*/  FFMA.FTZ R34, -R242, R15, R34 ;  /* 0x0000000ff2227223 */ /* 0x008fe20000010122 */
[----:B------:R-:W-:Y:S02]  /*26a30*/  FSEL R182, R26, -INF , !P3 ;  /* 0xff8000001ab67808 */ /* 0x000fe40005800000 */
[----:B------:R-:W-:Y:S02]  /*26a40*/  FMNMX.FTZ R17, R183, R17, !PT ;  /* 0x00000011b7117209 */ /* 0x000fe40007810000 */
[----:B------:R-:W-:Y:S02]  /*26a50*/  FSEL R179, R29, -INF , !P6 ;  /* 0xff8000001db37808 */ /* 0x000fe40007000000 */
[----:B------:R-:W-:Y:S02]  /*26a60*/  FMNMX.FTZ R18, R185, R18, !PT ;  /* 0x00000012b9127209 */ /* 0x000fe40007810000 */
[----:B------:R-:W-:Y:S01]  /*26a70*/  ISETP.GE.AND P6, PT, R4, R247, PT ;  /* 0x000000f70400720c */ /* 0x000fe20003fc6270 */
[----:B-1----:R-:W-:Y:S01]  /*26a80*/  FFMA.FTZ R35, -R242, R12, R35 ;  /* 0x0000000cf2237223 */ /* 0x002fe20000010123 */
[----:B------:R-:W-:Y:S02]  /*26a90*/  ISETP.GE.OR P1, PT, R164, R243, !P1 ;  /* 0x000000f3a400720c */ /* 0x000fe40004f26670 */
[----:B------:R-:W-:Y:S02]  /*26aa0*/  FSEL R181, R27, -INF , !P2 ;  /* 0xff8000001bb57808 */ /* 0x000fe40005000000 */
[----:B------:R-:W-:Y:S02]  /*26ab0*/  FMNMX.FTZ R17, R182, R17, !PT ;  /* 0x00000011b6117209 */ /* 0x000fe40007810000 */
[----:B------:R-:W-:Y:S02]  /*26ac0*/  FMNMX.FTZ R18, R180, R18, !PT ;  /* 0x00000012b4127209 */ /* 0x000fe40007810000 */
[----:B------:R-:W-:Y:S02]  /*26ad0*/  ISETP.GE.AND P5, PT, R3, R247, PT ;  /* 0x000000f70300720c */ /* 0x000fe40003fa6270 */
[----:B------:R-:W-:Y:S02]  /*26ae0*/  ISETP.GE.OR P6, PT, R4, R246, !P6 ;  /* 0x000000f60400720c */ /* 0x000fe400077c6670 */
[----:B------:R-:W-:Y:S02]  /*26af0*/  FSEL R175, R30, -INF , !P1 ;  /* 0xff8000001eaf7808 */ /* 0x000fe40004800000 */
[----:B------:R-:W-:Y:S02]  /*26b00*/  FMNMX.FTZ R17, R181, R17, !PT ;  /* 0x00000011b5117209 */ /* 0x000fe40007810000 */
[----:B------:R-:W-:Y:S02]  /*26b10*/  ISETP.GE.AND P3, PT, R4, R244, PT ;  /* 0x000000f40400720c */ /* 0x000fe40003f66270 */
[----:B------:R-:W-:Y:S02]  /*26b20*/  ISETP.GE.OR P5, PT, R3, R246, !P5 ;  /* 0x000000f60300720c */ /* 0x000fe40006fa6670 */
[----:B------:R-:W-:Y:S02]  /*26b30*/  FSEL R177, R32, -INF , !P6 ;  /* 0xff80000020b17808 */ /* 0x000fe40007000000 */
[----:B------:R-:W-:Y:S02]  /*26b40*/  FMNMX.FTZ R18, R179, R18, !PT ;  /* 0x00000012b3127209 */ /* 0x000fe40007810000 */
[----:B------:R-:W-:Y:S02]  /*26b50*/  FSEL R174, R31, -INF , !P0 ;  /* 0xff8000001fae7808 */ /* 0x000fe40004000000 */
[----:B------:R-:W-:Y:S02]  /*26b60*/  FMNMX.FTZ R17, R175, R17, !PT ;  /* 0x00000011af117209 */ /* 0x000fe40007810000 */
[-C--:B------:R-:W-:Y:S02]  /*26b70*/  ISETP.GE.OR P3, PT, R4, R243.reuse, !P3 ;  /* 0x000000f30400720c */ /* 0x080fe40005f66670 */
        /* <DEDUP_REMOVED lines=11> */
[----:B------:R-:W3:Y:S01]  /*26c30*/  SHFL.BFLY PT, R4, R3, 0x2, 0x1f ;  /* 0x0c401f0003047f89 */ /* 0x000ee200000e0000 */
[----:B-1----:R-:W-:Y:S07]  /*26c40*/  FMNMX.FTZ R14, R13, R14, !PT ;  /* 0x0000000e0d0e7209 */ /* 0x002fee0007810000 */
[----:B------:R-:W1:Y:S01]  /*26c50*/  SHFL.BFLY PT, R164, R14, 0x1, 0x1f ;  /* 0x0c201f000ea47f89 */ /* 0x000e6200000e0000 */
[----:B---3--:R-:W-:Y:S07]  /*26c60*/  FMNMX.FTZ R4, R3, R4, !PT ;  /* 0x0000000403047209 */ /* 0x008fee0007810000 */
[----:B------:R-:W3:Y:S01]  /*26c70*/  SHFL.BFLY PT, R3, R4, 0x1, 0x1f ;  /* 0x0c201f0004037f89 */ /* 0x000ee200000e0000 */
[----:B-1----:R-:W-:Y:S07]  /*26c80*/  FMNMX.FTZ R164, R14, R164, !PT ;  /* 0x000000a40ea47209 */ /* 0x002fee0007810000 */
[----:B------:R-:W1:Y:S01]  /*26c90*/  LDSM.16.MT88.4 R12, [R222+0x10000] ;  /* 0x01000000de0c783b */ /* 0x000e620000004200 */
[----:B------:R-:W-:Y:S01]  /*26ca0*/  FSETP.NEU.FTZ.AND P1, PT, R164, -INF , PT ;  /* 0xff800000a400780b */ /* 0x000fe20003f3d000 */
[----:B--2---:R-:W-:Y:S01]  /*26cb0*/  FMUL.FTZ R178, R165, R164 ;  /* 0x000000a4a5b27220 */ /* 0x004fe20000410000 */
[----:B---3--:R-:W-:Y:S02]  /*26cc0*/  FMNMX.FTZ R3, R4, R3, !PT ;  /* 0x0000000304037209 */ /* 0x008fe40007810000 */
[----:B------:R-:W-:Y:S02]  /*26cd0*/  FSEL R4, R164, RZ, P1 ;  /* 0x000000ffa4047208 */ /* 0x000fe40000800000 */
[----:B------:R-:W-:Y:S01]  /*26ce0*/  FSETP.NEU.FTZ.AND P0, PT, R3, -INF , PT ;  /* 0xff8000000300780b */ /* 0x000fe20003f1d000 */
[----:B------:R-:W-:Y:S01]  /*26cf0*/  FMUL.FTZ R172, R165, R3 ;  /* 0x00000003a5ac7220 */ /* 0x000fe20000410000 */
[----:B------:R-:W-:Y:S01]  /*26d00*/  FSEL R178, R178, RZ, P1 ;  /* 0x000000ffb2b27208 */ /* 0x000fe20000800000 */
[----:B------:R-:W-:Y:S01]  /*26d10*/  FADD.FTZ R2, -R4, R2 ;  /* 0x0000000204027221 */ /* 0x000fe20000010100 */
[----:B------:R-:W-:Y:S02]  /*26d20*/  FSEL R4, R3, RZ, P0 ;  /* 0x000000ff03047208 */ /* 0x000fe40000000000 */
[----:B------:R-:W-:Y:S01]  /*26d30*/  FSEL R172, R172, RZ, P0 ;  /* 0x000000ffacac7208 */ /* 0x000fe20000000000 */
[-C--:B------:R-:W-:Y:S01]  /*26d40*/  FFMA.FTZ R191, R168, R165.reuse, -R178 ;  /* 0x000000a5a8bf7223 */ /* 0x080fe200000108b2 */
[----:B------:R-:W-:Y:S01]  /*26d50*/  ISETP.GT.AND P0, PT, R240, R228, PT ;  /* 0x000000e4f000720c */ /* 0x000fe20003f04270 */
[----:B------:R-:W-:Y:S02]  /*26d60*/  FADD.FTZ R0, -R4, R0 ;  /* 0x0000000004007221 */ /* 0x000fe40000010100 */
[-CC-:B------:R-:W-:Y:S02]  /*26d70*/  FFMA.FTZ R190, R5, R165.reuse, -R178.reuse ;  /* 0x000000a505be7223 */ /* 0x180fe400000108b2 */
[-CC-:B------:R-:W-:Y:S01]  /*26d80*/  FFMA.FTZ R197, R8, R165.reuse, -R178.reuse ;  /* 0x000000a508c57223 */ /* 0x180fe200000108b2 */
[----:B------:R-:W-:Y:S01]  /*26d90*/  MUFU.EX2 R191, R191 ;  /* 0x000000bf00bf7308 */ /* 0x000fe20000000800 */
[-C--:B------:R-:W-:Y:S02]  /*26da0*/  FFMA.FTZ R196, R9, R165.reuse, -R178 ;  /* 0x000000a509c47223 */ /* 0x080fe400000108b2 */
[-CC-:B------:R-:W-:Y:S02]  /*26db0*/  FFMA.FTZ R195, R6, R165.reuse, -R172.reuse ;  /* 0x000000a506c37223 */ /* 0x180fe400000108ac */
[-CC-:B------:R-:W-:Y:S02]  /*26dc0*/  FFMA.FTZ R194, R7, R165.reuse, -R172.reuse ;  /* 0x000000a507c27223 */ /* 0x180fe400000108ac */
[-CC-:B------:R-:W-:Y:S02]  /*26dd0*/  FFMA.FTZ R193, R10, R165.reuse, -R172.reuse ;  /* 0x000000a50ac17223 */ /* 0x180fe400000108ac */
[-C--:B------:R-:W-:Y:S01]  /*26de0*/  FFMA.FTZ R192, R11, R165.reuse, -R172 ;  /* 0x000000a50bc07223 */ /* 0x080fe200000108ac */
[----:B------:R-:W2:Y:S01]  /*26df0*/  MUFU.EX2 R190, R190 ;  /* 0x000000be00be7308 */ /* 0x000ea20000000800 */
[C---:B------:R-:W-:Y:S02]  /*26e00*/  FMUL.FTZ R2, R165.reuse, R2 ;  /* 0x00000002a5027220 */ /* 0x040fe40000410000 */
[----:B------:R-:W-:Y:S02]  /*26e10*/  FMUL.FTZ R0, R165, R0 ;  /* 0x00000000a5007220 */ /* 0x000fe40000410000 */
[-CC-:B------:R-:W-:Y:S02]  /*26e20*/  FFMA.FTZ R180, R180, R165.reuse, -R178.reuse ;  /* 0x000000a5b4b47223 */ /* 0x180fe400000108b2 */
[-CC-:B------:R-:W-:Y:S02]  /*26e30*/  FFMA.FTZ R179, R179, R165.reuse, -R178.reuse ;  /* 0x000000a5b3b37223 */ /* 0x180fe400000108b2 */
[-C--:B------:R-:W-:Y:S01]  /*26e40*/  FFMA.FTZ R177, R177, R165.reuse, -R178 ;  /* 0x000000a5b1b17223 */ /* 0x080fe200000108b2 */
[----:B------:R-:W3:Y:S01]  /*26e50*/  MUFU.EX2 R2, R2 ;  /* 0x0000000200027308 */ /* 0x000ee20000000800 */
[-CC-:B------:R-:W-:Y:S02]  /*26e60*/  FFMA.FTZ R174, R174, R165.reuse, -R172.reuse ;  /* 0x000000a5aeae7223 */ /* 0x180fe400000108ac */
        /* <DEDUP_REMOVED lines=8> */
[-C--:B------:R-:W-:Y:S02]  /*26ef0*/  FFMA.FTZ R252, R252, R165.reuse, -R172 ;  /* 0x000000a5fcfc7223 */ /* 0x080fe400000108ac */
[-CC-:B------:R-:W-:Y:S02]  /*26f00*/  FFMA.FTZ R187, R187, R165.reuse, -R178.reuse ;  /* 0x000000a5bbbb7223 */ /* 0x180fe400000108b2 */
[-C--:B------:R-:W-:Y:S01]  /*26f10*/  FFMA.FTZ R186, R186, R165.reuse, -R178 ;  /* 0x000000a5baba7223 */ /* 0x080fe200000108b2 */
[----:B------:R-:W-:Y:S01]  /*26f20*/  MUFU.EX2 R197, R197 ;  /* 0x000000c500c57308 */ /* 0x000fe20000000800 */
[-C--:B------:R-:W-:Y:S02]  /*26f30*/  FFMA.FTZ R184, R184, R165.reuse, -R172 ;  /* 0x000000a5b8b87223 */ /* 0x080fe400000108ac */
[----:B------:R-:W-:Y:S02]  /*26f40*/  FFMA.FTZ R185, R185, R165, -R178 ;  /* 0x000000a5b9b97223 */ /* 0x000fe400000108b2 */
[C---:B---3--:R-:W-:Y:S02]  /*26f50*/  FMUL.FTZ R4, R2.reuse, R160 ;  /* 0x000000a002047220 */ /* 0x048fe40000410000 */
[C---:B------:R-:W-:Y:S01]  /*26f60*/  FMUL.FTZ R5, R2.reuse, R161 ;  /* 0x000000a102057220 */ /* 0x040fe20000410000 */
[----:B------:R-:W-:Y:S01]  /*26f70*/  MOV R161, R19 ;  /* 0x0000001300a17202 */ /* 0x000fe20000000f00 */
[C---:B------:R-:W-:Y:S01]  /*26f80*/  FMUL.FTZ R8, R2.reuse, R156 ;  /* 0x0000009c02087220 */ /* 0x040fe20000410000 */
[----:B------:R-:W2:Y:S01]  /*26f90*/  MUFU.EX2 R196, R196 ;  /* 0x000000c400c47308 */ /* 0x000ea20000000800 */
[----:B------:R-:W-:Y:S02]  /*26fa0*/  FMUL.FTZ R9, R2, R157 ;  /* 0x0000009d02097220 */ /* 0x000fe40000410000 */
[----:B------:R-:W-:Y:S02]  /*26fb0*/  IMAD.MOV.U32 R160, RZ, RZ, R28 ;  /* 0x000000ffffa07224 */ /* 0x000fe400078e001c */
[C---:B----4-:R-:W-:Y:S01]  /*26fc0*/  FMUL.FTZ R6, R0.reuse, R162 ;  /* 0x000000a200067220 */ /* 0x050fe20000410000 */
[----:B------:R-:W3:Y:S01]  /*26fd0*/  LDSM.16.MT88.4 R28, [R220+0x10000] ;  /* 0x01000000dc1c783b */ /* 0x000ee20000004200 */
[C---:B------:R-:W-:Y:S01]  /*26fe0*/  FMUL.FTZ R7, R0.reuse, R163 ;  /* 0x000000a300077220 */ /* 0x040fe20000410000 */
[----:B------:R-:W-:Y:S01]  /*26ff0*/  MOV R162, R25 ;  /* 0x0000001900a27202 */ /* 0x000fe20000000f00 */
[C---:B------:R-:W-:Y:S01]  /*27000*/  FMUL.FTZ R10, R0.reuse, R158 ;  /* 0x0000009e000a7220 */ /* 0x040fe20000410000 */
[----:B------:R-:W-:Y:S01]  /*27010*/  MUFU.EX2 R195, R195 ;  /* 0x000000c300c37308 */ /* 0x000fe20000000800 */
[C---:B------:R-:W-:Y:S02]  /*27020*/  FMUL.FTZ R11, R0.reuse, R159 ;  /* 0x0000009f000b7220 */ /* 0x040fe40000410000 */
[----:B------:R-:W-:Y:S01]  /*27030*/  FMUL.FTZ R19, R0, R151 ;  /* 0x0000009700137220 */ /* 0x000fe20000410000 */
[----:B------:R-:W-:Y:S01]  /*27040*/  LDSM.16.MT88.4 R156, [R221+0x12800] ;  /* 0x01280000dd9c783b */ /* 0x000fe20000004200 */
[C---:B------:R-:W-:Y:S02]  /*27050*/  FMUL.FTZ R16, R2.reuse, R148 ;  /* 0x0000009402107220 */ /* 0x040fe40000410000 */
[----:B------:R-:W-:Y:S02]  /*27060*/  FMUL.FTZ R17, R2, R149 ;  /* 0x0000009502117220 */ /* 0x000fe40000410000 */
[----:B------:R-:W-:Y:S01]  /*27070*/  FMUL.FTZ R18, R0, R150 ;  /* 0x0000009600127220 */ /* 0x000fe20000410000 */
[----:B------:R-:W4:Y:S01]  /*27080*/  MUFU.EX2 R194, R194 ;  /* 0x000000c200c27308 */ /* 0x000f220000000800 */
        /* <DEDUP_REMOVED lines=12> */
[C---:B-----5:R-:W-:Y:S01]  /*27150*/  FMUL.FTZ R36, R2.reuse, R36 ;  /* 0x0000002402247220 */ /* 0x060fe20000410000 */
[----:B------:R-:W2:Y:S01]  /*27160*/  MUFU.EX2 R192, R192 ;  /* 0x000000c000c07308 */ /* 0x000ea20000000800 */
[----:B------:R-:W-:Y:S01]  /*27170*/  LDSM.16.MT88.4 R132, [R220+0x12000] ;  /* 0x01200000dc84783b */ /* 0x000fe20000004200 */
[----:B------:R-:W-:Y:S01]  /*27180*/  FMUL.FTZ R37, R2, R37 ;  /* 0x0000002502257220 */ /* 0x000fe20000410000 */
[----:B----4-:R-:W-:Y:S01]  /*27190*/  F2FP.BF16.PACK_AB R169, R194, R195 ;  /* 0x000000c3c2a9723e */ /* 0x010fe200000010ff */
        /* <DEDUP_REMOVED lines=133> */
[C---:B---3--:R-:W-:Y:S03]  /*279f0*/  HMMA.16816.F32.BF16 R108, R168.reuse, R140, R108 ;  /* 0x0000008ca86c723c */ /* 0x048fe6000004186c */
[C---:B------:R-:W-:Y:S02]  /*27a00*/  FMUL.FTZ R114, R0.reuse, R114 ;  /* 0x0000007200727220 */ /* 0x040fe40000410000 */
[----:B------:R-:W-:Y:S02]  /*27a10*/  FMUL.FTZ R115, R0, R115 ;  /* 0x0000007300737220 */ /* 0x000fe40000410000 */
[--C-:B------:R-:W-:Y:S02]  /*27a20*/  FFMA.FTZ R140, R163, R165, -R172.reuse ;  /* 0x000000a5a38c7223 */ /* 0x100fe400000108ac */
[C---:B------:R-:W-:Y:S02]  /*27a30*/  FMUL.FTZ R116, R2.reuse, R116 ;  /* 0x0000007402747220 */ /* 0x040fe40000410000 */
[----:B------:R3:W-:Y:S01]  /*27a40*/  MUFU.EX2 R148, R140 ;  /* 0x0000008c00947308 */ /* 0x0007e20000000800 */
        /* <DEDUP_REMOVED lines=10> */
[--C-:B---3--:R-:W-:Y:S02]  /*27af0*/  FFMA.FTZ R140, R162, R165, -R172.reuse ;  /* 0x000000a5a28c7223 */ /* 0x108fe400000108ac */
[----:B------:R1:W3:Y:S01]  /*27b00*/  MUFU.EX2 R149, R136 ;  /* 0x0000008800957308 */ /* 0x0002e20000000800 */
[C---:B------:R-:W-:Y:S03]  /*27b10*/  HMMA.16816.F32.BF16 R120, R168.reuse, R138, R120 ;  /* 0x0000008aa878723c */ /* 0x040fe60000041878 */
[C---:B------:R-:W-:Y:S02]  /*27b20*/  FMUL.FTZ R124, R2.reuse, R124 ;  /* 0x0000007c027c7220 */ /* 0x040fe40000410000 */
[----:B------:R-:W-:Y:S02]  /*27b30*/  FMUL.FTZ R125, R2, R125 ;  /* 0x0000007d027d7220 */ /* 0x000fe40000410000 */
[C---:B------:R-:W-:Y:S02]  /*27b40*/  FMUL.FTZ R126, R0.reuse, R126 ;  /* 0x0000007e007e7220 */ /* 0x040fe40000410000 */
[----:B------:R3:W3:Y:S03]  /*27b50*/  MUFU.EX2 R150, R140 ;  /* 0x0000008c00967308 */ /* 0x0006e60000000800 */
        /* <DEDUP_REMOVED lines=10> */
[----:B----4-:R-:W-:Y:S01]  /*27c00*/  F2FP.BF16.PACK_AB R132, R199, R198 ;  /* 0x000000c6c784723e */ /* 0x010fe200000010ff */
[----:B------:R-:W-:Y:S03]  /*27c10*/  FMUL.FTZ R131, R0, R131 ;  /* 0x0000008300837220 */ /* 0x000fe60000410000 */
[----:B------:R-:W-:Y:S01]  /*27c20*/  FFMA.FTZ R172, R166, R165, -R172 ;  /* 0x000000a5a6ac7223 */ /* 0x000fe200000108ac */
[----:B---3--:R-:W1:Y:S01]  /*27c30*/  LDSM.16.MT88.4 R140, [R222+0x10800] ;  /* 0x01080000de8c783b */ /* 0x008e620000004200 */
[----:B------:R-:W-:Y:S02]  /*27c40*/  FFMA.FTZ R191, R2, R250, R191 ;  /* 0x000000fa02bf7223 */ /* 0x000fe400000100bf */
[----:B------:R-:W-:Y:S03]  /*27c50*/  HMMA.16816.F32.BF16 R128, R168, R134, R128 ;  /* 0x00000086a880723c */ /* 0x000fe60000041880 */
[----:B------:R-:W-:Y:S02]  /*27c60*/  FFMA.FTZ R195, R0, R249, R195 ;  /* 0x000000f900c37223 */ /* 0x000fe400000100c3 */
[----:B------:R-:W-:Y:S02]  /*27c70*/  FADD.FTZ R191, R190, R191 ;  /* 0x000000bfbebf7221 */ /* 0x000fe40000010000 */
[----:B------:R-:W-:Y:S01]  /*27c80*/  IMAD.MOV.U32 R170, RZ, RZ, R149 ;  /* 0x000000ffffaa7224 */ /* 0x000fe200078e0095 */
        /* <DEDUP_REMOVED lines=31> */
[----:B------:R-:W-:Y:S06]  /*27e80*/  MUFU.EX2 R152, R186 ;  /* 0x000000ba00987308 */ /* 0x000fec0000000800 */
[----:B------:R-:W-:Y:S01]  /*27e90*/  MOV R153, R168 ;  /* 0x000000a800997202 */ /* 0x000fe20000000f00 */
[C---:B------:R-:W-:Y:S03]  /*27ea0*/  HMMA.16816.F32.BF16 R40, R132.reuse, R154, R40 ;  /* 0x0000009a8428723c */ /* 0x040fe60000041828 */
[----:B------:R-:W2:Y:S05]  /*27eb0*/  MUFU.EX2 R168, R187 ;  /* 0x000000bb00a87308 */ /* 0x000eaa0000000800 */
[C---:B------:R-:W-:Y:S05]  /*27ec0*/  HMMA.16816.F32.BF16 R44, R132.reuse, R156, R44 ;  /* 0x0000009c842c723c */ /* 0x040fea000004182c */
[----:B------:R-:W-:Y:S02]  /*27ed0*/  MUFU.EX2 R187, R173 ;  /* 0x000000ad00bb7308 */ /* 0x000fe40000000800 */
[----:B------:R-:W-:Y:S01]  /*27ee0*/  IMAD.MOV.U32 R157, RZ, RZ, R169 ;  /* 0x000000ffff9d7224 */ /* 0x000fe200078e00a9 */
[C---:B------:R-:W-:Y:S04]  /*27ef0*/  HMMA.16816.F32.BF16 R48, R132.reuse, R158, R48 ;  /* 0x0000009e8430723c */ /* 0x040fe80000041830 */
[----:B------:R-:W-:Y:S03]  /*27f00*/  MOV R156, R170 ;  /* 0x000000aa009c7202 */ /* 0x000fe60000000f00 */
[----:B------:R-:W-:Y:S01]  /*27f10*/  MUFU.EX2 R170, R185 ;  /* 0x000000b900aa7308 */ /* 0x000fe20000000800 */
[C---:B-1----:R-:W-:Y:S04]  /*27f20*/  HMMA.16816.F32.BF16 R52, R132.reuse, R140, R52 ;  /* 0x0000008c8434723c */ /* 0x042fe80000041834 */
[----:B--2---:R-:W-:Y:S04]  /*27f30*/  MOV R186, R168 ;  /* 0x000000a800ba7202 */ /* 0x004fe80000000f00 */
[C---:B------:R-:W-:Y:S01]  /*27f40*/  HMMA.16816.F32.BF16 R56, R132.reuse, R142, R56 ;  /* 0x0000008e8438723c */ /* 0x040fe20000041838 */
[----:B------:R-:W1:Y:S01]  /*27f50*/  LDSM.16.MT88.4 R140, [R219+0x14800] ;  /* 0x01480000db8c783b */ /* 0x000e620000004200 */
[----:B------:R-:W-:Y:S06]  /*27f60*/  MUFU.EX2 R169, R184 ;  /* 0x000000b800a97308 */ /* 0x000fec0000000800 */
[C---:B---3--:R-:W-:Y:S04]  /*27f70*/  HMMA.16816.F32.BF16 R60, R132.reuse, R136, R60 ;  /* 0x00000088843c723c */ /* 0x048fe8000004183c */
[----:B------:R2:W-:Y:S04]  /*27f80*/  MUFU.EX2 R184, R183 ;  /* 0x000000b700b87308 */ /* 0x0005e80000000800 */
[C---:B------:R-:W-:Y:S01]  /*27f90*/  HMMA.16816.F32.BF16 R64, R132.reuse, R138, R64 ;  /* 0x0000008a8440723c */ /* 0x040fe20000041840 */
[----:B------:R-:W3:Y:S05]  /*27fa0*/  LDSM.16.MT88.4 R136, [R222+0x16800] ;  /* 0x01680000de88783b */ /* 0x000eea0000004200 */
[----:B------:R1:W-:Y:S02]  /*27fb0*/  MUFU.EX2 R168, R181 ;  /* 0x000000b500a87308 */ /* 0x0003e40000000800 */
[C---:B----4-:R-:W-:Y:S07]  /*27fc0*/  HMMA.16816.F32.BF16 R68, R132.reuse, R144, R68 ;  /* 0x000000908444723c */ /* 0x050fee0000041844 */
[-CC-:B------:R-:W-:Y:S01]  /*27fd0*/  FFMA.FTZ R144, R153, R165.reuse, -R178.reuse ;  /* 0x000000a599907223 */ /* 0x180fe200000108b2 */
[C---:B------:R-:W-:Y:S03]  /*27fe0*/  HMMA.16816.F32.BF16 R72, R132.reuse, R146, R72 ;  /* 0x000000928448723c */ /* 0x040fe60000041848 */
[----:B------:R4:W3:Y:S01]  /*27ff0*/  MUFU.EX2 R153, R144 ;  /* 0x0000009000997308 */ /* 0x0008e20000000800 */
[----:B--2---:R-:W-:Y:S01]  /*28000*/  MOV R183, R152 ;  /* 0x0000009800b77202 */ /* 0x004fe20000000f00 */
[----:B------:R-:W-:Y:S03]  /*28010*/  FFMA.FTZ R178, R176, R165, -R178 ;  /* 0x000000a5b0b27223 */ /* 0x000fe600000108b2 */
[C---:B------:R-:W-:Y:S05]  /*28020*/  HMMA.16816.F32.BF16 R76, R132.reuse, R160, R76 ;  /* 0x000000a0844c723c */ /* 0x040fea000004184c */
[----:B------:R-:W-:Y:S01]  /*28030*/  MUFU.EX2 R160, R180 ;  /* 0x000000b400a07308 */ /* 0x000fe20000000800 */
[----:B-1----:R-:W-:Y:S01]  /*28040*/  MOV R181, R156 ;  /* 0x0000009c00b57202 */ /* 0x002fe20000000f00 */
[----:B------:R-:W-:Y:S01]  /*28050*/  IMAD.MOV.U32 R161, RZ, RZ, R157 ;  /* 0x000000ffffa17224 */ /* 0x000fe200078e009d */
[C---:B------:R-:W-:Y:S01]  /*28060*/  HMMA.16816.F32.BF16 R80, R132.reuse, R162, R80 ;  /* 0x000000a28450723c */ /* 0x040fe20000041850 */
[----:B------:R-:W-:Y:S06]  /*28070*/  LDSM.16.MT88.4 R156, [R220+0x13000] ;  /* 0x01300000dc9c783b */ /* 0x000fec0000004200 */
[----:B------:R-:W-:Y:S01]  /*28080*/  MUFU.EX2 R162, R174 ;  /* 0x000000ae00a27308 */ /* 0x000fe20000000800 */
[C---:B------:R-:W-:Y:S01]  /*28090*/  HMMA.16816.F32.BF16 R84, R132.reuse, R148, R84 ;  /* 0x000000948454723c */ /* 0x040fe20000041854 */
[----:B----4-:R-:W1:Y:S03]  /*280a0*/  LDSM.16.MT88.4 R144, [R221+0x16800] ;  /* 0x01680000dd90783b */ /* 0x010e660000004200 */
[----:B---3--:R-:W-:Y:S04]  /*280b0*/  IMAD.MOV.U32 R185, RZ, RZ, R153 ;  /* 0x000000ffffb97224 */ /* 0x008fe800078e0099 */
[C---:B------:R-:W-:Y:S01]  /*280c0*/  HMMA.16816.F32.BF16 R88, R132.reuse, R150, R88 ;  /* 0x000000968458723c */ /* 0x040fe20000041858 */
[----:B------:R-:W-:Y:S01]  /*280d0*/  MUFU.EX2 R163, R179 ;  /* 0x000000b300a37308 */ /* 0x000fe20000000800 */
[----:B------:R-:W2:Y:S06]  /*280e0*/  LDSM.16.MT88.4 R148, [R220+0x16800] ;  /* 0x01680000dc94783b */ /* 0x000eac0000004200 */
[C---:B------:R-:W-:Y:S02]  /*280f0*/  HMMA.16816.F32.BF16 R92, R132.reuse, R140, R92 ;  /* 0x0000008c845c723c */ /* 0x040fe4000004185c */
[----:B------:R-:W-:Y:S01]  /*28100*/  LDSM.16.MT88.4 R152, [R221+0x11000] ;  /* 0x01100000dd98783b */ /* 0x000fe20000004200 */
[----:B------:R-:W-:Y:S05]  /*28110*/  MUFU.EX2 R165, R172 ;  /* 0x000000ac00a57308 */ /* 0x000fea0000000800 */
[C---:B------:R-:W-:Y:S02]  /*28120*/  HMMA.16816.F32.BF16 R96, R132.reuse, R142, R96 ;  /* 0x0000008e8460723c */ /* 0x040fe40000041860 */
[----:B------:R-:W3:Y:S06]  /*28130*/  LDSM.16.MT88.4 R140, [R219+0x16800] ;  /* 0x01680000db8c783b */ /* 0x000eec0000004200 */
        /* <DEDUP_REMOVED lines=15> */
[-C--:B------:R-:W-:Y:S07]  /*28230*/  F2FP.BF16.PACK_AB R135, R168, R182.reuse ;  /* 0x000000b6a887723e */ /* 0x080fee00000010ff */
        /* <DEDUP_REMOVED lines=18> */
[C---:B------:R-:W-:Y:S08]  /*28360*/  HMMA.16816.F32.BF16 R52, R132.reuse, R156, R52 ;  /* 0x0000009c8434723c */ /* 0x040ff00000041834 */
[C---:B------:R-:W-:Y:S01]  /*28370*/  HMMA.16816.F32.BF16 R56, R132.reuse, R158, R56 ;  /* 0x0000009e8438723c */ /* 0x040fe20000041838 */
[----:B------:R-:W-:Y:S07]  /*28380*/  LDSM.16.MT88.4 R156, [R222+0x11800] ;  /* 0x01180000de9c783b */ /* 0x000fee0000004200 */
[C---:B----4-:R-:W-:Y:S07]  /*28390*/  HMMA.16816.F32.BF16 R60, R132.reuse, R152, R60 ;  /* 0x00000098843c723c */ /* 0x050fee000004183c */
[----:B------:R-:W-:Y:S01]  /*283a0*/  MOV R152, R171 ;  /* 0x000000ab00987202 */ /* 0x000fe20000000f00 */
[C---:B------:R-:W-:Y:S01]  /*283b0*/  HMMA.16816.F32.BF16 R64, R132.reuse, R154, R64 ;  /* 0x0000009a8440723c */ /* 0x040fe20000041840 */
[----:B------:R-:W-:Y:S03]  /*283c0*/  MUFU.EX2 R171, R177 ;  /* 0x000000b100ab7308 */ /* 0x000fe60000000800 */
[----:B------:R-:W-:Y:S03]  /*283d0*/  MOV R153, R161 ;  /* 0x000000a100997202 */ /* 0x000fe60000000f00 */
[----:B------:R-:W-:Y:S01]  /*283e0*/  MOV R154, R182 ;  /* 0x000000b6009a7202 */ /* 0x000fe20000000f00 */
[C---:B-1----:R-:W-:Y:S03]  /*283f0*/  HMMA.16816.F32.BF16 R68, R132.reuse, R144, R68 ;  /* 0x000000908444723c */ /* 0x042fe60000041844 */
[----:B------:R-:W1:Y:S05]  /*28400*/  MUFU.EX2 R155, R178 ;  /* 0x000000b2009b7308 */ /* 0x000e6a0000000800 */
[C---:B------:R-:W-:Y:S01]  /*28410*/  HMMA.16816.F32.BF16 R72, R132.reuse, R146, R72 ;  /* 0x000000928448723c */ /* 0x040fe20000041848 */
[----:B------:R-:W4:Y:S04]  /*28420*/  LDSM.16.MT88.4 R144, [R222+0x17000] ;  /* 0x01700000de90783b */ /* 0x000f280000004200 */
[----:B------:R4:W4:Y:S03]  /*28430*/  MUFU.EX2 R161, R175 ;  /* 0x000000af00a17308 */ /* 0x0009260000000800 */
[C---:B--2---:R-:W-:Y:S08]  /*28440*/  HMMA.16816.F32.BF16 R76, R132.reuse, R148, R76 ;  /* 0x00000094844c723c */ /* 0x044ff0000004184c */
[C---:B------:R-:W-:Y:S01]  /*28450*/  HMMA.16816.F32.BF16 R80, R132.reuse, R150, R80 ;  /* 0x000000968450723c */ /* 0x040fe20000041850 */
[----:B------:R-:W2:Y:S03]  /*28460*/  LDSM.16.MT88.4 R148, [R221+0x17000] ;  /* 0x01700000dd94783b */ /* 0x000ea60000004200 */
[----:B-1----:R-:W-:Y:S01]  /*28470*/  IMAD.MOV.U32 R166, RZ, RZ, R155 ;  /* 0x000000ffffa67224 */ /* 0x002fe200078e009b */
[----:B------:R-:W-:Y:S03]  /*28480*/  MOV R155, R183 ;  /* 0x000000b7009b7202 */ /* 0x000fe60000000f00 */
[C---:B---3--:R-:W-:Y:S01]  /*28490*/  HMMA.16816.F32.BF16 R84, R132.reuse, R136, R84 ;  /* 0x000000888454723c */ /* 0x048fe20000041854 */
[----:B------:R-:W-:Y:S07]  /*284a0*/  LDSM.16.MT88.4 R176, [R219+0x11800] ;  /* 0x01180000dbb0783b */ /* 0x000fee0000004200 */
[C---:B------:R-:W-:Y:S01]  /*284b0*/  HMMA.16816.F32.BF16 R88, R132.reuse, R138, R88 ;  /* 0x0000008a8458723c */ /* 0x040fe20000041858 */
[----:B------:R-:W1:Y:S07]  /*284c0*/  LDSM.16.MT88.4 R136, [R220+0x17000] ;  /* 0x01700000dc88783b */ /* 0x000e6e0000004200 */
[C---:B------:R-:W-:Y:S01]  /*284d0*/  HMMA.16816.F32.BF16 R92, R132.reuse, R140, R92 ;  /* 0x0000008c845c723c */ /* 0x040fe2000004185c */
[----:B----4-:R-:W-:Y:S07]  /*284e0*/  LDSM.16.MT88.4 R172, [R220+0x11800] ;  /* 0x01180000dcac783b */ /* 0x010fee0000004200 */
[C---:B------:R-:W-:Y:S01]  /*284f0*/  HMMA.16816.F32.BF16 R96, R132.reuse, R142, R96 ;  /* 0x0000008e8460723c */ /* 0x040fe20000041860 */
[----:B------:R-:W3:Y:S07]  /*28500*/  LDSM.16.MT88.4 R140, [R219+0x17000] ;  /* 0x01700000db8c783b */ /* 0x000eee0000004200 */
[C---:B------:R-:W-:Y:S07]  /*28510*/  HMMA.16816.F32.BF16 R100, R132.reuse, R144, R100 ;  /* 0x000000908464723c */ /* 0x040fee0000041864 */
[----:B------:R-:W-:Y:S01]  /*28520*/  MOV R145, R152 ;  /* 0x0000009800917202 */ /* 0x000fe20000000f00 */
[C---:B------:R-:W-:Y:S04]  /*28530*/  HMMA.16816.F32.BF16 R104, R132.reuse, R146, R104 ;  /* 0x000000928468723c */ /* 0x040fe80000041868 */
[----:B------:R-:W-:Y:S01]  /*28540*/  IMAD.MOV.U32 R152, RZ, RZ, R184 ;  /* 0x000000ffff987224 */ /* 0x000fe200078e00b8 */
[----:B------:R-:W-:Y:S02]  /*28550*/  MOV R144, R153 ;  /* 0x0000009900907202 */ /* 0x000fe40000000f00 */
[----:B------:R-:W-:Y:S01]  /*28560*/  MOV R153, R185 ;  /* 0x000000b900997202 */ /* 0x000fe20000000f00 */
[C---:B--2---:R-:W-:Y:S04]  /*28570*/  HMMA.16816.F32.BF16 R108, R132.reuse, R148, R108 ;  /* 0x00000094846c723c */ /* 0x044fe8000004186c */
[----:B------:R-:W-:Y:S01]  /*28580*/  IMAD.MOV.U32 R147, RZ, RZ, R181 ;  /* 0x000000ffff937224 */ /* 0x000fe200078e00b5 */
[----:B------:R-:W-:Y:S01]  /*28590*/  MOV R146, R186 ;  /* 0x000000ba00927202 */ /* 0x000fe20000000f00 */
[----:B------:R-:W-:Y:S02]  /*285a0*/  LDSM.16.MT88.4 R180, [R222+0x13800] ;  /* 0x01380000deb4783b */ /* 0x000fe40000004200 */
[C---:B------:R-:W-:Y:S06]  /*285b0*/  HMMA.16816.F32.BF16 R112, R132.reuse, R150, R112 ;  /* 0x000000968470723c */ /* 0x040fec0000041870 */
[----:B------:R-:W2:Y:S02]  /*285c0*/  LDSM.16.MT88.4 R148, [R221+0x11800] ;  /* 0x01180000dd94783b */ /* 0x000ea40000004200 */
[C---:B-1----:R-:W-:Y:S07]  /*285d0*/  HMMA.16816.F32.BF16 R116, R132.reuse, R136, R116 ;  /* 0x000000888474723c */ /* 0x042fee0000041874 */
[----:B------:R-:W-:Y:S01]  /*285e0*/  IMAD.MOV.U32 R136, RZ, RZ, R162 ;  /* 0x000000ffff887224 */ /* 0x000fe200078e00a2 */
[C---:B------:R-:W-:Y:S04]  /*285f0*/  HMMA.16816.F32.BF16 R120, R132.reuse, R138, R120 ;  /* 0x0000008a8478723c */ /* 0x040fe80000041878 */
[----:B------:R-:W-:Y:S03]  /*28600*/  MOV R137, R163 ;  /* 0x000000a300897202 */ /* 0x000fe60000000f00 */
[----:B------:R-:W-:Y:S01]  /*28610*/  MOV R138, R187 ;  /* 0x000000bb008a7202 */ /* 0x000fe20000000f00 */
[C---:B---3--:R-:W-:Y:S01]  /*28620*/  HMMA.16816.F32.BF16 R124, R132.reuse, R140, R124 ;  /* 0x0000008c847c723c */ /* 0x048fe2000004187c */
[----:B------:R-:W1:Y:S03]  /*28630*/  LDSM.16.MT88.4 R184, [R221+0x13800] ;  /* 0x01380000ddb8783b */ /* 0x000e660000004200 */
[----:B------:R-:W-:Y:S01]  /*28640*/  IMAD.MOV.U32 R139, RZ, RZ, R171 ;  /* 0x000000ffff8b7224 */ /* 0x000fe200078e00ab */
[----:B------:R-:W-:Y:S02]  /*28650*/  F2FP.BF16.PACK_AB R171, R165, R138 ;  /* 0x0000008aa5ab723e */ /* 0x000fe400000010ff */
[----:B------:R-:W-:Y:S01]  /*28660*/  MOV R140, R170 ;  /* 0x000000aa008c7202 */ /* 0x000fe20000000f00 */
[----:B------:R-:W-:Y:S04]  /*28670*/  HMMA.16816.F32.BF16 R128, R132, R142, R128 ;  /* 0x0000008e8480723c */ /* 0x000fe80000041880 */
[----:B------:R-:W-:Y:S02]  /*28680*/  MOV R141, R169 ;  /* 0x000000a9008d7202 */ /* 0x000fe40000000f00 */
[----:B------:R-:W-:Y:S01]  /*28690*/  F2FP.BF16.PACK_AB R170, R166, R139 ;  /* 0x0000008ba6aa723e */ /* 0x000fe200000010ff */
[----:B------:R-:W-:Y:S01]  /*286a0*/  IMAD.MOV.U32 R143, RZ, RZ, R168 ;  /* 0x000000ffff8f7224 */ /* 0x000fe200078e00a8 */
[----:B------:R-:W-:Y:S04]  /*286b0*/  MOV R134, R161 ;  /* 0x000000a100867202 */ /* 0x000fe80000000f00 */
[----:B------:R-:W-:Y:S02]  /*286c0*/  MOV R135, R160 ;  /* 0x000000a000877202 */ /* 0x000fe40000000f00 */
        /* <DEDUP_REMOVED lines=9> */
[C---:B--2---:R-:W-:Y:S07]  /*28760*/  HMMA.16816.F32.BF16 R152, R168.reuse, R148, R12 ;  /* 0x00000094a898723c */ /* 0x044fee000004180c */
        /* <DEDUP_REMOVED lines=13> */
[----:B------:R-:W-:Y:S03]  /*28840*/  IMAD.MOV.U32 R172, RZ, RZ, R139 ;  /* 0x000000ffffac7224 */ /* 0x000fe600078e008b */
[----:B------:R-:W-:Y:S02]  /*28850*/  MOV R175, R136 ;  /* 0x0000008800af7202 */ /* 0x000fe40000000f00 */
[----:B------:R-:W-:Y:S02]  /*28860*/  MOV R174, R137 ;  /* 0x0000008900ae7202 */ /* 0x000fe40000000f00 */
[C---:B------:R-:W-:Y:S01]  /*28870*/  HMMA.16816.F32.BF16 R136, R168.reuse, R176, R28 ;  /* 0x000000b0a888723c */ /* 0x040fe2000004181c */
[----:B------:R-:W-:Y:S06]  /*28880*/  LDSM.16.MT88.4 R28, [R222+0x17800] ;  /* 0x01780000de1c783b */ /* 0x000fec0000004200 */
[----:B------:R-:W-:Y:S01]  /*28890*/  IMAD.MOV.U32 R177, RZ, RZ, R134 ;  /* 0x000000ffffb17224 */ /* 0x000fe200078e0086 */
        /* <DEDUP_REMOVED lines=9> */
[----:B------:R-:W2:Y:S03]  /*28930*/  LDSM.16.MT88.4 R8, [R219+0x13800] ;  /* 0x01380000db08783b */ /* 0x000ea60000004200 */
[----:B------:R-:W-:Y:S01]  /*28940*/  MOV R35, R12 ;  /* 0x0000000c00237202 */ /* 0x000fe20000000f00 */
[----:B------:R-:W-:Y:S01]  /*28950*/  IMAD.MOV.U32 R180, RZ, RZ, R15 ;  /* 0x000000ffffb47224 */ /* 0x000fe200078e000f */
[----:B------:R-:W-:Y:S02]  /*28960*/  MOV R181, R14 ;  /* 0x0000000e00b57202 */ /* 0x000fe40000000f00 */
[C---:B-1----:R-:W-:Y:S01]  /*28970*/  HMMA.16816.F32.BF16 R44, R168.reuse, R184, R44 ;  /* 0x000000b8a82c723c */ /* 0x042fe2000004182c */
[----:B------:R-:W1:Y:S03]  /*28980*/  LDSM.16.MT88.4 R12, [R222+0x15800] ;  /* 0x01580000de0c783b */ /* 0x000e660000004200 */
[----:B------:R-:W-:Y:S01]  /*28990*/  MOV R183, R17 ;  /* 0x0000001100b77202 */ /* 0x000fe20000000f00 */
[----:B------:R-:W-:Y:S01]  /*289a0*/  FADD.FTZ R251, R180, R251 ;  /* 0x000000fbb4fb7221 */ /* 0x000fe20000010000 */
[----:B------:R-:W-:Y:S01]  /*289b0*/  MOV R182, R18 ;  /* 0x0000001200b67202 */ /* 0x000fe20000000f00 */
[----:B------:R-:W-:Y:S01]  /*289c0*/  IMAD.MOV.U32 R185, RZ, RZ, R19 ;  /* 0x000000ffffb97224 */ /* 0x000fe200078e0013 */
[C---:B------:R-:W-:Y:S01]  /*289d0*/  HMMA.16816.F32.BF16 R48, R168.reuse, R186, R48 ;  /* 0x000000baa830723c */ /* 0x040fe20000041830 */
[----:B------:R-:W4:Y:S03]  /*289e0*/  LDSM.16.MT88.4 R16, [R221+0x15800] ;  /* 0x01580000dd10783b */ /* 0x000f260000004200 */
[----:B------:R-:W-:Y:S04]  /*289f0*/  FADD.FTZ R0, R185, R0 ;  /* 0x00000000b9007221 */ /* 0x000fe80000010000 */
[C---:B---3--:R-:W-:Y:S04]  /*28a00*/  HMMA.16816.F32.BF16 R52, R168.reuse, R4, R52 ;  /* 0x00000004a834723c */ /* 0x048fe80000041834 */
[----:B------:R-:W-:Y:S04]  /*28a10*/  FADD.FTZ R0, R182, R0 ;  /* 0x00000000b6007221 */ /* 0x000fe80000010000 */
[C---:B------:R-:W-:Y:S01]  /*28a20*/  HMMA.16816.F32.BF16 R56, R168.reuse, R6, R56 ;  /* 0x00000006a838723c */ /* 0x040fe20000041838 */
[----:B------:R-:W3:Y:S03]  /*28a30*/  LDSM.16.MT88.4 R4, [R221+0x17800] ;  /* 0x01780000dd04783b */ /* 0x000ee60000004200 */
[----:B------:R-:W-:Y:S04]  /*28a40*/  FADD.FTZ R0, R183, R0 ;  /* 0x00000000b7007221 */ /* 0x000fe80000010000 */
[----:B------:R-:W-:Y:S01]  /*28a50*/  FADD.FTZ R2, R181, R0 ;  /* 0x00000000b5027221 */ /* 0x000fe20000010000 */
[C---:B--2---:R-:W-:Y:S03]  /*28a60*/  HMMA.16816.F32.BF16 R60, R168.reuse, R8, R60 ;  /* 0x00000008a83c723c */ /* 0x044fe6000004183c */
[----:B------:R-:W-:Y:S02]  /*28a70*/  FADD.FTZ R0, R178, R251 ;  /* 0x000000fbb2007221 */ /* 0x000fe40000010000 */
[----:B------:R-:W-:Y:S02]  /*28a80*/  FADD.FTZ R2, R179, R2 ;  /* 0x00000002b3027221 */ /* 0x000fe40000010000 */
[----:B------:R-:W-:Y:S01]  /*28a90*/  FADD.FTZ R0, R32, R0 ;  /* 0x0000000020007221 */ /* 0x000fe20000010000 */
        /* <DEDUP_REMOVED lines=11> */
[C---:B----4-:R-:W-:Y:S04]  /*28b50*/  HMMA.16816.F32.BF16 R76, R168.reuse, R16, R76 ;  /* 0x00000010a84c723c */ /* 0x050fe8000004184c */
[----:B------:R-:W-:Y:S02]  /*28b60*/  FADD.FTZ R2, R175, R2 ;  /* 0x00000002af027221 */ /* 0x000fe40000010000 */
[----:B------:R-:W-:Y:S02]  /*28b70*/  FADD.FTZ R0, R172, R0 ;  /* 0x00000000ac007221 */ /* 0x000fe40000010000 */
[C---:B------:R-:W-:Y:S04]  /*28b80*/  HMMA.16816.F32.BF16 R80, R168.reuse, R18, R80 ;  /* 0x00000012a850723c */ /* 0x040fe80000041850 */
        /* <DEDUP_REMOVED lines=17> */
[----:B------:R-:W-:-:S07]  /*28ca0*/  @P0 BRA `(.L_x_7245) ;  /* 0xffffa66000000947 */ /* 0x000fce000383ffff */
.L_x_7236:
        /* <DEDUP_REMOVED lines=11> */
.L_x_7259:
[----:B--23--:R-:W-:Y:S01]  /*28d60*/  FADD.FTZ R250, R6, R250 ;  /* 0x000000fa06fa7221 */ /* 0x00cfe20000010000 */
[----:B------:R-:W-:Y:S05]  /*28d70*/  BRA.DIV ~URZ, `(.L_x_7247) ;  /* 0x000020f27f007947 */ /* 0x000fea000b800000 */
[----:B------:R-:W2:Y:S04]  /*28d80*/  SHFL.BFLY PT, R4, R249, 0x2, 0x1f ;  /* 0x0c401f00f9047f89 */ /* 0x000ea800000e0000 */
[----:B------:R-:W3:Y:S01]  /*28d90*/  SHFL.BFLY PT, R0, R250, 0x1, 0x1f ;  /* 0x0c201f00fa007f89 */ /* 0x000ee200000e0000 */
[----:B--2---:R-:W-:Y:S02]  /*28da0*/  FADD.FTZ R249, R4, R249 ;  /* 0x000000f904f97221 */ /* 0x004fe40000010000 */
[----:B---3--:R-:W-:-:S03]  /*28db0*/  FADD.FTZ R250, R250, R0 ;  /* 0x00000000fafa7221 */ /* 0x008fc60000010000 */
[----:B------:R2:W3:Y:S04]  /*28dc0*/  SHFL.BFLY PT, R6, R249, 0x1, 0x1f ;  /* 0x0c201f00f9067f89 */ /* 0x0004e800000e0000 */
.L_x_7260:
        /* <DEDUP_REMOVED lines=330> */
.L_x_7249:
[----:B------:R-:W-:Y:S02]  /*2a270*/  ULDC.64 UR4, c[0x0][0x118] ;  /* 0x0000460000047ab9 */ /* 0x000fe40000000a00 */
[----:B------:R-:W2:Y:S04]  /*2a280*/  LD.E R2, [R8.64+0x60] ;  /* 0x0000600408027980 */ /* 0x000ea8000c101900 */
[----:B------:R-:W3:Y:S01]  /*2a290*/  LD.E R236, [R8.64+0xb4] ;  /* 0x0000b40408ec7980 */ /* 0x000ee2000c101900 */
[----:B--2---:R-:W-:-:S04]  /*2a2a0*/  IMAD R2, R2, R233, R232 ;  /* 0x000000e902027224 */ /* 0x004fc800078e02e8 */
[----:B---3--:R-:W-:Y:S02]  /*2a2b0*/  IMAD R236, R236, R2, RZ ;  /* 0x00000002ecec7224 */ /* 0x008fe400078e02ff */
.L_x_7250:
[----:B------:R-:W-:Y:S05]  /*2a2c0*/  BSYNC B0 ;  /* 0x0000000000007941 */ /* 0x000fea0003800000 */
.L_x_7248:
        /* <DEDUP_REMOVED lines=52> */
.L_x_7252:
[----:B--234-:R-:W-:Y:S05]  /*2a610*/  BSYNC B0 ;  /* 0x0000000000007941 */ /* 0x01cfea0003800000 */
.L_x_7251:
        /* <DEDUP_REMOVED lines=48> */
.L_x_7254:
[----:B-1----:R-:W-:Y:S05]  /*2a920*/  BSYNC B0 ;  /* 0x0000000000007941 */ /* 0x002fea0003800000 */
.L_x_7253:
        /* <DEDUP_REMOVED lines=23> */
.L_x_7256:
[----:B------:R-:W-:Y:S05]  /*2aaa0*/  BSYNC B0 ;  /* 0x0000000000007941 */ /* 0x000fea0003800000 */
.L_x_7255:
        /* <DEDUP_REMOVED lines=23> */
.L_x_7258:
[----:B------:R-:W-:Y:S05]  /*2ac20*/  BSYNC B0 ;  /* 0x0000000000007941 */ /* 0x000fea0003800000 */
.L_x_7257:
[----:B------:R-:W-:Y:S01]  /*2ac30*/  IADD3 R2, R15, 0x30, RZ ;  /* 0x000000300f027810 */ /* 0x000fe20007ffe0ff */
[----:B-1----:R-:W-:-:S02]  /*2ac40*/  IMAD.MOV.U32 R6, RZ, RZ, R231 ;  /* 0x000000ffff067224 */ /* 0x002fc400078e00e7 */
[----:B------:R-:W-:Y:S01]  /*2ac50*/  IMAD.MOV.U32 R7, RZ, RZ, 0x0 ;  /* 0x00000000ff077424 */ /* 0x000fe200078e00ff */
[----:B------:R-:W-:-:S13]  /*2ac60*/  ISETP.GE.AND P0, PT, R2, R234, PT ;  /* 0x000000ea0200720c */ /* 0x000fda0003f06270 */
[----:B------:R-:W-:Y:S05]  /*2ac70*/  @P0 RET.REL.NODEC R6 `(_ZN5flash24flash_fwd_splitkv_kernelI23Flash_fwd_kernel_traitsILi256ELi64ELi64ELi4ELb0ELb0EN7cutlass10bfloat16_tE19Flash_kernel_traitsILi256ELi64ELi64ELi4ES3_EELb0ELb1ELb1ELb0ELb0ELb0ELb0ELb1EEEvNS_16Flash_fwd_paramsE) ;  /* 0xfffd538006000950 */ /* 0x000fea0003c3ffff */
        /* <DEDUP_REMOVED lines=8> */
[----:B------:R-:W-:Y:S02]  /*2ad00*/  ISETP.GE.AND P2, PT, R10, R8, PT ;  /* 0x000000080a00720c */ /* 0x000fe40003f46270 */
[----:B------:R-:W-:Y:S01]  /*2ad10*/  MOV R5, 0x0 ;  /* 0x0000000000057802 */ /* 0x000fe20000000f00 */
[----:B------:R-:W-:Y:S01]  /*2ad20*/  IMAD R0, R0, R82, RZ ;  /* 0x0000005200007224 */ /* 0x000fe200078e02ff */
[----:B------:R-:W-:-:S03]  /*2ad30*/  LEA R2, P3, R6, R84, 0x1 ;  /* 0x0000005406027211 */ /* 0x000fc600078608ff */
[----:B------:R-:W-:-:S05]  /*2ad40*/  IMAD R0, R83, R15, R0 ;  /* 0x0000000f53007224 */ /* 0x000fca00078e0200 */
[----:B------:R-:W-:-:S04]  /*2ad50*/  IADD3 R0, R7, R0, RZ ;  /* 0x0000000007007210 */ /* 0x000fc80007ffe0ff */
[----:B------:R-:W-:-:S05]  /*2ad60*/  LEA.HI.X R3, R6, R85, R0, 0x1, P3 ;  /* 0x0000005506037211 */ /* 0x000fca00018f0c00 */
[----:B------:R1:W-:Y:S01]  /*2ad70*/  @!P0 ST.E.128 [R2.64+0x100], R28 ;  /* 0x0001001c02008985 */ /* 0x0003e2000c101d04 */
[----:B------:R-:W-:Y:S01]  /*2ad80*/  ISETP.GE.AND P0, PT, R4, R8, PT ;  /* 0x000000080400720c */ /* 0x000fe20003f06270 */
[----:B------:R-:W-:Y:S02]  /*2ad90*/  IMAD.MOV.U32 R4, RZ, RZ, R231 ;  /* 0x000000ffff047224 */ /* 0x000fe400078e00e7 */
[----:B------:R1:W-:Y:S04]  /*2ada0*/  @!P2 ST.E.128 [R2.64], R60 ;  /* 0x0000003c0200a985 */ /* 0x0003e8000c101d04 */
[----:B------:R1:W-:Y:S06]  /*2adb0*/  @!P1 ST.E.128 [R2.64+0x80], R44 ;  /* 0x0000802c02009985 */ /* 0x0003ec000c101d04 */
[----:B------:R-:W-:Y:S05]  /*2adc0*/  @P0 RET.REL.NODEC R4 `(_ZN5flash24flash_fwd_splitkv_kernelI23Flash_fwd_kernel_traitsILi256ELi64ELi64ELi4ELb0ELb0EN7cutlass10bfloat16_tE19Flash_kernel_traitsILi256ELi64ELi64ELi4ES3_EELb0ELb1ELb1ELb0ELb0ELb0ELb0ELb1EEEvNS_16Flash_fwd_paramsE) ;  /* 0xfffd523004000950 */ /* 0x000fea0003c3ffff */
[----:B------:R-:W-:Y:S02]  /*2add0*/  ULDC.64 UR4, c[0x0][0x118] ;  /* 0x0000460000047ab9 */ /* 0x000fe40000000a00 */
[----:B------:R2:W-:Y:S02]  /*2ade0*/  ST.E.128 [R2.64+0x180], R76 ;  /* 0x0001804c02007985 */ /* 0x0005e4000c101d04 */
[----:B-12---:R-:W-:-:S02]  /*2adf0*/  MOV R2, R231 ;  /* 0x000000e700027202 */ /* 0x006fc40000000f00 */
[----:B------:R-:W-:-:S04]  /*2ae00*/  MOV R3, 0x0 ;  /* 0x0000000000037802 */ /* 0x000fc80000000f00 */
[----:B------:R-:W-:Y:S05]  /*2ae10*/  RET.REL.NODEC R2 `(_ZN5flash24flash_fwd_splitkv_kernelI23Flash_fwd_kernel_traitsILi256ELi64ELi64ELi4ELb0ELb0EN7cutlass10bfloat16_tE19Flash_kernel_traitsILi256ELi64ELi64ELi4ES3_EELb0ELb1ELb1ELb0ELb0ELb0ELb0ELb1EEEvNS_16Flash_fwd_paramsE) ;  /* 0xfffd51e002007950 */ /* 0x000fea0003c3ffff */
.L_x_7246:
[----:B------:R-:W-:Y:S01]  /*2ae20*/  IMAD.MOV.U32 R7, RZ, RZ, R250 ;  /* 0x000000ffff077224 */ /* 0x000fe200078e00fa */
[----:B------:R-:W-:Y:S02]  /*2ae30*/  MOV R6, 0x2 ;  /* 0x0000000200067802 */ /* 0x000fe40000000f00 */
[----:B------:R-:W-:Y:S02]  /*2ae40*/  MOV R4, 0x2ae60 ;  /* 0x0002ae6000047802 */ /* 0x000fe40000000f00 */
[----:B-1---5:R-:W-:Y:S05]  /*2ae50*/  CALL.REL.NOINC `($__internal_32_$__cuda_sm70_shflsync_bfly_p) ;  /* 0x0000010000007944 */ /* 0x022fea0003c00000 */
[----:B-12---:R-:W-:Y:S05]  /*2ae60*/  BRA `(.L_x_7259) ;  /* 0xffffdef000007947 */ /* 0x006fea000383ffff */
.L_x_7247:
[----:B------:R-:W-:Y:S01]  /*2ae70*/  IMAD.MOV.U32 R7, RZ, RZ, R250 ;  /* 0x000000ffff077224 */ /* 0x000fe200078e00fa */
[----:B------:R-:W-:Y:S02]  /*2ae80*/  MOV R6, 0x1 ;  /* 0x0000000100067802 */ /* 0x000fe40000000f00 */
[----:B------:R-:W-:Y:S02]  /*2ae90*/  MOV R4, 0x2aeb0 ;  /* 0x0002aeb000047802 */ /* 0x000fe40000000f00 */
[----:B-1---5:R-:W-:Y:S05]  /*2aea0*/  CALL.REL.NOINC `($__internal_32_$__cuda_sm70_shflsync_bfly_p) ;  /* 0x000000b000007944 */ /* 0x022fea0003c00000 */
[----:B--2---:R-:W-:Y:S01]  /*2aeb0*/  FADD.FTZ R250, R250, R6 ;  /* 0x00000006fafa7221 */ /* 0x004fe20000010000 */
[----:B-1----:R-:W-:Y:S02]  /*2aec0*/  MOV R7, R249 ;  /* 0x000000f900077202 */ /* 0x002fe40000000f00 */
[----:B------:R-:W-:Y:S02]  /*2aed0*/  MOV R6, 0x2 ;  /* 0x0000000200067802 */ /* 0x000fe40000000f00 */
[----:B------:R-:W-:-:S02]  /*2aee0*/  MOV R4, 0x2af00 ;  /* 0x0002af0000047802 */ /* 0x000fc40000000f00 */
[----:B------:R-:W-:Y:S05]  /*2aef0*/  CALL.REL.NOINC `($__internal_32_$__cuda_sm70_shflsync_bfly_p) ;  /* 0x0000006000007944 */ /* 0x000fea0003c00000 */
[----:B--2---:R-:W-:Y:S01]  /*2af00*/  FADD.FTZ R249, R249, R6 ;  /* 0x00000006f9f97221 */ /* 0x004fe20000010000 */
[----:B------:R-:W-:-:S02]  /*2af10*/  MOV R6, 0x1 ;  /* 0x0000000100067802 */ /* 0x000fc40000000f00 */
[----:B------:R-:W-:Y:S02]  /*2af20*/  MOV R4, 0x2af50 ;  /* 0x0002af5000047802 */ /* 0x000fe40000000f00 */
[----:B-1----:R-:W-:Y:S02]  /*2af30*/  MOV R7, R249 ;  /* 0x000000f900077202 */ /* 0x002fe40000000f00 */
[----:B------:R-:W-:Y:S05]  /*2af40*/  CALL.REL.NOINC `($__internal_32_$__cuda_sm70_shflsync_bfly_p) ;  /* 0x0000001000007944 */ /* 0x000fea0003c00000 */
[----:B-12---:R-:W-:Y:S05]  /*2af50*/  BRA `(.L_x_7260) ;  /* 0xffffde7000007947 */ /* 0x006fea000383ffff */
        .weak           $__internal_32_$__cuda_sm70_shflsync_bfly_p
        .type           $__internal_32_$__cuda_sm70_shflsync_bfly_p,@function
        .size           $__internal_32_$__cuda_sm70_shflsync_bfly_p,(.L_x_8909 - $__internal_32_$__cuda_sm70_shflsync_bfly_p)
$__internal_32_$__cuda_sm70_shflsync_bfly_p:
[----:B------:R-:W-:Y:S01]  /*2af60*/  MOV R10, R4 ;  /* 0x00000004000a7202 */ /* 0x000fe20000000f00 */
[----:B------:R-:W-:Y:S04]  /*2af70*/  WARPSYNC R0 ;  /* 0x0000000000007348 */ /* 0x000fe80003800000 */
[----:B------:R-:W-:Y:S01]  /*2af80*/  MOV R11, 0x0 ;  /* 0x00000000000b7802 */ /* 0x000fe20000000f00 */
[----:B------:R1:W2:Y:S03]  /*2af90*/  SHFL.BFLY PT, R6, R7, R6, R5 ;  /* 0x0c00000607067389 */ /* 0x0002a600000e0005 */
[----:B------:R-:W-:Y:S05]  /*2afa0*/  RET.REL.NODEC R10 `(_ZN5flash24flash_fwd_splitkv_kernelI23Flash_fwd_kernel_traitsILi256ELi64ELi64ELi4ELb0ELb0EN7cutlass10bfloat16_tE19Flash_kernel_traitsILi256ELi64ELi64ELi4ES3_EELb0ELb1ELb1ELb0ELb0ELb0ELb0ELb1EEEvNS_16Flash_fwd_paramsE) ;  /* 0xfffd50500a007950 */ /* 0x000fea0003c3ffff */
.L_x_7261:
        /* <DEDUP_REMOVED lines=13> */
.L_x_8909:


//--------------------- .text._ZN5flash24flash_fwd_splitkv_kernelI23Flash_fwd_kernel_traitsILi256ELi64ELi64ELi4ELb0ELb0EN7cutlass10bfloat16_tE19Flash_kernel_traitsILi256ELi64ELi64ELi4ES3_EELb0ELb1ELb1ELb0ELb0ELb1ELb0ELb1EEEvNS_16Flash_fwd_paramsE --------------------------
	.section	.text._ZN5flash24flash_fwd_splitkv_kernelI23Flash_fwd_kernel_traitsILi256ELi64ELi64ELi4ELb0ELb0EN7cutlass10bfloat16_tE19Flash_kernel_traitsILi256ELi64ELi64ELi4ES3_EELb0ELb1ELb1ELb0ELb0ELb1ELb0ELb1EEEvNS_16Flash_fwd_paramsE,"ax",@progbits
	.sectioninfo	@"SHI_REGISTERS=255"
	.align	128
        .global         _ZN5flash24flash_fwd_splitkv_kernelI23Flash_fwd_kernel_traitsILi256ELi64ELi64ELi4ELb0ELb0EN7cutlass10bfloat16_tE19Flash_kernel_traitsILi256ELi64ELi64ELi4ES3_EELb0ELb1ELb1ELb0ELb0ELb1ELb0ELb1EEEvNS_16Flash_fwd_paramsE
        .type           _ZN5flash24flash_fwd_splitkv_kernelI23Flash_fwd_kernel_traitsILi256ELi64ELi64ELi4ELb0ELb0EN7cutlass10bfloat16_tE19Flash_kernel_traitsILi256ELi64ELi64ELi4ES3_EELb0ELb1ELb1ELb0ELb0ELb1ELb0ELb1EEEvNS_16Flash_fwd_paramsE,@function
        .size           _ZN5flash24flash_fwd_splitkv_kernelI23Flash_fwd_kernel_traitsILi256ELi64ELi64ELi4ELb0ELb0EN7cutlass10bfloat16_tE19Flash_kernel_traitsILi256ELi64ELi64ELi4ES3_EELb0ELb1ELb1ELb0ELb0ELb1ELb0ELb1EEEvNS_16Flash_fwd_paramsE,(.L_x_8911 - _ZN5flash24flash_fwd_splitkv_kernelI23Flash_fwd_kernel_traitsILi256ELi64ELi64ELi4ELb0ELb0EN7cutlass10bfloat16_tE19Flash_kernel_traitsILi256ELi64ELi64ELi4ES3_EELb0ELb1ELb1ELb0ELb0ELb1ELb0ELb1EEEvNS_16Flash_fwd_paramsE)
        .other          _ZN5flash24flash_fwd_splitkv_kernelI23Flash_fwd_kernel_traitsILi256ELi64ELi64ELi4ELb0ELb0EN7cutlass10bfloat16_tE19Flash_kernel_traitsILi256ELi64ELi64ELi4ES3_EELb0ELb1ELb1ELb0ELb0ELb1ELb0ELb1EEEvNS_16Flash_fwd_paramsE,@"STO_CUDA_ENTRY STV_DEFAULT"
_ZN5flash24flash_fwd_splitkv_kernelI23Flash_fwd_kernel_traitsILi256ELi64ELi64ELi4ELb0ELb0EN7cutlass10bfloat16_tE19Flash_kernel_traitsILi256ELi64ELi64ELi4ES3_EELb0ELb1ELb1ELb0ELb0ELb1ELb0ELb1EEEvNS_16Flash_fwd_paramsE:
.text._ZN5flash24flash_fwd_splitkv_kernelI23Flash_fwd_kernel_traitsILi256ELi64ELi64ELi4ELb0ELb0EN7cutlass10bfloat16_tE19Flash_kernel_traitsILi256ELi64ELi64ELi4ES3_EELb0ELb1ELb1ELb0ELb0ELb1ELb0ELb1EEEvNS_16Flash_fwd_paramsE:
        /* <DEDUP_REMOVED lines=9> */
[----:B-123--:R-:W-:Y:S05]  /*0090*/  CALL.REL.NOINC `($_ZN5flash24flash_fwd_splitkv_kernelI23Flash_fwd_kernel_traitsILi256ELi64ELi64ELi4ELb0ELb0EN7cutlass10bfloat16_tE19Flash_kernel_traitsILi256ELi64ELi64ELi4ES3_EELb0ELb1ELb1ELb0ELb0ELb1ELb0ELb1EEEvNS_16Flash_fwd_paramsE$_ZN5flash30compute_attn_1rowblock_splitkvI23Flash_fwd_kernel_traitsILi256ELi64ELi64ELi4ELb0ELb0EN7cutlass10bfloat16_tE19Flash_kernel_traitsILi256ELi64ELi64ELi4ES3_EELb0ELb1ELb1ELb0ELb0ELb1ELb0ELb1ENS_16Flash_fwd_paramsEEEvRKT8_iiiii) ;  /* 0x0000002000007944 */ /* 0x00efea0003c00000 */
[----:B------:R-:W-:Y:S05]  /*00a0*/  BSYNC B4 ;  /* 0x0000000000047941 */ /* 0x000fea0003800000 */
.L_x_7262:
[----:B------:R-:W-:Y:S05]  /*00b0*/  EXIT ;  /* 0x000000000000794d */ /* 0x000fea0003800000 */
        .type           $_ZN5flash24flash_fwd_splitkv_kernelI23Flash_fwd_kernel_traitsILi256ELi64ELi64ELi4ELb0ELb0EN7cutlass10bfloat16_tE19Flash_kernel_traitsILi256ELi64ELi64ELi4ES3_EELb0ELb1ELb1ELb0ELb0ELb1ELb0ELb1EEEvNS_16Flash_fwd_paramsE$_ZN5flash30compute_attn_1rowblock_splitkvI23Flash_fwd_kernel_traitsILi256ELi64ELi64ELi4ELb0ELb0EN7cutlass10bfloat16_tE19Flash_kernel_traitsILi256ELi64ELi64ELi4ES3_EELb0ELb1ELb1ELb0ELb0ELb1ELb0ELb1ENS_16Flash_fwd_paramsEEEvRKT8_iiiii,@function
        .size           $_ZN5flash24flash_fwd_splitkv_kernelI23Flash_fwd_kernel_traitsILi256ELi64ELi64ELi4ELb0ELb0EN7cutlass10bfloat16_tE19Flash_kernel_traitsILi256ELi64ELi64ELi4ES3_EELb0ELb1ELb1ELb0ELb0ELb1ELb0ELb1EEEvNS_16Flash_fwd_paramsE$_ZN5flash30compute_attn_1rowblock_splitkvI23Flash_fwd_kernel_traitsILi256ELi64ELi64ELi4ELb0ELb0EN7cutlass10bfloat16_tE19Flash_kernel_traitsILi256ELi64ELi64ELi4ES3_EELb0ELb1ELb1ELb0ELb0ELb1ELb0ELb1ENS_16Flash_fwd_paramsEEEvRKT8_iiiii,($__internal_33_$__cuda_sm70_shflsync_bfly_p - $_ZN5flash24flash_fwd_splitkv_kernelI23Flash_fwd_kernel_traitsILi256ELi64ELi64ELi4ELb0ELb0EN7cutlass10bfloat16_tE19Flash_kernel_traitsILi256ELi64ELi64ELi4ES3_EELb0ELb1ELb1ELb0ELb0ELb1ELb0ELb1EEEvNS_16Flash_fwd_paramsE$_ZN5flash30compute_attn_1rowblock_splitkvI23Flash_fwd_kernel_traitsILi256ELi64ELi64ELi4ELb0ELb0EN7cutlass10bfloat16_tE19Flash_kernel_traitsILi256ELi64ELi64ELi4ES3_EELb0ELb1ELb1ELb0ELb0ELb1ELb0ELb1ENS_16Flash_fwd_paramsEEEvRKT8_iiiii)
$_ZN5flash24flash_fwd_splitkv_kernelI23Flash_fwd_kernel_traitsILi256ELi64ELi64ELi4ELb0ELb0EN7cutlass10bfloat16_tE19Flash_kernel_traitsILi256ELi64ELi64ELi4ES3_EELb0ELb1ELb1ELb0ELb0ELb1ELb0ELb1EEEvNS_16Flash_fwd_paramsE$_ZN5flash30compute_attn_1rowblock_splitkvI23Flash_fwd_kernel_traitsILi256ELi64ELi64ELi4ELb0ELb0EN7cutlass10bfloat16_tE19Flash_kernel_traitsILi256ELi64ELi64ELi4ES3_EELb0ELb1ELb1ELb0ELb0ELb1ELb0ELb1ENS_16Flash_fwd_paramsEEEvRKT8_iiiii:
        /* <DEDUP_REMOVED lines=20> */
.L_x_7264:
[----:B------:R-:W-:Y:S05]  /*0200*/  BSYNC B0 ;  /* 0x0000000000007941 */ /* 0x000fea0003800000 */
.L_x_7263:
        /* <DEDUP_REMOVED lines=17> */
.L_x_7266:
[----:B------:R4:W5:Y:S02]  /*0320*/  LD.E R61, [R20.64+0xb8] ;  /* 0x0000b806143d7980 */ /* 0x000964000c101900 */
.L_x_7267:
[----:B------:R-:W-:Y:S05]  /*0330*/  BSYNC B0 ;  /* 0x0000000000007941 */ /* 0x000fea0003800000 */
.L_x_7265:
        /* <DEDUP_REMOVED lines=10> */
.L_x_7269:
[----:B------:R-:W2:Y:S01]  /*03e0*/  LD.E.64 R2, [R20.64+0x108] ;  /* 0x0001080614027980 */ /* 0x000ea2000c101b00 */
[----:B------:R-:W-:Y:S01]  /*03f0*/  BSSY B0, `(.L_x_7271) ;  /* 0x0000006000007945 */ /* 0x000fe20003800000 */
[----:B------:R-:W-:Y:S01]  /*0400*/  IMAD.MOV.U32 R52, RZ, RZ, RZ ;  /* 0x000000ffff347224 */ /* 0x000fe200078e00ff */
[----:B--2---:R-:W-:-:S04]  /*0410*/  ISETP.NE.U32.AND P0, PT, R2, RZ, PT ;  /* 0x000000ff0200720c */ /* 0x004fc80003f05070 */
[----:B------:R-:W-:-:S13]  /*0420*/  ISETP.NE.AND.EX P0, PT, R3, RZ, PT, P0 ;  /* 0x000000ff0300720c */ /* 0x000fda0003f05300 */
[----:B------:R-:W-:Y:S05]  /*0430*/  @!P0 BRA `(.L_x_7272) ;  /* 0x0000001000008947 */ /* 0x000fea0003800000 */
[----:B------:R2:W5:Y:S02]  /*0440*/  LD.E R52, [R20.64+0xbc] ;  /* 0x0000bc0614347980 */ /* 0x000564000c101900 */
.L_x_7272:
[----:B------:R-:W-:Y:S05]  /*0450*/  BSYNC B0 ;  /* 0x0000000000007941 */ /* 0x000fea0003800000 */
.L_x_7271:
[----:B-----5:R-:W-:Y:S02]  /*0460*/  IADD3 R52, R61, R52, RZ ;  /* 0x000000343d347210 */ /* 0x020fe40007ffe0ff */
.L_x_7270:
[----:B------:R-:W-:Y:S05]  /*0470*/  BSYNC B1 ;  /* 0x0000000000017941 */ /* 0x000fea0003800000 */
.L_x_7268:
[----:B------:R-:W-:Y:S01]  /*0480*/  IMAD.SHL.U32 R54, R231, 0x40, RZ ;  /* 0x00000040e7367824 */ /* 0x000fe200078e00ff */
[----:B------:R-:W-:Y:S01]  /*0490*/  MOV R2, R228 ;  /* 0x000000e400027202 */ /* 0x000fe20000000f00 */
[----:B------:R-:W-:-:S03]  /*04a0*/  IMAD.MOV.U32 R3, RZ, RZ, 0x0 ;  /* 0x00000000ff037424 */ /* 0x000fc600078e00ff */
[----:B------:R-:W-:-:S13]  /*04b0*/  ISETP.GT.AND P0, PT, R232, R54, PT ;  /* 0x00000036e800720c */ /* 0x000fda0003f04270 */
[----:B------:R-:W-:Y:S05]  /*04c0*/  @!P0 RET.REL.NODEC R2 `(_ZN5flash24flash_fwd_splitkv_kernelI23Flash_fwd_kernel_traitsILi256ELi64ELi64ELi4ELb0ELb0EN7cutlass10bfloat16_tE19Flash_kernel_traitsILi256ELi64ELi64ELi4ES3_EELb0ELb1ELb1ELb0ELb0ELb1ELb0ELb1EEEvNS_16Flash_fwd_paramsE) ;  /* 0xfffffb3002008950 */ /* 0x000fea0003c3ffff */
        /* <DEDUP_REMOVED lines=63> */
[----:B----4-:R-:W-:-:S04]  /*08c0*/  IMAD R230, R230, R10, R229 ;  /* 0x0000000ae6e67224 */ /* 0x010fc800078e02e5 */
[----:B------:R-:W-:Y:S02]  /*08d0*/  IMAD R22, R18, R11, R22 ;  /* 0x0000000b12167224 */ /* 0x000fe400078e0216 */
[----:B------:R-:W-:Y:S01]  /*08e0*/  IMAD.WIDE.U32 R18, R229, R18, R14 ;  /* 0x00000012e5127225 */ /* 0x000fe200078e000e */
        /* <DEDUP_REMOVED lines=22> */
.L_x_7275:
[----:B------:R-:W-:Y:S05]  /*0a50*/  BSYNC B0 ;  /* 0x0000000000007941 */ /* 0x000fea0003800000 */
.L_x_7274:
        /* <DEDUP_REMOVED lines=22> */
.L_x_7277:
[----:B------:R-:W-:Y:S05]  /*0bc0*/  BSYNC B0 ;  /* 0x0000000000007941 */ /* 0x000fea0003800000 */
.L_x_7276:
        /* <DEDUP_REMOVED lines=22> */
.L_x_7279:
[----:B------:R-:W-:Y:S05]  /*0d30*/  BSYNC B0 ;  /* 0x0000000000007941 */ /* 0x000fea0003800000 */
.L_x_7278:
        /* <DEDUP_REMOVED lines=21> */
.L_x_7281:
[----:B------:R-:W-:Y:S05]  /*0e90*/  BSYNC B0 ;  /* 0x0000000000007941 */ /* 0x000fea0003800000 */
.L_x_7280:
[----:B------:R-:W-:-:S04]  /*0ea0*/  ISETP.NE.AND P4, PT, R58, RZ, PT ;  /* 0x000000ff3a00720c */ /* 0x000fc80003f85270 */
[-C--:B------:R-:W-:Y:S02]  /*0eb0*/  ISETP.GE.OR P3, PT, R6, R232.reuse, P4 ;  /* 0x000000e80600720c */ /* 0x080fe40002766670 */
[-C--:B------:R-:W-:Y:S02]  /*0ec0*/  ISETP.GE.OR P2, PT, R13, R232.reuse, P4 ;  /* 0x000000e80d00720c */ /* 0x080fe40002746670 */
[----:B------:R-:W-:Y:S02]  /*0ed0*/  ISETP.GE.OR P1, PT, R12, R232, P4 ;  /* 0x000000e80c00720c */ /* 0x000fe40002726670 */
        /* <DEDUP_REMOVED lines=13> */
[----:B----4-:R-:W-:Y:S05]  /*0fb0*/  @P4 RET.REL.NODEC R4 `(_ZN5flash24flash_fwd_splitkv_kernelI23Flash_fwd_kernel_traitsILi256ELi64ELi64ELi4ELb0ELb0EN7cutlass10bfloat16_tE19Flash_kernel_traitsILi256ELi64ELi64ELi4ES3_EELb0ELb1ELb1ELb0ELb0ELb1ELb0ELb1EEEvNS_16Flash_fwd_paramsE) ;  /* 0xfffff04004004950 */ /* 0x010fea0003c3ffff */
[----:B------:R-:W-:Y:S02]  /*0fc0*/  MOV R0, 0x7f800000 ;  /* 0x7f80000000007802 */ /* 0x000fe40000000f00 */
[----:B------:R-:W-:-:S03]  /*0fd0*/  MOV R229, 0x0 ;  /* 0x0000000000e57802 */ /* 0x000fc60000000f00 */
[----:B------:R2:W-:Y:S01]  /*0fe0*/  ST.E [R2.64+0xc0], R0 ;  /* 0x0000c00002007985 */ /* 0x0005e2000c101906 */
[----:B------:R-:W-:Y:S05]  /*0ff0*/  RET.REL.NODEC R228 `(_ZN5flash24flash_fwd_splitkv_kernelI23Flash_fwd_kernel_traitsILi256ELi64ELi64ELi4ELb0ELb0EN7cutlass10bfloat16_tE19Flash_kernel_traitsILi256ELi64ELi64ELi4ES3_EELb0ELb1ELb1ELb0ELb0ELb1ELb0ELb1EEEvNS_16Flash_fwd_paramsE) ;  /* 0xfffff000e4007950 */ /* 0x000fea0003c3ffff */
.L_x_7273:
        /* <DEDUP_REMOVED lines=109> */
.L_x_7283:
        /* <DEDUP_REMOVED lines=81> */
.L_x_7284:
[----:B-1----:R-:W-:Y:S05]  /*1be0*/  BSYNC B0 ;  /* 0x0000000000007941 */ /* 0x002fea0003800000 */
.L_x_7282:
        /* <DEDUP_REMOVED lines=99> */
[----:B----4-:R-:W-:Y:S01]  /*2220*/  ISETP.GE.AND P0, PT, R11, R63, PT ;  /* 0x0000003f0b00720c */ /* 0x010fe20003f06270 */
        /* <DEDUP_REMOVED lines=124> */
[----:B------:R-:W-:Y:S01]  /*29f0*/  IADD3 R87, P2, R223, 0x40, RZ ;  /* 0x00000040df577810 */ /* 0x000fe20007f5e0ff */
[--C-:B------:R-:W-:Y:S01]  /*2a00*/  IMAD.X R43, R13, 0x1, R0.reuse, P1 ;  /* 0x000000010d2b7824 */ /* 0x100fe200008e0600 */
[----:B------:R-:W-:Y:S01]  /*2a10*/  IADD3 R83, P1, R223, 0x80, RZ ;  /* 0x00000080df537810 */ /* 0x000fe20007f3e0ff */
        /* <DEDUP_REMOVED lines=13> */
[--C-:B------:R-:W-:Y:S01]  /*2af0*/  IMAD.X R84, R86, 0x1, R224.reuse, P2 ;  /* 0x0000000156547824 */ /* 0x100fe200010e06e0 */
        /* <DEDUP_REMOVED lines=13> */
[C-C-:B------:R-:W-:Y:S01]  /*2bd0*/  SHF.L.U64.HI R113, R182.reuse, 0x4, R183.reuse ;  /* 0x00000004b6717819 */ /* 0x140fe200000102b7 */
[C---:B------:R-:W-:Y:S01]  /*2be0*/  IMAD.SHL.U32 R116, R182.reuse, 0x20, RZ ;  /* 0x00000020b6747824 */ /* 0x040fe200078e00ff */
[----:B------:R-:W-:Y:S01]  /*2bf0*/  SHF.L.U32 R114, R182, 0x4, RZ ;  /* 0x00000004b6727819 */ /* 0x000fe200000006ff */
[--C-:B------:R-:W-:Y:S01]  /*2c00*/  IMAD.X R72, R80, 0x1, R224.reuse, P3 ;  /* 0x0000000150487824 */ /* 0x100fe200018e06e0 */
        /* <DEDUP_REMOVED lines=44> */
.L_x_7403:
        /* <DEDUP_REMOVED lines=31> */
.L_x_7287:
[----:B------:R-:W-:Y:S05]  /*30c0*/  BSYNC B0 ;  /* 0x0000000000007941 */ /* 0x000fea0003800000 */
.L_x_7286:
        /* <DEDUP_REMOVED lines=21> */
.L_x_7289:
[----:B------:R-:W-:Y:S05]  /*3220*/  BSYNC B0 ;  /* 0x0000000000007941 */ /* 0x000fea0003800000 */
.L_x_7288:
        /* <DEDUP_REMOVED lines=21> */
.L_x_7291:
[----:B------:R-:W-:Y:S05]  /*3380*/  BSYNC B0 ;  /* 0x0000000000007941 */ /* 0x000fea0003800000 */
.L_x_7290:
        /* <DEDUP_REMOVED lines=21> */
.L_x_7293:
[----:B------:R-:W-:Y:S05]  /*34e0*/  BSYNC B0 ;  /* 0x0000000000007941 */ /* 0x000fea0003800000 */
.L_x_7292:
        /* <DEDUP_REMOVED lines=66> */
.L_x_7300:
[----:B------:R-:W-:Y:S05]  /*3910*/  BSYNC B0 ;  /* 0x0000000000007941 */ /* 0x000fea0003800000 */
.L_x_7299:
        /* <DEDUP_REMOVED lines=51> */
.L_x_7302:
[----:B------:R-:W-:Y:S05]  /*3c50*/  BSYNC B0 ;  /* 0x0000000000007941 */ /* 0x000fea0003800000 */
.L_x_7301:
        /* <DEDUP_REMOVED lines=51> */
.L_x_7304:
[----:B------:R-:W-:Y:S05]  /*3f90*/  BSYNC B0 ;  /* 0x0000000000007941 */ /* 0x000fea0003800000 */
.L_x_7303:
        /* <DEDUP_REMOVED lines=50> */
.L_x_7298:
[----:B------:R-:W-:Y:S05]  /*42c0*/  BSYNC B1 ;  /* 0x0000000000017941 */ /* 0x000fea0003800000 */
.L_x_7297:
        /* <DEDUP_REMOVED lines=63> */
.L_x_7308:
[----:B------:R-:W-:Y:S05]  /*46c0*/  BSYNC B0 ;  /* 0x0000000000007941 */ /* 0x000fea0003800000 */
.L_x_7307:
        /* <DEDUP_REMOVED lines=53> */
.L_x_7310:
[----:B------:R-:W-:Y:S05]  /*4a20*/  BSYNC B0 ;  /* 0x0000000000007941 */ /* 0x000fea0003800000 */
.L_x_7309:
        /* <DEDUP_REMOVED lines=53> */
.L_x_7312:
[----:B------:R-:W-:Y:S05]  /*4d80*/  BSYNC B0 ;  /* 0x0000000000007941 */ /* 0x000fea0003800000 */
.L_x_7311:
        /* <DEDUP_REMOVED lines=52> */
.L_x_7306:
[----:B------:R-:W-:Y:S05]  /*50d0*/  BSYNC B1 ;  /* 0x0000000000017941 */ /* 0x000fea0003800000 */
.L_x_7305:
        /* <DEDUP_REMOVED lines=63> */
.L_x_7316:
[----:B------:R-:W-:Y:S05]  /*54d0*/  BSYNC B0 ;  /* 0x0000000000007941 */ /* 0x000fea0003800000 */
.L_x_7315:
        /* <DEDUP_REMOVED lines=53> */
.L_x_7318:
[----:B------:R-:W-:Y:S05]  /*5830*/  BSYNC B0 ;  /* 0x0000000000007941 */ /* 0x000fea0003800000 */
.L_x_7317:
        /* <DEDUP_REMOVED lines=53> */
.L_x_7320:
[----:B------:R-:W-:Y:S05]  /*5b90*/  BSYNC B0 ;  /* 0x0000000000007941 */ /* 0x000fea0003800000 */
.L_x_7319:
        /* <DEDUP_REMOVED lines=52> */
.L_x_7314:
[----:B------:R-:W-:Y:S05]  /*5ee0*/  BSYNC B1 ;  /* 0x0000000000017941 */ /* 0x000fea0003800000 */
.L_x_7313:
        /* <DEDUP_REMOVED lines=67> */
.L_x_7324:
[----:B------:R-:W-:Y:S05]  /*6320*/  BSYNC B0 ;  /* 0x0000000000007941 */ /* 0x000fea0003800000 */
.L_x_7323:
        /* <DEDUP_REMOVED lines=53> */
.L_x_7326:
[----:B------:R-:W-:Y:S05]  /*6680*/  BSYNC B0 ;  /* 0x0000000000007941 */ /* 0x000fea0003800000 */
.L_x_7325:
        /* <DEDUP_REMOVED lines=53> */
.L_x_7328:
[----:B------:R-:W-:Y:S05]  /*69e0*/  BSYNC B0 ;  /* 0x0000000000007941 */ /* 0x000fea0003800000 */
.L_x_7327:
        /* <DEDUP_REMOVED lines=52> */
.L_x_7322:
[----:B------:R-:W-:Y:S05]  /*6d30*/  BSYNC B1 ;  /* 0x0000000000017941 */ /* 0x000fea0003800000 */
.L_x_7321:
[----:B------:R-:W2:Y:S02]  /*6d40*/  LD.E R0, [R20.64+0xd0] ;  /* 0x0000d00614007980 */ /* 0x000ea4000c101900 */
[----:B--2---:R-:W-:Y:S05]  /*6d50*/  IMAD.U32 R0, R0, -0x20, RZ ;  /* 0xffffffe000007824 */ /* 0x004fea00078e00ff */
[C---:B------:R-:W-:Y:S02]  /*6d60*/  LEA R18, P1, R0.reuse, R18, 0x1 ;  /* 0x0000001200127211 */ /* 0x040fe400078208ff */
[C---:B------:R-:W-:Y:S02]  /*6d70*/  LEA R42, P0, R0.reuse, R42, 0x1 ;  /* 0x0000002a002a7211 */ /* 0x040fe400078008ff */
[C---:B------:R-:W-:Y:S02]  /*6d80*/  LEA.HI.X.SX32 R19, R0.reuse, R19, 0x1, P1 ;  /* 0x0000001300137211 */ /* 0x040fe400008f0eff */
[----:B------:R-:W-:Y:S01]  /*6d90*/  LEA.HI.X.SX32 R43, R0, R43, 0x1, P0 ;  /* 0x0000002b002b7211 */ /* 0x000fe200000f0eff */
[----:B------:R-:W-:-:S05]  /*6da0*/  BRA `(.L_x_7329) ;  /* 0x00006a3000007947 */ /* 0x000fca0003800000 */
.L_x_7296:
        /* <DEDUP_REMOVED lines=94> */
.L_x_7335:
[----:B------:R-:W-:Y:S05]  /*7390*/  BSYNC B0 ;  /* 0x0000000000007941 */ /* 0x000fea0003800000 */
.L_x_7334:
[----:B-----5:R2:W-:Y:S02]  /*73a0*/  ST.E.128 [R126.64], R24 ;  /* 0x000000187e007985 */ /* 0x0205e4000c101d06 */
.L_x_7333:
[----:B------:R-:W-:Y:S05]  /*73b0*/  BSYNC B1 ;  /* 0x0000000000017941 */ /* 0x000fea0003800000 */
.L_x_7332:
        /* <DEDUP_REMOVED lines=92> */
.L_x_7339:
[----:B------:R-:W-:Y:S05]  /*7980*/  BSYNC B0 ;  /* 0x0000000000007941 */ /* 0x000fea0003800000 */
.L_x_7338:
[----:B-----5:R2:W-:Y:S02]  /*7990*/  ST.E.128 [R126.64+0x80], R24 ;  /* 0x000080187e007985 */ /* 0x0205e4000c101d06 */
.L_x_7337:
[----:B------:R-:W-:Y:S05]  /*79a0*/  BSYNC B1 ;  /* 0x0000000000017941 */ /* 0x000fea0003800000 */
.L_x_7336:
        /* <DEDUP_REMOVED lines=92> */
.L_x_7343:
[----:B------:R-:W-:Y:S05]  /*7f70*/  BSYNC B0 ;  /* 0x0000000000007941 */ /* 0x000fea0003800000 */
.L_x_7342:
[----:B-----5:R2:W-:Y:S02]  /*7f80*/  ST.E.128 [R126.64+0x100], R24 ;  /* 0x000100187e007985 */ /* 0x0205e4000c101d06 */
.L_x_7341:
[----:B------:R-:W-:Y:S05]  /*7f90*/  BSYNC B1 ;  /* 0x0000000000017941 */ /* 0x000fea0003800000 */
.L_x_7340:
        /* <DEDUP_REMOVED lines=91> */
.L_x_7345:
[----:B------:R-:W-:Y:S05]  /*8550*/  BSYNC B0 ;  /* 0x0000000000007941 */ /* 0x000fea0003800000 */
.L_x_7344:
[----:B-----5:R2:W-:Y:S02]  /*8560*/  ST.E.128 [R126.64+0x180], R24 ;  /* 0x000180187e007985 */ /* 0x0205e4000c101d06 */
.L_x_7331:
[----:B------:R-:W-:Y:S05]  /*8570*/  BSYNC B2 ;  /* 0x0000000000027941 */ /* 0x000fea0003800000 */
.L_x_7330:
        /* <DEDUP_REMOVED lines=97> */
.L_x_7351:
[----:B------:R-:W-:Y:S05]  /*8b90*/  BSYNC B0 ;  /* 0x0000000000007941 */ /* 0x000fea0003800000 */
.L_x_7350:
[C---:B------:R-:W-:Y:S04]  /*8ba0*/  LEA R2, P0, R223.reuse, R126, 0x1 ;  /* 0x0000007edf027211 */ /* 0x040fe800078008ff */
[----:B------:R-:W-:Y:S05]  /*8bb0*/  LEA.HI.X R3, R223, R127, R224, 0x1, P0 ;  /* 0x0000007fdf037211 */ /* 0x000fea00000f0ce0 */
[----:B-----5:R2:W-:Y:S04]  /*8bc0*/  ST.E.128 [R2.64], R24 ;  /* 0x0000001802007985 */ /* 0x0205e8000c101d06 */
.L_x_7349:
[----:B------:R-:W-:Y:S05]  /*8bd0*/  BSYNC B1 ;  /* 0x0000000000017941 */ /* 0x000fea0003800000 */
.L_x_7348:
        /* <DEDUP_REMOVED lines=92> */
.L_x_7355:
[----:B------:R-:W-:Y:S05]  /*91a0*/  BSYNC B0 ;  /* 0x0000000000007941 */ /* 0x000fea0003800000 */
.L_x_7354:
[C---:B------:R-:W-:Y:S04]  /*91b0*/  LEA R2, P0, R87.reuse, R126, 0x1 ;  /* 0x0000007e57027211 */ /* 0x040fe800078008ff */
[----:B------:R-:W-:Y:S05]  /*91c0*/  LEA.HI.X R3, R87, R127, R86, 0x1, P0 ;  /* 0x0000007f57037211 */ /* 0x000fea00000f0c56 */
[----:B-----5:R2:W-:Y:S04]  /*91d0*/  ST.E.128 [R2.64], R24 ;  /* 0x0000001802007985 */ /* 0x0205e8000c101d06 */
.L_x_7353:
[----:B------:R-:W-:Y:S05]  /*91e0*/  BSYNC B1 ;  /* 0x0000000000017941 */ /* 0x000fea0003800000 */
.L_x_7352:
        /* <DEDUP_REMOVED lines=92> */
.L_x_7359:
[----:B------:R-:W-:Y:S05]  /*97b0*/  BSYNC B0 ;  /* 0x0000000000007941 */ /* 0x000fea0003800000 */
.L_x_7358:
[C---:B------:R-:W-:Y:S04]  /*97c0*/  LEA R2, P0, R83.reuse, R126, 0x1 ;  /* 0x0000007e53027211 */ /* 0x040fe800078008ff */
[----:B------:R-:W-:Y:S05]  /*97d0*/  LEA.HI.X R3, R83, R127, R82, 0x1, P0 ;  /* 0x0000007f53037211 */ /* 0x000fea00000f0c52 */
[----:B-----5:R2:W-:Y:S04]  /*97e0*/  ST.E.128 [R2.64], R24 ;  /* 0x0000001802007985 */ /* 0x0205e8000c101d06 */
.L_x_7357:
[----:B------:R-:W-:Y:S05]  /*97f0*/  BSYNC B1 ;  /* 0x0000000000017941 */ /* 0x000fea0003800000 */
.L_x_7356:
        /* <DEDUP_REMOVED lines=91> */
.L_x_7361:
[----:B------:R-:W-:Y:S05]  /*9db0*/  BSYNC B0 ;  /* 0x0000000000007941 */ /* 0x000fea0003800000 */
.L_x_7360:
[C---:B------:R-:W-:Y:S04]  /*9dc0*/  LEA R2, P0, R77.reuse, R126, 0x1 ;  /* 0x0000007e4d027211 */ /* 0x040fe800078008ff */
[----:B------:R-:W-:Y:S05]  /*9dd0*/  LEA.HI.X R3, R77, R127, R76, 0x1, P0 ;  /* 0x0000007f4d037211 */ /* 0x000fea00000f0c4c */
[----:B-----5:R2:W-:Y:S04]  /*9de0*/  ST.E.128 [R2.64], R24 ;  /* 0x0000001802007985 */ /* 0x0205e8000c101d06 */
.L_x_7347:
[----:B------:R-:W-:Y:S05]  /*9df0*/  BSYNC B2 ;  /* 0x0000000000027941 */ /* 0x000fea0003800000 */
.L_x_7346:
        /* <DEDUP_REMOVED lines=97> */
.L_x_7367:
[----:B------:R-:W-:Y:S05]  /*a410*/  BSYNC B0 ;  /* 0x0000000000007941 */ /* 0x000fea0003800000 */
.L_x_7366:
[C---:B------:R-:W-:Y:S04]  /*a420*/  LEA R2, P0, R88.reuse, R126, 0x1 ;  /* 0x0000007e58027211 */ /* 0x040fe800078008ff */
[----:B------:R-:W-:Y:S05]  /*a430*/  LEA.HI.X R3, R88, R127, R89, 0x1, P0 ;  /* 0x0000007f58037211 */ /* 0x000fea00000f0c59 */
[----:B-----5:R2:W-:Y:S04]  /*a440*/  ST.E.128 [R2.64], R24 ;  /* 0x0000001802007985 */ /* 0x0205e8000c101d06 */
.L_x_7365:
[----:B------:R-:W-:Y:S05]  /*a450*/  BSYNC B1 ;  /* 0x0000000000017941 */ /* 0x000fea0003800000 */
.L_x_7364:
        /* <DEDUP_REMOVED lines=92> */
.L_x_7371:
[----:B------:R-:W-:Y:S05]  /*aa20*/  BSYNC B0 ;  /* 0x0000000000007941 */ /* 0x000fea0003800000 */
.L_x_7370:
[C---:B------:R-:W-:Y:S04]  /*aa30*/  LEA R2, P0, R85.reuse, R126, 0x1 ;  /* 0x0000007e55027211 */ /* 0x040fe800078008ff */
[----:B------:R-:W-:Y:S05]  /*aa40*/  LEA.HI.X R3, R85, R127, R84, 0x1, P0 ;  /* 0x0000007f55037211 */ /* 0x000fea00000f0c54 */
[----:B-----5:R2:W-:Y:S04]  /*aa50*/  ST.E.128 [R2.64], R24 ;  /* 0x0000001802007985 */ /* 0x0205e8000c101d06 */
.L_x_7369:
[----:B------:R-:W-:Y:S05]  /*aa60*/  BSYNC B1 ;  /* 0x0000000000017941 */ /* 0x000fea0003800000 */
.L_x_7368:
        /* <DEDUP_REMOVED lines=92> */
.L_x_7375:
[----:B------:R-:W-:Y:S05]  /*b030*/  BSYNC B0 ;  /* 0x0000000000007941 */ /* 0x000fea0003800000 */
.L_x_7374:
[C---:B------:R-:W-:Y:S04]  /*b040*/  LEA R2, P0, R81.reuse, R126, 0x1 ;  /* 0x0000007e51027211 */ /* 0x040fe800078008ff */
[----:B------:R-:W-:Y:S05]  /*b050*/  LEA.HI.X R3, R81, R127, R80, 0x1, P0 ;  /* 0x0000007f51037211 */ /* 0x000fea00000f0c50 */
[----:B-----5:R2:W-:Y:S04]  /*b060*/  ST.E.128 [R2.64], R24 ;  /* 0x0000001802007985 */ /* 0x0205e8000c101d06 */
.L_x_7373:
[----:B------:R-:W-:Y:S05]  /*b070*/  BSYNC B1 ;  /* 0x0000000000017941 */ /* 0x000fea0003800000 */
.L_x_7372:
        /* <DEDUP_REMOVED lines=91> */
.L_x_7377:
[----:B------:R-:W-:Y:S05]  /*b630*/  BSYNC B0 ;  /* 0x0000000000007941 */ /* 0x000fea0003800000 */
.L_x_7376:
[C---:B------:R-:W-:Y:S04]  /*b640*/  LEA R2, P0, R75.reuse, R126, 0x1 ;  /* 0x0000007e4b027211 */ /* 0x040fe800078008ff */
[----:B------:R-:W-:Y:S05]  /*b650*/  LEA.HI.X R3, R75, R127, R74, 0x1, P0 ;  /* 0x0000007f4b037211 */ /* 0x000fea00000f0c4a */
[----:B-----5:R2:W-:Y:S04]  /*b660*/  ST.E.128 [R2.64], R24 ;  /* 0x0000001802007985 */ /* 0x0205e8000c101d06 */
.L_x_7363:
[----:B------:R-:W-:Y:S05]  /*b670*/  BSYNC B2 ;  /* 0x0000000000027941 */ /* 0x000fea0003800000 */
.L_x_7362:
        /* <DEDUP_REMOVED lines=100> */
.L_x_7383:
[----:B------:R-:W-:Y:S05]  /*bcc0*/  BSYNC B0 ;  /* 0x0000000000007941 */ /* 0x000fea0003800000 */
.L_x_7382:
[----:B------:R-:W-:Y:S02]  /*bcd0*/  IMAD R0, R49, 0x60, RZ ;  /* 0x0000006031007824 */ /* 0x000fe400078e02ff */
[----:B------:R-:W-:Y:S05]  /*bce0*/  IMAD.WIDE.U32 R2, R48, 0x60, R126 ;  /* 0x0000006030027825 */ /* 0x000fea00078e007e */
[----:B------:R-:W-:Y:S05]  /*bcf0*/  IADD3 R3, R3, R0, RZ ;  /* 0x0000000003037210 */ /* 0x000fea0007ffe0ff */
[----:B-----5:R2:W-:Y:S02]  /*bd00*/  ST.E.128 [R2.64], R24 ;  /* 0x0000001802007985 */ /* 0x0205e4000c101d06 */
.L_x_7381:
[----:B------:R-:W-:Y:S05]  /*bd10*/  BSYNC B1 ;  /* 0x0000000000017941 */ /* 0x000fea0003800000 */
.L_x_7380:
        /* <DEDUP_REMOVED lines=92> */
.L_x_7387:
[----:B------:R-:W-:Y:S05]  /*c2e0*/  BSYNC B0 ;  /* 0x0000000000007941 */ /* 0x000fea0003800000 */
.L_x_7386:
[C---:B------:R-:W-:Y:S04]  /*c2f0*/  LEA R2, P0, R79.reuse, R126, 0x1 ;  /* 0x0000007e4f027211 */ /* 0x040fe800078008ff */
[----:B------:R-:W-:Y:S05]  /*c300*/  LEA.HI.X R3, R79, R127, R78, 0x1, P0 ;  /* 0x0000007f4f037211 */ /* 0x000fea00000f0c4e */
[----:B-----5:R2:W-:Y:S04]  /*c310*/  ST.E.128 [R2.64], R24 ;  /* 0x0000001802007985 */ /* 0x0205e8000c101d06 */
.L_x_7385:
[----:B------:R-:W-:Y:S05]  /*c320*/  BSYNC B1 ;  /* 0x0000000000017941 */ /* 0x000fea0003800000 */
.L_x_7384:
        /* <DEDUP_REMOVED lines=92> */
.L_x_7391:
[----:B------:R-:W-:Y:S05]  /*c8f0*/  BSYNC B0 ;  /* 0x0000000000007941 */ /* 0x000fea0003800000 */
.L_x_7390:
[C---:B------:R-:W-:Y:S04]  /*c900*/  LEA R2, P0, R73.reuse, R126, 0x1 ;  /* 0x0000007e49027211 */ /* 0x040fe800078008ff */
[----:B------:R-:W-:Y:S05]  /*c910*/  LEA.HI.X R3, R73, R127, R72, 0x1, P0 ;  /* 0x0000007f49037211 */ /* 0x000fea00000f0c48 */
[----:B-----5:R2:W-:Y:S04]  /*c920*/  ST.E.128 [R2.64], R24 ;  /* 0x0000001802007985 */ /* 0x0205e8000c101d06 */
.L_x_7389:
[----:B------:R-:W-:Y:S05]  /*c930*/  BSYNC B1 ;  /* 0x0000000000017941 */ /* 0x000fea0003800000 */
.L_x_7388:
        /* <DEDUP_REMOVED lines=91> */
.L_x_7393:
[----:B------:R-:W-:Y:S05]  /*cef0*/  BSYNC B0 ;  /* 0x0000000000007941 */ /* 0x000fea0003800000 */
.L_x_7392:
[C---:B------:R-:W-:Y:S04]  /*cf00*/  LEA R2, P0, R71.reuse, R126, 0x1 ;  /* 0x0000007e47027211 */ /* 0x040fe800078008ff */
[----:B------:R-:W-:Y:S05]  /*cf10*/  LEA.HI.X R3, R71, R127, R70, 0x1, P0 ;  /* 0x0000007f47037211 */ /* 0x000fea00000f0c46 */
[----:B-----5:R2:W-:Y:S04]  /*cf20*/  ST.E.128 [R2.64], R24 ;  /* 0x0000001802007985 */ /* 0x0205e8000c101d06 */
.L_x_7379:
[----:B------:R-:W-:Y:S05]  /*cf30*/  BSYNC B2 ;  /* 0x0000000000027941 */ /* 0x000fea0003800000 */
.L_x_7378:
        /* <DEDUP_REMOVED lines=11> */
.L_x_7295:
        /* <DEDUP_REMOVED lines=22> */
.L_x_7395:
[----:B------:R-:W-:Y:S05]  /*d150*/  BSYNC B0 ;  /* 0x0000000000007941 */ /* 0x000fea0003800000 */
.L_x_7394:
        /* <DEDUP_REMOVED lines=33> */
.L_x_7397:
[----:B------:R-:W-:Y:S05]  /*d370*/  BSYNC B0 ;  /* 0x0000000000007941 */ /* 0x000fea0003800000 */
.L_x_7396:
        /* <DEDUP_REMOVED lines=33> */
.L_x_7399:
[----:B------:R-:W-:Y:S05]  /*d590*/  BSYNC B0 ;  /* 0x0000000000007941 */ /* 0x000fea0003800000 */
.L_x_7398:
        /* <DEDUP_REMOVED lines=36> */
.L_x_7329:
[----:B------:R-:W-:Y:S05]  /*d7e0*/  BSYNC B3 ;  /* 0x0000000000037941 */ /* 0x000fea0003800000 */
.L_x_7294:
        /* <DEDUP_REMOVED lines=91> */
.L_x_7401:
        /* <DEDUP_REMOVED lines=10> */
.L_x_7402:
[----:B------:R-:W-:Y:S05]  /*de40*/  BSYNC B0 ;  /* 0x0000000000007941 */ /* 0x000fea0003800000 */
.L_x_7400:
[----:B------:R-:W-:Y:S04]  /*de50*/  IADD3 R12, R12, -0x1, RZ ;  /* 0xffffffff0c0c7810 */ /* 0x000fe80007ffe0ff */
[----:B------:R-:W-:Y:S11]  /*de60*/  ISETP.GT.AND P0, PT, R12, R90, PT ;  /* 0x0000005a0c00720c */ /* 0x000ff60003f04270 */
[----:B------:R-:W-:Y:S02]  /*de70*/  @!UPT UIADD3 URZ, URZ, URZ, URZ ;  /* 0x0000003f3f3ff290 */ /* 0x000fe4000fffe03f */
[----:B------:R-:W-:-:S05]  /*de80*/  @P0 BRA `(.L_x_7403) ;  /* 0xffff504000000947 */ /* 0x000fca000383ffff */
.L_x_7285:
        /* <DEDUP_REMOVED lines=111> */
.L_x_7412:
[----:B------:R-:W-:Y:S05]  /*e580*/  BSYNC B0 ;  /* 0x0000000000007941 */ /* 0x000fea0003800000 */
.L_x_7411:
[----:B-----5:R3:W-:Y:S02]  /*e590*/  STS.128 [R236], R24 ;  /* 0x00000018ec007388 */ /* 0x0207e40000000c00 */
.L_x_7410:
[----:B------:R-:W-:Y:S05]  /*e5a0*/  BSYNC B1 ;  /* 0x0000000000017941 */ /* 0x000fea0003800000 */
.L_x_7409:
        /* <DEDUP_REMOVED lines=50> */
.L_x_7416:
[----:B------:R-:W-:Y:S05]  /*e8d0*/  BSYNC B0 ;  /* 0x0000000000007941 */ /* 0x000fea0003800000 */
.L_x_7415:
[----:B-----5:R1:W-:Y:S02]  /*e8e0*/  STS.128 [R236+0x2000], R24 ;  /* 0x00200018ec007388 */ /* 0x0203e40000000c00 */
.L_x_7414:
[----:B------:R-:W-:Y:S05]  /*e8f0*/  BSYNC B1 ;  /* 0x0000000000017941 */ /* 0x000fea0003800000 */
.L_x_7413:
        /* <DEDUP_REMOVED lines=50> */
.L_x_7420:
[----:B------:R-:W-:Y:S05]  /*ec20*/  BSYNC B0 ;  /* 0x0000000000007941 */ /* 0x000fea0003800000 */
.L_x_7419:
[----:B-----5:R3:W-:Y:S02]  /*ec30*/  STS.128 [R236+0x4000], R24 ;  /* 0x00400018ec007388 */ /* 0x0207e40000000c00 */
.L_x_7418:
[----:B------:R-:W-:Y:S05]  /*ec40*/  BSYNC B1 ;  /* 0x0000000000017941 */ /* 0x000fea0003800000 */
.L_x_7417:
        /* <DEDUP_REMOVED lines=49> */
.L_x_7422:
[----:B------:R-:W-:Y:S05]  /*ef60*/  BSYNC B0 ;  /* 0x0000000000007941 */ /* 0x000fea0003800000 */
.L_x_7421:
[----:B-----5:R3:W-:Y:S02]  /*ef70*/  STS.128 [R236+0x6000], R24 ;  /* 0x00600018ec007388 */ /* 0x0207e40000000c00 */
.L_x_7408:
[----:B------:R-:W-:Y:S05]  /*ef80*/  BSYNC B2 ;  /* 0x0000000000027941 */ /* 0x000fea0003800000 */
.L_x_7407:
        /* <DEDUP_REMOVED lines=63> */
.L_x_7428:
[----:B------:R-:W-:Y:S05]  /*f380*/  BSYNC B0 ;  /* 0x0000000000007941 */ /* 0x000fea0003800000 */
.L_x_7427:
[----:B-----5:R3:W-:Y:S02]  /*f390*/  STS.128 [R236+0x800], R24 ;  /* 0x00080018ec007388 */ /* 0x0207e40000000c00 */
.L_x_7426:
[----:B------:R-:W-:Y:S05]  /*f3a0*/  BSYNC B1 ;  /* 0x0000000000017941 */ /* 0x000fea0003800000 */
.L_x_7425:
        /* <DEDUP_REMOVED lines=50> */
.L_x_7432:
[----:B------:R-:W-:Y:S05]  /*f6d0*/  BSYNC B0 ;  /* 0x0000000000007941 */ /* 0x000fea0003800000 */
.L_x_7431:
[----:B-----5:R3:W-:Y:S02]  /*f6e0*/  STS.128 [R236+0x2800], R24 ;  /* 0x00280018ec007388 */ /* 0x0207e40000000c00 */
.L_x_7430:
[----:B------:R-:W-:Y:S05]  /*f6f0*/  BSYNC B1 ;  /* 0x0000000000017941 */ /* 0x000fea0003800000 */
.L_x_7429:
        /* <DEDUP_REMOVED lines=50> */
.L_x_7436:
[----:B------:R-:W-:Y:S05]  /*fa20*/  BSYNC B0 ;  /* 0x0000000000007941 */ /* 0x000fea0003800000 */
.L_x_7435:
[----:B-----5:R3:W-:Y:S02]  /*fa30*/  STS.128 [R236+0x4800], R24 ;  /* 0x00480018ec007388 */ /* 0x0207e40000000c00 */
.L_x_7434:
[----:B------:R-:W-:Y:S05]  /*fa40*/  BSYNC B1 ;  /* 0x0000000000017941 */ /* 0x000fea0003800000 */
.L_x_7433:
        /* <DEDUP_REMOVED lines=49> */
.L_x_7438:
[----:B------:R-:W-:Y:S05]  /*fd60*/  BSYNC B0 ;  /* 0x0000000000007941 */ /* 0x000fea0003800000 */
.L_x_7437:
[----:B-----5:R3:W-:Y:S02]  /*fd70*/  STS.128 [R236+0x6800], R24 ;  /* 0x00680018ec007388 */ /* 0x0207e40000000c00 */
.L_x_7424:
[----:B------:R-:W-:Y:S05]  /*fd80*/  BSYNC B2 ;  /* 0x0000000000027941 */ /* 0x000fea0003800000 */
.L_x_7423:
        /* <DEDUP_REMOVED lines=64> */
.L_x_7444:
[----:B------:R-:W-:Y:S05]  /*10190*/  BSYNC B0 ;  /* 0x0000000000007941 */ /* 0x000fea0003800000 */
.L_x_7443:
[----:B-----5:R3:W-:Y:S02]  /*101a0*/  STS.128 [R236+0x1000], R24 ;  /* 0x00100018ec007388 */ /* 0x0207e40000000c00 */
.L_x_7442:
[----:B------:R-:W-:Y:S05]  /*101b0*/  BSYNC B1 ;  /* 0x0000000000017941 */ /* 0x000fea0003800000 */
.L_x_7441:
        /* <DEDUP_REMOVED lines=50> */
.L_x_7448:
[----:B------:R-:W-:Y:S05]  /*104e0*/  BSYNC B0 ;  /* 0x0000000000007941 */ /* 0x000fea0003800000 */
.L_x_7447:
[----:B-----5:R3:W-:Y:S02]  /*104f0*/  STS.128 [R236+0x3000], R24 ;  /* 0x00300018ec007388 */ /* 0x0207e40000000c00 */
.L_x_7446:
[----:B------:R-:W-:Y:S05]  /*10500*/  BSYNC B1 ;  /* 0x0000000000017941 */ /* 0x000fea0003800000 */
.L_x_7445:
        /* <DEDUP_REMOVED lines=50> */
.L_x_7452:
[----:B------:R-:W-:Y:S05]  /*10830*/  BSYNC B0 ;  /* 0x0000000000007941 */ /* 0x000fea0003800000 */
.L_x_7451:
[----:B-----5:R3:W-:Y:S02]  /*10840*/  STS.128 [R236+0x5000], R24 ;  /* 0x00500018ec007388 */ /* 0x0207e40000000c00 */
.L_x_7450:
[----:B------:R-:W-:Y:S05]  /*10850*/  BSYNC B1 ;  /* 0x0000000000017941 */ /* 0x000fea0003800000 */
.L_x_7449:
        /* <DEDUP_REMOVED lines=47> */
.L_x_7454:
[----:B------:R-:W-:Y:S05]  /*10b50*/  BSYNC B0 ;  /* 0x0000000000007941 */ /* 0x000fea0003800000 */
.L_x_7453:
[----:B-----5:R1:W-:Y:S02]  /*10b60*/  STS.128 [R236+0x7000], R44 ;  /* 0x0070002cec007388 */ /* 0x0203e40000000c00 */
.L_x_7440:
[----:B------:R-:W-:Y:S05]  /*10b70*/  BSYNC B2 ;  /* 0x0000000000027941 */ /* 0x000fea0003800000 */
.L_x_7439:
        /* <DEDUP_REMOVED lines=63> */
.L_x_7459:
[----:B------:R-:W-:Y:S05]  /*10f70*/  BSYNC B0 ;  /* 0x0000000000007941 */ /* 0x000fea0003800000 */
.L_x_7458:
[----:B-----5:R3:W-:Y:S02]  /*10f80*/  STS.128 [R236+0x1800], R16 ;  /* 0x00180010ec007388 */ /* 0x0207e40000000c00 */
.L_x_7457:
[----:B------:R-:W-:Y:S05]  /*10f90*/  BSYNC B1 ;  /* 0x0000000000017941 */ /* 0x000fea0003800000 */
.L_x_7456:
        /* <DEDUP_REMOVED lines=50> */
.L_x_7463:
[----:B------:R-:W-:Y:S05]  /*112c0*/  BSYNC B0 ;  /* 0x0000000000007941 */ /* 0x000fea0003800000 */
.L_x_7462:
[----:B-----5:R1:W-:Y:S02]  /*112d0*/  STS.128 [R236+0x3800], R16 ;  /* 0x00380010ec007388 */ /* 0x0203e40000000c00 */
.L_x_7461:
[----:B------:R-:W-:Y:S05]  /*112e0*/  BSYNC B1 ;  /* 0x0000000000017941 */ /* 0x000fea0003800000 */
.L_x_7460:
        /* <DEDUP_REMOVED lines=50> */
.L_x_7467:
[----:B------:R-:W-:Y:S05]  /*11610*/  BSYNC B0 ;  /* 0x0000000000007941 */ /* 0x000fea0003800000 */
.L_x_7466:
[----:B-----5:R3:W-:Y:S02]  /*11620*/  STS.128 [R236+0x5800], R16 ;  /* 0x00580010ec007388 */ /* 0x0207e40000000c00 */
.L_x_7465:
[----:B------:R-:W-:Y:S05]  /*11630*/  BSYNC B1 ;  /* 0x0000000000017941 */ /* 0x000fea0003800000 */
.L_x_7464:
        /* <DEDUP_REMOVED lines=49> */
.L_x_7469:
[----:B------:R-:W-:Y:S05]  /*11950*/  BSYNC B0 ;  /* 0x0000000000007941 */ /* 0x000fea0003800000 */
.L_x_7468:
[----:B-----5:R3:W-:Y:S01]  /*11960*/  STS.128 [R236+0x7800], R16 ;  /* 0x00780010ec007388 */ /* 0x0207e20000000c00 */
[----:B------:R-:W-:Y:S05]  /*11970*/  BRA `(.L_x_7455) ;  /* 0x00006a7000007947 */ /* 0x000fea0003800000 */
.L_x_7406:
        /* <DEDUP_REMOVED lines=93> */
.L_x_7475:
[----:B------:R-:W-:Y:S05]  /*11f50*/  BSYNC B0 ;  /* 0x0000000000007941 */ /* 0x000fea0003800000 */
.L_x_7474:
[----:B-----5:R3:W-:Y:S02]  /*11f60*/  STS.128 [R236], R32 ;  /* 0x00000020ec007388 */ /* 0x0207e40000000c00 */
.L_x_7473:
[----:B------:R-:W-:Y:S05]  /*11f70*/  BSYNC B1 ;  /* 0x0000000000017941 */ /* 0x000fea0003800000 */
.L_x_7472:
        /* <DEDUP_REMOVED lines=91> */
.L_x_7479:
[----:B------:R-:W-:Y:S05]  /*12530*/  BSYNC B0 ;  /* 0x0000000000007941 */ /* 0x000fea0003800000 */
.L_x_7478:
[----:B-----5:R1:W-:Y:S02]  /*12540*/  STS.128 [R236+0x2000], R32 ;  /* 0x00200020ec007388 */ /* 0x0203e40000000c00 */
.L_x_7477:
[----:B------:R-:W-:Y:S05]  /*12550*/  BSYNC B1 ;  /* 0x0000000000017941 */ /* 0x000fea0003800000 */
.L_x_7476:
        /* <DEDUP_REMOVED lines=91> */
.L_x_7483:
[----:B------:R-:W-:Y:S05]  /*12b10*/  BSYNC B0 ;  /* 0x0000000000007941 */ /* 0x000fea0003800000 */
.L_x_7482:
[----:B-----5:R3:W-:Y:S02]  /*12b20*/  STS.128 [R236+0x4000], R32 ;  /* 0x00400020ec007388 */ /* 0x0207e40000000c00 */
.L_x_7481:
[----:B------:R-:W-:Y:S05]  /*12b30*/  BSYNC B1 ;  /* 0x0000000000017941 */ /* 0x000fea0003800000 */
.L_x_7480:
        /* <DEDUP_REMOVED lines=90> */
.L_x_7485:
[----:B------:R-:W-:Y:S05]  /*130e0*/  BSYNC B0 ;  /* 0x0000000000007941 */ /* 0x000fea0003800000 */
.L_x_7484:
[----:B-----5:R3:W-:Y:S02]  /*130f0*/  STS.128 [R236+0x6000], R32 ;  /* 0x00600020ec007388 */ /* 0x0207e40000000c00 */
.L_x_7471:
[----:B------:R-:W-:Y:S05]  /*13100*/  BSYNC B2 ;  /* 0x0000000000027941 */ /* 0x000fea0003800000 */
.L_x_7470:
        /* <DEDUP_REMOVED lines=98> */
.L_x_7491:
[----:B------:R-:W-:Y:S05]  /*13730*/  BSYNC B0 ;  /* 0x0000000000007941 */ /* 0x000fea0003800000 */
.L_x_7490:
[----:B-----5:R3:W-:Y:S02]  /*13740*/  STS.128 [R236+0x800], R32 ;  /* 0x00080020ec007388 */ /* 0x0207e40000000c00 */
.L_x_7489:
[----:B------:R-:W-:Y:S05]  /*13750*/  BSYNC B1 ;  /* 0x0000000000017941 */ /* 0x000fea0003800000 */
.L_x_7488:
        /* <DEDUP_REMOVED lines=94> */
.L_x_7495:
[----:B------:R-:W-:Y:S05]  /*13d40*/  BSYNC B0 ;  /* 0x0000000000007941 */ /* 0x000fea0003800000 */
.L_x_7494:
[----:B-----5:R3:W-:Y:S02]  /*13d50*/  STS.128 [R236+0x2800], R32 ;  /* 0x00280020ec007388 */ /* 0x0207e40000000c00 */
.L_x_7493:
[----:B------:R-:W-:Y:S05]  /*13d60*/  BSYNC B1 ;  /* 0x0000000000017941 */ /* 0x000fea0003800000 */
.L_x_7492:
        /* <DEDUP_REMOVED lines=94> */
.L_x_7499:
[----:B------:R-:W-:Y:S05]  /*14350*/  BSYNC B0 ;  /* 0x0000000000007941 */ /* 0x000fea0003800000 */
.L_x_7498:
[----:B-----5:R3:W-:Y:S02]  /*14360*/  STS.128 [R236+0x4800], R32 ;  /* 0x00480020ec007388 */ /* 0x0207e40000000c00 */
.L_x_7497:
[----:B------:R-:W-:Y:S05]  /*14370*/  BSYNC B1 ;  /* 0x0000000000017941 */ /* 0x000fea0003800000 */
.L_x_7496:
        /* <DEDUP_REMOVED lines=93> */
.L_x_7501:
[----:B------:R-:W-:Y:S05]  /*14950*/  BSYNC B0 ;  /* 0x0000000000007941 */ /* 0x000fea0003800000 */
.L_x_7500:
[----:B-----5:R1:W-:Y:S02]  /*14960*/  STS.128 [R236+0x6800], R16 ;  /* 0x00680010ec007388 */ /* 0x0203e40000000c00 */
.L_x_7487:
[----:B------:R-:W-:Y:S05]  /*14970*/  BSYNC B2 ;  /* 0x0000000000027941 */ /* 0x000fea0003800000 */
.L_x_7486:
        /* <DEDUP_REMOVED lines=99> */
.L_x_7507:
[----:B------:R-:W-:Y:S05]  /*14fb0*/  BSYNC B0 ;  /* 0x0000000000007941 */ /* 0x000fea0003800000 */
.L_x_7506:
[----:B-----5:R3:W-:Y:S02]  /*14fc0*/  STS.128 [R236+0x1000], R32 ;  /* 0x00100020ec007388 */ /* 0x0207e40000000c00 */
.L_x_7505:
[----:B------:R-:W-:Y:S05]  /*14fd0*/  BSYNC B1 ;  /* 0x0000000000017941 */ /* 0x000fea0003800000 */
.L_x_7504:
        /* <DEDUP_REMOVED lines=94> */
.L_x_7511:
[----:B------:R-:W-:Y:S05]  /*155c0*/  BSYNC B0 ;  /* 0x0000000000007941 */ /* 0x000fea0003800000 */
.L_x_7510:
[----:B-----5:R3:W-:Y:S02]  /*155d0*/  STS.128 [R236+0x3000], R32 ;  /* 0x00300020ec007388 */ /* 0x0207e40000000c00 */
.L_x_7509:
[----:B------:R-:W-:Y:S05]  /*155e0*/  BSYNC B1 ;  /* 0x0000000000017941 */ /* 0x000fea0003800000 */
.L_x_7508:
        /* <DEDUP_REMOVED lines=94> */
.L_x_7515:
[----:B------:R-:W-:Y:S05]  /*15bd0*/  BSYNC B0 ;  /* 0x0000000000007941 */ /* 0x000fea0003800000 */
.L_x_7514:
[----:B-----5:R3:W-:Y:S02]  /*15be0*/  STS.128 [R236+0x5000], R32 ;  /* 0x00500020ec007388 */ /* 0x0207e40000000c00 */
.L_x_7513:
[----:B------:R-:W-:Y:S05]  /*15bf0*/  BSYNC B1 ;  /* 0x0000000000017941 */ /* 0x000fea0003800000 */
.L_x_7512:
        /* <DEDUP_REMOVED lines=93> */
.L_x_7517:
[----:B------:R-:W-:Y:S05]  /*161d0*/  BSYNC B0 ;  /* 0x0000000000007941 */ /* 0x000fea0003800000 */
.L_x_7516:
[----:B-----5:R1:W-:Y:S02]  /*161e0*/  STS.128 [R236+0x7000], R24 ;  /* 0x00700018ec007388 */ /* 0x0203e40000000c00 */
.L_x_7503:
[----:B------:R-:W-:Y:S05]  /*161f0*/  BSYNC B2 ;  /* 0x0000000000027941 */ /* 0x000fea0003800000 */
.L_x_7502:
        /* <DEDUP_REMOVED lines=97> */
.L_x_7521:
[----:B------:R-:W-:Y:S05]  /*16810*/  BSYNC B0 ;  /* 0x0000000000007941 */ /* 0x000fea0003800000 */
.L_x_7520:
[----:B-----5:R1:W-:Y:S02]  /*16820*/  STS.128 [R236+0x1800], R16 ;  /* 0x00180010ec007388 */ /* 0x0203e40000000c00 */
.L_x_7519:
[----:B------:R-:W-:Y:S05]  /*16830*/  BSYNC B1 ;  /* 0x0000000000017941 */ /* 0x000fea0003800000 */
.L_x_7518:
        /* <DEDUP_REMOVED lines=94> */
.L_x_7525:
[----:B------:R-:W-:Y:S05]  /*16e20*/  BSYNC B0 ;  /* 0x0000000000007941 */ /* 0x000fea0003800000 */
.L_x_7524:
[----:B-----5:R1:W-:Y:S02]  /*16e30*/  STS.128 [R236+0x3800], R16 ;  /* 0x00380010ec007388 */ /* 0x0203e40000000c00 */
.L_x_7523:
[----:B------:R-:W-:Y:S05]  /*16e40*/  BSYNC B1 ;  /* 0x0000000000017941 */ /* 0x000fea0003800000 */
.L_x_7522:
        /* <DEDUP_REMOVED lines=95> */
.L_x_7529:
[----:B------:R-:W-:Y:S05]  /*17440*/  BSYNC B0 ;  /* 0x0000000000007941 */ /* 0x000fea0003800000 */
.L_x_7528:
[----:B-----5:R1:W-:Y:S02]  /*17450*/  STS.128 [R236+0x5800], R16 ;  /* 0x00580010ec007388 */ /* 0x0203e40000000c00 */
.L_x_7527:
[----:B------:R-:W-:Y:S05]  /*17460*/  BSYNC B1 ;  /* 0x0000000000017941 */ /* 0x000fea0003800000 */
.L_x_7526:
        /* <DEDUP_REMOVED lines=96> */
.L_x_7531:
[----:B------:R-:W-:Y:S05]  /*17a70*/  BSYNC B0 ;  /* 0x0000000000007941 */ /* 0x000fea0003800000 */
.L_x_7530:
[----:B-----5:R1:W-:Y:S01]  /*17a80*/  STS.128 [R236+0x7800], R16 ;  /* 0x00780010ec007388 */ /* 0x0203e20000000c00 */
[----:B------:R-:W-:Y:S05]  /*17a90*/  BRA `(.L_x_7455) ;  /* 0x0000095000007947 */ /* 0x000fea0003800000 */
.L_x_7405:
        /* <DEDUP_REMOVED lines=37> */
.L_x_7533:
[----:B------:R-:W-:Y:S05]  /*17cf0*/  BSYNC B0 ;  /* 0x0000000000007941 */ /* 0x000fea0003800000 */
.L_x_7532:
        /* <DEDUP_REMOVED lines=36> */
.L_x_7535:
[----:B------:R-:W-:Y:S05]  /*17f40*/  BSYNC B0 ;  /* 0x0000000000007941 */ /* 0x000fea0003800000 */
.L_x_7534:
        /* <DEDUP_REMOVED lines=36> */
.L_x_7537:
[----:B------:R-:W-:Y:S05]  /*18190*/  BSYNC B0 ;  /* 0x0000000000007941 */ /* 0x000fea0003800000 */
.L_x_7536:
        /* <DEDUP_REMOVED lines=37> */
.L_x_7455:
[----:B------:R-:W-:Y:S05]  /*183f0*/  BSYNC B3 ;  /* 0x0000000000037941 */ /* 0x000fea0003800000 */
.L_x_7404:
        /* <DEDUP_REMOVED lines=38> */
.L_x_7539:
[----:B------:R-:W-:Y:S05]  /*18660*/  BSYNC B0 ;  /* 0x0000000000007941 */ /* 0x000fea0003800000 */
.L_x_7538:
        /* <DEDUP_REMOVED lines=10> */
[-C--:B--2---:R-:W-:Y:S02]  /*18710*/  @P4 LEA R10, P6, R5, R170.reuse, 0x1 ;  /* 0x000000aa050a4211 */ /* 0x084fe400078c08ff */
[----:B------:R-:W-:Y:S02]  /*18720*/  @!P5 LEA R14, P0, R223, R227, 0x1 ;  /* 0x000000e3df0ed211 */ /* 0x000fe400078008ff */
[----:B------:R-:W-:Y:S02]  /*18730*/  @P3 LEA R8, P2, R5, R170, 0x1 ;  /* 0x000000aa05083211 */ /* 0x000fe400078408ff */
        /* <DEDUP_REMOVED lines=25> */
.L_x_7541:
[----:B------:R-:W-:Y:S05]  /*188d0*/  BSYNC B0 ;  /* 0x0000000000007941 */ /* 0x000fea0003800000 */
.L_x_7540:
        /* <DEDUP_REMOVED lines=40> */
.L_x_7543:
[----:B------:R-:W-:Y:S05]  /*18b60*/  BSYNC B0 ;  /* 0x0000000000007941 */ /* 0x000fea0003800000 */
.L_x_7542:
        /* <DEDUP_REMOVED lines=43> */
.L_x_7545:
[----:B------:R-:W-:Y:S05]  /*18e20*/  BSYNC B0 ;  /* 0x0000000000007941 */ /* 0x000fea0003800000 */
.L_x_7544:
        /* <DEDUP_REMOVED lines=61> */
.L_x_7547:
[----:B-1----:R-:W-:Y:S05]  /*19200*/  BSYNC B0 ;  /* 0x0000000000007941 */ /* 0x002fea0003800000 */
.L_x_7546:
        /* <DEDUP_REMOVED lines=40> */
.L_x_7549:
[----:B------:R-:W-:Y:S05]  /*19490*/  BSYNC B0 ;  /* 0x0000000000007941 */ /* 0x000fea0003800000 */
.L_x_7548:
        /* <DEDUP_REMOVED lines=42> */
.L_x_7551:
[----:B------:R-:W-:Y:S05]  /*19740*/  BSYNC B0 ;  /* 0x0000000000007941 */ /* 0x000fea0003800000 */
.L_x_7550:
        /* <DEDUP_REMOVED lines=54> */
.L_x_7553:
[----:B------:R-:W-:Y:S05]  /*19ab0*/  BSYNC B0 ;  /* 0x0000000000007941 */ /* 0x000fea0003800000 */
.L_x_7552:
[----:B------:R-:W-:Y:S01]  /*19ac0*/  IMAD.SHL.U32 R0, R55, 0x40, RZ ;  /* 0x0000004037007824 */ /* 0x000fe200078e00ff */
[----:B------:R-:W-:Y:S01]  /*19ad0*/  LEA R214, R53, R41, 0xa ;  /* 0x0000002935d67211 */ /* 0x000fe200078e50ff */
[----:B------:R-:W-:Y:S01]  /*19ae0*/  IMAD.SHL.U32 R160, R160, 0x8, RZ ;  /* 0x00000008a0a07824 */ /* 0x000fe200078e00ff */
[----:B------:R-:W-:Y:S01]  /*19af0*/  R2P PR, R55, 0x6 ;  /* 0x0000000637007804 */ /* 0x000fe20000000000 */
[----:B------:R-:W0:Y:S01]  /*19b00*/  LDGDEPBAR ;  /* 0x00000000000079af */ /* 0x000e220000000000 */
[----:B------:R-:W-:-:S02]  /*19b10*/  LOP3.LUT R0, R0, 0x1c0, RZ, 0xc0, !PT ;  /* 0x000001c000007812 */ /* 0x000fc400078ec0ff */
[----:B------:R-:W-:Y:S02]  /*19b20*/  SHF.L.U32 R214, R214, 0x1, RZ ;  /* 0x00000001d6d67819 */ /* 0x000fe400000006ff */
[----:B------:R-:W-:Y:S02]  /*19b30*/  LOP3.LUT R160, R0, 0x8, R160, 0xf8, !PT ;  /* 0x0000000800a07812 */ /* 0x000fe400078ef8a0 */
[----:B------:R-:W-:Y:S01]  /*19b40*/  SHF.R.U32.HI R213, RZ, 0x3, R0 ;  /* 0x00000003ffd57819 */ /* 0x000fe20000011600 */
[----:B------:R-:W-:Y:S01]  /*19b50*/  LDSM.16.M88.4 R80, [R214] ;  /* 0x00000000d650783b */ /* 0x000fe20000000200 */
[-C--:B------:R-:W-:Y:S02]  /*19b60*/  LEA R166, R40, R214.reuse, 0x1 ;  /* 0x000000d628a67211 */ /* 0x080fe400078e08ff */
[----:B------:R-:W-:Y:S02]  /*19b70*/  LOP3.LUT R213, R160, R213, RZ, 0x3c, !PT ;  /* 0x000000d5a0d57212 */ /* 0x000fe400078e3cff */
[C---:B------:R-:W-:Y:S01]  /*19b80*/  LEA R38, R39.reuse, R214, 0x1 ;  /* 0x000000d627267211 */ /* 0x040fe200078e08ff */
[----:B------:R-:W-:Y:S01]  /*19b90*/  LDSM.16.M88.4 R16, [R166] ;  /* 0x00000000a610783b */ /* 0x000fe20000000200 */
[----:B------:R-:W-:Y:S01]  /*19ba0*/  LEA R2, R39, R166, 0x1 ;  /* 0x000000a627027211 */ /* 0x000fe200078e08ff */
[----:B------:R-:W-:-:S02]  /*19bb0*/  IMAD R213, R56, 0x200, R213 ;  /* 0x0000020038d57824 */ /* 0x000fc400078e02d5 */
[----:B------:R-:W-:Y:S02]  /*19bc0*/  LDSM.16.M88.4 R32, [R38] ;  /* 0x000000002620783b */ /* 0x000fe40000000200 */
[----:B------:R-:W-:-:S05]  /*19bd0*/  IMAD.SHL.U32 R213, R213, 0x2, RZ ;  /* 0x00000002d5d57824 */ /* 0x000fca00078e00ff */
[----:B------:R-:W1:Y:S01]  /*19be0*/  LDSM.16.M88.4 R28, [R213+0x8000] ;  /* 0x00800000d51c783b */ /* 0x000e620000000200 */
[C---:B------:R-:W-:Y:S02]  /*19bf0*/  IADD3 R0, R213.reuse, 0x8000, RZ ;  /* 0x00008000d5007810 */ /* 0x040fe40007ffe0ff */
[C---:B------:R-:W-:Y:S01]  /*19c00*/  IADD3 R212, R213.reuse, 0x8020, RZ ;  /* 0x00008020d5d47810 */ /* 0x040fe20007ffe0ff */
[----:B------:R-:W2:Y:S01]  /*19c10*/  LDSM.16.M88.4 R60, [R213+0x8800] ;  /* 0x00880000d53c783b */ /* 0x000ea20000000200 */
[----:B------:R-:W-:Y:S01]  /*19c20*/  @P1 IADD3 R212, R0, -0x20, RZ ;  /* 0xffffffe000d41810 */ /* 0x000fe20007ffe0ff */
[----:B------:R-:W-:Y:S02]  /*19c30*/  IMAD.MOV.U32 R0, RZ, RZ, 0x40 ;  /* 0x00000040ff007424 */ /* 0x000fe400078e00ff */
[----:B------:R-:W3:Y:S03]  /*19c40*/  LDSM.16.M88.4 R48, [R213+0x9000] ;  /* 0x00900000d530783b */ /* 0x000ee60000000200 */
[----:B------:R-:W-:Y:S01]  /*19c50*/  SEL R0, R0, 0xffffffc0, !P2 ;  /* 0xffffffc000007807 */ /* 0x000fe20005000000 */
[----:B------:R-:W4:Y:S04]  /*19c60*/  LDSM.16.M88.4 R76, [R213+0x9800] ;  /* 0x00980000d54c783b */ /* 0x000f280000000200 */
[----:B------:R-:W3:Y:S01]  /*19c70*/  LDSM.16.M88.4 R72, [R212] ;  /* 0x00000000d448783b */ /* 0x000ee20000000200 */
[----:B------:R-:W-:-:S02]  /*19c80*/  IMAD.IADD R211, R213, 0x1, R0 ;  /* 0x00000001d5d37824 */ /* 0x000fc400078e0200 */
[----:B------:R-:W-:Y:S01]  /*19c90*/  IMAD.IADD R207, R0, 0x1, R212 ;  /* 0x0000000100cf7824 */ /* 0x000fe200078e02d4 */
[----:B------:R-:W4:Y:S04]  /*19ca0*/  LDSM.16.M88.4 R68, [R212+0x1800] ;  /* 0x00180000d444783b */ /* 0x000f280000000200 */
[----:B------:R-:W4:Y:S04]  /*19cb0*/  LDSM.16.M88.4 R24, [R212+0x800] ;  /* 0x00080000d418783b */ /* 0x000f280000000200 */
[----:B--2---:R-:W4:Y:S04]  /*19cc0*/  LDSM.16.M88.4 R8, [R212+0x1000] ;  /* 0x00100000d408783b */ /* 0x004f280000000200 */
[----:B------:R-:W4:Y:S04]  /*19cd0*/  LDSM.16.M88.4 R4, [R211+0x8000] ;  /* 0x00800000d304783b */ /* 0x000f280000000200 */
[----:B------:R-:W-:Y:S01]  /*19ce0*/  LDSM.16.M88.4 R84, [R207+0x1800] ;  /* 0x00180000cf54783b */ /* 0x000fe20000000200 */
[C---:B-1----:R-:W-:Y:S03]  /*19cf0*/  HMMA.16816.F32.BF16 R12, R80.reuse, R28, RZ ;  /* 0x0000001c500c723c */ /* 0x042fe600000418ff */
[----:B------:R-:W-:Y:S04]  /*19d00*/  LDSM.16.M88.4 R88, [R207+0x1000] ;  /* 0x00100000cf58783b */ /* 0x000fe80000000200 */
[----:B------:R-:W2:Y:S01]  /*19d10*/  LD.E R0, [R20.64+0x18c] ;  /* 0x00018c0614007980 */ /* 0x000ea2000c101900 */
[C---:B------:R-:W-:Y:S03]  /*19d20*/  HMMA.16816.F32.BF16 R64, R80.reuse, R60, RZ ;  /* 0x0000003c5040723c */ /* 0x040fe600000418ff */
[----:B------:R-:W-:Y:S05]  /*19d30*/  LDSM.16.M88.4 R92, [R212+0x6000] ;  /* 0x00600000d45c783b */ /* 0x000fea0000000200 */
[C---:B---3--:R-:W-:Y:S08]  /*19d40*/  HMMA.16816.F32.BF16 R56, R80.reuse, R48, RZ ;  /* 0x000000305038723c */ /* 0x048ff000000418ff */
[C---:B------:R-:W-:Y:S08]  /*19d50*/  HMMA.16816.F32.BF16 R28, R80.reuse, R30, RZ ;  /* 0x0000001e501c723c */ /* 0x040ff000000418ff */
[C---:B------:R-:W-:Y:S08]  /*19d60*/  HMMA.16816.F32.BF16 R60, R80.reuse, R62, RZ ;  /* 0x0000003e503c723c */ /* 0x040ff000000418ff */
[C---:B------:R-:W-:Y:S08]  /*19d70*/  HMMA.16816.F32.BF16 R48, R80.reuse, R50, RZ ;  /* 0x000000325030723c */ /* 0x040ff000000418ff */
[C---:B----4-:R-:W-:Y:S08]  /*19d80*/  HMMA.16816.F32.BF16 R44, R80.reuse, R76, RZ ;  /* 0x0000004c502c723c */ /* 0x050ff000000418ff */
[----:B------:R-:W-:Y:S01]  /*19d90*/  HMMA.16816.F32.BF16 R80, R80, R78, RZ ;  /* 0x0000004e5050723c */ /* 0x000fe200000418ff */
[----:B------:R-:W-:Y:S07]  /*19da0*/  LDSM.16.M88.4 R76, [R2] ;  /* 0x00000000024c783b */ /* 0x000fee0000000200 */
[C---:B------:R-:W-:Y:S08]  /*19db0*/  HMMA.16816.F32.BF16 R12, R16.reuse, R72, R12 ;  /* 0x00000048100c723c */ /* 0x040ff0000004180c */
[C---:B------:R-:W-:Y:S01]  /*19dc0*/  HMMA.16816.F32.BF16 R28, R16.reuse, R74, R28 ;  /* 0x0000004a101c723c */ /* 0x040fe2000004181c */
[----:B------:R-:W-:Y:S07]  /*19dd0*/  LDSM.16.M88.4 R72, [R213+0xa800] ;  /* 0x00a80000d548783b */ /* 0x000fee0000000200 */
[C---:B------:R-:W-:Y:S08]  /*19de0*/  HMMA.16816.F32.BF16 R44, R16.reuse, R68, R44 ;  /* 0x00000044102c723c */ /* 0x040ff0000004182c */
[C---:B------:R-:W-:Y:S01]  /*19df0*/  HMMA.16816.F32.BF16 R80, R16.reuse, R70, R80 ;  /* 0x000000461050723c */ /* 0x040fe20000041850 */
[----:B------:R-:W1:Y:S07]  /*19e00*/  LDSM.16.M88.4 R68, [R211+0x9800] ;  /* 0x00980000d344783b */ /* 0x000e6e0000000200 */
[C---:B------:R-:W-:Y:S08]  /*19e10*/  HMMA.16816.F32.BF16 R64, R16.reuse, R24, R64 ;  /* 0x000000181040723c */ /* 0x040ff00000041840 */
[C---:B------:R-:W-:Y:S01]  /*19e20*/  HMMA.16816.F32.BF16 R60, R16.reuse, R26, R60 ;  /* 0x0000001a103c723c */ /* 0x040fe2000004183c */
[----:B------:R-:W3:Y:S07]  /*19e30*/  LDSM.16.M88.4 R24, [R211+0x8800] ;  /* 0x00880000d318783b */ /* 0x000eee0000000200 */
[C---:B------:R-:W-:Y:S08]  /*19e40*/  HMMA.16816.F32.BF16 R56, R16.reuse, R8, R56 ;  /* 0x000000081038723c */ /* 0x040ff00000041838 */
[----:B------:R-:W-:Y:S01]  /*19e50*/  HMMA.16816.F32.BF16 R48, R16, R10, R48 ;  /* 0x0000000a1030723c */ /* 0x000fe20000041830 */
[----:B------:R-:W4:Y:S04]  /*19e60*/  LDSM.16.M88.4 R8, [R211+0x9000] ;  /* 0x00900000d308783b */ /* 0x000f280000000200 */
[----:B------:R-:W4:Y:S03]  /*19e70*/  LDSM.16.M88.4 R16, [R207] ;  /* 0x00000000cf10783b */ /* 0x000f260000000200 */
[C---:B------:R-:W-:Y:S08]  /*19e80*/  HMMA.16816.F32.BF16 R12, R32.reuse, R4, R12 ;  /* 0x00000004200c723c */ /* 0x040ff0000004180c */
[C---:B------:R-:W-:Y:S01]  /*19e90*/  HMMA.16816.F32.BF16 R28, R32.reuse, R6, R28 ;  /* 0x00000006201c723c */ /* 0x040fe2000004181c */
[----:B------:R-:W4:Y:S07]  /*19ea0*/  LDSM.16.M88.4 R4, [R207+0x800] ;  /* 0x00080000cf04783b */ /* 0x000f2e0000000200 */
[C---:B-1----:R-:W-:Y:S08]  /*19eb0*/  HMMA.16816.F32.BF16 R44, R32.reuse, R68, R44 ;  /* 0x00000044202c723c */ /* 0x042ff0000004182c */
[C---:B------:R-:W-:Y:S01]  /*19ec0*/  HMMA.16816.F32.BF16 R80, R32.reuse, R70, R80 ;  /* 0x000000462050723c */ /* 0x040fe20000041850 */
[----:B------:R-:W-:Y:S07]  /*19ed0*/  LDSM.16.M88.4 R68, [R213+0xb000] ;  /* 0x00b00000d544783b */ /* 0x000fee0000000200 */
[C---:B---3--:R-:W-:Y:S08]  /*19ee0*/  HMMA.16816.F32.BF16 R64, R32.reuse, R24, R64 ;  /* 0x000000182040723c */ /* 0x048ff00000041840 */
[C---:B------:R-:W-:Y:S01]  /*19ef0*/  HMMA.16816.F32.BF16 R60, R32.reuse, R26, R60 ;  /* 0x0000001a203c723c */ /* 0x040fe2000004183c */
[----:B------:R-:W-:Y:S07]  /*19f00*/  LDSM.16.M88.4 R24, [R213+0xa000] ;  /* 0x00a00000d518783b */ /* 0x000fee0000000200 */
[C---:B----4-:R-:W-:Y:S08]  /*19f10*/  HMMA.16816.F32.BF16 R56, R32.reuse, R8, R56 ;  /* 0x000000082038723c */ /* 0x050ff00000041838 */
[----:B------:R-:W-:Y:S01]  /*19f20*/  HMMA.16816.F32.BF16 R48, R32, R10, R48 ;  /* 0x0000000a2030723c */ /* 0x000fe20000041830 */
[----:B------:R-:W1:Y:S04]  /*19f30*/  LDSM.16.M88.4 R8, [R214+0x2000] ;  /* 0x00200000d608783b */ /* 0x000e680000000200 */
        /* <DEDUP_REMOVED lines=9> */
[----:B------:R-:W4:Y:S07]  /*19fd0*/  LDSM.16.M88.4 R4, [R166+0x2000] ;  /* 0x00200000a604783b */ /* 0x000f2e0000000200 */
[C---:B------:R-:W-:Y:S08]  /*19fe0*/  HMMA.16816.F32.BF16 R56, R76.reuse, R88, R56 ;  /* 0x000000584c38723c */ /* 0x040ff00000041838 */
        /* <DEDUP_REMOVED lines=14> */
[----:B------:R-:W2:Y:S04]  /*1a0d0*/  LDSM.16.M88.4 R8, [R38+0x2000] ;  /* 0x002000002608783b */ /* 0x000ea80000000200 */
[----:B------:R-:W2:Y:S03]  /*1a0e0*/  LDSM.16.M88.4 R68, [R211+0xb800] ;  /* 0x00b80000d344783b */ /* 0x000ea60000000200 */
[C---:B----4-:R-:W-:Y:S08]  /*1a0f0*/  HMMA.16816.F32.BF16 R12, R4.reuse, R32, R12 ;  /* 0x00000020040c723c */ /* 0x050ff0000004180c */
        /* <DEDUP_REMOVED lines=54> */
[C---:B--2---:R-:W-:Y:S08]  /*1a460*/  HMMA.16816.F32.BF16 R64, R16.reuse, R24, R64 ;  /* 0x000000181040723c */ /* 0x044ff00000041840 */
[----:B------:R-:W-:Y:S01]  /*1a470*/  HMMA.16816.F32.BF16 R60, R16, R26, R60 ;  /* 0x0000001a103c723c */ /* 0x000fe2000004183c */
[----:B------:R-:W2:Y:S07]  /*1a480*/  LDSM.16.M88.4 R24, [R207+0x4000] ;  /* 0x00400000cf18783b */ /* 0x000eae0000000200 */
[----:B-1----:R-:W-:Y:S08]  /*1a490*/  HMMA.16816.F32.BF16 R12, R32, R8, R12 ;  /* 0x00000008200c723c */ /* 0x002ff0000004180c */
        /* <DEDUP_REMOVED lines=9> */
[----:B------:R-:W1:Y:S07]  /*1a530*/  LDSM.16.M88.4 R4, [R213+0xe000] ;  /* 0x00e00000d504783b */ /* 0x000e6e0000000200 */
        /* <DEDUP_REMOVED lines=14> */
[----:B------:R-:W-:Y:S01]  /*1a620*/  HMMA.16816.F32.BF16 R60, R84, R18, R60 ;  /* 0x00000012543c723c */ /* 0x000fe2000004183c */
[----:B------:R-:W1:Y:S07]  /*1a630*/  LDSM.16.M88.4 R16, [R211+0xe000] ;  /* 0x00e00000d310783b */ /* 0x000e6e0000000200 */
[----:B------:R-:W-:Y:S01]  /*1a640*/  HMMA.16816.F32.BF16 R28, R76, R6, R28 ;  /* 0x000000064c1c723c */ /* 0x000fe2000004181c */
[----:B------:R-:W-:Y:S07]  /*1a650*/  LDSM.16.M88.4 R4, [R207+0x6000] ;  /* 0x00600000cf04783b */ /* 0x000fee0000000200 */
[----:B--2---:R-:W-:Y:S08]  /*1a660*/  HMMA.16816.F32.BF16 R12, R32, R92, R12 ;  /* 0x0000005c200c723c */ /* 0x004ff0000004180c */
[C---:B------:R-:W-:Y:S08]  /*1a670*/  HMMA.16816.F32.BF16 R56, R84.reuse, R8, R56 ;  /* 0x000000085438723c */ /* 0x040ff00000041838 */
[----:B------:R-:W-:Y:S01]  /*1a680*/  HMMA.16816.F32.BF16 R48, R84, R10, R48 ;  /* 0x0000000a5430723c */ /* 0x000fe20000041830 */
[----:B------:R-:W2:Y:S07]  /*1a690*/  LDSM.16.M88.4 R8, [R2+0x6000] ;  /* 0x006000000208783b */ /* 0x000eae0000000200 */
[----:B------:R-:W-:Y:S08]  /*1a6a0*/  HMMA.16816.F32.BF16 R28, R32, R94, R28 ;  /* 0x0000005e201c723c */ /* 0x000ff0000004181c */
[----:B-1----:R-:W-:Y:S08]  /*1a6b0*/  HMMA.16816.F32.BF16 R12, R24, R16, R12 ;  /* 0x00000010180c723c */ /* 0x002ff0000004180c */
[C---:B------:R-:W-:Y:S08]  /*1a6c0*/  HMMA.16816.F32.BF16 R44, R84.reuse, R88, R44 ;  /* 0x00000058542c723c */ /* 0x040ff0000004182c */
[----:B------:R-:W-:Y:S01]  /*1a6d0*/  HMMA.16816.F32.BF16 R84, R84, R90, R80 ;  /* 0x0000005a5454723c */ /* 0x000fe20000041850 */
[----:B------:R-:W1:Y:S04]  /*1a6e0*/  LDSM.16.M88.4 R80, [R212+0x6800] ;  /* 0x00680000d450783b */ /* 0x000e680000000200 */
[----:B------:R-:W-:Y:S03]  /*1a6f0*/  LDSM.16.M88.4 R88, [R212+0x7000] ;  /* 0x00700000d458783b */ /* 0x000fe60000000200 */
[----:B------:R-:W-:Y:S01]  /*1a700*/  HMMA.16816.F32.BF16 R28, R24, R18, R28 ;  /* 0x00000012181c723c */ /* 0x000fe2000004181c */
[----:B------:R-:W3:Y:S07]  /*1a710*/  LDSM.16.M88.4 R16, [R213+0xf800] ;  /* 0x00f80000d510783b */ /* 0x000eee0000000200 */
[----:B--2---:R-:W-:Y:S08]  /*1a720*/  HMMA.16816.F32.BF16 R12, R8, R4, R12 ;  /* 0x00000004080c723c */ /* 0x004ff0000004180c */
[C---:B------:R-:W-:Y:S08]  /*1a730*/  HMMA.16816.F32.BF16 R64, R76.reuse, R72, R64 ;  /* 0x000000484c40723c */ /* 0x040ff00000041840 */
[C---:B------:R-:W-:Y:S08]  /*1a740*/  HMMA.16816.F32.BF16 R60, R76.reuse, R74, R60 ;  /* 0x0000004a4c3c723c */ /* 0x040ff0000004183c */
[----:B------:R-:W-:Y:S01]  /*1a750*/  HMMA.16816.F32.BF16 R72, R76, R68, R56 ;  /* 0x000000444c48723c */ /* 0x000fe20000041838 */
[----:B------:R-:W2:Y:S01]  /*1a760*/  LDSM.16.M88.4 R56, [R211+0xe800] ;  /* 0x00e80000d338783b */ /* 0x000ea20000000200 */
[----:B------:R-:W-:-:S02]  /*1a770*/  FMUL.FTZ R12, R12, R0 ;  /* 0x000000000c0c7220 */ /* 0x000fc40000410000 */
[-C--:B------:R-:W-:Y:S02]  /*1a780*/  FMUL.FTZ R13, R13, R0.reuse ;  /* 0x000000000d0d7220 */ /* 0x080fe40000410000 */
[-C--:B------:R-:W-:Y:S02]  /*1a790*/  FMUL.FTZ R14, R14, R0.reuse ;  /* 0x000000000e0e7220 */ /* 0x080fe40000410000 */
[----:B------:R-:W-:Y:S01]  /*1a7a0*/  HMMA.16816.F32.BF16 R28, R8, R6, R28 ;  /* 0x00000006081c723c */ /* 0x000fe2000004181c */
[-C--:B------:R-:W-:Y:S01]  /*1a7b0*/  FMUL.FTZ R15, R15, R0.reuse ;  /* 0x000000000f0f7220 */ /* 0x080fe20000410000 */
[----:B------:R-:W4:Y:S01]  /*1a7c0*/  MUFU.TANH R38, R12 ;  /* 0x0000000c00267308 */ /* 0x000f220000002400 */
[----:B------:R-:W-:Y:S05]  /*1a7d0*/  LDSM.16.M88.4 R4, [R211+0xf000] ;  /* 0x00f00000d304783b */ /* 0x000fea0000000200 */
[----:B-1----:R-:W-:Y:S02]  /*1a7e0*/  HMMA.16816.F32.BF16 R64, R32, R80, R64 ;  /* 0x000000502040723c */ /* 0x002fe40000041840 */
[----:B------:R-:W1:Y:S06]  /*1a7f0*/  MUFU.TANH R42, R13 ;  /* 0x0000000d002a7308 */ /* 0x000e6c0000002400 */
[C---:B---3--:R-:W-:Y:S02]  /*1a800*/  HMMA.16816.F32.BF16 R44, R76.reuse, R16, R44 ;  /* 0x000000104c2c723c */ /* 0x048fe4000004182c */
[----:B------:R-:W3:Y:S06]  /*1a810*/  MUFU.TANH R16, R14 ;  /* 0x0000000e00107308 */ /* 0x000eec0000002400 */
[----:B------:R-:W-:Y:S02]  /*1a820*/  HMMA.16816.F32.BF16 R48, R76, R70, R48 ;  /* 0x000000464c30723c */ /* 0x000fe40000041830 */
[----:B------:R1:W1:Y:S02]  /*1a830*/  MUFU.TANH R17, R15 ;  /* 0x0000000f00117308 */ /* 0x0002640000002400 */
[----:B-1----:R-:W1:Y:S01]  /*1a840*/  LDSM.16.M88.4 R12, [R212+0x7800] ;  /* 0x00780000d40c783b */ /* 0x002e620000000200 */
[----:B------:R-:W-:-:S03]  /*1a850*/  FMUL.FTZ R28, R28, R0 ;  /* 0x000000001c1c7220 */ /* 0x000fc60000410000 */
[----:B------:R-:W-:Y:S01]  /*1a860*/  HMMA.16816.F32.BF16 R84, R76, R18, R84 ;  /* 0x000000124c54723c */ /* 0x000fe20000041854 */
[-C--:B------:R-:W-:Y:S02]  /*1a870*/  FMUL.FTZ R29, R29, R0.reuse ;  /* 0x000000001d1d7220 */ /* 0x080fe40000410000 */
[-C--:B------:R-:W-:Y:S02]  /*1a880*/  FMUL.FTZ R30, R30, R0.reuse ;  /* 0x000000001e1e7220 */ /* 0x080fe40000410000 */
[----:B------:R-:W-:Y:S01]  /*1a890*/  FMUL.FTZ R31, R31, R0 ;  /* 0x000000001f1f7220 */ /* 0x000fe20000410000 */
[----:B------:R-:W1:Y:S02]  /*1a8a0*/  MUFU.TANH R43, R28 ;  /* 0x0000001c002b7308 */ /* 0x000e640000002400 */
[----:B--2---:R-:W-:Y:S06]  /*1a8b0*/  HMMA.16816.F32.BF16 R64, R24, R56, R64 ;  /* 0x000000381840723c */ /* 0x004fec0000041840 */
[----:B------:R-:W2:Y:S02]  /*1a8c0*/  MUFU.TANH R55, R29 ;  /* 0x0000001d00377308 */ /* 0x000ea40000002400 */
[C---:B------:R-:W-:Y:S06]  /*1a8d0*/  HMMA.16816.F32.BF16 R72, R32.reuse, R88, R72 ;  /* 0x000000582048723c */ /* 0x040fec0000041848 */
[----:B------:R-:W1:Y:S02]  /*1a8e0*/  MUFU.TANH R56, R30 ;  /* 0x0000001e00387308 */ /* 0x000e640000002400 */
[C---:B------:R-:W-:Y:S01]  /*1a8f0*/  HMMA.16816.F32.BF16 R88, R32.reuse, R90, R48 ;  /* 0x0000005a2058723c */ /* 0x040fe20000041830 */
[----:B------:R-:W-:Y:S05]  /*1a900*/  LDSM.16.M88.4 R48, [R207+0x7000] ;  /* 0x00700000cf30783b */ /* 0x000fea0000000200 */
[----:B------:R1:W1:Y:S02]  /*1a910*/  MUFU.TANH R57, R31 ;  /* 0x0000001f00397308 */ /* 0x0002640000002400 */
[----:B-1----:R-:W1:Y:S01]  /*1a920*/  LDSM.16.M88.4 R28, [R211+0xf800] ;  /* 0x00f80000d31c783b */ /* 0x002e620000000200 */
[C---:B------:R-:W-:Y:S08]  /*1a930*/  HMMA.16816.F32.BF16 R44, R32.reuse, R12, R44 ;  /* 0x0000000c202c723c */ /* 0x040ff0000004182c */
[C---:B------:R-:W-:Y:S01]  /*1a940*/  HMMA.16816.F32.BF16 R80, R32.reuse, R82, R60 ;  /* 0x000000522050723c */ /* 0x040fe2000004183c */
[----:B------:R-:W2:Y:S07]  /*1a950*/  LDSM.16.M88.4 R60, [R207+0x6800] ;  /* 0x00680000cf3c783b */ /* 0x000eae0000000200 */
[----:B------:R-:W-:Y:S08]  /*1a960*/  HMMA.16816.F32.BF16 R84, R32, R14, R84 ;  /* 0x0000000e2054723c */ /* 0x000ff00000041854 */
[C---:B------:R-:W-:Y:S08]  /*1a970*/  HMMA.16816.F32.BF16 R72, R24.reuse, R4, R72 ;  /* 0x000000041848723c */ /* 0x040ff00000041848 */
[----:B------:R-:W-:Y:S01]  /*1a980*/  HMMA.16816.F32.BF16 R88, R24, R6, R88 ;  /* 0x000000061858723c */ /* 0x000fe20000041858 */
[----:B------:R-:W3:Y:S01]  /*1a990*/  LDSM.16.M88.4 R4, [R207+0x7800] ;  /* 0x00780000cf04783b */ /* 0x000ee20000000200 */
[----:B------:R-:W-:Y:S01]  /*1a9a0*/  LEA R37, R53, R37, 0x4 ;  /* 0x0000002535257211 */ /* 0x000fe200078e20ff */
[----:B------:R-:W-:-:S05]  /*1a9b0*/  DEPBAR.LE SB0, 0x0 ;  /* 0x000080000000791a */ /* 0x000fca0000000000 */
[C---:B-1----:R-:W-:Y:S08]  /*1a9c0*/  HMMA.16816.F32.BF16 R44, R24.reuse, R28, R44 ;  /* 0x0000001c182c723c */ /* 0x042ff0000004182c */
[C---:B------:R-:W-:Y:S08]  /*1a9d0*/  HMMA.16816.F32.BF16 R80, R24.reuse, R58, R80 ;  /* 0x0000003a1850723c */ /* 0x040ff00000041850 */
[----:B------:R-:W-:Y:S08]  /*1a9e0*/  HMMA.16816.F32.BF16 R84, R24, R30, R84 ;  /* 0x0000001e1854723c */ /* 0x000ff00000041854 */
[C---:B--2---:R-:W-:Y:S08]  /*1a9f0*/  HMMA.16816.F32.BF16 R64, R8.reuse, R60, R64 ;  /* 0x0000003c0840723c */ /* 0x044ff00000041840 */
[C---:B---3--:R-:W-:Y:S08]  /*1aa00*/  HMMA.16816.F32.BF16 R44, R8.reuse, R4, R44 ;  /* 0x00000004082c723c */ /* 0x048ff0000004182c */
[C---:B------:R-:W-:Y:S08]  /*1aa10*/  HMMA.16816.F32.BF16 R80, R8.reuse, R62, R80 ;  /* 0x0000003e0850723c */ /* 0x040ff00000041850 */
[C---:B------:R-:W-:Y:S08]  /*1aa20*/  HMMA.16816.F32.BF16 R72, R8.reuse, R48, R72 ;  /* 0x000000300848723c */ /* 0x040ff00000041848 */
[C---:B------:R-:W-:Y:S08]  /*1aa30*/  HMMA.16816.F32.BF16 R88, R8.reuse, R50, R88 ;  /* 0x000000320858723c */ /* 0x040ff00000041858 */
[----:B------:R-:W-:Y:S01]  /*1aa40*/  HMMA.16816.F32.BF16 R84, R8, R6, R84 ;  /* 0x000000060854723c */ /* 0x000fe20000041854 */
[-C--:B------:R-:W-:Y:S01]  /*1aa50*/  FMUL.FTZ R35, R44, R0.reuse ;  /* 0x000000002c237220 */ /* 0x080fe20000410000 */
[----:B------:R-:W-:Y:S01]  /*1aa60*/  IADD3 R4, R52, 0x1, -R232 ;  /* 0x0000000134047810 */ /* 0x000fe20007ffe8e8 */
[----:B------:R-:W-:-:S02]  /*1aa70*/  FMUL.FTZ R44, R45, R0 ;  /* 0x000000002d2c7220 */ /* 0x000fc40000410000 */
[-C--:B------:R-:W-:Y:S02]  /*1aa80*/  FMUL.FTZ R30, R46, R0.reuse ;  /* 0x000000002e1e7220 */ /* 0x080fe40000410000 */
[----:B------:R-:W-:Y:S02]  /*1aa90*/  IMAD.IADD R54, R54, 0x1, R37 ;  /* 0x0000000136367824 */ /* 0x000fe400078e0225 */
        /* <DEDUP_REMOVED lines=19> */
[-C--:B------:R-:W-:Y:S01]  /*1abd0*/  FMUL.FTZ R37, R87, R0.reuse ;  /* 0x0000000057257220 */ /* 0x080fe20000410000 */
[----:B------:R-:W-:Y:S01]  /*1abe0*/  ISETP.GT.AND P6, PT, R237, R225, PT ;  /* 0x000000e1ed00720c */ /* 0x000fe20003fc4270 */
[----:B------:R-:W-:Y:S01]  /*1abf0*/  FMUL.FTZ R80, R80, R0 ;  /* 0x0000000050507220 */ /* 0x000fe20000410000 */
[----:B-----5:R-:W-:Y:S01]  /*1ac00*/  IADD3 R36, R36, R4, RZ ;  /* 0x0000000424247210 */ /* 0x020fe20007ffe0ff */
[----:B------:R-:W-:Y:S01]  /*1ac10*/  IMAD.IADD R4, R52, 0x1, -R232 ;  /* 0x0000000134047824 */ /* 0x000fe200078e0ae8 */
[C---:B------:R-:W-:Y:S01]  /*1ac20*/  IADD3 R242, R54.reuse, 0x8, RZ ;  /* 0x0000000836f27810 */ /* 0x040fe20007ffe0ff */
[----:B------:R-:W1:Y:S02]  /*1ac30*/  MUFU.TANH R58, R58 ;  /* 0x0000003a003a7308 */ /* 0x000e640000002400 */
[----:B------:R-:W-:Y:S01]  /*1ac40*/  IMAD.IADD R245, R54, 0x1, R4 ;  /* 0x0000000136f57824 */ /* 0x000fe200078e0204 */
[----:B------:R-:W-:Y:S01]  /*1ac50*/  IADD3 R240, R36, R242, RZ ;  /* 0x000000f224f07210 */ /* 0x000fe20007ffe0ff */
[----:B------:R-:W-:-:S04]  /*1ac60*/  IMAD.IADD R242, R4, 0x1, R242 ;  /* 0x0000000104f27824 */ /* 0x000fc800078e02f2 */
[----:B------:R-:W2:Y:S08]  /*1ac70*/  MUFU.TANH R18, R18 ;  /* 0x0000001200127308 */ /* 0x000eb00000002400 */
[----:B------:R-:W3:Y:S08]  /*1ac80*/  MUFU.TANH R12, R12 ;  /* 0x0000000c000c7308 */ /* 0x000ef00000002400 */
[----:B------:R-:W1:Y:S08]  /*1ac90*/  MUFU.TANH R13, R13 ;  /* 0x0000000d000d7308 */ /* 0x000e700000002400 */
        /* <DEDUP_REMOVED lines=20> */
[----:B------:R-:W-:Y:S01]  /*1ade0*/  IADD3 R243, R54, R36, RZ ;  /* 0x0000002436f37210 */ /* 0x000fe20007ffe0ff */
[----:B------:R-:W-:Y:S01]  /*1adf0*/  BSSY B1, `(.L_x_7554) ;  /* 0x00000da000017945 */ /* 0x000fe20003800000 */
[----:B------:R-:W-:-:S02]  /*1ae00*/  ISETP.NE.U32.AND P0, PT, R234, RZ, PT ;  /* 0x000000ffea00720c */ /* 0x000fc40003f05070 */
[C---:B------:R-:W-:Y:S02]  /*1ae10*/  IADD3 R244, -R23.reuse, R245, RZ ;  /* 0x000000f517f47210 */ /* 0x040fe40007ffe1ff */
[----:B------:R-:W-:Y:S02]  /*1ae20*/  IADD3 R241, -R23, R242, RZ ;  /* 0x000000f217f17210 */ /* 0x000fe40007ffe1ff */
[-C--:B------:R-:W-:Y:S02]  /*1ae30*/  IMNMX R243, R243, R52.reuse, PT ;  /* 0x00000034f3f37217 */ /* 0x080fe40003800200 */
[----:B------:R-:W-:Y:S02]  /*1ae40*/  IMNMX R240, R240, R52, PT ;  /* 0x00000034f0f07217 */ /* 0x000fe40003800200 */
[----:B------:R-:W-:Y:S02]  /*1ae50*/  ISETP.NE.AND.EX P0, PT, R235, RZ, PT, P0 ;  /* 0x000000ffeb00720c */ /* 0x000fe40003f05300 */
[----:B------:R-:W-:-:S02]  /*1ae60*/  IMNMX R244, RZ, R244, !PT ;  /* 0x000000f4fff47217 */ /* 0x000fc40007800200 */
[----:B------:R-:W-:Y:S02]  /*1ae70*/  IMNMX R241, RZ, R241, !PT ;  /* 0x000000f1fff17217 */ /* 0x000fe40007800200 */
        /* <DEDUP_REMOVED lines=80> */
.L_x_7557:
[----:B------:R-:W2:Y:S02]  /*1b380*/  LD.E R5, [R20.64+0x38] ;  /* 0x0000380614057980 */ /* 0x000ea4000c101900 */
[----:B--2---:R-:W-:-:S04]  /*1b390*/  LEA R5, -R5, RZ, 0x6 ;  /* 0x000000ff05057211 */ /* 0x004fc800078e31ff */
[----:B------:R-:W-:Y:S02]  /*1b3a0*/  SHF.R.S32.HI R0, RZ, 0x1f, R5 ;  /* 0x0000001fff007819 */ /* 0x000fe40000011405 */
.L_x_7558:
[----:B------:R-:W-:Y:S05]  /*1b3b0*/  BSYNC B0 ;  /* 0x0000000000007941 */ /* 0x000fea0003800000 */
.L_x_7556:
        /* <DEDUP_REMOVED lines=125> */
.L_x_7555:
[----:B-1234-:R-:W-:Y:S05]  /*1bb90*/  BSYNC B1 ;  /* 0x0000000000017941 */ /* 0x01efea0003800000 */
.L_x_7554:
[----:B------:R1:W2:Y:S01]  /*1bba0*/  LD.E R29, [R20.64+0xdc] ;  /* 0x0000dc06141d7980 */ /* 0x0002a2000c101900 */
[----:B------:R-:W-:-:S04]  /*1bbb0*/  IMAD.IADD R22, R3, 0x1, R22 ;  /* 0x0000000103167824 */ /* 0x000fc800078e0216 */
[C-C-:B------:R-:W-:Y:S01]  /*1bbc0*/  IMAD.IADD R9, R245.reuse, 0x1, -R22.reuse ;  /* 0x00000001f5097824 */ /* 0x140fe200078e0a16 */
[----:B------:R-:W-:Y:S01]  /*1bbd0*/  IADD3 R10, R22, 0x1, RZ ;  /* 0x00000001160a7810 */ /* 0x000fe20007ffe0ff */
[----:B------:R-:W-:Y:S01]  /*1bbe0*/  IMAD.IADD R3, R242, 0x1, -R22 ;  /* 0x00000001f2037824 */ /* 0x000fe200078e0a16 */
[----:B------:R-:W-:Y:S02]  /*1bbf0*/  IADD3 R50, R22, 0x10, RZ ;  /* 0x0000001016327810 */ /* 0x000fe40007ffe0ff */
[----:B------:R-:W-:Y:S01]  /*1bc00*/  IABS R9, R9 ;  /* 0x0000000900097213 */ /* 0x000fe20000000000 */
[C-C-:B------:R-:W-:Y:S01]  /*1bc10*/  IMAD.IADD R4, R245.reuse, 0x1, -R10.reuse ;  /* 0x00000001f5047824 */ /* 0x140fe200078e0a0a */
[----:B------:R-:W-:Y:S01]  /*1bc20*/  IABS R3, R3 ;  /* 0x0000000300037213 */ /* 0x000fe20000000000 */
[----:B------:R-:W-:Y:S01]  /*1bc30*/  IMAD.IADD R8, R242, 0x1, -R10 ;  /* 0x00000001f2087824 */ /* 0x000fe200078e0a0a */
[----:B------:R-:W-:Y:S01]  /*1bc40*/  IADD3 R5, R22, 0x8, RZ ;  /* 0x0000000816057810 */ /* 0x000fe20007ffe0ff */
[----:B------:R-:W-:Y:S01]  /*1bc50*/  IMAD.IADD R6, R245, 0x1, -R50 ;  /* 0x00000001f5067824 */ /* 0x000fe200078e0a32 */
[----:B------:R-:W3:Y:S01]  /*1bc60*/  I2F R9, R9 ;  /* 0x0000000900097306 */ /* 0x000ee20000201400 */
[----:B------:R-:W-:-:S02]  /*1bc70*/  IABS R4, R4 ;  /* 0x0000000400047213 */ /* 0x000fc40000000000 */
[----:B------:R-:W-:Y:S01]  /*1bc80*/  IABS R8, R8 ;  /* 0x0000000800087213 */ /* 0x000fe20000000000 */
[--C-:B------:R-:W-:Y:S01]  /*1bc90*/  IMAD.IADD R11, R245, 0x1, -R5.reuse ;  /* 0x00000001f50b7824 */ /* 0x100fe200078e0a05 */
[-C--:B------:R-:W-:Y:S01]  /*1bca0*/  ISETP.GE.AND P1, PT, R22, R244.reuse, PT ;  /* 0x000000f41600720c */ /* 0x080fe20003f26270 */
[----:B------:R-:W-:Y:S01]  /*1bcb0*/  IMAD.IADD R0, R242, 0x1, -R5 ;  /* 0x00000001f2007824 */ /* 0x000fe200078e0a05 */
[----:B------:R-:W-:Y:S01]  /*1bcc0*/  IADD3 R49, R22, 0x18, RZ ;  /* 0x0000001816317810 */ /* 0x000fe20007ffe0ff */
[----:B------:R-:W4:Y:S01]  /*1bcd0*/  I2F R3, R3 ;  /* 0x0000000300037306 */ /* 0x000f220000201400 */
[----:B-1----:R-:W-:Y:S01]  /*1bce0*/  IMAD.IADD R20, R242, 0x1, -R50 ;  /* 0x00000001f2147824 */ /* 0x002fe200078e0a32 */
[C---:B------:R-:W-:Y:S02]  /*1bcf0*/  ISETP.GE.AND P2, PT, R5.reuse, R244, PT ;  /* 0x000000f40500720c */ /* 0x040fe40003f46270 */
[----:B------:R-:W-:Y:S02]  /*1bd00*/  ISETP.GE.AND P4, PT, R5, R241, PT ;  /* 0x000000f10500720c */ /* 0x000fe40003f86270 */
[----:B------:R-:W-:-:S02]  /*1bd10*/  IADD3 R51, R22, 0x9, RZ ;  /* 0x0000000916337810 */ /* 0x000fc40007ffe0ff */
[----:B------:R-:W1:Y:S01]  /*1bd20*/  I2F R4, R4 ;  /* 0x0000000400047306 */ /* 0x000e620000201400 */
[----:B------:R-:W-:Y:S01]  /*1bd30*/  IABS R20, R20 ;  /* 0x0000001400147213 */ /* 0x000fe20000000000 */
[----:B---3--:R-:W-:Y:S01]  /*1bd40*/  FFMA.FTZ R38, -R239, R9, R38 ;  /* 0x00000009ef267223 */ /* 0x008fe20000010126 */
[----:B------:R-:W-:Y:S01]  /*1bd50*/  IABS R11, R11 ;  /* 0x0000000b000b7213 */ /* 0x000fe20000000000 */
[--C-:B------:R-:W-:Y:S01]  /*1bd60*/  IMAD.IADD R23, R245, 0x1, -R51.reuse ;  /* 0x00000001f5177824 */ /* 0x100fe200078e0a33 */
[CC--:B------:R-:W-:Y:S01]  /*1bd70*/  ISETP.GE.OR P2, PT, R5.reuse, R243.reuse, !P2 ;  /* 0x000000f30500720c */ /* 0x0c0fe20005746670 */
[----:B------:R-:W-:Y:S01]  /*1bd80*/  IMAD.IADD R7, R242, 0x1, -R51 ;  /* 0x00000001f2077824 */ /* 0x000fe200078e0a33 */
[----:B------:R-:W-:Y:S01]  /*1bd90*/  ISETP.GE.OR P4, PT, R5, R240, !P4 ;  /* 0x000000f00500720c */ /* 0x000fe20006786670 */
[----:B------:R-:W3:Y:S01]  /*1bda0*/  I2F R8, R8 ;  /* 0x0000000800087306 */ /* 0x000ee20000201400 */
[----:B------:R-:W-:Y:S01]  /*1bdb0*/  ISETP.GE.OR P1, PT, R22, R243, !P1 ;  /* 0x000000f31600720c */ /* 0x000fe20004f26670 */
[----:B----4-:R-:W-:Y:S01]  /*1bdc0*/  FFMA.FTZ R16, -R239, R3, R16 ;  /* 0x00000003ef107223 */ /* 0x010fe20000010110 */
[----:B------:R-:W-:-:S02]  /*1bdd0*/  IABS R0, R0 ;  /* 0x0000000000007213 */ /* 0x000fc40000000000 */
[----:B------:R-:W-:Y:S02]  /*1bde0*/  IABS R23, R23 ;  /* 0x0000001700177213 */ /* 0x000fe40000000000 */
[-C--:B------:R-:W-:Y:S01]  /*1bdf0*/  ISETP.GE.AND P5, PT, R10, R241.reuse, PT ;  /* 0x000000f10a00720c */ /* 0x080fe20003fa6270 */
[----:B------:R4:W-:Y:S01]  /*1be00*/  I2F R5, R20 ;  /* 0x0000001400057306 */ /* 0x0009e20000201400 */
[----:B------:R-:W-:Y:S01]  /*1be10*/  FSEL R3, R38, -INF , !P1 ;  /* 0xff80000026037808 */ /* 0x000fe20004800000 */
[----:B-1----:R-:W-:Y:S01]  /*1be20*/  FFMA.FTZ R38, -R239, R4, R42 ;  /* 0x00000004ef267223 */ /* 0x002fe2000001012a */
[----:B------:R-:W-:-:S05]  /*1be30*/  ISETP.GE.AND P1, PT, R22, R241, PT ;  /* 0x000000f11600720c */ /* 0x000fca0003f26270 */
[----:B------:R-:W1:Y:S01]  /*1be40*/  I2F R11, R11 ;  /* 0x0000000b000b7306 */ /* 0x000e620000201400 */
[----:B------:R-:W-:Y:S02]  /*1be50*/  ISETP.GE.AND P3, PT, R10, R244, PT ;  /* 0x000000f40a00720c */ /* 0x000fe40003f66270 */
[C---:B------:R-:W-:Y:S02]  /*1be60*/  IADD3 R21, R22.reuse, 0x11, RZ ;  /* 0x0000001116157810 */ /* 0x040fe40007ffe0ff */
[----:B------:R-:W-:Y:S01]  /*1be70*/  IABS R7, R7 ;  /* 0x0000000700077213 */ /* 0x000fe20000000000 */
[----:B----4-:R-:W-:Y:S01]  /*1be80*/  IMAD.IADD R20, R245, 0x1, -R49 ;  /* 0x00000001f5147824 */ /* 0x010fe200078e0a31 */
[----:B------:R-:W-:Y:S01]  /*1be90*/  ISETP.GE.OR P1, PT, R22, R240, !P1 ;  /* 0x000000f01600720c */ /* 0x000fe20004f26670 */
[----:B------:R-:W4:Y:S03]  /*1bea0*/  I2F R0, R0 ;  /* 0x0000000000007306 */ /* 0x000f260000201400 */
[----:B------:R-:W-:-:S02]  /*1beb0*/  IABS R4, R20 ;  /* 0x0000001400047213 */ /* 0x000fc40000000000 */
[----:B------:R-:W-:Y:S01]  /*1bec0*/  IADD3 R20, R22, 0x19, RZ ;  /* 0x0000001916147810 */ /* 0x000fe20007ffe0ff */
[----:B------:R-:W-:Y:S01]  /*1bed0*/  IMAD.IADD R42, R242, 0x1, -R49 ;  /* 0x00000001f22a7824 */ /* 0x000fe200078e0a31 */
[----:B------:R-:W-:Y:S01]  /*1bee0*/  FSEL R36, R16, -INF , !P1 ;  /* 0xff80000010247808 */ /* 0x000fe20004800000 */
[----:B------:R-:W5:Y:S02]  /*1bef0*/  I2F R23, R23 ;  /* 0x0000001700177306 */ /* 0x000f640000201400 */
[----:B------:R-:W-:Y:S01]  /*1bf00*/  IMAD.IADD R52, R245, 0x1, -R20 ;  /* 0x00000001f5347824 */ /* 0x000fe200078e0a14 */
[----:B------:R-:W-:Y:S01]  /*1bf10*/  IABS R16, R42 ;  /* 0x0000002a00107213 */ /* 0x000fe20000000000 */
[----:B---3--:R-:W-:Y:S01]  /*1bf20*/  FFMA.FTZ R42, -R239, R8, R17 ;  /* 0x00000008ef2a7223 */ /* 0x008fe20000010111 */
[----:B------:R-:W-:Y:S02]  /*1bf30*/  ISETP.GE.OR P5, PT, R10, R240, !P5 ;  /* 0x000000f00a00720c */ /* 0x000fe40006fa6670 */
[----:B------:R-:W-:-:S02]  /*1bf40*/  IABS R17, R52 ;  /* 0x0000003400117213 */ /* 0x000fc40000000000 */
[----:B------:R-:W-:Y:S01]  /*1bf50*/  IADD3 R59, R22, 0x20, RZ ;  /* 0x00000020163b7810 */ /* 0x000fe20007ffe0ff */
[----:B-1----:R-:W-:Y:S01]  /*1bf60*/  FFMA.FTZ R43, -R239, R11, R43 ;  /* 0x0000000bef2b7223 */ /* 0x002fe2000001012b */
[----:B------:R-:W-:Y:S01]  /*1bf70*/  IABS R6, R6 ;  /* 0x0000000600067213 */ /* 0x000fe20000000000 */
[----:B------:R-:W-:Y:S01]  /*1bf80*/  IMAD.MOV.U32 R11, RZ, RZ, R17 ;  /* 0x000000ffff0b7224 */ /* 0x000fe200078e0011 */
[----:B------:R-:W-:Y:S01]  /*1bf90*/  ISETP.GE.OR P3, PT, R10, R243, !P3 ;  /* 0x000000f30a00720c */ /* 0x000fe20005f66670 */
[C---:B------:R-:W-:Y:S01]  /*1bfa0*/  IMAD.IADD R10, R245.reuse, 0x1, -R21 ;  /* 0x00000001f50a7824 */ /* 0x040fe200078e0a15 */
[----:B------:R1:W-:Y:S01]  /*1bfb0*/  I2F R8, R16 ;  /* 0x0000001000087306 */ /* 0x0003e20000201400 */
[----:B------:R-:W-:Y:S01]  /*1bfc0*/  FSEL R17, R42, -INF , !P5 ;  /* 0xff8000002a117808 */ /* 0x000fe20006800000 */
[----:B------:R-:W-:Y:S01]  /*1bfd0*/  IMAD.IADD R42, R245, 0x1, -R59 ;  /* 0x00000001f52a7824 */ /* 0x000fe200078e0a3b */
[----:B------:R-:W-:Y:S01]  /*1bfe0*/  ISETP.GE.AND P1, PT, R51, R244, PT ;  /* 0x000000f43300720c */ /* 0x000fe20003f26270 */
[----:B----4-:R-:W-:Y:S01]  /*1bff0*/  FFMA.FTZ R56, -R239, R0, R56 ;  /* 0x00000000ef387223 */ /* 0x010fe20000010138 */
[----:B------:R-:W-:-:S03]  /*1c000*/  IABS R10, R10 ;  /* 0x0000000a000a7213 */ /* 0x000fc60000000000 */
[----:B------:R-:W3:Y:S01]  /*1c010*/  I2F R7, R7 ;  /* 0x0000000700077306 */ /* 0x000ee20000201400 */
[----:B------:R-:W-:Y:S01]  /*1c020*/  IABS R42, R42 ;  /* 0x0000002a002a7213 */ /* 0x000fe20000000000 */
[----:B-----5:R-:W-:Y:S02]  /*1c030*/  FFMA.FTZ R55, -R239, R23, R55 ;  /* 0x00000017ef377223 */ /* 0x020fe40000010137 */
[----:B-1----:R-:W-:-:S04]  /*1c040*/  IMAD.IADD R16, R242, 0x1, -R20 ;  /* 0x00000001f2107824 */ /* 0x002fc800078e0a14 */
[----:B------:R-:W1:Y:S01]  /*1c050*/  I2F R6, R6 ;  /* 0x0000000600067306 */ /* 0x000e620000201400 */
[----:B------:R-:W-:Y:S02]  /*1c060*/  ISETP.GE.OR P1, PT, R51, R243, !P1 ;  /* 0x000000f33300720c */ /* 0x000fe40004f26670 */
[----:B------:R-:W-:Y:S02]  /*1c070*/  IABS R16, R16 ;  /* 0x0000001000107213 */ /* 0x000fe40000000000 */
[----:B------:R-:W-:Y:S02]  /*1c080*/  FSEL R43, R43, -INF , !P2 ;  /* 0xff8000002b2b7808 */ /* 0x000fe40005000000 */
[C---:B------:R-:W-:Y:S01]  /*1c090*/  ISETP.GE.AND P5, PT, R50.reuse, R244, PT ;  /* 0x000000f43200720c */ /* 0x040fe20003fa6270 */
[----:B------:R4:W-:Y:S01]  /*1c0a0*/  I2F R0, R16 ;  /* 0x0000001000007306 */ /* 0x0009e20000201400 */
[----:B------:R-:W-:Y:S02]  /*1c0b0*/  ISETP.GE.AND P2, PT, R50, R241, PT ;  /* 0x000000f13200720c */ /* 0x000fe40003f46270 */
[----:B------:R-:W-:Y:S01]  /*1c0c0*/  IADD3 R23, R22, 0x21, RZ ;  /* 0x0000002116177810 */ /* 0x000fe20007ffe0ff */
[----:B------:R-:W-:Y:S01]  /*1c0d0*/  IMAD.IADD R9, R242, 0x1, -R21 ;  /* 0x00000001f2097824 */ /* 0x000fe200078e0a15 */
[----:B------:R-:W-:-:S03]  /*1c0e0*/  ISETP.GE.OR P5, PT, R50, R243, !P5 ;  /* 0x000000f33200720c */ /* 0x000fc60006fa6670 */
[----:B------:R5:W-:Y:S01]  /*1c0f0*/  I2F R52, R42 ;  /* 0x0000002a00347306 */ /* 0x000be20000201400 */
[----:B------:R-:W-:Y:S01]  /*1c100*/  ISETP.GE.OR P2, PT, R50, R240, !P2 ;  /* 0x000000f03200720c */ /* 0x000fe20005746670 */
[----:B------:R-:W-:Y:S01]  /*1c110*/  IMAD.IADD R50, R245, 0x1, -R23 ;  /* 0x00000001f5327824 */ /* 0x000fe200078e0a17 */
[----:B------:R-:W-:-:S05]  /*1c120*/  FSEL R38, R38, -INF , !P3 ;  /* 0xff80000026267808 */ /* 0x000fca0005800000 */
[----:B------:R-:W1:Y:S01]  /*1c130*/  I2F R10, R10 ;  /* 0x0000000a000a7306 */ /* 0x000e620000201400 */
[----:B----4-:R-:W-:Y:S02]  /*1c140*/  FSEL R16, R56, -INF , !P4 ;  /* 0xff80000038107808 */ /* 0x010fe40006000000 */
[----:B------:R-:W-:Y:S02]  /*1c150*/  ISETP.GE.AND P4, PT, R21, R244, PT ;  /* 0x000000f41500720c */ /* 0x000fe40003f86270 */
[----:B-----5:R-:W-:Y:S02]  /*1c160*/  FSEL R42, R55, -INF , !P1 ;  /* 0xff800000372a7808 */ /* 0x020fe40004800000 */
[C---:B------:R-:W-:Y:S02]  /*1c170*/  ISETP.GE.AND P1, PT, R21.reuse, R241, PT ;  /* 0x000000f11500720c */ /* 0x040fe40003f26270 */
[C---:B------:R-:W-:Y:S02]  /*1c180*/  ISETP.GE.OR P4, PT, R21.reuse, R243, !P4 ;  /* 0x000000f31500720c */ /* 0x040fe40006786670 */
[----:B------:R-:W-:Y:S01]  /*1c190*/  ISETP.GE.OR P1, PT, R21, R240, !P1 ;  /* 0x000000f01500720c */ /* 0x000fe20004f26670 */
[----:B---3--:R-:W-:Y:S01]  /*1c1a0*/  FFMA.FTZ R57, -R239, R7, R57 ;  /* 0x00000007ef397223 */ /* 0x008fe20000010139 */
[----:B------:R-:W-:-:S02]  /*1c1b0*/  ISETP.GE.AND P3, PT, R51, R241, PT ;  /* 0x000000f13300720c */ /* 0x000fc40003f66270 */
[----:B------:R-:W-:Y:S01]  /*1c1c0*/  IADD3 R21, R22, 0x28, RZ ;  /* 0x0000002816157810 */ /* 0x000fe20007ffe0ff */
[----:B-1----:R-:W-:Y:S01]  /*1c1d0*/  FFMA.FTZ R6, -R239, R6, R58 ;  /* 0x00000006ef067223 */ /* 0x002fe2000001013a */
[----:B------:R-:W-:Y:S02]  /*1c1e0*/  IABS R9, R9 ;  /* 0x0000000900097213 */ /* 0x000fe40000000000 */
[----:B------:R-:W-:Y:S01]  /*1c1f0*/  IABS R7, R50 ;  /* 0x0000003200077213 */ /* 0x000fe20000000000 */
[----:B------:R-:W-:Y:S01]  /*1c200*/  IMAD.IADD R50, R242, 0x1, -R23 ;  /* 0x00000001f2327824 */ /* 0x000fe200078e0a17 */
[----:B------:R-:W-:Y:S01]  /*1c210*/  ISETP.GE.OR P3, PT, R51, R240, !P3 ;  /* 0x000000f03300720c */ /* 0x000fe20005f66670 */
[----:B------:R-:W-:Y:S01]  /*1c220*/  IMAD.IADD R51, R245, 0x1, -R21 ;  /* 0x00000001f5337824 */ /* 0x000fe200078e0a15 */
[----:B------:R-:W1:Y:S01]  /*1c230*/  I2F R9, R9 ;  /* 0x0000000900097306 */ /* 0x000e620000201400 */
[----:B------:R-:W-:Y:S01]  /*1c240*/  IMAD.MOV.U32 R56, RZ, RZ, R7 ;  /* 0x000000ffff387224 */ /* 0x000fe200078e0007 */
[----:B------:R-:W-:Y:S01]  /*1c250*/  FSEL R7, R57, -INF , !P3 ;  /* 0xff80000039077808 */ /* 0x000fe20005800000 */
[C---:B------:R-:W-:Y:S01]  /*1c260*/  FFMA.FTZ R12, -R239.reuse, R5, R12 ;  /* 0x00000005ef0c7223 */ /* 0x040fe2000001010c */
[----:B------:R-:W-:Y:S01]  /*1c270*/  FSEL R6, R6, -INF , !P5 ;  /* 0xff80000006067808 */ /* 0x000fe20006800000 */
[----:B------:R-:W-:Y:S01]  /*1c280*/  FFMA.FTZ R18, -R239, R10, R18 ;  /* 0x0000000aef127223 */ /* 0x000fe20000010112 */
[----:B------:R-:W-:-:S02]  /*1c290*/  ISETP.GE.AND P3, PT, R49, R244, PT ;  /* 0x000000f43100720c */ /* 0x000fc40003f66270 */
[C---:B------:R-:W-:Y:S02]  /*1c2a0*/  ISETP.GE.AND P5, PT, R49.reuse, R241, PT ;  /* 0x000000f13100720c */ /* 0x040fe40003fa6270 */
[----:B------:R-:W-:Y:S02]  /*1c2b0*/  IABS R50, R50 ;  /* 0x0000003200327213 */ /* 0x000fe40000000000 */
[----:B------:R-:W-:Y:S02]  /*1c2c0*/  IABS R5, R51 ;  /* 0x0000003300057213 */ /* 0x000fe40000000000 */
[C---:B------:R-:W-:Y:S02]  /*1c2d0*/  ISETP.GE.OR P3, PT, R49.reuse, R243, !P3 ;  /* 0x000000f33100720c */ /* 0x040fe40005f66670 */
[----:B------:R-:W-:Y:S01]  /*1c2e0*/  ISETP.GE.OR P5, PT, R49, R240, !P5 ;  /* 0x000000f03100720c */ /* 0x000fe20006fa6670 */
[----:B------:R3:W-:Y:S01]  /*1c2f0*/  I2F R51, R5 ;  /* 0x0000000500337306 */ /* 0x0007e20000201400 */
[----:B------:R-:W-:-:S02]  /*1c300*/  FSEL R10, R12, -INF , !P2 ;  /* 0xff8000000c0a7808 */ /* 0x000fc40005000000 */
[----:B------:R-:W-:-:S05]  /*1c310*/  ISETP.GE.AND P2, PT, R20, R244, PT ;  /* 0x000000f41400720c */ /* 0x000fca0003f46270 */
[----:B------:R4:W-:Y:S01]  /*1c320*/  I2F R49, R50 ;  /* 0x0000003200317306 */ /* 0x0009e20000201400 */
[----:B------:R-:W-:Y:S02]  /*1c330*/  ISETP.GE.OR P2, PT, R20, R243, !P2 ;  /* 0x000000f31400720c */ /* 0x000fe40005746670 */
[----:B---3--:R-:W-:Y:S02]  /*1c340*/  FSEL R5, R18, -INF , !P4 ;  /* 0xff80000012057808 */ /* 0x008fe40006000000 */
[----:B------:R-:W-:-:S03]  /*1c350*/  ISETP.GE.AND P4, PT, R20, R241, PT ;  /* 0x000000f11400720c */ /* 0x000fc60003f86270 */
[----:B------:R-:W3:Y:S01]  /*1c360*/  I2F R11, R11 ;  /* 0x0000000b000b7306 */ /* 0x000ee20000201400 */
[----:B----4-:R-:W-:Y:S02]  /*1c370*/  IADD3 R50, R22, 0x29, RZ ;  /* 0x0000002916327810 */ /* 0x010fe40007ffe0ff */
[----:B------:R-:W-:-:S05]  /*1c380*/  ISETP.GE.OR P4, PT, R20, R240, !P4 ;  /* 0x000000f01400720c */ /* 0x000fca0006786670 */
[----:B------:R-:W4:Y:S01]  /*1c390*/  I2F R4, R4 ;  /* 0x0000000400047306 */ /* 0x000f220000201400 */
[----:B------:R-:W-:Y:S01]  /*1c3a0*/  IADD3 R20, R22, 0x30, RZ ;  /* 0x0000003016147810 */ /* 0x000fe20007ffe0ff */
[----:B------:R-:W-:Y:S02]  /*1c3b0*/  IMAD.IADD R12, R245, 0x1, -R50 ;  /* 0x00000001f50c7824 */ /* 0x000fe400078e0a32 */
[----:B-1----:R-:W-:-:S03]  /*1c3c0*/  FFMA.FTZ R13, -R239, R9, R13 ;  /* 0x00000009ef0d7223 */ /* 0x002fc6000001010d */
[----:B------:R-:W-:Y:S01]  /*1c3d0*/  IABS R9, R12 ;  /* 0x0000000c00097213 */ /* 0x000fe20000000000 */
[----:B------:R-:W-:-:S04]  /*1c3e0*/  IMAD.IADD R12, R245, 0x1, -R20 ;  /* 0x00000001f50c7824 */ /* 0x000fc800078e0a14 */
[----:B------:R-:W-:Y:S01]  /*1c3f0*/  IMAD.MOV.U32 R55, RZ, RZ, R9 ;  /* 0x000000ffff377224 */ /* 0x000fe200078e0009 */
[----:B------:R-:W-:Y:S02]  /*1c400*/  IABS R12, R12 ;  /* 0x0000000c000c7213 */ /* 0x000fe40000000000 */
[----:B------:R-:W-:Y:S01]  /*1c410*/  FSEL R9, R13, -INF , !P1 ;  /* 0xff8000000d097808 */ /* 0x000fe20004800000 */
[----:B------:R-:W-:Y:S01]  /*1c420*/  IMAD.IADD R54, R242, 0x1, -R59 ;  /* 0x00000001f2367824 */ /* 0x000fe200078e0a3b */
[C---:B------:R-:W-:Y:S01]  /*1c430*/  IADD3 R13, R22.reuse, 0x38, RZ ;  /* 0x00000038160d7810 */ /* 0x040fe20007ffe0ff */
[C---:B---3--:R-:W-:Y:S01]  /*1c440*/  FFMA.FTZ R11, -R239.reuse, R11, R19 ;  /* 0x0000000bef0b7223 */ /* 0x048fe20000010113 */
[C---:B------:R-:W-:Y:S01]  /*1c450*/  IADD3 R18, R22.reuse, 0x31, RZ ;  /* 0x0000003116127810 */ /* 0x040fe20007ffe0ff */
[----:B------:R-:W-:Y:S01]  /*1c460*/  IMAD.MOV.U32 R19, RZ, RZ, R12 ;  /* 0x000000ffff137224 */ /* 0x000fe200078e000c */
[----:B------:R-:W-:Y:S01]  /*1c470*/  IADD3 R12, R22, 0x39, RZ ;  /* 0x00000039160c7810 */ /* 0x000fe20007ffe0ff */
[----:B----4-:R-:W-:Y:S01]  /*1c480*/  FFMA.FTZ R4, -R239, R4, R48 ;  /* 0x00000004ef047223 */ /* 0x010fe20000010130 */
[----:B------:R-:W-:Y:S01]  /*1c490*/  IABS R54, R54 ;  /* 0x0000003600367213 */ /* 0x000fe20000000000 */
[----:B------:R-:W-:-:S02]  /*1c4a0*/  IMAD.IADD R48, R242, 0x1, -R50 ;  /* 0x00000001f2307824 */ /* 0x000fc400078e0a32 */
[----:B------:R-:W-:-:S03]  /*1c4b0*/  IMAD.IADD R22, R245, 0x1, -R13 ;  /* 0x00000001f5167824 */ /* 0x000fc600078e0a0d */
[----:B------:R-:W-:Y:S02]  /*1c4c0*/  IABS R48, R48 ;  /* 0x0000003000307213 */ /* 0x000fe40000000000 */
[----:B------:R-:W-:Y:S01]  /*1c4d0*/  IABS R22, R22 ;  /* 0x0000001600167213 */ /* 0x000fe20000000000 */
[----:B------:R-:W1:Y:S01]  /*1c4e0*/  I2F R54, R54 ;  /* 0x0000003600367306 */ /* 0x000e620000201400 */
[----:B------:R-:W-:Y:S02]  /*1c4f0*/  FFMA.FTZ R8, -R239, R8, R14 ;  /* 0x00000008ef087223 */ /* 0x000fe4000001010e */
[----:B------:R-:W-:Y:S01]  /*1c500*/  IMAD.IADD R53, R242, 0x1, -R21 ;  /* 0x00000001f2357824 */ /* 0x000fe200078e0a15 */
[----:B------:R-:W-:Y:S02]  /*1c510*/  FSEL R11, R11, -INF , !P2 ;  /* 0xff8000000b0b7808 */ /* 0x000fe40005000000 */
[----:B------:R-:W-:Y:S02]  /*1c520*/  FSEL R8, R8, -INF , !P5 ;  /* 0xff80000008087808 */ /* 0x000fe40006800000 */
[----:B------:R-:W3:Y:S01]  /*1c530*/  I2F R48, R48 ;  /* 0x0000003000307306 */ /* 0x000ee20000201400 */
[----:B------:R-:W-:Y:S01]  /*1c540*/  ISETP.GE.AND P5, PT, R23, R244, PT ;  /* 0x000000f41700720c */ /* 0x000fe20003fa6270 */
[----:B------:R-:W-:Y:S01]  /*1c550*/  FFMA.FTZ R0, -R239, R0, R15 ;  /* 0x00000000ef007223 */ /* 0x000fe2000001010f */
[----:B------:R-:W-:-:S02]  /*1c560*/  ISETP.GE.AND P2, PT, R23, R241, PT ;  /* 0x000000f11700720c */ /* 0x000fc40003f46270 */
[----:B------:R-:W-:-:S03]  /*1c570*/  IABS R53, R53 ;  /* 0x0000003500357213 */ /* 0x000fc60000000000 */
[----:B------:R-:W4:Y:S01]  /*1c580*/  I2F R22, R22 ;  /* 0x0000001600167306 */ /* 0x000f220000201400 */
[----:B------:R-:W-:Y:S01]  /*1c590*/  ISETP.GE.AND P1, PT, R59, R244, PT ;  /* 0x000000f43b00720c */ /* 0x000fe20003f26270 */
[----:B------:R-:W-:Y:S01]  /*1c5a0*/  FFMA.FTZ R28, -R239, R52, R28 ;  /* 0x00000034ef1c7223 */ /* 0x000fe2000001011c */
[CC--:B------:R-:W-:Y:S02]  /*1c5b0*/  ISETP.GE.OR P5, PT, R23.reuse, R243.reuse, !P5 ;  /* 0x000000f31700720c */ /* 0x0c0fe40006fa6670 */
[----:B------:R-:W-:Y:S01]  /*1c5c0*/  ISETP.GE.OR P2, PT, R23, R240, !P2 ;  /* 0x000000f01700720c */ /* 0x000fe20005746670 */
[----:B------:R-:W-:Y:S02]  /*1c5d0*/  IMAD.IADD R23, R245, 0x1, -R12 ;  /* 0x00000001f5177824 */ /* 0x000fe400078e0a0c */
[----:B------:R-:W5:Y:S01]  /*1c5e0*/  I2F R55, R55 ;  /* 0x0000003700377306 */ /* 0x000f620000201400 */
[----:B------:R-:W-:Y:S02]  /*1c5f0*/  FSEL R4, R4, -INF , !P3 ;  /* 0xff80000004047808 */ /* 0x000fe40005800000 */
[----:B------:R-:W-:-:S02]  /*1c600*/  ISETP.GE.OR P1, PT, R59, R243, !P1 ;  /* 0x000000f33b00720c */ /* 0x000fc40004f26670 */
[----:B------:R-:W-:-:S03]  /*1c610*/  FSEL R0, R0, -INF , !P4 ;  /* 0xff80000000007808 */ /* 0x000fc60006000000 */
[----:B------:R-:W2:Y:S01]  /*1c620*/  I2F R19, R19 ;  /* 0x0000001300137306 */ /* 0x000ea20000201400 */
[----:B------:R-:W-:Y:S02]  /*1c630*/  ISETP.GE.AND P3, PT, R59, R241, PT ;  /* 0x000000f13b00720c */ /* 0x000fe40003f66270 */
[----:B------:R-:W-:Y:S01]  /*1c640*/  ISETP.GE.AND P4, PT, R21, R244, PT ;  /* 0x000000f41500720c */ /* 0x000fe20003f86270 */
[----:B------:R-:W-:Y:S01]  /*1c650*/  IMAD.IADD R14, R245, 0x1, -R18 ;  /* 0x00000001f50e7824 */ /* 0x000fe200078e0a12 */
[----:B------:R-:W-:-:S03]  /*1c660*/  IABS R23, R23 ;  /* 0x0000001700177213 */ /* 0x000fc60000000000 */
[----:B------:R-:W2:Y:S01]  /*1c670*/  I2F R53, R53 ;  /* 0x0000003500357306 */ /* 0x000ea20000201400 */
[C---:B-1----:R-:W-:Y:S01]  /*1c680*/  FFMA.FTZ R33, -R239.reuse, R54, R33 ;  /* 0x00000036ef217223 */ /* 0x042fe20000010121 */
[----:B------:R-:W-:Y:S01]  /*1c690*/  FSEL R180, R28, -INF , !P1 ;  /* 0xff8000001cb47808 */ /* 0x000fe20004800000 */
[----:B------:R-:W-:Y:S01]  /*1c6a0*/  FFMA.FTZ R34, -R239, R49, R34 ;  /* 0x00000031ef227223 */ /* 0x000fe20000010122 */
[----:B------:R-:W-:Y:S01]  /*1c6b0*/  ISETP.GE.OR P3, PT, R59, R240, !P3 ;  /* 0x000000f03b00720c */ /* 0x000fe20005f66670 */
[----:B------:R-:W-:Y:S01]  /*1c6c0*/  FFMA.FTZ R24, -R239, R51, R24 ;  /* 0x00000033ef187223 */ /* 0x000fe20000010118 */
[----:B------:R-:W-:Y:S02]  /*1c6d0*/  ISETP.GE.OR P4, PT, R21, R243, !P4 ;  /* 0x000000f31500720c */ /* 0x000fe40006786670 */
[----:B------:R-:W-:Y:S01]  /*1c6e0*/  FMNMX.FTZ R28, R3, R38, !PT ;  /* 0x00000026031c7209 */ /* 0x000fe20007810000 */
[----:B------:R1:W-:Y:S01]  /*1c6f0*/  I2F R15, R23 ;  /* 0x00000017000f7306 */ /* 0x0003e20000201400 */
[----:B------:R-:W-:Y:S01]  /*1c700*/  IABS R14, R14 ;  /* 0x0000000e000e7213 */ /* 0x000fe20000000000 */
[C---:B---3--:R-:W-:Y:S01]  /*1c710*/  FFMA.FTZ R48, -R239.reuse, R48, R27 ;  /* 0x00000030ef307223 */ /* 0x048fe2000001011b */
[----:B------:R-:W-:Y:S01]  /*1c720*/  FSEL R27, R24, -INF , !P4 ;  /* 0xff800000181b7808 */ /* 0x000fe20006000000 */
[----:B----4-:R-:W-:Y:S01]  /*1c730*/  FFMA.FTZ R46, -R239, R22, R46 ;  /* 0x00000016ef2e7223 */ /* 0x010fe2000001012e */
[----:B------:R-:W-:-:S02]  /*1c740*/  FSEL R22, R34, -INF , !P2 ;  /* 0xff80000022167808 */ /* 0x000fc40005000000 */
[----:B------:R-:W-:Y:S02]  /*1c750*/  FMNMX.FTZ R28, R43, R28, !PT ;  /* 0x0000001c2b1c7209 */ /* 0x000fe40007810000 */
[CC--:B------:R-:W-:Y:S02]  /*1c760*/  ISETP.GE.AND P2, PT, R20.reuse, R244.reuse, PT ;  /* 0x000000f41400720c */ /* 0x0c0fe40003f46270 */
[-C--:B------:R-:W-:Y:S01]  /*1c770*/  ISETP.GE.AND P4, PT, R20, R241.reuse, PT ;  /* 0x000000f11400720c */ /* 0x080fe20003f86270 */
[----:B------:R-:W3:Y:S01]  /*1c780*/  I2F R56, R56 ;  /* 0x0000003800387306 */ /* 0x000ee20000201400 */
[----:B------:R-:W-:Y:S02]  /*1c790*/  ISETP.GE.AND P1, PT, R21, R241, PT ;  /* 0x000000f11500720c */ /* 0x000fe40003f26270 */
[----:B-1----:R-:W-:Y:S02]  /*1c7a0*/  FSEL R23, R33, -INF , !P3 ;  /* 0xff80000021177808 */ /* 0x002fe40005800000 */
[----:B------:R-:W-:Y:S01]  /*1c7b0*/  ISETP.GE.AND P3, PT, R50, R244, PT ;  /* 0x000000f43200720c */ /* 0x000fe20003f66270 */
[C---:B-----5:R-:W-:Y:S01]  /*1c7c0*/  FFMA.FTZ R25, -R239.reuse, R55, R25 ;  /* 0x00000037ef197223 */ /* 0x060fe20000010119 */
[----:B------:R-:W-:Y:S01]  /*1c7d0*/  FMNMX.FTZ R28, R42, R28, !PT ;  /* 0x0000001c2a1c7209 */ /* 0x000fe20007810000 */
[----:B------:R-:W1:Y:S01]  /*1c7e0*/  I2F R14, R14 ;  /* 0x0000000e000e7306 */ /* 0x000e620000201400 */
[----:B------:R-:W-:Y:S01]  /*1c7f0*/  ISETP.GE.OR P3, PT, R50, R243, !P3 ;  /* 0x000000f33200720c */ /* 0x000fe20005f66670 */
[----:B--2---:R-:W-:Y:S01]  /*1c800*/  FFMA.FTZ R19, -R239, R19, R35 ;  /* 0x00000013ef137223 */ /* 0x004fe20000010123 */
[----:B------:R-:W-:-:S02]  /*1c810*/  ISETP.GE.OR P2, PT, R20, R243, !P2 ;  /* 0x000000f31400720c */ /* 0x000fc40005746670 */
[-C--:B------:R-:W-:Y:S01]  /*1c820*/  ISETP.GE.OR P4, PT, R20, R240.reuse, !P4 ;  /* 0x000000f01400720c */ /* 0x080fe20006786670 */
[----:B------:R-:W-:Y:S01]  /*1c830*/  IMAD.IADD R20, R242, 0x1, -R20 ;  /* 0x00000001f2147824 */ /* 0x000fe200078e0a14 */
[----:B------:R-:W-:Y:S01]  /*1c840*/  ISETP.GE.OR P1, PT, R21, R240, !P1 ;  /* 0x000000f01500720c */ /* 0x000fe20004f26670 */
[----:B------:R-:W-:Y:S01]  /*1c850*/  FFMA.FTZ R21, -R239, R53, R26 ;  /* 0x00000035ef157223 */ /* 0x000fe2000001011a */
[----:B------:R-:W-:Y:S02]  /*1c860*/  FMNMX.FTZ R28, R6, R28, !PT ;  /* 0x0000001c061c7209 */ /* 0x000fe40007810000 */
[----:B------:R-:W-:Y:S02]  /*1c870*/  FSEL R26, R25, -INF , !P3 ;  /* 0xff800000191a7808 */ /* 0x000fe40005800000 */
[----:B------:R-:W-:Y:S02]  /*1c880*/  FSEL R25, R19, -INF , !P2 ;  /* 0xff80000013197808 */ /* 0x000fe40005000000 */
[----:B------:R-:W-:-:S02]  /*1c890*/  IABS R19, R20 ;  /* 0x0000001400137213 */ /* 0x000fc40000000000 */
[----:B------:R-:W-:Y:S02]  /*1c8a0*/  FMNMX.FTZ R28, R5, R28, !PT ;  /* 0x0000001c051c7209 */ /* 0x000fe40007810000 */
[----:B------:R-:W-:Y:S02]  /*1c8b0*/  FMNMX.FTZ R20, R36, R17, !PT ;  /* 0x0000001124147209 */ /* 0x000fe40007810000 */
[----:B------:R-:W-:Y:S02]  /*1c8c0*/  FMNMX.FTZ R28, R4, R28, !PT ;  /* 0x0000001c041c7209 */ /* 0x000fe40007810000 */
[----:B------:R-:W-:Y:S02]  /*1c8d0*/  FMNMX.FTZ R20, R16, R20, !PT ;  /* 0x0000001410147209 */ /* 0x000fe40007810000 */
[----:B------:R-:W-:Y:S01]  /*1c8e0*/  FSEL R21, R21, -INF , !P1 ;  /* 0xff80000015157808 */ /* 0x000fe20004800000 */
[----:B---3--:R-:W-:Y:S01]  /*1c8f0*/  FFMA.FTZ R32, -R239, R56, R32 ;  /* 0x00000038ef207223 */ /* 0x008fe20000010120 */
[----:B------:R-:W-:-:S02]  /*1c900*/  ISETP.GE.AND P1, PT, R18, R244, PT ;  /* 0x000000f41200720c */ /* 0x000fc40003f26270 */
[C---:B------:R-:W-:Y:S01]  /*1c910*/  ISETP.GE.AND P3, PT, R18.reuse, R241, PT ;  /* 0x000000f11200720c */ /* 0x040fe20003f66270 */
[----:B-1----:R-:W-:Y:S01]  /*1c920*/  FFMA.FTZ R14, -R239, R14, R44 ;  /* 0x0000000eef0e7223 */ /* 0x002fe2000001012c */
[----:B------:R-:W-:Y:S02]  /*1c930*/  FMNMX.FTZ R28, R11, R28, !PT ;  /* 0x0000001c0b1c7209 */ /* 0x000fe40007810000 */
[----:B------:R-:W-:Y:S02]  /*1c940*/  FMNMX.FTZ R20, R7, R20, !PT ;  /* 0x0000001407147209 */ /* 0x000fe40007810000 */
[C---:B------:R-:W-:Y:S02]  /*1c950*/  ISETP.GE.OR P1, PT, R18.reuse, R243, !P1 ;  /* 0x000000f31200720c */ /* 0x040fe40004f26670 */
[----:B------:R-:W-:Y:S01]  /*1c960*/  ISETP.GE.OR P3, PT, R18, R240, !P3 ;  /* 0x000000f01200720c */ /* 0x000fe20005f66670 */
[----:B------:R-:W-:Y:S01]  /*1c970*/  IMAD.IADD R18, R242, 0x1, -R18 ;  /* 0x00000001f2127824 */ /* 0x000fe200078e0a12 */
[----:B------:R-:W-:-:S02]  /*1c980*/  FSEL R179, R32, -INF , !P5 ;  /* 0xff80000020b37808 */ /* 0x000fc40006800000 */
[----:B------:R-:W-:Y:S02]  /*1c990*/  FMNMX.FTZ R28, R180, R28, !PT ;  /* 0x0000001cb41c7209 */ /* 0x000fe40007810000 */
[----:B------:R-:W-:Y:S02]  /*1c9a0*/  FMNMX.FTZ R20, R10, R20, !PT ;  /* 0x000000140a147209 */ /* 0x000fe40007810000 */
[C---:B------:R-:W-:Y:S02]  /*1c9b0*/  ISETP.GE.AND P2, PT, R13.reuse, R244, PT ;  /* 0x000000f40d00720c */ /* 0x040fe40003f46270 */
[----:B------:R-:W-:Y:S01]  /*1c9c0*/  FSEL R24, R14, -INF , !P1 ;  /* 0xff8000000e187808 */ /* 0x000fe20004800000 */
[----:B------:R-:W-:Y:S01]  /*1c9d0*/  IMAD.IADD R14, R242, 0x1, -R13 ;  /* 0x00000001f20e7824 */ /* 0x000fe200078e0a0d */
[----:B------:R-:W-:Y:S02]  /*1c9e0*/  ISETP.GE.AND P1, PT, R13, R241, PT ;  /* 0x000000f10d00720c */ /* 0x000fe40003f26270 */
[----:B------:R-:W-:-:S02]  /*1c9f0*/  FMNMX.FTZ R28, R179, R28, !PT ;  /* 0x0000001cb31c7209 */ /* 0x000fc40007810000 */
[----:B------:R-:W-:Y:S02]  /*1ca00*/  FMNMX.FTZ R20, R9, R20, !PT ;  /* 0x0000001409147209 */ /* 0x000fe40007810000 */
[----:B------:R-:W-:Y:S01]  /*1ca10*/  IABS R18, R18 ;  /* 0x0000001200127213 */ /* 0x000fe20000000000 */
[----:B------:R-:W1:Y:S01]  /*1ca20*/  I2F R19, R19 ;  /* 0x0000001300137306 */ /* 0x000e620000201400 */
[C---:B------:R-:W-:Y:S02]  /*1ca30*/  ISETP.GE.OR P2, PT, R13.reuse, R243, !P2 ;  /* 0x000000f30d00720c */ /* 0x040fe40005746670 */
[----:B------:R-:W-:Y:S01]  /*1ca40*/  ISETP.GE.OR P1, PT, R13, R240, !P1 ;  /* 0x000000f00d00720c */ /* 0x000fe20004f26670 */
[----:B------:R-:W-:Y:S01]  /*1ca50*/  IMAD.IADD R13, R242, 0x1, -R12 ;  /* 0x00000001f20d7824 */ /* 0x000fe200078e0a0c */
[----:B------:R-:W-:Y:S02]  /*1ca60*/  FMNMX.FTZ R28, R27, R28, !PT ;  /* 0x0000001c1b1c7209 */ /* 0x000fe40007810000 */
[----:B------:R-:W-:-:S02]  /*1ca70*/  FMNMX.FTZ R20, R8, R20, !PT ;  /* 0x0000001408147209 */ /* 0x000fc40007810000 */
[----:B------:R-:W-:Y:S01]  /*1ca80*/  IABS R14, R14 ;  /* 0x0000000e000e7213 */ /* 0x000fe20000000000 */
[----:B------:R-:W2:Y:S01]  /*1ca90*/  I2F R18, R18 ;  /* 0x0000001200127306 */ /* 0x000ea20000201400 */
[----:B------:R-:W-:Y:S02]  /*1caa0*/  FSEL R191, R46, -INF , !P2 ;  /* 0xff8000002ebf7808 */ /* 0x000fe40005000000 */
[----:B------:R-:W-:Y:S02]  /*1cab0*/  ISETP.GE.AND P2, PT, R12, R244, PT ;  /* 0x000000f40c00720c */ /* 0x000fe40003f46270 */
[----:B------:R-:W-:Y:S02]  /*1cac0*/  FMNMX.FTZ R28, R26, R28, !PT ;  /* 0x0000001c1a1c7209 */ /* 0x000fe40007810000 */
[----:B------:R-:W-:Y:S01]  /*1cad0*/  FMNMX.FTZ R20, R0, R20, !PT ;  /* 0x0000001400147209 */ /* 0x000fe20007810000 */
[----:B------:R-:W-:Y:S01]  /*1cae0*/  FFMA.FTZ R15, -R239, R15, R47 ;  /* 0x0000000fef0f7223 */ /* 0x000fe2000001012f */
[----:B------:R-:W-:Y:S01]  /*1caf0*/  IABS R13, R13 ;  /* 0x0000000d000d7213 */ /* 0x000fe20000000000 */
[----:B------:R-:W3:Y:S01]  /*1cb00*/  I2F R14, R14 ;  /* 0x0000000e000e7306 */ /* 0x000ee20000201400 */
[----:B------:R-:W-:-:S02]  /*1cb10*/  ISETP.GE.OR P2, PT, R12, R243, !P2 ;  /* 0x000000f30c00720c */ /* 0x000fc40005746670 */
[C---:B------:R-:W-:Y:S02]  /*1cb20*/  ISETP.GE.AND P5, PT, R50.reuse, R241, PT ;  /* 0x000000f13200720c */ /* 0x040fe40003fa6270 */
[----:B------:R-:W-:Y:S02]  /*1cb30*/  FMNMX.FTZ R28, R25, R28, !PT ;  /* 0x0000001c191c7209 */ /* 0x000fe40007810000 */
[----:B------:R-:W-:Y:S01]  /*1cb40*/  FMNMX.FTZ R20, R23, R20, !PT ;  /* 0x0000001417147209 */ /* 0x000fe20007810000 */
[----:B------:R-:W4:Y:S01]  /*1cb50*/  I2F R13, R13 ;  /* 0x0000000d000d7306 */ /* 0x000f220000201400 */
[----:B------:R-:W-:Y:S02]  /*1cb60*/  FSEL R190, R15, -INF , !P2 ;  /* 0xff8000000fbe7808 */ /* 0x000fe40005000000 */
[----:B------:R-:W-:Y:S02]  /*1cb70*/  ISETP.GE.OR P5, PT, R50, R240, !P5 ;  /* 0x000000f03200720c */ /* 0x000fe40006fa6670 */
[----:B------:R-:W-:-:S02]  /*1cb80*/  FMNMX.FTZ R28, R24, R28, !PT ;  /* 0x0000001c181c7209 */ /* 0x000fc40007810000 */
[----:B------:R-:W-:Y:S01]  /*1cb90*/  FMNMX.FTZ R15, R22, R20, !PT ;  /* 0x00000014160f7209 */ /* 0x000fe20007810000 */
[----:B-1----:R-:W-:Y:S01]  /*1cba0*/  FFMA.FTZ R19, -R239, R19, R30 ;  /* 0x00000013ef137223 */ /* 0x002fe2000001011e */
[----:B------:R-:W-:Y:S02]  /*1cbb0*/  FMNMX.FTZ R28, R191, R28, !PT ;  /* 0x0000001cbf1c7209 */ /* 0x000fe40007810000 */
[----:B------:R-:W-:Y:S02]  /*1cbc0*/  FSEL R20, R48, -INF , !P5 ;  /* 0xff80000030147808 */ /* 0x000fe40006800000 */
[----:B------:R-:W-:Y:S01]  /*1cbd0*/  FMNMX.FTZ R30, R21, R15, !PT ;  /* 0x0000000f151e7209 */ /* 0x000fe20007810000 */
[----:B--2---:R-:W-:Y:S01]  /*1cbe0*/  FFMA.FTZ R31, -R239, R18, R31 ;  /* 0x00000012ef1f7223 */ /* 0x004fe2000001011f */
[----:B------:R-:W-:Y:S02]  /*1cbf0*/  FMNMX.FTZ R15, R190, R28, !PT ;  /* 0x0000001cbe0f7209 */ /* 0x000fe40007810000 */
[----:B------:R-:W-:-:S02]  /*1cc00*/  FSEL R184, R19, -INF , !P4 ;  /* 0xff80000013b87808 */ /* 0x000fc40006000000 */
[----:B------:R-:W-:Y:S01]  /*1cc10*/  FMNMX.FTZ R30, R20, R30, !PT ;  /* 0x0000001e141e7209 */ /* 0x000fe20007810000 */
[----:B---3--:R-:W-:Y:S01]  /*1cc20*/  FFMA.FTZ R14, -R239, R14, R45 ;  /* 0x0000000eef0e7223 */ /* 0x008fe2000001012d */
[----:B------:R-:W-:Y:S01]  /*1cc30*/  ISETP.GE.AND P2, PT, R12, R241, PT ;  /* 0x000000f10c00720c */ /* 0x000fe20003f46270 */
[----:B------:R-:W1:Y:S01]  /*1cc40*/  SHFL.BFLY PT, R18, R15, 0x2, 0x1f ;  /* 0x0c401f000f127f89 */ /* 0x000e6200000e0000 */
[----:B------:R-:W-:Y:S02]  /*1cc50*/  FSEL R183, R31, -INF , !P3 ;  /* 0xff8000001fb77808 */ /* 0x000fe40005800000 */
[----:B------:R-:W-:Y:S01]  /*1cc60*/  FMNMX.FTZ R30, R184, R30, !PT ;  /* 0x0000001eb81e7209 */ /* 0x000fe20007810000 */
[----:B----4-:R-:W-:Y:S01]  /*1cc70*/  FFMA.FTZ R13, -R239, R13, R37 ;  /* 0x0000000def0d7223 */ /* 0x010fe20000010125 */
[----:B------:R-:W-:Y:S02]  /*1cc80*/  ISETP.GE.OR P2, PT, R12, R240, !P2 ;  /* 0x000000f00c00720c */ /* 0x000fe40005746670 */
[----:B------:R-:W-:-:S02]  /*1cc90*/  FSEL R31, R14, -INF , !P1 ;  /* 0xff8000000e1f7808 */ /* 0x000fc40004800000 */
        /* <DEDUP_REMOVED lines=12> */
[----:B------:R-:W-:Y:S01]  /*1cd60*/  FSEL R187, R187, RZ, P1 ;  /* 0x000000ffbbbb7208 */ /* 0x000fe20000800000 */
[----:B------:R-:W-:-:S04]  /*1cd70*/  IMAD.SHL.U32 R218, R41, 0x2, RZ ;  /* 0x0000000229da7824 */ /* 0x000fc800078e00ff */
[-CC-:B------:R-:W-:Y:S01]  /*1cd80*/  FFMA.FTZ R176, R3, R29.reuse, -R187.reuse ;  /* 0x0000001d03b07223 */ /* 0x180fe200000108bb */
[----:B------:R-:W1:Y:S01]  /*1cd90*/  LDSM.16.MT88.4 R156, [R218+0x10000] ;  /* 0x01000000da9c783b */ /* 0x000e620000004200 */
[-CC-:B------:R-:W-:Y:S02]  /*1cda0*/  FFMA.FTZ R175, R38, R29.reuse, -R187.reuse ;  /* 0x0000001d26af7223 */ /* 0x180fe400000108bb */
[----:B------:R-:W-:Y:S01]  /*1cdb0*/  FFMA.FTZ R174, R43, R29, -R187 ;  /* 0x0000001d2bae7223 */ /* 0x000fe200000108bb */
[----:B------:R-:W-:Y:S01]  /*1cdc0*/  LDSM.16.MT88.4 R72, [R218+0x14000] ;  /* 0x01400000da48783b */ /* 0x000fe20000004200 */
[----:B--2---:R-:W-:Y:S01]  /*1cdd0*/  FMNMX.FTZ R3, R13, R12, !PT ;  /* 0x0000000c0d037209 */ /* 0x004fe20007810000 */
        /* <DEDUP_REMOVED lines=35> */
[----:B------:R-:W2:Y:S06]  /*1d010*/  LDSM.16.MT88.4 R12, [R217+0x10800] ;  /* 0x01080000d90c783b */ /* 0x000eac0000004200 */
[----:B------:R-:W1:Y:S08]  /*1d020*/  MUFU.EX2 R177, R177 ;  /* 0x000000b100b17308 */ /* 0x000e700000000800 */
[----:B------:R-:W-:Y:S08]  /*1d030*/  MUFU.EX2 R178, R178 ;  /* 0x000000b200b27308 */ /* 0x000ff00000000800 */
[----:B------:R-:W3:Y:S01]  /*1d040*/  MUFU.EX2 R171, R171 ;  /* 0x000000ab00ab7308 */ /* 0x000ee20000000800 */
        /* <DEDUP_REMOVED lines=8> */
[----:B---3--:R-:W-:Y:S01]  /*1d0d0*/  F2FP.BF16.PACK_AB R131, R171, R178 ;  /* 0x000000b2ab83723e */ /* 0x008fe200000010ff */
[----:B------:R-:W-:Y:S06]  /*1d0e0*/  MUFU.EX2 R172, R172 ;  /* 0x000000ac00ac7308 */ /* 0x000fec0000000800 */
[C---:B------:R-:W-:Y:S02]  /*1d0f0*/  HMMA.16816.F32.BF16 R160, R128.reuse, R156, RZ ;  /* 0x0000009c80a0723c */ /* 0x040fe400000418ff */
[----:B------:R-:W3:Y:S06]  /*1d100*/  MUFU.EX2 R168, R168 ;  /* 0x000000a800a87308 */ /* 0x000eec0000000800 */
[C---:B------:R-:W-:Y:S02]  /*1d110*/  HMMA.16816.F32.BF16 R156, R128.reuse, R158, RZ ;  /* 0x0000009e809c723c */ /* 0x040fe400000418ff */
[----:B------:R-:W-:Y:S08]  /*1d120*/  MUFU.EX2 R35, R35 ;  /* 0x0000002300237308 */ /* 0x000ff00000000800 */
[----:B------:R-:W-:Y:S01]  /*1d130*/  MUFU.EX2 R32, R32 ;  /* 0x0000002000207308 */ /* 0x000fe20000000800 */
[C---:B--2---:R-:W-:Y:S07]  /*1d140*/  HMMA.16816.F32.BF16 R152, R128.reuse, R148, RZ ;  /* 0x000000948098723c */ /* 0x044fee00000418ff */
[----:B------:R-:W-:Y:S01]  /*1d150*/  MUFU.EX2 R170, R170 ;  /* 0x000000aa00aa7308 */ /* 0x000fe20000000800 */
[C---:B------:R-:W-:Y:S07]  /*1d160*/  HMMA.16816.F32.BF16 R144, R128.reuse, R140, RZ ;  /* 0x0000008c8090723c */ /* 0x040fee00000418ff */
[----:B------:R-:W2:Y:S01]  /*1d170*/  MUFU.EX2 R34, R34 ;  /* 0x0000002200227308 */ /* 0x000ea20000000800 */
[C---:B------:R-:W-:Y:S07]  /*1d180*/  HMMA.16816.F32.BF16 R148, R128.reuse, R150, RZ ;  /* 0x000000968094723c */ /* 0x040fee00000418ff */
[----:B------:R-:W-:Y:S01]  /*1d190*/  MUFU.EX2 R33, R33 ;  /* 0x0000002100217308 */ /* 0x000fe20000000800 */
[C---:B------:R-:W-:Y:S07]  /*1d1a0*/  HMMA.16816.F32.BF16 R140, R128.reuse, R142, RZ ;  /* 0x0000008e808c723c */ /* 0x040fee00000418ff */
[----:B------:R-:W1:Y:S01]  /*1d1b0*/  MUFU.EX2 R0, R0 ;  /* 0x0000000000007308 */ /* 0x000e620000000800 */
[C---:B----4-:R-:W-:Y:S08]  /*1d1c0*/  HMMA.16816.F32.BF16 R136, R128.reuse, R132, RZ ;  /* 0x000000848088723c */ /* 0x050ff000000418ff */
        /* <DEDUP_REMOVED lines=26> */
[----:B--2---:R-:W-:-:S06]  /*1d370*/  F2FP.BF16.PACK_AB R5, R34, R170 ;  /* 0x000000aa2205723e */ /* 0x004fcc00000010ff */
        /* <DEDUP_REMOVED lines=289> */
.L_x_7561:
[----:B------:R-:W-:Y:S02]  /*1e590*/  ULDC.64 UR4, c[0x0][0x118] ;  /* 0x0000460000047ab9 */ /* 0x000fe40000000a00 */
[----:B------:R-:W2:Y:S02]  /*1e5a0*/  LD.E R5, [R248.64+0x40] ;  /* 0x00004004f8057980 */ /* 0x000ea4000c101900 */
[----:B--2---:R-:W-:-:S04]  /*1e5b0*/  LEA R5, -R5, RZ, 0x6 ;  /* 0x000000ff05057211 */ /* 0x004fc800078e31ff */
[----:B------:R-:W-:Y:S02]  /*1e5c0*/  SHF.R.S32.HI R4, RZ, 0x1f, R5 ;  /* 0x0000001fff047819 */ /* 0x000fe40000011405 */
.L_x_7562:
[----:B------:R-:W-:Y:S05]  /*1e5d0*/  BSYNC B0 ;  /* 0x0000000000007941 */ /* 0x000fea0003800000 */
.L_x_7560:
        /* <DEDUP_REMOVED lines=19> */
[CCC-:B------:R-:W-:Y:S02]  /*1e710*/  @P4 LEA.HI.X R9, R0.reuse, R188.reuse, R4.reuse, 0x1, P2 ;  /* 0x000000bc00094211 */ /* 0x1c0fe400010f0c04 */
[C---:B------:R-:W-:Y:S02]  /*1e720*/  @P3 LEA R6, P1, R0.reuse, R189, 0x1 ;  /* 0x000000bd00063211 */ /* 0x040fe400078208ff */
        /* <DEDUP_REMOVED lines=29> */
[----:B---3--:R-:W-:-:S02]  /*1e900*/  @P4 IMAD.MOV.U32 R4, RZ, RZ, R250 ;  /* 0x000000ffff044224 */ /* 0x008fc400078e00fa */
[----:B------:R-:W-:-:S05]  /*1e910*/  @P4 IMAD.MOV.U32 R5, RZ, RZ, R251 ;  /* 0x000000ffff054224 */ /* 0x000fca00078e00fb */
[----:B------:R-:W-:Y:S01]  /*1e920*/  @!PT LDS RZ, [RZ] ;  /* 0x00000000fffff984 */ /* 0x000fe20000000800 */
[----:B------:R-:W-:Y:S01]  /*1e930*/  @!PT LDS RZ, [RZ] ;  /* 0x00000000fffff984 */ /* 0x000fe20000000800 */
[----:B------:R-:W-:Y:S01]  /*1e940*/  @!PT LDS RZ, [RZ] ;  /* 0x00000000fffff984 */ /* 0x000fe20000000800 */
[----:B------:R3:W-:Y:S04]  /*1e950*/  @P4 LDGSTS.E.BYPASS.LTC128B.128 [R236+0x14000], [R4.64+0x100] ;  /* 0x1400010004ec4fae */ /* 0x0007e8000b901d44 */
[----:B------:R-:W-:Y:S01]  /*1e960*/  @!P4 STS.128 [R236+0x14000], RZ ;  /* 0x014000ffec00c388 */ /* 0x000fe20000000c00 */
[----:B---3--:R-:W-:Y:S02]  /*1e970*/  @P3 IMAD.MOV.U32 R4, RZ, RZ, R250 ;  /* 0x000000ffff043224 */ /* 0x008fe400078e00fa */
        /* <DEDUP_REMOVED lines=68> */
[----:B------:R-:W5:Y:S04]  /*1edc0*/  LDSM.16.M88.4 R32, [R213+0x9800] ;  /* 0x00980000d520783b */ /* 0x000f680000000200 */
[----:B-1----:R-:W-:Y:S04]  /*1edd0*/  LDSM.16.M88.4 R24, [R166] ;  /* 0x00000000a618783b */ /* 0x002fe80000000200 */
[----:B---3--:R-:W-:Y:S04]  /*1ede0*/  LDSM.16.M88.4 R4, [R213+0x8800] ;  /* 0x00880000d504783b */ /* 0x008fe80000000200 */
[----:B--2---:R-:W1:Y:S04]  /*1edf0*/  LDSM.16.M88.4 R28, [R212] ;  /* 0x00000000d41c783b */ /* 0x004e680000000200 */
[----:B------:R-:W2:Y:S04]  /*1ee00*/  LDSM.16.M88.4 R176, [R213+0x9000] ;  /* 0x00900000d5b0783b */ /* 0x000ea80000000200 */
[----:B------:R-:W3:Y:S04]  /*1ee10*/  LDSM.16.M88.4 R20, [R210] ;  /* 0x00000000d214783b */ /* 0x000ee80000000200 */
[----:B------:R-:W-:Y:S04]  /*1ee20*/  LDSM.16.M88.4 R184, [R211+0x8000] ;  /* 0x00800000d3b8783b */ /* 0x000fe80000000200 */
[----:B------:R-:W-:Y:S04]  /*1ee30*/  LDSM.16.M88.4 R192, [R207] ;  /* 0x00000000cfc0783b */ /* 0x000fe80000000200 */
[----:B------:R-:W-:Y:S01]  /*1ee40*/  LDSM.16.M88.4 R188, [R207+0x800] ;  /* 0x00080000cfbc783b */ /* 0x000fe20000000200 */
[C---:B----4-:R-:W-:Y:S03]  /*1ee50*/  HMMA.16816.F32.BF16 R16, R168.reuse, R12, RZ ;  /* 0x0000000ca810723c */ /* 0x050fe600000418ff */
[----:B------:R-:W4:Y:S04]  /*1ee60*/  LD.E R219, [R248.64+0x18c] ;  /* 0x00018c04f8db7980 */ /* 0x000f28000c101900 */
[----:B------:R-:W0:Y:S01]  /*1ee70*/  LDGDEPBAR ;  /* 0x00000000000079af */ /* 0x000e220000000000 */
[C---:B-----5:R-:W-:Y:S07]  /*1ee80*/  HMMA.16816.F32.BF16 R172, R168.reuse, R32, RZ ;  /* 0x00000020a8ac723c */ /* 0x060fee00000418ff */
[----:B------:R-:W-:Y:S01]  /*1ee90*/  SHF.R.S32.HI R32, RZ, 0x1f, R0 ;  /* 0x0000001fff207819 */ /* 0x000fe20000011400 */
[----:B------:R-:W-:Y:S03]  /*1eea0*/  HMMA.16816.F32.BF16 R12, R168, R14, RZ ;  /* 0x0000000ea80c723c */ /* 0x000fe600000418ff */
[----:B------:R-:W-:-:S04]  /*1eeb0*/  LEA.HI R32, R32, R0, RZ, 0x4 ;  /* 0x0000000020207211 */ /* 0x000fc800078f20ff */
[----:B------:R-:W-:Y:S01]  /*1eec0*/  LOP3.LUT R165, R32, 0xfffffff0, RZ, 0xc0, !PT ;  /* 0xfffffff020a57812 */ /* 0x000fe200078ec0ff */
[----:B-1----:R-:W-:Y:S04]  /*1eed0*/  HMMA.16816.F32.BF16 R16, R24, R28, R16 ;  /* 0x0000001c1810723c */ /* 0x002fe80000041810 */
[----:B------:R-:W-:-:S04]  /*1eee0*/  IMAD.IADD R165, R0, 0x1, -R165 ;  /* 0x0000000100a57824 */ /* 0x000fc800078e0aa5 */
[----:B------:R-:W-:Y:S01]  /*1eef0*/  HMMA.16816.F32.BF16 R8, R168, R4, RZ ;  /* 0x00000004a808723c */ /* 0x000fe200000418ff */
[----:B------:R-:W-:-:S04]  /*1ef00*/  SHF.R.S32.HI R28, RZ, 0x1f, R165 ;  /* 0x0000001fff1c7819 */ /* 0x000fc800000114a5 */
[----:B------:R-:W-:-:S03]  /*1ef10*/  LEA.HI R28, R28, R165, RZ, 0x3 ;  /* 0x000000a51c1c7211 */ /* 0x000fc600078f18ff */
[----:B------:R-:W-:Y:S01]  /*1ef20*/  HMMA.16816.F32.BF16 R12, R24, R30, R12 ;  /* 0x0000001e180c723c */ /* 0x000fe2000004180c */
[----:B------:R-:W-:-:S05]  /*1ef30*/  LOP3.LUT R28, R28, 0xfffffff8, RZ, 0xc0, !PT ;  /* 0xfffffff81c1c7812 */ /* 0x000fca00078ec0ff */
[----:B------:R-:W-:Y:S02]  /*1ef40*/  IMAD.IADD R165, R165, 0x1, -R28 ;  /* 0x00000001a5a57824 */ /* 0x000fe400078e0a1c */
[----:B------:R-:W1:Y:S01]  /*1ef50*/  LDSM.16.M88.4 R28, [R208] ;  /* 0x00000000d01c783b */ /* 0x000e620000000200 */
[----:B--2---:R-:W-:Y:S02]  /*1ef60*/  HMMA.16816.F32.BF16 R180, R168, R176, RZ ;  /* 0x000000b0a8b4723c */ /* 0x004fe400000418ff */
[----:B------:R-:W-:-:S06]  /*1ef70*/  LOP3.LUT P1, RZ, R165, 0x4, RZ, 0xc0, !PT ;  /* 0x00000004a5ff7812 */ /* 0x000fcc000782c0ff */
[C---:B------:R-:W-:Y:S08]  /*1ef80*/  HMMA.16816.F32.BF16 R4, R168.reuse, R6, RZ ;  /* 0x00000006a804723c */ /* 0x040ff000000418ff */
[C---:B------:R-:W-:Y:S08]  /*1ef90*/  HMMA.16816.F32.BF16 R176, R168.reuse, R178, RZ ;  /* 0x000000b2a8b0723c */ /* 0x040ff000000418ff */
[----:B------:R-:W-:Y:S01]  /*1efa0*/  HMMA.16816.F32.BF16 R168, R168, R34, RZ ;  /* 0x00000022a8a8723c */ /* 0x000fe200000418ff */
[----:B------:R-:W2:Y:S07]  /*1efb0*/  LDSM.16.M88.4 R32, [R209] ;  /* 0x00000000d120783b */ /* 0x000eae0000000200 */
[C---:B---3--:R-:W-:Y:S07]  /*1efc0*/  HMMA.16816.F32.BF16 R8, R24.reuse, R20, R8 ;  /* 0x000000141808723c */ /* 0x048fee0000041808 */
[----:B------:R-:W-:Y:S01]  /*1efd0*/  IMAD.MOV.U32 R20, RZ, RZ, 0x20 ;  /* 0x00000020ff147424 */ /* 0x000fe200078e00ff */
[----:B------:R-:W-:Y:S04]  /*1efe0*/  HMMA.16816.F32.BF16 R4, R24, R22, R4 ;  /* 0x000000161804723c */ /* 0x000fe80000041804 */
[----:B------:R-:W-:-:S04]  /*1eff0*/  SEL R20, R20, 0xffffffe0, !P1 ;  /* 0xffffffe014147807 */ /* 0x000fc80004800000 */
[----:B-1----:R-:W-:Y:S01]  /*1f000*/  HMMA.16816.F32.BF16 R172, R24, R28, R172 ;  /* 0x0000001c18ac723c */ /* 0x002fe200000418ac */
[----:B------:R-:W-:-:S05]  /*1f010*/  IMAD R165, R20, 0x2, R214 ;  /* 0x0000000214a57824 */ /* 0x000fca00078e02d6 */
[----:B------:R-:W1:Y:S02]  /*1f020*/  LDSM.16.M88.4 R20, [R165] ;  /* 0x00000000a514783b */ /* 0x000e640000000200 */
[C---:B------:R-:W-:Y:S02]  /*1f030*/  HMMA.16816.F32.BF16 R168, R24.reuse, R30, R168 ;  /* 0x0000001e18a8723c */ /* 0x040fe400000418a8 */
[----:B------:R-:W3:Y:S06]  /*1f040*/  LDSM.16.M88.4 R28, [R211+0x9000] ;  /* 0x00900000d31c783b */ /* 0x000eec0000000200 */
[C---:B--2---:R-:W-:Y:S08]  /*1f050*/  HMMA.16816.F32.BF16 R180, R24.reuse, R32, R180 ;  /* 0x0000002018b4723c */ /* 0x044ff000000418b4 */
[----:B------:R-:W-:Y:S01]  /*1f060*/  HMMA.16816.F32.BF16 R176, R24, R34, R176 ;  /* 0x0000002218b0723c */ /* 0x000fe200000418b0 */
[----:B------:R-:W2:Y:S04]  /*1f070*/  LDSM.16.M88.4 R32, [R211+0x8800] ;  /* 0x00880000d320783b */ /* 0x000ea80000000200 */
[----:B------:R-:W5:Y:S03]  /*1f080*/  LDSM.16.M88.4 R24, [R211+0x9800] ;  /* 0x00980000d318783b */ /* 0x000f660000000200 */
[C---:B-1----:R-:W-:Y:S08]  /*1f090*/  HMMA.16816.F32.BF16 R16, R20.reuse, R184, R16 ;  /* 0x000000b81410723c */ /* 0x042ff00000041810 */
[C---:B---3--:R-:W-:Y:S08]  /*1f0a0*/  HMMA.16816.F32.BF16 R180, R20.reuse, R28, R180 ;  /* 0x0000001c14b4723c */ /* 0x048ff000000418b4 */
[C---:B------:R-:W-:Y:S01]  /*1f0b0*/  HMMA.16816.F32.BF16 R176, R20.reuse, R30, R176 ;  /* 0x0000001e14b0723c */ /* 0x040fe200000418b0 */
[----:B------:R-:W1:Y:S07]  /*1f0c0*/  LDSM.16.M88.4 R28, [R2] ;  /* 0x00000000021c783b */ /* 0x000e6e0000000200 */
[C---:B------:R-:W-:Y:S01]  /*1f0d0*/  HMMA.16816.F32.BF16 R12, R20.reuse, R186, R12 ;  /* 0x000000ba140c723c */ /* 0x040fe2000004180c */
[----:B------:R-:W3:Y:S07]  /*1f0e0*/  LDSM.16.M88.4 R184, [R207+0x1000] ;  /* 0x00100000cfb8783b */ /* 0x000eee0000000200 */
[C---:B--2---:R-:W-:Y:S08]  /*1f0f0*/  HMMA.16816.F32.BF16 R8, R20.reuse, R32, R8 ;  /* 0x000000201408723c */ /* 0x044ff00000041808 */
[C---:B------:R-:W-:Y:S01]  /*1f100*/  HMMA.16816.F32.BF16 R4, R20.reuse, R34, R4 ;  /* 0x000000221404723c */ /* 0x040fe20000041804 */
[----:B------:R-:W2:Y:S07]  /*1f110*/  LDSM.16.M88.4 R32, [R207+0x1800] ;  /* 0x00180000cf20783b */ /* 0x000eae0000000200 */
[C---:B-----5:R-:W-:Y:S08]  /*1f120*/  HMMA.16816.F32.BF16 R172, R20.reuse, R24, R172 ;  /* 0x0000001814ac723c */ /* 0x060ff000000418ac */
[----:B------:R-:W-:Y:S01]  /*1f130*/  HMMA.16816.F32.BF16 R168, R20, R26, R168 ;  /* 0x0000001a14a8723c */ /* 0x000fe200000418a8 */
[----:B------:R-:W-:Y:S04]  /*1f140*/  LDSM.16.M88.4 R24, [R214+0x2000] ;  /* 0x00200000d618783b */ /* 0x000fe80000000200 */
[----:B------:R-:W5:Y:S03]  /*1f150*/  LDSM.16.M88.4 R20, [R213+0xa000] ;  /* 0x00a00000d514783b */ /* 0x000f660000000200 */
[C---:B-1----:R-:W-:Y:S08]  /*1f160*/  HMMA.16816.F32.BF16 R16, R28.reuse, R192, R16 ;  /* 0x000000c01c10723c */ /* 0x042ff00000041810 */
[C---:B------:R-:W-:Y:S01]  /*1f170*/  HMMA.16816.F32.BF16 R12, R28.reuse, R194, R12 ;  /* 0x000000c21c0c723c */ /* 0x040fe2000004180c */
[----:B------:R-:W-:Y:S07]  /*1f180*/  LDSM.16.M88.4 R192, [R205] ;  /* 0x00000000cdc0783b */ /* 0x000fee0000000200 */
[C---:B------:R-:W-:Y:S08]  /*1f190*/  HMMA.16816.F32.BF16 R8, R28.reuse, R188, R8 ;  /* 0x000000bc1c08723c */ /* 0x040ff00000041808 */
[C---:B------:R-:W-:Y:S01]  /*1f1a0*/  HMMA.16816.F32.BF16 R4, R28.reuse, R190, R4 ;  /* 0x000000be1c04723c */ /* 0x040fe20000041804 */
[----:B------:R-:W1:Y:S07]  /*1f1b0*/  LDSM.16.M88.4 R188, [R213+0xa800] ;  /* 0x00a80000d5bc783b */ /* 0x000e6e0000000200 */
[C---:B---3--:R-:W-:Y:S08]  /*1f1c0*/  HMMA.16816.F32.BF16 R180, R28.reuse, R184, R180 ;  /* 0x000000b81cb4723c */ /* 0x048ff000000418b4 */
[C---:B------:R-:W-:Y:S01]  /*1f1d0*/  HMMA.16816.F32.BF16 R176, R28.reuse, R186, R176 ;  /* 0x000000ba1cb0723c */ /* 0x040fe200000418b0 */
[----:B------:R-:W3:Y:S07]  /*1f1e0*/  LDSM.16.M88.4 R184, [R213+0xb000] ;  /* 0x00b00000d5b8783b */ /* 0x000eee0000000200 */
[C---:B--2---:R-:W-:Y:S08]  /*1f1f0*/  HMMA.16816.F32.BF16 R172, R28.reuse, R32, R172 ;  /* 0x000000201cac723c */ /* 0x044ff000000418ac */
[----:B------:R-:W-:Y:S01]  /*1f200*/  HMMA.16816.F32.BF16 R168, R28, R34, R168 ;  /* 0x000000221ca8723c */ /* 0x000fe200000418a8 */
[----:B------:R-:W2:Y:S04]  /*1f210*/  LDSM.16.M88.4 R32, [R213+0xb800] ;  /* 0x00b80000d520783b */ /* 0x000ea80000000200 */
[----:B------:R-:W-:Y:S03]  /*1f220*/  LDSM.16.M88.4 R28, [R166+0x2000] ;  /* 0x00200000a61c783b */ /* 0x000fe60000000200 */
[C---:B-----5:R-:W-:Y:S08]  /*1f230*/  HMMA.16816.F32.BF16 R16, R24.reuse, R20, R16 ;  /* 0x000000141810723c */ /* 0x060ff00000041810 */
[C---:B------:R-:W-:Y:S01]  /*1f240*/  HMMA.16816.F32.BF16 R12, R24.reuse, R22, R12 ;  /* 0x00000016180c723c */ /* 0x040fe2000004180c */
[----:B------:R-:W5:Y:S07]  /*1f250*/  LDSM.16.M88.4 R20, [R206] ;  /* 0x00000000ce14783b */ /* 0x000f6e0000000200 */
[C---:B-1----:R-:W-:Y:S08]  /*1f260*/  HMMA.16816.F32.BF16 R8, R24.reuse, R188, R8 ;  /* 0x000000bc1808723c */ /* 0x042ff00000041808 */
[C---:B------:R-:W-:Y:S01]  /*1f270*/  HMMA.16816.F32.BF16 R4, R24.reuse, R190, R4 ;  /* 0x000000be1804723c */ /* 0x040fe20000041804 */
[----:B------:R-:W1:Y:S07]  /*1f280*/  LDSM.16.M88.4 R188, [R204] ;  /* 0x00000000ccbc783b */ /* 0x000e6e0000000200 */
[C---:B---3--:R-:W-:Y:S08]  /*1f290*/  HMMA.16816.F32.BF16 R180, R24.reuse, R184, R180 ;  /* 0x000000b818b4723c */ /* 0x048ff000000418b4 */
[C---:B------:R-:W-:Y:S01]  /*1f2a0*/  HMMA.16816.F32.BF16 R176, R24.reuse, R186, R176 ;  /* 0x000000ba18b0723c */ /* 0x040fe200000418b0 */
[----:B------:R-:W3:Y:S07]  /*1f2b0*/  LDSM.16.M88.4 R184, [R203] ;  /* 0x00000000cbb8783b */ /* 0x000eee0000000200 */
[C---:B--2---:R-:W-:Y:S08]  /*1f2c0*/  HMMA.16816.F32.BF16 R172, R24.reuse, R32, R172 ;  /* 0x0000002018ac723c */ /* 0x044ff000000418ac */
[----:B------:R-:W-:Y:S01]  /*1f2d0*/  HMMA.16816.F32.BF16 R168, R24, R34, R168 ;  /* 0x0000002218a8723c */ /* 0x000fe200000418a8 */
[----:B------:R-:W-:Y:S04]  /*1f2e0*/  LDSM.16.M88.4 R32, [R165+0x2000] ;  /* 0x00200000a520783b */ /* 0x000fe80000000200 */
[----:B------:R-:W2:Y:S03]  /*1f2f0*/  LDSM.16.M88.4 R24, [R211+0xa000] ;  /* 0x00a00000d318783b */ /* 0x000ea60000000200 */
[C---:B-----5:R-:W-:Y:S08]  /*1f300*/  HMMA.16816.F32.BF16 R16, R28.reuse, R20, R16 ;  /* 0x000000141c10723c */ /* 0x060ff00000041810 */
[C---:B------:R-:W-:Y:S01]  /*1f310*/  HMMA.16816.F32.BF16 R12, R28.reuse, R22, R12 ;  /* 0x000000161c0c723c */ /* 0x040fe2000004180c */
[----:B------:R-:W5:Y:S07]  /*1f320*/  LDSM.16.M88.4 R20, [R211+0xa800] ;  /* 0x00a80000d314783b */ /* 0x000f6e0000000200 */
        /* <DEDUP_REMOVED lines=13> */
[C---:B-----5:R-:W-:Y:S08]  /*1f400*/  HMMA.16816.F32.BF16 R8, R32.reuse, R20, R8 ;  /* 0x000000142008723c */ /* 0x060ff00000041808 */
[C---:B------:R-:W-:Y:S01]  /*1f410*/  HMMA.16816.F32.BF16 R4, R32.reuse, R22, R4 ;  /* 0x000000162004723c */ /* 0x040fe20000041804 */
[----:B------:R-:W5:Y:S07]  /*1f420*/  LDSM.16.M88.4 R20, [R207+0x2800] ;  /* 0x00280000cf14783b */ /* 0x000f6e0000000200 */
        /* <DEDUP_REMOVED lines=23> */
[C---:B-----5:R-:W-:Y:S08]  /*1f5a0*/  HMMA.16816.F32.BF16 R8, R184.reuse, R20, R8 ;  /* 0x00000014b808723c */ /* 0x060ff00000041808 */
[C---:B------:R-:W-:Y:S01]  /*1f5b0*/  HMMA.16816.F32.BF16 R4, R184.reuse, R22, R4 ;  /* 0x00000016b804723c */ /* 0x040fe20000041804 */
[----:B------:R-:W5:Y:S07]  /*1f5c0*/  LDSM.16.M88.4 R20, [R200] ;  /* 0x00000000c814783b */ /* 0x000f6e0000000200 */
[C---:B------:R-:W-:Y:S08]  /*1f5d0*/  HMMA.16816.F32.BF16 R180, R184.reuse, R192, R180 ;  /* 0x000000c0b8b4723c */ /* 0x040ff000000418b4 */
[C---:B------:R-:W-:Y:S01]  /*1f5e0*/  HMMA.16816.F32.BF16 R176, R184.reuse, R194, R176 ;  /* 0x000000c2b8b0723c */ /* 0x040fe200000418b0 */
[----:B------:R-:W-:Y:S07]  /*1f5f0*/  LDSM.16.M88.4 R192, [R207+0x4800] ;  /* 0x00480000cfc0783b */ /* 0x000fee0000000200 */
[C---:B-1----:R-:W-:Y:S08]  /*1f600*/  HMMA.16816.F32.BF16 R172, R184.reuse, R188, R172 ;  /* 0x000000bcb8ac723c */ /* 0x042ff000000418ac */
[----:B------:R-:W-:Y:S01]  /*1f610*/  HMMA.16816.F32.BF16 R168, R184, R190, R168 ;  /* 0x000000beb8a8723c */ /* 0x000fe200000418a8 */
[----:B------:R-:W1:Y:S04]  /*1f620*/  LDSM.16.M88.4 R184, [R199] ;  /* 0x00000000c7b8783b */ /* 0x000e680000000200 */
[----:B------:R-:W-:Y:S03]  /*1f630*/  LDSM.16.M88.4 R188, [R213+0xe800] ;  /* 0x00e80000d5bc783b */ /* 0x000fe60000000200 */
[C---:B---3--:R-:W-:Y:S08]  /*1f640*/  HMMA.16816.F32.BF16 R16, R32.reuse, R28, R16 ;  /* 0x0000001c2010723c */ /* 0x048ff00000041810 */
[C---:B------:R-:W-:Y:S01]  /*1f650*/  HMMA.16816.F32.BF16 R12, R32.reuse, R30, R12 ;  /* 0x0000001e200c723c */ /* 0x040fe2000004180c */
[----:B------:R-:W-:Y:S07]  /*1f660*/  LDSM.16.M88.4 R28, [R165+0x4000] ;  /* 0x00400000a51c783b */ /* 0x000fee0000000200 */
[C---:B--2---:R-:W-:Y:S08]  /*1f670*/  HMMA.16816.F32.BF16 R8, R32.reuse, R24, R8 ;  /* 0x000000182008723c */ /* 0x044ff00000041808 */
[C---:B------:R-:W-:Y:S01]  /*1f680*/  HMMA.16816.F32.BF16 R4, R32.reuse, R26, R4 ;  /* 0x0000001a2004723c */ /* 0x040fe20000041804 */
[----:B------:R-:W2:Y:S07]  /*1f690*/  LDSM.16.M88.4 R24, [R211+0xc000] ;  /* 0x00c00000d318783b */ /* 0x000eae0000000200 */
[C---:B-----5:R-:W-:Y:S08]  /*1f6a0*/  HMMA.16816.F32.BF16 R180, R32.reuse, R20, R180 ;  /* 0x0000001420b4723c */ /* 0x060ff000000418b4 */
[C---:B------:R-:W-:Y:S01]  /*1f6b0*/  HMMA.16816.F32.BF16 R176, R32.reuse, R22, R176 ;  /* 0x0000001620b0723c */ /* 0x040fe200000418b0 */
[----:B------:R-:W3:Y:S07]  /*1f6c0*/  LDSM.16.M88.4 R20, [R211+0xc800] ;  /* 0x00c80000d314783b */ /* 0x000eee0000000200 */
[C---:B-1----:R-:W-:Y:S08]  /*1f6d0*/  HMMA.16816.F32.BF16 R172, R32.reuse, R184, R172 ;  /* 0x000000b820ac723c */ /* 0x042ff000000418ac */
[----:B------:R-:W-:Y:S01]  /*1f6e0*/  HMMA.16816.F32.BF16 R168, R32, R186, R168 ;  /* 0x000000ba20a8723c */ /* 0x000fe200000418a8 */
[----:B------:R-:W1:Y:S04]  /*1f6f0*/  LDSM.16.M88.4 R184, [R211+0xd000] ;  /* 0x00d00000d3b8783b */ /* 0x000e680000000200 */
[----:B------:R-:W5:Y:S03]  /*1f700*/  LDSM.16.M88.4 R32, [R211+0xd800] ;  /* 0x00d80000d320783b */ /* 0x000f660000000200 */
[C---:B--2---:R-:W-:Y:S08]  /*1f710*/  HMMA.16816.F32.BF16 R16, R28.reuse, R24, R16 ;  /* 0x000000181c10723c */ /* 0x044ff00000041810 */
[C---:B------:R-:W-:Y:S01]  /*1f720*/  HMMA.16816.F32.BF16 R12, R28.reuse, R26, R12 ;  /* 0x0000001a1c0c723c */ /* 0x040fe2000004180c */
[----:B------:R-:W-:Y:S07]  /*1f730*/  LDSM.16.M88.4 R24, [R2+0x4000] ;  /* 0x004000000218783b */ /* 0x000fee0000000200 */
[C---:B---3--:R-:W-:Y:S08]  /*1f740*/  HMMA.16816.F32.BF16 R8, R28.reuse, R20, R8 ;  /* 0x000000141c08723c */ /* 0x048ff00000041808 */
[C---:B------:R-:W-:Y:S01]  /*1f750*/  HMMA.16816.F32.BF16 R4, R28.reuse, R22, R4 ;  /* 0x000000161c04723c */ /* 0x040fe20000041804 */
[----:B------:R-:W2:Y:S07]  /*1f760*/  LDSM.16.M88.4 R20, [R207+0x4000] ;  /* 0x00400000cf14783b */ /* 0x000eae0000000200 */
[C---:B-1----:R-:W-:Y:S08]  /*1f770*/  HMMA.16816.F32.BF16 R180, R28.reuse, R184, R180 ;  /* 0x000000b81cb4723c */ /* 0x042ff000000418b4 */
[C---:B------:R-:W-:Y:S01]  /*1f780*/  HMMA.16816.F32.BF16 R176, R28.reuse, R186, R176 ;  /* 0x000000ba1cb0723c */ /* 0x040fe200000418b0 */
[----:B------:R-:W1:Y:S07]  /*1f790*/  LDSM.16.M88.4 R184, [R207+0x5000] ;  /* 0x00500000cfb8783b */ /* 0x000e6e0000000200 */
[C---:B-----5:R-:W-:Y:S08]  /*1f7a0*/  HMMA.16816.F32.BF16 R172, R28.reuse, R32, R172 ;  /* 0x000000201cac723c */ /* 0x060ff000000418ac */
        /* <DEDUP_REMOVED lines=15> */
[----:B------:R-:W5:Y:S03]  /*1f8a0*/  LDSM.16.M88.4 R24, [R198] ;  /* 0x00000000c618783b */ /* 0x000f660000000200 */
[C---:B--2---:R-:W-:Y:S08]  /*1f8b0*/  HMMA.16816.F32.BF16 R16, R28.reuse, R20, R16 ;  /* 0x000000141c10723c */ /* 0x044ff00000041810 */
[C---:B------:R-:W-:Y:S01]  /*1f8c0*/  HMMA.16816.F32.BF16 R12, R28.reuse, R22, R12 ;  /* 0x000000161c0c723c */ /* 0x040fe2000004180c */
[----:B------:R-:W2:Y:S07]  /*1f8d0*/  LDSM.16.M88.4 R20, [R197] ;  /* 0x00000000c514783b */ /* 0x000eae0000000200 */
[C---:B------:R-:W-:Y:S08]  /*1f8e0*/  HMMA.16816.F32.BF16 R8, R28.reuse, R188, R8 ;  /* 0x000000bc1c08723c */ /* 0x040ff00000041808 */
[C---:B------:R-:W-:Y:S01]  /*1f8f0*/  HMMA.16816.F32.BF16 R4, R28.reuse, R190, R4 ;  /* 0x000000be1c04723c */ /* 0x040fe20000041804 */
[----:B------:R-:W-:Y:S07]  /*1f900*/  LDSM.16.M88.4 R188, [R196] ;  /* 0x00000000c4bc783b */ /* 0x000fee0000000200 */
[C---:B-1----:R-:W-:Y:S08]  /*1f910*/  HMMA.16816.F32.BF16 R180, R28.reuse, R184, R180 ;  /* 0x000000b81cb4723c */ /* 0x042ff000000418b4 */
[C---:B------:R-:W-:Y:S01]  /*1f920*/  HMMA.16816.F32.BF16 R176, R28.reuse, R186, R176 ;  /* 0x000000ba1cb0723c */ /* 0x040fe200000418b0 */
[----:B------:R-:W1:Y:S07]  /*1f930*/  LDSM.16.M88.4 R184, [R167] ;  /* 0x00000000a7b8783b */ /* 0x000e6e0000000200 */
[C---:B---3--:R-:W-:Y:S08]  /*1f940*/  HMMA.16816.F32.BF16 R172, R28.reuse, R32, R172 ;  /* 0x000000201cac723c */ /* 0x048ff000000418ac */
[----:B------:R-:W-:Y:S01]  /*1f950*/  HMMA.16816.F32.BF16 R168, R28, R34, R168 ;  /* 0x000000221ca8723c */ /* 0x000fe200000418a8 */
[----:B------:R-:W-:Y:S04]  /*1f960*/  LDSM.16.M88.4 R32, [R165+0x6000] ;  /* 0x00600000a520783b */ /* 0x000fe80000000200 */
[----:B------:R-:W3:Y:S03]  /*1f970*/  LDSM.16.M88.4 R28, [R211+0xe000] ;  /* 0x00e00000d31c783b */ /* 0x000ee60000000200 */
[C---:B-----5:R-:W-:Y:S08]  /*1f980*/  HMMA.16816.F32.BF16 R16, R192.reuse, R24, R16 ;  /* 0x00000018c010723c */ /* 0x060ff00000041810 */
[C---:B------:R-:W-:Y:S01]  /*1f990*/  HMMA.16816.F32.BF16 R12, R192.reuse, R26, R12 ;  /* 0x0000001ac00c723c */ /* 0x040fe2000004180c */
[----:B------:R-:W5:Y:S07]  /*1f9a0*/  LDSM.16.M88.4 R24, [R211+0xe800] ;  /* 0x00e80000d318783b */ /* 0x000f6e0000000200 */
[C---:B--2---:R-:W-:Y:S08]  /*1f9b0*/  HMMA.16816.F32.BF16 R8, R192.reuse, R20, R8 ;  /* 0x00000014c008723c */ /* 0x044ff00000041808 */
[C---:B------:R-:W-:Y:S01]  /*1f9c0*/  HMMA.16816.F32.BF16 R4, R192.reuse, R22, R4 ;  /* 0x00000016c004723c */ /* 0x040fe20000041804 */
[----:B------:R-:W-:Y:S07]  /*1f9d0*/  LDSM.16.M88.4 R20, [R211+0xf000] ;  /* 0x00f00000d314783b */ /* 0x000fee0000000200 */
[C---:B-1----:R-:W-:Y:S08]  /*1f9e0*/  HMMA.16816.F32.BF16 R172, R192.reuse, R184, R172 ;  /* 0x000000b8c0ac723c */ /* 0x042ff000000418ac */
[----:B------:R-:W-:Y:S01]  /*1f9f0*/  HMMA.16816.F32.BF16 R168, R192, R186, R168 ;  /* 0x000000bac0a8723c */ /* 0x000fe200000418a8 */
[----:B------:R-:W-:Y:S07]  /*1fa00*/  LDSM.16.M88.4 R184, [R2+0x6000] ;  /* 0x0060000002b8783b */ /* 0x000fee0000000200 */
[C---:B---3--:R-:W-:Y:S08]  /*1fa10*/  HMMA.16816.F32.BF16 R16, R32.reuse, R28, R16 ;  /* 0x0000001c2010723c */ /* 0x048ff00000041810 */
[C---:B------:R-:W-:Y:S01]  /*1fa20*/  HMMA.16816.F32.BF16 R12, R32.reuse, R30, R12 ;  /* 0x0000001e200c723c */ /* 0x040fe2000004180c */
[----:B------:R-:W1:Y:S07]  /*1fa30*/  LDSM.16.M88.4 R28, [R207+0x6000] ;  /* 0x00600000cf1c783b */ /* 0x000e6e0000000200 */
[C---:B-----5:R-:W-:Y:S08]  /*1fa40*/  HMMA.16816.F32.BF16 R8, R32.reuse, R24, R8 ;  /* 0x000000182008723c */ /* 0x060ff00000041808 */
[----:B------:R-:W-:Y:S01]  /*1fa50*/  HMMA.16816.F32.BF16 R4, R32, R26, R4 ;  /* 0x0000001a2004723c */ /* 0x000fe20000041804 */
[----:B------:R-:W2:Y:S07]  /*1fa60*/  LDSM.16.M88.4 R24, [R211+0xf800] ;  /* 0x00f80000d318783b */ /* 0x000eae0000000200 */
[C---:B------:R-:W-:Y:S08]  /*1fa70*/  HMMA.16816.F32.BF16 R180, R192.reuse, R188, R180 ;  /* 0x000000bcc0b4723c */ /* 0x040ff000000418b4 */
[----:B------:R-:W-:Y:S08]  /*1fa80*/  HMMA.16816.F32.BF16 R176, R192, R190, R176 ;  /* 0x000000bec0b0723c */ /* 0x000ff000000418b0 */
[----:B-1----:R-:W-:Y:S08]  /*1fa90*/  HMMA.16816.F32.BF16 R16, R184, R28, R16 ;  /* 0x0000001cb810723c */ /* 0x002ff00000041810 */
[C---:B------:R-:W-:Y:S08]  /*1faa0*/  HMMA.16816.F32.BF16 R180, R32.reuse, R20, R180 ;  /* 0x0000001420b4723c */ /* 0x040ff000000418b4 */
[C---:B------:R-:W-:Y:S01]  /*1fab0*/  HMMA.16816.F32.BF16 R176, R32.reuse, R22, R176 ;  /* 0x0000001620b0723c */ /* 0x040fe200000418b0 */
[----:B------:R-:W1:Y:S07]  /*1fac0*/  LDSM.16.M88.4 R20, [R207+0x6800] ;  /* 0x00680000cf14783b */ /* 0x000e6e0000000200 */
[C---:B--2---:R-:W-:Y:S08]  /*1fad0*/  HMMA.16816.F32.BF16 R172, R32.reuse, R24, R172 ;  /* 0x0000001820ac723c */ /* 0x044ff000000418ac */
[----:B------:R-:W-:Y:S01]  /*1fae0*/  HMMA.16816.F32.BF16 R168, R32, R26, R168 ;  /* 0x0000001a20a8723c */ /* 0x000fe200000418a8 */
[----:B------:R-:W2:Y:S07]  /*1faf0*/  LDSM.16.M88.4 R24, [R207+0x7000] ;  /* 0x00700000cf18783b */ /* 0x000eae0000000200 */
[----:B------:R-:W-:Y:S01]  /*1fb00*/  HMMA.16816.F32.BF16 R12, R184, R30, R12 ;  /* 0x0000001eb80c723c */ /* 0x000fe2000004180c */
[----:B------:R-:W3:Y:S01]  /*1fb10*/  LDSM.16.M88.4 R28, [R207+0x7800] ;  /* 0x00780000cf1c783b */ /* 0x000ee20000000200 */
[----:B------:R-:W-:Y:S01]  /*1fb20*/  IMAD.SHL.U32 R0, R0, 0x2, RZ ;  /* 0x0000000200007824 */ /* 0x000fe200078e00ff */
[----:B------:R-:W-:-:S04]  /*1fb30*/  DEPBAR.LE SB0, 0x0 ;  /* 0x000080000000791a */ /* 0x000fc80000000000 */
[----:B------:R-:W-:-:S05]  /*1fb40*/  LOP3.LUT R0, R0, 0x6, RZ, 0xc0, !PT ;  /* 0x0000000600007812 */ /* 0x000fca00078ec0ff */
[----:B------:R-:W-:-:S04]  /*1fb50*/  IMAD R0, R237, 0x40, R0 ;  /* 0x00000040ed007824 */ /* 0x000fc800078e0200 */
[----:B------:R-:W-:Y:S01]  /*1fb60*/  IMAD.IADD R2, R245, 0x1, -R0 ;  /* 0x00000001f5027824 */ /* 0x000fe200078e0a00 */
[----:B-1----:R-:W-:Y:S01]  /*1fb70*/  HMMA.16816.F32.BF16 R4, R184, R22, R4 ;  /* 0x00000016b804723c */ /* 0x002fe20000041804 */
[----:B----4-:R-:W-:-:S03]  /*1fb80*/  FMUL.FTZ R16, R16, R219 ;  /* 0x000000db10107220 */ /* 0x010fc60000410000 */
[----:B------:R-:W-:-:S03]  /*1fb90*/  IABS R2, R2 ;  /* 0x0000000200027213 */ /* 0x000fc60000000000 */
[----:B------:R-:W-:Y:S01]  /*1fba0*/  IMAD.IADD R22, R242, 0x1, -R0 ;  /* 0x00000001f2167824 */ /* 0x000fe200078e0a00 */
[C---:B------:R-:W-:Y:S07]  /*1fbb0*/  HMMA.16816.F32.BF16 R8, R184.reuse, R20, R8 ;  /* 0x00000014b808723c */ /* 0x040fee0000041808 */
[----:B------:R-:W-:Y:S01]  /*1fbc0*/  IADD3 R20, R0, 0x1, RZ ;  /* 0x0000000100147810 */ /* 0x000fe20007ffe0ff */
[----:B--2---:R-:W-:Y:S01]  /*1fbd0*/  HMMA.16816.F32.BF16 R180, R184, R24, R180 ;  /* 0x00000018b8b4723c */ /* 0x004fe200000418b4 */
[----:B------:R-:W-:Y:S01]  /*1fbe0*/  IMAD.MOV.U32 R21, RZ, RZ, R2 ;  /* 0x000000ffff157224 */ /* 0x000fe200078e0002 */
[----:B------:R-:W-:-:S02]  /*1fbf0*/  IABS R2, R22 ;  /* 0x0000001600027213 */ /* 0x000fc40000000000 */
[----:B------:R-:W-:-:S04]  /*1fc00*/  IMAD.IADD R22, R245, 0x1, -R20 ;  /* 0x00000001f5167824 */ /* 0x000fc800078e0a14 */
[C---:B------:R-:W-:Y:S08]  /*1fc10*/  HMMA.16816.F32.BF16 R176, R184.reuse, R26, R176 ;  /* 0x0000001ab8b0723c */ /* 0x040ff000000418b0 */
[C---:B---3--:R-:W-:Y:S08]  /*1fc20*/  HMMA.16816.F32.BF16 R172, R184.reuse, R28, R172 ;  /* 0x0000001cb8ac723c */ /* 0x048ff000000418ac */
[----:B------:R-:W-:Y:S01]  /*1fc30*/  HMMA.16816.F32.BF16 R168, R184, R30, R168 ;  /* 0x0000001eb8a8723c */ /* 0x000fe200000418a8 */
[----:B------:R1:W-:Y:S01]  /*1fc40*/  MUFU.TANH R184, R16 ;  /* 0x0000001000b87308 */ /* 0x0003e20000002400 */
[----:B------:R-:W-:-:S07]  /*1fc50*/  IABS R22, R22 ;  /* 0x0000001600167213 */ /* 0x000fce0000000000 */
[----:B------:R-:W-:Y:S01]  /*1fc60*/  I2F R2, R2 ;  /* 0x0000000200027306 */ /* 0x000fe20000201400 */
[-C--:B-1----:R-:W-:Y:S02]  /*1fc70*/  FMUL.FTZ R16, R17, R219.reuse ;  /* 0x000000db11107220 */ /* 0x082fe40000410000 */
[----:B------:R-:W-:-:S06]  /*1fc80*/  FMUL.FTZ R17, R18, R219 ;  /* 0x000000db12117220 */ /* 0x000fcc0000410000 */
[----:B------:R-:W1:Y:S01]  /*1fc90*/  MUFU.TANH R17, R17 ;  /* 0x0000001100117308 */ /* 0x000e620000002400 */
[----:B------:R-:W-:Y:S01]  /*1fca0*/  IMAD.MOV.U32 R23, RZ, RZ, R22 ;  /* 0x000000ffff177224 */ /* 0x000fe200078e0016 */
[----:B------:R-:W-:Y:S01]  /*1fcb0*/  IADD3 R22, R0, 0x8, RZ ;  /* 0x0000000800167810 */ /* 0x000fe20007ffe0ff */
[----:B------:R-:W-:-:S04]  /*1fcc0*/  IMAD.IADD R24, R242, 0x1, -R20 ;  /* 0x00000001f2187824 */ /* 0x000fc800078e0a14 */
[----:B------:R-:W-:Y:S01]  /*1fcd0*/  IMAD.IADD R25, R245, 0x1, -R22 ;  /* 0x00000001f5197824 */ /* 0x000fe200078e0a16 */
[----:B------:R-:W2:Y:S01]  /*1fce0*/  I2F R21, R21 ;  /* 0x0000001500157306 */ /* 0x000ea20000201400 */
[----:B------:R-:W-:-:S03]  /*1fcf0*/  IABS R24, R24 ;  /* 0x0000001800187213 */ /* 0x000fc60000000000 */
[----:B------:R-:W-:Y:S01]  /*1fd00*/  IABS R25, R25 ;  /* 0x0000001900197213 */ /* 0x000fe20000000000 */
[----:B-1----:R-:W-:Y:S02]  /*1fd10*/  FFMA.FTZ R2, -R239, R2, R17 ;  /* 0x00000002ef027223 */ /* 0x002fe40000010111 */
[-C--:B------:R-:W-:Y:S01]  /*1fd20*/  FMUL.FTZ R17, R19, R219.reuse ;  /* 0x000000db13117220 */ /* 0x080fe20000410000 */
[----:B------:R-:W-:Y:S01]  /*1fd30*/  I2F R23, R23 ;  /* 0x0000001700177306 */ /* 0x000fe20000201400 */
[----:B------:R-:W-:Y:S01]  /*1fd40*/  IMAD.MOV.U32 R34, RZ, RZ, R25 ;  /* 0x000000ffff227224 */ /* 0x000fe200078e0019 */
[----:B------:R-:W-:Y:S01]  /*1fd50*/  IADD3 R29, R0, 0x19, RZ ;  /* 0x00000019001d7810 */ /* 0x000fe20007ffe0ff */
[----:B------:R-:W-:-:S05]  /*1fd60*/  FMUL.FTZ R12, R12, R219 ;  /* 0x000000db0c0c7220 */ /* 0x000fca0000410000 */
[----:B------:R-:W1:Y:S01]  /*1fd70*/  MUFU.TANH R16, R16 ;  /* 0x0000001000107308 */ /* 0x000e620000002400 */
[----:B------:R-:W-:Y:S02]  /*1fd80*/  IMAD.IADD R26, R242, 0x1, -R22 ;  /* 0x00000001f21a7824 */ /* 0x000fe400078e0a16 */
[----:B------:R-:W-:-:S05]  /*1fd90*/  IMAD.IADD R18, R245, 0x1, -R29 ;  /* 0x00000001f5127824 */ /* 0x000fca00078e0a1d */
[----:B------:R-:W-:Y:S01]  /*1fda0*/  I2F R24, R24 ;  /* 0x0000001800187306 */ /* 0x000fe20000201400 */
[----:B------:R-:W-:-:S07]  /*1fdb0*/  IADD3 R25, R0, 0x9, RZ ;  /* 0x0000000900197810 */ /* 0x000fce0007ffe0ff */
[----:B------:R-:W3:Y:S01]  /*1fdc0*/  MUFU.TANH R17, R17 ;  /* 0x0000001100117308 */ /* 0x000ee20000002400 */
[----:B------:R-:W-:Y:S02]  /*1fdd0*/  ISETP.GE.AND P1, PT, R0, R244, PT ;  /* 0x000000f40000720c */ /* 0x000fe40003f26270 */
[----:B------:R-:W-:-:S05]  /*1fde0*/  IABS R33, R26 ;  /* 0x0000001a00217213 */ /* 0x000fca0000000000 */
[----:B------:R-:W-:Y:S01]  /*1fdf0*/  I2F R34, R34 ;  /* 0x0000002200227306 */ /* 0x000fe20000201400 */
[----:B------:R-:W-:Y:S01]  /*1fe00*/  IABS R18, R18 ;  /* 0x0000001200127213 */ /* 0x000fe20000000000 */
[----:B------:R-:W-:-:S06]  /*1fe10*/  IMAD.IADD R35, R242, 0x1, -R25 ;  /* 0x00000001f2237824 */ /* 0x000fcc00078e0a19 */
[----:B------:R-:W4:Y:S01]  /*1fe20*/  MUFU.TANH R12, R12 ;  /* 0x0000000c000c7308 */ /* 0x000f220000002400 */
[----:B--2---:R-:W-:Y:S01]  /*1fe30*/  FFMA.FTZ R21, -R239, R21, R184 ;  /* 0x00000015ef157223 */ /* 0x004fe200000101b8 */
[----:B------:R-:W-:Y:S01]  /*1fe40*/  ISETP.GE.OR P1, PT, R0, R243, !P1 ;  /* 0x000000f30000720c */ /* 0x000fe20004f26670 */
[-C--:B------:R-:W-:Y:S02]  /*1fe50*/  FMUL.FTZ R14, R14, R219.reuse ;  /* 0x000000db0e0e7220 */ /* 0x080fe40000410000 */
[----:B------:R-:W-:Y:S02]  /*1fe60*/  IMAD.IADD R26, R245, 0x1, -R25 ;  /* 0x00000001f51a7824 */ /* 0x000fe400078e0a19 */
[----:B------:R-:W-:Y:S01]  /*1fe70*/  FMUL.FTZ R13, R13, R219 ;  /* 0x000000db0d0d7220 */ /* 0x000fe20000410000 */
[----:B------:R-:W-:Y:S01]  /*1fe80*/  I2F R184, R18 ;  /* 0x0000001200b87306 */ /* 0x000fe20000201400 */
[C---:B------:R-:W-:Y:S01]  /*1fe90*/  IADD3 R28, R0.reuse, 0x11, RZ ;  /* 0x00000011001c7810 */ /* 0x040fe20007ffe0ff */
[----:B-1----:R-:W-:Y:S01]  /*1fea0*/  FFMA.FTZ R23, -R239, R23, R16 ;  /* 0x00000017ef177223 */ /* 0x002fe20000010110 */
[----:B------:R-:W-:-:S02]  /*1feb0*/  IADD3 R166, R0, 0x10, RZ ;  /* 0x0000001000a67810 */ /* 0x000fc40007ffe0ff */
[----:B------:R-:W-:Y:S02]  /*1fec0*/  IABS R35, R35 ;  /* 0x0000002300237213 */ /* 0x000fe40000000000 */
[----:B------:R-:W-:Y:S01]  /*1fed0*/  FSEL R16, R21, -INF , !P1 ;  /* 0xff80000015107808 */ /* 0x000fe20004800000 */
[----:B------:R-:W-:Y:S01]  /*1fee0*/  I2F R33, R33 ;  /* 0x0000002100217306 */ /* 0x000fe20000201400 */
[----:B------:R-:W-:Y:S02]  /*1fef0*/  IABS R26, R26 ;  /* 0x0000001a001a7213 */ /* 0x000fe40000000000 */
[----:B------:R-:W-:-:S05]  /*1ff00*/  ISETP.GE.AND P1, PT, R0, R241, PT ;  /* 0x000000f10000720c */ /* 0x000fca0003f26270 */
[----:B------:R-:W1:Y:S01]  /*1ff10*/  MUFU.TANH R18, R14 ;  /* 0x0000000e00127308 */ /* 0x000e620000002400 */
[C---:B------:R-:W-:Y:S01]  /*1ff20*/  IMAD.IADD R32, R245.reuse, 0x1, -R28 ;  /* 0x00000001f5207824 */ /* 0x040fe200078e0a1c */
[----:B------:R-:W-:Y:S01]  /*1ff30*/  ISETP.GE.OR P1, PT, R0, R240, !P1 ;  /* 0x000000f00000720c */ /* 0x000fe20004f26670 */
[----:B------:R-:W-:-:S05]  /*1ff40*/  IMAD.IADD R165, R245, 0x1, -R166 ;  /* 0x00000001f5a57824 */ /* 0x000fca00078e0aa6 */
[----:B------:R3:W-:Y:S01]  /*1ff50*/  MUFU.TANH R19, R13 ;  /* 0x0000000d00137308 */ /* 0x0007e20000002400 */
[----:B------:R-:W-:Y:S01]  /*1ff60*/  IMAD.IADD R186, R242, 0x1, -R166 ;  /* 0x00000001f2ba7824 */ /* 0x000fe200078e0aa6 */
[C---:B------:R-:W-:Y:S02]  /*1ff70*/  ISETP.GE.AND P6, PT, R20.reuse, R244, PT ;  /* 0x000000f41400720c */ /* 0x040fe40003fc6270 */
[----:B------:R-:W-:-:S04]  /*1ff80*/  ISETP.GE.AND P2, PT, R20, R241, PT ;  /* 0x000000f11400720c */ /* 0x000fc80003f46270 */
[----:B------:R2:W-:Y:S01]  /*1ff90*/  I2F R185, R26 ;  /* 0x0000001a00b97306 */ /* 0x0005e20000201400 */
[----:B---3--:R-:W-:Y:S02]  /*1ffa0*/  FFMA.FTZ R13, -R239, R24, R17 ;  /* 0x00000018ef0d7223 */ /* 0x008fe40000010111 */
[----:B------:R-:W-:-:S05]  /*1ffb0*/  FMUL.FTZ R17, R15, R219 ;  /* 0x000000db0f117220 */ /* 0x000fca0000410000 */
[----:B------:R-:W-:Y:S01]  /*1ffc0*/  I2F R35, R35 ;  /* 0x0000002300237306 */ /* 0x000fe20000201400 */
[----:B----4-:R-:W-:Y:S01]  /*1ffd0*/  FFMA.FTZ R15, -R239, R34, R12 ;  /* 0x00000022ef0f7223 */ /* 0x010fe2000001010c */
[----:B------:R-:W-:Y:S02]  /*1ffe0*/  IABS R32, R32 ;  /* 0x0000002000207213 */ /* 0x000fe40000000000 */
[----:B--2---:R-:W-:-:S04]  /*1fff0*/  IADD3 R26, R0, 0x18, RZ ;  /* 0x00000018001a7810 */ /* 0x004fc80007ffe0ff */
[----:B------:R-:W2:Y:S01]  /*20000*/  MUFU.TANH R12, R17 ;  /* 0x00000011000c7308 */ /* 0x000ea20000002400 */
[----:B------:R-:W-:Y:S01]  /*20010*/  FSEL R2, R2, -INF , !P1 ;  /* 0xff80000002027808 */ /* 0x000fe20004800000 */
[----:B------:R-:W-:Y:S01]  /*20020*/  FMUL.FTZ R9, R9, R219 ;  /* 0x000000db09097220 */ /* 0x000fe20000410000 */
[----:B------:R-:W-:Y:S01]  /*20030*/  IABS R165, R165 ;  /* 0x000000a500a57213 */ /* 0x000fe20000000000 */
[----:B------:R-:W-:Y:S01]  /*20040*/  IMAD.IADD R27, R245, 0x1, -R26 ;  /* 0x00000001f51b7824 */ /* 0x000fe200078e0a1a */
[----:B------:R-:W-:Y:S02]  /*20050*/  IABS R186, R186 ;  /* 0x000000ba00ba7213 */ /* 0x000fe40000000000 */
[----:B------:R-:W-:Y:S01]  /*20060*/  ISETP.GE.AND P1, PT, R22, R244, PT ;  /* 0x000000f41600720c */ /* 0x000fe20003f26270 */
[----:B------:R-:W-:Y:S01]  /*20070*/  FMUL.FTZ R8, R8, R219 ;  /* 0x000000db08087220 */ /* 0x000fe20000410000 */
[C---:B------:R-:W-:Y:S02]  /*20080*/  ISETP.GE.OR P6, PT, R20.reuse, R243, !P6 ;  /* 0x000000f31400720c */ /* 0x040fe400077c6670 */
[----:B------:R-:W-:Y:S01]  /*20090*/  ISETP.GE.OR P2, PT, R20, R240, !P2 ;  /* 0x000000f01400720c */ /* 0x000fe20005746670 */
[----:B------:R-:W-:Y:S01]  /*200a0*/  FMUL.FTZ R20, R10, R219 ;  /* 0x000000db0a147220 */ /* 0x000fe20000410000 */
[----:B------:R-:W-:Y:S01]  /*200b0*/  ISETP.GE.OR P1, PT, R22, R243, !P1 ;  /* 0x000000f31600720c */ /* 0x000fe20004f26670 */
[----:B------:R-:W-:Y:S01]  /*200c0*/  IMAD.IADD R30, R242, 0x1, -R28 ;  /* 0x00000001f21e7824 */ /* 0x000fe200078e0a1c */
[----:B------:R-:W-:Y:S01]  /*200d0*/  I2F R32, R32 ;  /* 0x0000002000207306 */ /* 0x000fe20000201400 */
[----:B-1----:R-:W-:Y:S01]  /*200e0*/  FFMA.FTZ R33, -R239, R33, R18 ;  /* 0x00000021ef217223 */ /* 0x002fe20000010112 */
[----:B------:R-:W-:Y:S01]  /*200f0*/  IABS R27, R27 ;  /* 0x0000001b001b7213 */ /* 0x000fe20000000000 */
[----:B------:R-:W-:Y:S01]  /*20100*/  FMUL.FTZ R11, R11, R219 ;  /* 0x000000db0b0b7220 */ /* 0x000fe20000410000 */
[----:B------:R-:W-:-:S04]  /*20110*/  FSEL R15, R15, -INF , !P1 ;  /* 0xff8000000f0f7808 */ /* 0x000fc80004800000 */
[----:B------:R-:W1:Y:S01]  /*20120*/  MUFU.TANH R9, R9 ;  /* 0x0000000900097308 */ /* 0x000e620000002400 */
[----:B------:R-:W-:Y:S01]  /*20130*/  IABS R30, R30 ;  /* 0x0000001e001e7213 */ /* 0x000fe20000000000 */
[----:B------:R-:W-:Y:S01]  /*20140*/  FMUL.FTZ R4, R4, R219 ;  /* 0x000000db04047220 */ /* 0x000fe20000410000 */
[----:B------:R-:W-:Y:S02]  /*20150*/  FSEL R14, R23, -INF , !P6 ;  /* 0xff800000170e7808 */ /* 0x000fe40007000000 */
[----:B------:R-:W-:-:S03]  /*20160*/  FSEL R13, R13, -INF , !P2 ;  /* 0xff8000000d0d7808 */ /* 0x000fc60005000000 */
[----:B------:R-:W-:Y:S01]  /*20170*/  I2F R165, R165 ;  /* 0x000000a500a57306 */ /* 0x000fe20000201400 */
[-C--:B------:R-:W-:Y:S02]  /*20180*/  ISETP.GE.AND P1, PT, R25, R241.reuse, PT ;  /* 0x000000f11900720c */ /* 0x080fe40003f26270 */
[----:B------:R-:W-:-:S05]  /*20190*/  ISETP.GE.AND P6, PT, R22, R241, PT ;  /* 0x000000f11600720c */ /* 0x000fca0003fc6270 */
[----:B------:R-:W-:Y:S01]  /*201a0*/  I2F R186, R186 ;  /* 0x000000ba00ba7306 */ /* 0x000fe20000201400 */
[----:B------:R-:W-:Y:S01]  /*201b0*/  ISETP.GE.AND P2, PT, R25, R244, PT ;  /* 0x000000f41900720c */ /* 0x000fe20003f46270 */
[----:B--2---:R-:W-:-:S06]  /*201c0*/  FFMA.FTZ R12, -R239, R35, R12 ;  /* 0x00000023ef0c7223 */ /* 0x004fcc000001010c */
[----:B------:R-:W2:Y:S01]  /*201d0*/  MUFU.TANH R18, R8 ;  /* 0x0000000800127308 */ /* 0x000ea20000002400 */
[----:B------:R-:W-:-:S07]  /*201e0*/  IMAD.IADD R187, R242, 0x1, -R29 ;  /* 0x00000001f2bb7824 */ /* 0x000fce00078e0a1d */
[----:B------:R-:W3:Y:S01]  /*201f0*/  MUFU.TANH R17, R20 ;  /* 0x0000001400117308 */ /* 0x000ee20000002400 */
[-C--:B------:R-:W-:Y:S01]  /*20200*/  ISETP.GE.OR P1, PT, R25, R240.reuse, !P1 ;  /* 0x000000f01900720c */ /* 0x080fe20004f26670 */
[----:B------:R-:W-:Y:S01]  /*20210*/  FFMA.FTZ R19, -R239, R185, R19 ;  /* 0x000000b9ef137223 */ /* 0x000fe20000010113 */
[----:B------:R-:W-:-:S05]  /*20220*/  ISETP.GE.OR P6, PT, R22, R240, !P6 ;  /* 0x000000f01600720c */ /* 0x000fca00077c6670 */
[----:B------:R4:W-:Y:S01]  /*20230*/  I2F R31, R27 ;  /* 0x0000001b001f7306 */ /* 0x0009e20000201400 */
[----:B------:R-:W-:Y:S02]  /*20240*/  ISETP.GE.OR P2, PT, R25, R243, !P2 ;  /* 0x000000f31900720c */ /* 0x000fe40005746670 */
[----:B------:R-:W-:-:S05]  /*20250*/  FSEL R12, R12, -INF , !P1 ;  /* 0xff8000000c0c7808 */ /* 0x000fca0004800000 */
[----:B------:R5:W-:Y:S01]  /*20260*/  MUFU.TANH R185, R4 ;  /* 0x0000000400b97308 */ /* 0x000be20000002400 */
[----:B------:R-:W-:Y:S01]  /*20270*/  IABS R187, R187 ;  /* 0x000000bb00bb7213 */ /* 0x000fe20000000000 */
[----:B----4-:R-:W-:-:S06]  /*20280*/  IMAD.IADD R27, R242, 0x1, -R26 ;  /* 0x00000001f21b7824 */ /* 0x010fcc00078e0a1a */
[----:B------:R-:W-:Y:S01]  /*20290*/  I2F R30, R30 ;  /* 0x0000001e001e7306 */ /* 0x000fe20000201400 */
[----:B------:R-:W-:Y:S02]  /*202a0*/  FSEL R8, R33, -INF , !P6 ;  /* 0xff80000021087808 */ /* 0x000fe40007000000 */
[----:B------:R-:W-:Y:S01]  /*202b0*/  IABS R27, R27 ;  /* 0x0000001b001b7213 */ /* 0x000fe20000000000 */
[----:B-----5:R-:W-:-:S04]  /*202c0*/  FMUL.FTZ R4, R5, R219 ;  /* 0x000000db05047220 */ /* 0x020fc80000410000 */
[----:B------:R-:W4:Y:S01]  /*202d0*/  MUFU.TANH R11, R11 ;  /* 0x0000000b000b7308 */ /* 0x000f220000002400 */
[-C--:B------:R-:W-:Y:S01]  /*202e0*/  FMUL.FTZ R5, R6, R219.reuse ;  /* 0x000000db06057220 */ /* 0x080fe20000410000 */
[----:B------:R-:W-:Y:S01]  /*202f0*/  FSEL R10, R19, -INF , !P2 ;  /* 0xff800000130a7808 */ /* 0x000fe20005000000 */
[----:B------:R-:W-:Y:S01]  /*20300*/  FMUL.FTZ R6, R7, R219 ;  /* 0x000000db07067220 */ /* 0x000fe20000410000 */
[-C--:B------:R-:W-:Y:S02]  /*20310*/  ISETP.GE.AND P1, PT, R28, R244.reuse, PT ;  /* 0x000000f41c00720c */ /* 0x080fe40003f26270 */
[----:B------:R-:W-:Y:S02]  /*20320*/  IADD3 R252, R0, 0x20, RZ ;  /* 0x0000002000fc7810 */ /* 0x000fe40007ffe0ff */
[C---:B------:R-:W-:Y:S02]  /*20330*/  ISETP.GE.AND P6, PT, R166.reuse, R244, PT ;  /* 0x000000f4a600720c */ /* 0x040fe40003fc6270 */
[----:B------:R-:W-:Y:S01]  /*20340*/  ISETP.GE.AND P2, PT, R166, R241, PT ;  /* 0x000000f1a600720c */ /* 0x000fe20003f46270 */
[C---:B-1----:R-:W-:Y:S01]  /*20350*/  FFMA.FTZ R9, -R239.reuse, R32, R9 ;  /* 0x00000020ef097223 */ /* 0x042fe20000010109 */
[----:B------:R-:W-:Y:S01]  /*20360*/  I2F R27, R27 ;  /* 0x0000001b001b7306 */ /* 0x000fe20000201400 */
[C---:B--2---:R-:W-:Y:S01]  /*20370*/  FFMA.FTZ R18, -R239.reuse, R165, R18 ;  /* 0x000000a5ef127223 */ /* 0x044fe20000010112 */
[-C--:B------:R-:W-:Y:S01]  /*20380*/  ISETP.GE.OR P1, PT, R28, R243.reuse, !P1 ;  /* 0x000000f31c00720c */ /* 0x080fe20004f26670 */
[----:B---3--:R-:W-:Y:S01]  /*20390*/  FFMA.FTZ R186, -R239, R186, R17 ;  /* 0x000000baefba7223 */ /* 0x008fe20000010111 */
[----:B------:R-:W-:Y:S01]  /*203a0*/  ISETP.GE.OR P6, PT, R166, R243, !P6 ;  /* 0x000000f3a600720c */ /* 0x000fe200077c6670 */
[----:B------:R-:W-:Y:S01]  /*203b0*/  IMAD.IADD R20, R242, 0x1, -R252 ;  /* 0x00000001f2147824 */ /* 0x000fe200078e0afc */
[----:B------:R-:W-:-:S02]  /*203c0*/  ISETP.GE.OR P2, PT, R166, R240, !P2 ;  /* 0x000000f0a600720c */ /* 0x000fc40005746670 */
[----:B------:R-:W1:Y:S01]  /*203d0*/  MUFU.TANH R5, R5 ;  /* 0x0000000500057308 */ /* 0x000e620000002400 */
[----:B------:R-:W-:Y:S01]  /*203e0*/  FSEL R191, R9, -INF , !P1 ;  /* 0xff80000009bf7808 */ /* 0x000fe20004800000 */
[----:B------:R-:W-:Y:S01]  /*203f0*/  FMUL.FTZ R9, R182, R219 ;  /* 0x000000dbb6097220 */ /* 0x000fe20000410000 */
[----:B------:R-:W-:Y:S02]  /*20400*/  IADD3 R220, R0, 0x21, RZ ;  /* 0x0000002100dc7810 */ /* 0x000fe40007ffe0ff */
[----:B------:R-:W-:-:S03]  /*20410*/  FSEL R192, R18, -INF , !P6 ;  /* 0xff80000012c07808 */ /* 0x000fc60007000000 */
[----:B------:R-:W-:Y:S01]  /*20420*/  I2F R187, R187 ;  /* 0x000000bb00bb7306 */ /* 0x000fe20000201400 */
[----:B------:R-:W-:Y:S02]  /*20430*/  FSEL R186, R186, -INF , !P2 ;  /* 0xff800000baba7808 */ /* 0x000fe40005000000 */
[----:B------:R-:W-:-:S05]  /*20440*/  ISETP.GE.AND P6, PT, R28, R241, PT ;  /* 0x000000f11c00720c */ /* 0x000fca0003fc6270 */
[----:B------:R-:W2:Y:S01]  /*20450*/  MUFU.TANH R4, R4 ;  /* 0x0000000400047308 */ /* 0x000ea20000002400 */
[----:B------:R-:W-:Y:S02]  /*20460*/  ISETP.GE.AND P2, PT, R26, R244, PT ;  /* 0x000000f41a00720c */ /* 0x000fe40003f46270 */
[----:B------:R-:W-:-:S05]  /*20470*/  IABS R20, R20 ;  /* 0x0000001400147213 */ /* 0x000fca0000000000 */
[----:B------:R-:W3:Y:S01]  /*20480*/  MUFU.TANH R6, R6 ;  /* 0x0000000600067308 */ /* 0x000ee20000002400 */
[C---:B----4-:R-:W-:Y:S01]  /*20490*/  FFMA.FTZ R11, -R239.reuse, R30, R11 ;  /* 0x0000001eef0b7223 */ /* 0x050fe2000001010b */
[----:B------:R-:W-:Y:S01]  /*204a0*/  ISETP.GE.OR P6, PT, R28, R240, !P6 ;  /* 0x000000f01c00720c */ /* 0x000fe200077c6670 */
[----:B------:R-:W-:Y:S01]  /*204b0*/  FFMA.FTZ R31, -R239, R31, R185 ;  /* 0x0000001fef1f7223 */ /* 0x000fe200000101b9 */
[----:B------:R-:W-:Y:S01]  /*204c0*/  ISETP.GE.OR P2, PT, R26, R243, !P2 ;  /* 0x000000f31a00720c */ /* 0x000fe20005746670 */
[----:B------:R-:W-:Y:S01]  /*204d0*/  IMAD.IADD R19, R245, 0x1, -R220 ;  /* 0x00000001f5137824 */ /* 0x000fe200078e0adc */
[----:B------:R-:W-:Y:S02]  /*204e0*/  IADD3 R193, R0, 0x28, RZ ;  /* 0x0000002800c17810 */ /* 0x000fe40007ffe0ff */
[----:B------:R-:W-:Y:S01]  /*204f0*/  I2F R194, R20 ;  /* 0x0000001400c27306 */ /* 0x000fe20000201400 */
[----:B------:R-:W-:Y:S01]  /*20500*/  ISETP.GE.AND P1, PT, R26, R241, PT ;  /* 0x000000f11a00720c */ /* 0x000fe20003f26270 */
[----:B------:R-:W-:Y:S01]  /*20510*/  FMUL.FTZ R7, R181, R219 ;  /* 0x000000dbb5077220 */ /* 0x000fe20000410000 */
[----:B------:R-:W-:Y:S01]  /*20520*/  FSEL R185, R11, -INF , !P6 ;  /* 0xff8000000bb97808 */ /* 0x000fe20007000000 */
[----:B------:R-:W-:Y:S01]  /*20530*/  IMAD.IADD R32, R245, 0x1, -R252 ;  /* 0x00000001f5207824 */ /* 0x000fe200078e0afc */
[----:B------:R-:W-:-:S03]  /*20540*/  FSEL R190, R31, -INF , !P2 ;  /* 0xff8000001fbe7808 */ /* 0x000fc60005000000 */
[----:B------:R-:W4:Y:S01]  /*20550*/  MUFU.TANH R9, R9 ;  /* 0x0000000900097308 */ /* 0x000f220000002400 */
[----:B------:R-:W-:Y:S01]  /*20560*/  IABS R18, R19 ;  /* 0x0000001300127213 */ /* 0x000fe20000000000 */
[----:B------:R-:W-:Y:S01]  /*20570*/  IMAD.IADD R189, R245, 0x1, -R193 ;  /* 0x00000001f5bd7824 */ /* 0x000fe200078e0ac1 */
[----:B------:R-:W-:Y:S01]  /*20580*/  ISETP.GE.AND P6, PT, R29, R244, PT ;  /* 0x000000f41d00720c */ /* 0x000fe20003fc6270 */
[----:B-1----:R-:W-:Y:S01]  /*20590*/  FFMA.FTZ R5, -R239, R27, R5 ;  /* 0x0000001bef057223 */ /* 0x002fe20000010105 */
[----:B------:R-:W-:Y:S01]  /*205a0*/  ISETP.GE.AND P2, PT, R29, R241, PT ;  /* 0x000000f11d00720c */ /* 0x000fe20003f46270 */
[----:B------:R-:W-:Y:S01]  /*205b0*/  IMAD.IADD R188, R242, 0x1, -R220 ;  /* 0x00000001f2bc7824 */ /* 0x000fe200078e0adc */
[----:B------:R-:W-:Y:S01]  /*205c0*/  ISETP.GE.OR P1, PT, R26, R240, !P1 ;  /* 0x000000f01a00720c */ /* 0x000fe20004f26670 */
[----:B------:R-:W-:Y:S01]  /*205d0*/  FMUL.FTZ R30, R180, R219 ;  /* 0x000000dbb41e7220 */ /* 0x000fe20000410000 */
[----:B------:R-:W-:Y:S01]  /*205e0*/  IABS R32, R32 ;  /* 0x0000002000207213 */ /* 0x000fe20000000000 */
[C---:B--2---:R-:W-:Y:S01]  /*205f0*/  FFMA.FTZ R184, -R239.reuse, R184, R4 ;  /* 0x000000b8efb87223 */ /* 0x044fe20000010104 */
[----:B------:R-:W-:Y:S01]  /*20600*/  I2F R195, R18 ;  /* 0x0000001200c37306 */ /* 0x000fe20000201400 */
[----:B---3--:R-:W-:Y:S01]  /*20610*/  FFMA.FTZ R11, -R239, R187, R6 ;  /* 0x000000bbef0b7223 */ /* 0x008fe20000010106 */
[C---:B------:R-:W-:Y:S01]  /*20620*/  ISETP.GE.OR P6, PT, R29.reuse, R243, !P6 ;  /* 0x000000f31d00720c */ /* 0x040fe200077c6670 */
[----:B------:R-:W-:Y:S01]  /*20630*/  IMAD.IADD R34, R242, 0x1, -R193 ;  /* 0x00000001f2227824 */ /* 0x000fe200078e0ac1 */
[----:B------:R-:W-:Y:S01]  /*20640*/  ISETP.GE.OR P2, PT, R29, R240, !P2 ;  /* 0x000000f01d00720c */ /* 0x000fe20005746670 */
[----:B------:R-:W-:Y:S01]  /*20650*/  FMUL.FTZ R6, R176, R219 ;  /* 0x000000dbb0067220 */ /* 0x000fe20000410000 */
[----:B------:R-:W-:-:S02]  /*20660*/  IADD3 R166, R0, 0x29, RZ ;  /* 0x0000002900a67810 */ /* 0x000fc40007ffe0ff */
[----:B------:R-:W1:Y:S01]  /*20670*/  MUFU.TANH R7, R7 ;  /* 0x0000000700077308 */ /* 0x000e620000002400 */
[----:B------:R-:W-:Y:S02]  /*20680*/  IABS R189, R189 ;  /* 0x000000bd00bd7213 */ /* 0x000fe40000000000 */
[----:B------:R-:W-:Y:S01]  /*20690*/  FSEL R176, R5, -INF , !P1 ;  /* 0xff80000005b07808 */ /* 0x000fe20004800000 */
[-C--:B------:R-:W-:Y:S01]  /*206a0*/  FMUL.FTZ R5, R177, R219.reuse ;  /* 0x000000dbb1057220 */ /* 0x080fe20000410000 */
[----:B------:R-:W-:Y:S01]  /*206b0*/  IABS R188, R188 ;  /* 0x000000bc00bc7213 */ /* 0x000fe20000000000 */
[-C--:B------:R-:W-:Y:S01]  /*206c0*/  FMUL.FTZ R183, R183, R219.reuse ;  /* 0x000000dbb7b77220 */ /* 0x080fe20000410000 */
[----:B------:R-:W-:Y:S01]  /*206d0*/  IADD3 R28, R0, 0x30, RZ ;  /* 0x00000030001c7810 */ /* 0x000fe20007ffe0ff */
[----:B------:R-:W-:Y:S01]  /*206e0*/  MUFU.TANH R30, R30 ;  /* 0x0000001e001e7308 */ /* 0x000fe20000002400 */
[----:B------:R-:W-:Y:S02]  /*206f0*/  FSEL R187, R184, -INF , !P6 ;  /* 0xff800000b8bb7808 */ /* 0x000fe40007000000 */
[----:B------:R-:W-:Y:S01]  /*20700*/  FSEL R177, R11, -INF , !P2 ;  /* 0xff8000000bb17808 */ /* 0x000fe20005000000 */
[----:B------:R-:W-:Y:S01]  /*20710*/  FMUL.FTZ R11, R178, R219 ;  /* 0x000000dbb20b7220 */ /* 0x000fe20000410000 */
[----:B------:R-:W-:Y:S01]  /*20720*/  IABS R34, R34 ;  /* 0x0000002200227213 */ /* 0x000fe20000000000 */
[----:B------:R-:W-:Y:S01]  /*20730*/  IMAD.IADD R33, R242, 0x1, -R166 ;  /* 0x00000001f2217824 */ /* 0x000fe200078e0aa6 */
[----:B------:R-:W-:Y:S01]  /*20740*/  ISETP.GE.AND P6, PT, R252, R241, PT ;  /* 0x000000f1fc00720c */ /* 0x000fe20003fc6270 */
[----:B------:R-:W2:Y:S01]  /*20750*/  I2F R32, R32 ;  /* 0x0000002000207306 */ /* 0x000ea20000201400 */
[----:B----4-:R-:W-:Y:S01]  /*20760*/  FFMA.FTZ R9, -R239, R194, R9 ;  /* 0x000000c2ef097223 */ /* 0x010fe20000010109 */
[----:B------:R-:W-:Y:S01]  /*20770*/  IADD3 R25, R0, 0x31, RZ ;  /* 0x0000003100197810 */ /* 0x000fe20007ffe0ff */
[----:B------:R-:W-:Y:S01]  /*20780*/  IMAD.IADD R35, R245, 0x1, -R28 ;  /* 0x00000001f5237824 */ /* 0x000fe200078e0a1c */
[----:B------:R-:W-:-:S04]  /*20790*/  ISETP.GE.OR P6, PT, R252, R240, !P6 ;  /* 0x000000f0fc00720c */ /* 0x000fc800077c6670 */
[----:B------:R-:W-:Y:S01]  /*207a0*/  I2F R189, R189 ;  /* 0x000000bd00bd7306 */ /* 0x000fe20000201400 */
[----:B------:R-:W-:Y:S01]  /*207b0*/  IABS R33, R33 ;  /* 0x0000002100217213 */ /* 0x000fe20000000000 */
[----:B------:R-:W-:Y:S01]  /*207c0*/  IMAD.IADD R165, R245, 0x1, -R166 ;  /* 0x00000001f5a57824 */ /* 0x000fe200078e0aa6 */
[----:B------:R-:W-:-:S05]  /*207d0*/  FSEL R180, R9, -INF , !P6 ;  /* 0xff80000009b47808 */ /* 0x000fca0007000000 */
[----:B------:R-:W3:Y:S01]  /*207e0*/  MUFU.TANH R6, R6 ;  /* 0x0000000600067308 */ /* 0x000ee20000002400 */
[----:B------:R-:W-:Y:S01]  /*207f0*/  FMUL.FTZ R179, R179, R219 ;  /* 0x000000dbb3b37220 */ /* 0x000fe20000410000 */
[----:B------:R-:W-:Y:S01]  /*20800*/  IABS R35, R35 ;  /* 0x0000002300237213 */ /* 0x000fe20000000000 */
[----:B------:R-:W-:-:S05]  /*20810*/  FMUL.FTZ R9, R172, R219 ;  /* 0x000000dbac097220 */ /* 0x000fca0000410000 */
[----:B------:R-:W-:Y:S01]  /*20820*/  I2F R188, R188 ;  /* 0x000000bc00bc7306 */ /* 0x000fe20000201400 */
[----:B------:R-:W-:Y:S01]  /*20830*/  IMAD.IADD R24, R245, 0x1, -R25 ;  /* 0x00000001f5187824 */ /* 0x000fe200078e0a19 */
[----:B------:R-:W-:-:S06]  /*20840*/  ISETP.GE.AND P2, PT, R220, R244, PT ;  /* 0x000000f4dc00720c */ /* 0x000fcc0003f46270 */
[----:B------:R3:W4:Y:S01]  /*20850*/  MUFU.TANH R4, R183 ;  /* 0x000000b700047308 */ /* 0x0007220000002400 */
[----:B-1----:R-:W-:Y:S01]  /*20860*/  FFMA.FTZ R184, -R239, R195, R7 ;  /* 0x000000c3efb87223 */ /* 0x002fe20000010107 */
[----:B------:R-:W-:-:S06]  /*20870*/  IABS R165, R165 ;  /* 0x000000a500a57213 */ /* 0x000fcc0000000000 */
[----:B------:R-:W-:Y:S01]  /*20880*/  I2F R34, R34 ;  /* 0x0000002200227306 */ /* 0x000fe20000201400 */
[----:B------:R-:W-:-:S07]  /*20890*/  ISETP.GE.AND P1, PT, R252, R244, PT ;  /* 0x000000f4fc00720c */ /* 0x000fce0003f26270 */
[----:B------:R-:W1:Y:S01]  /*208a0*/  MUFU.TANH R11, R11 ;  /* 0x0000000b000b7308 */ /* 0x000e620000002400 */
[----:B------:R-:W-:Y:S02]  /*208b0*/  IADD3 R17, R0, 0x38, RZ ;  /* 0x0000003800117810 */ /* 0x000fe40007ffe0ff */
[----:B------:R-:W-:Y:S01]  /*208c0*/  ISETP.GE.OR P2, PT, R220, R243, !P2 ;  /* 0x000000f3dc00720c */ /* 0x000fe20005746670 */
[----:B--2---:R-:W-:Y:S01]  /*208d0*/  FFMA.FTZ R30, -R239, R32, R30 ;  /* 0x00000020ef1e7223 */ /* 0x004fe2000001011e */
[----:B------:R-:W-:-:S03]  /*208e0*/  IABS R24, R24 ;  /* 0x0000001800187213 */ /* 0x000fc60000000000 */
[----:B------:R-:W-:Y:S01]  /*208f0*/  I2F R33, R33 ;  /* 0x0000002100217306 */ /* 0x000fe20000201400 */
[----:B------:R-:W-:Y:S01]  /*20900*/  ISETP.GE.AND P6, PT, R193, R244, PT ;  /* 0x000000f4c100720c */ /* 0x000fe20003fc6270 */
[----:B------:R-:W-:Y:S01]  /*20910*/  IMAD.IADD R21, R242, 0x1, -R28 ;  /* 0x00000001f2157824 */ /* 0x000fe200078e0a1c */
[----:B------:R-:W-:-:S05]  /*20920*/  ISETP.GE.OR P1, PT, R252, R243, !P1 ;  /* 0x000000f3fc00720c */ /* 0x000fca0004f26670 */
[----:B------:R2:W5:Y:S01]  /*20930*/  MUFU.TANH R7, R179 ;  /* 0x000000b300077308 */ /* 0x0005620000002400 */
[----:B------:R-:W-:Y:S01]  /*20940*/  FMUL.FTZ R173, R173, R219 ;  /* 0x000000dbadad7220 */ /* 0x000fe20000410000 */
[----:B------:R-:W-:Y:S01]  /*20950*/  FSEL R184, R184, -INF , !P2 ;  /* 0xff800000b8b87808 */ /* 0x000fe20005000000 */
[----:B------:R-:W-:Y:S01]  /*20960*/  IMAD.IADD R18, R242, 0x1, -R17 ;  /* 0x00000001f2127824 */ /* 0x000fe200078e0a11 */
[----:B------:R-:W-:-:S04]  /*20970*/  ISETP.GE.AND P2, PT, R193, R241, PT ;  /* 0x000000f1c100720c */ /* 0x000fc80003f46270 */
[----:B------:R-:W-:Y:S01]  /*20980*/  I2F R35, R35 ;  /* 0x0000002300237306 */ /* 0x000fe20000201400 */
[----:B---3--:R-:W-:Y:S01]  /*20990*/  FFMA.FTZ R183, -R239, R189, R6 ;  /* 0x000000bdefb77223 */ /* 0x008fe20000010106 */
[----:B------:R-:W-:Y:S01]  /*209a0*/  ISETP.GE.OR P6, PT, R193, R243, !P6 ;  /* 0x000000f3c100720c */ /* 0x000fe200077c6670 */
[----:B----4-:R-:W-:-:S05]  /*209b0*/  FFMA.FTZ R178, -R239, R188, R4 ;  /* 0x000000bcefb27223 */ /* 0x010fca0000010104 */
[----:B------:R-:W3:Y:S01]  /*209c0*/  MUFU.TANH R9, R9 ;  /* 0x0000000900097308 */ /* 0x000ee20000002400 */
[----:B------:R-:W-:Y:S01]  /*209d0*/  FSEL R182, R30, -INF , !P1 ;  /* 0xff8000001eb67808 */ /* 0x000fe20004800000 */
[----:B------:R-:W-:Y:S01]  /*209e0*/  FMUL.FTZ R6, R174, R219 ;  /* 0x000000dbae067220 */ /* 0x000fe20000410000 */
[----:B------:R-:W-:Y:S01]  /*209f0*/  IABS R21, R21 ;  /* 0x0000001500157213 */ /* 0x000fe20000000000 */
[----:B-1----:R-:W-:-:S04]  /*20a00*/  FFMA.FTZ R11, -R239, R34, R11 ;  /* 0x00000022ef0b7223 */ /* 0x002fc8000001010b */
[----:B------:R-:W-:Y:S01]  /*20a10*/  I2F R165, R165 ;  /* 0x000000a500a57306 */ /* 0x000fe20000201400 */
[----:B------:R-:W-:Y:S01]  /*20a20*/  ISETP.GE.AND P1, PT, R220, R241, PT ;  /* 0x000000f1dc00720c */ /* 0x000fe20003f26270 */
[----:B------:R-:W-:Y:S01]  /*20a30*/  FMUL.FTZ R170, R170, R219 ;  /* 0x000000dbaaaa7220 */ /* 0x000fe20000410000 */
[----:B------:R-:W-:-:S05]  /*20a40*/  ISETP.GE.OR P2, PT, R193, R240, !P2 ;  /* 0x000000f0c100720c */ /* 0x000fca0005746670 */
[----:B------:R-:W1:Y:S01]  /*20a50*/  MUFU.TANH R5, R5 ;  /* 0x0000000500057308 */ /* 0x000e620000002400 */
[----:B------:R-:W-:Y:S02]  /*20a60*/  IABS R18, R18 ;  /* 0x0000001200127213 */ /* 0x000fe40000000000 */
[----:B------:R-:W-:-:S05]  /*20a70*/  FSEL R183, R183, -INF , !P6 ;  /* 0xff800000b7b77808 */ /* 0x000fca0007000000 */
[----:B------:R-:W-:Y:S01]  /*20a80*/  I2F R24, R24 ;  /* 0x0000001800187306 */ /* 0x000fe20000201400 */
[----:B------:R-:W-:Y:S01]  /*20a90*/  ISETP.GE.AND P6, PT, R166, R241, PT ;  /* 0x000000f1a600720c */ /* 0x000fe20003fc6270 */
[----:B------:R-:W-:Y:S01]  /*20aa0*/  IMAD.IADD R20, R242, 0x1, -R25 ;  /* 0x00000001f2147824 */ /* 0x000fe200078e0a19 */
[----:B------:R-:W-:-:S05]  /*20ab0*/  ISETP.GE.OR P1, PT, R220, R240, !P1 ;  /* 0x000000f0dc00720c */ /* 0x000fca0004f26670 */
[----:B------:R-:W4:Y:S01]  /*20ac0*/  MUFU.TANH R4, R173 ;  /* 0x000000ad00047308 */ /* 0x000f220000002400 */
[----:B------:R-:W-:Y:S01]  /*20ad0*/  IMAD.IADD R23, R245, 0x1, -R17 ;  /* 0x00000001f5177824 */ /* 0x000fe200078e0a11 */
[----:B--2---:R-:W-:Y:S01]  /*20ae0*/  FSEL R179, R11, -INF , !P2 ;  /* 0xff8000000bb37808 */ /* 0x004fe20005000000 */
[----:B-----5:R-:W-:Y:S01]  /*20af0*/  FFMA.FTZ R7, -R239, R33, R7 ;  /* 0x00000021ef077223 */ /* 0x020fe20000010107 */
[----:B------:R-:W-:Y:S02]  /*20b00*/  ISETP.GE.AND P2, PT, R28, R244, PT ;  /* 0x000000f41c00720c */ /* 0x000fe40003f46270 */
[----:B------:R-:W-:Y:S02]  /*20b10*/  ISETP.GE.OR P6, PT, R166, R240, !P6 ;  /* 0x000000f0a600720c */ /* 0x000fe400077c6670 */
[----:B------:R-:W-:Y:S01]  /*20b20*/  I2F R21, R21 ;  /* 0x0000001500157306 */ /* 0x000fe20000201400 */
[----:B------:R-:W-:Y:S01]  /*20b30*/  IADD3 R22, R0, 0x39, RZ ;  /* 0x0000003900167810 */ /* 0x000fe20007ffe0ff */
[----:B------:R-:W-:Y:S01]  /*20b40*/  FMUL.FTZ R175, R175, R219 ;  /* 0x000000dbafaf7220 */ /* 0x000fe20000410000 */
[----:B------:R-:W-:Y:S01]  /*20b50*/  FSEL R178, R178, -INF , !P1 ;  /* 0xff800000b2b27808 */ /* 0x000fe20004800000 */
[----:B---3--:R-:W-:Y:S01]  /*20b60*/  FFMA.FTZ R9, -R239, R35, R9 ;  /* 0x00000023ef097223 */ /* 0x008fe20000010109 */
[----:B------:R-:W-:-:S03]  /*20b70*/  IABS R20, R20 ;  /* 0x0000001400147213 */ /* 0x000fc60000000000 */
[----:B------:R-:W2:Y:S01]  /*20b80*/  MUFU.TANH R6, R6 ;  /* 0x0000000600067308 */ /* 0x000ea20000002400 */
[----:B------:R-:W-:Y:S02]  /*20b90*/  IABS R23, R23 ;  /* 0x0000001700177213 */ /* 0x000fe40000000000 */
[----:B------:R-:W-:Y:S01]  /*20ba0*/  ISETP.GE.AND P1, PT, R166, R244, PT ;  /* 0x000000f4a600720c */ /* 0x000fe20003f26270 */
[----:B------:R-:W-:Y:S01]  /*20bb0*/  FMUL.FTZ R168, R168, R219 ;  /* 0x000000dba8a87220 */ /* 0x000fe20000410000 */
[----:B------:R-:W-:-:S03]  /*20bc0*/  ISETP.GE.OR P2, PT, R28, R243, !P2 ;  /* 0x000000f31c00720c */ /* 0x000fc60005746670 */
[----:B------:R-:W-:Y:S01]  /*20bd0*/  I2F R18, R18 ;  /* 0x0000001200127306 */ /* 0x000fe20000201400 */
[----:B------:R-:W-:Y:S01]  /*20be0*/  FSEL R27, R7, -INF , !P6 ;  /* 0xff800000071b7808 */ /* 0x000fe20007000000 */
[----:B-1----:R-:W-:Y:S01]  /*20bf0*/  FFMA.FTZ R5, -R239, R165, R5 ;  /* 0x000000a5ef057223 */ /* 0x002fe20000010105 */
[----:B------:R-:W-:-:S05]  /*20c00*/  ISETP.GE.AND P6, PT, R25, R244, PT ;  /* 0x000000f41900720c */ /* 0x000fca0003fc6270 */
[----:B------:R-:W1:Y:S01]  /*20c10*/  MUFU.TANH R170, R170 ;  /* 0x000000aa00aa7308 */ /* 0x000e620000002400 */
[--C-:B------:R-:W-:Y:S01]  /*20c20*/  IMAD.IADD R19, R245, 0x1, -R22.reuse ;  /* 0x00000001f5137824 */ /* 0x100fe200078e0a16 */
[----:B------:R-:W-:Y:S01]  /*20c30*/  ISETP.GE.OR P1, PT, R166, R243, !P1 ;  /* 0x000000f3a600720c */ /* 0x000fe20004f26670 */
[----:B------:R-:W-:Y:S01]  /*20c40*/  IMAD.IADD R0, R242, 0x1, -R22 ;  /* 0x00000001f2007824 */ /* 0x000fe200078e0a16 */
[----:B------:R-:W-:Y:S01]  /*20c50*/  FSEL R26, R9, -INF , !P2 ;  /* 0xff800000091a7808 */ /* 0x000fe20005000000 */
[----:B----4-:R-:W-:Y:S01]  /*20c60*/  FFMA.FTZ R4, -R239, R24, R4 ;  /* 0x00000018ef047223 */ /* 0x010fe20000010104 */
[C---:B------:R-:W-:Y:S02]  /*20c70*/  ISETP.GE.AND P2, PT, R25.reuse, R241, PT ;  /* 0x000000f11900720c */ /* 0x040fe40003f46270 */
[----:B------:R-:W-:Y:S01]  /*20c80*/  I2F R20, R20 ;  /* 0x0000001400147306 */ /* 0x000fe20000201400 */
[----:B------:R-:W-:Y:S01]  /*20c90*/  ISETP.GE.OR P6, PT, R25, R243, !P6 ;  /* 0x000000f31900720c */ /* 0x000fe200077c6670 */
[-C--:B------:R-:W-:Y:S01]  /*20ca0*/  FMUL.FTZ R171, R171, R219.reuse ;  /* 0x000000dbabab7220 */ /* 0x080fe20000410000 */
[----:B------:R-:W-:Y:S01]  /*20cb0*/  FSEL R181, R5, -INF , !P1 ;  /* 0xff80000005b57808 */ /* 0x000fe20004800000 */
[----:B------:R-:W-:Y:S01]  /*20cc0*/  FMUL.FTZ R5, R169, R219 ;  /* 0x000000dba9057220 */ /* 0x000fe20000410000 */
[----:B------:R-:W-:-:S03]  /*20cd0*/  IABS R19, R19 ;  /* 0x0000001300137213 */ /* 0x000fc60000000000 */
[----:B------:R-:W-:Y:S01]  /*20ce0*/  I2F R23, R23 ;  /* 0x0000001700177306 */ /* 0x000fe20000201400 */
[----:B------:R-:W-:Y:S02]  /*20cf0*/  IABS R0, R0 ;  /* 0x0000000000007213 */ /* 0x000fe40000000000 */
[----:B------:R-:W-:-:S05]  /*20d00*/  ISETP.GE.AND P1, PT, R28, R241, PT ;  /* 0x000000f11c00720c */ /* 0x000fca0003f26270 */
[----:B------:R-:W3:Y:S01]  /*20d10*/  MUFU.TANH R175, R175 ;  /* 0x000000af00af7308 */ /* 0x000ee20000002400 */
[----:B------:R-:W-:Y:S02]  /*20d20*/  ISETP.GE.OR P2, PT, R25, R240, !P2 ;  /* 0x000000f01900720c */ /* 0x000fe40005746670 */
[----:B------:R-:W-:-:S05]  /*20d30*/  FSEL R25, R4, -INF , !P6 ;  /* 0xff80000004197808 */ /* 0x000fca0007000000 */
[----:B------:R-:W4:Y:S01]  /*20d40*/  MUFU.TANH R11, R168 ;  /* 0x000000a8000b7308 */ /* 0x000f220000002400 */
[----:B------:R-:W-:Y:S01]  /*20d50*/  ISETP.GE.AND P6, PT, R17, R241, PT ;  /* 0x000000f11100720c */ /* 0x000fe20003fc6270 */
[C---:B--2---:R-:W-:Y:S01]  /*20d60*/  FFMA.FTZ R21, -R239.reuse, R21, R6 ;  /* 0x00000015ef157223 */ /* 0x044fe20000010106 */
[----:B------:R-:W-:Y:S01]  /*20d70*/  ISETP.GE.OR P1, PT, R28, R240, !P1 ;  /* 0x000000f01c00720c */ /* 0x000fe20004f26670 */
[----:B-1----:R-:W-:Y:S01]  /*20d80*/  FFMA.FTZ R18, -R239, R18, R170 ;  /* 0x00000012ef127223 */ /* 0x002fe200000101aa */
[----:B------:R-:W-:-:S03]  /*20d90*/  ISETP.GE.OR P6, PT, R17, R240, !P6 ;  /* 0x000000f01100720c */ /* 0x000fc600077c6670 */
[----:B------:R-:W-:Y:S01]  /*20da0*/  I2F R19, R19 ;  /* 0x0000001300137306 */ /* 0x000fe20000201400 */
[----:B------:R-:W-:Y:S02]  /*20db0*/  FSEL R21, R21, -INF , !P1 ;  /* 0xff80000015157808 */ /* 0x000fe40004800000 */
[----:B------:R-:W-:-:S05]  /*20dc0*/  ISETP.GE.AND P1, PT, R17, R244, PT ;  /* 0x000000f41100720c */ /* 0x000fca0003f26270 */
[----:B------:R-:W-:Y:S01]  /*20dd0*/  I2F R0, R0 ;  /* 0x0000000000007306 */ /* 0x000fe20000201400 */
[----:B------:R-:W-:-:S07]  /*20de0*/  FSEL R166, R18, -INF , !P6 ;  /* 0xff80000012a67808 */ /* 0x000fce0007000000 */
[----:B------:R-:W1:Y:S01]  /*20df0*/  MUFU.TANH R5, R5 ;  /* 0x0000000500057308 */ /* 0x000e620000002400 */
[----:B------:R-:W-:-:S07]  /*20e00*/  ISETP.GT.AND P6, PT, R237, R225, PT ;  /* 0x000000e1ed00720c */ /* 0x000fce0003fc4270 */
[----:B------:R-:W2:Y:S01]  /*20e10*/  MUFU.TANH R171, R171 ;  /* 0x000000ab00ab7308 */ /* 0x000ea20000002400 */
[----:B---3--:R-:W-:Y:S01]  /*20e20*/  FFMA.FTZ R20, -R239, R20, R175 ;  /* 0x00000014ef147223 */ /* 0x008fe200000101af */
[----:B------:R-:W-:Y:S01]  /*20e30*/  ISETP.GE.OR P1, PT, R17, R243, !P1 ;  /* 0x000000f31100720c */ /* 0x000fe20004f26670 */
[----:B----4-:R-:W-:-:S03]  /*20e40*/  FFMA.FTZ R23, -R239, R23, R11 ;  /* 0x00000017ef177223 */ /* 0x010fc6000001010b */
[----:B------:R-:W-:Y:S02]  /*20e50*/  FSEL R20, R20, -INF , !P2 ;  /* 0xff80000014147808 */ /* 0x000fe40005000000 */
[----:B------:R-:W-:Y:S01]  /*20e60*/  FSEL R23, R23, -INF , !P1 ;  /* 0xff80000017177808 */ /* 0x000fe20004800000 */
[----:B------:R-:W-:Y:S01]  /*20e70*/  BAR.SYNC.DEFER_BLOCKING 0x0 ;  /* 0x0000000000007b1d */ /* 0x000fe20000010000 */
[C---:B------:R-:W-:Y:S02]  /*20e80*/  ISETP.GE.AND P2, PT, R22.reuse, R244, PT ;  /* 0x000000f41600720c */ /* 0x040fe40003f46270 */
[C---:B------:R-:W-:Y:S01]  /*20e90*/  ISETP.GE.AND P1, PT, R22.reuse, R241, PT ;  /* 0x000000f11600720c */ /* 0x040fe20003f26270 */
[C---:B-1----:R-:W-:Y:S01]  /*20ea0*/  FFMA.FTZ R5, -R239.reuse, R19, R5 ;  /* 0x00000013ef057223 */ /* 0x042fe20000010105 */
[C---:B------:R-:W-:Y:S01]  /*20eb0*/  ISETP.GE.OR P2, PT, R22.reuse, R243, !P2 ;  /* 0x000000f31600720c */ /* 0x040fe20005746670 */
[----:B--2---:R-:W-:Y:S01]  /*20ec0*/  FFMA.FTZ R0, -R239, R0, R171 ;  /* 0x00000000ef007223 */ /* 0x004fe200000101ab */
[----:B------:R-:W-:Y:S01]  /*20ed0*/  ISETP.GE.OR P1, PT, R22, R240, !P1 ;  /* 0x000000f01600720c */ /* 0x000fe20004f26670 */
[----:B------:R-:W-:Y:S01]  /*20ee0*/  BSSY B1, `(.L_x_7563) ;  /* 0x00000c9000017945 */ /* 0x000fe20003800000 */
[----:B------:R-:W-:Y:S01]  /*20ef0*/  IMAD.MOV.U32 R189, RZ, RZ, R250 ;  /* 0x000000ffffbd7224 */ /* 0x000fe200078e00fa */
[----:B------:R-:W-:Y:S01]  /*20f00*/  FSEL R22, R5, -INF , !P2 ;  /* 0xff80000005167808 */ /* 0x000fe20005000000 */
[----:B------:R-:W-:Y:S01]  /*20f10*/  IMAD.MOV.U32 R188, RZ, RZ, R251 ;  /* 0x000000ffffbc7224 */ /* 0x000fe200078e00fb */
        /* <DEDUP_REMOVED lines=13> */
[-C--:B------:R-:W-:Y:S02]  /*20ff0*/  LOP3.LUT R4, R4, R18.reuse, RZ, 0x3c, !PT ;  /* 0x0000001204047212 */ /* 0x080fe400078e3cff */
        /* <DEDUP_REMOVED lines=35> */
[----:B------:R-:W-:Y:S01]  /*21230*/  IMAD.WIDE R30, R6, 0x4, R234 ;  /* 0x00000004061e7825 */ /* 0x000fe200078e02ea */
        /* <DEDUP_REMOVED lines=18> */
.L_x_7566:
[----:B------:R-:W-:Y:S02]  /*21360*/  ULDC.64 UR4, c[0x0][0x118] ;  /* 0x0000460000047ab9 */ /* 0x000fe40000000a00 */
[----:B------:R-:W2:Y:S02]  /*21370*/  LD.E R9, [R248.64+0x38] ;  /* 0x00003804f8097980 */ /* 0x000ea4000c101900 */
[----:B--2---:R-:W-:-:S04]  /*21380*/  LEA R9, -R9, RZ, 0x6 ;  /* 0x000000ff09097211 */ /* 0x004fc800078e31ff */
[----:B------:R-:W-:Y:S02]  /*21390*/  SHF.R.S32.HI R7, RZ, 0x1f, R9 ;  /* 0x0000001fff077819 */ /* 0x000fe40000011409 */
.L_x_7567:
[----:B------:R-:W-:Y:S05]  /*213a0*/  BSYNC B0 ;  /* 0x0000000000007941 */ /* 0x000fea0003800000 */
.L_x_7565:
[C---:B------:R-:W-:Y:S01]  /*213b0*/  @P5 IADD3 R4, P0, R9.reuse, R223, RZ ;  /* 0x000000df09045210 */ /* 0x040fe20007f1e0ff */
[----:B------:R-:W-:Y:S01]  /*213c0*/  ULDC.64 UR4, c[0x0][0x118] ;  /* 0x0000460000047ab9 */ /* 0x000fe20000000a00 */
[-C--:B------:R-:W-:Y:S02]  /*213d0*/  LEA R34, P1, R9, R227.reuse, 0x1 ;  /* 0x000000e309227211 */ /* 0x080fe400078208ff */
[----:B------:R-:W-:Y:S01]  /*213e0*/  LOP3.LUT R6, R238, 0x1, RZ, 0xc0, !PT ;  /* 0x00000001ee067812 */ /* 0x000fe200078ec0ff */
[----:B------:R-:W-:Y:S01]  /*213f0*/  @P5 IMAD.X R0, R7, 0x1, R224, P0 ;  /* 0x0000000107005824 */ /* 0x000fe200000e06e0 */
[C---:B------:R-:W-:Y:S02]  /*21400*/  LEA.HI.X R35, R9.reuse, R226, R7, 0x1, P1 ;  /* 0x000000e209237211 */ /* 0x040fe400008f0c07 */
[----:B------:R-:W-:Y:S02]  /*21410*/  @P5 LEA R30, P1, R4, R227, 0x1 ;  /* 0x000000e3041e5211 */ /* 0x000fe400078208ff */
[----:B------:R-:W-:-:S02]  /*21420*/  @P4 IADD3 R5, P0, R9, R223, RZ ;  /* 0x000000df09054210 */ /* 0x000fc40007f1e0ff */
[----:B------:R-:W-:Y:S02]  /*21430*/  ISETP.NE.U32.AND P2, PT, R6, 0x1, PT ;  /* 0x000000010600780c */ /* 0x000fe40003f45070 */
[-C--:B------:R-:W-:Y:S01]  /*21440*/  @P5 LEA.HI.X R31, R4, R226.reuse, R0, 0x1, P1 ;  /* 0x000000e2041f5211 */ /* 0x080fe200008f0c00 */
[----:B------:R-:W-:Y:S01]  /*21450*/  @P4 IMAD.X R0, R7, 0x1, R224, P0 ;  /* 0x0000000107004824 */ /* 0x000fe200000e06e0 */
[----:B------:R-:W-:Y:S02]  /*21460*/  @P4 LEA R28, P1, R5, R227, 0x1 ;  /* 0x000000e3051c4211 */ /* 0x000fe400078208ff */
        /* <DEDUP_REMOVED lines=11> */
[----:B------:R-:W-:Y:S01]  /*21520*/  @!P2 LEA R32, P1, R6, R227, 0x1 ;  /* 0x000000e30620a211 */ /* 0x000fe200078208ff */
[----:B------:R-:W-:Y:S01]  /*21530*/  @!PT LDS RZ, [RZ] ;  /* 0x00000000fffff984 */ /* 0x000fe20000000800 */
[----:B------:R-:W-:Y:S01]  /*21540*/  @!PT LDS RZ, [RZ] ;  /* 0x00000000fffff984 */ /* 0x000fe20000000800 */
[----:B------:R-:W-:Y:S01]  /*21550*/  @!PT LDS RZ, [RZ] ;  /* 0x00000000fffff984 */ /* 0x000fe20000000800 */
[----:B------:R1:W-:Y:S01]  /*21560*/  @P5 LDGSTS.E.BYPASS.LTC128B.128 [R236+0xa000], [R34.64+0x80] ;  /* 0x0a00008022ec5fae */ /* 0x0003e2000b901d44 */
[----:B------:R-:W-:-:S02]  /*21570*/  @P3 LEA.HI.X R19, R4, R226, R0, 0x1, P0 ;  /* 0x000000e204133211 */ /* 0x000fc400000f0c00 */
[CCC-:B------:R-:W-:Y:S01]  /*21580*/  @!P2 LEA.HI.X R33, R6.reuse, R226.reuse, R5.reuse, 0x1, P1 ;  /* 0x000000e20621a211 */ /* 0x1c0fe200008f0c05 */
[----:B------:R1:W-:Y:S01]  /*21590*/  @!P5 STS.128 [R236+0xa000], RZ ;  /* 0x00a000ffec00d388 */ /* 0x0003e20000000c00 */
[CC--:B------:R-:W-:Y:S02]  /*215a0*/  @P5 LEA R172, P0, R6.reuse, R227.reuse, 0x1 ;  /* 0x000000e306ac5211 */ /* 0x0c0fe400078008ff */
[CC--:B------:R-:W-:Y:S01]  /*215b0*/  @P4 LEA R170, P1, R6.reuse, R227.reuse, 0x1 ;  /* 0x000000e306aa4211 */ /* 0x0c0fe200078208ff */
[----:B------:R-:W-:Y:S01]  /*215c0*/  @!PT LDS RZ, [RZ] ;  /* 0x00000000fffff984 */ /* 0x000fe20000000800 */
[----:B------:R-:W-:Y:S01]  /*215d0*/  @!PT LDS RZ, [RZ] ;  /* 0x00000000fffff984 */ /* 0x000fe20000000800 */
[----:B------:R-:W-:Y:S01]  /*215e0*/  @!PT LDS RZ, [RZ] ;  /* 0x00000000fffff984 */ /* 0x000fe20000000800 */
[----:B------:R1:W-:Y:S01]  /*215f0*/  @P4 LDGSTS.E.BYPASS.LTC128B.128 [R236+0xc000], [R34.64+0x100] ;  /* 0x0c00010022ec4fae */ /* 0x0003e2000b901d44 */
[CCC-:B------:R-:W-:Y:S02]  /*21600*/  @P5 LEA.HI.X R173, R6.reuse, R226.reuse, R5.reuse, 0x1, P0 ;  /* 0x000000e206ad5211 */ /* 0x1c0fe400000f0c05 */
[C---:B------:R-:W-:Y:S01]  /*21610*/  @P4 LEA.HI.X R171, R6.reuse, R226, R5, 0x1, P1 ;  /* 0x000000e206ab4211 */ /* 0x040fe200008f0c05 */
[----:B------:R1:W-:Y:S01]  /*21620*/  @!P4 STS.128 [R236+0xc000], RZ ;  /* 0x00c000ffec00c388 */ /* 0x0003e20000000c00 */
[----:B------:R-:W-:-:S02]  /*21630*/  @P3 LEA R168, P0, R6, R227, 0x1 ;  /* 0x000000e306a83211 */ /* 0x000fc400078008ff */
[CC--:B------:R-:W-:Y:S01]  /*21640*/  IADD3 R0, P1, R6.reuse, R223.reuse, RZ ;  /* 0x000000df06007210 */ /* 0x0c0fe20007f3e0ff */
[----:B------:R-:W-:Y:S01]  /*21650*/  @!PT LDS RZ, [RZ] ;  /* 0x00000000fffff984 */ /* 0x000fe20000000800 */
[----:B------:R-:W-:Y:S01]  /*21660*/  @!PT LDS RZ, [RZ] ;  /* 0x00000000fffff984 */ /* 0x000fe20000000800 */
[----:B------:R-:W-:Y:S01]  /*21670*/  @!PT LDS RZ, [RZ] ;  /* 0x00000000fffff984 */ /* 0x000fe20000000800 */
[----:B------:R1:W-:Y:S01]  /*21680*/  @P3 LDGSTS.E.BYPASS.LTC128B.128 [R236+0xe000], [R34.64+0x180] ;  /* 0x0e00018022ec3fae */ /* 0x0003e2000b901d44 */
[-C--:B------:R-:W-:Y:S02]  /*21690*/  @P3 LEA.HI.X R169, R6, R226.reuse, R5, 0x1, P0 ;  /* 0x000000e206a93211 */ /* 0x080fe400000f0c05 */
[----:B------:R-:W-:Y:S01]  /*216a0*/  @!P2 IADD3 R9, P0, R9, R223, RZ ;  /* 0x000000df0909a210 */ /* 0x000fe20007f1e0ff */
[--C-:B------:R-:W-:Y:S01]  /*216b0*/  IMAD.X R5, R5, 0x1, R224.reuse, P1 ;  /* 0x0000000105057824 */ /* 0x100fe200008e06e0 */
[C---:B------:R-:W-:Y:S01]  /*216c0*/  @!P2 LEA R250, P1, R0.reuse, R227, 0x1 ;  /* 0x000000e300faa211 */ /* 0x040fe200078208ff */
[----:B------:R1:W-:Y:S02]  /*216d0*/  @!P3 STS.128 [R236+0xe000], RZ ;  /* 0x00e000ffec00b388 */ /* 0x0003e40000000c00 */
[----:B------:R-:W-:Y:S01]  /*216e0*/  @!P2 IMAD.X R7, R7, 0x1, R224, P0 ;  /* 0x000000010707a824 */ /* 0x000fe200000e06e0 */
[----:B------:R-:W-:-:S02]  /*216f0*/  @!P2 LEA.HI.X R251, R0, R226, R5, 0x1, P1 ;  /* 0x000000e200fba211 */ /* 0x000fc400008f0c05 */
[CC--:B------:R-:W-:Y:S02]  /*21700*/  @P4 LEA R174, P1, R0.reuse, R227.reuse, 0x1 ;  /* 0x000000e300ae4211 */ /* 0x0c0fe400078208ff */
[CC--:B------:R-:W-:Y:S02]  /*21710*/  @P5 LEA R194, P0, R0.reuse, R227.reuse, 0x1 ;  /* 0x000000e300c25211 */ /* 0x0c0fe400078008ff */
[CCC-:B------:R-:W-:Y:S02]  /*21720*/  @P4 LEA.HI.X R175, R0.reuse, R226.reuse, R5.reuse, 0x1, P1 ;  /* 0x000000e200af4211 */ /* 0x1c0fe400008f0c05 */
[C---:B------:R-:W-:Y:S02]  /*21730*/  @!P2 LEA R6, P1, R9.reuse, R227, 0x1 ;  /* 0x000000e30906a211 */ /* 0x040fe400078208ff */
[-C--:B------:R-:W-:Y:S02]  /*21740*/  @P5 LEA.HI.X R195, R0, R226.reuse, R5, 0x1, P0 ;  /* 0x000000e200c35211 */ /* 0x080fe400000f0c05 */
[----:B------:R-:W-:-:S02]  /*21750*/  @!P2 LEA.HI.X R7, R9, R226, R7, 0x1, P1 ;  /* 0x000000e20907a211 */ /* 0x000fc400008f0c07 */
[C---:B------:R-:W-:Y:S01]  /*21760*/  @P3 LEA R4, P0, R0.reuse, R227, 0x1 ;  /* 0x000000e300043211 */ /* 0x040fe200078008ff */
[----:B------:R-:W-:Y:S02]  /*21770*/  IMAD.MOV.U32 R227, RZ, RZ, R34 ;  /* 0x000000ffffe37224 */ /* 0x000fe400078e0022 */
[----:B------:R-:W-:Y:S01]  /*21780*/  @!PT LDS RZ, [RZ] ;  /* 0x00000000fffff984 */ /* 0x000fe20000000800 */
[----:B------:R-:W-:Y:S01]  /*21790*/  @!PT LDS RZ, [RZ] ;  /* 0x00000000fffff984 */ /* 0x000fe20000000800 */
[----:B------:R-:W-:Y:S01]  /*217a0*/  @!PT LDS RZ, [RZ] ;  /* 0x00000000fffff984 */ /* 0x000fe20000000800 */
[----:B------:R1:W-:Y:S01]  /*217b0*/  @!P2 LDGSTS.E.BYPASS.LTC128B.128 [R236+0x8800], [R6.64] ;  /* 0x0880000006ecafae */ /* 0x0003e2000b901d44 */
[----:B------:R-:W-:Y:S01]  /*217c0*/  @P3 LEA.HI.X R5, R0, R226, R5, 0x1, P0 ;  /* 0x000000e200053211 */ /* 0x000fe200000f0c05 */
[----:B------:R-:W-:Y:S02]  /*217d0*/  IMAD.MOV.U32 R226, RZ, RZ, R35 ;  /* 0x000000ffffe27224 */ /* 0x000fe400078e0023 */
        /* <DEDUP_REMOVED lines=57> */
.L_x_7564:
[----:B------:R-:W-:Y:S05]  /*21b70*/  BSYNC B1 ;  /* 0x0000000000017941 */ /* 0x000fea0003800000 */
.L_x_7563:
[----:B------:R-:W-:Y:S02]  /*21b80*/  ULDC.64 UR4, c[0x0][0x118] ;  /* 0x0000460000047ab9 */ /* 0x000fe40000000a00 */
[----:B-1----:R-:W2:Y:S01]  /*21b90*/  LD.E R169, [R248.64+0xdc] ;  /* 0x0000dc04f8a97980 */ /* 0x002ea2000c101900 */
        /* <DEDUP_REMOVED lines=52> */
[-C--:B------:R-:W-:Y:S01]  /*21ee0*/  FFMA.FTZ R29, R10, R169.reuse, -R24 ;  /* 0x000000a90a1d7223 */ /* 0x080fe20000010818 */
[----:B------:R-:W1:Y:S01]  /*21ef0*/  MUFU.EX2 R164, R4 ;  /* 0x0000000400a47308 */ /* 0x000e620000000800 */
[-C--:B------:R-:W-:Y:S02]  /*21f00*/  FFMA.FTZ R0, R8, R169.reuse, -R168 ;  /* 0x000000a908007223 */ /* 0x080fe400000108a8 */
[----:B------:R-:W2:Y:S01]  /*21f10*/  LDSM.16.MT88.4 R8, [R218+0x10000] ;  /* 0x01000000da08783b */ /* 0x000ea20000004200 */
[-C--:B------:R-:W-:Y:S02]  /*21f20*/  FFMA.FTZ R32, R16, R169.reuse, -R24 ;  /* 0x000000a910207223 */ /* 0x080fe40000010818 */
[-C--:B------:R-:W-:Y:S01]  /*21f30*/  FFMA.FTZ R28, R2, R169.reuse, -R168 ;  /* 0x000000a9021c7223 */ /* 0x080fe200000108a8 */
[----:B------:R-:W3:Y:S01]  /*21f40*/  LDSM.16.MT88.4 R16, [R217+0x10000] ;  /* 0x01000000d910783b */ /* 0x000ee20000004200 */
[-CC-:B------:R-:W-:Y:S01]  /*21f50*/  FFMA.FTZ R31, R14, R169.reuse, -R24.reuse ;  /* 0x000000a90e1f7223 */ /* 0x180fe20000010818 */
[----:B------:R-:W-:Y:S01]  /*21f60*/  MUFU.EX2 R29, R29 ;  /* 0x0000001d001d7308 */ /* 0x000fe20000000800 */
[----:B------:R-:W-:-:S02]  /*21f70*/  FFMA.FTZ R30, R15, R169, -R24 ;  /* 0x000000a90f1e7223 */ /* 0x000fc40000010818 */
[-CC-:B------:R-:W-:Y:S02]  /*21f80*/  FFMA.FTZ R2, R13, R169.reuse, -R168.reuse ;  /* 0x000000a90d027223 */ /* 0x180fe400000108a8 */
[----:B------:R-:W-:Y:S02]  /*21f90*/  FFMA.FTZ R35, R12, R169, -R168 ;  /* 0x000000a90c237223 */ /* 0x000fe400000108a8 */
[-C--:B-1----:R-:W-:Y:S01]  /*21fa0*/  FMUL.FTZ R160, R160, R164.reuse ;  /* 0x000000a4a0a07220 */ /* 0x082fe20000410000 */
[----:B------:R-:W-:Y:S01]  /*21fb0*/  MUFU.EX2 R32, R32 ;  /* 0x0000002000207308 */ /* 0x000fe20000000800 */
[-C--:B------:R-:W-:Y:S01]  /*21fc0*/  FMUL.FTZ R161, R161, R164.reuse ;  /* 0x000000a4a1a17220 */ /* 0x080fe20000410000 */
[----:B------:R-:W1:Y:S01]  /*21fd0*/  LDSM.16.MT88.4 R12, [R216+0x10000] ;  /* 0x01000000d80c783b */ /* 0x000e620000004200 */
[-C--:B------:R-:W-:Y:S02]  /*21fe0*/  FMUL.FTZ R156, R156, R164.reuse ;  /* 0x000000a49c9c7220 */ /* 0x080fe40000410000 */
[----:B------:R-:W-:-:S02]  /*21ff0*/  FMUL.FTZ R157, R157, R164 ;  /* 0x000000a49d9d7220 */ /* 0x000fc40000410000 */
[-C--:B------:R-:W-:Y:S01]  /*22000*/  FMUL.FTZ R152, R152, R164.reuse ;  /* 0x000000a498987220 */ /* 0x080fe20000410000 */
[----:B------:R-:W4:Y:S01]  /*22010*/  MUFU.EX2 R31, R31 ;  /* 0x0000001f001f7308 */ /* 0x000f220000000800 */
[-C--:B------:R-:W-:Y:S02]  /*22020*/  FMUL.FTZ R153, R153, R164.reuse ;  /* 0x000000a499997220 */ /* 0x080fe40000410000 */
[-C--:B------:R-:W-:Y:S02]  /*22030*/  FMUL.FTZ R148, R148, R164.reuse ;  /* 0x000000a494947220 */ /* 0x080fe40000410000 */
[-C--:B------:R-:W-:Y:S02]  /*22040*/  FMUL.FTZ R149, R149, R164.reuse ;  /* 0x000000a495957220 */ /* 0x080fe40000410000 */
[-C--:B------:R-:W-:Y:S01]  /*22050*/  FMUL.FTZ R144, R144, R164.reuse ;  /* 0x000000a490907220 */ /* 0x080fe20000410000 */
[----:B------:R-:W5:Y:S01]  /*22060*/  MUFU.EX2 R30, R30 ;  /* 0x0000001e001e7308 */ /* 0x000f620000000800 */
[----:B------:R-:W-:-:S02]  /*22070*/  FMUL.FTZ R145, R145, R164 ;  /* 0x000000a491917220 */ /* 0x000fc40000410000 */
[-C--:B------:R-:W-:Y:S02]  /*22080*/  FMUL.FTZ R140, R140, R164.reuse ;  /* 0x000000a48c8c7220 */ /* 0x080fe40000410000 */
[-C--:B------:R-:W-:Y:S02]  /*22090*/  FMUL.FTZ R141, R141, R164.reuse ;  /* 0x000000a48d8d7220 */ /* 0x080fe40000410000 */
[----:B------:R-:W-:Y:S01]  /*220a0*/  FMUL.FTZ R136, R136, R164 ;  /* 0x000000a488887220 */ /* 0x000fe20000410000 */
[----:B------:R-:W-:Y:S01]  /*220b0*/  MUFU.EX2 R28, R28 ;  /* 0x0000001c001c7308 */ /* 0x000fe20000000800 */
[----:B----4-:R-:W-:Y:S01]  /*220c0*/  F2FP.BF16.PACK_AB R4, R31, R32 ;  /* 0x000000201f04723e */ /* 0x010fe200000010ff */
[-C--:B------:R-:W-:Y:S02]  /*220d0*/  FMUL.FTZ R137, R137, R164.reuse ;  /* 0x000000a489897220 */ /* 0x080fe40000410000 */
[-C--:B------:R-:W-:Y:S02]  /*220e0*/  FMUL.FTZ R132, R132, R164.reuse ;  /* 0x000000a484847220 */ /* 0x080fe40000410000 */
[----:B------:R-:W-:-:S02]  /*220f0*/  FMUL.FTZ R133, R133, R164 ;  /* 0x000000a485857220 */ /* 0x000fc40000410000 */
[----:B------:R-:W4:Y:S01]  /*22100*/  MUFU.EX2 R2, R2 ;  /* 0x0000000200027308 */ /* 0x000f220000000800 */
[----:B-----5:R-:W-:Y:S01]  /*22110*/  F2FP.BF16.PACK_AB R6, R29, R30 ;  /* 0x0000001e1d06723e */ /* 0x020fe200000010ff */
[-C--:B------:R-:W-:Y:S02]  /*22120*/  FMUL.FTZ R36, R36, R164.reuse ;  /* 0x000000a424247220 */ /* 0x080fe40000410000 */
[-C--:B------:R-:W-:Y:S02]  /*22130*/  FMUL.FTZ R37, R37, R164.reuse ;  /* 0x000000a425257220 */ /* 0x080fe40000410000 */
[-C--:B------:R-:W-:Y:S02]  /*22140*/  FMUL.FTZ R40, R40, R164.reuse ;  /* 0x000000a428287220 */ /* 0x080fe40000410000 */
[----:B------:R-:W-:Y:S01]  /*22150*/  MUFU.EX2 R0, R0 ;  /* 0x0000000000007308 */ /* 0x000fe20000000800 */
[-C--:B------:R-:W-:Y:S02]  /*22160*/  FMUL.FTZ R41, R41, R164.reuse ;  /* 0x000000a429297220 */ /* 0x080fe40000410000 */
[----:B------:R-:W-:-:S02]  /*22170*/  FMUL.FTZ R44, R44, R164 ;  /* 0x000000a42c2c7220 */ /* 0x000fc40000410000 */
[-C--:B------:R-:W-:Y:S02]  /*22180*/  FMUL.FTZ R45, R45, R164.reuse ;  /* 0x000000a42d2d7220 */ /* 0x080fe40000410000 */
[----:B------:R-:W-:Y:S01]  /*22190*/  FMUL.FTZ R48, R48, R164 ;  /* 0x000000a430307220 */ /* 0x000fe20000410000 */
[----:B------:R-:W5:Y:S01]  /*221a0*/  MUFU.EX2 R35, R35 ;  /* 0x0000002300237308 */ /* 0x000f620000000800 */
[----:B----4-:R-:W-:Y:S01]  /*221b0*/  F2FP.BF16.PACK_AB R5, R2, R28 ;  /* 0x0000001c0205723e */ /* 0x010fe200000010ff */
[-C--:B------:R-:W-:Y:S02]  /*221c0*/  FMUL.FTZ R49, R49, R164.reuse ;  /* 0x000000a431317220 */ /* 0x080fe40000410000 */
[-C--:B------:R-:W-:Y:S02]  /*221d0*/  FMUL.FTZ R52, R52, R164.reuse ;  /* 0x000000a434347220 */ /* 0x080fe40000410000 */
[-C--:B------:R-:W-:Y:S02]  /*221e0*/  FMUL.FTZ R53, R53, R164.reuse ;  /* 0x000000a435357220 */ /* 0x080fe40000410000 */
[----:B------:R-:W4:Y:S01]  /*221f0*/  MUFU.EX2 R3, R3 ;  /* 0x0000000300037308 */ /* 0x000f220000000800 */
[----:B------:R-:W-:-:S02]  /*22200*/  FMUL.FTZ R56, R56, R164 ;  /* 0x000000a438387220 */ /* 0x000fc40000410000 */
[-C--:B------:R-:W-:Y:S02]  /*22210*/  FMUL.FTZ R57, R57, R164.reuse ;  /* 0x000000a439397220 */ /* 0x080fe40000410000 */
[-C--:B------:R-:W-:Y:S02]  /*22220*/  FMUL.FTZ R60, R60, R164.reuse ;  /* 0x000000a43c3c7220 */ /* 0x080fe40000410000 */
[----:B------:R-:W-:Y:S01]  /*22230*/  FMUL.FTZ R61, R61, R164 ;  /* 0x000000a43d3d7220 */ /* 0x000fe20000410000 */
[----:B-----5:R-:W-:Y:S01]  /*22240*/  F2FP.BF16.PACK_AB R7, R35, R0 ;  /* 0x000000002307723e */ /* 0x020fe200000010ff */
[-C--:B------:R-:W-:Y:S02]  /*22250*/  FMUL.FTZ R64, R64, R164.reuse ;  /* 0x000000a440407220 */ /* 0x080fe40000410000 */
[-C--:B------:R-:W-:Y:S02]  /*22260*/  FMUL.FTZ R65, R65, R164.reuse ;  /* 0x000000a441417220 */ /* 0x080fe40000410000 */
[----:B------:R-:W-:-:S02]  /*22270*/  FMUL.FTZ R68, R68, R164 ;  /* 0x000000a444447220 */ /* 0x000fc40000410000 */
[----:B------:R-:W-:Y:S02]  /*22280*/  FMUL.FTZ R69, R69, R164 ;  /* 0x000000a445457220 */ /* 0x000fe40000410000 */
[-C--:B----4-:R-:W-:Y:S02]  /*22290*/  FMUL.FTZ R162, R162, R3.reuse ;  /* 0x00000003a2a27220 */ /* 0x090fe40000410000 */
[-C--:B------:R-:W-:Y:S02]  /*222a0*/  FMUL.FTZ R163, R163, R3.reuse ;  /* 0x00000003a3a37220 */ /* 0x080fe40000410000 */
[-C--:B------:R-:W-:Y:S02]  /*222b0*/  FMUL.FTZ R158, R158, R3.reuse ;  /* 0x000000039e9e7220 */ /* 0x080fe40000410000 */
[-C--:B------:R-:W-:Y:S02]  /*222c0*/  FMUL.FTZ R159, R159, R3.reuse ;  /* 0x000000039f9f7220 */ /* 0x080fe40000410000 */
[-C--:B------:R-:W-:Y:S01]  /*222d0*/  FMUL.FTZ R154, R154, R3.reuse ;  /* 0x000000039a9a7220 */ /* 0x080fe20000410000 */
        /* <DEDUP_REMOVED lines=8> */
[-C--:B------:R-:W-:Y:S02]  /*22360*/  FMUL.FTZ R142, R142, R3.reuse ;  /* 0x000000038e8e7220 */ /* 0x080fe40000410000 */
[----:B------:R-:W-:-:S02]  /*22370*/  FMUL.FTZ R143, R143, R3 ;  /* 0x000000038f8f7220 */ /* 0x000fc40000410000 */
        /* <DEDUP_REMOVED lines=10> */
[C---:B-1----:R-:W-:Y:S01]  /*22420*/  HMMA.16816.F32.BF16 R144, R4.reuse, R12, R144 ;  /* 0x0000000c0490723c */ /* 0x042fe20000041890 */
        /* <DEDUP_REMOVED lines=9> */
[-C--:B------:R-:W-:Y:S01]  /*224c0*/  FMUL.FTZ R58, R58, R3.reuse ;  /* 0x000000033a3a7220 */ /* 0x080fe20000410000 */
[----:B--2---:R-:W-:Y:S01]  /*224d0*/  HMMA.16816.F32.BF16 R136, R4, R8, R136 ;  /* 0x000000080488723c */ /* 0x004fe20000041888 */
[-C--:B------:R-:W-:Y:S02]  /*224e0*/  FMUL.FTZ R59, R59, R3.reuse ;  /* 0x000000033b3b7220 */ /* 0x080fe40000410000 */
[-C--:B------:R-:W-:Y:S02]  /*224f0*/  FMUL.FTZ R62, R62, R3.reuse ;  /* 0x000000033e3e7220 */ /* 0x080fe40000410000 */
[----:B------:R-:W-:-:S02]  /*22500*/  FMUL.FTZ R63, R63, R3 ;  /* 0x000000033f3f7220 */ /* 0x000fc40000410000 */
[-C--:B------:R-:W-:Y:S01]  /*22510*/  FMUL.FTZ R66, R66, R3.reuse ;  /* 0x0000000342427220 */ /* 0x080fe20000410000 */
[C---:B------:R-:W-:Y:S01]  /*22520*/  HMMA.16816.F32.BF16 R132, R4.reuse, R10, R132 ;  /* 0x0000000a0484723c */ /* 0x040fe20000041884 */
[----:B------:R-:W2:Y:S01]  /*22530*/  LDSM.16.MT88.4 R8, [R216+0x12000] ;  /* 0x01200000d808783b */ /* 0x000ea20000004200 */
[-C--:B------:R-:W-:Y:S02]  /*22540*/  FMUL.FTZ R67, R67, R3.reuse ;  /* 0x0000000343437220 */ /* 0x080fe40000410000 */
[-C--:B------:R-:W-:Y:S02]  /*22550*/  FMUL.FTZ R70, R70, R3.reuse ;  /* 0x0000000346467220 */ /* 0x080fe40000410000 */
[----:B------:R-:W-:Y:S02]  /*22560*/  FMUL.FTZ R71, R71, R3 ;  /* 0x0000000347477220 */ /* 0x000fe40000410000 */
[----:B---3--:R-:W-:Y:S01]  /*22570*/  HMMA.16816.F32.BF16 R36, R4, R16, R36 ;  /* 0x000000100424723c */ /* 0x008fe20000041824 */
[----:B------:R-:W-:-:S02]  /*22580*/  FMUL.FTZ R72, R72, R164 ;  /* 0x000000a448487220 */ /* 0x000fc40000410000 */
[-C--:B------:R-:W-:Y:S02]  /*22590*/  FMUL.FTZ R73, R73, R164.reuse ;  /* 0x000000a449497220 */ /* 0x080fe40000410000 */
[-C--:B------:R-:W-:Y:S02]  /*225a0*/  FMUL.FTZ R74, R74, R3.reuse ;  /* 0x000000034a4a7220 */ /* 0x080fe40000410000 */
[-C--:B------:R-:W-:Y:S01]  /*225b0*/  FMUL.FTZ R75, R75, R3.reuse ;  /* 0x000000034b4b7220 */ /* 0x080fe20000410000 */
[----:B------:R-:W-:Y:S01]  /*225c0*/  HMMA.16816.F32.BF16 R40, R4, R18, R40 ;  /* 0x000000120428723c */ /* 0x000fe20000041828 */
[----:B------:R-:W3:Y:S01]  /*225d0*/  LDSM.16.MT88.4 R16, [R215+0x12000] ;  /* 0x01200000d710783b */ /* 0x000ee20000004200 */
        /* <DEDUP_REMOVED lines=15> */
[----:B------:R-:W-:Y:S02]  /*226d0*/  FMUL.FTZ R87, R87, R3 ;  /* 0x0000000357577220 */ /* 0x000fe40000410000 */
        /* <DEDUP_REMOVED lines=36> */
[----:B------:R-:W-:Y:S02]  /*22920*/  FMUL.FTZ R113, R113, R164 ;  /* 0x000000a471717220 */ /* 0x000fe40000410000 */
[-C--:B------:R-:W-:Y:S02]  /*22930*/  FMUL.FTZ R114, R114, R3.reuse ;  /* 0x0000000372727220 */ /* 0x080fe40000410000 */
[----:B------:R-:W-:Y:S02]  /*22940*/  FMUL.FTZ R115, R115, R3 ;  /* 0x0000000373737220 */ /* 0x000fe40000410000 */
[----:B---3--:R-:W-:Y:S01]  /*22950*/  HMMA.16816.F32.BF16 R84, R4, R16, R84 ;  /* 0x000000100454723c */ /* 0x008fe20000041854 */
[----:B------:R-:W-:-:S02]  /*22960*/  FFMA.FTZ R170, R192, R169, -R24 ;  /* 0x000000a9c0aa7223 */ /* 0x000fc40000010818 */
[-CC-:B------:R-:W-:Y:S02]  /*22970*/  FFMA.FTZ R171, R191, R169.reuse, -R24.reuse ;  /* 0x000000a9bfab7223 */ /* 0x180fe40000010818 */
[-CC-:B------:R-:W-:Y:S02]  /*22980*/  FFMA.FTZ R172, R190, R169.reuse, -R24.reuse ;  /* 0x000000a9beac7223 */ /* 0x180fe40000010818 */
[-C--:B------:R-:W-:Y:S01]  /*22990*/  FFMA.FTZ R173, R187, R169.reuse, -R24 ;  /* 0x000000a9bbad7223 */ /* 0x080fe20000010818 */
[----:B------:R-:W-:Y:S01]  /*229a0*/  HMMA.16816.F32.BF16 R88, R4, R18, R88 ;  /* 0x000000120458723c */ /* 0x000fe20000041858 */
[----:B------:R-:W3:Y:S01]  /*229b0*/  LDSM.16.MT88.4 R16, [R217+0x16000] ;  /* 0x01600000d910783b */ /* 0x000ee20000004200 */
[-CC-:B------:R-:W-:Y:S01]  /*229c0*/  FFMA.FTZ R174, R186, R169.reuse, -R168.reuse ;  /* 0x000000a9baae7223 */ /* 0x180fe200000108a8 */
[----:B------:R-:W-:Y:S01]  /*229d0*/  MUFU.EX2 R170, R170 ;  /* 0x000000aa00aa7308 */ /* 0x000fe20000000800 */
[-CC-:B------:R-:W-:Y:S02]  /*229e0*/  FFMA.FTZ R175, R176, R169.reuse, -R168.reuse ;  /* 0x000000a9b0af7223 */ /* 0x180fe400000108a8 */
[----:B------:R-:W-:-:S02]  /*229f0*/  FFMA.FTZ R177, R177, R169, -R168 ;  /* 0x000000a9b1b17223 */ /* 0x000fc400000108a8 */
[C---:B-1----:R-:W-:Y:S01]  /*22a00*/  HMMA.16816.F32.BF16 R92, R4.reuse, R12, R92 ;  /* 0x0000000c045c723c */ /* 0x042fe2000004185c */
[----:B------:R-:W-:Y:S02]  /*22a10*/  FFMA.FTZ R185, R185, R169, -R168 ;  /* 0x000000a9b9b97223 */ /* 0x000fe400000108a8 */
[----:B------:R-:W1:Y:S01]  /*22a20*/  MUFU.EX2 R171, R171 ;  /* 0x000000ab00ab7308 */ /* 0x000e620000000800 */
        /* <DEDUP_REMOVED lines=9> */
[C---:B--2---:R-:W-:Y:S01]  /*22ac0*/  HMMA.16816.F32.BF16 R100, R4.reuse, R8, R100 ;  /* 0x000000080464723c */ /* 0x044fe20000041864 */
[-C--:B------:R-:W-:Y:S01]  /*22ad0*/  FMUL.FTZ R122, R122, R3.reuse ;  /* 0x000000037a7a7220 */ /* 0x080fe20000410000 */
[----:B------:R-:W-:Y:S01]  /*22ae0*/  MUFU.EX2 R173, R173 ;  /* 0x000000ad00ad7308 */ /* 0x000fe20000000800 */
[-C--:B------:R-:W-:Y:S02]  /*22af0*/  FMUL.FTZ R123, R123, R3.reuse ;  /* 0x000000037b7b7220 */ /* 0x080fe40000410000 */
[-C--:B------:R-:W-:Y:S02]  /*22b00*/  FMUL.FTZ R124, R124, R164.reuse ;  /* 0x000000a47c7c7220 */ /* 0x080fe40000410000 */
[----:B------:R-:W-:Y:S01]  /*22b10*/  FMUL.FTZ R125, R125, R164 ;  /* 0x000000a47d7d7220 */ /* 0x000fe20000410000 */
[----:B------:R-:W-:Y:S01]  /*22b20*/  HMMA.16816.F32.BF16 R104, R4, R10, R104 ;  /* 0x0000000a0468723c */ /* 0x000fe20000041868 */
[----:B------:R-:W2:Y:S01]  /*22b30*/  LDSM.16.MT88.4 R8, [R215+0x16000] ;  /* 0x01600000d708783b */ /* 0x000ea20000004200 */
[----:B------:R-:W-:Y:S01]  /*22b40*/  MUFU.EX2 R174, R174 ;  /* 0x000000ae00ae7308 */ /* 0x000fe20000000800 */
[----:B------:R-:W-:-:S02]  /*22b50*/  FMUL.FTZ R126, R126, R3 ;  /* 0x000000037e7e7220 */ /* 0x000fc40000410000 */
[-C--:B------:R-:W-:Y:S02]  /*22b60*/  FMUL.FTZ R127, R127, R3.reuse ;  /* 0x000000037f7f7220 */ /* 0x080fe40000410000 */
[-C--:B------:R-:W-:Y:S01]  /*22b70*/  FMUL.FTZ R128, R128, R164.reuse ;  /* 0x000000a480807220 */ /* 0x080fe20000410000 */
[C---:B---3--:R-:W-:Y:S01]  /*22b80*/  HMMA.16816.F32.BF16 R108, R4.reuse, R16, R108 ;  /* 0x00000010046c723c */ /* 0x048fe2000004186c */
[----:B------:R-:W-:Y:S01]  /*22b90*/  FMUL.FTZ R129, R129, R164 ;  /* 0x000000a481817220 */ /* 0x000fe20000410000 */
[----:B------:R3:W5:Y:S01]  /*22ba0*/  MUFU.EX2 R176, R185 ;  /* 0x000000b900b07308 */ /* 0x0007620000000800 */
        /* <DEDUP_REMOVED lines=8> */
[-C--:B------:R-:W-:Y:S01]  /*22c30*/  FFMA.FTZ R181, R181, R169.reuse, -R24 ;  /* 0x000000a9b5b57223 */ /* 0x080fe20000010818 */
[C---:B----4-:R-:W-:Y:S01]  /*22c40*/  HMMA.16816.F32.BF16 R116, R4.reuse, R12, R116 ;  /* 0x0000000c0474723c */ /* 0x050fe20000041874 */
[-CC-:B------:R-:W-:Y:S01]  /*22c50*/  FFMA.FTZ R180, R180, R169.reuse, -R168.reuse ;  /* 0x000000a9b4b47223 */ /* 0x180fe200000108a8 */
[----:B------:R-:W4:Y:S01]  /*22c60*/  MUFU.EX2 R177, R177 ;  /* 0x000000b100b17308 */ /* 0x000f220000000800 */
[-CC-:B---3--:R-:W-:Y:S02]  /*22c70*/  FFMA.FTZ R185, R178, R169.reuse, -R168.reuse ;  /* 0x000000a9b2b97223 */ /* 0x188fe400000108a8 */
[-CC-:B------:R-:W-:Y:S02]  /*22c80*/  FFMA.FTZ R178, R179, R169.reuse, -R168.reuse ;  /* 0x000000a9b3b27223 */ /* 0x180fe400000108a8 */
[-C--:B------:R-:W-:Y:S01]  /*22c90*/  FFMA.FTZ R179, R27, R169.reuse, -R168 ;  /* 0x000000a91bb37223 */ /* 0x080fe200000108a8 */
[----:B------:R-:W-:Y:S01]  /*22ca0*/  HMMA.16816.F32.BF16 R120, R4, R14, R120 ;  /* 0x0000000e0478723c */ /* 0x000fe20000041878 */
[----:B------:R-:W3:Y:S01]  /*22cb0*/  LDSM.16.MT88.4 R12, [R217+0x10800] ;  /* 0x01080000d90c783b */ /* 0x000ee20000004200 */
[----:B------:R-:W1:Y:S01]  /*22cc0*/  MUFU.EX2 R182, R182 ;  /* 0x000000b600b67308 */ /* 0x000e620000000800 */
[----:B------:R-:W-:-:S02]  /*22cd0*/  FFMA.FTZ R186, R26, R169, -R24 ;  /* 0x000000a91aba7223 */ /* 0x000fc40000010818 */
[-CC-:B------:R-:W-:Y:S02]  /*22ce0*/  FFMA.FTZ R187, R25, R169.reuse, -R24.reuse ;  /* 0x000000a919bb7223 */ /* 0x180fe40000010818 */
[-CC-:B------:R-:W-:Y:S01]  /*22cf0*/  FFMA.FTZ R190, R23, R169.reuse, -R24.reuse ;  /* 0x000000a917be7223 */ /* 0x180fe20000010818 */
[C---:B--2---:R-:W-:Y:S02]  /*22d00*/  HMMA.16816.F32.BF16 R124, R4.reuse, R8, R124 ;  /* 0x00000008047c723c */ /* 0x044fe4000004187c */
[----:B------:R-:W-:Y:S01]  /*22d10*/  MUFU.EX2 R184, R184 ;  /* 0x000000b800b87308 */ /* 0x000fe20000000800 */
[-C--:B------:R-:W-:Y:S02]  /*22d20*/  FFMA.FTZ R191, R22, R169.reuse, -R24 ;  /* 0x000000a916bf7223 */ /* 0x080fe40000010818 */
[-CC-:B------:R-:W-:Y:S01]  /*22d30*/  FFMA.FTZ R192, R21, R169.reuse, -R168.reuse ;  /* 0x000000a915c07223 */ /* 0x180fe200000108a8 */
[----:B------:R-:W-:Y:S01]  /*22d40*/  LDSM.16.MT88.4 R24, [R218+0x11800] ;  /* 0x01180000da18783b */ /* 0x000fe20000004200 */
[-CC-:B------:R-:W-:Y:S01]  /*22d50*/  FFMA.FTZ R193, R20, R169.reuse, -R168.reuse ;  /* 0x000000a914c17223 */ /* 0x180fe200000108a8 */
[----:B------:R-:W-:Y:S02]  /*22d60*/  HMMA.16816.F32.BF16 R128, R4, R10, R128 ;  /* 0x0000000a0480723c */ /* 0x000fe40000041880 */
[----:B------:R-:W2:Y:S01]  /*22d70*/  LDSM.16.MT88.4 R8, [R216+0x10800] ;  /* 0x01080000d808783b */ /* 0x000ea20000004200 */
[----:B------:R-:W-:Y:S01]  /*22d80*/  MUFU.EX2 R183, R183 ;  /* 0x000000b700b77308 */ /* 0x000fe20000000800 */
[----:B------:R-:W-:-:S02]  /*22d90*/  FFMA.FTZ R166, R166, R169, -R168 ;  /* 0x000000a9a6a67223 */ /* 0x000fc400000108a8 */
[----:B------:R-:W-:Y:S01]  /*22da0*/  FFMA.FTZ R165, R165, R169, -R168 ;  /* 0x000000a9a5a57223 */ /* 0x000fe200000108a8 */
[----:B------:R-:W-:Y:S01]  /*22db0*/  LDSM.16.MT88.4 R20, [R217+0x11800] ;  /* 0x01180000d914783b */ /* 0x000fe20000004200 */
[----:B-1----:R-:W-:Y:S01]  /*22dc0*/  F2FP.BF16.PACK_AB R4, R171, R170 ;  /* 0x000000aaab04723e */ /* 0x002fe200000010ff */
[----:B------:R-:W-:Y:S01]  /*22dd0*/  FFMA.FTZ R32, R247, R164, R32 ;  /* 0x000000a4f7207223 */ /* 0x000fe20000010020 */
[----:B-----5:R-:W-:Y:S01]  /*22de0*/  F2FP.BF16.PACK_AB R5, R176, R174 ;  /* 0x000000aeb005723e */ /* 0x020fe200000010ff */
        /* <DEDUP_REMOVED lines=8> */
[----:B------:R-:W1:Y:S01]  /*22e70*/  MUFU.EX2 R180, R180 ;  /* 0x000000b400b47308 */ /* 0x000e620000000800 */
[----:B------:R-:W-:Y:S01]  /*22e80*/  FADD.FTZ R31, R30, R31 ;  /* 0x0000001f1e1f7221 */ /* 0x000fe20000010000 */
[----:B------:R-:W-:Y:S01]  /*22e90*/  HMMA.16816.F32.BF16 R160, R4, R16, R160 ;  /* 0x0000001004a0723c */ /* 0x000fe200000418a0 */
[----:B------:R-:W-:-:S02]  /*22ea0*/  FADD.FTZ R2, R0, R2 ;  /* 0x0000000200027221 */ /* 0x000fc40000010000 */
[----:B------:R-:W-:Y:S02]  /*22eb0*/  FADD.FTZ R29, R29, R31 ;  /* 0x0000001f1d1d7221 */ /* 0x000fe40000010000 */
[----:B------:R-:W-:Y:S01]  /*22ec0*/  FADD.FTZ R35, R35, R2 ;  /* 0x0000000223237221 */ /* 0x000fe20000010000 */
[----:B------:R-:W4:Y:S01]  /*22ed0*/  MUFU.EX2 R185, R185 ;  /* 0x000000b900b97308 */ /* 0x000f220000000800 */
[----:B------:R-:W-:Y:S01]  /*22ee0*/  FADD.FTZ R29, R170, R29 ;  /* 0x0000001daa1d7221 */ /* 0x000fe20000010000 */
[C---:B------:R-:W-:Y:S01]  /*22ef0*/  HMMA.16816.F32.BF16 R156, R4.reuse, R18, R156 ;  /* 0x00000012049c723c */ /* 0x040fe2000004189c */
[----:B------:R-:W5:Y:S01]  /*22f00*/  LDSM.16.MT88.4 R16, [R215+0x10800] ;  /* 0x01080000d710783b */ /* 0x000f620000004200 */
[----:B------:R-:W-:Y:S02]  /*22f10*/  FADD.FTZ R35, R174, R35 ;  /* 0x00000023ae237221 */ /* 0x000fe40000010000 */
[----:B------:R-:W-:Y:S02]  /*22f20*/  FADD.FTZ R171, R171, R29 ;  /* 0x0000001dabab7221 */ /* 0x000fe40000010000 */
[----:B------:R-:W-:Y:S01]  /*22f30*/  MUFU.EX2 R178, R178 ;  /* 0x000000b200b27308 */ /* 0x000fe20000000800 */
[----:B------:R-:W-:Y:S01]  /*22f40*/  FADD.FTZ R176, R176, R35 ;  /* 0x00000023b0b07221 */ /* 0x000fe20000010000 */
[----:B---3--:R-:W-:Y:S01]  /*22f50*/  HMMA.16816.F32.BF16 R152, R4, R12, R152 ;  /* 0x0000000c0498723c */ /* 0x008fe20000041898 */
[----:B------:R-:W-:-:S02]  /*22f60*/  FADD.FTZ R171, R172, R171 ;  /* 0x000000abacab7221 */ /* 0x000fc40000010000 */
[----:B------:R-:W-:Y:S02]  /*22f70*/  FADD.FTZ R176, R175, R176 ;  /* 0x000000b0afb07221 */ /* 0x000fe40000010000 */
[----:B------:R-:W-:Y:S01]  /*22f80*/  FADD.FTZ R173, R173, R171 ;  /* 0x000000abadad7221 */ /* 0x000fe20000010000 */
[----:B------:R-:W3:Y:S01]  /*22f90*/  MUFU.EX2 R179, R179 ;  /* 0x000000b300b37308 */ /* 0x000ee20000000800 */
[----:B------:R-:W-:Y:S01]  /*22fa0*/  FADD.FTZ R177, R177, R176 ;  /* 0x000000b0b1b17221 */ /* 0x000fe20000010000 */
[C---:B------:R-:W-:Y:S01]  /*22fb0*/  HMMA.16816.F32.BF16 R148, R4.reuse, R14, R148 ;  /* 0x0000000e0494723c */ /* 0x040fe20000041894 */
[----:B------:R-:W3:Y:S01]  /*22fc0*/  LDSM.16.MT88.4 R12, [R218+0x12800] ;  /* 0x01280000da0c783b */ /* 0x000ee20000004200 */
[----:B------:R-:W-:Y:S02]  /*22fd0*/  FADD.FTZ R173, R182, R173 ;  /* 0x000000adb6ad7221 */ /* 0x000fe40000010000 */
[----:B-1----:R-:W-:Y:S02]  /*22fe0*/  FADD.FTZ R177, R180, R177 ;  /* 0x000000b1b4b17221 */ /* 0x002fe40000010000 */
[----:B------:R-:W1:Y:S02]  /*22ff0*/  MUFU.EX2 R186, R186 ;  /* 0x000000ba00ba7308 */ /* 0x000e640000000800 */
[C---:B--2---:R-:W-:Y:S06]  /*23000*/  HMMA.16816.F32.BF16 R144, R4.reuse, R8, R144 ;  /* 0x000000080490723c */ /* 0x044fec0000041890 */
[----:B------:R-:W-:Y:S02]  /*23010*/  MUFU.EX2 R187, R187 ;  /* 0x000000bb00bb7308 */ /* 0x000fe40000000800 */
[C---:B------:R-:W-:Y:S01]  /*23020*/  HMMA.16816.F32.BF16 R140, R4.reuse, R10, R140 ;  /* 0x0000000a048c723c */ /* 0x040fe2000004188c */
[----:B------:R-:W2:Y:S05]  /*23030*/  LDSM.16.MT88.4 R8, [R217+0x12800] ;  /* 0x01280000d908783b */ /* 0x000eaa0000004200 */
[----:B------:R-:W-:Y:S02]  /*23040*/  MUFU.EX2 R190, R190 ;  /* 0x000000be00be7308 */ /* 0x000fe40000000800 */
[C---:B-----5:R-:W-:Y:S06]  /*23050*/  HMMA.16816.F32.BF16 R136, R4.reuse, R16, R136 ;  /* 0x000000100488723c */ /* 0x060fec0000041888 */
[----:B------:R-:W-:Y:S02]  /*23060*/  MUFU.EX2 R191, R191 ;  /* 0x000000bf00bf7308 */ /* 0x000fe40000000800 */
[C---:B------:R-:W-:Y:S01]  /*23070*/  HMMA.16816.F32.BF16 R132, R4.reuse, R18, R132 ;  /* 0x000000120484723c */ /* 0x040fe20000041884 */
[----:B------:R-:W5:Y:S05]  /*23080*/  LDSM.16.MT88.4 R16, [R216+0x12800] ;  /* 0x01280000d810783b */ /* 0x000f6a0000004200 */
[----:B------:R-:W1:Y:S02]  /*23090*/  MUFU.EX2 R192, R192 ;  /* 0x000000c000c07308 */ /* 0x000e640000000800 */
[C---:B---3--:R-:W-:Y:S06]  /*230a0*/  HMMA.16816.F32.BF16 R36, R4.reuse, R12, R36 ;  /* 0x0000000c0424723c */ /* 0x048fec0000041824 */
[----:B------:R-:W3:Y:S02]  /*230b0*/  MUFU.EX2 R193, R193 ;  /* 0x000000c100c17308 */ /* 0x000ee40000000800 */
[C---:B------:R-:W-:Y:S01]  /*230c0*/  HMMA.16816.F32.BF16 R40, R4.reuse, R14, R40 ;  /* 0x0000000e0428723c */ /* 0x040fe20000041828 */
[----:B------:R-:W1:Y:S05]  /*230d0*/  LDSM.16.MT88.4 R12, [R215+0x12800] ;  /* 0x01280000d70c783b */ /* 0x000e6a0000004200 */
[----:B------:R-:W1:Y:S02]  /*230e0*/  MUFU.EX2 R166, R166 ;  /* 0x000000a600a67308 */ /* 0x000e640000000800 */
[C---:B--2---:R-:W-:Y:S06]  /*230f0*/  HMMA.16816.F32.BF16 R44, R4.reuse, R8, R44 ;  /* 0x00000008042c723c */ /* 0x044fec000004182c */
[----:B------:R-:W2:Y:S02]  /*23100*/  MUFU.EX2 R165, R165 ;  /* 0x000000a500a57308 */ /* 0x000ea40000000800 */
        /* <DEDUP_REMOVED lines=30> */
[----:B------:R-:W-:Y:S01]  /*232f0*/  HMMA.16816.F32.BF16 R128, R4, R18, R128 ;  /* 0x000000120480723c */ /* 0x000fe20000041880 */
[----:B------:R-:W5:Y:S06]  /*23300*/  LDSM.16.MT88.4 R16, [R216+0x11000] ;  /* 0x01100000d810783b */ /* 0x000f6c0000004200 */
[C---:B------:R-:W-:Y:S01]  /*23310*/  F2FP.BF16.PACK_AB R4, R184.reuse, R182 ;  /* 0x000000b6b804723e */ /* 0x040fe200000010ff */
[----:B------:R-:W-:Y:S01]  /*23320*/  FADD.FTZ R184, R184, R173 ;  /* 0x000000adb8b87221 */ /* 0x000fe20000010000 */
[C---:B----4-:R-:W-:Y:S01]  /*23330*/  F2FP.BF16.PACK_AB R5, R185.reuse, R180 ;  /* 0x000000b4b905723e */ /* 0x050fe200000010ff */
        /* <DEDUP_REMOVED lines=11> */
[----:B---3--:R-:W-:Y:S01]  /*233f0*/  FADD.FTZ R179, R193, R179 ;  /* 0x000000b3c1b37221 */ /* 0x008fe20000010000 */
[----:B------:R-:W-:Y:S01]  /*23400*/  HMMA.16816.F32.BF16 R156, R4, R14, R156 ;  /* 0x0000000e049c723c */ /* 0x000fe2000004189c */
[----:B------:R-:W1:Y:S01]  /*23410*/  LDSM.16.MT88.4 R12, [R215+0x11000] ;  /* 0x01100000d70c783b */ /* 0x000e620000004200 */
[----:B------:R-:W-:-:S02]  /*23420*/  FADD.FTZ R181, R190, R181 ;  /* 0x000000b5beb57221 */ /* 0x000fc40000010000 */
[----:B------:R-:W-:Y:S02]  /*23430*/  FADD.FTZ R179, R166, R179 ;  /* 0x000000b3a6b37221 */ /* 0x000fe40000010000 */
[----:B------:R-:W-:Y:S02]  /*23440*/  FADD.FTZ R247, R191, R181 ;  /* 0x000000b5bff77221 */ /* 0x000fe40000010000 */
[----:B--2---:R-:W-:Y:S01]  /*23450*/  HMMA.16816.F32.BF16 R152, R4, R8, R152 ;  /* 0x000000080498723c */ /* 0x004fe20000041898 */
[----:B------:R-:W-:-:S07]  /*23460*/  FADD.FTZ R246, R165, R179 ;  /* 0x000000b3a5f67221 */ /* 0x000fce0000010000 */
[C---:B-----5:R-:W-:Y:S08]  /*23470*/  HMMA.16816.F32.BF16 R144, R4.reuse, R16, R144 ;  /* 0x000000100490723c */ /* 0x060ff00000041890 */
        /* <DEDUP_REMOVED lines=91> */
.L_x_7559:
[----:B------:R-:W-:Y:S05]  /*23a30*/  @!P6 BRA `(.L_x_7568) ;  /* 0x00005d200000e947 */ /* 0x000fea0003800000 */
[----:B------:R-:W-:Y:S02]  /*23a40*/  MOV R0, R3 ;  /* 0x0000000300007202 */ /* 0x000fe40000000f00 */
[----:B------:R-:W-:-:S02]  /*23a50*/  MOV R2, R164 ;  /* 0x000000a400027202 */ /* 0x000fc40000000f00 */
.L_x_7577:
        /* <DEDUP_REMOVED lines=77> */
.L_x_7570:
[----:B------:R-:W-:Y:S02]  /*23f30*/  ULDC.64 UR4, c[0x0][0x118] ;  /* 0x0000460000047ab9 */ /* 0x000fe40000000a00 */
[----:B------:R-:W2:Y:S02]  /*23f40*/  LD.E R7, [R164.64+0x40] ;  /* 0x00004004a4077980 */ /* 0x000ea4000c101900 */
[----:B--2---:R-:W-:Y:S04]  /*23f50*/  LEA R7, -R7, RZ, 0x6 ;  /* 0x000000ff07077211 */ /* 0x004fe800078e31ff */
[----:B------:R-:W-:Y:S02]  /*23f60*/  SHF.R.S32.HI R3, RZ, 0x1f, R7 ;  /* 0x0000001fff037819 */ /* 0x000fe40000011407 */
.L_x_7571:
[----:B------:R-:W-:Y:S05]  /*23f70*/  BSYNC B0 ;  /* 0x0000000000007941 */ /* 0x000fea0003800000 */
.L_x_7569:
[C---:B------:R-:W-:Y:S01]  /*23f80*/  LOP3.LUT P4, RZ, R238.reuse, 0x1, RZ, 0xc0, !PT ;  /* 0x00000001eeff7812 */ /* 0x040fe2000788c0ff */
[----:B------:R-:W-:Y:S01]  /*23f90*/  ULDC.64 UR4, c[0x0][0x118] ;  /* 0x0000460000047ab9 */ /* 0x000fe20000000a00 */
[C---:B------:R-:W-:Y:S01]  /*23fa0*/  LEA R248, P0, R7.reuse, R189, 0x1 ;  /* 0x000000bd07f87211 */ /* 0x040fe200078008ff */
[----:B------:R-:W-:Y:S01]  /*23fb0*/  IMAD.MOV.U32 R166, RZ, RZ, 0x10 ;  /* 0x00000010ffa67424 */ /* 0x000fe200078e00ff */
[C---:B------:R-:W-:Y:S01]  /*23fc0*/  LOP3.LUT P3, RZ, R238.reuse, 0x2, RZ, 0xc0, !PT ;  /* 0x00000002eeff7812 */ /* 0x040fe2000786c0ff */
[----:B------:R-:W-:Y:S01]  /*23fd0*/  IMAD.MOV.U32 R220, RZ, RZ, 0x20 ;  /* 0x00000020ffdc7424 */ /* 0x000fe200078e00ff */
[CC--:B------:R-:W-:Y:S01]  /*23fe0*/  LEA.HI.X R249, R7.reuse, R188.reuse, R3, 0x1, P0 ;  /* 0x000000bc07f97211 */ /* 0x0c0fe200000f0c03 */
[----:B------:R-:W-:Y:S01]  /*23ff0*/  BSSY B1, `(.L_x_7572) ;  /* 0x0000258000017945 */ /* 0x000fe20003800000 */
        /* <DEDUP_REMOVED lines=8> */
[--C-:B------:R-:W-:Y:S01]  /*24080*/  IMAD.X R4, R3, 0x1, R222.reuse, P5 ;  /* 0x0000000103047824 */ /* 0x100fe200028e06de */
[----:B------:R-:W-:Y:S01]  /*24090*/  @!P4 STS.128 [R236+0x10000], RZ ;  /* 0x010000ffec00c388 */ /* 0x000fe20000000c00 */
[CC--:B------:R-:W-:Y:S02]  /*240a0*/  @P4 LEA R28, P5, R6.reuse, R189.reuse, 0x1 ;  /* 0x000000bd061c4211 */ /* 0x0c0fe400078a08ff */
[-C--:B------:R-:W-:Y:S01]  /*240b0*/  @P3 LEA R24, P0, R6, R189.reuse, 0x1 ;  /* 0x000000bd06183211 */ /* 0x080fe200078008ff */
[----:B------:R-:W-:Y:S01]  /*240c0*/  IMAD.X R3, R4, 0x1, R222, P6 ;  /* 0x0000000104037824 */ /* 0x000fe200030e06de */
[----:B------:R-:W-:Y:S01]  /*240d0*/  @!PT LDS RZ, [RZ] ;  /* 0x00000000fffff984 */ /* 0x000fe20000000800 */
[----:B------:R-:W-:Y:S01]  /*240e0*/  @!PT LDS RZ, [RZ] ;  /* 0x00000000fffff984 */ /* 0x000fe20000000800 */
[----:B------:R-:W-:Y:S01]  /*240f0*/  @!PT LDS RZ, [RZ] ;  /* 0x00000000fffff984 */ /* 0x000fe20000000800 */
[----:B------:R1:W-:Y:S01]  /*24100*/  @P3 LDGSTS.E.BYPASS.LTC128B.128 [R236+0x12000], [R248.64+0x80] ;  /* 0x12000080f8ec3fae */ /* 0x0003e2000b901d44 */
[CCC-:B------:R-:W-:Y:S02]  /*24110*/  @P4 LEA.HI.X R29, R6.reuse, R188.reuse, R4.reuse, 0x1, P5 ;  /* 0x000000bc061d4211 */ /* 0x1c0fe400028f0c04 */
[CCC-:B------:R-:W-:Y:S02]  /*24120*/  @P3 LEA.HI.X R25, R6.reuse, R188.reuse, R4.reuse, 0x1, P0 ;  /* 0x000000bc06193211 */ /* 0x1c0fe400000f0c04 */
[----:B------:R-:W-:Y:S01]  /*24130*/  @!P3 STS.128 [R236+0x12000], RZ ;  /* 0x012000ffec00b388 */ /* 0x000fe20000000c00 */
[CC--:B------:R-:W-:Y:S02]  /*24140*/  @P2 LEA R22, P6, R6.reuse, R189.reuse, 0x1 ;  /* 0x000000bd06162211 */ /* 0x0c0fe400078c08ff */
[CC--:B------:R-:W-:Y:S02]  /*24150*/  @P1 LEA R20, P5, R6.reuse, R189.reuse, 0x1 ;  /* 0x000000bd06141211 */ /* 0x0c0fe400078a08ff */
[----:B------:R-:W-:Y:S01]  /*24160*/  @!PT LDS RZ, [RZ] ;  /* 0x00000000fffff984 */ /* 0x000fe20000000800 */
[----:B------:R-:W-:Y:S01]  /*24170*/  @!PT LDS RZ, [RZ] ;  /* 0x00000000fffff984 */ /* 0x000fe20000000800 */
[----:B------:R-:W-:Y:S01]  /*24180*/  @!PT LDS RZ, [RZ] ;  /* 0x00000000fffff984 */ /* 0x000fe20000000800 */
[----:B------:R1:W-:Y:S01]  /*24190*/  @P2 LDGSTS.E.BYPASS.LTC128B.128 [R236+0x14000], [R248.64+0x100] ;  /* 0x14000100f8ec2fae */ /* 0x0003e2000b901d44 */
[CCC-:B------:R-:W-:Y:S02]  /*241a0*/  @P2 LEA.HI.X R23, R6.reuse, R188.reuse, R4.reuse, 0x1, P6 ;  /* 0x000000bc06172211 */ /* 0x1c0fe400030f0c04 */
[-C--:B------:R-:W-:Y:S02]  /*241b0*/  @P1 LEA.HI.X R21, R6, R188.reuse, R4, 0x1, P5 ;  /* 0x000000bc06151211 */ /* 0x080fe400028f0c04 */
        /* <DEDUP_REMOVED lines=11> */
[C---:B------:R-:W-:Y:S02]  /*24270*/  @P1 LEA R14, P0, R5.reuse, R189, 0x1 ;  /* 0x000000bd050e1211 */ /* 0x040fe400078008ff */
[----:B------:R-:W-:Y:S01]  /*24280*/  @!PT LDS RZ, [RZ] ;  /* 0x00000000fffff984 */ /* 0x000fe20000000800 */
[----:B------:R-:W-:Y:S01]  /*24290*/  @!PT LDS RZ, [RZ] ;  /* 0x00000000fffff984 */ /* 0x000fe20000000800 */
[----:B------:R-:W-:Y:S01]  /*242a0*/  @!PT LDS RZ, [RZ] ;  /* 0x00000000fffff984 */ /* 0x000fe20000000800 */
[----:B------:R2:W-:Y:S01]  /*242b0*/  @P4 LDGSTS.E.BYPASS.LTC128B.128 [R236+0x10800], [R28.64] ;  /* 0x108000001cec4fae */ /* 0x0005e2000b901d44 */
[CCC-:B------:R-:W-:Y:S02]  /*242c0*/  @P2 LEA.HI.X R17, R5.reuse, R188.reuse, R3.reuse, 0x1, P5 ;  /* 0x000000bc05112211 */ /* 0x1c0fe400028f0c03 */
[CC--:B------:R-:W-:Y:S02]  /*242d0*/  @P1 LEA.HI.X R15, R5.reuse, R188.reuse, R3, 0x1, P0 ;  /* 0x000000bc050f1211 */ /* 0x0c0fe400000f0c03 */
[----:B------:R-:W-:Y:S01]  /*242e0*/  @!P4 STS.128 [R236+0x10800], RZ ;  /* 0x010800ffec00c388 */ /* 0x000fe20000000c00 */
[----:B------:R-:W-:Y:S04]  /*242f0*/  IADD3 R4, P6, R5, R221, RZ ;  /* 0x000000dd05047210 */ /* 0x000fe80007fde0ff */
[----:B------:R-:W-:Y:S01]  /*24300*/  @!PT LDS RZ, [RZ] ;  /* 0x00000000fffff984 */ /* 0x000fe20000000800 */
[----:B------:R-:W-:Y:S01]  /*24310*/  @!PT LDS RZ, [RZ] ;  /* 0x00000000fffff984 */ /* 0x000fe20000000800 */
[----:B------:R-:W-:Y:S01]  /*24320*/  @!PT LDS RZ, [RZ] ;  /* 0x00000000fffff984 */ /* 0x000fe20000000800 */
[----:B------:R3:W-:Y:S01]  /*24330*/  @P3 LDGSTS.E.BYPASS.LTC128B.128 [R236+0x12800], [R24.64+0x80] ;  /* 0x1280008018ec3fae */ /* 0x0007e2000b901d44 */
[----:B------:R-:W-:Y:S01]  /*24340*/  IMAD.X R3, R3, 0x1, R222, P6 ;  /* 0x0000000103037824 */ /* 0x000fe200030e06de */
[CC--:B------:R-:W-:Y:S02]  /*24350*/  @P4 LEA R12, P0, R4.reuse, R189.reuse, 0x1 ;  /* 0x000000bd040c4211 */ /* 0x0c0fe400078008ff */
[CC--:B------:R-:W-:Y:S01]  /*24360*/  @P3 LEA R10, P6, R4.reuse, R189.reuse, 0x1 ;  /* 0x000000bd040a3211 */ /* 0x0c0fe200078c08ff */
[----:B------:R-:W-:Y:S01]  /*24370*/  @!P3 STS.128 [R236+0x12800], RZ ;  /* 0x012800ffec00b388 */ /* 0x000fe20000000c00 */
[CCC-:B------:R-:W-:Y:S02]  /*24380*/  @P4 LEA.HI.X R13, R4.reuse, R188.reuse, R3.reuse, 0x1, P0 ;  /* 0x000000bc040d4211 */ /* 0x1c0fe400000f0c03 */
[CCC-:B------:R-:W-:Y:S02]  /*24390*/  @P3 LEA.HI.X R11, R4.reuse, R188.reuse, R3.reuse, 0x1, P6 ;  /* 0x000000bc040b3211 */ /* 0x1c0fe400030f0c03 */
[----:B------:R-:W-:Y:S01]  /*243a0*/  @!PT LDS RZ, [RZ] ;  /* 0x00000000fffff984 */ /* 0x000fe20000000800 */
[----:B------:R-:W-:Y:S01]  /*243b0*/  @!PT LDS RZ, [RZ] ;  /* 0x00000000fffff984 */ /* 0x000fe20000000800 */
[----:B------:R-:W-:Y:S01]  /*243c0*/  @!PT LDS RZ, [RZ] ;  /* 0x00000000fffff984 */ /* 0x000fe20000000800 */
[----:B------:R4:W-:Y:S01]  /*243d0*/  @P2 LDGSTS.E.BYPASS.LTC128B.128 [R236+0x14800], [R22.64+0x100] ;  /* 0x1480010016ec2fae */ /* 0x0009e2000b901d44 */
[CC--:B------:R-:W-:Y:S02]  /*243e0*/  @P2 LEA R6, P5, R4.reuse, R189.reuse, 0x1 ;  /* 0x000000bd04062211 */ /* 0x0c0fe400078a08ff */
[C---:B------:R-:W-:Y:S02]  /*243f0*/  @P1 LEA R8, P0, R4.reuse, R189, 0x1 ;  /* 0x000000bd04081211 */ /* 0x040fe400078008ff */
[----:B------:R-:W-:Y:S01]  /*24400*/  @!P2 STS.128 [R236+0x14800], RZ ;  /* 0x014800ffec00a388 */ /* 0x000fe20000000c00 */
[CCC-:B------:R-:W-:Y:S02]  /*24410*/  @P2 LEA.HI.X R7, R4.reuse, R188.reuse, R3.reuse, 0x1, P5 ;  /* 0x000000bc04072211 */ /* 0x1c0fe400028f0c03 */
[----:B------:R-:W-:Y:S02]  /*24420*/  @P1 LEA.HI.X R9, R4, R188, R3, 0x1, P0 ;  /* 0x000000bc04091211 */ /* 0x000fe400000f0c03 */
        /* <DEDUP_REMOVED lines=44> */
[----:B------:R-:W1:Y:S05]  /*246f0*/  S2R R3, SR_TID.X ;  /* 0x0000000000037919 */ /* 0x000e6a0000002100 */
[----:B------:R-:W-:Y:S05]  /*24700*/  @!P1 STS.128 [R236+0x17800], RZ ;  /* 0x017800ffec009388 */ /* 0x000fea0000000c00 */
[----:B------:R-:W-:Y:S05]  /*24710*/  LDSM.16.M88.4 R32, [R214] ;  /* 0x00000000d620783b */ /* 0x000fea0000000200 */
[----:B-----5:R-:W-:Y:S05]  /*24720*/  LDSM.16.M88.4 R16, [R213+0x8800] ;  /* 0x00880000d510783b */ /* 0x020fea0000000200 */
[----:B---3--:R-:W-:Y:S05]  /*24730*/  LDSM.16.M88.4 R24, [R213+0x9000] ;  /* 0x00900000d518783b */ /* 0x008fea0000000200 */
[----:B-1----:R-:W1:Y:S05]  /*24740*/  LDSM.16.M88.4 R8, [R213+0x8000] ;  /* 0x00800000d508783b */ /* 0x002e6a0000000200 */
[----:B------:R-:W2:Y:S05]  /*24750*/  LDSM.16.M88.4 R168, [R213+0x9800] ;  /* 0x00980000d5a8783b */ /* 0x000eaa0000000200 */
[----:B------:R-:W-:Y:S05]  /*24760*/  LDSM.16.M88.4 R176, [R212] ;  /* 0x00000000d4b0783b */ /* 0x000fea0000000200 */
[----:B------:R-:W-:Y:S05]  /*24770*/  LDSM.16.M88.4 R180, [R210] ;  /* 0x00000000d2b4783b */ /* 0x000fea0000000200 */
[----:B------:R-:W-:Y:S05]  /*24780*/  LDSM.16.M88.4 R188, [R211+0x8000] ;  /* 0x00800000d3bc783b */ /* 0x000fea0000000200 */
[----:B------:R-:W-:Y:S05]  /*24790*/  LDSM.16.M88.4 R192, [R211+0x8800] ;  /* 0x00880000d3c0783b */ /* 0x000fea0000000200 */
[----:B------:R-:W0:Y:S05]  /*247a0*/  LDGDEPBAR ;  /* 0x00000000000079af */ /* 0x000e2a0000000000 */
[----:B------:R-:W3:Y:S01]  /*247b0*/  LD.E R250, [R164.64+0x18c] ;  /* 0x00018c04a4fa7980 */ /* 0x000ee2000c101900 */
[----:B------:R-:W-:Y:S04]  /*247c0*/  SHF.R.S32.HI R4, RZ, 0x1f, R3 ;  /* 0x0000001fff047819 */ /* 0x000fe80000011403 */
[----:B------:R-:W-:Y:S04]  /*247d0*/  LEA.HI R4, R4, R3, RZ, 0x4 ;  /* 0x0000000304047211 */ /* 0x000fe800078f20ff */
[----:B------:R-:W-:Y:S05]  /*247e0*/  LOP3.LUT R4, R4, 0xfffffff0, RZ, 0xc0, !PT ;  /* 0xfffffff004047812 */ /* 0x000fea00078ec0ff */
[----:B------:R-:W-:Y:S05]  /*247f0*/  IMAD.IADD R4, R3, 0x1, -R4 ;  /* 0x0000000103047824 */ /* 0x000fea00078e0a04 */
[----:B------:R-:W-:Y:S04]  /*24800*/  SHF.R.S32.HI R184, RZ, 0x1f, R4 ;  /* 0x0000001fffb87819 */ /* 0x000fe80000011404 */
[----:B------:R-:W-:Y:S04]  /*24810*/  LEA.HI R184, R184, R4, RZ, 0x3 ;  /* 0x00000004b8b87211 */ /* 0x000fe800078f18ff */
[----:B------:R-:W-:Y:S05]  /*24820*/  LOP3.LUT R184, R184, 0xfffffff8, RZ, 0xc0, !PT ;  /* 0xfffffff8b8b87812 */ /* 0x000fea00078ec0ff */
[----:B------:R-:W-:Y:S02]  /*24830*/  IMAD.IADD R184, R4, 0x1, -R184 ;  /* 0x0000000104b87824 */ /* 0x000fe400078e0ab8 */
[C---:B-1----:R-:W-:Y:S03]  /*24840*/  HMMA.16816.F32.BF16 R4, R32.reuse, R8, RZ ;  /* 0x000000082004723c */ /* 0x042fe600000418ff */
[----:B------:R-:W-:Y:S04]  /*24850*/  LOP3.LUT P0, RZ, R184, 0x2, RZ, 0xc0, !PT ;  /* 0x00000002b8ff7812 */ /* 0x000fe8000780c0ff */
[----:B------:R-:W-:Y:S01]  /*24860*/  SEL R166, R166, 0xfffffff0, !P0 ;  /* 0xfffffff0a6a67807 */ /* 0x000fe20004000000 */
[C---:B------:R-:W-:Y:S01]  /*24870*/  HMMA.16816.F32.BF16 R8, R32.reuse, R10, RZ ;  /* 0x0000000a2008723c */ /* 0x040fe200000418ff */
[----:B------:R-:W-:Y:S03]  /*24880*/  LOP3.LUT P0, RZ, R184, 0x4, RZ, 0xc0, !PT ;  /* 0x00000004b8ff7812 */ /* 0x000fe6000780c0ff */
[--C-:B------:R-:W-:Y:S01]  /*24890*/  IMAD R166, R166, 0x2, R214.reuse ;  /* 0x00000002a6a67824 */ /* 0x100fe200078e02d6 */
[----:B------:R-:W-:Y:S02]  /*248a0*/  SEL R220, R220, 0xffffffe0, !P0 ;  /* 0xffffffe0dcdc7807 */ /* 0x000fe40004000000 */
[----:B------:R-:W-:Y:S01]  /*248b0*/  ISETP.GT.AND P0, PT, R237, R225, PT ;  /* 0x000000e1ed00720c */ /* 0x000fe20003f04270 */
[C---:B------:R-:W-:Y:S01]  /*248c0*/  HMMA.16816.F32.BF16 R12, R32.reuse, R16, RZ ;  /* 0x00000010200c723c */ /* 0x040fe200000418ff */
[----:B------:R-:W1:Y:S03]  /*248d0*/  LDSM.16.M88.4 R172, [R166] ;  /* 0x00000000a6ac783b */ /* 0x000e660000000200 */
[C---:B------:R-:W-:Y:S02]  /*248e0*/  IMAD R219, R220.reuse, 0x2, R214 ;  /* 0x00000002dcdb7824 */ /* 0x040fe400078e02d6 */
[----:B------:R-:W-:Y:S02]  /*248f0*/  IMAD R220, R220, 0x2, R166 ;  /* 0x00000002dcdc7824 */ /* 0x000fe400078e02a6 */
[C---:B------:R-:W-:Y:S01]  /*24900*/  HMMA.16816.F32.BF16 R16, R32.reuse, R18, RZ ;  /* 0x000000122010723c */ /* 0x040fe200000418ff */
[----:B------:R-:W-:Y:S07]  /*24910*/  LDSM.16.M88.4 R184, [R219] ;  /* 0x00000000dbb8783b */ /* 0x000fee0000000200 */
[C---:B----4-:R-:W-:Y:S08]  /*24920*/  HMMA.16816.F32.BF16 R20, R32.reuse, R24, RZ ;  /* 0x000000182014723c */ /* 0x050ff000000418ff */
[C---:B------:R-:W-:Y:S08]  /*24930*/  HMMA.16816.F32.BF16 R24, R32.reuse, R26, RZ ;  /* 0x0000001a2018723c */ /* 0x040ff000000418ff */
[C---:B--2---:R-:W-:Y:S08]  /*24940*/  HMMA.16816.F32.BF16 R28, R32.reuse, R168, RZ ;  /* 0x000000a8201c723c */ /* 0x044ff000000418ff */
[----:B------:R-:W-:Y:S01]  /*24950*/  HMMA.16816.F32.BF16 R32, R32, R170, RZ ;  /* 0x000000aa2020723c */ /* 0x000fe200000418ff */
[----:B------:R-:W2:Y:S07]  /*24960*/  LDSM.16.M88.4 R168, [R209] ;  /* 0x00000000d1a8783b */ /* 0x000eae0000000200 */
        /* <DEDUP_REMOVED lines=9> */
[C---:B-1----:R-:W-:Y:S08]  /*24a00*/  HMMA.16816.F32.BF16 R28, R172.reuse, R176, R28 ;  /* 0x000000b0ac1c723c */ /* 0x042ff0000004181c */
[----:B------:R-:W-:Y:S01]  /*24a10*/  HMMA.16816.F32.BF16 R32, R172, R178, R32 ;  /* 0x000000b2ac20723c */ /* 0x000fe20000041820 */
[----:B------:R-:W-:Y:S05]  /*24a20*/  LDSM.16.M88.4 R172, [R220] ;  /* 0x00000000dcac783b */ /* 0x000fea0000000200 */
[----:B------:R-:W1:Y:S02]  /*24a30*/  LDSM.16.M88.4 R176, [R207] ;  /* 0x00000000cfb0783b */ /* 0x000e640000000200 */
[C---:B------:R-:W-:Y:S08]  /*24a40*/  HMMA.16816.F32.BF16 R4, R184.reuse, R188, R4 ;  /* 0x000000bcb804723c */ /* 0x040ff00000041804 */
[C---:B------:R-:W-:Y:S01]  /*24a50*/  HMMA.16816.F32.BF16 R8, R184.reuse, R190, R8 ;  /* 0x000000beb808723c */ /* 0x040fe20000041808 */
[----:B------:R-:W5:Y:S07]  /*24a60*/  LDSM.16.M88.4 R188, [R207+0x800] ;  /* 0x00080000cfbc783b */ /* 0x000f6e0000000200 */
        /* <DEDUP_REMOVED lines=8> */
[----:B------:R-:W-:Y:S05]  /*24af0*/  LDSM.16.M88.4 R168, [R214+0x2000] ;  /* 0x00200000d6a8783b */ /* 0x000fea0000000200 */
[----:B------:R-:W2:Y:S02]  /*24b00*/  LDSM.16.M88.4 R184, [R213+0xa000] ;  /* 0x00a00000d5b8783b */ /* 0x000ea40000000200 */
[C---:B-1----:R-:W-:Y:S08]  /*24b10*/  HMMA.16816.F32.BF16 R4, R172.reuse, R176, R4 ;  /* 0x000000b0ac04723c */ /* 0x042ff00000041804 */
[C---:B------:R-:W-:Y:S01]  /*24b20*/  HMMA.16816.F32.BF16 R8, R172.reuse, R178, R8 ;  /* 0x000000b2ac08723c */ /* 0x040fe20000041808 */
[----:B------:R-:W1:Y:S07]  /*24b30*/  LDSM.16.M88.4 R176, [R213+0xa800] ;  /* 0x00a80000d5b0783b */ /* 0x000e6e0000000200 */
[C---:B-----5:R-:W-:Y:S08]  /*24b40*/  HMMA.16816.F32.BF16 R12, R172.reuse, R188, R12 ;  /* 0x000000bcac0c723c */ /* 0x060ff0000004180c */
[C---:B------:R-:W-:Y:S01]  /*24b50*/  HMMA.16816.F32.BF16 R16, R172.reuse, R190, R16 ;  /* 0x000000beac10723c */ /* 0x040fe20000041810 */
[----:B------:R-:W5:Y:S07]  /*24b60*/  LDSM.16.M88.4 R188, [R213+0xb000] ;  /* 0x00b00000d5bc783b */ /* 0x000f6e0000000200 */
[C---:B------:R-:W-:Y:S08]  /*24b70*/  HMMA.16816.F32.BF16 R20, R172.reuse, R192, R20 ;  /* 0x000000c0ac14723c */ /* 0x040ff00000041814 */
[C---:B------:R-:W-:Y:S01]  /*24b80*/  HMMA.16816.F32.BF16 R24, R172.reuse, R194, R24 ;  /* 0x000000c2ac18723c */ /* 0x040fe20000041818 */
[----:B------:R-:W-:Y:S07]  /*24b90*/  LDSM.16.M88.4 R192, [R206] ;  /* 0x00000000cec0783b */ /* 0x000fee0000000200 */
[C---:B----4-:R-:W-:Y:S08]  /*24ba0*/  HMMA.16816.F32.BF16 R28, R172.reuse, R180, R28 ;  /* 0x000000b4ac1c723c */ /* 0x050ff0000004181c */
[----:B------:R-:W-:Y:S01]  /*24bb0*/  HMMA.16816.F32.BF16 R32, R172, R182, R32 ;  /* 0x000000b6ac20723c */ /* 0x000fe20000041820 */
[----:B------:R-:W4:Y:S05]  /*24bc0*/  LDSM.16.M88.4 R172, [R213+0xb800] ;  /* 0x00b80000d5ac783b */ /* 0x000f2a0000000200 */
[----:B------:R-:W3:Y:S02]  /*24bd0*/  LDSM.16.M88.4 R180, [R166+0x2000] ;  /* 0x00200000a6b4783b */ /* 0x000ee40000000200 */
[C---:B--2---:R-:W-:Y:S08]  /*24be0*/  HMMA.16816.F32.BF16 R4, R168.reuse, R184, R4 ;  /* 0x000000b8a804723c */ /* 0x044ff00000041804 */
[C---:B------:R-:W-:Y:S01]  /*24bf0*/  HMMA.16816.F32.BF16 R8, R168.reuse, R186, R8 ;  /* 0x000000baa808723c */ /* 0x040fe20000041808 */
[----:B------:R-:W2:Y:S07]  /*24c00*/  LDSM.16.M88.4 R184, [R205] ;  /* 0x00000000cdb8783b */ /* 0x000eae0000000200 */
[C---:B-1----:R-:W-:Y:S08]  /*24c10*/  HMMA.16816.F32.BF16 R12, R168.reuse, R176, R12 ;  /* 0x000000b0a80c723c */ /* 0x042ff0000004180c */
[C---:B------:R-:W-:Y:S01]  /*24c20*/  HMMA.16816.F32.BF16 R16, R168.reuse, R178, R16 ;  /* 0x000000b2a810723c */ /* 0x040fe20000041810 */
[----:B------:R-:W-:Y:S07]  /*24c30*/  LDSM.16.M88.4 R176, [R219+0x2000] ;  /* 0x00200000dbb0783b */ /* 0x000fee0000000200 */
[C---:B-----5:R-:W-:Y:S08]  /*24c40*/  HMMA.16816.F32.BF16 R20, R168.reuse, R188, R20 ;  /* 0x000000bca814723c */ /* 0x060ff00000041814 */
[C---:B------:R-:W-:Y:S01]  /*24c50*/  HMMA.16816.F32.BF16 R24, R168.reuse, R190, R24 ;  /* 0x000000bea818723c */ /* 0x040fe20000041818 */
[----:B------:R-:W-:Y:S07]  /*24c60*/  LDSM.16.M88.4 R188, [R211+0xa000] ;  /* 0x00a00000d3bc783b */ /* 0x000fee0000000200 */
[C---:B----4-:R-:W-:Y:S08]  /*24c70*/  HMMA.16816.F32.BF16 R28, R168.reuse, R172, R28 ;  /* 0x000000aca81c723c */ /* 0x050ff0000004181c */
[----:B------:R-:W-:Y:S01]  /*24c80*/  HMMA.16816.F32.BF16 R32, R168, R174, R32 ;  /* 0x000000aea820723c */ /* 0x000fe20000041820 */
[----:B------:R-:W1:Y:S05]  /*24c90*/  LDSM.16.M88.4 R168, [R204] ;  /* 0x00000000cca8783b */ /* 0x000e6a0000000200 */
[----:B------:R-:W4:Y:S02]  /*24ca0*/  LDSM.16.M88.4 R172, [R203] ;  /* 0x00000000cbac783b */ /* 0x000f240000000200 */
        /* <DEDUP_REMOVED lines=9> */
[C---:B----4-:R-:W-:Y:S08]  /*24d40*/  HMMA.16816.F32.BF16 R28, R180.reuse, R172, R28 ;  /* 0x000000acb41c723c */ /* 0x050ff0000004181c */
[----:B------:R-:W-:Y:S01]  /*24d50*/  HMMA.16816.F32.BF16 R32, R180, R174, R32 ;  /* 0x000000aeb420723c */ /* 0x000fe20000041820 */
[----:B------:R-:W-:Y:S05]  /*24d60*/  LDSM.16.M88.4 R172, [R220+0x2000] ;  /* 0x00200000dcac783b */ /* 0x000fea0000000200 */
[----:B------:R-:W4:Y:S02]  /*24d70*/  LDSM.16.M88.4 R180, [R207+0x2000] ;  /* 0x00200000cfb4783b */ /* 0x000f240000000200 */
[C---:B------:R-:W-:Y:S08]  /*24d80*/  HMMA.16816.F32.BF16 R4, R176.reuse, R188, R4 ;  /* 0x000000bcb004723c */ /* 0x040ff00000041804 */
[C---:B------:R-:W-:Y:S01]  /*24d90*/  HMMA.16816.F32.BF16 R8, R176.reuse, R190, R8 ;  /* 0x000000beb008723c */ /* 0x040fe20000041808 */
[----:B------:R-:W5:Y:S07]  /*24da0*/  LDSM.16.M88.4 R188, [R207+0x2800] ;  /* 0x00280000cfbc783b */ /* 0x000f6e0000000200 */
[C---:B---3--:R-:W-:Y:S08]  /*24db0*/  HMMA.16816.F32.BF16 R12, R176.reuse, R192, R12 ;  /* 0x000000c0b00c723c */ /* 0x048ff0000004180c */
[C---:B------:R-:W-:Y:S01]  /*24dc0*/  HMMA.16816.F32.BF16 R16, R176.reuse, R194, R16 ;  /* 0x000000c2b010723c */ /* 0x040fe20000041810 */
[----:B------:R-:W3:Y:S07]  /*24dd0*/  LDSM.16.M88.4 R192, [R207+0x3000] ;  /* 0x00300000cfc0783b */ /* 0x000eee0000000200 */
[C---:B--2---:R-:W-:Y:S08]  /*24de0*/  HMMA.16816.F32.BF16 R20, R176.reuse, R184, R20 ;  /* 0x000000b8b014723c */ /* 0x044ff00000041814 */
[C---:B------:R-:W-:Y:S01]  /*24df0*/  HMMA.16816.F32.BF16 R24, R176.reuse, R186, R24 ;  /* 0x000000bab018723c */ /* 0x040fe20000041818 */
[----:B------:R-:W2:Y:S07]  /*24e00*/  LDSM.16.M88.4 R184, [R207+0x3800] ;  /* 0x00380000cfb8783b */ /* 0x000eae0000000200 */
[C---:B-1----:R-:W-:Y:S08]  /*24e10*/  HMMA.16816.F32.BF16 R28, R176.reuse, R168, R28 ;  /* 0x000000a8b01c723c */ /* 0x042ff0000004181c */
[----:B------:R-:W-:Y:S01]  /*24e20*/  HMMA.16816.F32.BF16 R32, R176, R170, R32 ;  /* 0x000000aab020723c */ /* 0x000fe20000041820 */
[----:B------:R-:W-:Y:S05]  /*24e30*/  LDSM.16.M88.4 R168, [R214+0x4000] ;  /* 0x00400000d6a8783b */ /* 0x000fea0000000200 */
[----:B------:R-:W1:Y:S02]  /*24e40*/  LDSM.16.M88.4 R176, [R213+0xc000] ;  /* 0x00c00000d5b0783b */ /* 0x000e640000000200 */
[C---:B----4-:R-:W-:Y:S08]  /*24e50*/  HMMA.16816.F32.BF16 R4, R172.reuse, R180, R4 ;  /* 0x000000b4ac04723c */ /* 0x050ff00000041804 */
[C---:B------:R-:W-:Y:S01]  /*24e60*/  HMMA.16816.F32.BF16 R8, R172.reuse, R182, R8 ;  /* 0x000000b6ac08723c */ /* 0x040fe20000041808 */
[----:B------:R-:W4:Y:S07]  /*24e70*/  LDSM.16.M88.4 R180, [R213+0xc800] ;  /* 0x00c80000d5b4783b */ /* 0x000f2e0000000200 */
[C---:B-----5:R-:W-:Y:S08]  /*24e80*/  HMMA.16816.F32.BF16 R12, R172.reuse, R188, R12 ;  /* 0x000000bcac0c723c */ /* 0x060ff0000004180c */
[C---:B------:R-:W-:Y:S01]  /*24e90*/  HMMA.16816.F32.BF16 R16, R172.reuse, R190, R16 ;  /* 0x000000beac10723c */ /* 0x040fe20000041810 */
[----:B------:R-:W5:Y:S07]  /*24ea0*/  LDSM.16.M88.4 R188, [R213+0xd000] ;  /* 0x00d00000d5bc783b */ /* 0x000f6e0000000200 */
[C---:B---3--:R-:W-:Y:S08]  /*24eb0*/  HMMA.16816.F32.BF16 R20, R172.reuse, R192, R20 ;  /* 0x000000c0ac14723c */ /* 0x048ff00000041814 */
[C---:B------:R-:W-:Y:S01]  /*24ec0*/  HMMA.16816.F32.BF16 R24, R172.reuse, R194, R24 ;  /* 0x000000c2ac18723c */ /* 0x040fe20000041818 */
[----:B------:R-:W3:Y:S07]  /*24ed0*/  LDSM.16.M88.4 R192, [R213+0xd800] ;  /* 0x00d80000d5c0783b */ /* 0x000eee0000000200 */
[C---:B--2---:R-:W-:Y:S08]  /*24ee0*/  HMMA.16816.F32.BF16 R28, R172.reuse, R184, R28 ;  /* 0x000000b8ac1c723c */ /* 0x044ff0000004181c */
[----:B------:R-:W-:Y:S01]  /*24ef0*/  HMMA.16816.F32.BF16 R32, R172, R186, R32 ;  /* 0x000000baac20723c */ /* 0x000fe20000041820 */
[----:B------:R-:W-:Y:S05]  /*24f00*/  LDSM.16.M88.4 R172, [R166+0x4000] ;  /* 0x00400000a6ac783b */ /* 0x000fea0000000200 */
[----:B------:R-:W2:Y:S02]  /*24f10*/  LDSM.16.M88.4 R184, [R202] ;  /* 0x00000000cab8783b */ /* 0x000ea40000000200 */
[C---:B-1----:R-:W-:Y:S08]  /*24f20*/  HMMA.16816.F32.BF16 R4, R168.reuse, R176, R4 ;  /* 0x000000b0a804723c */ /* 0x042ff00000041804 */
[C---:B------:R-:W-:Y:S01]  /*24f30*/  HMMA.16816.F32.BF16 R8, R168.reuse, R178, R8 ;  /* 0x000000b2a808723c */ /* 0x040fe20000041808 */
[----:B------:R-:W1:Y:S07]  /*24f40*/  LDSM.16.M88.4 R176, [R201] ;  /* 0x00000000c9b0783b */ /* 0x000e6e0000000200 */
[C---:B----4-:R-:W-:Y:S08]  /*24f50*/  HMMA.16816.F32.BF16 R12, R168.reuse, R180, R12 ;  /* 0x000000b4a80c723c */ /* 0x050ff0000004180c */
[C---:B------:R-:W-:Y:S01]  /*24f60*/  HMMA.16816.F32.BF16 R16, R168.reuse, R182, R16 ;  /* 0x000000b6a810723c */ /* 0x040fe20000041810 */
[----:B------:R-:W4:Y:S07]  /*24f70*/  LDSM.16.M88.4 R180, [R200] ;  /* 0x00000000c8b4783b */ /* 0x000f2e0000000200 */
[C---:B-----5:R-:W-:Y:S08]  /*24f80*/  HMMA.16816.F32.BF16 R20, R168.reuse, R188, R20 ;  /* 0x000000bca814723c */ /* 0x060ff00000041814 */
[C---:B------:R-:W-:Y:S01]  /*24f90*/  HMMA.16816.F32.BF16 R24, R168.reuse, R190, R24 ;  /* 0x000000bea818723c */ /* 0x040fe20000041818 */
[----:B------:R-:W-:Y:S07]  /*24fa0*/  LDSM.16.M88.4 R188, [R219+0x4000] ;  /* 0x00400000dbbc783b */ /* 0x000fee0000000200 */
[C---:B---3--:R-:W-:Y:S08]  /*24fb0*/  HMMA.16816.F32.BF16 R28, R168.reuse, R192, R28 ;  /* 0x000000c0a81c723c */ /* 0x048ff0000004181c */
[----:B------:R-:W-:Y:S01]  /*24fc0*/  HMMA.16816.F32.BF16 R32, R168, R194, R32 ;  /* 0x000000c2a820723c */ /* 0x000fe20000041820 */
[----:B------:R-:W3:Y:S05]  /*24fd0*/  LDSM.16.M88.4 R168, [R199] ;  /* 0x00000000c7a8783b */ /* 0x000eea0000000200 */
[----:B------:R-:W5:Y:S02]  /*24fe0*/  LDSM.16.M88.4 R192, [R211+0xc000] ;  /* 0x00c00000d3c0783b */ /* 0x000f640000000200 */
[C---:B--2---:R-:W-:Y:S08]  /*24ff0*/  HMMA.16816.F32.BF16 R4, R172.reuse, R184, R4 ;  /* 0x000000b8ac04723c */ /* 0x044ff00000041804 */
[C---:B------:R-:W-:Y:S01]  /*25000*/  HMMA.16816.F32.BF16 R8, R172.reuse, R186, R8 ;  /* 0x000000baac08723c */ /* 0x040fe20000041808 */
[----:B------:R-:W2:Y:S07]  /*25010*/  LDSM.16.M88.4 R184, [R211+0xc800] ;  /* 0x00c80000d3b8783b */ /* 0x000eae0000000200 */
[C---:B-1----:R-:W-:Y:S08]  /*25020*/  HMMA.16816.F32.BF16 R12, R172.reuse, R176, R12 ;  /* 0x000000b0ac0c723c */ /* 0x042ff0000004180c */
[C---:B------:R-:W-:Y:S01]  /*25030*/  HMMA.16816.F32.BF16 R16, R172.reuse, R178, R16 ;  /* 0x000000b2ac10723c */ /* 0x040fe20000041810 */
[----:B------:R-:W-:Y:S07]  /*25040*/  LDSM.16.M88.4 R176, [R220+0x4000] ;  /* 0x00400000dcb0783b */ /* 0x000fee0000000200 */
[C---:B----4-:R-:W-:Y:S08]  /*25050*/  HMMA.16816.F32.BF16 R20, R172.reuse, R180, R20 ;  /* 0x000000b4ac14723c */ /* 0x050ff00000041814 */
[C---:B------:R-:W-:Y:S01]  /*25060*/  HMMA.16816.F32.BF16 R24, R172.reuse, R182, R24 ;  /* 0x000000b6ac18723c */ /* 0x040fe20000041818 */
[----:B------:R-:W-:Y:S07]  /*25070*/  LDSM.16.M88.4 R180, [R207+0x4000] ;  /* 0x00400000cfb4783b */ /* 0x000fee0000000200 */
[C---:B---3--:R-:W-:Y:S08]  /*25080*/  HMMA.16816.F32.BF16 R28, R172.reuse, R168, R28 ;  /* 0x000000a8ac1c723c */ /* 0x048ff0000004181c */
[----:B------:R-:W-:Y:S01]  /*25090*/  HMMA.16816.F32.BF16 R32, R172, R170, R32 ;  /* 0x000000aaac20723c */ /* 0x000fe20000041820 */
[----:B------:R-:W1:Y:S05]  /*250a0*/  LDSM.16.M88.4 R168, [R211+0xd000] ;  /* 0x00d00000d3a8783b */ /* 0x000e6a0000000200 */
[----:B------:R-:W3:Y:S02]  /*250b0*/  LDSM.16.M88.4 R172, [R211+0xd800] ;  /* 0x00d80000d3ac783b */ /* 0x000ee40000000200 */
[C---:B-----5:R-:W-:Y:S08]  /*250c0*/  HMMA.16816.F32.BF16 R4, R188.reuse, R192, R4 ;  /* 0x000000c0bc04723c */ /* 0x060ff00000041804 */
[C---:B------:R-:W-:Y:S01]  /*250d0*/  HMMA.16816.F32.BF16 R8, R188.reuse, R194, R8 ;  /* 0x000000c2bc08723c */ /* 0x040fe20000041808 */
[----:B------:R-:W4:Y:S07]  /*250e0*/  LDSM.16.M88.4 R192, [R207+0x4800] ;  /* 0x00480000cfc0783b */ /* 0x000f2e0000000200 */
[C---:B--2---:R-:W-:Y:S08]  /*250f0*/  HMMA.16816.F32.BF16 R12, R188.reuse, R184, R12 ;  /* 0x000000b8bc0c723c */ /* 0x044ff0000004180c */
[C---:B------:R-:W-:Y:S01]  /*25100*/  HMMA.16816.F32.BF16 R16, R188.reuse, R186, R16 ;  /* 0x000000babc10723c */ /* 0x040fe20000041810 */
[----:B------:R-:W2:Y:S07]  /*25110*/  LDSM.16.M88.4 R184, [R207+0x5000] ;  /* 0x00500000cfb8783b */ /* 0x000eae0000000200 */
[C---:B-1----:R-:W-:Y:S08]  /*25120*/  HMMA.16816.F32.BF16 R20, R188.reuse, R168, R20 ;  /* 0x000000a8bc14723c */ /* 0x042ff00000041814 */
[C---:B------:R-:W-:Y:S01]  /*25130*/  HMMA.16816.F32.BF16 R24, R188.reuse, R170, R24 ;  /* 0x000000aabc18723c */ /* 0x040fe20000041818 */
[----:B------:R-:W1:Y:S07]  /*25140*/  LDSM.16.M88.4 R168, [R207+0x5800] ;  /* 0x00580000cfa8783b */ /* 0x000e6e0000000200 */
[C---:B---3--:R-:W-:Y:S08]  /*25150*/  HMMA.16816.F32.BF16 R28, R188.reuse, R172, R28 ;  /* 0x000000acbc1c723c */ /* 0x048ff0000004181c */
[----:B------:R-:W-:Y:S01]  /*25160*/  HMMA.16816.F32.BF16 R32, R188, R174, R32 ;  /* 0x000000aebc20723c */ /* 0x000fe20000041820 */
[----:B------:R-:W-:Y:S05]  /*25170*/  LDSM.16.M88.4 R172, [R214+0x6000] ;  /* 0x00600000d6ac783b */ /* 0x000fea0000000200 */
[----:B------:R-:W-:Y:S02]  /*25180*/  LDSM.16.M88.4 R188, [R213+0xe800] ;  /* 0x00e80000d5bc783b */ /* 0x000fe40000000200 */
[C---:B------:R-:W-:Y:S08]  /*25190*/  HMMA.16816.F32.BF16 R4, R176.reuse, R180, R4 ;  /* 0x000000b4b004723c */ /* 0x040ff00000041804 */
[C---:B------:R-:W-:Y:S01]  /*251a0*/  HMMA.16816.F32.BF16 R8, R176.reuse, R182, R8 ;  /* 0x000000b6b008723c */ /* 0x040fe20000041808 */
[----:B------:R-:W3:Y:S07]  /*251b0*/  LDSM.16.M88.4 R180, [R213+0xe000] ;  /* 0x00e00000d5b4783b */ /* 0x000eee0000000200 */
[C---:B----4-:R-:W-:Y:S08]  /*251c0*/  HMMA.16816.F32.BF16 R12, R176.reuse, R192, R12 ;  /* 0x000000c0b00c723c */ /* 0x050ff0000004180c */
[C---:B------:R-:W-:Y:S01]  /*251d0*/  HMMA.16816.F32.BF16 R16, R176.reuse, R194, R16 ;  /* 0x000000c2b010723c */ /* 0x040fe20000041810 */
[----:B------:R-:W4:Y:S07]  /*251e0*/  LDSM.16.M88.4 R192, [R213+0xf000] ;  /* 0x00f00000d5c0783b */ /* 0x000f2e0000000200 */
[C---:B--2---:R-:W-:Y:S08]  /*251f0*/  HMMA.16816.F32.BF16 R20, R176.reuse, R184, R20 ;  /* 0x000000b8b014723c */ /* 0x044ff00000041814 */
[C---:B------:R-:W-:Y:S01]  /*25200*/  HMMA.16816.F32.BF16 R24, R176.reuse, R186, R24 ;  /* 0x000000bab018723c */ /* 0x040fe20000041818 */
[----:B------:R-:W2:Y:S07]  /*25210*/  LDSM.16.M88.4 R184, [R213+0xf800] ;  /* 0x00f80000d5b8783b */ /* 0x000eae0000000200 */
[C---:B-1----:R-:W-:Y:S08]  /*25220*/  HMMA.16816.F32.BF16 R28, R176.reuse, R168, R28 ;  /* 0x000000a8b01c723c */ /* 0x042ff0000004181c */
[----:B------:R-:W-:Y:S01]  /*25230*/  HMMA.16816.F32.BF16 R32, R176, R170, R32 ;  /* 0x000000aab020723c */ /* 0x000fe20000041820 */
[----:B------:R-:W-:Y:S05]  /*25240*/  LDSM.16.M88.4 R168, [R166+0x6000] ;  /* 0x00600000a6a8783b */ /* 0x000fea0000000200 */
[----:B------:R-:W1:Y:S02]  /*25250*/  LDSM.16.M88.4 R176, [R198] ;  /* 0x00000000c6b0783b */ /* 0x000e640000000200 */
[C---:B---3--:R-:W-:Y:S08]  /*25260*/  HMMA.16816.F32.BF16 R4, R172.reuse, R180, R4 ;  /* 0x000000b4ac04723c */ /* 0x048ff00000041804 */
[C---:B------:R-:W-:Y:S01]  /*25270*/  HMMA.16816.F32.BF16 R8, R172.reuse, R182, R8 ;  /* 0x000000b6ac08723c */ /* 0x040fe20000041808 */
[----:B------:R-:W3:Y:S07]  /*25280*/  LDSM.16.M88.4 R180, [R197] ;  /* 0x00000000c5b4783b */ /* 0x000eee0000000200 */
[C---:B------:R-:W-:Y:S08]  /*25290*/  HMMA.16816.F32.BF16 R12, R172.reuse, R188, R12 ;  /* 0x000000bcac0c723c */ /* 0x040ff0000004180c */
[C---:B------:R-:W-:Y:S01]  /*252a0*/  HMMA.16816.F32.BF16 R16, R172.reuse, R190, R16 ;  /* 0x000000beac10723c */ /* 0x040fe20000041810 */
[----:B------:R-:W5:Y:S07]  /*252b0*/  LDSM.16.M88.4 R188, [R196] ;  /* 0x00000000c4bc783b */ /* 0x000f6e0000000200 */
[C---:B----4-:R-:W-:Y:S08]  /*252c0*/  HMMA.16816.F32.BF16 R20, R172.reuse, R192, R20 ;  /* 0x000000c0ac14723c */ /* 0x050ff00000041814 */
[C---:B------:R-:W-:Y:S01]  /*252d0*/  HMMA.16816.F32.BF16 R24, R172.reuse, R194, R24 ;  /* 0x000000c2ac18723c */ /* 0x040fe20000041818 */
[----:B------:R-:W4:Y:S07]  /*252e0*/  LDSM.16.M88.4 R192, [R167] ;  /* 0x00000000a7c0783b */ /* 0x000f2e0000000200 */
[C---:B--2---:R-:W-:Y:S08]  /*252f0*/  HMMA.16816.F32.BF16 R28, R172.reuse, R184, R28 ;  /* 0x000000b8ac1c723c */ /* 0x044ff0000004181c */
[----:B------:R-:W-:Y:S01]  /*25300*/  HMMA.16816.F32.BF16 R32, R172, R186, R32 ;  /* 0x000000baac20723c */ /* 0x000fe20000041820 */
[----:B------:R-:W-:Y:S05]  /*25310*/  LDSM.16.M88.4 R172, [R219+0x6000] ;  /* 0x00600000dbac783b */ /* 0x000fea0000000200 */
        /* <DEDUP_REMOVED lines=8> */
[C---:B------:R-:W-:Y:S01]  /*253a0*/  HMMA.16816.F32.BF16 R24, R168.reuse, R190, R24 ;  /* 0x000000bea818723c */ /* 0x040fe20000041818 */
[----:B------:R-:W-:Y:S07]  /*253b0*/  LDSM.16.M88.4 R188, [R220+0x6000] ;  /* 0x00600000dcbc783b */ /* 0x000fee0000000200 */
[C---:B----4-:R-:W-:Y:S08]  /*253c0*/  HMMA.16816.F32.BF16 R28, R168.reuse, R192, R28 ;  /* 0x000000c0a81c723c */ /* 0x050ff0000004181c */
[----:B------:R-:W-:Y:S01]  /*253d0*/  HMMA.16816.F32.BF16 R32, R168, R194, R32 ;  /* 0x000000c2a820723c */ /* 0x000fe20000041820 */
[----:B------:R-:W4:Y:S05]  /*253e0*/  LDSM.16.M88.4 R168, [R211+0xf800] ;  /* 0x00f80000d3a8783b */ /* 0x000f2a0000000200 */
[----:B------:R-:W5:Y:S02]  /*253f0*/  LDSM.16.M88.4 R192, [R207+0x6000] ;  /* 0x00600000cfc0783b */ /* 0x000f640000000200 */
[C---:B--2---:R-:W-:Y:S08]  /*25400*/  HMMA.16816.F32.BF16 R4, R172.reuse, R184, R4 ;  /* 0x000000b8ac04723c */ /* 0x044ff00000041804 */
[C---:B------:R-:W-:Y:S08]  /*25410*/  HMMA.16816.F32.BF16 R8, R172.reuse, R186, R8 ;  /* 0x000000baac08723c */ /* 0x040ff00000041808 */
[C---:B-1----:R-:W-:Y:S08]  /*25420*/  HMMA.16816.F32.BF16 R12, R172.reuse, R176, R12 ;  /* 0x000000b0ac0c723c */ /* 0x042ff0000004180c */
[C---:B------:R-:W-:Y:S08]  /*25430*/  HMMA.16816.F32.BF16 R16, R172.reuse, R178, R16 ;  /* 0x000000b2ac10723c */ /* 0x040ff00000041810 */
[C---:B---3--:R-:W-:Y:S08]  /*25440*/  HMMA.16816.F32.BF16 R20, R172.reuse, R180, R20 ;  /* 0x000000b4ac14723c */ /* 0x048ff00000041814 */
[C---:B------:R-:W-:Y:S08]  /*25450*/  HMMA.16816.F32.BF16 R24, R172.reuse, R182, R24 ;  /* 0x000000b6ac18723c */ /* 0x040ff00000041818 */
[C---:B----4-:R-:W-:Y:S08]  /*25460*/  HMMA.16816.F32.BF16 R28, R172.reuse, R168, R28 ;  /* 0x000000a8ac1c723c */ /* 0x050ff0000004181c */
[----:B------:R-:W-:Y:S01]  /*25470*/  HMMA.16816.F32.BF16 R32, R172, R170, R32 ;  /* 0x000000aaac20723c */ /* 0x000fe20000041820 */
[----:B------:R-:W1:Y:S07]  /*25480*/  LDSM.16.M88.4 R168, [R207+0x6800] ;  /* 0x00680000cfa8783b */ /* 0x000e6e0000000200 */
[C---:B-----5:R-:W-:Y:S08]  /*25490*/  HMMA.16816.F32.BF16 R4, R188.reuse, R192, R4 ;  /* 0x000000c0bc04723c */ /* 0x060ff00000041804 */
[C---:B------:R-:W-:Y:S11]  /*254a0*/  HMMA.16816.F32.BF16 R8, R188.reuse, R194, R8 ;  /* 0x000000c2bc08723c */ /* 0x040ff60000041808 */
[----:B------:R-:W-:Y:S05]  /*254b0*/  @!UPT UIADD3 URZ, URZ, URZ, URZ ;  /* 0x0000003f3f3ff290 */ /* 0x000fea000fffe03f */
        /* <DEDUP_REMOVED lines=15> */
[-C--:B------:R-:W-:Y:S07]  /*255b0*/  FMUL.FTZ R13, R13, R250.reuse ;  /* 0x000000fa0d0d7220 */ /* 0x080fee0000410000 */
        /* <DEDUP_REMOVED lines=8> */
[----:B------:R-:W-:Y:S04]  /*25640*/  DEPBAR.LE SB0, 0x0 ;  /* 0x000080000000791a */ /* 0x000fe80000000000 */
[----:B------:R-:W-:Y:S01]  /*25650*/  BAR.SYNC.DEFER_BLOCKING 0x0 ;  /* 0x0000000000007b1d */ /* 0x000fe20000010000 */
[C---:B----4-:R-:W-:Y:S05]  /*25660*/  HMMA.16816.F32.BF16 R20, R188.reuse, R4, R20 ;  /* 0x00000004bc14723c */ /* 0x050fea0000041814 */
[-C--:B-1----:R-:W-:Y:S02]  /*25670*/  FMUL.FTZ R12, R14, R250.reuse ;  /* 0x000000fa0e0c7220 */ /* 0x082fe40000410000 */
[-C--:B------:R-:W-:Y:S01]  /*25680*/  FMUL.FTZ R14, R16, R250.reuse ;  /* 0x000000fa100e7220 */ /* 0x080fe20000410000 */
[C---:B------:R-:W-:Y:S03]  /*25690*/  HMMA.16816.F32.BF16 R24, R188.reuse, R6, R24 ;  /* 0x00000006bc18723c */ /* 0x040fe60000041818 */
[----:B------:R-:W1:Y:S01]  /*256a0*/  MUFU.TANH R12, R12 ;  /* 0x0000000c000c7308 */ /* 0x000e620000002400 */
[-C--:B------:R-:W-:Y:S02]  /*256b0*/  FMUL.FTZ R4, R18, R250.reuse ;  /* 0x000000fa12047220 */ /* 0x080fe40000410000 */
[-C--:B--2---:R-:W-:Y:S02]  /*256c0*/  FMUL.FTZ R13, R15, R250.reuse ;  /* 0x000000fa0f0d7220 */ /* 0x084fe40000410000 */
[-C--:B------:R-:W-:Y:S04]  /*256d0*/  FMUL.FTZ R15, R17, R250.reuse ;  /* 0x000000fa110f7220 */ /* 0x080fe80000410000 */
[-C--:B------:R-:W-:Y:S01]  /*256e0*/  FMUL.FTZ R5, R19, R250.reuse ;  /* 0x000000fa13057220 */ /* 0x080fe20000410000 */
[----:B------:R-:W2:Y:S03]  /*256f0*/  MUFU.TANH R13, R13 ;  /* 0x0000000d000d7308 */ /* 0x000ea60000002400 */
[-C--:B------:R-:W-:Y:S02]  /*25700*/  FMUL.FTZ R16, R20, R250.reuse ;  /* 0x000000fa14107220 */ /* 0x080fe40000410000 */
[-C--:B------:R-:W-:Y:S02]  /*25710*/  FMUL.FTZ R18, R21, R250.reuse ;  /* 0x000000fa15127220 */ /* 0x080fe40000410000 */
[-C--:B------:R-:W-:Y:S02]  /*25720*/  FMUL.FTZ R17, R22, R250.reuse ;  /* 0x000000fa16117220 */ /* 0x080fe40000410000 */
[-C--:B------:R-:W-:Y:S01]  /*25730*/  FMUL.FTZ R6, R23, R250.reuse ;  /* 0x000000fa17067220 */ /* 0x080fe20000410000 */
[----:B------:R-:W4:Y:S01]  /*25740*/  MUFU.TANH R14, R14 ;  /* 0x0000000e000e7308 */ /* 0x000f220000002400 */
[-C--:B------:R-:W-:Y:S01]  /*25750*/  FMUL.FTZ R19, R24, R250.reuse ;  /* 0x000000fa18137220 */ /* 0x080fe20000410000 */
[C---:B-----5:R-:W-:Y:S03]  /*25760*/  HMMA.16816.F32.BF16 R28, R188.reuse, R8, R28 ;  /* 0x00000008bc1c723c */ /* 0x060fe6000004181c */
[-C--:B------:R-:W-:Y:S02]  /*25770*/  FMUL.FTZ R20, R25, R250.reuse ;  /* 0x000000fa19147220 */ /* 0x080fe40000410000 */
[-C--:B------:R-:W-:Y:S03]  /*25780*/  FMUL.FTZ R7, R27, R250.reuse ;  /* 0x000000fa1b077220 */ /* 0x080fe60000410000 */
[----:B------:R-:W1:Y:S01]  /*25790*/  MUFU.TANH R15, R15 ;  /* 0x0000000f000f7308 */ /* 0x000e620000002400 */
[----:B------:R-:W-:Y:S03]  /*257a0*/  HMMA.16816.F32.BF16 R32, R188, R10, R32 ;  /* 0x0000000abc20723c */ /* 0x000fe60000041820 */
[-C--:B------:R-:W-:Y:S04]  /*257b0*/  FMUL.FTZ R8, R26, R250.reuse ;  /* 0x000000fa1a087220 */ /* 0x080fe80000410000 */
[----:B------:R-:W-:Y:S02]  /*257c0*/  IMAD.MOV.U32 R189, RZ, RZ, R248 ;  /* 0x000000ffffbd7224 */ /* 0x000fe400078e00f8 */
[----:B------:R-:W1:Y:S03]  /*257d0*/  MUFU.TANH R4, R4 ;  /* 0x0000000400047308 */ /* 0x000e660000002400 */
[----:B------:R-:W-:Y:S03]  /*257e0*/  IMAD.MOV.U32 R188, RZ, RZ, R249 ;  /* 0x000000ffffbc7224 */ /* 0x000fe600078e00f9 */
        /* <DEDUP_REMOVED lines=9> */
[----:B------:R-:W-:Y:S09]  /*25880*/  FMUL.FTZ R26, R35, R250 ;  /* 0x000000fa231a7220 */ /* 0x000ff20000410000 */
        /* <DEDUP_REMOVED lines=29> */
[----:B------:R-:W2:Y:S01]  /*25a60*/  I2F.RP R178, R30 ;  /* 0x0000001e00b27306 */ /* 0x000ea20000209400 */
[-C--:B------:R-:W-:Y:S02]  /*25a70*/  LOP3.LUT R21, R21, R34.reuse, RZ, 0x3c, !PT ;  /* 0x0000002215157212 */ /* 0x080fe400078e3cff */
[----:B------:R-:W-:Y:S01]  /*25a80*/  IMAD.MOV R25, RZ, RZ, -R25 ;  /* 0x000000ffff197224 */ /* 0x000fe200078e0a19 */
[----:B------:R-:W-:Y:S06]  /*25a90*/  LOP3.LUT R32, R32, R34, RZ, 0x3c, !PT ;  /* 0x0000002220207212 */ /* 0x000fec00078e3cff */
[----:B--2---:R-:W2:Y:S02]  /*25aa0*/  MUFU.RCP R178, R178 ;  /* 0x000000b200b27308 */ /* 0x004ea40000001000 */
[----:B--2---:R-:W-:Y:S08]  /*25ab0*/  IADD3 R178, R178, 0xffffffe, RZ ;  /* 0x0ffffffeb2b27810 */ /* 0x004ff00007ffe0ff */
[----:B------:R-:W2:Y:S02]  /*25ac0*/  F2I.FTZ.U32.TRUNC.NTZ R179, R178 ;  /* 0x000000b200b37305 */ /* 0x000ea4000021f000 */
[--C-:B--2---:R-:W-:Y:S02]  /*25ad0*/  IMAD.MOV R33, RZ, RZ, -R179.reuse ;  /* 0x000000ffff217224 */ /* 0x104fe400078e0ab3 */
        /* <DEDUP_REMOVED lines=35> */
[----:B----4-:R-:W4:Y:S01]  /*25d10*/  LD.E.64 R178, [R164.64+0x20] ;  /* 0x00002004a4b27980 */ /* 0x010f22000c101b00 */
        /* <DEDUP_REMOVED lines=12> */
.L_x_7575:
[----:B------:R-:W-:Y:S02]  /*25de0*/  ULDC.64 UR4, c[0x0][0x118] ;  /* 0x0000460000047ab9 */ /* 0x000fe40000000a00 */
[----:B------:R-:W2:Y:S02]  /*25df0*/  LD.E R30, [R164.64+0x38] ;  /* 0x00003804a41e7980 */ /* 0x000ea4000c101900 */
[----:B--2---:R-:W-:Y:S04]  /*25e00*/  LEA R30, -R30, RZ, 0x6 ;  /* 0x000000ff1e1e7211 */ /* 0x004fe800078e31ff */
[----:B------:R-:W-:Y:S02]  /*25e10*/  SHF.R.S32.HI R9, RZ, 0x1f, R30 ;  /* 0x0000001fff097819 */ /* 0x000fe4000001141e */
.L_x_7576:
[----:B------:R-:W-:Y:S05]  /*25e20*/  BSYNC B0 ;  /* 0x0000000000007941 */ /* 0x000fea0003800000 */
.L_x_7574:
        /* <DEDUP_REMOVED lines=116> */
.L_x_7573:
[----:B--234-:R-:W-:Y:S05]  /*26570*/  BSYNC B1 ;  /* 0x0000000000017941 */ /* 0x01cfea0003800000 */
.L_x_7572:
[----:B------:R-:W-:Y:S01]  /*26580*/  ULDC.64 UR4, c[0x0][0x118] ;  /* 0x0000460000047ab9 */ /* 0x000fe20000000a00 */
[----:B------:R-:W-:Y:S01]  /*26590*/  SHF.L.U32 R3, R3, 0x1, RZ ;  /* 0x0000000103037819 */ /* 0x000fe200000006ff */
[----:B------:R2:W3:Y:S03]  /*265a0*/  LD.E R165, [R164.64+0xdc] ;  /* 0x0000dc04a4a57980 */ /* 0x0004e6000c101900 */
[----:B------:R-:W-:Y:S05]  /*265b0*/  LOP3.LUT R3, R3, 0x6, RZ, 0xc0, !PT ;  /* 0x0000000603037812 */ /* 0x000fea00078ec0ff */
[----:B------:R-:W-:Y:S04]  /*265c0*/  IMAD R3, R237, 0x40, R3 ;  /* 0x00000040ed037824 */ /* 0x000fe800078e0203 */
[----:B------:R-:W-:Y:S01]  /*265d0*/  IMAD.IADD R25, R242, 0x1, -R3 ;  /* 0x00000001f2197824 */ /* 0x000fe200078e0a03 */
[C---:B------:R-:W-:Y:S02]  /*265e0*/  IADD3 R177, R3.reuse, 0x20, RZ ;  /* 0x0000002003b17810 */ /* 0x040fe40007ffe0ff */
[C---:B------:R-:W-:Y:S02]  /*265f0*/  IADD3 R34, R3.reuse, 0x1, RZ ;  /* 0x0000000103227810 */ /* 0x040fe40007ffe0ff */
[----:B------:R-:W-:Y:S01]  /*26600*/  IADD3 R21, R3, 0x10, RZ ;  /* 0x0000001003157810 */ /* 0x000fe20007ffe0ff */
[----:B------:R-:W-:Y:S01]  /*26610*/  IMAD.IADD R35, R245, 0x1, -R177 ;  /* 0x00000001f5237824 */ /* 0x000fe200078e0ab1 */
[----:B------:R-:W-:Y:S02]  /*26620*/  IABS R25, R25 ;  /* 0x0000001900197213 */ /* 0x000fe40000000000 */
[----:B------:R-:W-:Y:S01]  /*26630*/  IADD3 R32, R3, 0x8, RZ ;  /* 0x0000000803207810 */ /* 0x000fe20007ffe0ff */
[----:B------:R-:W-:Y:S01]  /*26640*/  IMAD.IADD R191, R245, 0x1, -R21 ;  /* 0x00000001f5bf7824 */ /* 0x000fe200078e0a15 */
[----:B------:R-:W-:Y:S02]  /*26650*/  IABS R181, R35 ;  /* 0x0000002300b57213 */ /* 0x000fe40000000000 */
[----:B------:R-:W-:Y:S01]  /*26660*/  IADD3 R35, R3, 0x21, RZ ;  /* 0x0000002103237810 */ /* 0x000fe20007ffe0ff */
[----:B------:R-:W4:Y:S01]  /*26670*/  I2F R25, R25 ;  /* 0x0000001900197306 */ /* 0x000f220000201400 */
[C---:B------:R-:W-:Y:S01]  /*26680*/  IADD3 R9, R245.reuse, -R34, RZ ;  /* 0x80000022f5097210 */ /* 0x040fe20007ffe0ff */
[C---:B------:R-:W-:Y:S01]  /*26690*/  IMAD.IADD R185, R245.reuse, 0x1, -R32 ;  /* 0x00000001f5b97824 */ /* 0x040fe200078e0a20 */
[C---:B------:R-:W-:Y:S01]  /*266a0*/  ISETP.GE.AND P0, PT, R34.reuse, R241, PT ;  /* 0x000000f12200720c */ /* 0x040fe20003f06270 */
[C---:B--2---:R-:W-:Y:S01]  /*266b0*/  IMAD.IADD R164, R245.reuse, 0x1, -R35 ;  /* 0x00000001f5a47824 */ /* 0x044fe200078e0a23 */
[----:B------:R-:W-:Y:S02]  /*266c0*/  IADD3 R33, R245, -R3, RZ ;  /* 0x80000003f5217210 */ /* 0x000fe40007ffe0ff */
[----:B------:R-:W-:Y:S02]  /*266d0*/  ISETP.GE.AND P3, PT, R34, R244, PT ;  /* 0x000000f42200720c */ /* 0x000fe40003f66270 */
[----:B------:R-:W-:Y:S01]  /*266e0*/  IABS R164, R164 ;  /* 0x000000a400a47213 */ /* 0x000fe20000000000 */
[----:B------:R-:W-:Y:S01]  /*266f0*/  I2F R181, R181 ;  /* 0x000000b500b57306 */ /* 0x000fe20000201400 */
[----:B------:R-:W-:Y:S02]  /*26700*/  ISETP.GE.AND P1, PT, R32, R244, PT ;  /* 0x000000f42000720c */ /* 0x000fe40003f26270 */
[----:B------:R-:W-:Y:S02]  /*26710*/  IADD3 R178, R242, -R21, RZ ;  /* 0x80000015f2b27210 */ /* 0x000fe40007ffe0ff */
[----:B------:R-:W-:Y:S02]  /*26720*/  IABS R9, R9 ;  /* 0x0000000900097213 */ /* 0x000fe40000000000 */
[----:B------:R-:W-:Y:S02]  /*26730*/  ISETP.GE.AND P5, PT, R32, R241, PT ;  /* 0x000000f12000720c */ /* 0x000fe40003fa6270 */
[C---:B------:R-:W-:Y:S02]  /*26740*/  ISETP.GE.OR P0, PT, R34.reuse, R240, !P0 ;  /* 0x000000f02200720c */ /* 0x040fe40004706670 */
[----:B------:R-:W-:Y:S01]  /*26750*/  IADD3 R184, R3, 0x18, RZ ;  /* 0x0000001803b87810 */ /* 0x000fe20007ffe0ff */
[----:B------:R-:W2:Y:S01]  /*26760*/  I2F R9, R9 ;  /* 0x0000000900097306 */ /* 0x000ea20000201400 */
[----:B------:R-:W-:Y:S02]  /*26770*/  ISETP.GE.OR P3, PT, R34, R243, !P3 ;  /* 0x000000f32200720c */ /* 0x000fe40005f66670 */
[----:B------:R-:W-:Y:S01]  /*26780*/  IABS R33, R33 ;  /* 0x0000002100217213 */ /* 0x000fe20000000000 */
[----:B------:R-:W-:Y:S01]  /*26790*/  IMAD.IADD R187, R245, 0x1, -R184 ;  /* 0x00000001f5bb7824 */ /* 0x000fe200078e0ab8 */
[----:B------:R-:W-:Y:S02]  /*267a0*/  IADD3 R186, R242, -R34, RZ ;  /* 0x80000022f2ba7210 */ /* 0x000fe40007ffe0ff */
[----:B------:R-:W-:Y:S02]  /*267b0*/  IABS R191, R191 ;  /* 0x000000bf00bf7213 */ /* 0x000fe40000000000 */
[----:B------:R-:W-:Y:S01]  /*267c0*/  ISETP.GE.OR P1, PT, R32, R243, !P1 ;  /* 0x000000f32000720c */ /* 0x000fe20004f26670 */
[----:B------:R5:W-:Y:S01]  /*267d0*/  I2F R34, R164 ;  /* 0x000000a400227306 */ /* 0x000be20000201400 */
[----:B------:R-:W-:Y:S02]  /*267e0*/  IADD3 R30, R242, -R32, RZ ;  /* 0x80000020f21e7210 */ /* 0x000fe40007ffe0ff */
[----:B------:R-:W-:Y:S02]  /*267f0*/  ISETP.GE.OR P5, PT, R32, R240, !P5 ;  /* 0x000000f02000720c */ /* 0x000fe40006fa6670 */
[----:B------:R-:W-:Y:S02]  /*26800*/  IABS R32, R178 ;  /* 0x000000b200207213 */ /* 0x000fe40000000000 */
[----:B------:R-:W-:Y:S02]  /*26810*/  IADD3 R183, R3, 0x19, RZ ;  /* 0x0000001903b77810 */ /* 0x000fe40007ffe0ff */
[----:B------:R-:W-:Y:S01]  /*26820*/  IABS R187, R187 ;  /* 0x000000bb00bb7213 */ /* 0x000fe20000000000 */
[----:B------:R-:W1:Y:S01]  /*26830*/  I2F R33, R33 ;  /* 0x0000002100217306 */ /* 0x000e620000201400 */
[----:B------:R-:W-:Y:S01]  /*26840*/  IABS R185, R185 ;  /* 0x000000b900b97213 */ /* 0x000fe20000000000 */
[----:B------:R-:W-:Y:S01]  /*26850*/  IMAD.IADD R182, R245, 0x1, -R183 ;  /* 0x00000001f5b67824 */ /* 0x000fe200078e0ab7 */
[C---:B------:R-:W-:Y:S02]  /*26860*/  ISETP.GE.AND P6, PT, R3.reuse, R241, PT ;  /* 0x000000f10300720c */ /* 0x040fe40003fc6270 */
[C---:B------:R-:W-:Y:S02]  /*26870*/  IADD3 R192, R3.reuse, 0x11, RZ ;  /* 0x0000001103c07810 */ /* 0x040fe40007ffe0ff */
[----:B------:R-:W-:Y:S02]  /*26880*/  IABS R182, R182 ;  /* 0x000000b600b67213 */ /* 0x000fe40000000000 */
[C---:B------:R-:W-:Y:S01]  /*26890*/  IADD3 R31, R3.reuse, 0x9, RZ ;  /* 0x00000009031f7810 */ /* 0x040fe20007ffe0ff */
[----:B------:R1:W-:Y:S01]  /*268a0*/  I2F R178, R32 ;  /* 0x0000002000b27306 */ /* 0x0003e20000201400 */
[----:B------:R-:W-:Y:S02]  /*268b0*/  IABS R186, R186 ;  /* 0x000000ba00ba7213 */ /* 0x000fe40000000000 */
[C---:B------:R-:W-:Y:S02]  /*268c0*/  ISETP.GE.OR P6, PT, R3.reuse, R240, !P6 ;  /* 0x000000f00300720c */ /* 0x040fe400077c6670 */
[C---:B-----5:R-:W-:Y:S02]  /*268d0*/  IADD3 R164, R242.reuse, -R192, RZ ;  /* 0x800000c0f2a47210 */ /* 0x060fe40007ffe0ff */
[----:B------:R-:W-:Y:S02]  /*268e0*/  ISETP.GE.AND P4, PT, R3, R244, PT ;  /* 0x000000f40300720c */ /* 0x000fe40003f86270 */
[----:B------:R-:W-:Y:S01]  /*268f0*/  IADD3 R22, R245, -R31, RZ ;  /* 0x8000001ff5167210 */ /* 0x000fe20007ffe0ff */
[----:B------:R-:W5:Y:S01]  /*26900*/  I2F R191, R191 ;  /* 0x000000bf00bf7306 */ /* 0x000f620000201400 */
[----:B------:R-:W-:Y:S02]  /*26910*/  IABS R164, R164 ;  /* 0x000000a400a47213 */ /* 0x000fe40000000000 */
[----:B------:R-:W-:Y:S02]  /*26920*/  ISETP.GE.OR P4, PT, R3, R243, !P4 ;  /* 0x000000f30300720c */ /* 0x000fe40006786670 */
[----:B------:R-:W-:Y:S02]  /*26930*/  IABS R22, R22 ;  /* 0x0000001600167213 */ /* 0x000fe40000000000 */
[----:B------:R-:W-:Y:S02]  /*26940*/  IADD3 R179, R242, -R31, RZ ;  /* 0x8000001ff2b37210 */ /* 0x000fe40007ffe0ff */
[----:B------:R-:W-:Y:S01]  /*26950*/  IABS R30, R30 ;  /* 0x0000001e001e7213 */ /* 0x000fe20000000000 */
[----:B------:R-:W2:Y:S01]  /*26960*/  I2F R187, R187 ;  /* 0x000000bb00bb7306 */ /* 0x000ea20000201400 */
[----:B------:R-:W-:Y:S02]  /*26970*/  IABS R179, R179 ;  /* 0x000000b300b37213 */ /* 0x000fe40000000000 */
[----:B------:R-:W-:Y:S02]  /*26980*/  ISETP.GE.AND P2, PT, R31, R244, PT ;  /* 0x000000f41f00720c */ /* 0x000fe40003f46270 */
[----:B-1----:R-:W-:Y:S02]  /*26990*/  IADD3 R32, R3, 0x29, RZ ;  /* 0x0000002903207810 */ /* 0x002fe40007ffe0ff */
[----:B------:R-:W-:Y:S02]  /*269a0*/  ISETP.GE.OR P2, PT, R31, R243, !P2 ;  /* 0x000000f31f00720c */ /* 0x000fe40005746670 */
[----:B------:R-:W-:Y:S01]  /*269b0*/  IADD3 R190, R245, -R192, RZ ;  /* 0x800000c0f5be7210 */ /* 0x000fe20007ffe0ff */
[----:B------:R-:W1:Y:S03]  /*269c0*/  I2F R185, R185 ;  /* 0x000000b900b97306 */ /* 0x000e660000201400 */
[----:B------:R-:W-:Y:S07]  /*269d0*/  IABS R190, R190 ;  /* 0x000000be00be7213 */ /* 0x000fee0000000000 */
[----:B------:R-:W1:Y:S10]  /*269e0*/  I2F R182, R182 ;  /* 0x000000b600b67306 */ /* 0x000e740000201400 */
[----:B------:R-:W1:Y:S10]  /*269f0*/  I2F R186, R186 ;  /* 0x000000ba00ba7306 */ /* 0x000e740000201400 */
[----:B------:R-:W1:Y:S10]  /*26a00*/  I2F R22, R22 ;  /* 0x0000001600167306 */ /* 0x000e740000201400 */
[----:B------:R-:W1:Y:S10]  /*26a10*/  I2F R179, R179 ;  /* 0x000000b300b37306 */ /* 0x000e740000201400 */
[----:B------:R-:W1:Y:S10]  /*26a20*/  I2F R30, R30 ;  /* 0x0000001e001e7306 */ /* 0x000e740000201400 */
[----:B------:R-:W1:Y:S01]  /*26a30*/  I2F R190, R190 ;  /* 0x000000be00be7306 */ /* 0x000e620000201400 */
[C---:B----4-:R-:W-:Y:S02]  /*26a40*/  FFMA.FTZ R173, -R239.reuse, R25, R173 ;  /* 0x00000019efad7223 */ /* 0x050fe400000101ad */
[C---:B--2---:R-:W-:Y:S02]  /*26a50*/  FFMA.FTZ R172, -R239.reuse, R9, R172 ;  /* 0x00000009efac7223 */ /* 0x044fe400000101ac */
[----:B------:R-:W-:Y:S01]  /*26a60*/  FFMA.FTZ R166, -R239, R33, R166 ;  /* 0x00000021efa67223 */ /* 0x000fe200000101a6 */
[----:B------:R-:W-:Y:S01]  /*26a70*/  FSEL R9, R173, -INF , !P6 ;  /* 0xff800000ad097808 */ /* 0x000fe20007000000 */
[----:B-----5:R-:W-:Y:S01]  /*26a80*/  FFMA.FTZ R170, -R239, R191, R170 ;  /* 0x000000bfefaa7223 */ /* 0x020fe200000101aa */
[----:B------:R-:W-:Y:S01]  /*26a90*/  ISETP.GE.AND P6, PT, R21, R244, PT ;  /* 0x000000f41500720c */ /* 0x000fe20003fc6270 */
[----:B------:R-:W-:Y:S01]  /*26aa0*/  FFMA.FTZ R14, -R239, R187, R14 ;  /* 0x000000bbef0e7223 */ /* 0x000fe2000001010e */
[----:B------:R-:W-:Y:S01]  /*26ab0*/  FSEL R25, R166, -INF , !P4 ;  /* 0xff800000a6197808 */ /* 0x000fe20006000000 */
[----:B------:R-:W-:Y:S01]  /*26ac0*/  IMAD.MOV.U32 R166, RZ, RZ, R164 ;  /* 0x000000ffffa67224 */ /* 0x000fe200078e00a4 */
[----:B------:R-:W-:Y:S01]  /*26ad0*/  ISETP.GE.OR P6, PT, R21, R243, !P6 ;  /* 0x000000f31500720c */ /* 0x000fe200077c6670 */
[----:B-1----:R-:W-:Y:S01]  /*26ae0*/  FFMA.FTZ R175, -R239, R185, R175 ;  /* 0x000000b9efaf7223 */ /* 0x002fe200000101af */
[----:B------:R-:W-:Y:S01]  /*26af0*/  IADD3 R164, R245, -R32, RZ ;  /* 0x80000020f5a47210 */ /* 0x000fe20007ffe0ff */
[C---:B------:R-:W-:Y:S01]  /*26b00*/  FFMA.FTZ R15, -R239.reuse, R182, R15 ;  /* 0x000000b6ef0f7223 */ /* 0x040fe2000001010f */
[----:B------:R-:W-:Y:S01]  /*26b10*/  FSEL R248, R170, -INF , !P6 ;  /* 0xff800000aaf87808 */ /* 0x000fe20007000000 */
[----:B------:R-:W1:Y:S01]  /*26b20*/  I2F R166, R166 ;  /* 0x000000a600a67306 */ /* 0x000e620000201400 */
[C---:B------:R-:W-:Y:S01]  /*26b30*/  ISETP.GE.AND P6, PT, R184.reuse, R244, PT ;  /* 0x000000f4b800720c */ /* 0x040fe20003fc6270 */
[C---:B------:R-:W-:Y:S01]  /*26b40*/  FFMA.FTZ R174, -R239.reuse, R186, R174 ;  /* 0x000000baefae7223 */ /* 0x040fe200000101ae */
[----:B------:R-:W-:Y:S01]  /*26b50*/  IABS R164, R164 ;  /* 0x000000a400a47213 */ /* 0x000fe20000000000 */
[C---:B------:R-:W-:Y:S01]  /*26b60*/  FFMA.FTZ R16, -R239.reuse, R181, R16 ;  /* 0x000000b5ef107223 */ /* 0x040fe20000010110 */
[-C--:B------:R-:W-:Y:S01]  /*26b70*/  ISETP.GE.OR P6, PT, R184, R243.reuse, !P6 ;  /* 0x000000f3b800720c */ /* 0x080fe200077c6670 */
[C---:B------:R-:W-:Y:S01]  /*26b80*/  FFMA.FTZ R176, -R239.reuse, R22, R176 ;  /* 0x00000016efb07223 */ /* 0x040fe200000101b0 */
[----:B------:R-:W-:Y:S01]  /*26b90*/  FSEL R172, R172, -INF , !P3 ;  /* 0xff800000acac7808 */ /* 0x000fe20005800000 */
[----:B------:R-:W-:Y:S01]  /*26ba0*/  FFMA.FTZ R12, -R239, R178, R12 ;  /* 0x000000b2ef0c7223 */ /* 0x000fe2000001010c */
[----:B------:R-:W-:Y:S01]  /*26bb0*/  FSEL R250, R14, -INF , !P6 ;  /* 0xff8000000efa7808 */ /* 0x000fe20007000000 */
[----:B------:R-:W2:Y:S01]  /*26bc0*/  I2F R185, R164 ;  /* 0x000000a400b97306 */ /* 0x000ea20000201400 */
[----:B------:R-:W-:Y:S01]  /*26bd0*/  ISETP.GE.AND P6, PT, R183, R244, PT ;  /* 0x000000f4b700720c */ /* 0x000fe20003fc6270 */
[----:B------:R-:W-:Y:S01]  /*26be0*/  FFMA.FTZ R18, -R239, R34, R18 ;  /* 0x00000022ef127223 */ /* 0x000fe20000010112 */
[----:B------:R-:W-:Y:S01]  /*26bf0*/  FSEL R14, R174, -INF , !P0 ;  /* 0xff800000ae0e7808 */ /* 0x000fe20004000000 */
[C---:B------:R-:W-:Y:S01]  /*26c00*/  IMAD.IADD R174, R242.reuse, 0x1, -R177 ;  /* 0x00000001f2ae7824 */ /* 0x040fe200078e0ab1 */
[----:B------:R-:W-:Y:S01]  /*26c10*/  ISETP.GE.OR P6, PT, R183, R243, !P6 ;  /* 0x000000f3b700720c */ /* 0x000fe200077c6670 */
[----:B------:R-:W-:Y:S01]  /*26c20*/  FFMA.FTZ R168, -R239, R179, R168 ;  /* 0x000000b3efa87223 */ /* 0x000fe200000101a8 */
[----:B------:R-:W-:Y:S01]  /*26c30*/  ISETP.GE.AND P3, PT, R21, R241, PT ;  /* 0x000000f11500720c */ /* 0x000fe20003f66270 */
[----:B------:R-:W-:Y:S01]  /*26c40*/  FFMA.FTZ R169, -R239, R30, R169 ;  /* 0x0000001eefa97223 */ /* 0x000fe200000101a9 */
[----:B------:R-:W-:Y:S01]  /*26c50*/  FSEL R251, R15, -INF , !P6 ;  /* 0xff8000000ffb7808 */ /* 0x000fe20007000000 */
[----:B------:R-:W-:Y:S01]  /*26c60*/  FFMA.FTZ R171, -R239, R190, R171 ;  /* 0x000000beefab7223 */ /* 0x000fe200000101ab */
[----:B------:R-:W-:Y:S02]  /*26c70*/  ISETP.GE.AND P6, PT, R177, R244, PT ;  /* 0x000000f4b100720c */ /* 0x000fe40003fc6270 */
[----:B------:R-:W-:Y:S01]  /*26c80*/  ISETP.GE.OR P3, PT, R21, R240, !P3 ;  /* 0x000000f01500720c */ /* 0x000fe20005f66670 */
[----:B-1----:R-:W-:Y:S01]  /*26c90*/  FFMA.FTZ R13, -R239, R166, R13 ;  /* 0x000000a6ef0d7223 */ /* 0x002fe2000001010d */
[----:B------:R-:W-:Y:S02]  /*26ca0*/  ISETP.GE.OR P6, PT, R177, R243, !P6 ;  /* 0x000000f3b100720c */ /* 0x000fe400077c6670 */
[----:B------:R-:W-:Y:S02]  /*26cb0*/  IADD3 R21, R242, -R184, RZ ;  /* 0x800000b8f2157210 */ /* 0x000fe40007ffe0ff */
[----:B------:R-:W-:Y:S02]  /*26cc0*/  FSEL R193, R16, -INF , !P6 ;  /* 0xff80000010c17808 */ /* 0x000fe40007000000 */
[----:B------:R-:W-:Y:S02]  /*26cd0*/  ISETP.GE.AND P6, PT, R35, R244, PT ;  /* 0x000000f42300720c */ /* 0x000fe40003fc6270 */
[----:B------:R-:W-:Y:S01]  /*26ce0*/  IABS R174, R174 ;  /* 0x000000ae00ae7213 */ /* 0x000fe20000000000 */
[----:B--2---:R-:W-:Y:S01]  /*26cf0*/  FFMA.FTZ R20, -R239, R185, R20 ;  /* 0x000000b9ef147223 */ /* 0x004fe20000010114 */
[----:B------:R-:W-:Y:S02]  /*26d00*/  IADD3 R33, R3, 0x28, RZ ;  /* 0x0000002803217810 */ /* 0x000fe40007ffe0ff */
[----:B------:R-:W-:Y:S02]  /*26d10*/  ISETP.GE.OR P6, PT, R35, R243, !P6 ;  /* 0x000000f32300720c */ /* 0x000fe400077c6670 */
[----:B------:R-:W-:Y:S01]  /*26d20*/  IABS R164, R21 ;  /* 0x0000001500a47213 */ /* 0x000fe20000000000 */
[----:B------:R-:W-:Y:S01]  /*26d30*/  IMAD.IADD R180, R245, 0x1, -R33 ;  /* 0x00000001f5b47824 */ /* 0x000fe200078e0a21 */
[----:B------:R-:W-:Y:S02]  /*26d40*/  FSEL R21, R176, -INF , !P2 ;  /* 0xff800000b0157808 */ /* 0x000fe40005000000 */
[----:B------:R-:W-:Y:S01]  /*26d50*/  IADD3 R176, R242, -R183, RZ ;  /* 0x800000b7f2b07210 */ /* 0x000fe20007ffe0ff */
[----:B------:R-:W1:Y:S01]  /*26d60*/  I2F R173, R164 ;  /* 0x000000a400ad7306 */ /* 0x000e620000201400 */
[-C--:B------:R-:W-:Y:S02]  /*26d70*/  ISETP.GE.AND P4, PT, R31, R241.reuse, PT ;  /* 0x000000f11f00720c */ /* 0x080fe40003f86270 */
[----:B------:R-:W-:Y:S02]  /*26d80*/  MOV R15, R174 ;  /* 0x000000ae000f7202 */ /* 0x000fe40000000f00 */
[----:B------:R-:W-:Y:S02]  /*26d90*/  FSEL R252, R12, -INF , !P3 ;  /* 0xff8000000cfc7808 */ /* 0x000fe40005800000 */
[----:B------:R-:W-:Y:S02]  /*26da0*/  FSEL R187, R18, -INF , !P6 ;  /* 0xff80000012bb7808 */ /* 0x000fe40007000000 */
[CC--:B------:R-:W-:Y:S01]  /*26db0*/  ISETP.GE.AND P3, PT, R33.reuse, R241.reuse, PT ;  /* 0x000000f12100720c */ /* 0x0c0fe20003f66270 */
[----:B------:R-:W2:Y:S01]  /*26dc0*/  I2F R15, R15 ;  /* 0x0000000f000f7306 */ /* 0x000ea20000201400 */
[----:B------:R-:W-:Y:S02]  /*26dd0*/  ISETP.GE.AND P6, PT, R33, R244, PT ;  /* 0x000000f42100720c */ /* 0x000fe40003fc6270 */
[----:B------:R-:W-:Y:S01]  /*26de0*/  IABS R170, R176 ;  /* 0x000000b000aa7213 */ /* 0x000fe20000000000 */
[----:B------:R-:W-:Y:S01]  /*26df0*/  IMAD.IADD R176, R242, 0x1, -R35 ;  /* 0x00000001f2b07824 */ /* 0x000fe200078e0a23 */
[-C--:B------:R-:W-:Y:S02]  /*26e00*/  ISETP.GE.OR P4, PT, R31, R240.reuse, !P4 ;  /* 0x000000f01f00720c */ /* 0x080fe40006786670 */
[----:B------:R-:W-:Y:S02]  /*26e10*/  ISETP.GE.AND P2, PT, R192, R241, PT ;  /* 0x000000f1c000720c */ /* 0x000fe40003f46270 */
[CC--:B------:R-:W-:Y:S01]  /*26e20*/  ISETP.GE.OR P3, PT, R33.reuse, R240.reuse, !P3 ;  /* 0x000000f02100720c */ /* 0x0c0fe20005f66670 */
[----:B------:R-:W4:Y:S01]  /*26e30*/  I2F R170, R170 ;  /* 0x000000aa00aa7306 */ /* 0x000f220000201400 */
[----:B------:R-:W-:Y:S01]  /*26e40*/  ISETP.GE.OR P6, PT, R33, R243, !P6 ;  /* 0x000000f32100720c */ /* 0x000fe200077c6670 */
[----:B------:R-:W-:Y:S01]  /*26e50*/  IMAD.IADD R33, R242, 0x1, -R33 ;  /* 0x00000001f2217824 */ /* 0x000fe200078e0a21 */
[-C--:B------:R-:W-:Y:S01]  /*26e60*/  ISETP.GE.OR P2, PT, R192, R240.reuse, !P2 ;  /* 0x000000f0c000720c */ /* 0x080fe20005746670 */
[----:B-1----:R-:W-:Y:S01]  /*26e70*/  FFMA.FTZ R4, -R239, R173, R4 ;  /* 0x000000adef047223 */ /* 0x002fe20000010104 */
[----:B------:R-:W-:Y:S02]  /*26e80*/  FSEL R168, R168, -INF , !P4 ;  /* 0xff800000a8a87808 */ /* 0x000fe40006000000 */
[C---:B------:R-:W-:Y:S02]  /*26e90*/  ISETP.GE.AND P4, PT, R35.reuse, R241, PT ;  /* 0x000000f12300720c */ /* 0x040fe40003f86270 */
[----:B------:R-:W-:Y:S02]  /*26ea0*/  IABS R33, R33 ;  /* 0x0000002100217213 */ /* 0x000fe40000000000 */
[----:B------:R-:W-:Y:S02]  /*26eb0*/  ISETP.GE.OR P4, PT, R35, R240, !P4 ;  /* 0x000000f02300720c */ /* 0x000fe40006786670 */
[----:B------:R-:W-:Y:S01]  /*26ec0*/  FSEL R35, R13, -INF , !P2 ;  /* 0xff8000000d237808 */ /* 0x000fe20005000000 */
[----:B--2---:R-:W-:Y:S01]  /*26ed0*/  FFMA.FTZ R17, -R239, R15, R17 ;  /* 0x0000000fef117223 */ /* 0x004fe20000010111 */
[----:B------:R-:W1:Y:S01]  /*26ee0*/  I2F R13, R33 ;  /* 0x00000021000d7306 */ /* 0x000e620000201400 */
[----:B------:R-:W-:Y:S02]  /*26ef0*/  IABS R180, R180 ;  /* 0x000000b400b47213 */ /* 0x000fe40000000000 */
[C---:B------:R-:W-:Y:S02]  /*26f00*/  IADD3 R30, R3.reuse, 0x38, RZ ;  /* 0x00000038031e7810 */ /* 0x040fe40007ffe0ff */
[----:B------:R-:W-:Y:S02]  /*26f10*/  IADD3 R31, R3, 0x30, RZ ;  /* 0x00000030031f7810 */ /* 0x000fe40007ffe0ff */
[----:B------:R-:W-:Y:S02]  /*26f20*/  IADD3 R174, R245, -R30, RZ ;  /* 0x8000001ef5ae7210 */ /* 0x000fe40007ffe0ff */
[----:B------:R-:W-:Y:S01]  /*26f30*/  FSEL R22, R175, -INF , !P1 ;  /* 0xff800000af167808 */ /* 0x000fe20004800000 */
[----:B------:R-:W2:Y:S01]  /*26f40*/  I2F R180, R180 ;  /* 0x000000b400b47306 */ /* 0x000ea20000201400 */
[----:B------:R-:W-:Y:S01]  /*26f50*/  IABS R174, R174 ;  /* 0x000000ae00ae7213 */ /* 0x000fe20000000000 */
[----:B------:R-:W-:Y:S01]  /*26f60*/  IMAD.IADD R175, R245, 0x1, -R31 ;  /* 0x00000001f5af7824 */ /* 0x000fe200078e0a1f */
[C---:B------:R-:W-:Y:S01]  /*26f70*/  ISETP.GE.AND P1, PT, R192.reuse, R244, PT ;  /* 0x000000f4c000720c */ /* 0x040fe20003f26270 */
[----:B----4-:R-:W-:Y:S01]  /*26f80*/  FFMA.FTZ R5, -R239, R170, R5 ;  /* 0x000000aaef057223 */ /* 0x010fe20000010105 */
[----:B------:R-:W-:Y:S02]  /*26f90*/  FMNMX.FTZ R15, R25, R2, !PT ;  /* 0x00000002190f7209 */ /* 0x000fe40007810000 */
[----:B------:R-:W-:Y:S02]  /*26fa0*/  ISETP.GE.AND P0, PT, R183, R241, PT ;  /* 0x000000f1b700720c */ /* 0x000fe40003f06270 */
[----:B------:R-:W-:Y:S01]  /*26fb0*/  ISETP.GE.OR P1, PT, R192, R243, !P1 ;  /* 0x000000f3c000720c */ /* 0x000fe20004f26670 */
[----:B------:R-:W4:Y:S01]  /*26fc0*/  I2F R16, R174 ;  /* 0x000000ae00107306 */ /* 0x000f220000201400 */
[----:B------:R-:W-:Y:S02]  /*26fd0*/  IADD3 R164, R3, 0x31, RZ ;  /* 0x0000003103a47810 */ /* 0x000fe40007ffe0ff */
[----:B------:R-:W-:Y:S01]  /*26fe0*/  IABS R175, R175 ;  /* 0x000000af00af7213 */ /* 0x000fe20000000000 */
[----:B-1----:R-:W-:Y:S01]  /*26ff0*/  FFMA.FTZ R8, -R239, R13, R8 ;  /* 0x0000000def087223 */ /* 0x002fe20000010108 */
[----:B------:R-:W-:Y:S02]  /*27000*/  FMNMX.FTZ R15, R172, R15, !PT ;  /* 0x0000000fac0f7209 */ /* 0x000fe40007810000 */
[----:B------:R-:W-:Y:S02]  /*27010*/  ISETP.GE.OR P0, PT, R183, R240, !P0 ;  /* 0x000000f0b700720c */ /* 0x000fe40004706670 */
[----:B------:R-:W-:Y:S01]  /*27020*/  FSEL R249, R171, -INF , !P1 ;  /* 0xff800000abf97808 */ /* 0x000fe20004800000 */
[----:B------:R-:W1:Y:S01]  /*27030*/  I2F R175, R175 ;  /* 0x000000af00af7306 */ /* 0x000e620000201400 */
[----:B------:R-:W-:Y:S02]  /*27040*/  IADD3 R171, R245, -R164, RZ ;  /* 0x800000a4f5ab7210 */ /* 0x000fe40007ffe0ff */
[----:B------:R-:W-:Y:S01]  /*27050*/  FSEL R33, R5, -INF , !P0 ;  /* 0xff80000005217808 */ /* 0x000fe20004000000 */
[----:B--2---:R-:W-:Y:S01]  /*27060*/  FFMA.FTZ R19, -R239, R180, R19 ;  /* 0x000000b4ef137223 */ /* 0x004fe20000010113 */
[----:B------:R-:W-:Y:S01]  /*27070*/  FMNMX.FTZ R5, R22, R15, !PT ;  /* 0x0000000f16057209 */ /* 0x000fe20007810000 */
[----:B------:R-:W-:Y:S01]  /*27080*/  IMAD.IADD R15, R242, 0x1, -R164 ;  /* 0x00000001f20f7824 */ /* 0x000fe200078e0aa4 */
[----:B------:R-:W-:Y:S02]  /*27090*/  IABS R171, R171 ;  /* 0x000000ab00ab7213 */ /* 0x000fe40000000000 */
[----:B------:R-:W-:Y:S02]  /*270a0*/  FMNMX.FTZ R5, R21, R5, !PT ;  /* 0x0000000515057209 */ /* 0x000fe40007810000 */
[----:B------:R-:W-:Y:S02]  /*270b0*/  IADD3 R3, R3, 0x39, RZ ;  /* 0x0000003903037810 */ /* 0x000fe40007ffe0ff */
[----:B------:R-:W2:Y:S01]  /*270c0*/  I2F R171, R171 ;  /* 0x000000ab00ab7306 */ /* 0x000ea20000201400 */
[----:B------:R-:W-:Y:S01]  /*270d0*/  FMNMX.FTZ R5, R248, R5, !PT ;  /* 0x00000005f8057209 */ /* 0x000fe20007810000 */
[----:B----4-:R-:W-:Y:S01]  /*270e0*/  FFMA.FTZ R29, -R239, R16, R29 ;  /* 0x00000010ef1d7223 */ /* 0x010fe2000001011d */
[----:B------:R-:W-:Y:S02]  /*270f0*/  IADD3 R34, R245, -R3, RZ ;  /* 0x80000003f5227210 */ /* 0x000fe40007ffe0ff */
[----:B------:R-:W-:Y:S02]  /*27100*/  FSEL R186, R19, -INF , !P6 ;  /* 0xff80000013ba7808 */ /* 0x000fe40007000000 */
[----:B------:R-:W-:Y:S02]  /*27110*/  ISETP.GE.AND P6, PT, R32, R244, PT ;  /* 0x000000f42000720c */ /* 0x000fe40003fc6270 */
[----:B------:R-:W-:Y:S02]  /*27120*/  FMNMX.FTZ R5, R249, R5, !PT ;  /* 0x00000005f9057209 */ /* 0x000fe40007810000 */
[----:B------:R-:W-:Y:S01]  /*27130*/  IABS R34, R34 ;  /* 0x0000002200227213 */ /* 0x000fe20000000000 */
[----:B-1----:R-:W-:Y:S01]  /*27140*/  FFMA.FTZ R24, -R239, R175, R24 ;  /* 0x000000afef187223 */ /* 0x002fe20000010118 */
[-C--:B------:R-:W-:Y:S02]  /*27150*/  ISETP.GE.AND P1, PT, R184, R241.reuse, PT ;  /* 0x000000f1b800720c */ /* 0x080fe40003f26270 */
[C---:B------:R-:W-:Y:S02]  /*27160*/  ISETP.GE.AND P2, PT, R32.reuse, R241, PT ;  /* 0x000000f12000720c */ /* 0x040fe40003f46270 */
[----:B------:R-:W-:Y:S01]  /*27170*/  IABS R174, R176 ;  /* 0x000000b000ae7213 */ /* 0x000fe20000000000 */
[----:B------:R-:W1:Y:S01]  /*27180*/  I2F R34, R34 ;  /* 0x0000002200227306 */ /* 0x000e620000201400 */
[----:B------:R-:W-:Y:S02]  /*27190*/  ISETP.GE.OR P6, PT, R32, R243, !P6 ;  /* 0x000000f32000720c */ /* 0x000fe400077c6670 */
[----:B------:R-:W-:Y:S02]  /*271a0*/  FSEL R169, R169, -INF , !P5 ;  /* 0xff800000a9a97808 */ /* 0x000fe40006800000 */
[----:B------:R-:W-:Y:S01]  /*271b0*/  ISETP.GE.AND P5, PT, R177, R241, PT ;  /* 0x000000f1b100720c */ /* 0x000fe20003fa6270 */
[----:B--2---:R-:W-:Y:S01]  /*271c0*/  FFMA.FTZ R28, -R239, R171, R28 ;  /* 0x000000abef1c7223 */ /* 0x004fe2000001011c */
[----:B------:R-:W-:Y:S02]  /*271d0*/  FMNMX.FTZ R5, R250, R5, !PT ;  /* 0x00000005fa057209 */ /* 0x000fe40007810000 */
[----:B------:R-:W-:Y:S01]  /*271e0*/  ISETP.GE.OR P1, PT, R184, R240, !P1 ;  /* 0x000000f0b800720c */ /* 0x000fe20004f26670 */
[----:B------:R-:W2:Y:S01]  /*271f0*/  I2F R174, R174 ;  /* 0x000000ae00ae7306 */ /* 0x000ea20000201400 */
[----:B------:R-:W-:Y:S02]  /*27200*/  FMNMX.FTZ R16, R9, R0, !PT ;  /* 0x0000000009107209 */ /* 0x000fe40007810000 */
[----:B------:R-:W-:Y:S02]  /*27210*/  ISETP.GE.OR P2, PT, R32, R240, !P2 ;  /* 0x000000f02000720c */ /* 0x000fe40005746670 */
[----:B------:R-:W-:Y:S02]  /*27220*/  IADD3 R32, R242, -R32, RZ ;  /* 0x80000020f2207210 */ /* 0x000fe40007ffe0ff */
[----:B------:R-:W-:Y:S02]  /*27230*/  FSEL R185, R20, -INF , !P6 ;  /* 0xff80000014b97808 */ /* 0x000fe40007000000 */
[----:B------:R-:W-:Y:S02]  /*27240*/  ISETP.GE.AND P6, PT, R31, R244, PT ;  /* 0x000000f41f00720c */ /* 0x000fe40003fc6270 */
[----:B------:R-:W-:Y:S02]  /*27250*/  MOV R18, R193 ;  /* 0x000000c100127202 */ /* 0x000fe40000000f00 */
[----:B------:R-:W-:Y:S01]  /*27260*/  ISETP.GE.OR P5, PT, R177, R240, !P5 ;  /* 0x000000f0b100720c */ /* 0x000fe20006fa6670 */
[----:B-1----:R-:W-:Y:S01]  /*27270*/  FFMA.FTZ R27, -R239, R34, R27 ;  /* 0x00000022ef1b7223 */ /* 0x002fe2000001011b */
[----:B------:R-:W-:Y:S02]  /*27280*/  FMNMX.FTZ R5, R251, R5, !PT ;  /* 0x00000005fb057209 */ /* 0x000fe40007810000 */
[----:B------:R-:W-:Y:S02]  /*27290*/  FMNMX.FTZ R16, R14, R16, !PT ;  /* 0x000000100e107209 */ /* 0x000fe40007810000 */
[----:B------:R-:W-:Y:S02]  /*272a0*/  FSEL R19, R4, -INF , !P1 ;  /* 0xff80000004137808 */ /* 0x000fe40004800000 */
[----:B------:R-:W-:Y:S02]  /*272b0*/  IABS R4, R32 ;  /* 0x0000002000047213 */ /* 0x000fe40000000000 */
[----:B------:R-:W-:Y:S01]  /*272c0*/  IADD3 R12, R242, -R31, RZ ;  /* 0x8000001ff20c7210 */ /* 0x000fe20007ffe0ff */
[----:B--2---:R-:W-:Y:S01]  /*272d0*/  FFMA.FTZ R6, -R239, R174, R6 ;  /* 0x000000aeef067223 */ /* 0x004fe20000010106 */
[----:B------:R-:W-:Y:S02]  /*272e0*/  ISETP.GE.OR P6, PT, R31, R243, !P6 ;  /* 0x000000f31f00720c */ /* 0x000fe400077c6670 */
[----:B------:R-:W-:Y:S01]  /*272f0*/  FSEL R184, R17, -INF , !P5 ;  /* 0xff80000011b87808 */ /* 0x000fe20006800000 */
[----:B------:R-:W1:Y:S01]  /*27300*/  I2F R4, R4 ;  /* 0x0000000400047306 */ /* 0x000e620000201400 */
[----:B------:R-:W-:Y:S02]  /*27310*/  FMNMX.FTZ R17, R18, R5, !PT ;  /* 0x0000000512117209 */ /* 0x000fe40007810000 */
[----:B------:R-:W-:Y:S02]  /*27320*/  FMNMX.FTZ R16, R169, R16, !PT ;  /* 0x00000010a9107209 */ /* 0x000fe40007810000 */
[----:B------:R-:W-:Y:S02]  /*27330*/  IABS R12, R12 ;  /* 0x0000000c000c7213 */ /* 0x000fe40000000000 */
[----:B------:R-:W-:Y:S02]  /*27340*/  FSEL R180, R24, -INF , !P6 ;  /* 0xff80000018b47808 */ /* 0x000fe40007000000 */
[----:B------:R-:W-:Y:S02]  /*27350*/  ISETP.GE.AND P6, PT, R164, R244, PT ;  /* 0x000000f4a400720c */ /* 0x000fe40003fc6270 */
[----:B------:R-:W-:Y:S01]  /*27360*/  FMNMX.FTZ R17, R187, R17, !PT ;  /* 0x00000011bb117209 */ /* 0x000fe20007810000 */
[----:B------:R-:W2:Y:S01]  /*27370*/  I2F R12, R12 ;  /* 0x0000000c000c7306 */ /* 0x000ea20000201400 */
[----:B------:R-:W-:Y:S02]  /*27380*/  FMNMX.FTZ R16, R168, R16, !PT ;  /* 0x00000010a8107209 */ /* 0x000fe40007810000 */
[----:B------:R-:W-:Y:S02]  /*27390*/  IADD3 R13, R242, -R30, RZ ;  /* 0x8000001ef20d7210 */ /* 0x000fe40007ffe0ff */
[----:B------:R-:W-:Y:S02]  /*273a0*/  IABS R15, R15 ;  /* 0x0000000f000f7213 */ /* 0x000fe40000000000 */
[----:B------:R-:W-:Y:S02]  /*273b0*/  ISETP.GE.OR P6, PT, R164, R243, !P6 ;  /* 0x000000f3a400720c */ /* 0x000fe400077c6670 */
[----:B------:R-:W-:Y:S02]  /*273c0*/  FMNMX.FTZ R17, R186, R17, !PT ;  /* 0x00000011ba117209 */ /* 0x000fe40007810000 */
[----:B------:R-:W-:Y:S01]  /*273d0*/  FMNMX.FTZ R16, R252, R16, !PT ;  /* 0x00000010fc107209 */ /* 0x000fe20007810000 */
[----:B------:R-:W4:Y:S01]  /*273e0*/  I2F R15, R15 ;  /* 0x0000000f000f7306 */ /* 0x000f220000201400 */
[----:B------:R-:W-:Y:S01]  /*273f0*/  IABS R13, R13 ;  /* 0x0000000d000d7213 */ /* 0x000fe20000000000 */
[----:B-1----:R-:W-:Y:S01]  /*27400*/  FFMA.FTZ R7, -R239, R4, R7 ;  /* 0x00000004ef077223 */ /* 0x002fe20000010107 */
[----:B------:R-:W-:Y:S02]  /*27410*/  IADD3 R5, R242, -R3, RZ ;  /* 0x80000003f2057210 */ /* 0x000fe40007ffe0ff */
[----:B------:R-:W-:Y:S02]  /*27420*/  FSEL R179, R28, -INF , !P6 ;  /* 0xff8000001cb37808 */ /* 0x000fe40007000000 */
[C---:B------:R-:W-:Y:S02]  /*27430*/  ISETP.GE.AND P6, PT, R30.reuse, R244, PT ;  /* 0x000000f41e00720c */ /* 0x040fe40003fc6270 */
[----:B------:R-:W-:Y:S01]  /*27440*/  FMNMX.FTZ R17, R185, R17, !PT ;  /* 0x00000011b9117209 */ /* 0x000fe20007810000 */
[----:B------:R-:W1:Y:S01]  /*27450*/  I2F R13, R13 ;  /* 0x0000000d000d7306 */ /* 0x000e620000201400 */
[----:B------:R-:W-:Y:S01]  /*27460*/  FMNMX.FTZ R16, R35, R16, !PT ;  /* 0x0000001023107209 */ /* 0x000fe20007810000 */
[----:B--2---:R-:W-:Y:S01]  /*27470*/  FFMA.FTZ R11, -R239, R12, R11 ;  /* 0x0000000cef0b7223 */ /* 0x004fe2000001010b */
[----:B------:R-:W-:Y:S02]  /*27480*/  IABS R5, R5 ;  /* 0x0000000500057213 */ /* 0x000fe40000000000 */
[----:B------:R-:W-:Y:S02]  /*27490*/  ISETP.GE.OR P6, PT, R30, R243, !P6 ;  /* 0x000000f31e00720c */ /* 0x000fe400077c6670 */
[----:B------:R-:W-:Y:S02]  /*274a0*/  FMNMX.FTZ R17, R180, R17, !PT ;  /* 0x00000011b4117209 */ /* 0x000fe40007810000 */
[----:B------:R-:W-:Y:S01]  /*274b0*/  ISETP.GE.AND P5, PT, R3, R244, PT ;  /* 0x000000f40300720c */ /* 0x000fe20003fa6270 */
[----:B------:R-:W2:Y:S01]  /*274c0*/  I2F R5, R5 ;  /* 0x0000000500057306 */ /* 0x000ea20000201400 */
[----:B------:R-:W-:Y:S02]  /*274d0*/  FMNMX.FTZ R16, R19, R16, !PT ;  /* 0x0000001013107209 */ /* 0x000fe40007810000 */
[----:B------:R-:W-:Y:S01]  /*274e0*/  FSEL R178, R29, -INF , !P6 ;  /* 0xff8000001db27808 */ /* 0x000fe20007000000 */
[----:B----4-:R-:W-:Y:S01]  /*274f0*/  FFMA.FTZ R10, -R239, R15, R10 ;  /* 0x0000000fef0a7223 */ /* 0x010fe2000001010a */
[----:B------:R-:W-:Y:S02]  /*27500*/  ISETP.GE.OR P5, PT, R3, R243, !P5 ;  /* 0x000000f30300720c */ /* 0x000fe40006fa6670 */
[----:B------:R-:W-:Y:S02]  /*27510*/  FMNMX.FTZ R17, R179, R17, !PT ;  /* 0x00000011b3117209 */ /* 0x000fe40007810000 */
[----:B------:R-:W-:Y:S02]  /*27520*/  FMNMX.FTZ R16, R33, R16, !PT ;  /* 0x0000001021107209 */ /* 0x000fe40007810000 */
[----:B------:R-:W-:Y:S02]  /*27530*/  FSEL R176, R27, -INF , !P5 ;  /* 0xff8000001bb07808 */ /* 0x000fe40006800000 */
[----:B------:R-:W-:Y:S01]  /*27540*/  FMNMX.FTZ R17, R178, R17, !PT ;  /* 0x00000011b2117209 */ /* 0x000fe20007810000 */
[----:B-1----:R-:W-:Y:S01]  /*27550*/  FFMA.FTZ R23, -R239, R13, R23 ;  /* 0x0000000def177223 */ /* 0x002fe20000010117 */
[----:B------:R-:W-:Y:S02]  /*27560*/  FSEL R183, R6, -INF , !P4 ;  /* 0xff80000006b77808 */ /* 0x000fe40006000000 */
[----:B------:R-:W-:Y:S02]  /*27570*/  FMNMX.FTZ R16, R184, R16, !PT ;  /* 0x00000010b8107209 */ /* 0x000fe40007810000 */
[----:B------:R-:W-:Y:S02]  /*27580*/  FMNMX.FTZ R4, R176, R17, !PT ;  /* 0x00000011b0047209 */ /* 0x000fe40007810000 */
[----:B------:R-:W-:Y:S02]  /*27590*/  ISETP.GE.AND P1, PT, R31, R241, PT ;  /* 0x000000f11f00720c */ /* 0x000fe40003f26270 */
[----:B------:R-:W-:Y:S01]  /*275a0*/  FSEL R182, R8, -INF , !P3 ;  /* 0xff80000008b67808 */ /* 0x000fe20005800000 */
[----:B------:R-:W1:Y:S01]  /*275b0*/  SHFL.BFLY PT, R6, R4, 0x2, 0x1f ;  /* 0x0c401f0004067f89 */ /* 0x000e6200000e0000 */
[----:B------:R-:W-:Y:S01]  /*275c0*/  FMNMX.FTZ R16, R183, R16, !PT ;  /* 0x00000010b7107209 */ /* 0x000fe20007810000 */
[----:B--2---:R-:W-:Y:S01]  /*275d0*/  FFMA.FTZ R26, -R239, R5, R26 ;  /* 0x00000005ef1a7223 */ /* 0x004fe2000001011a */
[----:B------:R-:W-:Y:S02]  /*275e0*/  ISETP.GE.OR P1, PT, R31, R240, !P1 ;  /* 0x000000f01f00720c */ /* 0x000fe40004f26670 */
[----:B------:R-:W-:Y:S02]  /*275f0*/  FSEL R181, R7, -INF , !P2 ;  /* 0xff80000007b57808 */ /* 0x000fe40005000000 */
[----:B------:R-:W-:Y:S02]  /*27600*/  FMNMX.FTZ R16, R182, R16, !PT ;  /* 0x00000010b6107209 */ /* 0x000fe40007810000 */
[-C--:B------:R-:W-:Y:S02]  /*27610*/  ISETP.GE.AND P0, PT, R164, R241.reuse, PT ;  /* 0x000000f1a400720c */ /* 0x080fe40003f06270 */
[-C--:B------:R-:W-:Y:S02]  /*27620*/  ISETP.GE.AND P3, PT, R30, R241.reuse, PT ;  /* 0x000000f11e00720c */ /* 0x080fe40003f66270 */
        /* <DEDUP_REMOVED lines=28> */
[----:B------:R-:W-:Y:S01]  /*277f0*/  LDSM.16.MT88.4 R20, [R217+0x10000] ;  /* 0x01000000d914783b */ /* 0x000fe20000004200 */
[-CC-:B------:R-:W-:Y:S02]  /*27800*/  FFMA.FTZ R180, R180, R165.reuse, -R177.reuse ;  /* 0x000000a5b4b47223 */ /* 0x180fe400000108b1 */
[-CC-:B------:R-:W-:Y:S02]  /*27810*/  FFMA.FTZ R179, R179, R165.reuse, -R177.reuse ;  /* 0x000000a5b3b37223 */ /* 0x180fe400000108b1 */
[-CC-:B------:R-:W-:Y:S02]  /*27820*/  FFMA.FTZ R178, R178, R165.reuse, -R177.reuse ;  /* 0x000000a5b2b27223 */ /* 0x180fe400000108b1 */
[-CC-:B------:R-:W-:Y:S02]  /*27830*/  FFMA.FTZ R248, R248, R165.reuse, -R177.reuse ;  /* 0x000000a5f8f87223 */ /* 0x180fe400000108b1 */
        /* <DEDUP_REMOVED lines=12> */
[--C-:B------:R-:W-:Y:S01]  /*27900*/  FFMA.FTZ R186, R186, R165, -R177.reuse ;  /* 0x000000a5baba7223 */ /* 0x100fe200000108b1 */
        /* <DEDUP_REMOVED lines=19> */
[-C--:B------:R-:W-:Y:S02]  /*27a40*/  FFMA.FTZ R185, R185, R165.reuse, -R177 ;  /* 0x000000a5b9b97223 */ /* 0x080fe400000108b1 */
[-CC-:B------:R-:W-:Y:S01]  /*27a50*/  FFMA.FTZ R183, R183, R165.reuse, -R172.reuse ;  /* 0x000000a5b7b77223 */ /* 0x180fe200000108ac */
[----:B-1----:R-:W-:Y:S01]  /*27a60*/  F2FP.BF16.PACK_AB R170, R219, R220 ;  /* 0x000000dcdbaa723e */ /* 0x002fe200000010ff */
[-CC-:B------:R-:W-:Y:S02]  /*27a70*/  FFMA.FTZ R182, R182, R165.reuse, -R172.reuse ;  /* 0x000000a5b6b67223 */ /* 0x180fe400000108ac */
[--C-:B------:R-:W-:Y:S03]  /*27a80*/  FFMA.FTZ R181, R181, R165, -R172.reuse ;  /* 0x000000a5b5b57223 */ /* 0x100fe600000108ac */
[----:B------:R-:W-:Y:S01]  /*27a90*/  MUFU.EX2 R195, R195 ;  /* 0x000000c300c37308 */ /* 0x000fe20000000800 */
[C---:B--2---:R-:W-:Y:S01]  /*27aa0*/  FMUL.FTZ R4, R2.reuse, R160 ;  /* 0x000000a002047220 */ /* 0x044fe20000410000 */
[----:B------:R-:W-:Y:S01]  /*27ab0*/  MOV R160, R18 ;  /* 0x0000001200a07202 */ /* 0x000fe20000000f00 */
[C---:B------:R-:W-:Y:S02]  /*27ac0*/  FMUL.FTZ R5, R2.reuse, R161 ;  /* 0x000000a102057220 */ /* 0x040fe40000410000 */
[C---:B------:R-:W-:Y:S05]  /*27ad0*/  FMUL.FTZ R8, R2.reuse, R156 ;  /* 0x0000009c02087220 */ /* 0x040fea0000410000 */
[----:B------:R-:W1:Y:S01]  /*27ae0*/  MUFU.EX2 R194, R194 ;  /* 0x000000c200c27308 */ /* 0x000e620000000800 */
        /* <DEDUP_REMOVED lines=8> */
[----:B------:R-:W-:Y:S01]  /*27b70*/  FMUL.FTZ R19, R0, R151 ;  /* 0x0000009700137220 */ /* 0x000fe20000410000 */
[----:B------:R-:W-:Y:S01]  /*27b80*/  LDSM.16.MT88.4 R156, [R217+0x12800] ;  /* 0x01280000d99c783b */ /* 0x000fe20000004200 */
[----:B------:R-:W-:Y:S02]  /*27b90*/  FMUL.FTZ R17, R2, R149 ;  /* 0x0000009502117220 */ /* 0x000fe40000410000 */
[----:B------:R-:W-:Y:S02]  /*27ba0*/  FMUL.FTZ R18, R0, R150 ;  /* 0x0000009600127220 */ /* 0x000fe40000410000 */
[C---:B------:R-:W-:Y:S01]  /*27bb0*/  FMUL.FTZ R24, R2.reuse, R140 ;  /* 0x0000008c02187220 */ /* 0x040fe20000410000 */
[----:B------:R-:W2:Y:S01]  /*27bc0*/  MUFU.EX2 R192, R192 ;  /* 0x000000c000c07308 */ /* 0x000ea20000000800 */
[----:B------:R-:W-:Y:S02]  /*27bd0*/  FMUL.FTZ R25, R2, R141 ;  /* 0x0000008d02197220 */ /* 0x000fe40000410000 */
[----:B------:R-:W-:Y:S01]  /*27be0*/  FMUL.FTZ R26, R0, R142 ;  /* 0x0000008e001a7220 */ /* 0x000fe20000410000 */
[----:B-1----:R-:W-:Y:S01]  /*27bf0*/  F2FP.BF16.PACK_AB R169, R194, R195 ;  /* 0x000000c3c2a9723e */ /* 0x002fe200000010ff */
[----:B------:R-:W-:Y:S02]  /*27c00*/  FMUL.FTZ R27, R0, R143 ;  /* 0x0000008f001b7220 */ /* 0x000fe40000410000 */
[----:B------:R-:W-:Y:S01]  /*27c10*/  IMAD.MOV.U32 R161, RZ, RZ, R33 ;  /* 0x000000ffffa17224 */ /* 0x000fe200078e0021 */
[----:B------:R-:W-:Y:S01]  /*27c20*/  LDSM.16.MT88.4 R140, [R215+0x12000] ;  /* 0x01200000d78c783b */ /* 0x000fe20000004200 */
[----:B------:R-:W-:Y:S01]  /*27c30*/  IMAD.MOV.U32 R163, RZ, RZ, R35 ;  /* 0x000000ffffa37224 */ /* 0x000fe200078e0023 */
[----:B------:R-:W-:Y:S01]  /*27c40*/  MUFU.EX2 R182, R182 ;  /* 0x000000b600b67308 */ /* 0x000fe20000000800 */
[C---:B------:R-:W-:Y:S02]  /*27c50*/  FMUL.FTZ R32, R2.reuse, R132 ;  /* 0x0000008402207220 */ /* 0x040fe40000410000 */
[----:B------:R-:W-:Y:S02]  /*27c60*/  FMUL.FTZ R33, R2, R133 ;  /* 0x0000008502217220 */ /* 0x000fe40000410000 */
[C---:B------:R-:W-:Y:S02]  /*27c70*/  FMUL.FTZ R34, R0.reuse, R134 ;  /* 0x0000008600227220 */ /* 0x040fe40000410000 */
[----:B------:R-:W-:Y:S02]  /*27c80*/  FMUL.FTZ R35, R0, R135 ;  /* 0x0000008700237220 */ /* 0x000fe40000410000 */
[----:B------:R-:W-:Y:S01]  /*27c90*/  LDSM.16.MT88.4 R132, [R216+0x12000] ;  /* 0x01200000d884783b */ /* 0x000fe20000004200 */
[C---:B------:R-:W-:Y:S01]  /*27ca0*/  FMUL.FTZ R36, R2.reuse, R36 ;  /* 0x0000002402247220 */ /* 0x040fe20000410000 */
[----:B------:R-:W-:Y:S01]  /*27cb0*/  MUFU.EX2 R248, R248 ;  /* 0x000000f800f87308 */ /* 0x000fe20000000800 */
[----:B------:R-:W-:Y:S01]  /*27cc0*/  FMUL.FTZ R37, R2, R37 ;  /* 0x0000002502257220 */ /* 0x000fe20000410000 */
[----:B--2---:R-:W-:Y:S01]  /*27cd0*/  F2FP.BF16.PACK_AB R171, R192, R193 ;  /* 0x000000c1c0ab723e */ /* 0x004fe200000010ff */
[C---:B------:R-:W-:Y:S02]  /*27ce0*/  FMUL.FTZ R38, R0.reuse, R38 ;  /* 0x0000002600267220 */ /* 0x040fe40000410000 */
[----:B------:R-:W-:Y:S02]  /*27cf0*/  FMUL.FTZ R39, R0, R39 ;  /* 0x0000002700277220 */ /* 0x000fe40000410000 */
[C---:B------:R-:W-:Y:S02]  /*27d00*/  FMUL.FTZ R40, R2.reuse, R40 ;  /* 0x0000002802287220 */ /* 0x040fe40000410000 */
[C---:B---3--:R-:W-:Y:S01]  /*27d10*/  HMMA.16816.F32.BF16 R4, R168.reuse, R12, R4 ;  /* 0x0000000ca804723c */ /* 0x048fe20000041804 */
[----:B------:R-:W1:Y:S04]  /*27d20*/  MUFU.EX2 R249, R249 ;  /* 0x000000f900f97308 */ /* 0x000e680000000800 */
[C---:B------:R-:W-:Y:S02]  /*27d30*/  FMUL.FTZ R41, R2.reuse, R41 ;  /* 0x0000002902297220 */ /* 0x040fe40000410000 */
[C---:B------:R-:W-:Y:S01]  /*27d40*/  FMUL.FTZ R12, R2.reuse, R152 ;  /* 0x00000098020c7220 */ /* 0x040fe20000410000 */
[C---:B------:R-:W-:Y:S03]  /*27d50*/  HMMA.16816.F32.BF16 R8, R168.reuse, R14, R8 ;  /* 0x0000000ea808723c */ /* 0x040fe60000041808 */
[----:B------:R-:W-:Y:S01]  /*27d60*/  MUFU.EX2 R250, R250 ;  /* 0x000000fa00fa7308 */ /* 0x000fe20000000800 */
[----:B------:R-:W-:Y:S02]  /*27d70*/  FMUL.FTZ R13, R2, R153 ;  /* 0x00000099020d7220 */ /* 0x000fe40000410000 */
[C---:B------:R-:W-:Y:S02]  /*27d80*/  FMUL.FTZ R42, R0.reuse, R42 ;  /* 0x0000002a002a7220 */ /* 0x040fe40000410000 */
[C---:B------:R-:W-:Y:S04]  /*27d90*/  FMUL.FTZ R14, R0.reuse, R154 ;  /* 0x0000009a000e7220 */ /* 0x040fe80000410000 */
[C---:B------:R-:W-:Y:S01]  /*27da0*/  FMUL.FTZ R15, R0.reuse, R155 ;  /* 0x0000009b000f7220 */ /* 0x040fe20000410000 */
[----:B------:R-:W-:Y:S01]  /*27db0*/  MUFU.EX2 R251, R251 ;  /* 0x000000fb00fb7308 */ /* 0x000fe20000000800 */
[----:B------:R-:W2:Y:S01]  /*27dc0*/  LDSM.16.MT88.4 R152, [R215+0x10000] ;  /* 0x01000000d798783b */ /* 0x000ea20000004200 */
[----:B------:R-:W-:Y:S02]  /*27dd0*/  FMUL.FTZ R43, R0, R43 ;  /* 0x0000002b002b7220 */ /* 0x000fe40000410000 */
[C---:B------:R-:W-:Y:S02]  /*27de0*/  FMUL.FTZ R44, R2.reuse, R44 ;  /* 0x0000002c022c7220 */ /* 0x040fe40000410000 */
[C---:B------:R-:W-:Y:S03]  /*27df0*/  HMMA.16816.F32.BF16 R12, R168.reuse, R20, R12 ;  /* 0x00000014a80c723c */ /* 0x040fe6000004180c */
[----:B------:R-:W-:Y:S01]  /*27e00*/  FMUL.FTZ R45, R2, R45 ;  /* 0x0000002d022d7220 */ /* 0x000fe20000410000 */
[----:B------:R-:W-:Y:S01]  /*27e10*/  MUFU.EX2 R252, R252 ;  /* 0x000000fc00fc7308 */ /* 0x000fe20000000800 */
        /* <DEDUP_REMOVED lines=76> */
[C---:B------:R-:W-:Y:S04]  /*282e0*/  FMUL.FTZ R88, R2.reuse, R88 ;  /* 0x0000005802587220 */ /* 0x040fe80000410000 */
[----:B------:R-:W-:Y:S01]  /*282f0*/  FMUL.FTZ R89, R2, R89 ;  /* 0x0000005902597220 */ /* 0x000fe20000410000 */
        /* <DEDUP_REMOVED lines=271> */
[----:B------:R-:W-:Y:S01]  /*293f0*/  MOV R35, R12 ;  /* 0x0000000c00237202 */ /* 0x000fe20000000f00 */
[----:B------:R-:W-:Y:S01]  /*29400*/  IMAD.MOV.U32 R180, RZ, RZ, R15 ;  /* 0x000000ffffb47224 */ /* 0x000fe200078e000f */
[----:B------:R-:W-:Y:S02]  /*29410*/  MOV R181, R14 ;  /* 0x0000000e00b57202 */ /* 0x000fe40000000f00 */
[C---:B--2---:R-:W-:Y:S01]  /*29420*/  HMMA.16816.F32.BF16 R44, R168.reuse, R184, R44 ;  /* 0x000000b8a82c723c */ /* 0x044fe2000004182c */
[----:B------:R-:W2:Y:S03]  /*29430*/  LDSM.16.MT88.4 R12, [R218+0x15800] ;  /* 0x01580000da0c783b */ /* 0x000ea60000004200 */
        /* <DEDUP_REMOVED lines=50> */
.L_x_7568:
        /* <DEDUP_REMOVED lines=11> */
.L_x_7591:
[----:B--23--:R-:W-:Y:S01]  /*29810*/  FADD.FTZ R247, R6, R247 ;  /* 0x000000f706f77221 */ /* 0x00cfe20000010000 */
[----:B------:R-:W-:Y:S05]  /*29820*/  BRA.DIV ~URZ, `(.L_x_7579) ;  /* 0x000020e27f007947 */ /* 0x000fea000b800000 */
[----:B------:R-:W2:Y:S04]  /*29830*/  SHFL.BFLY PT, R4, R246, 0x2, 0x1f ;  /* 0x0c401f00f6047f89 */ /* 0x000ea800000e0000 */
[----:B------:R-:W3:Y:S01]  /*29840*/  SHFL.BFLY PT, R0, R247, 0x1, 0x1f ;  /* 0x0c201f00f7007f89 */ /* 0x000ee200000e0000 */
[----:B--2---:R-:W-:Y:S02]  /*29850*/  FADD.FTZ R246, R4, R246 ;  /* 0x000000f604f67221 */ /* 0x004fe40000010000 */
[----:B---3--:R-:W-:-:S03]  /*29860*/  FADD.FTZ R247, R247, R0 ;  /* 0x00000000f7f77221 */ /* 0x008fc60000010000 */
[----:B------:R2:W3:Y:S04]  /*29870*/  SHFL.BFLY PT, R6, R246, 0x1, 0x1f ;  /* 0x0c201f00f6067f89 */ /* 0x0004e800000e0000 */
.L_x_7592:
        /* <DEDUP_REMOVED lines=330> */
.L_x_7581:
[----:B------:R-:W-:Y:S02]  /*2ad20*/  ULDC.64 UR4, c[0x0][0x118] ;  /* 0x0000460000047ab9 */ /* 0x000fe40000000a00 */
[----:B------:R-:W2:Y:S04]  /*2ad30*/  LD.E R2, [R8.64+0x60] ;  /* 0x0000600408027980 */ /* 0x000ea8000c101900 */
[----:B------:R-:W3:Y:S01]  /*2ad40*/  LD.E R233, [R8.64+0xb4] ;  /* 0x0000b40408e97980 */ /* 0x000ee2000c101900 */
[----:B--2---:R-:W-:-:S04]  /*2ad50*/  IMAD R2, R2, R230, R229 ;  /* 0x000000e602027224 */ /* 0x004fc800078e02e5 */
[----:B---3--:R-:W-:Y:S02]  /*2ad60*/  IMAD R233, R233, R2, RZ ;  /* 0x00000002e9e97224 */ /* 0x008fe400078e02ff */
.L_x_7582:
[----:B------:R-:W-:Y:S05]  /*2ad70*/  BSYNC B0 ;  /* 0x0000000000007941 */ /* 0x000fea0003800000 */
.L_x_7580:
        /* <DEDUP_REMOVED lines=52> */
.L_x_7584:
[----:B--234-:R-:W-:Y:S05]  /*2b0c0*/  BSYNC B0 ;  /* 0x0000000000007941 */ /* 0x01cfea0003800000 */
.L_x_7583:
        /* <DEDUP_REMOVED lines=48> */
.L_x_7586:
[----:B-1----:R-:W-:Y:S05]  /*2b3d0*/  BSYNC B0 ;  /* 0x0000000000007941 */ /* 0x002fea0003800000 */
.L_x_7585:
        /* <DEDUP_REMOVED lines=23> */
.L_x_7588:
[----:B------:R-:W-:Y:S05]  /*2b550*/  BSYNC B0 ;  /* 0x0000000000007941 */ /* 0x000fea0003800000 */
.L_x_7587:
        /* <DEDUP_REMOVED lines=23> */
.L_x_7590:
[----:B------:R-:W-:Y:S05]  /*2b6d0*/  BSYNC B0 ;  /* 0x0000000000007941 */ /* 0x000fea0003800000 */
.L_x_7589:
[----:B------:R-:W-:Y:S01]  /*2b6e0*/  IADD3 R2, R15, 0x30, RZ ;  /* 0x000000300f027810 */ /* 0x000fe20007ffe0ff */
[----:B-1----:R-:W-:-:S02]  /*2b6f0*/  IMAD.MOV.U32 R6, RZ, RZ, R228 ;  /* 0x000000ffff067224 */ /* 0x002fc400078e00e4 */
[----:B------:R-:W-:Y:S01]  /*2b700*/  IMAD.MOV.U32 R7, RZ, RZ, 0x0 ;  /* 0x00000000ff077424 */ /* 0x000fe200078e00ff */
[----:B------:R-:W-:-:S13]  /*2b710*/  ISETP.GE.AND P0, PT, R2, R231, PT ;  /* 0x000000e70200720c */ /* 0x000fda0003f06270 */
[----:B------:R-:W-:Y:S05]  /*2b720*/  @P0 RET.REL.NODEC R6 `(_ZN5flash24flash_fwd_splitkv_kernelI23Flash_fwd_kernel_traitsILi256ELi64ELi64ELi4ELb0ELb0EN7cutlass10bfloat16_tE19Flash_kernel_traitsILi256ELi64ELi64ELi4ES3_EELb0ELb1ELb1ELb0ELb0ELb1ELb0ELb1EEEvNS_16Flash_fwd_paramsE) ;  /* 0xfffd48d006000950 */ /* 0x000fea0003c3ffff */
        /* <DEDUP_REMOVED lines=14> */
[----:B------:R-:W-:Y:S02]  /*2b810*/  LEA.HI.X R3, R6, R85, R5, 0x1, P3 ;  /* 0x0000005506037211 */ /* 0x000fe400018f0c05 */
[----:B------:R-:W-:-:S03]  /*2b820*/  MOV R5, 0x0 ;  /* 0x0000000000057802 */ /* 0x000fc60000000f00 */
[----:B------:R1:W-:Y:S01]  /*2b830*/  @!P0 ST.E.128 [R2.64+0x100], R28 ;  /* 0x0001001c02008985 */ /* 0x0003e2000c101d04 */
[----:B------:R-:W-:-:S03]  /*2b840*/  ISETP.GE.AND P0, PT, R0, R8, PT ;  /* 0x000000080000720c */ /* 0x000fc60003f06270 */
[----:B------:R1:W-:Y:S04]  /*2b850*/  @!P2 ST.E.128 [R2.64], R60 ;  /* 0x0000003c0200a985 */ /* 0x0003e8000c101d04 */
[----:B------:R1:W-:Y:S06]  /*2b860*/  @!P1 ST.E.128 [R2.64+0x80], R44 ;  /* 0x0000802c02009985 */ /* 0x0003ec000c101d04 */
[----:B------:R-:W-:Y:S05]  /*2b870*/  @P0 RET.REL.NODEC R4 `(_ZN5flash24flash_fwd_splitkv_kernelI23Flash_fwd_kernel_traitsILi256ELi64ELi64ELi4ELb0ELb0EN7cutlass10bfloat16_tE19Flash_kernel_traitsILi256ELi64ELi64ELi4ES3_EELb0ELb1ELb1ELb0ELb0ELb1ELb0ELb1EEEvNS_16Flash_fwd_paramsE) ;  /* 0xfffd478004000950 */ /* 0x000fea0003c3ffff */
[----:B------:R-:W-:Y:S01]  /*2b880*/  MOV R229, 0x0 ;  /* 0x0000000000e57802 */ /* 0x000fe20000000f00 */
[----:B------:R-:W-:-:S02]  /*2b890*/  ULDC.64 UR4, c[0x0][0x118] ;  /* 0x0000460000047ab9 */ /* 0x000fc40000000a00 */
[----:B------:R2:W-:Y:S01]  /*2b8a0*/  ST.E.128 [R2.64+0x180], R76 ;  /* 0x0001804c02007985 */ /* 0x0005e2000c101d04 */
[----:B------:R-:W-:Y:S05]  /*2b8b0*/  RET.REL.NODEC R228 `(_ZN5flash24flash_fwd_splitkv_kernelI23Flash_fwd_kernel_traitsILi256ELi64ELi64ELi4ELb0ELb0EN7cutlass10bfloat16_tE19Flash_kernel_traitsILi256ELi64ELi64ELi4ES3_EELb0ELb1ELb1ELb0ELb0ELb1ELb0ELb1EEEvNS_16Flash_fwd_paramsE) ;  /* 0xfffd4740e4007950 */ /* 0x000fea0003c3ffff */
.L_x_7578:
[----:B------:R-:W-:Y:S01]  /*2b8c0*/  IMAD.MOV.U32 R7, RZ, RZ, R247 ;  /* 0x000000ffff077224 */ /* 0x000fe200078e00f7 */
[----:B------:R-:W-:Y:S02]  /*2b8d0*/  MOV R6, 0x2 ;  /* 0x0000000200067802 */ /* 0x000fe40000000f00 */
[----:B------:R-:W-:Y:S02]  /*2b8e0*/  MOV R4, 0x2b900 ;  /* 0x0002b90000047802 */ /* 0x000fe40000000f00 */
[----:B-1---5:R-:W-:Y:S05]  /*2b8f0*/  CALL.REL.NOINC `($__internal_33_$__cuda_sm70_shflsync_bfly_p) ;  /* 0x0000010000007944 */ /* 0x022fea0003c00000 */
[----:B-12---:R-:W-:Y:S05]  /*2b900*/  BRA `(.L_x_7591) ;  /* 0xffffdf0000007947 */ /* 0x006fea000383ffff */
.L_x_7579:
[----:B------:R-:W-:Y:S01]  /*2b910*/  IMAD.MOV.U32 R7, RZ, RZ, R247 ;  /* 0x000000ffff077224 */ /* 0x000fe200078e00f7 */
[----:B------:R-:W-:Y:S02]  /*2b920*/  MOV R6, 0x1 ;  /* 0x0000000100067802 */ /* 0x000fe40000000f00 */
[----:B------:R-:W-:Y:S02]  /*2b930*/  MOV R4, 0x2b950 ;  /* 0x0002b95000047802 */ /* 0x000fe40000000f00 */
[----:B-1---5:R-:W-:Y:S05]  /*2b940*/  CALL.REL.NOINC `($__internal_33_$__cuda_sm70_shflsync_bfly_p) ;  /* 0x000000b000007944 */ /* 0x022fea0003c00000 */
[----:B--2---:R-:W-:Y:S01]  /*2b950*/  FADD.FTZ R247, R247, R6 ;  /* 0x00000006f7f77221 */ /* 0x004fe20000010000 */
[----:B-1----:R-:W-:Y:S02]  /*2b960*/  MOV R7, R246 ;  /* 0x000000f600077202 */ /* 0x002fe40000000f00 */
[----:B------:R-:W-:-:S02]  /*2b970*/  MOV R6, 0x2 ;  /* 0x0000000200067802 */ /* 0x000fc40000000f00 */
[----:B------:R-:W-:Y:S02]  /*2b980*/  MOV R4, 0x2b9a0 ;  /* 0x0002b9a000047802 */ /* 0x000fe40000000f00 */
[----:B------:R-:W-:Y:S05]  /*2b990*/  CALL.REL.NOINC `($__internal_33_$__cuda_sm70_shflsync_bfly_p) ;  /* 0x0000006000007944 */ /* 0x000fea0003c00000 */
[----:B--2---:R-:W-:Y:S01]  /*2b9a0*/  FADD.FTZ R246, R246, R6 ;  /* 0x00000006f6f67221 */ /* 0x004fe20000010000 */
[----:B------:R-:W-:Y:S02]  /*2b9b0*/  MOV R6, 0x1 ;  /* 0x0000000100067802 */ /* 0x000fe40000000f00 */
[----:B------:R-:W-:Y:S02]  /*2b9c0*/  MOV R4, 0x2b9f0 ;  /* 0x0002b9f000047802 */ /* 0x000fe40000000f00 */
[----:B-1----:R-:W-:Y:S02]  /*2b9d0*/  MOV R7, R246 ;  /* 0x000000f600077202 */ /* 0x002fe40000000f00 */
[----:B------:R-:W-:Y:S05]  /*2b9e0*/  CALL.REL.NOINC `($__internal_33_$__cuda_sm70_shflsync_bfly_p) ;  /* 0x0000001000007944 */ /* 0x000fea0003c00000 */
[----:B-12---:R-:W-:Y:S05]  /*2b9f0*/  BRA `(.L_x_7592) ;  /* 0xffffde8000007947 */ /* 0x006fea000383ffff */
        .weak           $__internal_33_$__cuda_sm70_shflsync_bfly_p
        .type           $__internal_33_$__cuda_sm70_shflsync_bfly_p,@function
        .size           $__internal_33_$__cuda_sm70_shflsync_bfly_p,(.L_x_8911 - $__internal_33_$__cuda_sm70_shflsync_bfly_p)
$__internal_33_$__cuda_sm70_shflsync_bfly_p:
[----:B------:R-:W-:Y:S01]  /*2ba00*/  MOV R10, R4 ;  /* 0x00000004000a7202 */ /* 0x000fe20000000f00 */
[----:B------:R-:W-:Y:S04]  /*2ba10*/  WARPSYNC R0 ;  /* 0x0000000000007348 */ /* 0x000fe80003800000 */
[----:B------:R-:W-:Y:S01]  /*2ba20*/  MOV R11, 0x0 ;  /* 0x00000000000b7802 */ /* 0x000fe20000000f00 */
[----:B------:R1:W2:Y:S03]  /*2ba30*/  SHFL.BFLY PT, R6, R7, R6, R5 ;  /* 0x0c00000607067389 */ /* 0x0002a600000e0005 */
[----:B------:R-:W-:Y:S05]  /*2ba40*/  RET.REL.NODEC R10 `(_ZN5flash24flash_fwd_splitkv_kernelI23Flash_fwd_kernel_traitsILi256ELi64ELi64ELi4ELb0ELb0EN7cutlass10bfloat16_tE19Flash_kernel_traitsILi256ELi64ELi64ELi4ES3_EELb0ELb1ELb1ELb0ELb0ELb1ELb0ELb1EEEvNS_16Flash_fwd_paramsE) ;  /* 0xfffd45b00a007950 */ /* 0x000fea0003c3ffff */
.L_x_7593:
        /* <DEDUP_REMOVED lines=11> */
.L_x_8911:


//--------------------- .text._ZN5flash24flash_fwd_splitkv_kernelI23Flash_fwd_kernel_traitsILi256ELi64ELi64ELi4ELb0ELb0EN7cutlass10bfloat16_tE19Flash_kernel_traitsILi256ELi64ELi64ELi4ES3_EELb0ELb1ELb0ELb0ELb1ELb0ELb1ELb0EEEvNS_16Flash_fwd_paramsE --------------------------
	.section	.text._ZN5flash24flash_fwd_splitkv_kernelI23Flash_fwd_kernel_traitsILi256ELi64ELi64ELi4ELb0ELb0EN7cutlass10bfloat16_tE19Flash_kernel_traitsILi256ELi64ELi64ELi4ES3_EELb0ELb1ELb0ELb0ELb1ELb0ELb1ELb0EEEvNS_16Flash_fwd_paramsE,"ax",@progbits
	.sectioninfo	@"SHI_REGISTERS=255"
	.align	128
        .global         _ZN5flash24flash_fwd_splitkv_kernelI23Flash_fwd_kernel_traitsILi256ELi64ELi64ELi4ELb0ELb0EN7cutlass10bfloat16_tE19Flash_kernel_traitsILi256ELi64ELi64ELi4ES3_EELb0ELb1ELb0ELb0ELb1ELb0ELb1ELb0EEEvNS_16Flash_fwd_paramsE
        .type           _ZN5flash24flash_fwd_splitkv_kernelI23Flash_fwd_kernel_traitsILi256ELi64ELi64ELi4ELb0ELb0EN7cutlass10bfloat16_tE19Flash_kernel_traitsILi256ELi64ELi64ELi4ES3_EELb0ELb1ELb0ELb0ELb1ELb0ELb1ELb0EEEvNS_16Flash_fwd_paramsE,@function
        .size           _ZN5flash24flash_fwd_splitkv_kernelI23Flash_fwd_kernel_traitsILi256ELi64ELi64ELi4ELb0ELb0EN7cutlass10bfloat16_tE19Flash_kernel_traitsILi256ELi64ELi64ELi4ES3_EELb0ELb1ELb0ELb0ELb1ELb0ELb1ELb0EEEvNS_16Flash_fwd_paramsE,(.L_x_8974 - _ZN5flash24flash_fwd_splitkv_kernelI23Flash_fwd_kernel_traitsILi256ELi64ELi64ELi4ELb0ELb0EN7cutlass10bfloat16_tE19Flash_kernel_traitsILi256ELi64ELi64ELi4ES3_EELb0ELb1ELb0ELb0ELb1ELb0ELb1ELb0EEEvNS_16Flash_fwd_paramsE)
        .other          _ZN5flash24flash_fwd_splitkv_kernelI23Flash_fwd_kernel_traitsILi256ELi64ELi64ELi4ELb0ELb0EN7cutlass10bfloat16_tE19Flash_kernel_traitsILi256ELi64ELi64ELi4ES3_EELb0ELb1ELb0ELb0ELb1ELb0ELb1ELb0EEEvNS_16Flash_fwd_paramsE,@"STO_CUDA_ENTRY STV_DEFAULT"
_ZN5flash24flash_fwd_splitkv_kernelI23Flash_fwd_kernel_traitsILi256ELi64ELi64ELi4ELb0ELb0EN7cutlass10bfloat16_tE19Flash_kernel_traitsILi256ELi64ELi64ELi4ES3_EELb0ELb1ELb0ELb0ELb1ELb0ELb1ELb0EEEvNS_16Flash_fwd_paramsE:
.text._ZN5flash24flash_fwd_splitkv_kernelI23Flash_fwd_kernel_traitsILi256ELi64ELi64ELi4ELb0ELb0EN7cutlass10bfloat16_tE19Flash_kernel_traitsILi256ELi64ELi64ELi4ES3_EELb0ELb1ELb0ELb0ELb1ELb0ELb1ELb0EEEvNS_16Flash_fwd_paramsE:
        /* <DEDUP_REMOVED lines=54> */
.L_x_7594:
[----:B-1-34-:R-:W-:Y:S02]  /*0360*/  MOV R0, c[0x0][0x218] ;  /* 0x0000860000007a02 */ /* 0x01afe40000000f00 */
.L_x_7595:
[----:B------:R-:W-:-:S04]  /*0370*/  ISETP.NE.U32.AND P2, PT, RZ, c[0x0][0x258], PT ;  /* 0x00009600ff007a0c */ /* 0x000fc80003f45070 */
[----:B------:R-:W-:-:S13]  /*0380*/  ISETP.NE.AND.EX P2, PT, RZ, c[0x0][0x25c], PT, P2 ;  /* 0x00009700ff007a0c */ /* 0x000fda0003f45320 */
[----:B------:R-:W-:-:S06]  /*0390*/  @P2 IMAD.WIDE R10, R236, R5, c[0x0][0x258] ;  /* 0x00009600ec0a2625 */ /* 0x000fcc00078e0205 */
        /* <DEDUP_REMOVED lines=21> */
[----:B------:R-:W-:Y:S02]  /*04f0*/  IADD3 R9, -R92, 0x7f, R93 ;  /* 0x0000007f5c097810 */ /* 0x000fe40007ffe15d */
[----:B-1----:R-:W-:Y:S02]  /*0500*/  IADD3 R10, R10, 0xffffffe, RZ ;  /* 0x0ffffffe0a0a7810 */ /* 0x002fe40007ffe0ff */
[----:B------:R-:W-:Y:S02]  /*0510*/  IADD3 R9, R9, c[0x0][0x2e8], R6 ;  /* 0x0000ba0009097a10 */ /* 0x000fe40007ffe006 */
[----:B------:R-:W1:Y:S02]  /*0520*/  F2I.FTZ.U32.TRUNC.NTZ R11, R10 ;  /* 0x0000000a000b7305 */ /* 0x000e64000021f000 */
[----:B-1----:R-:W-:-:S02]  /*0530*/  IMAD.MOV R13, RZ, RZ, -R11 ;  /* 0x000000ffff0d7224 */ /* 0x002fc400078e0a0b */
[----:B------:R-:W-:Y:S02]  /*0540*/  IMAD.MOV.U32 R10, RZ, RZ, RZ ;  /* 0x000000ffff0a7224 */ /* 0x000fe400078e00ff */
[----:B------:R-:W-:Y:S01]  /*0550*/  IMAD R2, R13, R8, RZ ;  /* 0x000000080d027224 */ /* 0x000fe200078e02ff */
[----:B------:R-:W-:-:S03]  /*0560*/  IADD3 R13, R6, 0x3f, RZ ;  /* 0x0000003f060d7810 */ /* 0x000fc60007ffe0ff */
[----:B------:R-:W-:Y:S01]  /*0570*/  IMAD.HI.U32 R11, R11, R2, R10 ;  /* 0x000000020b0b7227 */ /* 0x000fe200078e000a */
[----:B------:R-:W-:-:S04]  /*0580*/  SHF.R.S32.HI R2, RZ, 0x1f, R13 ;  /* 0x0000001fff027819 */ /* 0x000fc8000001140d */
[----:B------:R-:W-:Y:S01]  /*0590*/  LEA.HI R2, R2, R13, RZ, 0x6 ;  /* 0x0000000d02027211 */ /* 0x000fe200078f30ff */
[----:B------:R-:W-:-:S03]  /*05a0*/  IMAD.HI.U32 R10, R11, R0, RZ ;  /* 0x000000000b0a7227 */ /* 0x000fc600078e00ff */
[----:B------:R-:W-:Y:S01]  /*05b0*/  SHF.R.S32.HI R2, RZ, 0x6, R2 ;  /* 0x00000006ff027819 */ /* 0x000fe20000011402 */
        /* <DEDUP_REMOVED lines=9> */
[----:B------:R-:W-:Y:S02]  /*0650*/  ISETP.GE.U32.AND P2, PT, R11, R8, PT ;  /* 0x000000080b00720c */ /* 0x000fe40003f46070 */
[----:B------:R-:W-:-:S04]  /*0660*/  IADD3 R11, R6, R93, -R92 ;  /* 0x0000005d060b7210 */ /* 0x000fc80007ffe85c */
[----:B------:R-:W-:-:S04]  /*0670*/  IADD3 R11, R11, -c[0x0][0x2e4], RZ ;  /* 0x8000b9000b0b7a10 */ /* 0x000fc80007ffe0ff */
[----:B------:R-:W-:-:S03]  /*0680*/  SHF.R.S32.HI R8, RZ, 0x1f, R11 ;  /* 0x0000001fff087819 */ /* 0x000fc6000001140b */
[----:B------:R-:W-:Y:S02]  /*0690*/  @P2 IADD3 R10, R10, 0x1, RZ ;  /* 0x000000010a0a2810 */ /* 0x000fe40007ffe0ff */
[----:B------:R-:W-:-:S03]  /*06a0*/  LEA.HI R8, R8, R11, RZ, 0x6 ;  /* 0x0000000b08087211 */ /* 0x000fc600078f30ff */
[----:B------:R-:W-:Y:S01]  /*06b0*/  @!P0 IMAD.MOV R10, RZ, RZ, -R10 ;  /* 0x000000ffff0a8224 */ /* 0x000fe200078e0a0a */
[----:B------:R-:W-:Y:S02]  /*06c0*/  @!P1 LOP3.LUT R10, RZ, c[0x0][0x10], RZ, 0x33, !PT ;  /* 0x00000400ff0a9a12 */ /* 0x000fe400078e33ff */
[----:B------:R-:W-:-:S03]  /*06d0*/  SHF.R.S32.HI R11, RZ, 0x6, R8 ;  /* 0x00000006ff0b7819 */ /* 0x000fc60000011408 */
[----:B------:R-:W-:-:S04]  /*06e0*/  IMAD R232, R10, R7, RZ ;  /* 0x000000070ae87224 */ /* 0x000fc800078e02ff */
[----:B------:R-:W-:Y:S01]  /*06f0*/  IMAD.IADD R9, R10, 0x1, R232 ;  /* 0x000000010a097824 */ /* 0x000fe200078e02e8 */
[----:B------:R-:W-:-:S04]  /*0700*/  IMNMX R232, R232, R11, !PT ;  /* 0x0000000be8e87217 */ /* 0x000fc80007800200 */
[----:B------:R-:W-:-:S04]  /*0710*/  IMNMX R9, R2, R9, PT ;  /* 0x0000000902097217 */ /* 0x000fc80003800200 */
        /* <DEDUP_REMOVED lines=19> */
[----:B------:R-:W-:-:S02]  /*0850*/  SHF.R.S32.HI R5, RZ, 0x1f, R3 ;  /* 0x0000001fff057819 */ /* 0x000fc40000011403 */
[C---:B------:R-:W-:Y:S01]  /*0860*/  ISETP.GE.AND P3, PT, R0.reuse, R93, PT ;  /* 0x0000005d0000720c */ /* 0x040fe20003f66270 */
[----:B------:R-:W-:-:S05]  /*0870*/  IMAD.WIDE R6, R0, 0x100, R6 ;  /* 0x0000010000067825 */ /* 0x000fca00078e0206 */
[----:B------:R-:W-:Y:S02]  /*0880*/  IADD3 R2, P0, R4, R6, RZ ;  /* 0x0000000604027210 */ /* 0x000fe40007f1e0ff */
[----:B------:R-:W-:Y:S02]  /*0890*/  IADD3 R6, R0, 0x8, RZ ;  /* 0x0000000800067810 */ /* 0x000fe40007ffe0ff */
[----:B------:R-:W-:Y:S02]  /*08a0*/  LEA.HI.X.SX32 R7, R4, R7, 0x1, P0 ;  /* 0x0000000704077211 */ /* 0x000fe400000f0eff */
[----:B------:R-:W-:Y:S02]  /*08b0*/  ISETP.GE.AND P2, PT, R6, R93, PT ;  /* 0x0000005d0600720c */ /* 0x000fe40003f46270 */
[----:B------:R-:W-:Y:S02]  /*08c0*/  LEA R14, P0, R2, c[0x0][0x1d8], 0x2 ;  /* 0x00007600020e7a11 */ /* 0x000fe400078010ff */
[----:B------:R-:W-:-:S02]  /*08d0*/  IADD3 R4, R0, 0x10, RZ ;  /* 0x0000001000047810 */ /* 0x000fc40007ffe0ff */
[----:B------:R-:W-:Y:S02]  /*08e0*/  LEA.HI.X R15, R2, c[0x0][0x1dc], R7, 0x2, P0 ;  /* 0x00007700020f7a11 */ /* 0x000fe400000f1407 */
[-C--:B------:R-:W-:Y:S02]  /*08f0*/  ISETP.GE.AND P1, PT, R4, R93.reuse, PT ;  /* 0x0000005d0400720c */ /* 0x080fe40003f26270 */
[-C--:B------:R-:W-:Y:S01]  /*0900*/  ISETP.GE.OR P5, PT, R6, R93.reuse, P6 ;  /* 0x0000005d0600720c */ /* 0x080fe200037a6670 */
[----:B------:R1:W-:Y:S01]  /*0910*/  @!P3 STG.E.128 [R14.64], RZ ;  /* 0x000000ff0e00b986 */ /* 0x0003e2000c101d0a */
[----:B------:R-:W-:Y:S02]  /*0920*/  ISETP.GE.OR P4, PT, R4, R93, P6 ;  /* 0x0000005d0400720c */ /* 0x000fe40003786670 */
[C---:B------:R-:W-:Y:S01]  /*0930*/  IADD3 R6, R0.reuse, 0x30, RZ ;  /* 0x0000003000067810 */ /* 0x040fe20007ffe0ff */
[----:B------:R1:W-:Y:S01]  /*0940*/  @!P3 STG.E.128 [R14.64+0x100], RZ ;  /* 0x000100ff0e00b986 */ /* 0x0003e2000c101d0a */
[----:B------:R-:W-:-:S02]  /*0950*/  IADD3 R4, R0, 0x38, RZ ;  /* 0x0000003800047810 */ /* 0x000fc40007ffe0ff */
[----:B------:R-:W-:Y:S01]  /*0960*/  IADD3 R3, P0, R3, R0, RZ ;  /* 0x0000000003037210 */ /* 0x000fe20007f1e0ff */
[----:B------:R1:W-:Y:S03]  /*0970*/  @!P3 STG.E.128 [R14.64+0x200], RZ ;  /* 0x000200ff0e00b986 */ /* 0x0003e6000c101d0a */
[----:B------:R-:W-:Y:S01]  /*0980*/  LEA.HI.X.SX32 R2, R0, R5, 0x1, P0 ;  /* 0x0000000500027211 */ /* 0x000fe200000f0eff */
[----:B------:R1:W-:Y:S01]  /*0990*/  @!P3 STG.E.128 [R14.64+0x300], RZ ;  /* 0x000300ff0e00b986 */ /* 0x0003e2000c101d0a */
[-C--:B------:R-:W-:Y:S01]  /*09a0*/  ISETP.GE.AND P3, PT, R12, R93.reuse, PT ;  /* 0x0000005d0c00720c */ /* 0x080fe20003f66270 */
[----:B------:R-:W-:Y:S01]  /*09b0*/  @!P4 IMAD.MOV.U32 R19, RZ, RZ, -0x800000 ;  /* 0xff800000ff13c424 */ /* 0x000fe200078e00ff */
[C---:B------:R-:W-:Y:S01]  /*09c0*/  LEA R16, P0, R3.reuse, c[0x0][0x208], 0x2 ;  /* 0x0000820003107a11 */ /* 0x040fe200078010ff */
[----:B------:R1:W-:Y:S03]  /*09d0*/  @!P2 STG.E.128 [R14.64+0x2000], RZ ;  /* 0x002000ff0e00a986 */ /* 0x0003e6000c101d0a */
[----:B------:R-:W-:Y:S01]  /*09e0*/  LEA.HI.X R17, R3, c[0x0][0x20c], R2, 0x2, P0 ;  /* 0x0000830003117a11 */ /* 0x000fe200000f1402 */
[----:B------:R1:W-:Y:S01]  /*09f0*/  @!P2 STG.E.128 [R14.64+0x2100], RZ ;  /* 0x002100ff0e00a986 */ /* 0x0003e2000c101d0a */
[----:B------:R-:W-:Y:S01]  /*0a00*/  @!P5 IMAD.MOV.U32 R3, RZ, RZ, -0x800000 ;  /* 0xff800000ff03d424 */ /* 0x000fe200078e00ff */
[----:B------:R-:W-:-:S02]  /*0a10*/  ISETP.GE.OR P0, PT, R6, R93, P6 ;  /* 0x0000005d0600720c */ /* 0x000fc40003706670 */
[----:B------:R1:W-:Y:S04]  /*0a20*/  @!P2 STG.E.128 [R14.64+0x2200], RZ ;  /* 0x002200ff0e00a986 */ /* 0x0003e8000c101d0a */
[----:B------:R1:W-:Y:S01]  /*0a30*/  @!P2 STG.E.128 [R14.64+0x2300], RZ ;  /* 0x002300ff0e00a986 */ /* 0x0003e2000c101d0a */
[----:B------:R-:W-:-:S03]  /*0a40*/  ISETP.GE.AND P2, PT, R10, R93, PT ;  /* 0x0000005d0a00720c */ /* 0x000fc60003f46270 */
[----:B------:R1:W-:Y:S03]  /*0a50*/  @!P1 STG.E.128 [R14.64+0x4000], RZ ;  /* 0x004000ff0e009986 */ /* 0x0003e6000c101d0a */
[----:B------:R-:W-:Y:S01]  /*0a60*/  @!P0 IMAD.MOV.U32 R5, RZ, RZ, -0x800000 ;  /* 0xff800000ff058424 */ /* 0x000fe200078e00ff */
        /* <DEDUP_REMOVED lines=46> */
.L_x_7596:
        /* <DEDUP_REMOVED lines=14> */
[----:B------:R-:W-:-:S03]  /*0e30*/  @P1 IMAD R5, R236, c[0x0][0x2cc], R5 ;  /* 0x0000b300ec051a24 */ /* 0x000fc600078e0205 */
[----:B------:R1:W2:Y:S01]  /*0e40*/  R2UR UR6, R2 ;  /* 0x00000000020673c2 */ /* 0x0002a200000e0000 */
[----:B------:R-:W-:-:S05]  /*0e50*/  @P1 IMAD.IADD R5, R9, 0x1, R5 ;  /* 0x0000000109051824 */ /* 0x000fca00078e0205 */
[----:B------:R-:W-:-:S04]  /*0e60*/  @P1 SHF.L.U64.HI R5, R8, 0x2, R5 ;  /* 0x0000000208051819 */ /* 0x000fc80000010205 */
[----:B------:R-:W-:Y:S02]  /*0e70*/  @P1 IADD3.X R241, R5, c[0x0][0x2c4], RZ, P0, !PT ;  /* 0x0000b10005f11a10 */ /* 0x000fe400007fe4ff */
[----:B------:R-:W-:-:S04]  /*0e80*/  @P1 ISETP.NE.U32.AND P0, PT, R240, RZ, PT ;  /* 0x000000fff000120c */ /* 0x000fc80003f05070 */
[----:B------:R-:W-:-:S13]  /*0e90*/  @P1 ISETP.NE.AND.EX P3, PT, R241, RZ, PT, P0 ;  /* 0x000000fff100120c */ /* 0x000fda0003f65300 */
[----:B-12---:R-:W-:Y:S05]  /*0ea0*/  @!P3 BRA `(.L_x_7597) ;  /* 0x000004900000b947 */ /* 0x006fea0003800000 */
[----:B------:R-:W1:Y:S01]  /*0eb0*/  I2F.RP R7, UR6 ;  /* 0x0000000600077d06 */ /* 0x000e620008209400 */
[----:B------:R-:W-:-:S04]  /*0ec0*/  LEA R25, R33, 0xffffffc0, 0x6 ;  /* 0xffffffc021197811 */ /* 0x000fc800078e30ff */
[----:B-----5:R-:W-:-:S04]  /*0ed0*/  IABS R0, R25 ;  /* 0x0000001900007213 */ /* 0x020fc80000000000 */
[----:B------:R-:W-:Y:S01]  /*0ee0*/  MOV R3, R0 ;  /* 0x0000000000037202 */ /* 0x000fe20000000f00 */
        /* <DEDUP_REMOVED lines=8> */
[----:B------:R-:W-:-:S04]  /*0f70*/  IMAD.MOV R0, RZ, RZ, -R2 ;  /* 0x000000ffff007224 */ /* 0x000fc800078e0a02 */
[----:B------:R-:W-:-:S05]  /*0f80*/  IMAD R0, R0, UR6, R3 ;  /* 0x0000000600007c24 */ /* 0x000fca000f8e0203 */
[----:B------:R-:W-:-:S13]  /*0f90*/  ISETP.LT.U32.AND P1, PT, R0, UR6, PT ;  /* 0x0000000600007c0c */ /* 0x000fda000bf21070 */
[----:B------:R-:W-:Y:S02]  /*0fa0*/  @!P1 IADD3 R0, R0, -UR6, RZ ;  /* 0x8000000600009c10 */ /* 0x000fe4000fffe0ff */
[----:B------:R-:W-:Y:S02]  /*0fb0*/  @!P1 IADD3 R2, R2, 0x1, RZ ;  /* 0x0000000102029810 */ /* 0x000fe40007ffe0ff */
[----:B------:R-:W-:Y:S02]  /*0fc0*/  ISETP.GE.U32.AND P2, PT, R0, UR6, PT ;  /* 0x0000000600007c0c */ /* 0x000fe4000bf46070 */
[----:B------:R-:W-:Y:S02]  /*0fd0*/  LOP3.LUT R0, R25, c[0x0][0x2d0], RZ, 0x3c, !PT ;  /* 0x0000b40019007a12 */ /* 0x000fe400078e3cff */
[----:B------:R-:W-:Y:S02]  /*0fe0*/  ISETP.NE.AND P1, PT, RZ, c[0x0][0x2d0], PT ;  /* 0x0000b400ff007a0c */ /* 0x000fe40003f25270 */
[----:B------:R-:W-:-:S07]  /*0ff0*/  ISETP.GE.AND P0, PT, R0, RZ, PT ;  /* 0x000000ff0000720c */ /* 0x000fce0003f06270 */
        /* <DEDUP_REMOVED lines=36> */
[----:B------:R-:W-:Y:S02]  /*1240*/  IMAD.MOV.U32 R18, RZ, RZ, R4 ;  /* 0x000000ffff127224 */ /* 0x000fe400078e0004 */
[----:B------:R-:W-:Y:S01]  /*1250*/  IMAD R2, R22, c[0x0][0x184], R7 ;  /* 0x0000610016027a24 */ /* 0x000fe200078e0207 */
[----:B------:R-:W-:Y:S01]  /*1260*/  SHF.R.S32.HI R7, RZ, 0x1f, R9 ;  /* 0x0000001fff077819 */ /* 0x000fe20000011409 */
[----:B------:R-:W-:-:S03]  /*1270*/  IMAD R3, R3, c[0x0][0x188], RZ ;  /* 0x0000620003037a24 */ /* 0x000fc600078e02ff */
[----:B------:R-:W-:Y:S01]  /*1280*/  IADD3 R19, R5, R2, RZ ;  /* 0x0000000205137210 */ /* 0x000fe20007ffe0ff */
[----:B------:R-:W-:Y:S02]  /*1290*/  IMAD R5, R25, c[0x0][0x19c], R0 ;  /* 0x0000670019057a24 */ /* 0x000fe400078e0200 */
[----:B------:R-:W-:Y:S02]  /*12a0*/  IMAD R2, R7, c[0x0][0x1b0], RZ ;  /* 0x00006c0007027a24 */ /* 0x000fe400078e02ff */
[----:B------:R-:W-:-:S04]  /*12b0*/  IMAD.WIDE.U32 R18, R25, c[0x0][0x198], R18 ;  /* 0x0000660019127a25 */ /* 0x000fc800078e0012 */
[C---:B------:R-:W-:Y:S01]  /*12c0*/  IMAD R3, R22.reuse, c[0x0][0x18c], R3 ;  /* 0x0000630016037a24 */ /* 0x040fe200078e0203 */
[----:B------:R-:W-:Y:S01]  /*12d0*/  IADD3 R19, R19, R5, RZ ;  /* 0x0000000513137210 */ /* 0x000fe20007ffe0ff */
[----:B------:R-:W-:Y:S02]  /*12e0*/  IMAD R2, R9, c[0x0][0x1b4], R2 ;  /* 0x00006d0009027a24 */ /* 0x000fe400078e0202 */
[----:B------:R-:W-:-:S04]  /*12f0*/  IMAD.WIDE.U32 R22, R22, c[0x0][0x188], RZ ;  /* 0x0000620016167a25 */ /* 0x000fc800078e00ff */
[----:B------:R-:W-:-:S04]  /*1300*/  IMAD.WIDE.U32 R18, R9, c[0x0][0x1b0], R18 ;  /* 0x00006c0009127a25 */ /* 0x000fc800078e0012 */
[----:B------:R-:W-:Y:S01]  /*1310*/  IMAD.IADD R3, R23, 0x1, R3 ;  /* 0x0000000117037824 */ /* 0x000fe200078e0203 */
[----:B------:R-:W-:Y:S01]  /*1320*/  IADD3 R2, R19, R2, RZ ;  /* 0x0000000213027210 */ /* 0x000fe20007ffe0ff */
[----:B------:R-:W-:Y:S05]  /*1330*/  BRA `(.L_x_7598) ;  /* 0x0000043000007947 */ /* 0x000fea0003800000 */
.L_x_7597:
        /* <DEDUP_REMOVED lines=15> */
.L_x_7599:
[----:B------:R-:W-:Y:S01]  /*1430*/  IABS R9, c[0x0][0x1c8] ;  /* 0x0000720000097a13 */ /* 0x000fe20000000000 */
[----:B------:R-:W-:Y:S01]  /*1440*/  IMAD.MOV.U32 R10, RZ, RZ, RZ ;  /* 0x000000ffff0a7224 */ /* 0x000fe200078e00ff */
[----:B------:R-:W-:Y:S01]  /*1450*/  LEA R25, R33, 0xffffffc0, 0x6 ;  /* 0xffffffc021197811 */ /* 0x000fe200078e30ff */
[----:B------:R-:W-:Y:S01]  /*1460*/  @P4 IMAD.IADD R3, R4, 0x1, R3 ;  /* 0x0000000104034824 */ /* 0x000fe200078e0203 */
[----:B------:R-:W1:Y:S02]  /*1470*/  I2F.RP R12, R9 ;  /* 0x00000009000c7306 */ /* 0x000e640000209400 */
[----:B------:R-:W-:Y:S01]  /*1480*/  SHF.R.S32.HI R17, RZ, 0x1f, R25 ;  /* 0x0000001fff117819 */ /* 0x000fe20000011419 */
[----:B------:R-:W-:-:S04]  /*1490*/  @P4 IMAD.WIDE.U32 R22, R3, c[0x0][0x1a0], RZ ;  /* 0x0000680003164a25 */ /* 0x000fc800078e00ff */
[----:B------:R-:W-:Y:S01]  /*14a0*/  @P4 IMAD R3, R3, c[0x0][0x1a4], R23 ;  /* 0x0000690003034a24 */ /* 0x000fe200078e0217 */
[----:B-1----:R-:W1:Y:S02]  /*14b0*/  MUFU.RCP R11, R12 ;  /* 0x0000000c000b7308 */ /* 0x002e640000001000 */
[----:B-1----:R-:W-:-:S06]  /*14c0*/  IADD3 R11, R11, 0xffffffe, RZ ;  /* 0x0ffffffe0b0b7810 */ /* 0x002fcc0007ffe0ff */
[----:B------:R-:W1:Y:S02]  /*14d0*/  F2I.FTZ.U32.TRUNC.NTZ R11, R11 ;  /* 0x0000000b000b7305 */ /* 0x000e64000021f000 */
[----:B-1----:R-:W-:-:S04]  /*14e0*/  IMAD.MOV R2, RZ, RZ, -R11 ;  /* 0x000000ffff027224 */ /* 0x002fc800078e0a0b */
[----:B------:R-:W-:Y:S01]  /*14f0*/  IMAD R7, R2, R9, RZ ;  /* 0x0000000902077224 */ /* 0x000fe200078e02ff */
[----:B------:R-:W-:-:S03]  /*1500*/  IABS R2, R36 ;  /* 0x0000002400027213 */ /* 0x000fc60000000000 */
[----:B------:R-:W-:Y:S01]  /*1510*/  IMAD.HI.U32 R10, R11, R7, R10 ;  /* 0x000000070b0a7227 */ /* 0x000fe200078e000a */
[----:B------:R-:W-:Y:S02]  /*1520*/  MOV R7, R2 ;  /* 0x0000000200077202 */ /* 0x000fe40000000f00 */
[----:B------:R-:W-:-:S03]  /*1530*/  MOV R11, R5 ;  /* 0x00000005000b7202 */ /* 0x000fc60000000f00 */
        /* <DEDUP_REMOVED lines=8> */
[----:B------:R-:W-:Y:S01]  /*15c0*/  ISETP.GE.U32.AND P2, PT, R10, R9, PT ;  /* 0x000000090a00720c */ /* 0x000fe20003f46070 */
[----:B------:R-:W-:Y:S01]  /*15d0*/  IMAD.MOV.U32 R10, RZ, RZ, R8 ;  /* 0x000000ffff0a7224 */ /* 0x000fe200078e0008 */
[----:B------:R-:W-:-:S03]  /*15e0*/  ISETP.NE.AND P0, PT, RZ, c[0x0][0x1c8], PT ;  /* 0x00007200ff007a0c */ /* 0x000fc60003f05270 */
[----:B------:R-:W-:-:S08]  /*15f0*/  IMAD.WIDE.U32 R10, R25, c[0x0][0x198], R10 ;  /* 0x00006600190a7a25 */ /* 0x000fd000078e000a */
[----:B------:R-:W-:-:S05]  /*1600*/  @P2 IADD3 R2, R2, 0x1, RZ ;  /* 0x0000000102022810 */ /* 0x000fca0007ffe0ff */
[----:B------:R-:W-:Y:S02]  /*1610*/  IMAD.MOV.U32 R9, RZ, RZ, R2 ;  /* 0x000000ffff097224 */ /* 0x000fe400078e0002 */
[----:B------:R-:W-:-:S03]  /*1620*/  IMAD R2, R17, c[0x0][0x198], RZ ;  /* 0x0000660011027a24 */ /* 0x000fc600078e02ff */
[----:B------:R-:W-:Y:S01]  /*1630*/  @!P1 IADD3 R9, -R9, RZ, RZ ;  /* 0x000000ff09099210 */ /* 0x000fe20007ffe1ff */
[----:B------:R-:W-:Y:S01]  /*1640*/  IMAD R5, R25, c[0x0][0x19c], R2 ;  /* 0x0000670019057a24 */ /* 0x000fe200078e0202 */
[----:B------:R-:W-:-:S04]  /*1650*/  @!P0 LOP3.LUT R9, RZ, c[0x0][0x1c8], RZ, 0x33, !PT ;  /* 0x00007200ff098a12 */ /* 0x000fc800078e33ff */
[----:B------:R-:W-:Y:S02]  /*1660*/  SHF.R.S32.HI R7, RZ, 0x1f, R9 ;  /* 0x0000001fff077819 */ /* 0x000fe40000011409 */
[----:B------:R-:W-:-:S03]  /*1670*/  IADD3 R11, R11, R5, RZ ;  /* 0x000000050b0b7210 */ /* 0x000fc60007ffe0ff */
        /* <DEDUP_REMOVED lines=15> */
.L_x_7598:
[----:B------:R-:W-:Y:S01]  /*1770*/  ISETP.NE.AND P0, PT, R15, -0x1, PT ;  /* 0xffffffff0f00780c */ /* 0x000fe20003f05270 */
[----:B------:R-:W-:Y:S01]  /*1780*/  IMAD.IADD R231, R92, 0x1, -R93 ;  /* 0x000000015ce77824 */ /* 0x000fe200078e0a5d */
[----:B------:R-:W-:Y:S01]  /*1790*/  SHF.R.S32.HI R91, RZ, 0x1f, R88 ;  /* 0x0000001fff5b7819 */ /* 0x000fe20000011458 */
[----:B------:R-:W-:Y:S01]  /*17a0*/  ULDC UR8, c[0x0][0x198] ;  /* 0x0000660000087ab9 */ /* 0x000fe20000000800 */
[----:B------:R-:W-:Y:S01]  /*17b0*/  IADD3 R237, R33, -0x1, RZ ;  /* 0xffffffff21ed7810 */ /* 0x000fe20007ffe0ff */
[----:B------:R-:W-:Y:S01]  /*17c0*/  UIMAD.WIDE.U32 UR4, UR8, 0x20, URZ ;  /* 0x00000020080478a5 */ /* 0x000fe2000f8e003f */
[----:B------:R-:W-:Y:S01]  /*17d0*/  LEA.HI R13, R91, R88, RZ, 0x3 ;  /* 0x000000585b0d7211 */ /* 0x000fe200078f18ff */
[----:B------:R-:W-:-:S03]  /*17e0*/  IMAD.SHL.U32 R246, R88, 0x2, RZ ;  /* 0x0000000258f67824 */ /* 0x000fc600078e00ff */
[----:B------:R-:W-:Y:S02]  /*17f0*/  SHF.R.S32.HI R20, RZ, 0x3, R13 ;  /* 0x00000003ff147819 */ /* 0x000fe4000001140d */
[----:B------:R-:W-:Y:S01]  /*1800*/  LOP3.LUT R13, R13, 0xfffffff8, RZ, 0xc0, !PT ;  /* 0xfffffff80d0d7812 */ /* 0x000fe200078ec0ff */
[C---:B------:R-:W-:Y:S01]  /*1810*/  @P0 IMAD.WIDE.U32 R10, R15.reuse, c[0x0][0x190], RZ ;  /* 0x000064000f0a0a25 */ /* 0x040fe200078e00ff */
[----:B------:R-:W-:Y:S02]  /*1820*/  @!P0 SHF.R.S32.HI R5, RZ, 0x1f, R236 ;  /* 0x0000001fff058819 */ /* 0x000fe400000114ec */
[C---:B------:R-:W-:Y:S01]  /*1830*/  IADD3 R16, R20.reuse, 0x10, RZ ;  /* 0x0000001014107810 */ /* 0x040fe20007ffe0ff */
[----:B------:R-:W-:Y:S01]  /*1840*/  @P0 IMAD R11, R15, c[0x0][0x194], R11 ;  /* 0x000065000f0b0a24 */ /* 0x000fe200078e020b */
[----:B------:R-:W-:Y:S01]  /*1850*/  IADD3 R12, R20, 0x30, RZ ;  /* 0x00000030140c7810 */ /* 0x000fe20007ffe0ff */
[----:B------:R-:W-:Y:S01]  /*1860*/  @!P0 IMAD R5, R5, c[0x0][0x178], RZ ;  /* 0x00005e0005058a24 */ /* 0x000fe200078e02ff */
[----:B------:R-:W-:Y:S01]  /*1870*/  ISETP.GE.AND P5, PT, R16, R231, PT ;  /* 0x000000e71000720c */ /* 0x000fe20003fa6270 */
[----:B------:R-:W-:Y:S01]  /*1880*/  @!P0 IMAD.WIDE.U32 R14, R236, c[0x0][0x178], RZ ;  /* 0x00005e00ec0e8a25 */ /* 0x000fe200078e00ff */
[----:B------:R-:W-:-:S02]  /*1890*/  SHF.R.S32.HI R21, RZ, 0x1f, R20 ;  /* 0x0000001fff157819 */ /* 0x000fc40000011414 */
[-C--:B------:R-:W-:Y:S01]  /*18a0*/  ISETP.GE.AND P1, PT, R12, R231.reuse, PT ;  /* 0x000000e70c00720c */ /* 0x080fe20003f26270 */
[----:B-----5:R-:W-:Y:S01]  /*18b0*/  @!P0 IMAD R0, R236, c[0x0][0x17c], R5 ;  /* 0x00005f00ec008a24 */ /* 0x020fe200078e0205 */
[----:B------:R-:W-:Y:S01]  /*18c0*/  SHF.R.S32.HI R5, RZ, 0x1f, R36 ;  /* 0x0000001fff057819 */ /* 0x000fe20000011424 */
[----:B------:R-:W-:Y:S01]  /*18d0*/  @!P0 IMAD.MOV.U32 R10, RZ, RZ, R14 ;  /* 0x000000ffff0a8224 */ /* 0x000fe200078e000e */
[C---:B------:R-:W-:Y:S01]  /*18e0*/  IADD3 R14, R20.reuse, 0x20, RZ ;  /* 0x00000020140e7810 */ /* 0x040fe20007ffe0ff */
[----:B------:R-:W-:Y:S01]  /*18f0*/  @!P0 IMAD.IADD R11, R15, 0x1, R0 ;  /* 0x000000010f0b8824 */ /* 0x000fe200078e0200 */
[-C--:B------:R-:W-:Y:S01]  /*1900*/  ISETP.GE.AND P6, PT, R20, R231.reuse, PT ;  /* 0x000000e71400720c */ /* 0x080fe20003fc6270 */
[----:B------:R-:W-:Y:S01]  /*1910*/  IMAD.IADD R0, R88, 0x1, -R13 ;  /* 0x0000000158007824 */ /* 0x000fe200078e0a0d */
[----:B------:R-:W-:Y:S01]  /*1920*/  ISETP.GE.AND P4, PT, R14, R231, PT ;  /* 0x000000e70e00720c */ /* 0x000fe20003f86270 */
[----:B------:R-:W-:Y:S01]  /*1930*/  IMAD.WIDE R34, R35, 0x40, R20 ;  /* 0x0000004023227825 */ /* 0x000fe200078e0214 */
[----:B------:R-:W-:-:S03]  /*1940*/  LOP3.LUT R246, R246, 0x6, RZ, 0xc0, !PT ;  /* 0x00000006f6f67812 */ /* 0x000fc600078ec0ff */
[----:B------:R-:W-:Y:S02]  /*1950*/  IMAD.SHL.U32 R8, R0, 0x8, RZ ;  /* 0x0000000800087824 */ /* 0x000fe400078e00ff */
[----:B------:R-:W-:Y:S02]  /*1960*/  IMAD.SHL.U32 R13, R20, 0x40, RZ ;  /* 0x00000040140d7824 */ /* 0x000fe400078e00ff */
[----:B------:R-:W-:Y:S01]  /*1970*/  IMAD R5, R5, c[0x0][0x1a8], RZ ;  /* 0x00006a0005057a24 */ /* 0x000fe200078e02ff */
[----:B------:R-:W-:Y:S01]  /*1980*/  IADD3 R10, P0, R8, R10, RZ ;  /* 0x0000000a080a7210 */ /* 0x000fe20007f1e0ff */
[----:B------:R-:W-:Y:S01]  /*1990*/  IMAD R165, R21, c[0x0][0x198], RZ ;  /* 0x0000660015a57a24 */ /* 0x000fe200078e02ff */
[--C-:B------:R-:W-:Y:S01]  /*19a0*/  SHF.R.S32.HI R4, RZ, 0x1f, R8.reuse ;  /* 0x0000001fff047819 */ /* 0x100fe20000011408 */
[----:B------:R-:W-:Y:S01]  /*19b0*/  IMAD R26, R36, c[0x0][0x1ac], R5 ;  /* 0x00006b00241a7a24 */ /* 0x000fe200078e0205 */
[----:B------:R-:W-:Y:S01]  /*19c0*/  IADD3 R22, P2, R8, R22, RZ ;  /* 0x0000001608167210 */ /* 0x000fe20007f5e0ff */
[----:B------:R-:W-:Y:S01]  /*19d0*/  @!P6 IMAD R5, R35, c[0x0][0x190], RZ ;  /* 0x000064002305ea24 */ /* 0x000fe200078e02ff */
[----:B------:R-:W-:Y:S01]  /*19e0*/  LOP3.LUT R13, R13, 0x1c0, RZ, 0xc0, !PT ;  /* 0x000001c00d0d7812 */ /* 0x000fe200078ec0ff */
[----:B------:R-:W-:Y:S01]  /*19f0*/  IMAD.X R11, R4, 0x1, R11, P0 ;  /* 0x00000001040b7824 */ /* 0x000fe200000e060b */
[----:B------:R-:W-:Y:S01]  /*1a00*/  IADD3 R18, P0, R8, R18, RZ ;  /* 0x0000001208127210 */ /* 0x000fe20007f1e0ff */
[----:B------:R-:W-:Y:S01]  /*1a10*/  IMAD.X R23, R4, 0x1, R3, P2 ;  /* 0x0000000104177824 */ /* 0x000fe200010e0603 */
[----:B------:R-:W-:Y:S01]  /*1a20*/  LOP3.LUT R8, R13, 0x38, R8, 0xf8, !PT ;  /* 0x000000380d087812 */ /* 0x000fe200078ef808 */
[----:B------:R-:W-:Y:S01]  /*1a30*/  IMAD.WIDE.U32 R36, R36, c[0x0][0x1a8], R10 ;  /* 0x00006a0024247a25 */ /* 0x000fe200078e000a */
[----:B------:R-:W-:-:S02]  /*1a40*/  SHF.R.U32.HI R13, RZ, 0x3, R13 ;  /* 0x00000003ff0d7819 */ /* 0x000fc4000001160d */
[----:B------:R-:W-:Y:S01]  /*1a50*/  @!P4 IADD3 R24, P2, R34, 0x20, RZ ;  /* 0x000000202218c810 */ /* 0x000fe20007f5e0ff */
[----:B------:R-:W-:Y:S01]  /*1a60*/  IMAD.X R19, R4, 0x1, R2, P0 ;  /* 0x0000000104137824 */ /* 0x000fe200000e0602 */
[----:B------:R-:W-:Y:S01]  /*1a70*/  @!P5 IADD3 R38, P0, R34, 0x10, RZ ;  /* 0x000000102226d810 */ /* 0x000fe20007f1e0ff */
[----:B------:R-:W-:Y:S01]  /*1a80*/  IMAD.IADD R27, R37, 0x1, R26 ;  /* 0x00000001251b7824 */ /* 0x000fe200078e021a */
[----:B------:R-:W-:Y:S01]  /*1a90*/  LOP3.LUT R13, R8, R13, RZ, 0x3c, !PT ;  /* 0x0000000d080d7212 */ /* 0x000fe200078e3cff */
[----:B------:R-:W-:Y:S02]  /*1aa0*/  @!P6 IMAD.MOV.U32 R26, RZ, RZ, R36 ;  /* 0x000000ffff1ae224 */ /* 0x000fe400078e0024 */
[----:B------:R-:W-:Y:S01]  /*1ab0*/  @!P5 IMAD.X R3, RZ, RZ, R35, P0 ;  /* 0x000000ffff03d224 */ /* 0x000fe200000e0623 */
[----:B------:R-:W-:Y:S01]  /*1ac0*/  @!P1 IADD3 R11, P0, R34, 0x30, RZ ;  /* 0x00000030220b9810 */ /* 0x000fe20007f1e0ff */
[--C-:B------:R-:W-:Y:S02]  /*1ad0*/  @!P5 IMAD.MOV.U32 R31, RZ, RZ, R27.reuse ;  /* 0x000000ffff1fd224 */ /* 0x100fe400078e001b */
[----:B------:R-:W-:-:S02]  /*1ae0*/  @!P4 IMAD.MOV.U32 R29, RZ, RZ, R27 ;  /* 0x000000ffff1dc224 */ /* 0x000fc400078e001b */
[----:B------:R-:W-:Y:S02]  /*1af0*/  @!P1 IMAD.MOV.U32 R37, RZ, RZ, R27 ;  /* 0x000000ffff259224 */ /* 0x000fe400078e001b */
[C---:B------:R-:W-:Y:S02]  /*1b00*/  @!P6 IMAD R5, R34.reuse, c[0x0][0x194], R5 ;  /* 0x000065002205ea24 */ /* 0x040fe400078e0205 */
[----:B------:R-:W-:Y:S02]  /*1b10*/  @!P1 IMAD.X R8, RZ, RZ, R35, P0 ;  /* 0x000000ffff089224 */ /* 0x000fe400000e0623 */
[----:B------:R-:W-:Y:S01]  /*1b20*/  @!P6 IMAD.WIDE.U32 R26, R34, c[0x0][0x190], R26 ;  /* 0x00006400221aea25 */ /* 0x000fe200078e001a */
[----:B------:R-:W-:-:S03]  /*1b30*/  IADD3 R34, P0, R20, R25, RZ ;  /* 0x0000001914227210 */ /* 0x000fc60007f1e0ff */
[----:B------:R-:W-:Y:S02]  /*1b40*/  @!P5 IMAD R3, R3, c[0x0][0x190], RZ ;  /* 0x000064000303da24 */ /* 0x000fe400078e02ff */
[----:B------:R-:W-:Y:S02]  /*1b50*/  @!P5 IMAD.MOV.U32 R30, RZ, RZ, R36 ;  /* 0x000000ffff1ed224 */ /* 0x000fe400078e0024 */
[----:B------:R-:W-:Y:S02]  /*1b60*/  @!P4 IMAD.X R15, RZ, RZ, R35, P2 ;  /* 0x000000ffff0fc224 */ /* 0x000fe400010e0623 */
[C---:B------:R-:W-:Y:S02]  /*1b70*/  @!P5 IMAD R2, R38.reuse, c[0x0][0x194], R3 ;  /* 0x000065002602da24 */ /* 0x040fe400078e0203 */
[----:B------:R-:W-:-:S04]  /*1b80*/  @!P5 IMAD.WIDE.U32 R38, R38, c[0x0][0x190], R30 ;  /* 0x000064002626da25 */ /* 0x000fc800078e001e */
[----:B------:R-:W-:Y:S02]  /*1b90*/  @!P4 IMAD R15, R15, c[0x0][0x190], RZ ;  /* 0x000064000f0fca24 */ /* 0x000fe400078e02ff */
[----:B------:R-:W-:Y:S01]  /*1ba0*/  IMAD.X R4, R21, 0x1, R17, P0 ;  /* 0x0000000115047824 */ /* 0x000fe200000e0611 */
[C---:B------:R-:W-:Y:S01]  /*1bb0*/  @!P6 LEA R30, P0, R26.reuse, c[0x0][0x160], 0x1 ;  /* 0x000058001a1eea11 */ /* 0x040fe200078008ff */
[----:B------:R-:W-:Y:S02]  /*1bc0*/  @!P6 IMAD.IADD R5, R27, 0x1, R5 ;  /* 0x000000011b05e824 */ /* 0x000fe400078e0205 */
[----:B------:R-:W-:Y:S02]  /*1bd0*/  @!P4 IMAD.MOV.U32 R28, RZ, RZ, R36 ;  /* 0x000000ffff1cc224 */ /* 0x000fe400078e0024 */
[----:B------:R-:W-:Y:S01]  /*1be0*/  IMAD.SHL.U32 R3, R237, 0x40, RZ ;  /* 0x00000040ed037824 */ /* 0x000fe200078e00ff */
[----:B------:R-:W-:Y:S01]  /*1bf0*/  @!P6 LEA.HI.X R31, R26, c[0x0][0x164], R5, 0x1, P0 ;  /* 0x000059001a1fea11 */ /* 0x000fe200000f0c05 */
[----:B------:R-:W-:-:S02]  /*1c00*/  @!P4 IMAD R10, R24, c[0x0][0x194], R15 ;  /* 0x00006500180aca24 */ /* 0x000fc400078e020f */
[----:B------:R-:W-:Y:S01]  /*1c10*/  @!P4 IMAD.WIDE.U32 R24, R24, c[0x0][0x190], R28 ;  /* 0x000064001818ca25 */ /* 0x000fe200078e001c */
[----:B------:R-:W-:-:S03]  /*1c20*/  @!P5 LEA R28, P2, R38, c[0x0][0x160], 0x1 ;  /* 0x00005800261cda11 */ /* 0x000fc600078408ff */
[----:B------:R-:W-:Y:S01]  /*1c30*/  @!P5 IMAD.IADD R2, R39, 0x1, R2 ;  /* 0x000000012702d824 */ /* 0x000fe200078e0202 */
[----:B------:R-:W-:Y:S01]  /*1c40*/  @!P4 LEA R26, P0, R24, c[0x0][0x160], 0x1 ;  /* 0x00005800181aca11 */ /* 0x000fe200078008ff */
[----:B------:R-:W-:Y:S02]  /*1c50*/  IMAD.IADD R5, R6, 0x1, -R3 ;  /* 0x0000000106057824 */ /* 0x000fe400078e0a03 */
[----:B------:R-:W-:Y:S01]  /*1c60*/  @!P1 IMAD R8, R8, c[0x0][0x190], RZ ;  /* 0x0000640008089a24 */ /* 0x000fe200078e02ff */
[----:B------:R-:W-:Y:S01]  /*1c70*/  @!P5 LEA.HI.X R29, R38, c[0x0][0x164], R2, 0x1, P2 ;  /* 0x00005900261dda11 */ /* 0x000fe200010f0c02 */
[----:B------:R-:W-:Y:S01]  /*1c80*/  IMAD.WIDE.U32 R18, R20, c[0x0][0x198], R18 ;  /* 0x0000660014127a25 */ /* 0x000fe200078e0012 */
[----:B------:R-:W-:-:S03]  /*1c90*/  ISETP.GE.AND P2, PT, R16, R5, PT ;  /* 0x000000051000720c */ /* 0x000fc60003f46270 */
[----:B------:R-:W-:Y:S02]  /*1ca0*/  @!P4 IMAD.IADD R10, R25, 0x1, R10 ;  /* 0x00000001190ac824 */ /* 0x000fe400078e020a */
[C---:B------:R-:W-:Y:S02]  /*1cb0*/  @!P1 IMAD R8, R11.reuse, c[0x0][0x194], R8 ;  /* 0x000065000b089a24 */ /* 0x040fe400078e0208 */
[----:B------:R-:W-:Y:S01]  /*1cc0*/  @!P1 IMAD.WIDE.U32 R36, R11, c[0x0][0x190], R36 ;  /* 0x000064000b249a25 */ /* 0x000fe200078e0024 */
[----:B------:R-:W-:-:S03]  /*1cd0*/  @!P4 LEA.HI.X R27, R24, c[0x0][0x164], R10, 0x1, P0 ;  /* 0x00005900181bca11 */ /* 0x000fc600000f0c0a */
[----:B------:R-:W-:Y:S01]  /*1ce0*/  IMAD.MOV.U32 R2, RZ, RZ, R18 ;  /* 0x000000ffff027224 */ /* 0x000fe200078e0012 */
[----:B------:R-:W-:Y:S01]  /*1cf0*/  LEA.HI R18, R91, R88, RZ, 0x6 ;  /* 0x000000585b127211 */ /* 0x000fe200078f30ff */
[----:B------:R-:W-:Y:S01]  /*1d00*/  @!P1 IMAD.IADD R8, R37, 0x1, R8 ;  /* 0x0000000125089824 */ /* 0x000fe200078e0208 */
[----:B------:R-:W-:Y:S01]  /*1d10*/  @!P1 LEA R24, P0, R36, c[0x0][0x160], 0x1 ;  /* 0x0000580024189a11 */ /* 0x000fe200078008ff */
[----:B------:R-:W-:Y:S02]  /*1d20*/  IMAD R165, R20, c[0x0][0x19c], R165 ;  /* 0x0000670014a57a24 */ /* 0x000fe400078e02a5 */
[----:B------:R-:W-:Y:S01]  /*1d30*/  IMAD.U32 R15, RZ, RZ, UR8 ;  /* 0x00000008ff0f7e24 */ /* 0x000fe2000f8e00ff */
[----:B------:R-:W-:Y:S01]  /*1d40*/  @!P1 LEA.HI.X R25, R36, c[0x0][0x164], R8, 0x1, P0 ;  /* 0x0000590024199a11 */ /* 0x000fe200000f0c08 */
[----:B------:R-:W-:Y:S02]  /*1d50*/  IMAD.SHL.U32 R18, R18, 0x8, RZ ;  /* 0x0000000812127824 */ /* 0x000fe400078e00ff */
[----:B------:R-:W-:Y:S01]  /*1d60*/  IMAD.IADD R165, R19, 0x1, R165 ;  /* 0x0000000113a57824 */ /* 0x000fe200078e02a5 */
[----:B------:R-:W-:Y:S01]  /*1d70*/  @!P2 LEA R10, P0, R15, R2, 0x4 ;  /* 0x000000020f0aa211 */ /* 0x000fe200078020ff */
[----:B------:R-:W-:Y:S01]  /*1d80*/  IMAD.MOV.U32 R8, RZ, RZ, c[0x0][0x19c] ;  /* 0x00006700ff087624 */ /* 0x000fe200078e00ff */
[----:B------:R-:W-:Y:S01]  /*1d90*/  LOP3.LUT R13, R13, 0xfffffe00, R18, 0xf8, !PT ;  /* 0xfffffe000d0d7812 */ /* 0x000fe200078ef812 */
[----:B------:R-:W-:-:S02]  /*1da0*/  IMAD.U32 R11, RZ, RZ, UR8 ;  /* 0x00000008ff0b7e24 */ /* 0x000fc4000f8e00ff */
[----:B------:R-:W-:-:S03]  /*1db0*/  IMAD.WIDE.U32 R22, R9, c[0x0][0x1b8], R22 ;  /* 0x00006e0009167a25 */ /* 0x000fc600078e0016 */
[----:B------:R-:W-:Y:S01]  /*1dc0*/  @!P2 LEA.HI.X R11, R11, R165, R8, 0x4, P0 ;  /* 0x000000a50b0ba211 */ /* 0x000fe200000f2408 */
[----:B------:R-:W-:Y:S01]  /*1dd0*/  IMAD.SHL.U32 R239, R13, 0x2, RZ ;  /* 0x000000020def7824 */ /* 0x000fe200078e00ff */
[C---:B------:R-:W-:Y:S02]  /*1de0*/  @!P2 LEA R18, P0, R10.reuse, c[0x0][0x168], 0x1 ;  /* 0x00005a000a12aa11 */ /* 0x040fe400078008ff */
[CC--:B------:R-:W-:Y:S02]  /*1df0*/  LEA.HI R13, R91.reuse, R88.reuse, RZ, 0x4 ;  /* 0x000000585b0d7211 */ /* 0x0c0fe400078f20ff */
[----:B------:R-:W-:Y:S01]  /*1e00*/  @!P2 LEA.HI.X R19, R10, c[0x0][0x16c], R11, 0x1, P0 ;  /* 0x00005b000a13aa11 */ /* 0x000fe200000f0c0b */
[----:B------:R-:W-:Y:S01]  /*1e10*/  @!PT LDS RZ, [RZ] ;  /* 0x00000000fffff984 */ /* 0x000fe20000000800 */
[----:B------:R-:W-:Y:S01]  /*1e20*/  @!PT LDS RZ, [RZ] ;  /* 0x00000000fffff984 */ /* 0x000fe20000000800 */
[----:B------:R-:W-:Y:S01]  /*1e30*/  @!PT LDS RZ, [RZ] ;  /* 0x00000000fffff984 */ /* 0x000fe20000000800 */
[----:B------:R1:W-:Y:S01]  /*1e40*/  @!P6 LDGSTS.E.BYPASS.LTC128B.128 [R239], [R30.64] ;  /* 0x000000001eefefae */ /* 0x0003e2000b901d4a */
[----:B------:R-:W-:Y:S01]  /*1e50*/  ISETP.GE.AND P0, PT, R14, R5, PT ;  /* 0x000000050e00720c */ /* 0x000fe20003f06270 */
[----:B------:R-:W-:Y:S01]  /*1e60*/  IMAD.SHL.U32 R10, R8, 0x20, RZ ;  /* 0x00000020080a7824 */ /* 0x000fe200078e00ff */
[----:B------:R-:W-:Y:S01]  /*1e70*/  LEA.HI R91, R91, R88, RZ, 0x5 ;  /* 0x000000585b5b7211 */ /* 0x000fe200078f28ff */
[----:B------:R1:W-:Y:S03]  /*1e80*/  @!P6 LDGSTS.E.BYPASS.LTC128B.128 [R239+0x2000], [R30.64+0x80] ;  /* 0x020000801eefefae */ /* 0x0003e6000b901d4a */
[----:B------:R-:W-:Y:S01]  /*1e90*/  SHF.R.S32.HI R90, RZ, 0x5, R91 ;  /* 0x00000005ff5a7819 */ /* 0x000fe2000001145b */
[----:B------:R1:W-:Y:S01]  /*1ea0*/  @!P6 LDGSTS.E.BYPASS.LTC128B.128 [R239+0x4000], [R30.64+0x100] ;  /* 0x040001001eefefae */ /* 0x0003e2000b901d4a */
[----:B------:R-:W-:-:S03]  /*1eb0*/  LOP3.LUT R91, R91, 0xffffffe0, RZ, 0xc0, !PT ;  /* 0xffffffe05b5b7812 */ /* 0x000fc600078ec0ff */
        /* <DEDUP_REMOVED lines=8> */
[----:B-1----:R-:W-:-:S03]  /*1f40*/  @!P6 LEA R30, P5, R2, c[0x0][0x168], 0x1 ;  /* 0x00005a00021eea11 */ /* 0x002fc600078a08ff */
[----:B------:R3:W-:Y:S01]  /*1f50*/  @!P4 LDGSTS.E.BYPASS.LTC128B.128 [R239+0x5000], [R26.64+0x100] ;  /* 0x050001001aefcfae */ /* 0x0007e2000b901d4a */
[----:B------:R-:W-:-:S03]  /*1f60*/  @!P6 LEA.HI.X R31, R2, c[0x0][0x16c], R165, 0x1, P5 ;  /* 0x00005b00021fea11 */ /* 0x000fc600028f0ca5 */
[----:B------:R3:W-:Y:S01]  /*1f70*/  @!P4 LDGSTS.E.BYPASS.LTC128B.128 [R239+0x7000], [R26.64+0x180] ;  /* 0x070001801aefcfae */ /* 0x0007e2000b901d4a */
[----:B------:R-:W-:Y:S02]  /*1f80*/  @!P0 IADD3 R11, P4, R2, UR4, RZ ;  /* 0x00000004020b8c10 */ /* 0x000fe4000ff9e0ff */
[-C--:B------:R-:W-:Y:S01]  /*1f90*/  ISETP.GE.AND P5, PT, R16, R5.reuse, PT ;  /* 0x000000051000720c */ /* 0x080fe20003fa6270 */
[----:B------:R3:W-:Y:S01]  /*1fa0*/  @!P1 LDGSTS.E.BYPASS.LTC128B.128 [R239+0x1800], [R24.64] ;  /* 0x0180000018ef9fae */ /* 0x0007e2000b901d4a */
[----:B------:R-:W-:Y:S02]  /*1fb0*/  @!P0 IADD3.X R10, R165, UR5, R10, P4, !PT ;  /* 0x00000005a50a8c10 */ /* 0x000fe4000a7fe40a */
[----:B------:R-:W-:Y:S01]  /*1fc0*/  ISETP.GE.AND P4, PT, R14, R5, PT ;  /* 0x000000050e00720c */ /* 0x000fe20003f86270 */
[----:B------:R3:W-:Y:S01]  /*1fd0*/  @!P1 LDGSTS.E.BYPASS.LTC128B.128 [R239+0x3800], [R24.64+0x80] ;  /* 0x0380008018ef9fae */ /* 0x0007e2000b901d4a */
[----:B------:R-:W-:Y:S02]  /*1fe0*/  IMAD R14, R7, c[0x0][0x1b8], RZ ;  /* 0x00006e00070e7a24 */ /* 0x000fe400078e02ff */
[----:B------:R-:W-:Y:S01]  /*1ff0*/  IMAD.SHL.U32 R7, R0, 0x40, RZ ;  /* 0x0000004000077824 */ /* 0x000fe200078e00ff */
[----:B------:R3:W-:Y:S01]  /*2000*/  @!P1 LDGSTS.E.BYPASS.LTC128B.128 [R239+0x5800], [R24.64+0x100] ;  /* 0x0580010018ef9fae */ /* 0x0007e2000b901d4a */
[----:B------:R-:W-:-:S03]  /*2010*/  IMAD R14, R9, c[0x0][0x1bc], R14 ;  /* 0x00006f00090e7a24 */ /* 0x000fc600078e020e */
[----:B------:R3:W-:Y:S01]  /*2020*/  @!P1 LDGSTS.E.BYPASS.LTC128B.128 [R239+0x7800], [R24.64+0x180] ;  /* 0x0780018018ef9fae */ /* 0x0007e2000b901d4a */
[----:B--2---:R-:W-:Y:S01]  /*2030*/  @!P0 LEA R28, P1, R11, c[0x0][0x168], 0x1 ;  /* 0x00005a000b1c8a11 */ /* 0x004fe200078208ff */
[----:B------:R-:W-:Y:S01]  /*2040*/  IMAD.IADD R23, R23, 0x1, R14 ;  /* 0x0000000117177824 */ /* 0x000fe200078e020e */
[----:B------:R-:W-:Y:S01]  /*2050*/  LOP3.LUT R7, R7, 0x1c0, RZ, 0xc0, !PT ;  /* 0x000001c007077812 */ /* 0x000fe200078ec0ff */
[----:B------:R1:W-:Y:S01]  /*2060*/  @!P6 LDGSTS.E.BYPASS.LTC128B.128 [R239+0x8000], [R30.64] ;  /* 0x080000001eefefae */ /* 0x0003e2000b901d4a */
[----:B------:R-:W-:Y:S02]  /*2070*/  @!P0 LEA.HI.X R29, R11, c[0x0][0x16c], R10, 0x1, P1 ;  /* 0x00005b000b1d8a11 */ /* 0x000fe400008f0c0a */
[----:B------:R-:W-:Y:S01]  /*2080*/  ISETP.GE.AND P1, PT, R12, R5, PT ;  /* 0x000000050c00720c */ /* 0x000fe20003f26270 */
[----:B------:R1:W-:Y:S01]  /*2090*/  @!P6 LDGSTS.E.BYPASS.LTC128B.128 [R239+0xa000], [R30.64+0x80] ;  /* 0x0a0000801eefefae */ /* 0x0003e2000b901d4a */
[----:B------:R-:W-:Y:S02]  /*20a0*/  SHF.R.S32.HI R10, RZ, 0x4, R13 ;  /* 0x00000004ff0a7819 */ /* 0x000fe4000001140d */
[----:B------:R-:W-:Y:S01]  /*20b0*/  LOP3.LUT R13, R13, 0xfffffff0, RZ, 0xc0, !PT ;  /* 0xfffffff00d0d7812 */ /* 0x000fe200078ec0ff */
[----:B------:R1:W-:Y:S01]  /*20c0*/  @!P6 LDGSTS.E.BYPASS.LTC128B.128 [R239+0xc000], [R30.64+0x100] ;  /* 0x0c0001001eefefae */ /* 0x0003e2000b901d4a */
[----:B------:R-:W-:-:S03]  /*20d0*/  LEA.HI R11, R10, R10, RZ, 0x1 ;  /* 0x0000000a0a0b7211 */ /* 0x000fc600078f08ff */
[----:B------:R1:W-:Y:S01]  /*20e0*/  @!P6 LDGSTS.E.BYPASS.LTC128B.128 [R239+0xe000], [R30.64+0x180] ;  /* 0x0e0001801eefefae */ /* 0x0003e2000b901d4a */
[----:B------:R-:W-:Y:S01]  /*20f0*/  ISETP.GE.AND P6, PT, R20, R5, PT ;  /* 0x000000051400720c */ /* 0x000fe20003fc6270 */
[----:B------:R-:W-:Y:S01]  /*2100*/  IMAD.IADD R13, R88, 0x1, -R13 ;  /* 0x00000001580d7824 */ /* 0x000fe200078e0a0d */
[----:B------:R-:W-:Y:S01]  /*2110*/  LOP3.LUT R11, R11, 0xfffffffe, RZ, 0xc0, !PT ;  /* 0xfffffffe0b0b7812 */ /* 0x000fe200078ec0ff */
[----:B------:R2:W-:Y:S01]  /*2120*/  @!P2 LDGSTS.E.BYPASS.LTC128B.128 [R239+0x8800], [R18.64] ;  /* 0x0880000012efafae */ /* 0x0005e2000b901d4a */
[----:B------:R-:W-:Y:S02]  /*2130*/  @!P1 IMAD.MOV.U32 R164, RZ, RZ, R2 ;  /* 0x000000ffffa49224 */ /* 0x000fe400078e0002 */
[----:B------:R-:W-:Y:S01]  /*2140*/  IMAD.SHL.U32 R20, R20, 0x8, RZ ;  /* 0x0000000814147824 */ /* 0x000fe200078e00ff */
[----:B------:R2:W-:Y:S01]  /*2150*/  @!P2 LDGSTS.E.BYPASS.LTC128B.128 [R239+0xa800], [R18.64+0x80] ;  /* 0x0a80008012efafae */ /* 0x0005e2000b901d4a */
[----:B------:R-:W-:Y:S01]  /*2160*/  IMAD.IADD R10, R10, 0x1, -R11 ;  /* 0x000000010a0a7824 */ /* 0x000fe200078e0a0b */
[----:B------:R-:W-:-:S02]  /*2170*/  SHF.R.U32.HI R11, RZ, 0x3, R7 ;  /* 0x00000003ff0b7819 */ /* 0x000fc40000011607 */
[----:B------:R2:W-:Y:S01]  /*2180*/  @!P2 LDGSTS.E.BYPASS.LTC128B.128 [R239+0xc800], [R18.64+0x100] ;  /* 0x0c80010012efafae */ /* 0x0005e2000b901d4a */
[----:B------:R-:W-:-:S03]  /*2190*/  LOP3.LUT R20, R7, 0x8, R20, 0xf8, !PT ;  /* 0x0000000807147812 */ /* 0x000fc600078ef814 */
[----:B------:R2:W-:Y:S01]  /*21a0*/  @!P2 LDGSTS.E.BYPASS.LTC128B.128 [R239+0xe800], [R18.64+0x180] ;  /* 0x0e80018012efafae */ /* 0x0005e2000b901d4a */
[----:B------:R-:W-:Y:S01]  /*21b0*/  ISETP.GE.AND P2, PT, R12, R5, PT ;  /* 0x000000050c00720c */ /* 0x000fe20003f46270 */
[----:B------:R-:W-:Y:S01]  /*21c0*/  IMAD.U32 R5, RZ, RZ, UR8 ;  /* 0x00000008ff057e24 */ /* 0x000fe2000f8e00ff */
[----:B------:R-:W-:Y:S01]  /*21d0*/  SHF.R.S32.HI R12, RZ, 0x1f, R13 ;  /* 0x0000001fff0c7819 */ /* 0x000fe2000001140d */
[----:B------:R1:W-:Y:S01]  /*21e0*/  @!P0 LDGSTS.E.BYPASS.LTC128B.128 [R239+0x9000], [R28.64] ;  /* 0x090000001cef8fae */ /* 0x0003e2000b901d4a */
[----:B------:R-:W-:Y:S01]  /*21f0*/  LOP3.LUT R11, R20, R11, RZ, 0x3c, !PT ;  /* 0x0000000b140b7212 */ /* 0x000fe200078e3cff */
[----:B------:R-:W-:Y:S01]  /*2200*/  @!P1 IMAD.WIDE.U32 R16, R5, 0x30, R164 ;  /* 0x0000003005109825 */ /* 0x000fe200078e00a4 */
[----:B------:R-:W-:Y:S01]  /*2210*/  LEA.HI R9, R12, R13, RZ, 0x3 ;  /* 0x0000000d0c097211 */ /* 0x000fe200078f18ff */
[----:B------:R1:W-:Y:S02]  /*2220*/  @!P0 LDGSTS.E.BYPASS.LTC128B.128 [R239+0xb000], [R28.64+0x80] ;  /* 0x0b0000801cef8fae */ /* 0x0003e4000b901d4a */
[----:B------:R-:W-:Y:S01]  /*2230*/  @!P1 IMAD R5, R8, 0x30, RZ ;  /* 0x0000003008059824 */ /* 0x000fe200078e02ff */
[----:B------:R-:W-:Y:S01]  /*2240*/  LOP3.LUT R8, R9, 0xfffffff8, RZ, 0xc0, !PT ;  /* 0xfffffff809087812 */ /* 0x000fe200078ec0ff */
[----:B------:R1:W-:Y:S01]  /*2250*/  @!P0 LDGSTS.E.BYPASS.LTC128B.128 [R239+0xd000], [R28.64+0x100] ;  /* 0x0d0001001cef8fae */ /* 0x0003e2000b901d4a */
[----:B------:R-:W-:-:S02]  /*2260*/  IMAD R229, R10, 0x200, R11 ;  /* 0x000002000ae57824 */ /* 0x000fc400078e020b */
[----:B------:R-:W-:Y:S01]  /*2270*/  @!P1 IMAD.IADD R5, R17, 0x1, R5 ;  /* 0x0000000111059824 */ /* 0x000fe200078e0205 */
[----:B------:R1:W-:Y:S01]  /*2280*/  @!P0 LDGSTS.E.BYPASS.LTC128B.128 [R239+0xf000], [R28.64+0x180] ;  /* 0x0f0001801cef8fae */ /* 0x0003e2000b901d4a */
[----:B------:R-:W-:Y:S01]  /*2290*/  @!P1 LEA R14, P0, R16, c[0x0][0x168], 0x1 ;  /* 0x00005a00100e9a11 */ /* 0x000fe200078008ff */
[----:B------:R-:W-:Y:S02]  /*22a0*/  IMAD.IADD R7, R13, 0x1, -R8 ;  /* 0x000000010d077824 */ /* 0x000fe400078e0a08 */
[----:B------:R-:W-:Y:S01]  /*22b0*/  IMAD R13, R4, c[0x0][0x1a0], RZ ;  /* 0x00006800040d7a24 */ /* 0x000fe200078e02ff */
[----:B------:R-:W-:Y:S01]  /*22c0*/  @!P1 LEA.HI.X R15, R16, c[0x0][0x16c], R5, 0x1, P0 ;  /* 0x00005b00100f9a11 */ /* 0x000fe200000f0c05 */
[----:B------:R-:W-:Y:S02]  /*22d0*/  IMAD.SHL.U32 R4, R7, 0x40, RZ ;  /* 0x0000004007047824 */ /* 0x000fe400078e00ff */
[C---:B------:R-:W-:Y:S02]  /*22e0*/  IMAD R13, R34.reuse, c[0x0][0x1a4], R13 ;  /* 0x00006900220d7a24 */ /* 0x040fe400078e020d */
[----:B------:R4:W-:Y:S01]  /*22f0*/  @!P1 LDGSTS.E.BYPASS.LTC128B.128 [R239+0x9800], [R14.64] ;  /* 0x098000000eef9fae */ /* 0x0009e2000b901d4a */
[----:B------:R-:W-:Y:S01]  /*2300*/  IMAD.WIDE.U32 R34, R34, c[0x0][0x1a0], R22 ;  /* 0x0000680022227a25 */ /* 0x000fe200078e0016 */
[----:B------:R-:W-:-:S02]  /*2310*/  LOP3.LUT R4, R4, 0x1c0, RZ, 0xc0, !PT ;  /* 0x000001c004047812 */ /* 0x000fc400078ec0ff */
[----:B------:R4:W-:Y:S01]  /*2320*/  @!P1 LDGSTS.E.BYPASS.LTC128B.128 [R239+0xb800], [R14.64+0x80] ;  /* 0x0b8000800eef9fae */ /* 0x0009e2000b901d4a */
[----:B------:R-:W-:Y:S01]  /*2330*/  IMAD.IADD R32, R35, 0x1, R13 ;  /* 0x0000000123207824 */ /* 0x000fe200078e020d */
[C---:B------:R-:W-:Y:S01]  /*2340*/  LEA R234, P0, R34.reuse, c[0x0][0x170], 0x1 ;  /* 0x00005c0022ea7a11 */ /* 0x040fe200078008ff */
[----:B------:R-:W-:Y:S01]  /*2350*/  IMAD.MOV.U32 R5, RZ, RZ, 0x20 ;  /* 0x00000020ff057424 */ /* 0x000fe200078e00ff */
[----:B------:R4:W-:Y:S01]  /*2360*/  @!P1 LDGSTS.E.BYPASS.LTC128B.128 [R239+0xd800], [R14.64+0x100] ;  /* 0x0d8001000eef9fae */ /* 0x0009e2000b901d4a */
[----:B------:R-:W-:Y:S01]  /*2370*/  @!P2 IMAD.MOV.U32 R16, RZ, RZ, c[0x0][0x1a0] ;  /* 0x00006800ff10a624 */ /* 0x000fe200078e00ff */
[----:B------:R-:W-:Y:S01]  /*2380*/  LEA.HI.X R233, R34, c[0x0][0x174], R32, 0x1, P0 ;  /* 0x00005d0022e97a11 */ /* 0x000fe200000f0c20 */
[----:B------:R-:W-:Y:S01]  /*2390*/  IMAD.SHL.U32 R11, R10, 0x8, RZ ;  /* 0x000000080a0b7824 */ /* 0x000fe200078e00ff */
[----:B------:R4:W-:Y:S01]  /*23a0*/  @!P1 LDGSTS.E.BYPASS.LTC128B.128 [R239+0xf800], [R14.64+0x180] ;  /* 0x0f8001800eef9fae */ /* 0x0009e2000b901d4a */
[----:B------:R-:W-:Y:S02]  /*23b0*/  IMAD R10, R5, c[0x0][0x1a4], RZ ;  /* 0x00006900050a7a24 */ /* 0x000fe400078e02ff */
[----:B------:R-:W-:Y:S01]  /*23c0*/  @!P2 IMAD.MOV.U32 R235, RZ, RZ, R233 ;  /* 0x000000ffffeba224 */ /* 0x000fe200078e00e9 */
[----:B------:R-:W0:Y:S01]  /*23d0*/  LDGDEPBAR ;  /* 0x00000000000079af */ /* 0x000e220000000000 */
[----:B------:R-:W-:Y:S01]  /*23e0*/  LOP3.LUT R11, R4, 0x8, R11, 0xf8, !PT ;  /* 0x00000008040b7812 */ /* 0x000fe200078ef80b */
[----:B------:R-:W-:Y:S01]  /*23f0*/  @!P4 IMAD.MOV.U32 R13, RZ, RZ, c[0x0][0x1a0] ;  /* 0x00006800ff0dc624 */ /* 0x000fe200078e00ff */
[----:B------:R-:W-:Y:S01]  /*2400*/  SHF.R.U32.HI R4, RZ, 0x3, R4 ;  /* 0x00000003ff047819 */ /* 0x000fe20000011604 */
[----:B------:R-:W-:-:S03]  /*2410*/  @!P2 IMAD.WIDE.U32 R16, R16, 0x60, R234 ;  /* 0x000000601010a825 */ /* 0x000fc600078e00ea */
[----:B------:R-:W-:Y:S01]  /*2420*/  LOP3.LUT R4, R11, R4, RZ, 0x3c, !PT ;  /* 0x000000040b047212 */ /* 0x000fe200078e3cff */
[----:B------:R-:W-:Y:S01]  /*2430*/  @!P6 IMAD.MOV.U32 R235, RZ, RZ, R233 ;  /* 0x000000ffffebe224 */ /* 0x000fe200078e00e9 */
[----:B------:R-:W-:Y:S01]  /*2440*/  @!P4 LEA R12, P0, R13, R234, 0x6 ;  /* 0x000000ea0d0cc211 */ /* 0x000fe200078030ff */
[----:B------:R-:W-:Y:S02]  /*2450*/  IMAD.SHL.U32 R89, R9, 0x40, RZ ;  /* 0x0000004009597824 */ /* 0x000fe400078e00ff */
[----:B------:R-:W-:Y:S02]  /*2460*/  @!P4 IMAD.MOV.U32 R8, RZ, RZ, c[0x0][0x1a4] ;  /* 0x00006900ff08c624 */ /* 0x000fe400078e00ff */
[----:B------:R-:W-:Y:S01]  /*2470*/  @!P2 IMAD.MOV.U32 R11, RZ, RZ, c[0x0][0x1a4] ;  /* 0x00006900ff0ba624 */ /* 0x000fe200078e00ff */
[----:B------:R-:W-:Y:S01]  /*2480*/  LOP3.LUT R89, R89, 0xfffffe00, RZ, 0xc0, !PT ;  /* 0xfffffe0059597812 */ /* 0x000fe200078ec0ff */
[----:B------:R-:W-:Y:S01]  /*2490*/  IMAD.SHL.U32 R229, R229, 0x2, RZ ;  /* 0x00000002e5e57824 */ /* 0x000fe200078e00ff */
[----:B------:R-:W-:Y:S01]  /*24a0*/  @!P4 LEA.HI.X R13, R13, R233, R8, 0x6, P0 ;  /* 0x000000e90d0dc211 */ /* 0x000fe200000f3408 */
[----:B------:R-:W-:-:S02]  /*24b0*/  @!P2 IMAD R11, R11, 0x60, RZ ;  /* 0x000000600b0ba824 */ /* 0x000fc400078e02ff */
[----:B------:R-:W-:Y:S01]  /*24c0*/  IMAD R9, R90, 0x400, R89 ;  /* 0x000004005a097824 */ /* 0x000fe200078e0259 */
[----:B------:R-:W-:Y:S01]  /*24d0*/  IADD3 R227, R229, 0x8020, RZ ;  /* 0x00008020e5e37810 */ /* 0x000fe20007ffe0ff */
[----:B------:R-:W-:Y:S01]  /*24e0*/  @!P2 IMAD.IADD R11, R17, 0x1, R11 ;  /* 0x00000001110ba824 */ /* 0x000fe200078e020b */
[----:B------:R-:W-:-:S04]  /*24f0*/  DEPBAR.LE SB0, 0x0 ;  /* 0x000080000000791a */ /* 0x000fc80000000000 */
[----:B------:R-:W-:Y:S01]  /*2500*/  BAR.SYNC.DEFER_BLOCKING 0x0 ;  /* 0x0000000000007b1d */ /* 0x000fe20000010000 */
[----:B----4-:R-:W-:-:S04]  /*2510*/  IMAD.WIDE.U32 R14, R5, c[0x0][0x1a0], RZ ;  /* 0x00006800050e7a25 */ /* 0x010fc800078e00ff */
[----:B------:R-:W-:Y:S01]  /*2520*/  IMAD.IADD R230, R4, 0x1, R9 ;  /* 0x0000000104e67824 */ /* 0x000fe200078e0209 */
[----:B------:R-:W-:Y:S01]  /*2530*/  @!P5 IADD3 R14, P1, R234, R14, RZ ;  /* 0x0000000eea0ed210 */ /* 0x000fe20007f3e0ff */
[----:B------:R-:W-:Y:S02]  /*2540*/  IMAD R90, R90, 0x10, R93 ;  /* 0x000000105a5a7824 */ /* 0x000fe400078e025d */
[----:B------:R-:W-:Y:S01]  /*2550*/  IMAD.SHL.U32 R230, R230, 0x2, RZ ;  /* 0x00000002e6e67824 */ /* 0x000fe200078e00ff */
[----:B------:R-:W-:Y:S01]  /*2560*/  @!P5 IADD3.X R15, R233, R15, R10, P1, !PT ;  /* 0x0000000fe90fd210 */ /* 0x000fe20000ffe40a */
[----:B------:R-:W-:Y:S01]  /*2570*/  @!P2 IMAD.MOV.U32 R10, RZ, RZ, R16 ;  /* 0x000000ffff0aa224 */ /* 0x000fe200078e0010 */
        /* <DEDUP_REMOVED lines=48> */
[----:B------:R-:W3:Y:S01]  /*2880*/  LDSM.16.M88.4 R20, [R229+0x8000] ;  /* 0x00800000e514783b */ /* 0x000ee20000000200 */
[----:B------:R-:W-:Y:S02]  /*2890*/  SEL R7, R7, 0xfffffff0, !P1 ;  /* 0xfffffff007077807 */ /* 0x000fe40004800000 */
[----:B------:R-:W-:Y:S01]  /*28a0*/  R2P PR, R0, 0x6 ;  /* 0x0000000600007804 */ /* 0x000fe20000000000 */
[----:B------:R-:W2:Y:S01]  /*28b0*/  LDSM.16.M88.4 R80, [R229+0x9000] ;  /* 0x00900000e550783b */ /* 0x000ea20000000200 */
[----:B------:R-:W-:Y:S01]  /*28c0*/  IADD3 R0, R229, 0x8000, RZ ;  /* 0x00008000e5007810 */ /* 0x000fe20007ffe0ff */
[----:B------:R-:W-:-:S02]  /*28d0*/  IMAD R228, R7, 0x2, R230 ;  /* 0x0000000207e47824 */ /* 0x000fc400078e02e6 */
[----:B-1----:R-:W1:Y:S01]  /*28e0*/  LDSM.16.M88.4 R12, [R229+0x8800] ;  /* 0x00880000e50c783b */ /* 0x002e620000000200 */
[C---:B------:R-:W-:Y:S02]  /*28f0*/  IMAD R226, R5.reuse, 0x2, R230 ;  /* 0x0000000205e27824 */ /* 0x040fe400078e02e6 */
[----:B------:R-:W-:Y:S01]  /*2900*/  IMAD R225, R5, 0x2, R228 ;  /* 0x0000000205e17824 */ /* 0x000fe200078e02e4 */
[----:B------:R-:W-:Y:S04]  /*2910*/  LDSM.16.M88.4 R60, [R228] ;  /* 0x00000000e43c783b */ /* 0x000fe80000000200 */
[----:B------:R-:W-:Y:S01]  /*2920*/  @P1 IADD3 R227, R0, -0x20, RZ ;  /* 0xffffffe000e31810 */ /* 0x000fe20007ffe0ff */
[----:B------:R-:W-:Y:S01]  /*2930*/  LDSM.16.M88.4 R76, [R229+0x9800] ;  /* 0x00980000e54c783b */ /* 0x000fe20000000200 */
[----:B------:R-:W-:-:S02]  /*2940*/  IMAD.MOV.U32 R0, RZ, RZ, 0x40 ;  /* 0x00000040ff007424 */ /* 0x000fc400078e00ff */
[C---:B------:R-:W-:Y:S01]  /*2950*/  IADD3 R219, R227.reuse, 0x800, RZ ;  /* 0x00000800e3db7810 */ /* 0x040fe20007ffe0ff */
[----:B------:R-:W1:Y:S01]  /*2960*/  LDSM.16.M88.4 R72, [R227] ;  /* 0x00000000e348783b */ /* 0x000e620000000200 */
[C---:B------:R-:W-:Y:S02]  /*2970*/  IADD3 R218, R227.reuse, 0x1000, RZ ;  /* 0x00001000e3da7810 */ /* 0x040fe40007ffe0ff */
[----:B------:R-:W-:Y:S01]  /*2980*/  SEL R0, R0, 0xffffffc0, !P2 ;  /* 0xffffffc000007807 */ /* 0x000fe20005000000 */
[----:B------:R-:W4:Y:S01]  /*2990*/  LDSM.16.M88.4 R68, [R227+0x800] ;  /* 0x00080000e344783b */ /* 0x000f220000000200 */
[C---:B------:R-:W-:Y:S02]  /*29a0*/  IADD3 R217, R227.reuse, 0x1800, RZ ;  /* 0x00001800e3d97810 */ /* 0x040fe40007ffe0ff */
[----:B------:R-:W-:Y:S01]  /*29b0*/  IADD3 R215, R227, 0x2000, RZ ;  /* 0x00002000e3d77810 */ /* 0x000fe20007ffe0ff */
[----:B------:R-:W4:Y:S01]  /*29c0*/  LDSM.16.M88.4 R64, [R227+0x1000] ;  /* 0x00100000e340783b */ /* 0x000f220000000200 */
[----:B------:R-:W-:Y:S01]  /*29d0*/  IMAD.IADD R223, R229, 0x1, R0 ;  /* 0x00000001e5df7824 */ /* 0x000fe200078e0200 */
[C---:B------:R-:W-:Y:S01]  /*29e0*/  IADD3 R214, R227.reuse, 0x2800, RZ ;  /* 0x00002800e3d67810 */ /* 0x040fe20007ffe0ff */
[----:B------:R-:W-:Y:S01]  /*29f0*/  IMAD.IADD R216, R0, 0x1, R227 ;  /* 0x0000000100d87824 */ /* 0x000fe200078e02e3 */
[----:B------:R-:W-:Y:S01]  /*2a00*/  LDSM.16.M88.4 R44, [R226] ;  /* 0x00000000e22c783b */ /* 0x000fe20000000200 */
[----:B------:R-:W-:Y:S01]  /*2a10*/  IMAD.IADD R0, R88, 0x1, -R91 ;  /* 0x0000000158007824 */ /* 0x000fe200078e0a5b */
[----:B------:R-:W-:-:S02]  /*2a20*/  IADD3 R213, R227, 0x3000, RZ ;  /* 0x00003000e3d57810 */ /* 0x000fc40007ffe0ff */
[----:B------:R-:W4:Y:S01]  /*2a30*/  LDSM.16.M88.4 R40, [R223+0x8000] ;  /* 0x00800000df28783b */ /* 0x000f220000000200 */
[C---:B------:R-:W-:Y:S01]  /*2a40*/  IADD3 R212, R227.reuse, 0x3800, RZ ;  /* 0x00003800e3d47810 */ /* 0x040fe20007ffe0ff */
[C---:B---3--:R-:W-:Y:S02]  /*2a50*/  HMMA.16816.F32.BF16 R24, R48.reuse, R20, RZ ;  /* 0x000000143018723c */ /* 0x048fe400000418ff */
[----:B------:R-:W3:Y:S01]  /*2a60*/  LDSM.16.M88.4 R56, [R227+0x1800] ;  /* 0x00180000e338783b */ /* 0x000ee20000000200 */
[C---:B------:R-:W-:Y:S02]  /*2a70*/  IADD3 R211, R227.reuse, 0x4000, RZ ;  /* 0x00004000e3d37810 */ /* 0x040fe40007ffe0ff */
[C---:B------:R-:W-:Y:S01]  /*2a80*/  IADD3 R210, R227.reuse, 0x4800, RZ ;  /* 0x00004800e3d27810 */ /* 0x040fe20007ffe0ff */
[----:B------:R-:W3:Y:S01]  /*2a90*/  LDSM.16.M88.4 R36, [R223+0x8800] ;  /* 0x00880000df24783b */ /* 0x000ee20000000200 */
[C---:B------:R-:W-:Y:S01]  /*2aa0*/  IADD3 R209, R227.reuse, 0x5000, RZ ;  /* 0x00005000e3d17810 */ /* 0x040fe20007ffe0ff */
[----:B------:R-:W-:Y:S02]  /*2ab0*/  HMMA.16816.F32.BF16 R20, R48, R22, RZ ;  /* 0x000000163014723c */ /* 0x000fe400000418ff */
[----:B------:R-:W3:Y:S01]  /*2ac0*/  LDSM.16.M88.4 R28, [R223+0x9000] ;  /* 0x00900000df1c783b */ /* 0x000ee20000000200 */
[----:B------:R-:W-:-:S02]  /*2ad0*/  IADD3 R208, R227, 0x5800, RZ ;  /* 0x00005800e3d07810 */ /* 0x000fc40007ffe0ff */
[C---:B------:R-:W-:Y:S01]  /*2ae0*/  IADD3 R207, R227.reuse, 0x6000, RZ ;  /* 0x00006000e3cf7810 */ /* 0x040fe20007ffe0ff */
[----:B------:R-:W-:Y:S01]  /*2af0*/  LDSM.16.M88.4 R84, [R223+0x9800] ;  /* 0x00980000df54783b */ /* 0x000fe20000000200 */
[C---:B------:R-:W-:Y:S01]  /*2b00*/  IADD3 R206, R227.reuse, 0x6800, RZ ;  /* 0x00006800e3ce7810 */ /* 0x040fe20007ffe0ff */
[----:B--2---:R-:W-:Y:S02]  /*2b10*/  HMMA.16816.F32.BF16 R8, R48, R80, RZ ;  /* 0x000000503008723c */ /* 0x004fe400000418ff */
[----:B------:R-:W0:Y:S01]  /*2b20*/  LDGDEPBAR ;  /* 0x00000000000079af */ /* 0x000e220000000000 */
[C---:B------:R-:W-:Y:S02]  /*2b30*/  IADD3 R205, R227.reuse, 0x7000, RZ ;  /* 0x00007000e3cd7810 */ /* 0x040fe40007ffe0ff */
[----:B------:R-:W-:-:S03]  /*2b40*/  IADD3 R204, R227, 0x7800, RZ ;  /* 0x00007800e3cc7810 */ /* 0x000fc60007ffe0ff */
[C---:B-1----:R-:W-:Y:S08]  /*2b50*/  HMMA.16816.F32.BF16 R16, R48.reuse, R12, RZ ;  /* 0x0000000c3010723c */ /* 0x042ff000000418ff */
[C---:B------:R-:W-:Y:S08]  /*2b60*/  HMMA.16816.F32.BF16 R80, R48.reuse, R82, RZ ;  /* 0x000000523050723c */ /* 0x040ff000000418ff */
[----:B------:R-:W-:Y:S08]  /*2b70*/  HMMA.16816.F32.BF16 R12, R48, R14, RZ ;  /* 0x0000000e300c723c */ /* 0x000ff000000418ff */
[----:B------:R-:W-:Y:S08]  /*2b80*/  HMMA.16816.F32.BF16 R24, R60, R72, R24 ;  /* 0x000000483c18723c */ /* 0x000ff00000041818 */
[C---:B------:R-:W-:Y:S08]  /*2b90*/  HMMA.16816.F32.BF16 R52, R48.reuse, R76, RZ ;  /* 0x0000004c3034723c */ /* 0x040ff000000418ff */
[----:B------:R-:W-:Y:S01]  /*2ba0*/  HMMA.16816.F32.BF16 R48, R48, R78, RZ ;  /* 0x0000004e3030723c */ /* 0x000fe200000418ff */
[----:B------:R-:W-:Y:S07]  /*2bb0*/  LDSM.16.M88.4 R76, [R225] ;  /* 0x00000000e14c783b */ /* 0x000fee0000000200 */
[C---:B------:R-:W-:Y:S01]  /*2bc0*/  HMMA.16816.F32.BF16 R20, R60.reuse, R74, R20 ;  /* 0x0000004a3c14723c */ /* 0x040fe20000041814 */
[----:B------:R-:W1:Y:S07]  /*2bd0*/  LDSM.16.M88.4 R72, [R216] ;  /* 0x00000000d848783b */ /* 0x000e6e0000000200 */
[C---:B----4-:R-:W-:Y:S08]  /*2be0*/  HMMA.16816.F32.BF16 R16, R60.reuse, R68, R16 ;  /* 0x000000443c10723c */ /* 0x050ff00000041810 */
[C---:B------:R-:W-:Y:S08]  /*2bf0*/  HMMA.16816.F32.BF16 R8, R60.reuse, R64, R8 ;  /* 0x000000403c08723c */ /* 0x040ff00000041808 */
[C---:B------:R-:W-:Y:S01]  /*2c00*/  HMMA.16816.F32.BF16 R80, R60.reuse, R66, R80 ;  /* 0x000000423c50723c */ /* 0x040fe20000041850 */
[----:B------:R-:W-:Y:S07]  /*2c10*/  LDSM.16.M88.4 R64, [R216+0x1000] ;  /* 0x00100000d840783b */ /* 0x000fee0000000200 */
[----:B------:R-:W-:Y:S01]  /*2c20*/  HMMA.16816.F32.BF16 R12, R60, R70, R12 ;  /* 0x000000463c0c723c */ /* 0x000fe2000004180c */
[----:B------:R-:W2:Y:S07]  /*2c30*/  LDSM.16.M88.4 R68, [R216+0x800] ;  /* 0x00080000d844783b */ /* 0x000eae0000000200 */
[----:B------:R-:W-:Y:S08]  /*2c40*/  HMMA.16816.F32.BF16 R24, R44, R40, R24 ;  /* 0x000000282c18723c */ /* 0x000ff00000041818 */
[C---:B---3--:R-:W-:Y:S08]  /*2c50*/  HMMA.16816.F32.BF16 R52, R60.reuse, R56, R52 ;  /* 0x000000383c34723c */ /* 0x048ff00000041834 */
[----:B------:R-:W-:Y:S01]  /*2c60*/  HMMA.16816.F32.BF16 R48, R60, R58, R48 ;  /* 0x0000003a3c30723c */ /* 0x000fe20000041830 */
[----:B------:R-:W-:Y:S07]  /*2c70*/  LDSM.16.M88.4 R60, [R216+0x1800] ;  /* 0x00180000d83c783b */ /* 0x000fee0000000200 */
[C---:B------:R-:W-:Y:S01]  /*2c80*/  HMMA.16816.F32.BF16 R20, R44.reuse, R42, R20 ;  /* 0x0000002a2c14723c */ /* 0x040fe20000041814 */
[----:B------:R-:W-:Y:S07]  /*2c90*/  LDSM.16.M88.4 R40, [R230+0x2000] ;  /* 0x00200000e628783b */ /* 0x000fee0000000200 */
[C---:B------:R-:W-:Y:S08]  /*2ca0*/  HMMA.16816.F32.BF16 R16, R44.reuse, R36, R16 ;  /* 0x000000242c10723c */ /* 0x040ff00000041810 */
[C---:B------:R-:W-:Y:S01]  /*2cb0*/  HMMA.16816.F32.BF16 R56, R44.reuse, R28, R8 ;  /* 0x0000001c2c38723c */ /* 0x040fe20000041808 */
[----:B------:R-:W-:Y:S07]  /*2cc0*/  LDSM.16.M88.4 R8, [R229+0xa800] ;  /* 0x00a80000e508783b */ /* 0x000fee0000000200 */
[C---:B------:R-:W-:Y:S01]  /*2cd0*/  HMMA.16816.F32.BF16 R80, R44.reuse, R30, R80 ;  /* 0x0000001e2c50723c */ /* 0x040fe20000041850 */
[----:B------:R-:W-:Y:S07]  /*2ce0*/  LDSM.16.M88.4 R28, [R229+0xb000] ;  /* 0x00b00000e51c783b */ /* 0x000fee0000000200 */
[----:B------:R-:W-:Y:S01]  /*2cf0*/  HMMA.16816.F32.BF16 R12, R44, R38, R12 ;  /* 0x000000262c0c723c */ /* 0x000fe2000004180c */
[----:B------:R-:W3:Y:S07]  /*2d00*/  LDSM.16.M88.4 R36, [R229+0xa000] ;  /* 0x00a00000e524783b */ /* 0x000eee0000000200 */
[C---:B-1----:R-:W-:Y:S08]  /*2d10*/  HMMA.16816.F32.BF16 R24, R76.reuse, R72, R24 ;  /* 0x000000484c18723c */ /* 0x042ff00000041818 */
[C---:B------:R-:W-:Y:S08]  /*2d20*/  HMMA.16816.F32.BF16 R20, R76.reuse, R74, R20 ;  /* 0x0000004a4c14723c */ /* 0x040ff00000041814 */
[C---:B--2---:R-:W-:Y:S08]  /*2d30*/  HMMA.16816.F32.BF16 R16, R76.reuse, R68, R16 ;  /* 0x000000444c10723c */ /* 0x044ff00000041810 */
[C---:B------:R-:W-:Y:S01]  /*2d40*/  HMMA.16816.F32.BF16 R72, R76.reuse, R64, R56 ;  /* 0x000000404c48723c */ /* 0x040fe20000041838 */
[----:B------:R-:W-:Y:S07]  /*2d50*/  LDSM.16.M88.4 R56, [R227+0x2000] ;  /* 0x00200000e338783b */ /* 0x000fee0000000200 */
[----:B------:R-:W-:Y:S01]  /*2d60*/  HMMA.16816.F32.BF16 R80, R76, R66, R80 ;  /* 0x000000424c50723c */ /* 0x000fe20000041850 */
[----:B------:R-:W-:Y:S07]  /*2d70*/  LDSM.16.M88.4 R64, [R227+0x3000] ;  /* 0x00300000e340783b */ /* 0x000fee0000000200 */
[C---:B------:R-:W-:Y:S08]  /*2d80*/  HMMA.16816.F32.BF16 R52, R44.reuse, R84, R52 ;  /* 0x000000542c34723c */ /* 0x040ff00000041834 */
[----:B------:R-:W-:Y:S01]  /*2d90*/  HMMA.16816.F32.BF16 R48, R44, R86, R48 ;  /* 0x000000562c30723c */ /* 0x000fe20000041830 */
[----:B------:R-:W-:Y:S04]  /*2da0*/  LDSM.16.M88.4 R44, [R227+0x2800] ;  /* 0x00280000e32c783b */ /* 0x000fe80000000200 */
[----:B------:R-:W-:Y:S03]  /*2db0*/  LDSM.16.M88.4 R84, [R229+0xb800] ;  /* 0x00b80000e554783b */ /* 0x000fe60000000200 */
[----:B------:R-:W-:Y:S01]  /*2dc0*/  HMMA.16816.F32.BF16 R12, R76, R70, R12 ;  /* 0x000000464c0c723c */ /* 0x000fe2000004180c */
[----:B------:R-:W1:Y:S07]  /*2dd0*/  LDSM.16.M88.4 R68, [R228+0x2000] ;  /* 0x00200000e444783b */ /* 0x000e6e0000000200 */
[C---:B---3--:R-:W-:Y:S08]  /*2de0*/  HMMA.16816.F32.BF16 R24, R40.reuse, R36, R24 ;  /* 0x000000242818723c */ /* 0x048ff00000041818 */
[C---:B------:R-:W-:Y:S08]  /*2df0*/  HMMA.16816.F32.BF16 R16, R40.reuse, R8, R16 ;  /* 0x000000082810723c */ /* 0x040ff00000041810 */
[C---:B------:R-:W-:Y:S08]  /*2e00*/  HMMA.16816.F32.BF16 R72, R40.reuse, R28, R72 ;  /* 0x0000001c2848723c */ /* 0x040ff00000041848 */
[----:B------:R-:W-:Y:S01]  /*2e10*/  HMMA.16816.F32.BF16 R80, R40, R30, R80 ;  /* 0x0000001e2850723c */ /* 0x000fe20000041850 */
[----:B------:R-:W-:Y:S07]  /*2e20*/  LDSM.16.M88.4 R28, [R223+0xb000] ;  /* 0x00b00000df1c783b */ /* 0x000fee0000000200 */
[C---:B------:R-:W-:Y:S08]  /*2e30*/  HMMA.16816.F32.BF16 R52, R76.reuse, R60, R52 ;  /* 0x0000003c4c34723c */ /* 0x040ff00000041834 */
[----:B------:R-:W-:Y:S01]  /*2e40*/  HMMA.16816.F32.BF16 R48, R76, R62, R48 ;  /* 0x0000003e4c30723c */ /* 0x000fe20000041830 */
[----:B------:R-:W-:Y:S04]  /*2e50*/  LDSM.16.M88.4 R60, [R226+0x2000] ;  /* 0x00200000e23c783b */ /* 0x000fe80000000200 */
[----:B------:R-:W-:Y:S03]  /*2e60*/  LDSM.16.M88.4 R76, [R227+0x3800] ;  /* 0x00380000e34c783b */ /* 0x000fe60000000200 */
[C---:B------:R-:W-:Y:S01]  /*2e70*/  HMMA.16816.F32.BF16 R20, R40.reuse, R38, R20 ;  /* 0x000000262814723c */ /* 0x040fe20000041814 */
[----:B------:R-:W2:Y:S07]  /*2e80*/  LDSM.16.M88.4 R36, [R223+0xa000] ;  /* 0x00a00000df24783b */ /* 0x000eae0000000200 */
[----:B------:R-:W-:Y:S01]  /*2e90*/  HMMA.16816.F32.BF16 R12, R40, R10, R12 ;  /* 0x0000000a280c723c */ /* 0x000fe2000004180c */
[----:B------:R-:W3:Y:S07]  /*2ea0*/  LDSM.16.M88.4 R8, [R223+0xa800] ;  /* 0x00a80000df08783b */ /* 0x000eee0000000200 */
[C---:B-1----:R-:W-:Y:S08]  /*2eb0*/  HMMA.16816.F32.BF16 R24, R68.reuse, R56, R24 ;  /* 0x000000384418723c */ /* 0x042ff00000041818 */
        /* <DEDUP_REMOVED lines=9> */
[----:B------:R-:W-:Y:S07]  /*2f50*/  LDSM.16.M88.4 R56, [R225+0x2000] ;  /* 0x00200000e138783b */ /* 0x000fee0000000200 */
[----:B------:R-:W-:Y:S01]  /*2f60*/  HMMA.16816.F32.BF16 R12, R68, R46, R12 ;  /* 0x0000002e440c723c */ /* 0x000fe2000004180c */
[----:B------:R-:W1:Y:S07]  /*2f70*/  LDSM.16.M88.4 R44, [R216+0x2000] ;  /* 0x00200000d82c783b */ /* 0x000e6e0000000200 */
[C---:B--2---:R-:W-:Y:S08]  /*2f80*/  HMMA.16816.F32.BF16 R24, R60.reuse, R36, R24 ;  /* 0x000000243c18723c */ /* 0x044ff00000041818 */
[C---:B---3--:R-:W-:Y:S08]  /*2f90*/  HMMA.16816.F32.BF16 R16, R60.reuse, R8, R16 ;  /* 0x000000083c10723c */ /* 0x048ff00000041810 */
        /* <DEDUP_REMOVED lines=21> */
[----:B------:R-:W1:Y:S07]  /*30f0*/  LDSM.16.M88.4 R44, [R227+0x4000] ;  /* 0x00400000e32c783b */ /* 0x000e6e0000000200 */
[----:B------:R-:W-:Y:S01]  /*3100*/  HMMA.16816.F32.BF16 R12, R56, R42, R12 ;  /* 0x0000002a380c723c */ /* 0x000fe2000004180c */
[----:B------:R-:W4:Y:S07]  /*3110*/  LDSM.16.M88.4 R40, [R227+0x4800] ;  /* 0x00480000e328783b */ /* 0x000f2e0000000200 */
        /* <DEDUP_REMOVED lines=14> */
[C---:B----4-:R-:W-:Y:S08]  /*3200*/  HMMA.16816.F32.BF16 R16, R60.reuse, R40, R16 ;  /* 0x000000283c10723c */ /* 0x050ff00000041810 */
        /* <DEDUP_REMOVED lines=49> */
[----:B------:R-:W2:Y:S07]  /*3520*/  LDSM.16.M88.4 R8, [R226+0x6000] ;  /* 0x00600000e208783b */ /* 0x000eae0000000200 */
[C---:B-1----:R-:W-:Y:S08]  /*3530*/  HMMA.16816.F32.BF16 R24, R56.reuse, R44, R24 ;  /* 0x0000002c3818723c */ /* 0x042ff00000041818 */
[C---:B----4-:R-:W-:Y:S08]  /*3540*/  HMMA.16816.F32.BF16 R16, R56.reuse, R40, R16 ;  /* 0x000000283810723c */ /* 0x050ff00000041810 */
[C---:B------:R-:W-:Y:S08]  /*3550*/  HMMA.16816.F32.BF16 R72, R56.reuse, R64, R72 ;  /* 0x000000403848723c */ /* 0x040ff00000041848 */
[----:B------:R-:W-:Y:S08]  /*3560*/  HMMA.16816.F32.BF16 R80, R56, R66, R80 ;  /* 0x000000423850723c */ /* 0x000ff00000041850 */
[C---:B------:R-:W-:Y:S08]  /*3570*/  HMMA.16816.F32.BF16 R52, R60.reuse, R84, R52 ;  /* 0x000000543c34723c */ /* 0x040ff00000041834 */
[----:B------:R-:W-:Y:S01]  /*3580*/  HMMA.16816.F32.BF16 R48, R60, R86, R48 ;  /* 0x000000563c30723c */ /* 0x000fe20000041830 */
[----:B------:R-:W-:Y:S07]  /*3590*/  LDSM.16.M88.4 R60, [R216+0x6000] ;  /* 0x00600000d83c783b */ /* 0x000fee0000000200 */
[C---:B------:R-:W-:Y:S01]  /*35a0*/  HMMA.16816.F32.BF16 R40, R56.reuse, R42, R12 ;  /* 0x0000002a3828723c */ /* 0x040fe2000004180c */
[----:B------:R-:W1:Y:S07]  /*35b0*/  LDSM.16.M88.4 R12, [R225+0x6000] ;  /* 0x00600000e10c783b */ /* 0x000e6e0000000200 */
[----:B------:R-:W-:Y:S01]  /*35c0*/  HMMA.16816.F32.BF16 R20, R56, R46, R20 ;  /* 0x0000002e3814723c */ /* 0x000fe20000041814 */
[----:B------:R-:W3:Y:S07]  /*35d0*/  LDSM.16.M88.4 R44, [R223+0xf800] ;  /* 0x00f80000df2c783b */ /* 0x000eee0000000200 */
[C---:B--2---:R-:W-:Y:S07]  /*35e0*/  HMMA.16816.F32.BF16 R24, R8.reuse, R36, R24 ;  /* 0x000000240818723c */ /* 0x044fee0000041818 */
[----:B------:R-:W-:Y:S01]  /*35f0*/  SHF.R.S32.HI R37, RZ, 0x1f, R0 ;  /* 0x0000001fff257819 */ /* 0x000fe20000011400 */
[----:B------:R-:W-:Y:S01]  /*3600*/  HMMA.16816.F32.BF16 R72, R8, R28, R72 ;  /* 0x0000001c0848723c */ /* 0x000fe20000041848 */
[----:B------:R-:W-:-:S02]  /*3610*/  IADD3 R36, R6, 0x1, -R92 ;  /* 0x0000000106247810 */ /* 0x000fc40007ffe85c */
[----:B------:R-:W-:-:S04]  /*3620*/  LEA.HI R0, R37, R0, RZ, 0x2 ;  /* 0x0000000025007211 */ /* 0x000fc800078f10ff */
[----:B------:R-:W-:Y:S01]  /*3630*/  SHF.R.S32.HI R37, RZ, 0x2, R0 ;  /* 0x00000002ff257819 */ /* 0x000fe20000011400 */
[----:B------:R-:W-:Y:S01]  /*3640*/  HMMA.16816.F32.BF16 R80, R8, R30, R80 ;  /* 0x0000001e0850723c */ /* 0x000fe20000041850 */
[----:B------:R-:W2:Y:S03]  /*3650*/  LDSM.16.M88.4 R28, [R216+0x6800] ;  /* 0x00680000d81c783b */ /* 0x000ea60000000200 */
[----:B------:R-:W-:Y:S01]  /*3660*/  IMAD.IADD R0, R37, 0x1, R90 ;  /* 0x0000000125007824 */ /* 0x000fe200078e025a */
[----:B------:R-:W-:-:S03]  /*3670*/  IADD3 R37, R36, c[0x0][0x2e8], RZ ;  /* 0x0000ba0024257a10 */ /* 0x000fc60007ffe0ff */
[----:B------:R-:W-:Y:S01]  /*3680*/  HMMA.16816.F32.BF16 R52, R56, R68, R52 ;  /* 0x000000443834723c */ /* 0x000fe20000041834 */
[C---:B------:R-:W-:Y:S01]  /*3690*/  IADD3 R242, R0.reuse, 0x8, RZ ;  /* 0x0000000800f27810 */ /* 0x040fe20007ffe0ff */
[----:B------:R-:W-:-:S04]  /*36a0*/  IMAD.IADD R243, R0, 0x1, R37 ;  /* 0x0000000100f37824 */ /* 0x000fc800078e0225 */
[----:B------:R-:W-:Y:S01]  /*36b0*/  IMAD.IADD R37, R37, 0x1, R242 ;  /* 0x0000000125257824 */ /* 0x000fe200078e02f2 */
[-C--:B------:R-:W-:Y:S01]  /*36c0*/  IMNMX R243, R243, R6.reuse, PT ;  /* 0x00000006f3f37217 */ /* 0x080fe20003800200 */
[----:B------:R-:W-:Y:S03]  /*36d0*/  HMMA.16816.F32.BF16 R20, R8, R38, R20 ;  /* 0x000000260814723c */ /* 0x000fe60000041814 */
[----:B------:R-:W-:-:S04]  /*36e0*/  IMNMX R238, R37, R6, PT ;  /* 0x0000000625ee7217 */ /* 0x000fc80003800200 */
[----:B------:R-:W-:Y:S01]  /*36f0*/  IADD3 R39, R6, -c[0x0][0x2e4], -R92 ;  /* 0x8000b90006277a10 */ /* 0x000fe20007ffe85c */
[----:B------:R-:W-:Y:S04]  /*3700*/  HMMA.16816.F32.BF16 R40, R8, R78, R40 ;  /* 0x0000004e0828723c */ /* 0x000fe80000041828 */
[----:B------:R-:W-:Y:S01]  /*3710*/  IMAD.IADD R244, R0, 0x1, R39 ;  /* 0x0000000100f47824 */ /* 0x000fe200078e0227 */
[----:B------:R-:W-:Y:S01]  /*3720*/  LOP3.LUT R0, R4, R89, RZ, 0xfc, !PT ;  /* 0x0000005904007212 */ /* 0x000fe200078efcff */
[----:B------:R-:W-:Y:S02]  /*3730*/  IMAD.IADD R242, R39, 0x1, R242 ;  /* 0x0000000127f27824 */ /* 0x000fe400078e02f2 */
[----:B-1----:R-:W-:Y:S01]  /*3740*/  HMMA.16816.F32.BF16 R24, R12, R60, R24 ;  /* 0x0000003c0c18723c */ /* 0x002fe20000041818 */
[----:B------:R-:W1:Y:S01]  /*3750*/  LDSM.16.M88.4 R36, [R216+0x7000] ;  /* 0x00700000d824783b */ /* 0x000e620000000200 */
[----:B------:R-:W-:-:S02]  /*3760*/  IMNMX R244, RZ, R244, !PT ;  /* 0x000000f4fff47217 */ /* 0x000fc40007800200 */
[----:B------:R-:W-:-:S04]  /*3770*/  IMNMX R242, RZ, R242, !PT ;  /* 0x000000f2fff27217 */ /* 0x000fc80007800200 */
[----:B------:R-:W-:Y:S08]  /*3780*/  HMMA.16816.F32.BF16 R16, R8, R76, R16 ;  /* 0x0000004c0810723c */ /* 0x000ff00000041810 */
[----:B------:R-:W-:Y:S07]  /*3790*/  HMMA.16816.F32.BF16 R48, R56, R70, R48 ;  /* 0x000000463830723c */ /* 0x000fee0000041830 */
[----:B------:R-:W-:Y:S01]  /*37a0*/  IMAD.IADD R59, R3, 0x1, R246 ;  /* 0x00000001033b7824 */ /* 0x000fe200078e02f6 */
[----:B---3--:R-:W-:Y:S04]  /*37b0*/  HMMA.16816.F32.BF16 R52, R8, R44, R52 ;  /* 0x0000002c0834723c */ /* 0x008fe80000041834 */
[----:B------:R-:W-:-:S02]  /*37c0*/  ISETP.GE.AND P0, PT, R59, R243, PT ;  /* 0x000000f33b00720c */ /* 0x000fc40003f06270 */
[C---:B------:R-:W-:Y:S02]  /*37d0*/  ISETP.GE.AND P1, PT, R59.reuse, R238, PT ;  /* 0x000000ee3b00720c */ /* 0x040fe40003f26270 */
[C---:B------:R-:W-:Y:S01]  /*37e0*/  IADD3 R45, R59.reuse, 0x1, RZ ;  /* 0x000000013b2d7810 */ /* 0x040fe20007ffe0ff */
[C---:B------:R-:W-:Y:S01]  /*37f0*/  HMMA.16816.F32.BF16 R20, R12.reuse, R62, R20 ;  /* 0x0000003e0c14723c */ /* 0x040fe20000041814 */
[----:B------:R-:W-:Y:S02]  /*3800*/  ISETP.LT.OR P0, PT, R59, R244, P0 ;  /* 0x000000f43b00720c */ /* 0x000fe40000701670 */
[C---:B------:R-:W-:Y:S02]  /*3810*/  ISETP.GE.AND P5, PT, R45.reuse, R243, PT ;  /* 0x000000f32d00720c */ /* 0x040fe40003fa6270 */
[C---:B------:R-:W-:Y:S02]  /*3820*/  ISETP.GE.AND P2, PT, R45.reuse, R238, PT ;  /* 0x000000ee2d00720c */ /* 0x040fe40003f46270 */
[C---:B------:R-:W-:Y:S01]  /*3830*/  ISETP.LT.OR P5, PT, R45.reuse, R244, P5 ;  /* 0x000000f42d00720c */ /* 0x040fe20002fa1670 */
[----:B--2---:R-:W-:Y:S01]  /*3840*/  HMMA.16816.F32.BF16 R40, R12, R30, R40 ;  /* 0x0000001e0c28723c */ /* 0x004fe20000041828 */
[----:B------:R-:W-:-:S02]  /*3850*/  ISETP.LT.OR P2, PT, R45, R242, P2 ;  /* 0x000000f22d00720c */ /* 0x000fc40001741670 */
[----:B------:R-:W-:Y:S02]  /*3860*/  ISETP.LT.OR P1, PT, R59, R242, P1 ;  /* 0x000000f23b00720c */ /* 0x000fe40000f21670 */
[----:B------:R-:W-:Y:S02]  /*3870*/  FSEL R44, R24, -INF , !P0 ;  /* 0xff800000182c7808 */ /* 0x000fe40004000000 */
[----:B------:R-:W-:Y:S01]  /*3880*/  FSEL R45, R26, -INF , !P1 ;  /* 0xff8000001a2d7808 */ /* 0x000fe20004800000 */
[----:B------:R-:W-:Y:S01]  /*3890*/  HMMA.16816.F32.BF16 R16, R12, R28, R16 ;  /* 0x0000001c0c10723c */ /* 0x000fe20000041810 */
[----:B------:R-:W-:Y:S02]  /*38a0*/  FSEL R30, R25, -INF , !P5 ;  /* 0xff800000191e7808 */ /* 0x000fe40006800000 */
[----:B------:R-:W-:Y:S02]  /*38b0*/  FSEL R56, R27, -INF , !P2 ;  /* 0xff8000001b387808 */ /* 0x000fe40005000000 */
[----:B------:R-:W2:Y:S01]  /*38c0*/  LDSM.16.M88.4 R24, [R216+0x7800] ;  /* 0x00780000d818783b */ /* 0x000ea20000000200 */
[----:B------:R-:W-:Y:S01]  /*38d0*/  IADD3 R57, R59, 0x8, RZ ;  /* 0x000000083b397810 */ /* 0x000fe20007ffe0ff */
[----:B------:R-:W-:-:S04]  /*38e0*/  DEPBAR.LE SB0, 0x0 ;  /* 0x000080000000791a */ /* 0x000fc80000000000 */
[----:B------:R-:W-:Y:S01]  /*38f0*/  IADD3 R29, R59, 0x9, RZ ;  /* 0x000000093b1d7810 */ /* 0x000fe20007ffe0ff */
[----:B-1----:R-:W-:Y:S01]  /*3900*/  HMMA.16816.F32.BF16 R72, R12, R36, R72 ;  /* 0x000000240c48723c */ /* 0x002fe20000041848 */
[-C--:B------:R-:W-:Y:S02]  /*3910*/  ISETP.GE.AND P4, PT, R57, R243.reuse, PT ;  /* 0x000000f33900720c */ /* 0x080fe40003f86270 */
[----:B------:R-:W-:Y:S02]  /*3920*/  ISETP.GE.AND P6, PT, R29, R243, PT ;  /* 0x000000f31d00720c */ /* 0x000fe40003fc6270 */
[-C--:B------:R-:W-:Y:S02]  /*3930*/  ISETP.GE.AND P0, PT, R57, R238.reuse, PT ;  /* 0x000000ee3900720c */ /* 0x080fe40003f06270 */
[----:B------:R-:W-:Y:S01]  /*3940*/  ISETP.GE.AND P1, PT, R29, R238, PT ;  /* 0x000000ee1d00720c */ /* 0x000fe20003f26270 */
[----:B------:R-:W-:Y:S01]  /*3950*/  HMMA.16816.F32.BF16 R48, R8, R46, R48 ;  /* 0x0000002e0830723c */ /* 0x000fe20000041830 */
[----:B------:R-:W-:-:S02]  /*3960*/  ISETP.LT.OR P4, PT, R57, R244, P4 ;  /* 0x000000f43900720c */ /* 0x000fc40002781670 */
[----:B------:R-:W-:Y:S02]  /*3970*/  ISETP.LT.OR P0, PT, R57, R242, P0 ;  /* 0x000000f23900720c */ /* 0x000fe40000701670 */
[C---:B------:R-:W-:Y:S02]  /*3980*/  ISETP.LT.OR P6, PT, R29.reuse, R244, P6 ;  /* 0x000000f41d00720c */ /* 0x040fe400037c1670 */
[----:B------:R-:W-:Y:S01]  /*3990*/  ISETP.LT.OR P1, PT, R29, R242, P1 ;  /* 0x000000f21d00720c */ /* 0x000fe20000f21670 */
[----:B------:R-:W-:Y:S01]  /*39a0*/  HMMA.16816.F32.BF16 R80, R12, R38, R80 ;  /* 0x000000260c50723c */ /* 0x000fe20000041850 */
[C---:B------:R-:W-:Y:S02]  /*39b0*/  IADD3 R31, R59.reuse, 0x10, RZ ;  /* 0x000000103b1f7810 */ /* 0x040fe40007ffe0ff */
[----:B------:R-:W-:Y:S02]  /*39c0*/  IADD3 R29, R59, 0x11, RZ ;  /* 0x000000113b1d7810 */ /* 0x000fe40007ffe0ff */
[----:B------:R-:W-:-:S02]  /*39d0*/  FSEL R20, R20, -INF , !P4 ;  /* 0xff80000014147808 */ /* 0x000fc40006000000 */
[----:B------:R-:W-:Y:S02]  /*39e0*/  FSEL R57, R22, -INF , !P0 ;  /* 0xff80000016397808 */ /* 0x000fe40004000000 */
[-C--:B------:R-:W-:Y:S02]  /*39f0*/  ISETP.GE.AND P2, PT, R31, R243.reuse, PT ;  /* 0x000000f31f00720c */ /* 0x080fe40003f46270 */
[----:B------:R-:W-:Y:S02]  /*3a00*/  ISETP.GE.AND P5, PT, R29, R243, PT ;  /* 0x000000f31d00720c */ /* 0x000fe40003fa6270 */
[-C--:B------:R-:W-:Y:S02]  /*3a10*/  ISETP.GE.AND P4, PT, R31, R238.reuse, PT ;  /* 0x000000ee1f00720c */ /* 0x080fe40003f86270 */
[----:B------:R-:W-:Y:S02]  /*3a20*/  ISETP.GE.AND P0, PT, R29, R238, PT ;  /* 0x000000ee1d00720c */ /* 0x000fe40003f06270 */
[C---:B------:R-:W-:Y:S01]  /*3a30*/  ISETP.LT.OR P2, PT, R31.reuse, R244, P2 ;  /* 0x000000f41f00720c */ /* 0x040fe20001741670 */
[----:B--2---:R-:W-:Y:S01]  /*3a40*/  HMMA.16816.F32.BF16 R52, R12, R24, R52 ;  /* 0x000000180c34723c */ /* 0x004fe20000041834 */
[----:B------:R-:W-:-:S02]  /*3a50*/  ISETP.LT.OR P4, PT, R31, R242, P4 ;  /* 0x000000f21f00720c */ /* 0x000fc40002781670 */
[C---:B------:R-:W-:Y:S02]  /*3a60*/  ISETP.LT.OR P5, PT, R29.reuse, R244, P5 ;  /* 0x000000f41d00720c */ /* 0x040fe40002fa1670 */
[----:B------:R-:W-:Y:S02]  /*3a70*/  ISETP.LT.OR P0, PT, R29, R242, P0 ;  /* 0x000000f21d00720c */ /* 0x000fe40000701670 */
[C---:B------:R-:W-:Y:S01]  /*3a80*/  IADD3 R31, R59.reuse, 0x18, RZ ;  /* 0x000000183b1f7810 */ /* 0x040fe20007ffe0ff */
[----:B------:R-:W-:Y:S01]  /*3a90*/  HMMA.16816.F32.BF16 R48, R12, R26, R48 ;  /* 0x0000001a0c30723c */ /* 0x000fe20000041830 */
[----:B------:R-:W-:Y:S02]  /*3aa0*/  IADD3 R29, R59, 0x19, RZ ;  /* 0x000000193b1d7810 */ /* 0x000fe40007ffe0ff */
[----:B------:R-:W-:Y:S02]  /*3ab0*/  FSEL R37, R23, -INF , !P1 ;  /* 0xff80000017257808 */ /* 0x000fe40004800000 */
[----:B------:R-:W-:-:S02]  /*3ac0*/  FSEL R22, R21, -INF , !P6 ;  /* 0xff80000015167808 */ /* 0x000fc40007000000 */
[----:B------:R-:W-:Y:S02]  /*3ad0*/  FSEL R23, R18, -INF , !P4 ;  /* 0xff80000012177808 */ /* 0x000fe40006000000 */
[-C--:B------:R-:W-:Y:S02]  /*3ae0*/  ISETP.GE.AND P1, PT, R31, R243.reuse, PT ;  /* 0x000000f31f00720c */ /* 0x080fe40003f26270 */
[C---:B------:R-:W-:Y:S02]  /*3af0*/  ISETP.GE.AND P6, PT, R29.reuse, R243, PT ;  /* 0x000000f31d00720c */ /* 0x040fe40003fc6270 */
[-C--:B------:R-:W-:Y:S02]  /*3b00*/  ISETP.GE.AND P4, PT, R29, R238.reuse, PT ;  /* 0x000000ee1d00720c */ /* 0x080fe40003f86270 */
[----:B------:R-:W-:Y:S02]  /*3b10*/  FSEL R6, R16, -INF , !P2 ;  /* 0xff80000010067808 */ /* 0x000fe40005000000 */
[----:B------:R-:W-:-:S02]  /*3b20*/  ISETP.GE.AND P2, PT, R31, R238, PT ;  /* 0x000000ee1f00720c */ /* 0x000fc40003f46270 */
[-C--:B------:R-:W-:Y:S02]  /*3b30*/  ISETP.LT.OR P1, PT, R31, R244.reuse, P1 ;  /* 0x000000f41f00720c */ /* 0x080fe40000f21670 */
[C---:B------:R-:W-:Y:S02]  /*3b40*/  ISETP.LT.OR P6, PT, R29.reuse, R244, P6 ;  /* 0x000000f41d00720c */ /* 0x040fe400037c1670 */
[-C--:B------:R-:W-:Y:S02]  /*3b50*/  ISETP.LT.OR P4, PT, R29, R242.reuse, P4 ;  /* 0x000000f21d00720c */ /* 0x080fe40002781670 */
[----:B------:R-:W-:Y:S02]  /*3b60*/  IADD3 R29, R59, 0x20, RZ ;  /* 0x000000203b1d7810 */ /* 0x000fe40007ffe0ff */
[----:B------:R-:W-:Y:S02]  /*3b70*/  ISETP.LT.OR P2, PT, R31, R242, P2 ;  /* 0x000000f21f00720c */ /* 0x000fe40001741670 */
[----:B------:R-:W-:-:S02]  /*3b80*/  FSEL R19, R19, -INF , !P0 ;  /* 0xff80000013137808 */ /* 0x000fc40004000000 */
[----:B------:R-:W-:Y:S02]  /*3b90*/  FSEL R16, R40, -INF , !P1 ;  /* 0xff80000028107808 */ /* 0x000fe40004800000 */
[----:B------:R-:W-:Y:S01]  /*3ba0*/  IADD3 R21, R59, 0x21, RZ ;  /* 0x000000213b157810 */ /* 0x000fe20007ffe0ff */
[----:B------:R-:W-:Y:S01]  /*3bb0*/  BAR.SYNC.DEFER_BLOCKING 0x0 ;  /* 0x0000000000007b1d */ /* 0x000fe20000010000 */
[C---:B------:R-:W-:Y:S02]  /*3bc0*/  ISETP.GE.AND P0, PT, R29.reuse, R243, PT ;  /* 0x000000f31d00720c */ /* 0x040fe40003f06270 */
[----:B------:R-:W-:Y:S02]  /*3bd0*/  ISETP.GE.AND P1, PT, R29, R238, PT ;  /* 0x000000ee1d00720c */ /* 0x000fe40003f26270 */
[----:B------:R-:W-:Y:S02]  /*3be0*/  FSEL R4, R17, -INF , !P5 ;  /* 0xff80000011047808 */ /* 0x000fe40006800000 */
[----:B------:R-:W-:-:S02]  /*3bf0*/  FSEL R17, R42, -INF , !P2 ;  /* 0xff8000002a117808 */ /* 0x000fc40005000000 */
[C---:B------:R-:W-:Y:S02]  /*3c00*/  ISETP.GE.AND P5, PT, R21.reuse, R243, PT ;  /* 0x000000f31500720c */ /* 0x040fe40003fa6270 */
[----:B------:R-:W-:Y:S02]  /*3c10*/  ISETP.GE.AND P2, PT, R21, R238, PT ;  /* 0x000000ee1500720c */ /* 0x000fe40003f46270 */
[C---:B------:R-:W-:Y:S02]  /*3c20*/  ISETP.LT.OR P0, PT, R29.reuse, R244, P0 ;  /* 0x000000f41d00720c */ /* 0x040fe40000701670 */
[----:B------:R-:W-:Y:S02]  /*3c30*/  ISETP.LT.OR P1, PT, R29, R242, P1 ;  /* 0x000000f21d00720c */ /* 0x000fe40000f21670 */
[C---:B------:R-:W-:Y:S02]  /*3c40*/  IADD3 R11, R59.reuse, 0x28, RZ ;  /* 0x000000283b0b7810 */ /* 0x040fe40007ffe0ff */
[----:B------:R-:W-:-:S02]  /*3c50*/  IADD3 R9, R59, 0x29, RZ ;  /* 0x000000293b097810 */ /* 0x000fc40007ffe0ff */
[C---:B------:R-:W-:Y:S02]  /*3c60*/  ISETP.LT.OR P5, PT, R21.reuse, R244, P5 ;  /* 0x000000f41500720c */ /* 0x040fe40002fa1670 */
[----:B------:R-:W-:Y:S02]  /*3c70*/  ISETP.LT.OR P2, PT, R21, R242, P2 ;  /* 0x000000f21500720c */ /* 0x000fe40001741670 */
[----:B------:R-:W-:Y:S02]  /*3c80*/  FSEL R8, R41, -INF , !P6 ;  /* 0xff80000029087808 */ /* 0x000fe40007000000 */
[----:B------:R-:W-:Y:S02]  /*3c90*/  FSEL R180, R72, -INF , !P0 ;  /* 0xff80000048b47808 */ /* 0x000fe40004000000 */
[----:B------:R-:W-:Y:S02]  /*3ca0*/  FSEL R197, R74, -INF , !P1 ;  /* 0xff8000004ac57808 */ /* 0x000fe40004800000 */
[----:B------:R-:W-:-:S02]  /*3cb0*/  FSEL R21, R43, -INF , !P4 ;  /* 0xff8000002b157808 */ /* 0x000fc40006000000 */
[-C--:B------:R-:W-:Y:S02]  /*3cc0*/  ISETP.GE.AND P6, PT, R9, R243.reuse, PT ;  /* 0x000000f30900720c */ /* 0x080fe40003fc6270 */
[-C--:B------:R-:W-:Y:S02]  /*3cd0*/  ISETP.GE.AND P0, PT, R11, R238.reuse, PT ;  /* 0x000000ee0b00720c */ /* 0x080fe40003f06270 */
[----:B------:R-:W-:Y:S02]  /*3ce0*/  ISETP.GE.AND P1, PT, R9, R238, PT ;  /* 0x000000ee0900720c */ /* 0x000fe40003f26270 */
[C---:B------:R-:W-:Y:S02]  /*3cf0*/  ISETP.GE.AND P4, PT, R11.reuse, R243, PT ;  /* 0x000000f30b00720c */ /* 0x040fe40003f86270 */
[----:B------:R-:W-:Y:S02]  /*3d00*/  ISETP.LT.OR P0, PT, R11, R242, P0 ;  /* 0x000000f20b00720c */ /* 0x000fe40000701670 */
[----:B------:R-:W-:-:S02]  /*3d10*/  ISETP.LT.OR P6, PT, R9, R244, P6 ;  /* 0x000000f40900720c */ /* 0x000fc400037c1670 */
[----:B------:R-:W-:Y:S02]  /*3d20*/  ISETP.LT.OR P1, PT, R9, R242, P1 ;  /* 0x000000f20900720c */ /* 0x000fe40000f21670 */
[----:B------:R-:W-:Y:S02]  /*3d30*/  ISETP.LT.OR P4, PT, R11, R244, P4 ;  /* 0x000000f40b00720c */ /* 0x000fe40002781670 */
[C---:B------:R-:W-:Y:S02]  /*3d40*/  IADD3 R9, R59.reuse, 0x31, RZ ;  /* 0x000000313b097810 */ /* 0x040fe40007ffe0ff */
[----:B------:R-:W-:Y:S02]  /*3d50*/  IADD3 R11, R59, 0x30, RZ ;  /* 0x000000303b0b7810 */ /* 0x000fe40007ffe0ff */
[----:B------:R-:W-:Y:S02]  /*3d60*/  FSEL R187, R75, -INF , !P2 ;  /* 0xff8000004bbb7808 */ /* 0x000fe40005000000 */
[----:B------:R-:W-:-:S02]  /*3d70*/  FSEL R195, R82, -INF , !P0 ;  /* 0xff80000052c37808 */ /* 0x000fc40004000000 */
[----:B------:R-:W-:Y:S02]  /*3d80*/  FSEL R186, R73, -INF , !P5 ;  /* 0xff80000049ba7808 */ /* 0x000fe40006800000 */
[CC--:B------:R-:W-:Y:S02]  /*3d90*/  ISETP.GE.AND P2, PT, R9.reuse, R243.reuse, PT ;  /* 0x000000f30900720c */ /* 0x0c0fe40003f46270 */
[----:B------:R-:W-:Y:S02]  /*3da0*/  FSEL R182, R80, -INF , !P4 ;  /* 0xff80000050b67808 */ /* 0x000fe40006000000 */
[----:B------:R-:W-:Y:S02]  /*3db0*/  ISETP.GE.AND P0, PT, R9, R238, PT ;  /* 0x000000ee0900720c */ /* 0x000fe40003f06270 */
[----:B------:R-:W-:Y:S02]  /*3dc0*/  FSEL R189, R83, -INF , !P1 ;  /* 0xff80000053bd7808 */ /* 0x000fe40004800000 */
[----:B------:R-:W-:-:S02]  /*3dd0*/  ISETP.GE.AND P5, PT, R11, R243, PT ;  /* 0x000000f30b00720c */ /* 0x000fc40003fa6270 */
[----:B------:R-:W-:Y:S02]  /*3de0*/  ISETP.GE.AND P4, PT, R11, R238, PT ;  /* 0x000000ee0b00720c */ /* 0x000fe40003f86270 */
[----:B------:R-:W-:Y:S02]  /*3df0*/  ISETP.GT.AND P1, PT, R237, R232, PT ;  /* 0x000000e8ed00720c */ /* 0x000fe40003f24270 */
[C---:B------:R-:W-:Y:S02]  /*3e00*/  ISETP.LT.OR P2, PT, R9.reuse, R244, P2 ;  /* 0x000000f40900720c */ /* 0x040fe40001741670 */
        /* <DEDUP_REMOVED lines=8> */
[----:B------:R-:W-:-:S02]  /*3e90*/  FSEL R192, R53, -INF , !P2 ;  /* 0xff80000035c07808 */ /* 0x000fc40005000000 */
[-C--:B------:R-:W-:Y:S02]  /*3ea0*/  ISETP.GE.AND P6, PT, R9, R243.reuse, PT ;  /* 0x000000f30900720c */ /* 0x080fe40003fc6270 */
[----:B------:R-:W-:Y:S02]  /*3eb0*/  ISETP.GE.AND P5, PT, R59, R243, PT ;  /* 0x000000f33b00720c */ /* 0x000fe40003fa6270 */
[-C--:B------:R-:W-:Y:S02]  /*3ec0*/  ISETP.GE.AND P4, PT, R9, R238.reuse, PT ;  /* 0x000000ee0900720c */ /* 0x080fe40003f86270 */
[----:B------:R-:W-:Y:S02]  /*3ed0*/  ISETP.GE.AND P2, PT, R59, R238, PT ;  /* 0x000000ee3b00720c */ /* 0x000fe40003f46270 */
[----:B------:R-:W-:Y:S02]  /*3ee0*/  FSEL R31, R55, -INF , !P0 ;  /* 0xff800000371f7808 */ /* 0x000fe40004000000 */
[----:B------:R-:W-:-:S02]  /*3ef0*/  ISETP.LT.OR P6, PT, R9, R244, P6 ;  /* 0x000000f40900720c */ /* 0x000fc400037c1670 */
[----:B------:R-:W-:Y:S02]  /*3f00*/  ISETP.LT.OR P4, PT, R9, R242, P4 ;  /* 0x000000f20900720c */ /* 0x000fe40002781670 */
[C---:B------:R-:W-:Y:S02]  /*3f10*/  ISETP.LT.OR P5, PT, R59.reuse, R244, P5 ;  /* 0x000000f43b00720c */ /* 0x040fe40002fa1670 */
[----:B------:R-:W-:Y:S02]  /*3f20*/  ISETP.LT.OR P2, PT, R59, R242, P2 ;  /* 0x000000f23b00720c */ /* 0x000fe40001741670 */
[----:B------:R-:W-:Y:S02]  /*3f30*/  @!P1 LEA R248, P0, R2, c[0x0][0x168], 0x1 ;  /* 0x00005a0002f89a11 */ /* 0x000fe400078008ff */
[----:B------:R-:W-:Y:S02]  /*3f40*/  FSEL R190, R48, -INF , !P6 ;  /* 0xff80000030be7808 */ /* 0x000fe40007000000 */
[----:B------:R-:W-:-:S02]  /*3f50*/  FSEL R29, R50, -INF , !P4 ;  /* 0xff800000321d7808 */ /* 0x000fc40006000000 */
[----:B------:R-:W-:Y:S02]  /*3f60*/  FSEL R188, R49, -INF , !P5 ;  /* 0xff80000031bc7808 */ /* 0x000fe40006800000 */
[----:B------:R-:W-:Y:S02]  /*3f70*/  FSEL R28, R51, -INF , !P2 ;  /* 0xff800000331c7808 */ /* 0x000fe40005000000 */
[----:B------:R-:W-:Y:S01]  /*3f80*/  @!P1 LEA.HI.X R249, R2, c[0x0][0x16c], R165, 0x1, P0 ;  /* 0x00005b0002f99a11 */ /* 0x000fe200000f0ca5 */
[----:B------:R-:W-:Y:S05]  /*3f90*/  @!P1 BRA `(.L_x_7600) ;  /* 0x0000060000009947 */ /* 0x000fea0003800000 */
[----:B------:R-:W-:Y:S05]  /*3fa0*/  @!P3 BRA `(.L_x_7601) ;  /* 0x000003900000b947 */ /* 0x000fea0003800000 */
[----:B------:R-:W1:Y:S01]  /*3fb0*/  I2F.RP R9, UR6 ;  /* 0x0000000600097d06 */ /* 0x000e620008209400 */
[----:B------:R-:W-:Y:S02]  /*3fc0*/  IADD3 R14, R3, -0x40, RZ ;  /* 0xffffffc0030e7810 */ /* 0x000fe40007ffe0ff */
[----:B------:R-:W-:Y:S02]  /*3fd0*/  IABS R12, R3 ;  /* 0x00000003000c7213 */ /* 0x000fe40000000000 */
[----:B------:R-:W-:-:S02]  /*3fe0*/  IABS R10, R14 ;  /* 0x0000000e000a7213 */ /* 0x000fc40000000000 */
        /* <DEDUP_REMOVED lines=13> */
[----:B------:R-:W-:Y:S02]  /*40c0*/  IMAD.MOV R9, RZ, RZ, -R13 ;  /* 0x000000ffff097224 */ /* 0x000fe400078e0a0d */
[----:B------:R-:W-:Y:S02]  /*40d0*/  IMAD.MOV R11, RZ, RZ, -R15 ;  /* 0x000000ffff0b7224 */ /* 0x000fe400078e0a0f */
        /* <DEDUP_REMOVED lines=10> */
[----:B------:R-:W-:Y:S02]  /*4180*/  ISETP.NE.AND P1, PT, RZ, c[0x0][0x2d0], PT ;  /* 0x0000b400ff007a0c */ /* 0x000fe40003f25270 */
[----:B------:R-:W-:-:S03]  /*4190*/  LOP3.LUT R9, RZ, c[0x0][0x2d0], RZ, 0x33, !PT ;  /* 0x0000b400ff097a12 */ /* 0x000fc600078e33ff */
[----:B------:R-:W-:Y:S02]  /*41a0*/  @P5 IADD3 R13, R13, 0x1, RZ ;  /* 0x000000010d0d5810 */ /* 0x000fe40007ffe0ff */
[----:B------:R-:W-:-:S03]  /*41b0*/  @P6 IADD3 R15, R15, 0x1, RZ ;  /* 0x000000010f0f6810 */ /* 0x000fc60007ffe0ff */
[----:B------:R-:W-:Y:S01]  /*41c0*/  @!P0 IMAD.MOV R13, RZ, RZ, -R13 ;  /* 0x000000ffff0d8224 */ /* 0x000fe200078e0a0d */
[----:B------:R-:W-:-:S04]  /*41d0*/  @!P2 IADD3 R15, -R15, RZ, RZ ;  /* 0x000000ff0f0fa210 */ /* 0x000fc80007ffe1ff */
[C---:B------:R-:W-:Y:S02]  /*41e0*/  SEL R3, R9.reuse, R15, !P1 ;  /* 0x0000000f09037207 */ /* 0x040fe40004800000 */
[----:B------:R-:W-:-:S03]  /*41f0*/  SEL R9, R9, R13, !P1 ;  /* 0x0000000d09097207 */ /* 0x000fc60004800000 */
[----:B------:R-:W-:-:S04]  /*4200*/  IMAD.WIDE R24, R3, 0x4, R240 ;  /* 0x0000000403187825 */ /* 0x000fc800078e02f0 */
[----:B------:R-:W-:Y:S01]  /*4210*/  IMAD.WIDE R14, R9, 0x4, R240 ;  /* 0x00000004090e7825 */ /* 0x000fe200078e02f0 */
[----:B------:R-:W2:Y:S04]  /*4220*/  LDG.E R12, [R24.64] ;  /* 0x0000000a180c7981 */ /* 0x000ea8000c1e1900 */
[----:B------:R-:W2:Y:S01]  /*4230*/  LDG.E R11, [R14.64] ;  /* 0x0000000a0e0b7981 */ /* 0x000ea2000c1e1900 */
[----:B------:R-:W-:Y:S01]  /*4240*/  MOV R10, 0x40 ;  /* 0x00000040000a7802 */ /* 0x000fe20000000f00 */
[----:B------:R-:W-:-:S04]  /*4250*/  IMAD.IADD R3, R3, 0x1, -R9 ;  /* 0x0000000103037824 */ /* 0x000fc800078e0a09 */
[----:B------:R-:W-:-:S05]  /*4260*/  IMAD R10, R3, c[0x0][0x2d0], -R10 ;  /* 0x0000b400030a7a24 */ /* 0x000fca00078e0a0a */
[----:B------:R-:W-:-:S05]  /*4270*/  SHF.R.S32.HI R3, RZ, 0x1f, R10 ;  /* 0x0000001fff037819 */ /* 0x000fca000001140a */
[----:B------:R-:W-:-:S04]  /*4280*/  IMAD R3, R3, c[0x0][0x198], RZ ;  /* 0x0000660003037a24 */ /* 0x000fc800078e02ff */
[C---:B------:R-:W-:Y:S02]  /*4290*/  IMAD R3, R10.reuse, c[0x0][0x19c], R3 ;  /* 0x000067000a037a24 */ /* 0x040fe400078e0203 */
[----:B--2---:R-:W-:Y:S02]  /*42a0*/  IMAD.IADD R11, R11, 0x1, -R12 ;  /* 0x000000010b0b7824 */ /* 0x004fe400078e0a0c */
[----:B------:R-:W-:-:S03]  /*42b0*/  IMAD.WIDE.U32 R12, R10, c[0x0][0x198], RZ ;  /* 0x000066000a0c7a25 */ /* 0x000fc600078e00ff */
[----:B------:R-:W-:Y:S01]  /*42c0*/  SHF.R.S32.HI R9, RZ, 0x1f, R11 ;  /* 0x0000001fff097819 */ /* 0x000fe2000001140b */
[----:B------:R-:W-:-:S04]  /*42d0*/  IMAD.IADD R13, R13, 0x1, R3 ;  /* 0x000000010d0d7824 */ /* 0x000fc800078e0203 */
[----:B------:R-:W-:Y:S02]  /*42e0*/  IMAD R10, R9, c[0x0][0x180], RZ ;  /* 0x00006000090a7a24 */ /* 0x000fe400078e02ff */
[----:B------:R-:W-:-:S04]  /*42f0*/  IMAD.WIDE.U32 R12, R11, c[0x0][0x180], R12 ;  /* 0x000060000b0c7a25 */ /* 0x000fc800078e000c */
[----:B------:R-:W-:Y:S02]  /*4300*/  IMAD R10, R11, c[0x0][0x184], R10 ;  /* 0x000061000b0a7a24 */ /* 0x000fe400078e020a */
[----:B------:R-:W-:-:S03]  /*4310*/  IMAD.MOV.U32 R3, RZ, RZ, R12 ;  /* 0x000000ffff037224 */ /* 0x000fc600078e000c */
[----:B------:R-:W-:Y:S01]  /*4320*/  IADD3 R10, R13, R10, RZ ;  /* 0x0000000a0d0a7210 */ /* 0x000fe20007ffe0ff */
[----:B------:R-:W-:Y:S05]  /*4330*/  BRA `(.L_x_7602) ;  /* 0x0000004000007947 */ /* 0x000fea0003800000 */
.L_x_7601:
[----:B------:R-:W-:-:S04]  /*4340*/  ULEA UR4, -UR8, URZ, 0x6 ;  /* 0x0000003f08047291 */ /* 0x000fc8000f8e313f */
[----:B------:R-:W-:Y:S02]  /*4350*/  USHF.R.S32.HI UR5, URZ, 0x1f, UR4 ;  /* 0x0000001f3f057899 */ /* 0x000fe40008011404 */
[----:B------:R-:W-:-:S04]  /*4360*/  MOV R3, UR4 ;  /* 0x0000000400037c02 */ /* 0x000fc80008000f00 */
[----:B------:R-:W-:Y:S02]  /*4370*/  MOV R10, UR5 ;  /* 0x00000005000a7c02 */ /* 0x000fe40008000f00 */
.L_x_7602:
        /* <DEDUP_REMOVED lines=34> */
.L_x_7600:
        /* <DEDUP_REMOVED lines=32> */
[----:B------:R-:W-:-:S02]  /*47a0*/  ISETP.GT.AND P4, PT, R237, R232, PT ;  /* 0x000000e8ed00720c */ /* 0x000fc40003f84270 */
        /* <DEDUP_REMOVED lines=20> */
[----:B------:R-:W-:Y:S01]  /*48f0*/  FMUL.FTZ R193, R164, c[0x0][0x23c] ;  /* 0x00008f00a4c17a20 */ /* 0x000fe20000410000 */
[----:B--2---:R-:W-:Y:S01]  /*4900*/  FMNMX.FTZ R3, R10, R3, !PT ;  /* 0x000000030a037209 */ /* 0x004fe20007810000 */
[----:B------:R-:W-:Y:S03]  /*4910*/  LDSM.16.MT88.4 R96, [R220+0x14000] ;  /* 0x01400000dc60783b */ /* 0x000fe60000004200 */
[----:B------:R-:W-:Y:S01]  /*4920*/  FSEL R193, R193, RZ, P0 ;  /* 0x000000ffc1c17208 */ /* 0x000fe20000000000 */
[----:B------:R-:W-:Y:S01]  /*4930*/  LDSM.16.MT88.4 R104, [R224+0x16000] ;  /* 0x01600000e068783b */ /* 0x000fe20000004200 */
[----:B------:R-:W-:-:S03]  /*4940*/  FSETP.NEU.FTZ.AND P0, PT, R3, -INF , PT ;  /* 0xff8000000300780b */ /* 0x000fc60003f1d000 */
[--C-:B------:R-:W-:Y:S01]  /*4950*/  FFMA.FTZ R176, R30, c[0x0][0x23c], -R193.reuse ;  /* 0x00008f001eb07a23 */ /* 0x100fe200000108c1 */
[----:B------:R-:W-:Y:S01]  /*4960*/  LDSM.16.MT88.4 R112, [R222+0x16000] ;  /* 0x01600000de70783b */ /* 0x000fe20000004200 */
[----:B------:R-:W-:Y:S02]  /*4970*/  FMUL.FTZ R30, R3, c[0x0][0x23c] ;  /* 0x00008f00031e7a20 */ /* 0x000fe40000410000 */
[--C-:B------:R-:W-:Y:S01]  /*4980*/  FFMA.FTZ R177, R44, c[0x0][0x23c], -R193.reuse ;  /* 0x00008f002cb17a23 */ /* 0x100fe200000108c1 */
[----:B------:R-:W-:Y:S01]  /*4990*/  LDSM.16.MT88.4 R120, [R221+0x16000] ;  /* 0x01600000dd78783b */ /* 0x000fe20000004200 */
[--C-:B------:R-:W-:Y:S01]  /*49a0*/  FFMA.FTZ R174, R20, c[0x0][0x23c], -R193.reuse ;  /* 0x00008f0014ae7a23 */ /* 0x100fe200000108c1 */
[----:B------:R-:W-:Y:S01]  /*49b0*/  FSEL R30, R30, RZ, P0 ;  /* 0x000000ff1e1e7208 */ /* 0x000fe20000000000 */
        /* <DEDUP_REMOVED lines=8> */
[----:B------:R-:W1:Y:S01]  /*4a40*/  MUFU.EX2 R177, R177 ;  /* 0x000000b100b17308 */ /* 0x000e620000000800 */
[--C-:B------:R-:W-:Y:S01]  /*4a50*/  FFMA.FTZ R172, R37, c[0x0][0x23c], -R30.reuse ;  /* 0x00008f0025ac7a23 */ /* 0x100fe2000001081e */
[----:B------:R-:W2:Y:S01]  /*4a60*/  LDSM.16.MT88.4 R56, [R221+0x12000] ;  /* 0x01200000dd38783b */ /* 0x000ea20000004200 */
[--C-:B------:R-:W-:Y:S02]  /*4a70*/  FFMA.FTZ R170, R4, c[0x0][0x23c], -R193.reuse ;  /* 0x00008f0004aa7a23 */ /* 0x100fe400000108c1 */
[--C-:B------:R-:W-:Y:S01]  /*4a80*/  FFMA.FTZ R166, R8, c[0x0][0x23c], -R193.reuse ;  /* 0x00008f0008a67a23 */ /* 0x100fe200000108c1 */
[----:B------:R-:W4:Y:S01]  /*4a90*/  LDSM.16.MT88.4 R4, [R220+0x16000] ;  /* 0x01600000dc04783b */ /* 0x000f220000004200 */
[----:B------:R-:W-:Y:S01]  /*4aa0*/  FFMA.FTZ R169, R16, c[0x0][0x23c], -R193 ;  /* 0x00008f0010a97a23 */ /* 0x000fe200000108c1 */
[----:B------:R-:W-:Y:S01]  /*4ab0*/  MUFU.EX2 R174, R174 ;  /* 0x000000ae00ae7308 */ /* 0x000fe20000000800 */
[--C-:B------:R-:W-:Y:S01]  /*4ac0*/  FFMA.FTZ R173, R23, c[0x0][0x23c], -R30.reuse ;  /* 0x00008f0017ad7a23 */ /* 0x100fe2000001081e */
[----:B------:R-:W5:Y:S01]  /*4ad0*/  LDSM.16.MT88.4 R8, [R224+0x10800] ;  /* 0x01080000e008783b */ /* 0x000f620000004200 */
[----:B------:R-:W-:-:S02]  /*4ae0*/  FFMA.FTZ R168, R19, c[0x0][0x23c], -R30 ;  /* 0x00008f0013a87a23 */ /* 0x000fc4000001081e */
[--C-:B------:R-:W-:Y:S02]  /*4af0*/  FFMA.FTZ R167, R17, c[0x0][0x23c], -R30.reuse ;  /* 0x00008f0011a77a23 */ /* 0x100fe4000001081e */
[----:B------:R-:W-:Y:S01]  /*4b00*/  FFMA.FTZ R0, R21, c[0x0][0x23c], -R30 ;  /* 0x00008f0015007a23 */ /* 0x000fe2000001081e */
[----:B------:R-:W3:Y:S01]  /*4b10*/  MUFU.EX2 R171, R171 ;  /* 0x000000ab00ab7308 */ /* 0x000ee20000000800 */
[----:B-1----:R-:W-:Y:S01]  /*4b20*/  F2FP.BF16.PACK_AB R128, R176, R177 ;  /* 0x000000b1b080723e */ /* 0x002fe200000010ff */
[----:B------:R-:W1:Y:S01]  /*4b30*/  LDSM.16.MT88.4 R16, [R222+0x10800] ;  /* 0x01080000de10783b */ /* 0x000e620000004200 */
[--C-:B------:R-:W-:Y:S02]  /*4b40*/  FFMA.FTZ R183, R186, c[0x0][0x23c], -R193.reuse ;  /* 0x00008f00bab77a23 */ /* 0x100fe400000108c1 */
[--C-:B------:R-:W-:Y:S01]  /*4b50*/  FFMA.FTZ R185, R184, c[0x0][0x23c], -R193.reuse ;  /* 0x00008f00b8b97a23 */ /* 0x100fe200000108c1 */
[----:B------:R-:W1:Y:S01]  /*4b60*/  LDSM.16.MT88.4 R20, [R222+0x12800] ;  /* 0x01280000de14783b */ /* 0x000e620000004200 */
[--C-:B------:R-:W-:Y:S01]  /*4b70*/  FFMA.FTZ R180, R180, c[0x0][0x23c], -R193.reuse ;  /* 0x00008f00b4b47a23 */ /* 0x100fe200000108c1 */
[----:B------:R-:W-:Y:S01]  /*4b80*/  MUFU.EX2 R179, R179 ;  /* 0x000000b300b37308 */ /* 0x000fe20000000800 */
[----:B------:R-:W-:-:S02]  /*4b90*/  FFMA.FTZ R182, R182, c[0x0][0x23c], -R193 ;  /* 0x00008f00b6b67a23 */ /* 0x000fc400000108c1 */
[--C-:B------:R-:W-:Y:S02]  /*4ba0*/  FFMA.FTZ R184, R197, c[0x0][0x23c], -R30.reuse ;  /* 0x00008f00c5b87a23 */ /* 0x100fe4000001081e */
[--C-:B------:R-:W-:Y:S02]  /*4bb0*/  FFMA.FTZ R187, R187, c[0x0][0x23c], -R30.reuse ;  /* 0x00008f00bbbb7a23 */ /* 0x100fe4000001081e */
[--C-:B------:R-:W-:Y:S01]  /*4bc0*/  FFMA.FTZ R186, R195, c[0x0][0x23c], -R30.reuse ;  /* 0x00008f00c3ba7a23 */ /* 0x100fe2000001081e */
[----:B------:R-:W2:Y:S01]  /*4bd0*/  MUFU.EX2 R178, R178 ;  /* 0x000000b200b27308 */ /* 0x000ea20000000800 */
        /* <DEDUP_REMOVED lines=10> */
[----:B--2---:R-:W-:Y:S01]  /*4c80*/  F2FP.BF16.PACK_AB R129, R178, R179 ;  /* 0x000000b3b281723e */ /* 0x004fe200000010ff */
[----:B------:R-:W-:-:S02]  /*4c90*/  FFMA.FTZ R192, R29, c[0x0][0x23c], -R30 ;  /* 0x00008f001dc07a23 */ /* 0x000fc4000001081e */
[----:B------:R-:W-:Y:S02]  /*4ca0*/  FFMA.FTZ R251, R28, c[0x0][0x23c], -R30 ;  /* 0x00008f001cfb7a23 */ /* 0x000fe4000001081e */
[----:B------:R-:W-:Y:S01]  /*4cb0*/  FADD.FTZ R177, R177, R176 ;  /* 0x000000b0b1b17221 */ /* 0x000fe20000010000 */
[----:B------:R-:W-:Y:S01]  /*4cc0*/  LDSM.16.MT88.4 R28, [R220+0x11800] ;  /* 0x01180000dc1c783b */ /* 0x000fe20000004200 */
[----:B------:R-:W-:Y:S01]  /*4cd0*/  MUFU.EX2 R175, R175 ;  /* 0x000000af00af7308 */ /* 0x000fe20000000800 */
[----:B------:R-:W-:Y:S02]  /*4ce0*/  FADD.FTZ R178, R179, R178 ;  /* 0x000000b2b3b27221 */ /* 0x000fe40000010000 */
[----:B------:R-:W-:-:S04]  /*4cf0*/  FADD.FTZ R174, R174, R177 ;  /* 0x000000b1aeae7221 */ /* 0x000fc80000010000 */
[----:B------:R-:W-:Y:S01]  /*4d00*/  FADD.FTZ R174, R171, R174 ;  /* 0x000000aeabae7221 */ /* 0x000fe20000010000 */
[----:B---3--:R-:W-:Y:S01]  /*4d10*/  F2FP.BF16.PACK_AB R131, R172, R181 ;  /* 0x000000b5ac83723e */ /* 0x008fe200000010ff */
        /* <DEDUP_REMOVED lines=55> */
[C---:B----4-:R-:W-:Y:S07]  /*5090*/  HMMA.16816.F32.BF16 R124, R128.reuse, R4, RZ ;  /* 0x00000004807c723c */ /* 0x050fee00000418ff */
        /* <DEDUP_REMOVED lines=12> */
[----:B-----5:R-:W-:Y:S01]  /*5160*/  HMMA.16816.F32.BF16 R160, R4, R8, R160 ;  /* 0x0000000804a0723c */ /* 0x020fe200000418a0 */
        /* <DEDUP_REMOVED lines=165> */
[----:B------:R-:W-:Y:S01]  /*5bc0*/  IADD3 R237, R33, -0x2, RZ ;  /* 0xfffffffe21ed7810 */ /* 0x000fe20007ffe0ff */
        /* <DEDUP_REMOVED lines=73> */
.L_x_7604:
[----:B------:R-:W-:Y:S02]  /*6060*/  ULDC UR14, c[0x0][0x1a0] ;  /* 0x00006800000e7ab9 */ /* 0x000fe40000000800 */
[----:B------:R-:W-:-:S04]  /*6070*/  ULEA UR14, -UR14, URZ, 0x6 ;  /* 0x0000003f0e0e7291 */ /* 0x000fc8000f8e313f */
[----:B------:R-:W-:Y:S02]  /*6080*/  USHF.R.S32.HI UR12, URZ, 0x1f, UR14 ;  /* 0x0000001f3f0c7899 */ /* 0x000fe4000801140e */
.L_x_7605:
        /* <DEDUP_REMOVED lines=9> */
[----:B------:R-:W-:Y:S01]  /*6120*/  LEA.HI.X R233, R5, R233, R0, 0x1, P1 ;  /* 0x000000e905e97211 */ /* 0x000fe200008f0c00 */
[----:B------:R-:W-:Y:S01]  /*6130*/  IMAD R167, R237, 0x40, R246 ;  /* 0x00000040eda77824 */ /* 0x000fe200078e02f6 */
        /* <DEDUP_REMOVED lines=27> */
[----:B------:R3:W-:Y:S01]  /*62f0*/  LDGSTS.E.BYPASS.LTC128B.128 [R239+0x12800], [R8.64+0x80] ;  /* 0x1280008008ef7fae */ /* 0x0007e2000b901d4a */
[----:B------:R-:W-:-:S02]  /*6300*/  ISETP.GE.AND P5, PT, R167, R243, PT ;  /* 0x000000f3a700720c */ /* 0x000fc40003fa6270 */
[C---:B------:R-:W-:Y:S01]  /*6310*/  ISETP.GE.AND P0, PT, R167.reuse, R238, PT ;  /* 0x000000eea700720c */ /* 0x040fe20003f06270 */
[----:B------:R3:W-:Y:S01]  /*6320*/  LDGSTS.E.BYPASS.LTC128B.128 [R239+0x14800], [R8.64+0x100] ;  /* 0x1480010008ef7fae */ /* 0x0007e2000b901d4a */
[C---:B------:R-:W-:Y:S02]  /*6330*/  ISETP.LT.OR P5, PT, R167.reuse, R244, P5 ;  /* 0x000000f4a700720c */ /* 0x040fe40002fa1670 */
[C---:B------:R-:W-:Y:S01]  /*6340*/  ISETP.LT.OR P0, PT, R167.reuse, R242, P0 ;  /* 0x000000f2a700720c */ /* 0x040fe20000701670 */
        /* <DEDUP_REMOVED lines=10> */
[----:B--2---:R-:W3:Y:S04]  /*63f0*/  LDSM.16.M88.4 R4, [R229+0x8000] ;  /* 0x00800000e504783b */ /* 0x004ee80000000200 */
[----:B------:R-:W2:Y:S04]  /*6400*/  LDSM.16.M88.4 R172, [R229+0x8800] ;  /* 0x00880000e5ac783b */ /* 0x000ea80000000200 */
[----:B------:R-:W1:Y:S04]  /*6410*/  LDSM.16.M88.4 R32, [R229+0x9000] ;  /* 0x00900000e520783b */ /* 0x000e680000000200 */
[----:B------:R-:W5:Y:S04]  /*6420*/  LDSM.16.M88.4 R12, [R229+0x9800] ;  /* 0x00980000e50c783b */ /* 0x000f680000000200 */
[----:B------:R-:W-:Y:S04]  /*6430*/  LDSM.16.M88.4 R20, [R228] ;  /* 0x00000000e414783b */ /* 0x000fe80000000200 */
[----:B------:R-:W1:Y:S04]  /*6440*/  LDSM.16.M88.4 R192, [R227] ;  /* 0x00000000e3c0783b */ /* 0x000e680000000200 */
[----:B------:R-:W1:Y:S04]  /*6450*/  LDSM.16.M88.4 R184, [R219] ;  /* 0x00000000dbb8783b */ /* 0x000e680000000200 */
[----:B----4-:R-:W4:Y:S04]  /*6460*/  LDSM.16.M88.4 R16, [R218] ;  /* 0x00000000da10783b */ /* 0x010f280000000200 */
[----:B------:R-:W4:Y:S04]  /*6470*/  LDSM.16.M88.4 R180, [R217] ;  /* 0x00000000d9b4783b */ /* 0x000f280000000200 */
[----:B------:R-:W-:Y:S01]  /*6480*/  LDSM.16.M88.4 R188, [R226] ;  /* 0x00000000e2bc783b */ /* 0x000fe20000000200 */
[C---:B---3--:R-:W-:Y:S03]  /*6490*/  HMMA.16816.F32.BF16 R8, R24.reuse, R4, RZ ;  /* 0x000000041808723c */ /* 0x048fe600000418ff */
[----:B------:R-:W0:Y:S05]  /*64a0*/  LDGDEPBAR ;  /* 0x00000000000079af */ /* 0x000e2a0000000000 */
[C---:B------:R-:W-:Y:S08]  /*64b0*/  HMMA.16816.F32.BF16 R4, R24.reuse, R6, RZ ;  /* 0x000000061804723c */ /* 0x040ff000000418ff */
[C---:B--2---:R-:W-:Y:S08]  /*64c0*/  HMMA.16816.F32.BF16 R176, R24.reuse, R172, RZ ;  /* 0x000000ac18b0723c */ /* 0x044ff000000418ff */
[C---:B-1----:R-:W-:Y:S08]  /*64d0*/  HMMA.16816.F32.BF16 R168, R24.reuse, R32, RZ ;  /* 0x0000002018a8723c */ /* 0x042ff000000418ff */
[C---:B------:R-:W-:Y:S08]  /*64e0*/  HMMA.16816.F32.BF16 R172, R24.reuse, R174, RZ ;  /* 0x000000ae18ac723c */ /* 0x040ff000000418ff */
[C---:B------:R-:W-:Y:S08]  /*64f0*/  HMMA.16816.F32.BF16 R32, R24.reuse, R34, RZ ;  /* 0x000000221820723c */ /* 0x040ff000000418ff */
[C---:B-----5:R-:W-:Y:S08]  /*6500*/  HMMA.16816.F32.BF16 R28, R24.reuse, R12, RZ ;  /* 0x0000000c181c723c */ /* 0x060ff000000418ff */
        /* <DEDUP_REMOVED lines=8> */
[C---:B----4-:R-:W-:Y:S08]  /*6590*/  HMMA.16816.F32.BF16 R168, R20.reuse, R16, R168 ;  /* 0x0000001014a8723c */ /* 0x050ff000000418a8 */
        /* <DEDUP_REMOVED lines=77> */
[C---:B-----5:R-:W-:Y:S08]  /*6a70*/  HMMA.16816.F32.BF16 R168, R20.reuse, R180, R168 ;  /* 0x000000b414a8723c */ /* 0x060ff000000418a8 */
        /* <DEDUP_REMOVED lines=37> */
[----:B------:R-:W1:Y:S07]  /*6cd0*/  LDSM.16.M88.4 R20, [R216+0x5000] ;  /* 0x00500000d814783b */ /* 0x000e6e0000000200 */
[C---:B-----5:R-:W-:Y:S08]  /*6ce0*/  HMMA.16816.F32.BF16 R168, R16.reuse, R192, R168 ;  /* 0x000000c010a8723c */ /* 0x060ff000000418a8 */
[C---:B------:R-:W-:Y:S01]  /*6cf0*/  HMMA.16816.F32.BF16 R32, R16.reuse, R194, R32 ;  /* 0x000000c21020723c */ /* 0x040fe20000041820 */
[----:B------:R-:W-:Y:S07]  /*6d00*/  LDSM.16.M88.4 R192, [R229+0xf800] ;  /* 0x00f80000e5c0783b */ /* 0x000fee0000000200 */
        /* <DEDUP_REMOVED lines=15> */
[----:B------:R-:W-:Y:S04]  /*6e00*/  LDSM.16.M88.4 R188, [R207] ;  /* 0x00000000cfbc783b */ /* 0x000fe80000000200 */
[----:B------:R-:W-:Y:S03]  /*6e10*/  LDSM.16.M88.4 R184, [R206] ;  /* 0x00000000ceb8783b */ /* 0x000fe60000000200 */
[C---:B--2---:R-:W-:Y:S08]  /*6e20*/  HMMA.16816.F32.BF16 R8, R12.reuse, R16, R8 ;  /* 0x000000100c08723c */ /* 0x044ff00000041808 */
[C---:B------:R-:W-:Y:S01]  /*6e30*/  HMMA.16816.F32.BF16 R4, R12.reuse, R18, R4 ;  /* 0x000000120c04723c */ /* 0x040fe20000041804 */
[----:B------:R-:W2:Y:S07]  /*6e40*/  LDSM.16.M88.4 R16, [R228+0x6000] ;  /* 0x00600000e410783b */ /* 0x000eae0000000200 */
[C---:B----4-:R-:W-:Y:S08]  /*6e50*/  HMMA.16816.F32.BF16 R176, R12.reuse, R180, R176 ;  /* 0x000000b40cb0723c */ /* 0x050ff000000418b0 */
[C---:B------:R-:W-:Y:S01]  /*6e60*/  HMMA.16816.F32.BF16 R172, R12.reuse, R182, R172 ;  /* 0x000000b60cac723c */ /* 0x040fe200000418ac */
[----:B------:R-:W3:Y:S07]  /*6e70*/  LDSM.16.M88.4 R180, [R205] ;  /* 0x00000000cdb4783b */ /* 0x000eee0000000200 */
[C---:B-1----:R-:W-:Y:S08]  /*6e80*/  HMMA.16816.F32.BF16 R168, R12.reuse, R20, R168 ;  /* 0x000000140ca8723c */ /* 0x042ff000000418a8 */
[C---:B------:R-:W-:Y:S01]  /*6e90*/  HMMA.16816.F32.BF16 R32, R12.reuse, R22, R32 ;  /* 0x000000160c20723c */ /* 0x040fe20000041820 */
[----:B------:R-:W1:Y:S07]  /*6ea0*/  LDSM.16.M88.4 R20, [R204] ;  /* 0x00000000cc14783b */ /* 0x000e6e0000000200 */
        /* <DEDUP_REMOVED lines=21> */
[C---:B------:R-:W-:Y:S08]  /*7000*/  HMMA.16816.F32.BF16 R172, R192.reuse, R190, R172 ;  /* 0x000000bec0ac723c */ /* 0x040ff000000418ac */
[----:B---3--:R-:W-:Y:S07]  /*7010*/  HMMA.16816.F32.BF16 R28, R192, R180, R28 ;  /* 0x000000b4c01c723c */ /* 0x008fee000004181c */
[----:B------:R-:W-:Y:S01]  /*7020*/  IADD3 R181, R167, 0x1, RZ ;  /* 0x00000001a7b57810 */ /* 0x000fe20007ffe0ff */
[----:B-1----:R-:W-:Y:S03]  /*7030*/  HMMA.16816.F32.BF16 R8, R20, R16, R8 ;  /* 0x000000101408723c */ /* 0x002fe60000041808 */
[----:B------:R-:W-:-:S02]  /*7040*/  ISETP.GE.AND P4, PT, R181, R243, PT ;  /* 0x000000f3b500720c */ /* 0x000fc40003f86270 */
[C---:B------:R-:W-:Y:S02]  /*7050*/  ISETP.GE.AND P2, PT, R181.reuse, R238, PT ;  /* 0x000000eeb500720c */ /* 0x040fe40003f46270 */
[C---:B------:R-:W-:Y:S01]  /*7060*/  ISETP.LT.OR P4, PT, R181.reuse, R244, P4 ;  /* 0x000000f4b500720c */ /* 0x040fe20002781670 */
[----:B------:R-:W-:Y:S01]  /*7070*/  HMMA.16816.F32.BF16 R4, R20, R18, R4 ;  /* 0x000000121404723c */ /* 0x000fe20000041804 */
[----:B------:R-:W1:Y:S01]  /*7080*/  LDSM.16.M88.4 R16, [R216+0x7000] ;  /* 0x00700000d810783b */ /* 0x000e620000000200 */
[----:B------:R-:W-:Y:S02]  /*7090*/  ISETP.LT.OR P2, PT, R181, R242, P2 ;  /* 0x000000f2b500720c */ /* 0x000fe40001741670 */
[----:B------:R-:W-:-:S04]  /*70a0*/  IADD3 R181, R167, 0x9, RZ ;  /* 0x00000009a7b57810 */ /* 0x000fc80007ffe0ff */
[----:B------:R-:W-:Y:S07]  /*70b0*/  HMMA.16816.F32.BF16 R168, R192, R184, R168 ;  /* 0x000000b8c0a8723c */ /* 0x000fee00000418a8 */
[----:B------:R-:W-:Y:S01]  /*70c0*/  IADD3 R185, R167, 0x8, RZ ;  /* 0x00000008a7b97810 */ /* 0x000fe20007ffe0ff */
[----:B----4-:R-:W-:Y:S01]  /*70d0*/  HMMA.16816.F32.BF16 R176, R20, R12, R176 ;  /* 0x0000000c14b0723c */ /* 0x010fe200000418b0 */
[----:B------:R-:W-:Y:S02]  /*70e0*/  FSEL R10, R10, -INF , !P0 ;  /* 0xff8000000a0a7808 */ /* 0x000fe40004000000 */
[----:B------:R-:W-:-:S02]  /*70f0*/  ISETP.GE.AND P6, PT, R185, R243, PT ;  /* 0x000000f3b900720c */ /* 0x000fc40003fc6270 */
[-C--:B------:R-:W-:Y:S02]  /*7100*/  ISETP.GE.AND P1, PT, R185, R238.reuse, PT ;  /* 0x000000eeb900720c */ /* 0x080fe40003f26270 */
[----:B------:R-:W-:Y:S01]  /*7110*/  FSEL R13, R8, -INF , !P5 ;  /* 0xff800000080d7808 */ /* 0x000fe20006800000 */
[----:B------:R-:W-:Y:S01]  /*7120*/  HMMA.16816.F32.BF16 R172, R20, R14, R172 ;  /* 0x0000000e14ac723c */ /* 0x000fe200000418ac */
[C---:B------:R-:W-:Y:S02]  /*7130*/  ISETP.GE.AND P5, PT, R181.reuse, R243, PT ;  /* 0x000000f3b500720c */ /* 0x040fe40003fa6270 */
[----:B------:R-:W-:Y:S02]  /*7140*/  ISETP.GE.AND P0, PT, R181, R238, PT ;  /* 0x000000eeb500720c */ /* 0x000fe40003f06270 */
[----:B------:R-:W-:Y:S02]  /*7150*/  FSEL R9, R9, -INF , !P4 ;  /* 0xff80000009097808 */ /* 0x000fe40006000000 */
[----:B------:R-:W-:Y:S01]  /*7160*/  IADD3 R15, R167, 0x10, RZ ;  /* 0x00000010a70f7810 */ /* 0x000fe20007ffe0ff */
[----:B------:R-:W-:Y:S01]  /*7170*/  HMMA.16816.F32.BF16 R32, R192, R186, R32 ;  /* 0x000000bac020723c */ /* 0x000fe20000041820 */
[----:B------:R-:W-:-:S02]  /*7180*/  FSEL R0, R11, -INF , !P2 ;  /* 0xff8000000b007808 */ /* 0x000fc40005000000 */
[C---:B------:R-:W-:Y:S02]  /*7190*/  ISETP.GE.AND P4, PT, R15.reuse, R243, PT ;  /* 0x000000f30f00720c */ /* 0x040fe40003f86270 */
[----:B------:R-:W-:Y:S02]  /*71a0*/  ISETP.GE.AND P2, PT, R15, R238, PT ;  /* 0x000000ee0f00720c */ /* 0x000fe40003f46270 */
[C---:B------:R-:W-:Y:S01]  /*71b0*/  ISETP.LT.OR P6, PT, R185.reuse, R244, P6 ;  /* 0x000000f4b900720c */ /* 0x040fe200037c1670 */
[----:B------:R-:W-:Y:S01]  /*71c0*/  HMMA.16816.F32.BF16 R24, R192, R182, R24 ;  /* 0x000000b6c018723c */ /* 0x000fe20000041818 */
[----:B------:R-:W-:Y:S02]  /*71d0*/  ISETP.LT.OR P1, PT, R185, R242, P1 ;  /* 0x000000f2b900720c */ /* 0x000fe40000f21670 */
[C---:B------:R-:W-:Y:S02]  /*71e0*/  ISETP.LT.OR P5, PT, R181.reuse, R244, P5 ;  /* 0x000000f4b500720c */ /* 0x040fe40002fa1670 */
[----:B------:R-:W-:-:S02]  /*71f0*/  ISETP.LT.OR P0, PT, R181, R242, P0 ;  /* 0x000000f2b500720c */ /* 0x000fc40000701670 */
[C---:B------:R-:W-:Y:S01]  /*7200*/  ISETP.LT.OR P4, PT, R15.reuse, R244, P4 ;  /* 0x000000f40f00720c */ /* 0x040fe20002781670 */
[C---:B-1----:R-:W-:Y:S01]  /*7210*/  HMMA.16816.F32.BF16 R168, R20.reuse, R16, R168 ;  /* 0x0000001014a8723c */ /* 0x042fe200000418a8 */
[----:B------:R-:W-:Y:S02]  /*7220*/  ISETP.LT.OR P2, PT, R15, R242, P2 ;  /* 0x000000f20f00720c */ /* 0x000fe40001741670 */
[----:B------:R-:W-:Y:S02]  /*7230*/  FSEL R11, R4, -INF , !P6 ;  /* 0xff800000040b7808 */ /* 0x000fe40007000000 */
[----:B------:R-:W-:Y:S02]  /*7240*/  FSEL R8, R6, -INF , !P1 ;  /* 0xff80000006087808 */ /* 0x000fe40004800000 */
[----:B------:R-:W-:Y:S01]  /*7250*/  FSEL R15, R5, -INF , !P5 ;  /* 0xff800000050f7808 */ /* 0x000fe20006800000 */
[----:B------:R-:W-:Y:S01]  /*7260*/  HMMA.16816.F32.BF16 R32, R20, R18, R32 ;  /* 0x000000121420723c */ /* 0x000fe20000041820 */
[----:B------:R-:W-:-:S02]  /*7270*/  FSEL R12, R7, -INF , !P0 ;  /* 0xff800000070c7808 */ /* 0x000fc40004000000 */
[----:B------:R-:W1:Y:S01]  /*7280*/  LDSM.16.M88.4 R4, [R216+0x7800] ;  /* 0x00780000d804783b */ /* 0x000e620000000200 */
[----:B------:R-:W-:Y:S01]  /*7290*/  IADD3 R181, R167, 0x11, RZ ;  /* 0x00000011a7b57810 */ /* 0x000fe20007ffe0ff */
[----:B------:R-:W-:-:S04]  /*72a0*/  DEPBAR.LE SB0, 0x0 ;  /* 0x000080000000791a */ /* 0x000fc80000000000 */
[----:B------:R-:W-:Y:S02]  /*72b0*/  IADD3 R17, R167, 0x18, RZ ;  /* 0x00000018a7117810 */ /* 0x000fe40007ffe0ff */
        /* <DEDUP_REMOVED lines=13> */
[----:B------:R-:W-:Y:S02]  /*7390*/  FSEL R186, R179, -INF , !P1 ;  /* 0xff800000b3ba7808 */ /* 0x000fe40004800000 */
[CC--:B------:R-:W-:Y:S02]  /*73a0*/  ISETP.GE.AND P4, PT, R181.reuse, R243.reuse, PT ;  /* 0x000000f3b500720c */ /* 0x0c0fe40003f86270 */
[-C--:B------:R-:W-:Y:S02]  /*73b0*/  ISETP.GE.AND P2, PT, R181, R238.reuse, PT ;  /* 0x000000eeb500720c */ /* 0x080fe40003f46270 */
[C---:B------:R-:W-:Y:S01]  /*73c0*/  ISETP.GE.AND P6, PT, R17.reuse, R243, PT ;  /* 0x000000f31100720c */ /* 0x040fe20003fc6270 */
[----:B-1----:R-:W-:Y:S01]  /*73d0*/  HMMA.16816.F32.BF16 R28, R20, R4, R28 ;  /* 0x00000004141c723c */ /* 0x002fe2000004181c */
[----:B------:R-:W-:-:S02]  /*73e0*/  ISETP.GE.AND P1, PT, R17, R238, PT ;  /* 0x000000ee1100720c */ /* 0x000fc40003f26270 */
[C---:B------:R-:W-:Y:S02]  /*73f0*/  ISETP.LT.OR P4, PT, R181.reuse, R244, P4 ;  /* 0x000000f4b500720c */ /* 0x040fe40002781670 */
[----:B------:R-:W-:Y:S02]  /*7400*/  ISETP.LT.OR P2, PT, R181, R242, P2 ;  /* 0x000000f2b500720c */ /* 0x000fe40001741670 */
[----:B------:R-:W-:Y:S01]  /*7410*/  IADD3 R19, R167, 0x21, RZ ;  /* 0x00000021a7137810 */ /* 0x000fe20007ffe0ff */
[----:B------:R-:W-:Y:S01]  /*7420*/  HMMA.16816.F32.BF16 R24, R20, R6, R24 ;  /* 0x000000061418723c */ /* 0x000fe20000041818 */
[----:B------:R-:W-:Y:S01]  /*7430*/  BAR.SYNC.DEFER_BLOCKING 0x0 ;  /* 0x0000000000007b1d */ /* 0x000fe20000010000 */
[C---:B------:R-:W-:Y:S02]  /*7440*/  ISETP.LT.OR P6, PT, R17.reuse, R244, P6 ;  /* 0x000000f41100720c */ /* 0x040fe400037c1670 */
[----:B------:R-:W-:Y:S02]  /*7450*/  ISETP.LT.OR P1, PT, R17, R242, P1 ;  /* 0x000000f21100720c */ /* 0x000fe40000f21670 */
[----:B------:R-:W-:-:S02]  /*7460*/  IADD3 R17, R167, 0x28, RZ ;  /* 0x00000028a7117810 */ /* 0x000fc40007ffe0ff */
[----:B------:R-:W-:Y:S02]  /*7470*/  FSEL R185, R172, -INF , !P5 ;  /* 0xff800000acb97808 */ /* 0x000fe40006800000 */
[----:B------:R-:W-:Y:S02]  /*7480*/  FSEL R196, R174, -INF , !P0 ;  /* 0xff800000aec47808 */ /* 0x000fe40004000000 */
        /* <DEDUP_REMOVED lines=8> */
[----:B------:R-:W-:Y:S02]  /*7510*/  IADD3 R19, R167, 0x29, RZ ;  /* 0x00000029a7137810 */ /* 0x000fe40007ffe0ff */
[----:B------:R-:W-:-:S02]  /*7520*/  ISETP.LT.OR P4, PT, R17, R244, P4 ;  /* 0x000000f41100720c */ /* 0x000fc40002781670 */
[----:B------:R-:W-:Y:S02]  /*7530*/  ISETP.LT.OR P2, PT, R17, R242, P2 ;  /* 0x000000f21100720c */ /* 0x000fe40001741670 */
[----:B------:R-:W-:Y:S02]  /*7540*/  IADD3 R17, R167, 0x31, RZ ;  /* 0x00000031a7117810 */ /* 0x000fe40007ffe0ff */
[----:B------:R-:W-:Y:S02]  /*7550*/  FSEL R192, R170, -INF , !P1 ;  /* 0xff800000aac07808 */ /* 0x000fe40004800000 */
[----:B------:R-:W-:Y:S02]  /*7560*/  ISETP.GE.AND P1, PT, R19, R238, PT ;  /* 0x000000ee1300720c */ /* 0x000fe40003f26270 */
[----:B------:R-:W-:Y:S02]  /*7570*/  FSEL R191, R32, -INF , !P4 ;  /* 0xff80000020bf7808 */ /* 0x000fe40006000000 */
[----:B------:R-:W-:-:S02]  /*7580*/  ISETP.GE.AND P4, PT, R17, R243, PT ;  /* 0x000000f31100720c */ /* 0x000fc40003f86270 */
[----:B------:R-:W-:Y:S02]  /*7590*/  IADD3 R5, R167, 0x30, RZ ;  /* 0x00000030a7057810 */ /* 0x000fe40007ffe0ff */
[----:B------:R-:W-:Y:S02]  /*75a0*/  ISETP.LT.OR P1, PT, R19, R242, P1 ;  /* 0x000000f21300720c */ /* 0x000fe40000f21670 */
[----:B------:R-:W-:Y:S02]  /*75b0*/  ISETP.LT.OR P4, PT, R17, R244, P4 ;  /* 0x000000f41100720c */ /* 0x000fe40002781670 */
[----:B------:R-:W-:Y:S02]  /*75c0*/  FSEL R193, R169, -INF , !P5 ;  /* 0xff800000a9c17808 */ /* 0x000fe40006800000 */
[----:B------:R-:W-:Y:S02]  /*75d0*/  FSEL R190, R171, -INF , !P0 ;  /* 0xff800000abbe7808 */ /* 0x000fe40004000000 */
[----:B------:R-:W-:-:S02]  /*75e0*/  FSEL R189, R168, -INF , !P6 ;  /* 0xff800000a8bd7808 */ /* 0x000fc40007000000 */
[CC--:B------:R-:W-:Y:S02]  /*75f0*/  ISETP.GE.AND P5, PT, R5.reuse, R243.reuse, PT ;  /* 0x000000f30500720c */ /* 0x0c0fe40003fa6270 */
[----:B------:R-:W-:Y:S02]  /*7600*/  ISETP.GE.AND P0, PT, R5, R238, PT ;  /* 0x000000ee0500720c */ /* 0x000fe40003f06270 */
[----:B------:R-:W-:Y:S02]  /*7610*/  ISETP.GE.AND P6, PT, R19, R243, PT ;  /* 0x000000f31300720c */ /* 0x000fe40003fc6270 */
[----:B------:R-:W-:Y:S02]  /*7620*/  FSEL R32, R35, -INF , !P1 ;  /* 0xff80000023207808 */ /* 0x000fe40004800000 */
[----:B------:R-:W-:Y:S02]  /*7630*/  FSEL R35, R29, -INF , !P4 ;  /* 0xff8000001d237808 */ /* 0x000fe40006000000 */
[----:B------:R-:W-:-:S02]  /*7640*/  ISETP.GT.AND P4, PT, R237, R232, PT ;  /* 0x000000e8ed00720c */ /* 0x000fc40003f84270 */
[C---:B------:R-:W-:Y:S02]  /*7650*/  ISETP.LT.OR P5, PT, R5.reuse, R244, P5 ;  /* 0x000000f40500720c */ /* 0x040fe40002fa1670 */
[----:B------:R-:W-:Y:S02]  /*7660*/  ISETP.LT.OR P0, PT, R5, R242, P0 ;  /* 0x000000f20500720c */ /* 0x000fe40000701670 */
[----:B------:R-:W-:Y:S02]  /*7670*/  ISETP.LT.OR P6, PT, R19, R244, P6 ;  /* 0x000000f41300720c */ /* 0x000fe400037c1670 */
[C---:B------:R-:W-:Y:S02]  /*7680*/  IADD3 R5, R167.reuse, 0x38, RZ ;  /* 0x00000038a7057810 */ /* 0x040fe40007ffe0ff */
[----:B------:R-:W-:Y:S02]  /*7690*/  IADD3 R167, R167, 0x39, RZ ;  /* 0x00000039a7a77810 */ /* 0x000fe40007ffe0ff */
[----:B------:R-:W-:-:S02]  /*76a0*/  FSEL R34, R34, -INF , !P2 ;  /* 0xff80000022227808 */ /* 0x000fc40005000000 */
[----:B------:R-:W-:Y:S02]  /*76b0*/  FSEL R195, R33, -INF , !P6 ;  /* 0xff80000021c37808 */ /* 0x000fe40007000000 */
[----:B------:R-:W-:Y:S02]  /*76c0*/  FSEL R181, R28, -INF , !P5 ;  /* 0xff8000001cb57808 */ /* 0x000fe40006800000 */
[----:B------:R-:W-:Y:S02]  /*76d0*/  FSEL R178, R30, -INF , !P0 ;  /* 0xff8000001eb27808 */ /* 0x000fe40004000000 */
[-C--:B------:R-:W-:Y:S02]  /*76e0*/  ISETP.GE.AND P2, PT, R17, R238.reuse, PT ;  /* 0x000000ee1100720c */ /* 0x080fe40003f46270 */
[C---:B------:R-:W-:Y:S02]  /*76f0*/  ISETP.GE.AND P6, PT, R5.reuse, R243, PT ;  /* 0x000000f30500720c */ /* 0x040fe40003fc6270 */
[----:B------:R-:W-:-:S02]  /*7700*/  ISETP.GE.AND P1, PT, R5, R238, PT ;  /* 0x000000ee0500720c */ /* 0x000fc40003f26270 */
[C---:B------:R-:W-:Y:S02]  /*7710*/  ISETP.GE.AND P5, PT, R167.reuse, R243, PT ;  /* 0x000000f3a700720c */ /* 0x040fe40003fa6270 */
[----:B------:R-:W-:Y:S02]  /*7720*/  ISETP.GE.AND P0, PT, R167, R238, PT ;  /* 0x000000eea700720c */ /* 0x000fe40003f06270 */
[----:B------:R-:W-:Y:S02]  /*7730*/  ISETP.LT.OR P2, PT, R17, R242, P2 ;  /* 0x000000f21100720c */ /* 0x000fe40001741670 */
[C---:B------:R-:W-:Y:S02]  /*7740*/  ISETP.LT.OR P6, PT, R5.reuse, R244, P6 ;  /* 0x000000f40500720c */ /* 0x040fe400037c1670 */
[----:B------:R-:W-:Y:S02]  /*7750*/  ISETP.LT.OR P1, PT, R5, R242, P1 ;  /* 0x000000f20500720c */ /* 0x000fe40000f21670 */
[----:B------:R-:W-:-:S02]  /*7760*/  ISETP.LT.OR P5, PT, R167, R244, P5 ;  /* 0x000000f4a700720c */ /* 0x000fc40002fa1670 */
[----:B------:R-:W-:Y:S02]  /*7770*/  ISETP.LT.OR P0, PT, R167, R242, P0 ;  /* 0x000000f2a700720c */ /* 0x000fe40000701670 */
[----:B------:R-:W-:Y:S02]  /*7780*/  FSEL R176, R31, -INF , !P2 ;  /* 0xff8000001fb07808 */ /* 0x000fe40005000000 */
[----:B------:R-:W-:Y:S02]  /*7790*/  FSEL R33, R24, -INF , !P6 ;  /* 0xff80000018217808 */ /* 0x000fe40007000000 */
[----:B------:R-:W-:Y:S02]  /*77a0*/  FSEL R174, R26, -INF , !P1 ;  /* 0xff8000001aae7808 */ /* 0x000fe40004800000 */
[----:B------:R-:W-:Y:S02]  /*77b0*/  FSEL R179, R25, -INF , !P5 ;  /* 0xff80000019b37808 */ /* 0x000fe40006800000 */
[----:B------:R-:W-:Y:S01]  /*77c0*/  FSEL R172, R27, -INF , !P0 ;  /* 0xff8000001bac7808 */ /* 0x000fe20004000000 */
[----:B------:R-:W-:Y:S05]  /*77d0*/  @!P4 BRA `(.L_x_7606) ;  /* 0x000005f00000c947 */ /* 0x000fea0003800000 */
        /* <DEDUP_REMOVED lines=18> */
[----:B------:R-:W-:Y:S01]  /*7900*/  IMAD.HI.U32 R18, R5, R14, RZ ;  /* 0x0000000e05127227 */ /* 0x000fe200078e00ff */
[----:B------:R-:W-:-:S03]  /*7910*/  IADD3 R5, -R16, RZ, RZ ;  /* 0x000000ff10057210 */ /* 0x000fc60007ffe1ff */
        /* <DEDUP_REMOVED lines=10> */
[----:B------:R-:W-:-:S02]  /*79c0*/  ISETP.GE.AND P0, PT, R17, RZ, PT ;  /* 0x000000ff1100720c */ /* 0x000fc40003f06270 */
[----:B------:R-:W-:Y:S02]  /*79d0*/  @!P1 IADD3 R16, R16, 0x1, RZ ;  /* 0x0000000110109810 */ /* 0x000fe40007ffe0ff */
[----:B------:R-:W-:-:S03]  /*79e0*/  ISETP.NE.AND P1, PT, RZ, c[0x0][0x2d0], PT ;  /* 0x0000b400ff007a0c */ /* 0x000fc60003f25270 */
[----:B------:R-:W-:Y:S02]  /*79f0*/  @P5 IADD3 R16, R16, 0x1, RZ ;  /* 0x0000000110105810 */ /* 0x000fe40007ffe0ff */
[----:B------:R-:W-:-:S04]  /*7a00*/  @P6 IADD3 R18, R18, 0x1, RZ ;  /* 0x0000000112126810 */ /* 0x000fc80007ffe0ff */
[----:B------:R-:W-:Y:S02]  /*7a10*/  @!P0 IMAD.MOV R16, RZ, RZ, -R16 ;  /* 0x000000ffff108224 */ /* 0x000fe400078e0a10 */
[----:B------:R-:W-:-:S05]  /*7a20*/  @!P2 IMAD.MOV R18, RZ, RZ, -R18 ;  /* 0x000000ffff12a224 */ /* 0x000fca00078e0a12 */
        /* <DEDUP_REMOVED lines=21> */
.L_x_7607:
[----:B------:R-:W-:-:S04]  /*7b80*/  ULEA UR5, -UR8, URZ, 0x6 ;  /* 0x0000003f08057291 */ /* 0x000fc8000f8e313f */
[----:B------:R-:W-:Y:S02]  /*7b90*/  USHF.R.S32.HI UR4, URZ, 0x1f, UR5 ;  /* 0x0000001f3f047899 */ /* 0x000fe40008011405 */
[----:B------:R-:W-:-:S04]  /*7ba0*/  MOV R6, UR5 ;  /* 0x0000000500067c02 */ /* 0x000fc80008000f00 */
[----:B------:R-:W-:Y:S02]  /*7bb0*/  MOV R4, UR4 ;  /* 0x0000000400047c02 */ /* 0x000fe40008000f00 */
.L_x_7608:
        /* <DEDUP_REMOVED lines=33> */
.L_x_7606:
[----:B-1----:R-:W-:Y:S01]  /*7dd0*/  FMNMX.FTZ R5, R3, R10, !PT ;  /* 0x0000000a03057209 */ /* 0x002fe20007810000 */
        /* <DEDUP_REMOVED lines=62> */
[----:B------:R-:W-:Y:S01]  /*81c0*/  MUFU.EX2 R169, R169 ;  /* 0x000000a900a97308 */ /* 0x000fe20000000800 */
[----:B------:R-:W-:Y:S01]  /*81d0*/  FMUL.FTZ R164, R6, c[0x0][0x23c] ;  /* 0x00008f0006a47a20 */ /* 0x000fe20000410000 */
[----:B------:R-:W1:Y:S01]  /*81e0*/  LDSM.16.MT88.4 R12, [R222+0x10000] ;  /* 0x01000000de0c783b */ /* 0x000e620000004200 */
[----:B------:R-:W-:Y:S02]  /*81f0*/  FMUL.FTZ R8, R4, c[0x0][0x23c] ;  /* 0x00008f0004087a20 */ /* 0x000fe40000410000 */
[--C-:B------:R-:W-:Y:S02]  /*8200*/  FFMA.FTZ R183, R185, c[0x0][0x23c], -R180.reuse ;  /* 0x00008f00b9b77a23 */ /* 0x100fe400000108b4 */
[--C-:B------:R-:W-:Y:S01]  /*8210*/  FFMA.FTZ R184, R187, c[0x0][0x23c], -R180.reuse ;  /* 0x00008f00bbb87a23 */ /* 0x100fe200000108b4 */
[----:B------:R-:W2:Y:S01]  /*8220*/  MUFU.EX2 R168, R168 ;  /* 0x000000a800a87308 */ /* 0x000ea20000000800 */
[----:B------:R-:W-:-:S02]  /*8230*/  FFMA.FTZ R177, R199, c[0x0][0x23c], -R180 ;  /* 0x00008f00c7b17a23 */ /* 0x000fc400000108b4 */
[--C-:B------:R-:W-:Y:S02]  /*8240*/  FFMA.FTZ R182, R197, c[0x0][0x23c], -R180.reuse ;  /* 0x00008f00c5b67a23 */ /* 0x100fe400000108b4 */
[--C-:B------:R-:W-:Y:S02]  /*8250*/  FFMA.FTZ R185, R198, c[0x0][0x23c], -R175.reuse ;  /* 0x00008f00c6b97a23 */ /* 0x100fe400000108af */
[--C-:B------:R-:W-:Y:S01]  /*8260*/  FFMA.FTZ R186, R186, c[0x0][0x23c], -R175.reuse ;  /* 0x00008f00baba7a23 */ /* 0x100fe200000108af */
[----:B------:R-:W-:Y:S01]  /*8270*/  MUFU.EX2 R167, R167 ;  /* 0x000000a700a77308 */ /* 0x000fe20000000800 */
[--C-:B------:R-:W-:Y:S02]  /*8280*/  FFMA.FTZ R187, R196, c[0x0][0x23c], -R175.reuse ;  /* 0x00008f00c4bb7a23 */ /* 0x100fe400000108af */
[----:B------:R-:W-:Y:S02]  /*8290*/  FFMA.FTZ R188, R188, c[0x0][0x23c], -R175 ;  /* 0x00008f00bcbc7a23 */ /* 0x000fe400000108af */
[----:B------:R-:W-:-:S02]  /*82a0*/  FFMA.FTZ R194, R193, c[0x0][0x23c], -R180 ;  /* 0x00008f00c1c27a23 */ /* 0x000fc400000108b4 */
[--C-:B------:R-:W-:Y:S01]  /*82b0*/  FFMA.FTZ R196, R195, c[0x0][0x23c], -R180.reuse ;  /* 0x00008f00c3c47a23 */ /* 0x100fe200000108b4 */
[----:B------:R-:W3:Y:S01]  /*82c0*/  MUFU.EX2 R166, R166 ;  /* 0x000000a600a67308 */ /* 0x000ee20000000800 */
[----:B--2---:R-:W-:Y:S01]  /*82d0*/  F2FP.BF16.PACK_AB R4, R168, R169 ;  /* 0x000000a9a804723e */ /* 0x004fe200000010ff */
[--C-:B------:R-:W-:Y:S02]  /*82e0*/  FFMA.FTZ R193, R190, c[0x0][0x23c], -R175.reuse ;  /* 0x00008f00bec17a23 */ /* 0x100fe400000108af */
[--C-:B------:R-:W-:Y:S02]  /*82f0*/  FFMA.FTZ R189, R189, c[0x0][0x23c], -R180.reuse ;  /* 0x00008f00bdbd7a23 */ /* 0x100fe400000108b4 */
[----:B------:R-:W-:Y:S02]  /*8300*/  FFMA.FTZ R191, R191, c[0x0][0x23c], -R180 ;  /* 0x00008f00bfbf7a23 */ /* 0x000fe400000108b4 */
[----:B------:R-:W2:Y:S01]  /*8310*/  MUFU.EX2 R165, R165 ;  /* 0x000000a500a57308 */ /* 0x000ea20000000800 */
[----:B------:R-:W-:-:S02]  /*8320*/  FFMA.FTZ R192, R192, c[0x0][0x23c], -R175 ;  /* 0x00008f00c0c07a23 */ /* 0x000fc400000108af */
[--C-:B------:R-:W-:Y:S02]  /*8330*/  FFMA.FTZ R190, R34, c[0x0][0x23c], -R175.reuse ;  /* 0x00008f0022be7a23 */ /* 0x100fe400000108af */
[----:B------:R-:W-:Y:S02]  /*8340*/  FFMA.FTZ R195, R32, c[0x0][0x23c], -R175 ;  /* 0x00008f0020c37a23 */ /* 0x000fe400000108af */
[--C-:B------:R-:W-:Y:S01]  /*8350*/  FFMA.FTZ R198, R35, c[0x0][0x23c], -R180.reuse ;  /* 0x00008f0023c67a23 */ /* 0x100fe200000108b4 */
[----:B------:R-:W-:Y:S01]  /*8360*/  MUFU.EX2 R0, R0 ;  /* 0x0000000000007308 */ /* 0x000fe20000000800 */
[----:B---3--:R-:W-:Y:S01]  /*8370*/  F2FP.BF16.PACK_AB R6, R166, R167 ;  /* 0x000000a7a606723e */ /* 0x008fe200000010ff */
[--C-:B------:R-:W-:Y:S02]  /*8380*/  FFMA.FTZ R197, R33, c[0x0][0x23c], -R180.reuse ;  /* 0x00008f0021c57a23 */ /* 0x100fe400000108b4 */
[----:B------:R-:W-:Y:S01]  /*8390*/  LDSM.16.MT88.4 R32, [R221+0x17000] ;  /* 0x01700000dd20783b */ /* 0x000fe20000004200 */
[----:B------:R-:W-:-:S02]  /*83a0*/  FFMA.FTZ R181, R181, c[0x0][0x23c], -R180 ;  /* 0x00008f00b5b57a23 */ /* 0x000fc400000108b4 */
[----:B------:R-:W-:Y:S01]  /*83b0*/  FFMA.FTZ R180, R179, c[0x0][0x23c], -R180 ;  /* 0x00008f00b3b47a23 */ /* 0x000fe200000108b4 */
[----:B------:R-:W3:Y:S01]  /*83c0*/  MUFU.EX2 R173, R173 ;  /* 0x000000ad00ad7308 */ /* 0x000ee20000000800 */
[----:B--2---:R-:W-:Y:S01]  /*83d0*/  F2FP.BF16.PACK_AB R5, R2, R165 ;  /* 0x000000a50205723e */ /* 0x004fe200000010ff */
[--C-:B------:R-:W-:Y:S02]  /*83e0*/  FFMA.FTZ R178, R178, c[0x0][0x23c], -R175.reuse ;  /* 0x00008f00b2b27a23 */ /* 0x100fe400000108af */
[--C-:B------:R-:W-:Y:S02]  /*83f0*/  FFMA.FTZ R179, R176, c[0x0][0x23c], -R175.reuse ;  /* 0x00008f00b0b37a23 */ /* 0x100fe400000108af */
[--C-:B------:R-:W-:Y:S02]  /*8400*/  FFMA.FTZ R174, R174, c[0x0][0x23c], -R175.reuse ;  /* 0x00008f00aeae7a23 */ /* 0x100fe400000108af */
[----:B------:R-:W2:Y:S01]  /*8410*/  MUFU.EX2 R3, R8 ;  /* 0x0000000800037308 */ /* 0x000ea20000000800 */
[----:B------:R-:W-:-:S07]  /*8420*/  FFMA.FTZ R175, R172, c[0x0][0x23c], -R175 ;  /* 0x00008f00acaf7a23 */ /* 0x000fce00000108af */
[----:B------:R-:W4:Y:S01]  /*8430*/  MUFU.EX2 R164, R164 ;  /* 0x000000a400a47308 */ /* 0x000f220000000800 */
[----:B---3--:R-:W-:Y:S01]  /*8440*/  F2FP.BF16.PACK_AB R7, R173, R0 ;  /* 0x00000000ad07723e */ /* 0x008fe200000010ff */
[-C--:B--2---:R-:W-:Y:S01]  /*8450*/  FMUL.FTZ R160, R160, R3.reuse ;  /* 0x00000003a0a07220 */ /* 0x084fe20000410000 */
[----:B------:R-:W2:Y:S01]  /*8460*/  LDSM.16.MT88.4 R8, [R221+0x10000] ;  /* 0x01000000dd08783b */ /* 0x000ea20000004200 */
[----:B------:R-:W-:-:S04]  /*8470*/  FMUL.FTZ R161, R161, R3 ;  /* 0x00000003a1a17220 */ /* 0x000fc80000410000 */
[----:B------:R-:W-:Y:S01]  /*8480*/  MUFU.EX2 R177, R177 ;  /* 0x000000b100b17308 */ /* 0x000fe20000000800 */
[-C--:B------:R-:W-:Y:S02]  /*8490*/  FMUL.FTZ R156, R156, R3.reuse ;  /* 0x000000039c9c7220 */ /* 0x080fe40000410000 */
[----:B------:R-:W-:Y:S02]  /*84a0*/  FMUL.FTZ R157, R157, R3 ;  /* 0x000000039d9d7220 */ /* 0x000fe40000410000 */
[-C--:B----4-:R-:W-:Y:S02]  /*84b0*/  FMUL.FTZ R162, R162, R164.reuse ;  /* 0x000000a4a2a27220 */ /* 0x090fe40000410000 */
[-C--:B------:R-:W-:Y:S01]  /*84c0*/  FMUL.FTZ R163, R163, R164.reuse ;  /* 0x000000a4a3a37220 */ /* 0x080fe20000410000 */
[----:B------:R-:W3:Y:S01]  /*84d0*/  MUFU.EX2 R182, R182 ;  /* 0x000000b600b67308 */ /* 0x000ee20000000800 */
[-C--:B------:R-:W-:Y:S02]  /*84e0*/  FMUL.FTZ R158, R158, R164.reuse ;  /* 0x000000a49e9e7220 */ /* 0x080fe40000410000 */
[----:B------:R-:W-:-:S02]  /*84f0*/  FMUL.FTZ R159, R159, R164 ;  /* 0x000000a49f9f7220 */ /* 0x000fc40000410000 */
        /* <DEDUP_REMOVED lines=185> */
[----:B------:R-:W2:Y:S01]  /*9090*/  LDSM.16.MT88.4 R8, [R222+0x10800] ;  /* 0x01080000de08783b */ /* 0x000ea20000004200 */
[-C--:B------:R-:W-:Y:S02]  /*90a0*/  FMUL.FTZ R131, R131, R164.reuse ;  /* 0x000000a483837220 */ /* 0x080fe40000410000 */
[----:B------:R-:W-:Y:S02]  /*90b0*/  FFMA.FTZ R3, R250, R3, R169 ;  /* 0x00000003fa037223 */ /* 0x000fe400000100a9 */
[----:B------:R-:W-:Y:S01]  /*90c0*/  FFMA.FTZ R165, R251, R164, R165 ;  /* 0x000000a4fba57223 */ /* 0x000fe200000100a5 */
[----:B------:R-:W-:Y:S01]  /*90d0*/  MOV R164, R171 ;  /* 0x000000ab00a47202 */ /* 0x000fe20000000f00 */
[----:B----4-:R-:W-:Y:S01]  /*90e0*/  HMMA.16816.F32.BF16 R124, R4, R16, R124 ;  /* 0x00000010047c723c */ /* 0x010fe2000004187c */
[----:B------:R-:W-:-:S02]  /*90f0*/  FADD.FTZ R168, R168, R3 ;  /* 0x00000003a8a87221 */ /* 0x000fc40000010000 */
[----:B------:R-:W-:Y:S02]  /*9100*/  FADD.FTZ R3, R2, R165 ;  /* 0x000000a502037221 */ /* 0x000fe40000010000 */
[----:B------:R-:W-:Y:S02]  /*9110*/  FADD.FTZ R167, R167, R168 ;  /* 0x000000a8a7a77221 */ /* 0x000fe40000010000 */
[----:B------:R-:W-:Y:S01]  /*9120*/  FADD.FTZ R0, R0, R3 ;  /* 0x0000000300007221 */ /* 0x000fe20000010000 */
[----:B------:R-:W-:Y:S01]  /*9130*/  HMMA.16816.F32.BF16 R128, R4, R18, R128 ;  /* 0x000000120480723c */ /* 0x000fe20000041880 */
[----:B------:R-:W4:Y:S01]  /*9140*/  LDSM.16.MT88.4 R16, [R224+0x12800] ;  /* 0x01280000e010783b */ /* 0x000f220000004200 */
[----:B------:R-:W-:Y:S02]  /*9150*/  FADD.FTZ R166, R166, R167 ;  /* 0x000000a7a6a67221 */ /* 0x000fe40000010000 */
[----:B------:R-:W-:-:S03]  /*9160*/  FADD.FTZ R0, R173, R0 ;  /* 0x00000000ad007221 */ /* 0x000fc60000010000 */
        /* <DEDUP_REMOVED lines=173> */
[----:B------:R-:W-:Y:S11]  /*9c40*/  HMMA.16816.F32.BF16 R128, R4, R18, R128 ;  /* 0x000000120480723c */ /* 0x000ff60000041880 */
[----:B------:R-:W-:Y:S08]  /*9c50*/  @!UPT UIADD3 URZ, URZ, URZ, URZ ;  /* 0x0000003f3f3ff290 */ /* 0x000ff0000fffe03f */
.L_x_7603:
        /* <DEDUP_REMOVED lines=16> */
.L_x_7613:
[----:B------:R-:W-:Y:S01]  /*9d60*/  IADD3 R237, R237, -0x1, RZ ;  /* 0xffffffffeded7810 */ /* 0x000fe20007ffe0ff */
[----:B------:R-:W-:Y:S04]  /*9d70*/  DEPBAR.LE SB0, 0x0 ;  /* 0x000080000000791a */ /* 0x000fe80000000000 */
[----:B------:R-:W-:Y:S01]  /*9d80*/  BAR.SYNC.DEFER_BLOCKING 0x0 ;  /* 0x0000000000007b1d */ /* 0x000fe20000010000 */
[----:B------:R-:W-:Y:S01]  /*9d90*/  MOV R3, R245 ;  /* 0x000000f500037202 */ /* 0x000fe20000000f00 */
[----:B------:R-:W-:Y:S04]  /*9da0*/  IMAD.MOV.U32 R8, RZ, RZ, R247 ;  /* 0x000000ffff087224 */ /* 0x000fe800078e00f7 */
        /* <DEDUP_REMOVED lines=60> */
.L_x_7610:
        /* <DEDUP_REMOVED lines=15> */
[----:B------:R-:W-:Y:S01]  /*a260*/  ISETP.GT.AND P0, PT, R237, R232, PT ;  /* 0x000000e8ed00720c */ /* 0x000fe20003f04270 */
        /* <DEDUP_REMOVED lines=15> */
[----:B------:R-:W1:Y:S04]  /*a360*/  LDSM.16.M88.4 R172, [R229+0x8800] ;  /* 0x00880000e5ac783b */ /* 0x000e680000000200 */
[----:B------:R-:W3:Y:S04]  /*a370*/  LDSM.16.M88.4 R176, [R229+0x9000] ;  /* 0x00900000e5b0783b */ /* 0x000ee80000000200 */
[----:B------:R-:W0:Y:S04]  /*a380*/  LDGDEPBAR ;  /* 0x00000000000079af */ /* 0x000e280000000000 */
[----:B------:R-:W1:Y:S04]  /*a390*/  LDSM.16.M88.4 R180, [R229+0x9800] ;  /* 0x00980000e5b4783b */ /* 0x000e680000000200 */
[----:B------:R-:W-:Y:S04]  /*a3a0*/  LDSM.16.M88.4 R184, [R228] ;  /* 0x00000000e4b8783b */ /* 0x000fe80000000200 */
[----:B------:R-:W2:Y:S04]  /*a3b0*/  LDSM.16.M88.4 R188, [R227] ;  /* 0x00000000e3bc783b */ /* 0x000ea80000000200 */
[----:B------:R-:W2:Y:S04]  /*a3c0*/  LDSM.16.M88.4 R192, [R219] ;  /* 0x00000000dbc0783b */ /* 0x000ea80000000200 */
[----:B------:R-:W2:Y:S04]  /*a3d0*/  LDSM.16.M88.4 R196, [R218] ;  /* 0x00000000dac4783b */ /* 0x000ea80000000200 */
[----:B------:R-:W2:Y:S01]  /*a3e0*/  LDSM.16.M88.4 R200, [R217] ;  /* 0x00000000d9c8783b */ /* 0x000ea20000000200 */
[C---:B-----5:R-:W-:Y:S08]  /*a3f0*/  HMMA.16816.F32.BF16 R4, R164.reuse, R168, RZ ;  /* 0x000000a8a404723c */ /* 0x060ff000000418ff */
[C---:B------:R-:W-:Y:S01]  /*a400*/  HMMA.16816.F32.BF16 R8, R164.reuse, R170, RZ ;  /* 0x000000aaa408723c */ /* 0x040fe200000418ff */
[----:B------:R-:W-:Y:S07]  /*a410*/  LDSM.16.M88.4 R168, [R226] ;  /* 0x00000000e2a8783b */ /* 0x000fee0000000200 */
[C---:B-1----:R-:W-:Y:S08]  /*a420*/  HMMA.16816.F32.BF16 R12, R164.reuse, R172, RZ ;  /* 0x000000aca40c723c */ /* 0x042ff000000418ff */
[C---:B----4-:R-:W-:Y:S01]  /*a430*/  HMMA.16816.F32.BF16 R16, R164.reuse, R174, RZ ;  /* 0x000000aea410723c */ /* 0x050fe200000418ff */
[----:B------:R-:W1:Y:S07]  /*a440*/  LDSM.16.M88.4 R172, [R223+0x8000] ;  /* 0x00800000dfac783b */ /* 0x000e6e0000000200 */
[C---:B---3--:R-:W-:Y:S08]  /*a450*/  HMMA.16816.F32.BF16 R20, R164.reuse, R176, RZ ;  /* 0x000000b0a414723c */ /* 0x048ff000000418ff */
[C---:B--2---:R-:W-:Y:S01]  /*a460*/  HMMA.16816.F32.BF16 R24, R164.reuse, R178, RZ ;  /* 0x000000b2a418723c */ /* 0x044fe200000418ff */
[----:B------:R-:W2:Y:S07]  /*a470*/  LDSM.16.M88.4 R176, [R223+0x8800] ;  /* 0x00880000dfb0783b */ /* 0x000eae0000000200 */
[C---:B------:R-:W-:Y:S08]  /*a480*/  HMMA.16816.F32.BF16 R28, R164.reuse, R180, RZ ;  /* 0x000000b4a41c723c */ /* 0x040ff000000418ff */
[----:B------:R-:W-:Y:S01]  /*a490*/  HMMA.16816.F32.BF16 R32, R164, R182, RZ ;  /* 0x000000b6a420723c */ /* 0x000fe200000418ff */
[----:B------:R-:W3:Y:S04]  /*a4a0*/  LDSM.16.M88.4 R164, [R223+0x9000] ;  /* 0x00900000dfa4783b */ /* 0x000ee80000000200 */
[----:B------:R-:W4:Y:S03]  /*a4b0*/  LDSM.16.M88.4 R180, [R223+0x9800] ;  /* 0x00980000dfb4783b */ /* 0x000f260000000200 */
        /* <DEDUP_REMOVED lines=8> */
[----:B------:R-:W3:Y:S07]  /*a540*/  LDSM.16.M88.4 R196, [R216+0x800] ;  /* 0x00080000d8c4783b */ /* 0x000eee0000000200 */
[C---:B------:R-:W-:Y:S08]  /*a550*/  HMMA.16816.F32.BF16 R28, R184.reuse, R200, R28 ;  /* 0x000000c8b81c723c */ /* 0x040ff0000004181c */
[----:B------:R-:W-:Y:S01]  /*a560*/  HMMA.16816.F32.BF16 R32, R184, R202, R32 ;  /* 0x000000cab820723c */ /* 0x000fe20000041820 */
[----:B------:R-:W4:Y:S04]  /*a570*/  LDSM.16.M88.4 R184, [R216+0x1000] ;  /* 0x00100000d8b8783b */ /* 0x000f280000000200 */
[----:B------:R-:W4:Y:S03]  /*a580*/  LDSM.16.M88.4 R200, [R216+0x1800] ;  /* 0x00180000d8c8783b */ /* 0x000f260000000200 */
[C---:B-1----:R-:W-:Y:S08]  /*a590*/  HMMA.16816.F32.BF16 R4, R168.reuse, R172, R4 ;  /* 0x000000aca804723c */ /* 0x042ff00000041804 */
[C---:B------:R-:W-:Y:S01]  /*a5a0*/  HMMA.16816.F32.BF16 R8, R168.reuse, R174, R8 ;  /* 0x000000aea808723c */ /* 0x040fe20000041808 */
[----:B------:R-:W-:Y:S07]  /*a5b0*/  LDSM.16.M88.4 R172, [R229+0xa000] ;  /* 0x00a00000e5ac783b */ /* 0x000fee0000000200 */
[C---:B--2---:R-:W-:Y:S08]  /*a5c0*/  HMMA.16816.F32.BF16 R12, R168.reuse, R176, R12 ;  /* 0x000000b0a80c723c */ /* 0x044ff0000004180c */
[C---:B------:R-:W-:Y:S01]  /*a5d0*/  HMMA.16816.F32.BF16 R16, R168.reuse, R178, R16 ;  /* 0x000000b2a810723c */ /* 0x040fe20000041810 */
[----:B------:R-:W-:Y:S07]  /*a5e0*/  LDSM.16.M88.4 R176, [R229+0xa800] ;  /* 0x00a80000e5b0783b */ /* 0x000fee0000000200 */
[C---:B---3--:R-:W-:Y:S08]  /*a5f0*/  HMMA.16816.F32.BF16 R20, R168.reuse, R164, R20 ;  /* 0x000000a4a814723c */ /* 0x048ff00000041814 */
[C---:B------:R-:W-:Y:S01]  /*a600*/  HMMA.16816.F32.BF16 R24, R168.reuse, R166, R24 ;  /* 0x000000a6a818723c */ /* 0x040fe20000041818 */
[----:B------:R-:W1:Y:S07]  /*a610*/  LDSM.16.M88.4 R164, [R230+0x2000] ;  /* 0x00200000e6a4783b */ /* 0x000e6e0000000200 */
[C---:B----4-:R-:W-:Y:S08]  /*a620*/  HMMA.16816.F32.BF16 R28, R168.reuse, R180, R28 ;  /* 0x000000b4a81c723c */ /* 0x050ff0000004181c */
        /* <DEDUP_REMOVED lines=164> */
[----:B------:R-:W-:Y:S03]  /*b070*/  @!UPT UIADD3 URZ, URZ, URZ, URZ ;  /* 0x0000003f3f3ff290 */ /* 0x000fe6000fffe03f */
[----:B------:R-:W-:-:S11]  /*b080*/  @!P0 BRA `(.L_x_7611) ;  /* 0x000005a000008947 */ /* 0x000fd60003800000 */
[----:B------:R-:W-:Y:S02]  /*b090*/  MOV R168, UR14 ;  /* 0x0000000e00a87c02 */ /* 0x000fe40008000f00 */
[----:B------:R-:W-:Y:S01]  /*b0a0*/  MOV R3, UR13 ;  /* 0x0000000d00037c02 */ /* 0x000fe20008000f00 */
[----:B------:R-:W-:-:S06]  /*b0b0*/  @!P3 BRA `(.L_x_7612) ;  /* 0x000003b00000b947 */ /* 0x000fcc0003800000 */
        /* <DEDUP_REMOVED lines=59> */
.L_x_7612:
        /* <DEDUP_REMOVED lines=28> */
.L_x_7611:
        /* <DEDUP_REMOVED lines=8> */
[CC--:B------:R-:W-:Y:S02]  /*b6b0*/  ISETP.GE.OR P2, PT, R3.reuse, R243.reuse, !P2 ;  /* 0x000000f30300720c */ /* 0x0c0fe40005746670 */
[----:B------:R-:W-:Y:S02]  /*b6c0*/  ISETP.GE.AND P0, PT, R3, R242, PT ;  /* 0x000000f20300720c */ /* 0x000fe40003f06270 */
[----:B------:R-:W-:Y:S02]  /*b6d0*/  FSEL R166, R4, -INF , !P2 ;  /* 0xff80000004a67808 */ /* 0x000fe40005000000 */
[----:B------:R-:W-:Y:S02]  /*b6e0*/  ISETP.GE.AND P2, PT, R165, R244, PT ;  /* 0x000000f4a500720c */ /* 0x000fe40003f46270 */
[----:B------:R-:W-:Y:S02]  /*b6f0*/  ISETP.GE.OR P0, PT, R3, R238, !P0 ;  /* 0x000000ee0300720c */ /* 0x000fe40004706670 */
[-C--:B------:R-:W-:Y:S02]  /*b700*/  ISETP.GE.OR P2, PT, R165, R243.reuse, !P2 ;  /* 0x000000f3a500720c */ /* 0x080fe40005746670 */
[----:B------:R-:W-:Y:S02]  /*b710*/  FSEL R172, R5, -INF , !P6 ;  /* 0xff80000005ac7808 */ /* 0x000fe40007000000 */
[C---:B------:R-:W-:Y:S02]  /*b720*/  IADD3 R5, R3.reuse, 0x11, RZ ;  /* 0x0000001103057810 */ /* 0x040fe40007ffe0ff */
[----:B------:R-:W-:Y:S02]  /*b730*/  FSEL R169, R6, -INF , !P0 ;  /* 0xff80000006a97808 */ /* 0x000fe40004000000 */
[----:B------:R-:W-:Y:S02]  /*b740*/  IADD3 R167, R3, 0x8, RZ ;  /* 0x0000000803a77810 */ /* 0x000fe40007ffe0ff */
[-C--:B------:R-:W-:Y:S02]  /*b750*/  ISETP.GE.AND P0, PT, R165, R242.reuse, PT ;  /* 0x000000f2a500720c */ /* 0x080fe40003f06270 */
[----:B------:R-:W-:Y:S02]  /*b760*/  FSEL R168, R9, -INF , !P2 ;  /* 0xff80000009a87808 */ /* 0x000fe40005000000 */
[----:B------:R-:W-:Y:S02]  /*b770*/  ISETP.GE.AND P2, PT, R5, R242, PT ;  /* 0x000000f20500720c */ /* 0x000fe40003f46270 */
[----:B------:R-:W-:Y:S02]  /*b780*/  ISETP.GE.AND P1, PT, R167, R244, PT ;  /* 0x000000f4a700720c */ /* 0x000fe40003f26270 */
[-C--:B------:R-:W-:Y:S02]  /*b790*/  ISETP.GE.OR P0, PT, R165, R238.reuse, !P0 ;  /* 0x000000eea500720c */ /* 0x080fe40004706670 */
[----:B------:R-:W-:Y:S02]  /*b7a0*/  IADD3 R165, R3, 0x10, RZ ;  /* 0x0000001003a57810 */ /* 0x000fe40007ffe0ff */
[----:B------:R-:W-:Y:S02]  /*b7b0*/  ISETP.GE.OR P2, PT, R5, R238, !P2 ;  /* 0x000000ee0500720c */ /* 0x000fe40005746670 */
[----:B------:R-:W-:Y:S02]  /*b7c0*/  FSEL R7, R7, -INF , !P5 ;  /* 0xff80000007077808 */ /* 0x000fe40006800000 */
[C---:B------:R-:W-:Y:S02]  /*b7d0*/  ISETP.GE.AND P4, PT, R167.reuse, R242, PT ;  /* 0x000000f2a700720c */ /* 0x040fe40003f86270 */
[-C--:B------:R-:W-:Y:S02]  /*b7e0*/  ISETP.GE.OR P1, PT, R167, R243.reuse, !P1 ;  /* 0x000000f3a700720c */ /* 0x080fe40004f26670 */
[C---:B------:R-:W-:Y:S02]  /*b7f0*/  ISETP.GE.AND P5, PT, R165.reuse, R244, PT ;  /* 0x000000f4a500720c */ /* 0x040fe40003fa6270 */
[----:B------:R-:W-:Y:S02]  /*b800*/  ISETP.GE.AND P6, PT, R165, R242, PT ;  /* 0x000000f2a500720c */ /* 0x000fe40003fc6270 */
[----:B------:R-:W-:Y:S02]  /*b810*/  FSEL R235, R15, -INF , !P2 ;  /* 0xff8000000feb7808 */ /* 0x000fe40005000000 */
[----:B------:R-:W-:Y:S02]  /*b820*/  FMNMX.FTZ R15, R166, R2, !PT ;  /* 0x00000002a60f7209 */ /* 0x000fe40007810000 */
[----:B------:R-:W-:Y:S02]  /*b830*/  FSEL R170, R8, -INF , !P1 ;  /* 0xff80000008aa7808 */ /* 0x000fe40004800000 */
[C---:B------:R-:W-:Y:S02]  /*b840*/  ISETP.GE.OR P5, PT, R165.reuse, R243, !P5 ;  /* 0x000000f3a500720c */ /* 0x040fe40006fa6670 */
[-C--:B------:R-:W-:Y:S02]  /*b850*/  ISETP.GE.OR P6, PT, R165, R238.reuse, !P6 ;  /* 0x000000eea500720c */ /* 0x080fe400077c6670 */
[----:B------:R-:W-:Y:S02]  /*b860*/  ISETP.GE.OR P4, PT, R167, R238, !P4 ;  /* 0x000000eea700720c */ /* 0x000fe40006786670 */
[-C--:B------:R-:W-:Y:S02]  /*b870*/  ISETP.GE.AND P1, PT, R5, R244.reuse, PT ;  /* 0x000000f40500720c */ /* 0x080fe40003f26270 */
[C---:B------:R-:W-:Y:S02]  /*b880*/  IADD3 R165, R3.reuse, 0x19, RZ ;  /* 0x0000001903a57810 */ /* 0x040fe40007ffe0ff */
[----:B------:R-:W-:Y:S02]  /*b890*/  IADD3 R9, R3, 0x18, RZ ;  /* 0x0000001803097810 */ /* 0x000fe40007ffe0ff */
[----:B------:R-:W-:Y:S02]  /*b8a0*/  FMNMX.FTZ R15, R172, R15, !PT ;  /* 0x0000000fac0f7209 */ /* 0x000fe40007810000 */
[----:B------:R-:W-:Y:S02]  /*b8b0*/  FSEL R194, R12, -INF , !P5 ;  /* 0xff8000000cc27808 */ /* 0x000fe40006800000 */
[----:B------:R-:W-:Y:S02]  /*b8c0*/  FSEL R11, R11, -INF , !P0 ;  /* 0xff8000000b0b7808 */ /* 0x000fe40004000000 */
[----:B------:R-:W-:Y:S02]  /*b8d0*/  ISETP.GE.OR P1, PT, R5, R243, !P1 ;  /* 0x000000f30500720c */ /* 0x000fe40004f26670 */
[----:B------:R-:W-:Y:S02]  /*b8e0*/  FSEL R5, R10, -INF , !P4 ;  /* 0xff8000000a057808 */ /* 0x000fe40006000000 */
[-C--:B------:R-:W-:Y:S02]  /*b8f0*/  ISETP.GE.AND P5, PT, R165, R244.reuse, PT ;  /* 0x000000f4a500720c */ /* 0x080fe40003fa6270 */
[C---:B------:R-:W-:Y:S02]  /*b900*/  ISETP.GE.AND P0, PT, R9.reuse, R244, PT ;  /* 0x000000f40900720c */ /* 0x040fe40003f06270 */
[----:B------:R-:W-:Y:S02]  /*b910*/  ISETP.GE.AND P4, PT, R9, R242, PT ;  /* 0x000000f20900720c */ /* 0x000fe40003f86270 */
[----:B------:R-:W-:Y:S02]  /*b920*/  FMNMX.FTZ R15, R170, R15, !PT ;  /* 0x0000000faa0f7209 */ /* 0x000fe40007810000 */
[----:B------:R-:W-:Y:S02]  /*b930*/  FMNMX.FTZ R4, R169, R0, !PT ;  /* 0x00000000a9047209 */ /* 0x000fe40007810000 */
[----:B------:R-:W-:Y:S02]  /*b940*/  FSEL R188, R13, -INF , !P1 ;  /* 0xff8000000dbc7808 */ /* 0x000fe40004800000 */
[CC--:B------:R-:W-:Y:S02]  /*b950*/  ISETP.GE.OR P0, PT, R9.reuse, R243.reuse, !P0 ;  /* 0x000000f30900720c */ /* 0x0c0fe40004706670 */
[----:B------:R-:W-:Y:S02]  /*b960*/  ISETP.GE.OR P4, PT, R9, R238, !P4 ;  /* 0x000000ee0900720c */ /* 0x000fe40006786670 */
[----:B------:R-:W-:Y:S02]  /*b970*/  ISETP.GE.OR P5, PT, R165, R243, !P5 ;  /* 0x000000f3a500720c */ /* 0x000fe40006fa6670 */
[C---:B------:R-:W-:Y:S02]  /*b980*/  IADD3 R9, R3.reuse, 0x20, RZ ;  /* 0x0000002003097810 */ /* 0x040fe40007ffe0ff */
[----:B------:R-:W-:Y:S02]  /*b990*/  IADD3 R13, R3, 0x21, RZ ;  /* 0x00000021030d7810 */ /* 0x000fe40007ffe0ff */
[----:B------:R-:W-:Y:S02]  /*b9a0*/  FMNMX.FTZ R15, R168, R15, !PT ;  /* 0x0000000fa80f7209 */ /* 0x000fe40007810000 */
[----:B------:R-:W-:Y:S02]  /*b9b0*/  FSEL R192, R16, -INF , !P0 ;  /* 0xff80000010c07808 */ /* 0x000fe40004000000 */
[----:B------:R-:W-:Y:S02]  /*b9c0*/  FMNMX.FTZ R4, R7, R4, !PT ;  /* 0x0000000407047209 */ /* 0x000fe40007810000 */
[-C--:B------:R-:W-:Y:S02]  /*b9d0*/  ISETP.GE.AND P2, PT, R9, R244.reuse, PT ;  /* 0x000000f40900720c */ /* 0x080fe40003f46270 */
[----:B------:R-:W-:Y:S02]  /*b9e0*/  ISETP.GE.AND P0, PT, R13, R244, PT ;  /* 0x000000f40d00720c */ /* 0x000fe40003f06270 */
[----:B------:R-:W-:Y:S02]  /*b9f0*/  FSEL R190, R17, -INF , !P5 ;  /* 0xff80000011be7808 */ /* 0x000fe40006800000 */
[----:B------:R-:W-:Y:S02]  /*ba00*/  ISETP.GE.AND P5, PT, R13, R242, PT ;  /* 0x000000f20d00720c */ /* 0x000fe40003fa6270 */
[----:B------:R-:W-:Y:S02]  /*ba10*/  FMNMX.FTZ R17, R194, R15, !PT ;  /* 0x0000000fc2117209 */ /* 0x000fe40007810000 */
[-C--:B------:R-:W-:Y:S02]  /*ba20*/  ISETP.GE.OR P2, PT, R9, R243.reuse, !P2 ;  /* 0x000000f30900720c */ /* 0x080fe40005746670 */
[C---:B------:R-:W-:Y:S02]  /*ba30*/  ISETP.GE.OR P0, PT, R13.reuse, R243, !P0 ;  /* 0x000000f30d00720c */ /* 0x040fe40004706670 */
[----:B------:R-:W-:Y:S02]  /*ba40*/  ISETP.GE.OR P5, PT, R13, R238, !P5 ;  /* 0x000000ee0d00720c */ /* 0x000fe40006fa6670 */
[----:B------:R-:W-:Y:S02]  /*ba50*/  IADD3 R13, R3, 0x29, RZ ;  /* 0x00000029030d7810 */ /* 0x000fe40007ffe0ff */
[----:B------:R-:W-:Y:S02]  /*ba60*/  FMNMX.FTZ R4, R5, R4, !PT ;  /* 0x0000000405047209 */ /* 0x000fe40007810000 */
[----:B------:R-:W-:Y:S02]  /*ba70*/  FSEL R191, R14, -INF , !P6 ;  /* 0xff8000000ebf7808 */ /* 0x000fe40007000000 */
[----:B------:R-:W-:Y:S02]  /*ba80*/  ISETP.GE.AND P6, PT, R9, R242, PT ;  /* 0x000000f20900720c */ /* 0x000fe40003fc6270 */
[----:B------:R-:W-:Y:S02]  /*ba90*/  FMNMX.FTZ R17, R188, R17, !PT ;  /* 0x00000011bc117209 */ /* 0x000fe40007810000 */
[----:B------:R-:W-:Y:S02]  /*baa0*/  FSEL R202, R20, -INF , !P2 ;  /* 0xff80000014ca7808 */ /* 0x000fe40005000000 */
[----:B------:R-:W-:Y:S02]  /*bab0*/  FSEL R200, R21, -INF , !P0 ;  /* 0xff80000015c87808 */ /* 0x000fe40004000000 */
[C---:B------:R-:W-:Y:S02]  /*bac0*/  ISETP.GE.AND P2, PT, R13.reuse, R244, PT ;  /* 0x000000f40d00720c */ /* 0x040fe40003f46270 */
[----:B------:R-:W-:Y:S02]  /*bad0*/  ISETP.GE.AND P0, PT, R13, R242, PT ;  /* 0x000000f20d00720c */ /* 0x000fe40003f06270 */
[----:B------:R-:W-:Y:S02]  /*bae0*/  FMNMX.FTZ R4, R11, R4, !PT ;  /* 0x000000040b047209 */ /* 0x000fe40007810000 */
[----:B------:R-:W-:Y:S02]  /*baf0*/  ISETP.GE.AND P1, PT, R165, R242, PT ;  /* 0x000000f2a500720c */ /* 0x000fe40003f26270 */
[-C--:B------:R-:W-:Y:S02]  /*bb00*/  ISETP.GE.OR P6, PT, R9, R238.reuse, !P6 ;  /* 0x000000ee0900720c */ /* 0x080fe400077c6670 */
[----:B------:R-:W-:Y:S02]  /*bb10*/  IADD3 R9, R3, 0x28, RZ ;  /* 0x0000002803097810 */ /* 0x000fe40007ffe0ff */
[----:B------:R-:W-:Y:S02]  /*bb20*/  FMNMX.FTZ R17, R192, R17, !PT ;  /* 0x00000011c0117209 */ /* 0x000fe40007810000 */
[C---:B------:R-:W-:Y:S02]  /*bb30*/  ISETP.GE.OR P2, PT, R13.reuse, R243, !P2 ;  /* 0x000000f30d00720c */ /* 0x040fe40005746670 */
[-C--:B------:R-:W-:Y:S02]  /*bb40*/  ISETP.GE.OR P0, PT, R13, R238.reuse, !P0 ;  /* 0x000000ee0d00720c */ /* 0x080fe40004706670 */
[----:B------:R-:W-:Y:S02]  /*bb50*/  IADD3 R13, R3, 0x31, RZ ;  /* 0x00000031030d7810 */ /* 0x000fe40007ffe0ff */
[----:B------:R-:W-:Y:S02]  /*bb60*/  ISETP.GE.OR P1, PT, R165, R238, !P1 ;  /* 0x000000eea500720c */ /* 0x000fe40004f26670 */
[----:B------:R-:W-:Y:S02]  /*bb70*/  FMNMX.FTZ R4, R191, R4, !PT ;  /* 0x00000004bf047209 */ /* 0x000fe40007810000 */
[----:B------:R-:W-:Y:S02]  /*bb80*/  FSEL R193, R18, -INF , !P4 ;  /* 0xff80000012c17808 */ /* 0x000fe40006000000 */
[-C--:B------:R-:W-:Y:S02]  /*bb90*/  ISETP.GE.AND P4, PT, R9, R244.reuse, PT ;  /* 0x000000f40900720c */ /* 0x080fe40003f86270 */
[----:B------:R-:W-:Y:S02]  /*bba0*/  FMNMX.FTZ R17, R190, R17, !PT ;  /* 0x00000011be117209 */ /* 0x000fe40007810000 */
[----:B------:R-:W-:Y:S02]  /*bbb0*/  FSEL R203, R19, -INF , !P1 ;  /* 0xff80000013cb7808 */ /* 0x000fe40004800000 */
[----:B------:R-:W-:Y:S02]  /*bbc0*/  FSEL R196, R25, -INF , !P2 ;  /* 0xff80000019c47808 */ /* 0x000fe40005000000 */
[----:B------:R-:W-:Y:S02]  /*bbd0*/  ISETP.GE.AND P2, PT, R13, R244, PT ;  /* 0x000000f40d00720c */ /* 0x000fe40003f46270 */
[----:B------:R-:W-:Y:S02]  /*bbe0*/  ISETP.GE.AND P1, PT, R9, R242, PT ;  /* 0x000000f20900720c */ /* 0x000fe40003f26270 */
[----:B------:R-:W-:Y:S02]  /*bbf0*/  FMNMX.FTZ R4, R235, R4, !PT ;  /* 0x00000004eb047209 */ /* 0x000fe40007810000 */
[----:B------:R-:W-:Y:S02]  /*bc00*/  ISETP.GE.OR P4, PT, R9, R243, !P4 ;  /* 0x000000f30900720c */ /* 0x000fe40006786670 */
[----:B------:R-:W-:Y:S02]  /*bc10*/  IADD3 R15, R3, 0x30, RZ ;  /* 0x00000030030f7810 */ /* 0x000fe40007ffe0ff */
[----:B------:R-:W-:Y:S02]  /*bc20*/  FMNMX.FTZ R17, R202, R17, !PT ;  /* 0x00000011ca117209 */ /* 0x000fe40007810000 */
[----:B------:R-:W-:Y:S02]  /*bc30*/  ISETP.GE.OR P2, PT, R13, R243, !P2 ;  /* 0x000000f30d00720c */ /* 0x000fe40005746670 */
[----:B------:R-:W-:Y:S02]  /*bc40*/  ISETP.GE.OR P1, PT, R9, R238, !P1 ;  /* 0x000000ee0900720c */ /* 0x000fe40004f26670 */
[C---:B------:R-:W-:Y:S02]  /*bc50*/  IADD3 R9, R3.reuse, 0x38, RZ ;  /* 0x0000003803097810 */ /* 0x040fe40007ffe0ff */
[----:B------:R-:W-:Y:S02]  /*bc60*/  IADD3 R3, R3, 0x39, RZ ;  /* 0x0000003903037810 */ /* 0x000fe40007ffe0ff */
[----:B------:R-:W-:Y:S02]  /*bc70*/  FMNMX.FTZ R4, R193, R4, !PT ;  /* 0x00000004c1047209 */ /* 0x000fe40007810000 */
[----:B------:R-:W-:Y:S02]  /*bc80*/  FSEL R198, R24, -INF , !P4 ;  /* 0xff80000018c67808 */ /* 0x000fe40006000000 */
[----:B------:R-:W-:Y:S02]  /*bc90*/  ISETP.GE.AND P4, PT, R15, R244, PT ;  /* 0x000000f40f00720c */ /* 0x000fe40003f86270 */
[----:B------:R-:W-:Y:S02]  /*bca0*/  FMNMX.FTZ R17, R200, R17, !PT ;  /* 0x00000011c8117209 */ /* 0x000fe40007810000 */
[----:B------:R-:W-:Y:S02]  /*bcb0*/  FSEL R178, R29, -INF , !P2 ;  /* 0xff8000001db27808 */ /* 0x000fe40005000000 */
[----:B------:R-:W-:Y:S02]  /*bcc0*/  FSEL R201, R22, -INF , !P6 ;  /* 0xff80000016c97808 */ /* 0x000fe40007000000 */
[----:B------:R-:W-:Y:S02]  /*bcd0*/  FMNMX.FTZ R4, R203, R4, !PT ;  /* 0x00000004cb047209 */ /* 0x000fe40007810000 */
[----:B------:R-:W-:Y:S02]  /*bce0*/  ISETP.GE.AND P2, PT, R3, R244, PT ;  /* 0x000000f40300720c */ /* 0x000fe40003f46270 */
[----:B------:R-:W-:Y:S02]  /*bcf0*/  ISETP.GE.OR P4, PT, R15, R243, !P4 ;  /* 0x000000f30f00720c */ /* 0x000fe40006786670 */
[----:B------:R-:W-:Y:S02]  /*bd00*/  FMNMX.FTZ R17, R198, R17, !PT ;  /* 0x00000011c6117209 */ /* 0x000fe40007810000 */
[----:B------:R-:W-:Y:S02]  /*bd10*/  FSEL R199, R23, -INF , !P5 ;  /* 0xff80000017c77808 */ /* 0x000fe40006800000 */
[----:B------:R-:W-:Y:S01]  /*bd20*/  ISETP.GE.OR P2, PT, R3, R243, !P2 ;  /* 0x000000f30300720c */ /* 0x000fe20005746670 */
[----:B------:R-:W-:Y:S01]  /*bd30*/  LDSM.16.MT88.4 R20, [R222+0x10000] ;  /* 0x01000000de14783b */ /* 0x000fe20000004200 */
[----:B------:R-:W-:Y:S02]  /*bd40*/  FMNMX.FTZ R6, R201, R4, !PT ;  /* 0x00000004c9067209 */ /* 0x000fe40007810000 */
[----:B------:R-:W-:Y:S02]  /*bd50*/  FSEL R186, R28, -INF , !P4 ;  /* 0xff8000001cba7808 */ /* 0x000fe40006000000 */
[----:B------:R-:W-:Y:S02]  /*bd60*/  ISETP.GE.AND P4, PT, R9, R244, PT ;  /* 0x000000f40900720c */ /* 0x000fe40003f86270 */
[----:B------:R-:W-:Y:S02]  /*bd70*/  FMNMX.FTZ R17, R196, R17, !PT ;  /* 0x00000011c4117209 */ /* 0x000fe40007810000 */
[----:B------:R-:W-:Y:S02]  /*bd80*/  FSEL R174, R33, -INF , !P2 ;  /* 0xff80000021ae7808 */ /* 0x000fe40005000000 */
[----:B------:R-:W-:Y:S02]  /*bd90*/  ISETP.GE.AND P2, PT, R15, R242, PT ;  /* 0x000000f20f00720c */ /* 0x000fe40003f46270 */
[----:B------:R-:W-:Y:S02]  /*bda0*/  FSEL R197, R26, -INF , !P1 ;  /* 0xff8000001ac57808 */ /* 0x000fe40004800000 */
[----:B------:R-:W-:Y:S02]  /*bdb0*/  FMNMX.FTZ R6, R199, R6, !PT ;  /* 0x00000006c7067209 */ /* 0x000fe40007810000 */
[----:B------:R-:W-:Y:S02]  /*bdc0*/  ISETP.GE.OR P4, PT, R9, R243, !P4 ;  /* 0x000000f30900720c */ /* 0x000fe40006786670 */
[----:B------:R-:W-:Y:S02]  /*bdd0*/  FMNMX.FTZ R17, R186, R17, !PT ;  /* 0x00000011ba117209 */ /* 0x000fe40007810000 */
[----:B------:R-:W-:Y:S02]  /*bde0*/  ISETP.GE.OR P1, PT, R15, R238, !P2 ;  /* 0x000000ee0f00720c */ /* 0x000fe40005726670 */
[----:B------:R-:W-:Y:S02]  /*bdf0*/  ISETP.GE.AND P2, PT, R13, R242, PT ;  /* 0x000000f20d00720c */ /* 0x000fe40003f46270 */
[----:B------:R-:W-:Y:S02]  /*be00*/  FSEL R195, R27, -INF , !P0 ;  /* 0xff8000001bc37808 */ /* 0x000fe40004000000 */
[----:B------:R-:W-:Y:S02]  /*be10*/  FMNMX.FTZ R6, R197, R6, !PT ;  /* 0x00000006c5067209 */ /* 0x000fe40007810000 */
[----:B------:R-:W-:Y:S02]  /*be20*/  FSEL R176, R32, -INF , !P4 ;  /* 0xff80000020b07808 */ /* 0x000fe40006000000 */
[----:B------:R-:W-:Y:S02]  /*be30*/  FMNMX.FTZ R17, R178, R17, !PT ;  /* 0x00000011b2117209 */ /* 0x000fe40007810000 */
[----:B------:R-:W-:Y:S02]  /*be40*/  ISETP.GE.OR P2, PT, R13, R238, !P2 ;  /* 0x000000ee0d00720c */ /* 0x000fe40005746670 */
[----:B------:R-:W-:Y:S02]  /*be50*/  FSEL R177, R30, -INF , !P1 ;  /* 0xff8000001eb17808 */ /* 0x000fe40004800000 */
[----:B------:R-:W-:Y:S02]  /*be60*/  ISETP.GE.AND P0, PT, R9, R242, PT ;  /* 0x000000f20900720c */ /* 0x000fe40003f06270 */
[----:B------:R-:W-:Y:S02]  /*be70*/  FMNMX.FTZ R6, R195, R6, !PT ;  /* 0x00000006c3067209 */ /* 0x000fe40007810000 */
[----:B------:R-:W-:Y:S02]  /*be80*/  FMNMX.FTZ R17, R176, R17, !PT ;  /* 0x00000011b0117209 */ /* 0x000fe40007810000 */
[----:B------:R-:W-:Y:S02]  /*be90*/  FSEL R175, R31, -INF , !P2 ;  /* 0xff8000001faf7808 */ /* 0x000fe40005000000 */
[----:B------:R-:W-:Y:S01]  /*bea0*/  ISETP.GE.OR P1, PT, R9, R238, !P0 ;  /* 0x000000ee0900720c */ /* 0x000fe20004726670 */
[----:B------:R-:W-:Y:S01]  /*beb0*/  LDSM.16.MT88.4 R28, [R221+0x10000] ;  /* 0x01000000dd1c783b */ /* 0x000fe20000004200 */
[----:B------:R-:W-:Y:S02]  /*bec0*/  FMNMX.FTZ R8, R177, R6, !PT ;  /* 0x00000006b1087209 */ /* 0x000fe40007810000 */
        /* <DEDUP_REMOVED lines=38> */
[----:B------:R-:W-:Y:S01]  /*c130*/  ISETP.GT.AND P0, PT, R237, R232, PT ;  /* 0x000000e8ed00720c */ /* 0x000fe20003f04270 */
        /* <DEDUP_REMOVED lines=55> */
[----:B------:R-:W1:Y:S03]  /*c4b0*/  MUFU.EX2 R188, R188 ;  /* 0x000000bc00bc7308 */ /* 0x000e660000000800 */
        /* <DEDUP_REMOVED lines=19> */
[----:B------:R-:W3:Y:S01]  /*c5f0*/  LDSM.16.MT88.4 R144, [R224+0x12000] ;  /* 0x01200000e090783b */ /* 0x000ee20000004200 */
[----:B------:R-:W-:Y:S01]  /*c600*/  FMUL.FTZ R27, R0, R143 ;  /* 0x0000008f001b7220 */ /* 0x000fe20000410000 */
[----:B------:R-:W4:Y:S01]  /*c610*/  MUFU.EX2 R192, R192 ;  /* 0x000000c000c07308 */ /* 0x000f220000000800 */
        /* <DEDUP_REMOVED lines=10> */
[----:B------:R-:W5:Y:S03]  /*c6c0*/  MUFU.EX2 R194, R194 ;  /* 0x000000c200c27308 */ /* 0x000f660000000800 */
        /* <DEDUP_REMOVED lines=12> */
[----:B------:R-:W1:Y:S01]  /*c790*/  MUFU.EX2 R203, R203 ;  /* 0x000000cb00cb7308 */ /* 0x000e620000000800 */
[C---:B------:R-:W-:Y:S02]  /*c7a0*/  FMUL.FTZ R40, R2.reuse, R40 ;  /* 0x0000002802287220 */ /* 0x040fe40000410000 */
[----:B------:R-:W-:Y:S03]  /*c7b0*/  FMUL.FTZ R41, R2, R41 ;  /* 0x0000002902297220 */ /* 0x000fe60000410000 */
[C---:B---3--:R-:W-:Y:S03]  /*c7c0*/  HMMA.16816.F32.BF16 R36, R168.reuse, R144, R36 ;  /* 0x00000090a824723c */ /* 0x048fe60000041824 */
[C---:B------:R-:W-:Y:S01]  /*c7d0*/  FMUL.FTZ R42, R0.reuse, R42 ;  /* 0x0000002a002a7220 */ /* 0x040fe20000410000 */
[----:B------:R-:W-:Y:S01]  /*c7e0*/  MUFU.EX2 R198, R198 ;  /* 0x000000c600c67308 */ /* 0x000fe20000000800 */
[----:B------:R-:W-:Y:S02]  /*c7f0*/  FMUL.FTZ R43, R0, R43 ;  /* 0x0000002b002b7220 */ /* 0x000fe40000410000 */
[C---:B------:R-:W-:Y:S02]  /*c800*/  FMUL.FTZ R44, R2.reuse, R44 ;  /* 0x0000002c022c7220 */ /* 0x040fe40000410000 */
[----:B------:R-:W-:Y:S03]  /*c810*/  FMUL.FTZ R45, R2, R45 ;  /* 0x0000002d022d7220 */ /* 0x000fe60000410000 */
[C---:B------:R-:W-:Y:S01]  /*c820*/  HMMA.16816.F32.BF16 R40, R168.reuse, R146, R40 ;  /* 0x00000092a828723c */ /* 0x040fe20000041828 */
[----:B------:R-:W-:Y:S01]  /*c830*/  LDSM.16.MT88.4 R144, [R222+0x10800] ;  /* 0x01080000de90783b */ /* 0x000fe20000004200 */
[----:B------:R-:W3:Y:S01]  /*c840*/  MUFU.EX2 R235, R235 ;  /* 0x000000eb00eb7308 */ /* 0x000ee20000000800 */
        /* <DEDUP_REMOVED lines=22> */
[----:B------:R-:W2:Y:S01]  /*c9b0*/  MUFU.EX2 R200, R200 ;  /* 0x000000c800c87308 */ /* 0x000ea20000000800 */
        /* <DEDUP_REMOVED lines=10> */
[----:B------:R-:W2:Y:S01]  /*ca60*/  MUFU.EX2 R195, R195 ;  /* 0x000000c300c37308 */ /* 0x000ea20000000800 */
[----:B------:R-:W-:Y:S02]  /*ca70*/  FMUL.FTZ R67, R0, R67 ;  /* 0x0000004300437220 */ /* 0x000fe40000410000 */
[C---:B------:R-:W-:Y:S02]  /*ca80*/  FMUL.FTZ R68, R2.reuse, R68 ;  /* 0x0000004402447220 */ /* 0x040fe40000410000 */
[----:B------:R-:W-:Y:S03]  /*ca90*/  FMUL.FTZ R69, R2, R69 ;  /* 0x0000004502457220 */ /* 0x000fe60000410000 */
[C---:B------:R-:W-:Y:S01]  /*caa0*/  HMMA.16816.F32.BF16 R64, R168.reuse, R142, R64 ;  /* 0x0000008ea840723c */ /* 0x040fe20000041840 */
[----:B------:R-:W3:Y:S01]  /*cab0*/  LDSM.16.MT88.4 R140, [R221+0x14000] ;  /* 0x01400000dd8c783b */ /* 0x000ee20000004200 */
[----:B------:R-:W2:Y:S01]  /*cac0*/  MUFU.EX2 R201, R201 ;  /* 0x000000c900c97308 */ /* 0x000ea20000000800 */
        /* <DEDUP_REMOVED lines=86> */
[----:B----4-:R-:W-:Y:S03]  /*d030*/  F2FP.BF16.PACK_AB R133, R192, R191 ;  /* 0x000000bfc085723e */ /* 0x010fe600000010ff */
[----:B------:R-:W-:Y:S01]  /*d040*/  HMMA.16816.F32.BF16 R128, R168, R134, R128 ;  /* 0x00000086a880723c */ /* 0x000fe20000041880 */
[----:B------:R-:W-:Y:S02]  /*d050*/  LDSM.16.MT88.4 R168, [R222+0x14800] ;  /* 0x01480000dea8783b */ /* 0x000fe40000004200 */
[----:B------:R-:W-:Y:S01]  /*d060*/  MOV R2, R164 ;  /* 0x000000a400027202 */ /* 0x000fe20000000f00 */
[----:B------:R-:W-:Y:S02]  /*d070*/  FFMA.FTZ R183, R0, R251, R183 ;  /* 0x000000fb00b77223 */ /* 0x000fe400000100b7 */
        /* <DEDUP_REMOVED lines=58> */
[----:B------:R-:W-:Y:S01]  /*d420*/  HMMA.16816.F32.BF16 R128, R132, R150, R128 ;  /* 0x000000968480723c */ /* 0x000fe20000041880 */
[----:B------:R-:W4:Y:S06]  /*d430*/  LDSM.16.MT88.4 R148, [R224+0x13000] ;  /* 0x01300000e094783b */ /* 0x000f2c0000004200 */
[----:B------:R-:W-:Y:S02]  /*d440*/  F2FP.BF16.PACK_AB R132, R203, R202 ;  /* 0x000000cacb84723e */ /* 0x000fe400000010ff */
[----:B------:R-:W-:Y:S03]  /*d450*/  F2FP.BF16.PACK_AB R134, R235, R198 ;  /* 0x000000c6eb86723e */ /* 0x000fe600000010ff */
[----:B------:R-:W-:Y:S02]  /*d460*/  F2FP.BF16.PACK_AB R133, R199, R196 ;  /* 0x000000c4c785723e */ /* 0x000fe400000010ff */
[----:B------:R-:W-:Y:S07]  /*d470*/  F2FP.BF16.PACK_AB R135, R200, R197 ;  /* 0x000000c5c887723e */ /* 0x000fee00000010ff */
        /* <DEDUP_REMOVED lines=18> */
[C---:B------:R-:W-:Y:S01]  /*d5a0*/  HMMA.16816.F32.BF16 R52, R132.reuse, R160, R52 ;  /* 0x000000a08434723c */ /* 0x040fe20000041834 */
[----:B------:R5:W-:Y:S07]  /*d5b0*/  MUFU.EX2 R161, R177 ;  /* 0x000000b100a17308 */ /* 0x000bee0000000800 */
[C---:B------:R-:W-:Y:S03]  /*d5c0*/  HMMA.16816.F32.BF16 R56, R132.reuse, R162, R56 ;  /* 0x000000a28438723c */ /* 0x040fe60000041838 */
[----:B------:R-:W-:Y:S05]  /*d5d0*/  MUFU.EX2 R160, R175 ;  /* 0x000000af00a07308 */ /* 0x000fea0000000800 */
[C---:B------:R-:W-:Y:S05]  /*d5e0*/  HMMA.16816.F32.BF16 R60, R132.reuse, R168, R60 ;  /* 0x000000a8843c723c */ /* 0x040fea000004183c */
[----:B------:R1:W1:Y:S02]  /*d5f0*/  MUFU.EX2 R163, R173 ;  /* 0x000000ad00a37308 */ /* 0x0002640000000800 */
[----:B------:R-:W-:Y:S01]  /*d600*/  F2FP.BF16.PACK_AB R168, R195, R186 ;  /* 0x000000bac3a8723e */ /* 0x000fe200000010ff */
[C---:B------:R-:W-:Y:S01]  /*d610*/  HMMA.16816.F32.BF16 R64, R132.reuse, R170, R64 ;  /* 0x000000aa8440723c */ /* 0x040fe20000041840 */
[----:B-----5:R-:W-:Y:S06]  /*d620*/  LDSM.16.MT88.4 R176, [R224+0x13800] ;  /* 0x01380000e0b0783b */ /* 0x020fec0000004200 */
[----:B------:R-:W-:Y:S01]  /*d630*/  F2FP.BF16.PACK_AB R170, R252, R201 ;  /* 0x000000c9fcaa723e */ /* 0x000fe200000010ff */
[C---:B--2---:R-:W-:Y:S08]  /*d640*/  HMMA.16816.F32.BF16 R68, R132.reuse, R140, R68 ;  /* 0x0000008c8444723c */ /* 0x044ff00000041844 */
[C---:B------:R-:W-:Y:S01]  /*d650*/  HMMA.16816.F32.BF16 R72, R132.reuse, R142, R72 ;  /* 0x0000008e8448723c */ /* 0x040fe20000041848 */
[----:B------:R-:W2:Y:S07]  /*d660*/  LDSM.16.MT88.4 R140, [R224+0x17000] ;  /* 0x01700000e08c783b */ /* 0x000eae0000004200 */
[C---:B---3--:R-:W-:Y:S01]  /*d670*/  HMMA.16816.F32.BF16 R76, R132.reuse, R144, R76 ;  /* 0x00000090844c723c */ /* 0x048fe2000004184c */
[----:B-1----:R-:W-:Y:S07]  /*d680*/  LDSM.16.MT88.4 R172, [R220+0x11800] ;  /* 0x01180000dcac783b */ /* 0x002fee0000004200 */
        /* <DEDUP_REMOVED lines=12> */
[C---:B------:R-:W-:Y:S08]  /*d750*/  HMMA.16816.F32.BF16 R112, R132.reuse, R146, R112 ;  /* 0x000000928470723c */ /* 0x040ff00000041870 */
[C---:B------:R-:W-:Y:S08]  /*d760*/  HMMA.16816.F32.BF16 R116, R132.reuse, R152, R116 ;  /* 0x000000988474723c */ /* 0x040ff00000041874 */
[C---:B------:R-:W-:Y:S08]  /*d770*/  HMMA.16816.F32.BF16 R120, R132.reuse, R154, R120 ;  /* 0x0000009a8478723c */ /* 0x040ff00000041878 */
[C---:B------:R-:W-:Y:S08]  /*d780*/  HMMA.16816.F32.BF16 R124, R132.reuse, R156, R124 ;  /* 0x0000009c847c723c */ /* 0x040ff0000004187c */
[----:B------:R-:W-:Y:S07]  /*d790*/  HMMA.16816.F32.BF16 R128, R132, R158, R128 ;  /* 0x0000009e8480723c */ /* 0x000fee0000041880 */
[----:B------:R-:W-:Y:S02]  /*d7a0*/  MOV R133, R163 ;  /* 0x000000a300857202 */ /* 0x000fe40000000f00 */
[----:B------:R-:W-:Y:S03]  /*d7b0*/  MOV R134, R160 ;  /* 0x000000a000867202 */ /* 0x000fe60000000f00 */
[----:B------:R-:W-:Y:S02]  /*d7c0*/  MOV R135, R161 ;  /* 0x000000a100877202 */ /* 0x000fe40000000f00 */
[----:B------:R-:W-:Y:S02]  /*d7d0*/  F2FP.BF16.PACK_AB R171, R165, R133 ;  /* 0x00000085a5ab723e */ /* 0x000fe400000010ff */
[----:B------:R-:W-:Y:S07]  /*d7e0*/  F2FP.BF16.PACK_AB R169, R134, R135 ;  /* 0x0000008786a9723e */ /* 0x000fee00000010ff */
[C---:B---3--:R-:W-:Y:S01]  /*d7f0*/  HMMA.16816.F32.BF16 R160, R168.reuse, R136, R4 ;  /* 0x00000088a8a0723c */ /* 0x048fe20000041804 */
[----:B------:R-:W1:Y:S07]  /*d800*/  LDSM.16.MT88.4 R4, [R222+0x13800] ;  /* 0x01380000de04783b */ /* 0x000e6e0000004200 */
[C---:B------:R-:W-:Y:S01]  /*d810*/  HMMA.16816.F32.BF16 R156, R168.reuse, R138, R8 ;  /* 0x0000008aa89c723c */ /* 0x040fe20000041808 */
[----:B------:R-:W3:Y:S07]  /*d820*/  LDSM.16.MT88.4 R8, [R221+0x13800] ;  /* 0x01380000dd08783b */ /* 0x000eee0000004200 */
[C---:B----4-:R-:W-:Y:S01]  /*d830*/  HMMA.16816.F32.BF16 R152, R168.reuse, R148, R12 ;  /* 0x00000094a898723c */ /* 0x050fe2000004180c */
[----:B------:R-:W4:Y:S07]  /*d840*/  LDSM.16.MT88.4 R12, [R220+0x13800] ;  /* 0x01380000dc0c783b */ /* 0x000f2e0000004200 */
[C---:B------:R-:W-:Y:S01]  /*d850*/  HMMA.16816.F32.BF16 R148, R168.reuse, R150, R16 ;  /* 0x00000096a894723c */ /* 0x040fe20000041810 */
[----:B------:R-:W5:Y:S07]  /*d860*/  LDSM.16.MT88.4 R16, [R224+0x15800] ;  /* 0x01580000e010783b */ /* 0x000f6e0000004200 */
[C---:B--2---:R-:W-:Y:S07]  /*d870*/  HMMA.16816.F32.BF16 R144, R168.reuse, R140, R20 ;  /* 0x0000008ca890723c */ /* 0x044fee0000041814 */
[----:B------:R-:W-:Y:S01]  /*d880*/  MOV R23, R133 ;  /* 0x0000008500177202 */ /* 0x000fe20000000f00 */
[C---:B------:R-:W-:Y:S01]  /*d890*/  HMMA.16816.F32.BF16 R140, R168.reuse, R142, R24 ;  /* 0x0000008ea88c723c */ /* 0x040fe20000041818 */
[----:B------:R-:W-:Y:S07]  /*d8a0*/  LDSM.16.MT88.4 R24, [R221+0x15800] ;  /* 0x01580000dd18783b */ /* 0x000fee0000004200 */
[C---:B------:R-:W-:Y:S01]  /*d8b0*/  HMMA.16816.F32.BF16 R136, R168.reuse, R172, R28 ;  /* 0x000000aca888723c */ /* 0x040fe2000004181c */
[----:B------:R-:W-:Y:S06]  /*d8c0*/  LDSM.16.MT88.4 R28, [R220+0x15800] ;  /* 0x01580000dc1c783b */ /* 0x000fec0000004200 */
[----:B------:R-:W-:Y:S02]  /*d8d0*/  MOV R172, R134 ;  /* 0x0000008600ac7202 */ /* 0x000fe40000000f00 */
[----:B------:R-:W-:Y:S02]  /*d8e0*/  MOV R173, R135 ;  /* 0x0000008700ad7202 */ /* 0x000fe40000000f00 */
[C---:B------:R-:W-:Y:S07]  /*d8f0*/  HMMA.16816.F32.BF16 R132, R168.reuse, R174, R32 ;  /* 0x000000aea884723c */ /* 0x040fee0000041820 */
[----:B------:R-:W-:Y:S01]  /*d900*/  MOV R35, R23 ;  /* 0x0000001700237202 */ /* 0x000fe20000000f00 */
[C---:B------:R-:W-:Y:S01]  /*d910*/  HMMA.16816.F32.BF16 R36, R168.reuse, R176, R36 ;  /* 0x000000b0a824723c */ /* 0x040fe20000041824 */
[----:B------:R-:W2:Y:S06]  /*d920*/  LDSM.16.MT88.4 R20, [R222+0x15800] ;  /* 0x01580000de14783b */ /* 0x000eac0000004200 */
[----:B------:R-:W-:Y:S01]  /*d930*/  MOV R177, R35 ;  /* 0x0000002300b17202 */ /* 0x000fe20000000f00 */
[C---:B------:R-:W-:Y:S01]  /*d940*/  HMMA.16816.F32.BF16 R40, R168.reuse, R178, R40 ;  /* 0x000000b2a828723c */ /* 0x040fe20000041828 */
[----:B------:R-:W2:Y:S03]  /*d950*/  LDSM.16.MT88.4 R32, [R224+0x17800] ;  /* 0x01780000e020783b */ /* 0x000ea60000004200 */
[----:B------:R-:W-:Y:S03]  /*d960*/  MOV R176, R172 ;  /* 0x000000ac00b07202 */ /* 0x000fe60000000f00 */
[----:B------:R-:W-:Y:S01]  /*d970*/  MOV R179, R173 ;  /* 0x000000ad00b37202 */ /* 0x000fe20000000f00 */
[C---:B-1----:R-:W-:Y:S01]  /*d980*/  HMMA.16816.F32.BF16 R44, R168.reuse, R4, R44 ;  /* 0x00000004a82c723c */ /* 0x042fe2000004182c */
[----:B------:R-:W1:Y:S07]  /*d990*/  LDSM.16.MT88.4 R172, [R222+0x17800] ;  /* 0x01780000deac783b */ /* 0x000e6e0000004200 */
[C---:B------:R-:W-:Y:S01]  /*d9a0*/  HMMA.16816.F32.BF16 R48, R168.reuse, R6, R48 ;  /* 0x00000006a830723c */ /* 0x040fe20000041830 */
[----:B------:R-:W1:Y:S07]  /*d9b0*/  LDSM.16.MT88.4 R4, [R221+0x17800] ;  /* 0x01780000dd04783b */ /* 0x000e6e0000004200 */
[C---:B---3--:R-:W-:Y:S08]  /*d9c0*/  HMMA.16816.F32.BF16 R52, R168.reuse, R8, R52 ;  /* 0x00000008a834723c */ /* 0x048ff00000041834 */
[C---:B------:R-:W-:Y:S01]  /*d9d0*/  HMMA.16816.F32.BF16 R56, R168.reuse, R10, R56 ;  /* 0x0000000aa838723c */ /* 0x040fe20000041838 */
[----:B------:R-:W3:Y:S07]  /*d9e0*/  LDSM.16.MT88.4 R8, [R220+0x17800] ;  /* 0x01780000dc08783b */ /* 0x000eee0000004200 */
[C---:B----4-:R-:W-:Y:S07]  /*d9f0*/  HMMA.16816.F32.BF16 R60, R168.reuse, R12, R60 ;  /* 0x0000000ca83c723c */ /* 0x050fee000004183c */
[----:B------:R-:W-:Y:S01]  /*da00*/  FADD.FTZ R13, R193, R192 ;  /* 0x000000c0c10d7221 */ /* 0x000fe20000010000 */
[C---:B------:R-:W-:Y:S04]  /*da10*/  HMMA.16816.F32.BF16 R64, R168.reuse, R14, R64 ;  /* 0x0000000ea840723c */ /* 0x040fe80000041840 */
[----:B------:R-:W-:Y:S04]  /*da20*/  FADD.FTZ R13, R194, R13 ;  /* 0x0000000dc20d7221 */ /* 0x000fe80000010000 */
[C---:B-----5:R-:W-:Y:S04]  /*da30*/  HMMA.16816.F32.BF16 R68, R168.reuse, R16, R68 ;  /* 0x00000010a844723c */ /* 0x060fe80000041844 */
[----:B------:R-:W-:Y:S04]  /*da40*/  FADD.FTZ R0, R196, R13 ;  /* 0x0000000dc4007221 */ /* 0x000fe80000010000 */
[C---:B------:R-:W-:Y:S04]  /*da50*/  HMMA.16816.F32.BF16 R72, R168.reuse, R18, R72 ;  /* 0x00000012a848723c */ /* 0x040fe80000041848 */
[----:B------:R-:W-:Y:S04]  /*da60*/  FADD.FTZ R0, R199, R0 ;  /* 0x00000000c7007221 */ /* 0x000fe80000010000 */
[C---:B--2---:R-:W-:Y:S04]  /*da70*/  HMMA.16816.F32.BF16 R76, R168.reuse, R20, R76 ;  /* 0x00000014a84c723c */ /* 0x044fe8000004184c */
[----:B------:R-:W-:Y:S01]  /*da80*/  FADD.FTZ R197, R197, R0 ;  /* 0x00000000c5c57221 */ /* 0x000fe20000010000 */
[----:B------:R-:W-:Y:S03]  /*da90*/  MOV R0, R3 ;  /* 0x0000000300007202 */ /* 0x000fe60000000f00 */
[C---:B------:R-:W-:Y:S04]  /*daa0*/  HMMA.16816.F32.BF16 R80, R168.reuse, R22, R80 ;  /* 0x00000016a850723c */ /* 0x040fe80000041850 */
[----:B------:R-:W-:Y:S04]  /*dab0*/  FADD.FTZ R200, R200, R197 ;  /* 0x000000c5c8c87221 */ /* 0x000fe80000010000 */
        /* <DEDUP_REMOVED lines=8> */
[C---:B------:R-:W-:Y:S08]  /*db40*/  HMMA.16816.F32.BF16 R100, R168.reuse, R32, R100 ;  /* 0x00000020a864723c */ /* 0x040ff00000041864 */
[C---:B------:R-:W-:Y:S08]  /*db50*/  HMMA.16816.F32.BF16 R104, R168.reuse, R34, R104 ;  /* 0x00000022a868723c */ /* 0x040ff00000041868 */
[C---:B-1----:R-:W-:Y:S08]  /*db60*/  HMMA.16816.F32.BF16 R108, R168.reuse, R172, R108 ;  /* 0x000000aca86c723c */ /* 0x042ff0000004186c */
[C---:B------:R-:W-:Y:S08]  /*db70*/  HMMA.16816.F32.BF16 R112, R168.reuse, R174, R112 ;  /* 0x000000aea870723c */ /* 0x040ff00000041870 */
[C---:B------:R-:W-:Y:S07]  /*db80*/  HMMA.16816.F32.BF16 R116, R168.reuse, R4, R116 ;  /* 0x00000004a874723c */ /* 0x040fee0000041874 */
        /* <DEDUP_REMOVED lines=14> */
.L_x_7609:
[----:B------:R-:W1:Y:S01]  /*dc70*/  SHFL.BFLY PT, R0, R251, 0x2, 0x1f ;  /* 0x0c401f00fb007f89 */ /* 0x000e6200000e0000 */
[----:B------:R-:W-:Y:S01]  /*dc80*/  MOV R7, 0x3f800000 ;  /* 0x3f80000000077802 */ /* 0x000fe20000000f00 */
[----:B------:R-:W-:Y:S01]  /*dc90*/  BSSY B0, `(.L_x_7614) ;  /* 0x000014a000007945 */ /* 0x000fe20003800000 */
[----:B------:R-:W-:Y:S01]  /*dca0*/  MOV R6, 0x3f800000 ;  /* 0x3f80000000067802 */ /* 0x000fe20000000f00 */
[----:B------:R-:W2:Y:S04]  /*dcb0*/  SHFL.BFLY PT, R11, R250, 0x2, 0x1f ;  /* 0x0c401f00fa0b7f89 */ /* 0x000ea800000e0000 */
[----:B------:R-:W-:Y:S01]  /*dcc0*/  BAR.SYNC.DEFER_BLOCKING 0x0 ;  /* 0x0000000000007b1d */ /* 0x000fe20000010000 */
[----:B-1----:R-:W-:-:S05]  /*dcd0*/  FADD.FTZ R5, R0, R251 ;  /* 0x000000fb00057221 */ /* 0x002fca0000010000 */
[----:B------:R-:W1:Y:S01]  /*dce0*/  S2R R0, SR_TID.X ;  /* 0x0000000000007919 */ /* 0x000e620000002100 */
[----:B--2---:R-:W-:-:S03]  /*dcf0*/  FADD.FTZ R11, R11, R250 ;  /* 0x000000fa0b0b7221 */ /* 0x004fc60000010000 */
[----:B------:R-:W2:Y:S04]  /*dd00*/  SHFL.BFLY PT, R2, R5, 0x1, 0x1f ;  /* 0x0c201f0005027f89 */ /* 0x000ea800000e0000 */
[----:B------:R-:W3:Y:S01]  /*dd10*/  SHFL.BFLY PT, R4, R11, 0x1, 0x1f ;  /* 0x0c201f000b047f89 */ /* 0x000ee200000e0000 */
[----:B-1----:R-:W-:-:S04]  /*dd20*/  SHF.R.S32.HI R9, RZ, 0x1f, R0 ;  /* 0x0000001fff097819 */ /* 0x002fc80000011400 */
        /* <DEDUP_REMOVED lines=13> */
[----:B------:R-:W-:Y:S01]  /*de00*/  IADD3 R14, -R17, R0, RZ ;  /* 0x00000000110e7210 */ /* 0x000fe20007ffe1ff */
[----:B------:R-:W2:Y:S01]  /*de10*/  @P3 MUFU.RCP R6, R2 ;  /* 0x0000000200063308 */ /* 0x000ea20000001000 */
[----:B------:R-:W-:-:S02]  /*de20*/  LOP3.LUT R16, R5, 0x1, RZ, 0xc0, !PT ;  /* 0x0000000105107812 */ /* 0x000fc400078ec0ff */
[----:B------:R-:W-:Y:S02]  /*de30*/  SHF.L.U32 R19, R5, 0x6, RZ ;  /* 0x0000000605137819 */ /* 0x000fe400000006ff */
[----:B------:R-:W-:Y:S02]  /*de40*/  ISETP.NE.U32.AND P0, PT, R16, 0x1, PT ;  /* 0x000000011000780c */ /* 0x000fe40003f05070 */
[----:B------:R-:W-:Y:S01]  /*de50*/  LOP3.LUT R19, R19, 0x1c0, RZ, 0xc0, !PT ;  /* 0x000001c013137812 */ /* 0x000fe200078ec0ff */
[----:B------:R-:W3:Y:S01]  /*de60*/  @P4 MUFU.RCP R7, R4 ;  /* 0x0000000400074308 */ /* 0x000ee20000001000 */
[----:B------:R-:W-:Y:S02]  /*de70*/  R2P PR, R5, 0x6 ;  /* 0x0000000605007804 */ /* 0x000fe40000000000 */
[----:B------:R-:W-:Y:S01]  /*de80*/  LEA.HI R19, R19, R19, RZ, 0x1d ;  /* 0x0000001313137211 */ /* 0x000fe200078fe8ff */
[----:B--2---:R-:W-:-:S04]  /*de90*/  FMUL.FTZ R163, R6, R163 ;  /* 0x000000a306a37220 */ /* 0x004fc80000410000 */
[----:B------:R-:W2:Y:S01]  /*dea0*/  @P4 MUFU.LG2 R4, R4 ;  /* 0x0000000400044308 */ /* 0x000ea20000000c00 */
[C---:B------:R-:W-:Y:S02]  /*deb0*/  FMUL.FTZ R162, R6.reuse, R162 ;  /* 0x000000a206a27220 */ /* 0x040fe40000410000 */
[C---:B------:R-:W-:Y:S01]  /*dec0*/  FMUL.FTZ R159, R6.reuse, R159 ;  /* 0x0000009f069f7220 */ /* 0x040fe20000410000 */
[----:B-1----:R-:W-:Y:S01]  /*ded0*/  SHF.R.S32.HI R11, RZ, 0x1f, R10 ;  /* 0x0000001fff0b7819 */ /* 0x002fe2000001140a */
[----:B------:R-:W-:Y:S02]  /*dee0*/  FMUL.FTZ R158, R6, R158 ;  /* 0x0000009e069e7220 */ /* 0x000fe40000410000 */
[----:B---3--:R-:W-:Y:S01]  /*def0*/  FMUL.FTZ R160, R7, R160 ;  /* 0x000000a007a07220 */ /* 0x008fe20000410000 */
[-C--:B------:R-:W-:Y:S01]  /*df00*/  LEA.HI R13, R11, R10.reuse, RZ, 0x4 ;  /* 0x0000000a0b0d7211 */ /* 0x080fe200078f20ff */
[----:B------:R-:W-:Y:S01]  /*df10*/  FMUL.FTZ R161, R7, R161 ;  /* 0x000000a107a17220 */ /* 0x000fe20000410000 */
[----:B------:R-:W-:Y:S01]  /*df20*/  LEA.HI R11, R11, R10, RZ, 0x5 ;  /* 0x0000000a0b0b7211 */ /* 0x000fe200078f28ff */
[----:B------:R-:W-:Y:S01]  /*df30*/  FMUL.FTZ R156, R7, R156 ;  /* 0x0000009c079c7220 */ /* 0x000fe20000410000 */
[----:B------:R-:W-:Y:S01]  /*df40*/  LOP3.LUT R15, R13, 0xfffffff0, RZ, 0xc0, !PT ;  /* 0xfffffff00d0f7812 */ /* 0x000fe200078ec0ff */
[C---:B------:R-:W-:Y:S01]  /*df50*/  FMUL.FTZ R157, R7.reuse, R157 ;  /* 0x0000009d079d7220 */ /* 0x040fe20000410000 */
[----:B------:R-:W-:Y:S01]  /*df60*/  SHF.R.S32.HI R12, RZ, 0x4, R13 ;  /* 0x00000004ff0c7819 */ /* 0x000fe2000001140d */
[----:B------:R-:W-:Y:S01]  /*df70*/  FMUL.FTZ R152, R7, R152 ;  /* 0x0000009807987220 */ /* 0x000fe20000410000 */
[----:B------:R-:W-:Y:S01]  /*df80*/  IADD3 R8, -R15, R10, RZ ;  /* 0x0000000a0f087210 */ /* 0x000fe20007ffe1ff */
[----:B------:R-:W-:Y:S01]  /*df90*/  FMUL.FTZ R153, R7, R153 ;  /* 0x0000009907997220 */ /* 0x000fe20000410000 */
[----:B------:R-:W-:Y:S01]  /*dfa0*/  SHF.L.U32 R15, R12, 0x6, RZ ;  /* 0x000000060c0f7819 */ /* 0x000fe200000006ff */
[----:B------:R-:W-:Y:S01]  /*dfb0*/  FMUL.FTZ R155, R6, R155 ;  /* 0x0000009b069b7220 */ /* 0x000fe20000410000 */
[----:B------:R-:W-:Y:S01]  /*dfc0*/  LEA.HI R17, R8, R8, RZ, 0x1 ;  /* 0x0000000808117211 */ /* 0x000fe200078f08ff */
[C---:B------:R-:W-:Y:S01]  /*dfd0*/  FMUL.FTZ R154, R6.reuse, R154 ;  /* 0x0000009a069a7220 */ /* 0x040fe20000410000 */
[----:B------:R-:W-:Y:S01]  /*dfe0*/  LOP3.LUT R15, R15, 0x1c0, RZ, 0xc0, !PT ;  /* 0x000001c00f0f7812 */ /* 0x000fe200078ec0ff */
[----:B------:R-:W-:Y:S01]  /*dff0*/  FMUL.FTZ R148, R7, R148 ;  /* 0x0000009407947220 */ /* 0x000fe20000410000 */
[----:B------:R-:W-:Y:S01]  /*e000*/  SHF.L.U32 R16, R17, 0x2, RZ ;  /* 0x0000000211107819 */ /* 0x000fe200000006ff */
[----:B------:R-:W-:Y:S01]  /*e010*/  FMUL.FTZ R149, R7, R149 ;  /* 0x0000009507957220 */ /* 0x000fe20000410000 */
[----:B------:R-:W-:Y:S01]  /*e020*/  SHF.R.S32.HI R13, RZ, 0x5, R9 ;  /* 0x00000005ff0d7819 */ /* 0x000fe20000011409 */
[C---:B------:R-:W-:Y:S01]  /*e030*/  FMUL.FTZ R151, R6.reuse, R151 ;  /* 0x0000009706977220 */ /* 0x040fe20000410000 */
[----:B------:R-:W-:Y:S01]  /*e040*/  LOP3.LUT R16, R15, 0x38, R16, 0xf8, !PT ;  /* 0x000000380f107812 */ /* 0x000fe200078ef810 */
[C---:B------:R-:W-:Y:S01]  /*e050*/  FMUL.FTZ R150, R6.reuse, R150 ;  /* 0x0000009606967220 */ /* 0x040fe20000410000 */
[----:B------:R-:W-:Y:S01]  /*e060*/  LEA R14, R13, R14, 0x9 ;  /* 0x0000000e0d0e7211 */ /* 0x000fe200078e48ff */
[C---:B------:R-:W-:Y:S01]  /*e070*/  FMUL.FTZ R144, R7.reuse, R144 ;  /* 0x0000009007907220 */ /* 0x040fe20000410000 */
[----:B------:R-:W-:Y:S01]  /*e080*/  SHF.R.U32.HI R15, RZ, 0x3, R15 ;  /* 0x00000003ff0f7819 */ /* 0x000fe2000001160f */
[----:B------:R-:W-:Y:S01]  /*e090*/  FMUL.FTZ R145, R7, R145 ;  /* 0x0000009107917220 */ /* 0x000fe20000410000 */
[----:B------:R-:W-:Y:S01]  /*e0a0*/  LOP3.LUT R17, R17, 0xffffffe, RZ, 0xc0, !PT ;  /* 0x0ffffffe11117812 */ /* 0x000fe200078ec0ff */
[----:B------:R-:W-:Y:S01]  /*e0b0*/  FMUL.FTZ R147, R6, R147 ;  /* 0x0000009306937220 */ /* 0x000fe20000410000 */
[----:B------:R-:W-:Y:S01]  /*e0c0*/  LEA R14, R14, R19, 0x1 ;  /* 0x000000130e0e7211 */ /* 0x000fe200078e08ff */
[----:B------:R-:W-:Y:S01]  /*e0d0*/  FMUL.FTZ R146, R6, R146 ;  /* 0x0000009206927220 */ /* 0x000fe20000410000 */
[----:B------:R-:W-:Y:S01]  /*e0e0*/  LOP3.LUT R15, R16, R15, RZ, 0x3c, !PT ;  /* 0x0000000f100f7212 */ /* 0x000fe200078e3cff */
[C---:B------:R-:W-:Y:S01]  /*e0f0*/  FMUL.FTZ R140, R7.reuse, R140 ;  /* 0x0000008c078c7220 */ /* 0x040fe20000410000 */
[----:B------:R-:W-:Y:S01]  /*e100*/  IADD3 R16, R8, -R17, RZ ;  /* 0x8000001108107210 */ /* 0x000fe20007ffe0ff */
[C---:B------:R-:W-:Y:S01]  /*e110*/  FMUL.FTZ R141, R7.reuse, R141 ;  /* 0x0000008d078d7220 */ /* 0x040fe20000410000 */
[----:B------:R-:W-:Y:S01]  /*e120*/  STS.64 [R14.X4], R160 ;  /* 0x000000a00e007388 */ /* 0x000fe20000004a00 */
[----:B------:R-:W-:Y:S01]  /*e130*/  FMUL.FTZ R143, R6, R143 ;  /* 0x0000008f068f7220 */ /* 0x000fe20000410000 */
[----:B------:R-:W-:Y:S01]  /*e140*/  LEA R5, R16, R15, 0x2 ;  /* 0x0000000f10057211 */ /* 0x000fe200078e10ff */
[C---:B------:R-:W-:Y:S01]  /*e150*/  FMUL.FTZ R142, R6.reuse, R142 ;  /* 0x0000008e068e7220 */ /* 0x040fe20000410000 */
[----:B------:R-:W-:Y:S01]  /*e160*/  MOV R15, 0x80 ;  /* 0x00000080000f7802 */ /* 0x000fe20000000f00 */
[C---:B------:R-:W-:Y:S01]  /*e170*/  FMUL.FTZ R136, R7.reuse, R136 ;  /* 0x0000008807887220 */ /* 0x040fe20000410000 */
[----:B------:R-:W-:Y:S01]  /*e180*/  STS.64 [R14.X4+0x800], R162 ;  /* 0x000800a20e007388 */ /* 0x000fe20000004a00 */
[----:B------:R-:W-:Y:S01]  /*e190*/  FMUL.FTZ R137, R7, R137 ;  /* 0x0000008907897220 */ /* 0x000fe20000410000 */
[----:B------:R-:W-:Y:S01]  /*e1a0*/  SEL R15, R15, 0xffffff80, !P2 ;  /* 0xffffff800f0f7807 */ /* 0x000fe20005000000 */
[C---:B------:R-:W-:Y:S01]  /*e1b0*/  FMUL.FTZ R139, R6.reuse, R139 ;  /* 0x0000008b068b7220 */ /* 0x040fe20000410000 */
[----:B------:R-:W-:Y:S01]  /*e1c0*/  LOP3.LUT R9, R9, 0xffffffe0, RZ, 0xc0, !PT ;  /* 0xffffffe009097812 */ /* 0x000fe200078ec0ff */
        /* <DEDUP_REMOVED lines=8> */
[----:B------:R-:W-:-:S02]  /*e250*/  FMUL.FTZ R134, R6, R134 ;  /* 0x0000008606867220 */ /* 0x000fc40000410000 */
[C---:B------:R-:W-:Y:S01]  /*e260*/  FMUL.FTZ R36, R7.reuse, R36 ;  /* 0x0000002407247220 */ /* 0x040fe20000410000 */
[----:B------:R-:W-:Y:S01]  /*e270*/  SHF.R.S32.HI R0, RZ, 0x1f, R11 ;  /* 0x0000001fff007819 */ /* 0x000fe2000001140b */
[C---:B------:R-:W-:Y:S02]  /*e280*/  FMUL.FTZ R37, R7.reuse, R37 ;  /* 0x0000002507257220 */ /* 0x040fe40000410000 */
[----:B------:R-:W-:Y:S01]  /*e290*/  FMUL.FTZ R39, R6, R39 ;  /* 0x0000002706277220 */ /* 0x000fe20000410000 */
[----:B------:R-:W-:Y:S01]  /*e2a0*/  LEA.HI R0, R0, R11, RZ, 0x2 ;  /* 0x0000000b00007211 */ /* 0x000fe200078f10ff */
        /* <DEDUP_REMOVED lines=90> */
[----:B------:R-:W-:Y:S01]  /*e850*/  FMUL.FTZ R129, R7, R129 ;  /* 0x0000008107817220 */ /* 0x000fe20000410000 */
[----:B------:R-:W-:Y:S01]  /*e860*/  MOV R7, 0x40 ;  /* 0x0000004000077802 */ /* 0x000fe20000000f00 */
[C---:B------:R-:W-:Y:S02]  /*e870*/  FMUL.FTZ R131, R6.reuse, R131 ;  /* 0x0000008306837220 */ /* 0x040fe40000410000 */
[----:B------:R-:W-:Y:S01]  /*e880*/  FMUL.FTZ R130, R6, R130 ;  /* 0x0000008206827220 */ /* 0x000fe20000410000 */
[----:B------:R-:W-:Y:S01]  /*e890*/  SHF.L.U32 R6, R14, 0x2, RZ ;  /* 0x000000020e067819 */ /* 0x000fe200000006ff */
[----:B--2---:R-:W-:Y:S01]  /*e8a0*/  @P4 FMUL.FTZ R11, R4, 0.69314718246459960938 ;  /* 0x3f317218040b4820 */ /* 0x004fe20000410000 */
[----:B------:R-:W-:Y:S01]  /*e8b0*/  SEL R7, R7, 0xffffffc0, !P1 ;  /* 0xffffffc007077807 */ /* 0x000fe20004800000 */
[----:B-1----:R-:W-:Y:S01]  /*e8c0*/  @P3 FMUL.FTZ R2, R2, 0.69314718246459960938 ;  /* 0x3f31721802023820 */ /* 0x002fe20000410000 */
[----:B------:R-:W-:-:S02]  /*e8d0*/  IADD3 R17, R6, -0x20, RZ ;  /* 0xffffffe006117810 */ /* 0x000fc40007ffe0ff */
[C---:B------:R-:W-:Y:S02]  /*e8e0*/  @P0 IADD3 R17, R6.reuse, 0x20, RZ ;  /* 0x0000002006110810 */ /* 0x040fe40007ffe0ff */
[C---:B------:R-:W-:Y:S02]  /*e8f0*/  IADD3 R16, R6.reuse, R7, RZ ;  /* 0x0000000706107210 */ /* 0x040fe40007ffe0ff */
[----:B------:R-:W-:Y:S01]  /*e900*/  IADD3 R18, R7, R17, RZ ;  /* 0x0000001107127210 */ /* 0x000fe20007ffe0ff */
[----:B------:R-:W-:Y:S01]  /*e910*/  STS.64 [R17], R156 ;  /* 0x0000009c11007388 */ /* 0x000fe20000000a00 */
[----:B------:R-:W-:Y:S02]  /*e920*/  IADD3 R19, R6, R15, RZ ;  /* 0x0000000f06137210 */ /* 0x000fe40007ffe0ff */
[----:B------:R-:W-:Y:S01]  /*e930*/  IADD3 R20, R15, R17, RZ ;  /* 0x000000110f147210 */ /* 0x000fe20007ffe0ff */
[----:B------:R-:W-:Y:S01]  /*e940*/  STS.64 [R17+0x800], R158 ;  /* 0x0008009e11007388 */ /* 0x000fe20000000a00 */
[----:B------:R-:W-:-:S02]  /*e950*/  IADD3 R21, R16, R15, RZ ;  /* 0x0000000f10157210 */ /* 0x000fc40007ffe0ff */
[----:B------:R-:W-:Y:S01]  /*e960*/  IADD3 R15, R18, R15, RZ ;  /* 0x0000000f120f7210 */ /* 0x000fe20007ffe0ff */
[----:B------:R-:W-:Y:S01]  /*e970*/  STS.64 [R16], R152 ;  /* 0x0000009810007388 */ /* 0x000fe20000000a00 */
[----:B------:R-:W-:Y:S02]  /*e980*/  LOP3.LUT P0, RZ, R9, 0x3, RZ, 0xc0, !PT ;  /* 0x0000000309ff7812 */ /* 0x000fe4000780c0ff */
[----:B------:R-:W-:Y:S01]  /*e990*/  MOV R9, 0xff800000 ;  /* 0xff80000000097802 */ /* 0x000fe20000000f00 */
[----:B------:R-:W-:Y:S01]  /*e9a0*/  STS.64 [R16+0x800], R154 ;  /* 0x0008009a10007388 */ /* 0x000fe20000000a00 */
[----:B------:R-:W-:-:S03]  /*e9b0*/  @P3 FFMA.FTZ R9, R3, c[0x0][0x238], R2 ;  /* 0x00008e0003093a23 */ /* 0x000fc60000010002 */
        /* <DEDUP_REMOVED lines=44> */
[----:B------:R-:W2:Y:S04]  /*ec80*/  S2R R6, SR_CTAID.Z ;  /* 0x0000000000067919 */ /* 0x000ea80000002700 */
[----:B------:R-:W3:Y:S04]  /*ec90*/  S2R R7, SR_CTAID.Y ;  /* 0x0000000000077919 */ /* 0x000ee80000002600 */
[----:B------:R-:W-:Y:S04]  /*eca0*/  STS.64 [R17+0xc000], R104 ;  /* 0x00c0006811007388 */ /* 0x000fe80000000a00 */
[----:B------:R-:W-:Y:S04]  /*ecb0*/  STS.64 [R17+0xc800], R106 ;  /* 0x00c8006a11007388 */ /* 0x000fe80000000a00 */
[----:B------:R-:W-:Y:S04]  /*ecc0*/  STS.64 [R16+0xc000], R108 ;  /* 0x00c0006c10007388 */ /* 0x000fe80000000a00 */
[----:B------:R-:W-:Y:S04]  /*ecd0*/  STS.64 [R16+0xc800], R110 ;  /* 0x00c8006e10007388 */ /* 0x000fe80000000a00 */
[----:B------:R-:W-:Y:S04]  /*ece0*/  STS.64 [R18+0xc000], R112 ;  /* 0x00c0007012007388 */ /* 0x000fe80000000a00 */
[----:B------:R-:W-:Y:S01]  /*ecf0*/  STS.64 [R18+0xc800], R114 ;  /* 0x00c8007212007388 */ /* 0x000fe20000000a00 */
[----:B---3--:R-:W-:-:S03]  /*ed00*/  IMAD R7, R7, c[0x0][0x210], R236 ;  /* 0x0000840007077a24 */ /* 0x008fc600078e02ec */
[----:B------:R-:W-:Y:S04]  /*ed10*/  STS.64 [R19+0xc000], R116 ;  /* 0x00c0007413007388 */ /* 0x000fe80000000a00 */
[----:B------:R-:W-:Y:S04]  /*ed20*/  STS.64 [R19+0xc800], R118 ;  /* 0x00c8007613007388 */ /* 0x000fe80000000a00 */
[----:B------:R-:W-:Y:S04]  /*ed30*/  STS.64 [R20+0xc000], R120 ;  /* 0x00c0007814007388 */ /* 0x000fe80000000a00 */
[----:B------:R-:W-:Y:S04]  /*ed40*/  STS.64 [R20+0xc800], R122 ;  /* 0x00c8007a14007388 */ /* 0x000fe80000000a00 */
[----:B-1----:R-:W1:Y:S04]  /*ed50*/  S2R R14, SR_CTAID.X ;  /* 0x00000000000e7919 */ /* 0x002e680000002500 */
[----:B------:R-:W-:Y:S04]  /*ed60*/  STS.64 [R21+0xc000], R124 ;  /* 0x00c0007c15007388 */ /* 0x000fe80000000a00 */
[----:B------:R-:W-:Y:S04]  /*ed70*/  STS.64 [R21+0xc800], R126 ;  /* 0x00c8007e15007388 */ /* 0x000fe80000000a00 */
[----:B------:R3:W-:Y:S04]  /*ed80*/  STS.64 [R15+0xc000], R128 ;  /* 0x00c000800f007388 */ /* 0x0007e80000000a00 */
[----:B------:R4:W-:Y:S04]  /*ed90*/  STS.64 [R15+0xc800], R130 ;  /* 0x00c800820f007388 */ /* 0x0009e80000000a00 */
[----:B------:R-:W-:Y:S01]  /*eda0*/  BAR.SYNC.DEFER_BLOCKING 0x0 ;  /* 0x0000000000007b1d */ /* 0x000fe20000010000 */
[----:B---3--:R-:W-:-:S02]  /*edb0*/  SHF.R.S32.HI R128, RZ, 0x1f, R13 ;  /* 0x0000001fff807819 */ /* 0x008fc4000001140d */
[----:B----4-:R-:W-:-:S03]  /*edc0*/  IADD3 R15, -R236, RZ, RZ ;  /* 0x000000ffec0f7210 */ /* 0x010fc60007ffe1ff */
[----:B------:R-:W3:Y:S01]  /*edd0*/  LDS.128 R144, [R5.X4] ;  /* 0x0000000005907984 */ /* 0x000ee20000004c00 */
[----:B------:R-:W-:Y:S01]  /*ede0*/  LEA.HI R128, R128, R13, RZ, 0x2 ;  /* 0x0000000d80807211 */ /* 0x000fe200078f10ff */
[----:B--2---:R-:W-:-:S03]  /*edf0*/  IMAD R6, R15, c[0x0][0x1c0], R6 ;  /* 0x000070000f067a24 */ /* 0x004fc600078e0206 */
[----:B------:R-:W-:Y:S01]  /*ee00*/  LOP3.LUT R128, R128, 0xffffffc, RZ, 0xc0, !PT ;  /* 0x0ffffffc80807812 */ /* 0x000fe200078ec0ff */
[----:B------:R-:W2:Y:S01]  /*ee10*/  LDS.128 R140, [R5.X4+0x800] ;  /* 0x00080000058c7984 */ /* 0x000ea20000004c00 */
[----:B------:R-:W-:Y:S02]  /*ee20*/  IMAD R6, R7, c[0x0][0x1c0], R6 ;  /* 0x0000700007067a24 */ /* 0x000fe400078e0206 */
[----:B------:R-:W-:Y:S01]  /*ee30*/  IADD3 R128, R13, -R128, RZ ;  /* 0x800000800d807210 */ /* 0x000fe20007ffe0ff */
[----:B------:R-:W4:Y:S01]  /*ee40*/  LDS.128 R136, [R5.X4+0x1000] ;  /* 0x0010000005887984 */ /* 0x000f220000004c00 */
[----:B-1----:R-:W-:Y:S02]  /*ee50*/  SHF.L.U32 R7, R14, 0x6, RZ ;  /* 0x000000060e077819 */ /* 0x002fe400000006ff */
[----:B------:R-:W-:Y:S01]  /*ee60*/  SHF.R.S32.HI R13, RZ, 0x2, R0 ;  /* 0x00000002ff0d7819 */ /* 0x000fe20000011400 */
[----:B------:R-:W1:Y:S02]  /*ee70*/  LDS.128 R132, [R5.X4+0x1800] ;  /* 0x0018000005847984 */ /* 0x000e640000004c00 */
[----:B------:R-:W-:Y:S01]  /*ee80*/  IMAD R6, R6, c[0x0][0x214], R7 ;  /* 0x0000850006067a24 */ /* 0x000fe200078e0207 */
[----:B------:R-:W-:Y:S01]  /*ee90*/  LEA R13, R128, R13, 0x4 ;  /* 0x0000000d800d7211 */ /* 0x000fe200078e20ff */
        /* <DEDUP_REMOVED lines=33> */
[----:B------:R-:W-:Y:S02]  /*f0b0*/  IADD3 R0, P0, R6, R13, RZ ;  /* 0x0000000d06007210 */ /* 0x000fe40007f1e0ff */
[-C--:B------:R-:W-:Y:S02]  /*f0c0*/  ISETP.GE.AND P2, PT, R13, R231.reuse, PT ;  /* 0x000000e70d00720c */ /* 0x080fe40003f46270 */
[----:B------:R-:W-:Y:S02]  /*f0d0*/  ISETP.GE.AND P1, PT, R2, R231, PT ;  /* 0x000000e70200720c */ /* 0x000fe40003f26270 */
[----:B------:R-:W-:Y:S02]  /*f0e0*/  LEA.HI.X.SX32 R3, R6, R3, 0x1, P0 ;  /* 0x0000000306037211 */ /* 0x000fe400000f0eff */
[----:B------:R-:W-:-:S04]  /*f0f0*/  LEA R2, P0, R0, c[0x0][0x208], 0x2 ;  /* 0x0000820000027a11 */ /* 0x000fc800078010ff */
[----:B------:R-:W-:-:S05]  /*f100*/  LEA.HI.X R3, R0, c[0x0][0x20c], R3, 0x2, P0 ;  /* 0x0000830000037a11 */ /* 0x000fca00000f1403 */
[----:B------:R2:W-:Y:S04]  /*f110*/  @!P2 STG.E [R2.64], R5 ;  /* 0x000000050200a986 */ /* 0x0005e8000c10190a */
[----:B------:R2:W-:Y:S02]  /*f120*/  @!P1 STG.E [R2.64+0x20], R9 ;  /* 0x0000200902009986 */ /* 0x0005e4000c10190a */
.L_x_7615:
[----:B--234-:R-:W-:Y:S05]  /*f130*/  BSYNC B0 ;  /* 0x0000000000007941 */ /* 0x01cfea0003800000 */
.L_x_7614:
[----:B------:R-:W-:Y:S01]  /*f140*/  IMAD.SHL.U32 R4, R8, 0x4, RZ ;  /* 0x0000000408047824 */ /* 0x000fe200078e00ff */
[----:B------:R-:W-:Y:S01]  /*f150*/  IADD3 R0, R12, 0x10, RZ ;  /* 0x000000100c007810 */ /* 0x000fe20007ffe0ff */
[----:B------:R-:W-:Y:S01]  /*f160*/  IMAD R6, R6, c[0x0][0x22c], RZ ;  /* 0x00008b0006067a24 */ /* 0x000fe200078e02ff */
[----:B------:R-:W-:Y:S02]  /*f170*/  IADD3 R2, R12, 0x8, RZ ;  /* 0x000000080c027810 */ /* 0x000fe40007ffe0ff */
[----:B------:R-:W-:Y:S02]  /*f180*/  SHF.R.S32.HI R5, RZ, 0x1f, R4 ;  /* 0x0000001fff057819 */ /* 0x000fe40000011404 */
[----:B------:R-:W-:-:S02]  /*f190*/  ISETP.GE.AND P4, PT, R0, R231, PT ;  /* 0x000000e70000720c */ /* 0x000fc40003f86270 */
[C---:B------:R-:W-:Y:S01]  /*f1a0*/  IADD3 R0, R12.reuse, 0x30, RZ ;  /* 0x000000300c007810 */ /* 0x040fe20007ffe0ff */
[----:B------:R-:W-:Y:S01]  /*f1b0*/  IMAD.WIDE R4, R12, 0x100, R4 ;  /* 0x000001000c047825 */ /* 0x000fe200078e0204 */
[-C--:B------:R-:W-:Y:S02]  /*f1c0*/  ISETP.GE.AND P5, PT, R2, R231.reuse, PT ;  /* 0x000000e70200720c */ /* 0x080fe40003fa6270 */
[----:B------:R-:W-:Y:S02]  /*f1d0*/  ISETP.GE.AND P6, PT, R12, R231, PT ;  /* 0x000000e70c00720c */ /* 0x000fe40003fc6270 */
[----:B------:R-:W-:Y:S02]  /*f1e0*/  IADD3 R3, P0, R6, R4, RZ ;  /* 0x0000000406037210 */ /* 0x000fe40007f1e0ff */
        /* <DEDUP_REMOVED lines=47> */
.L_x_7616:
        /* <DEDUP_REMOVED lines=10> */
.L_x_8974:


//--------------------- .text._ZN5flash24flash_fwd_splitkv_kernelI23Flash_fwd_kernel_traitsILi256ELi64ELi64ELi4ELb0ELb0EN7cutlass10bfloat16_tE19Flash_kernel_traitsILi256ELi64ELi64ELi4ES3_EELb0ELb1ELb0ELb0ELb1ELb1ELb1ELb0EEEvNS_16Flash_fwd_paramsE --------------------------
	.section	.text._ZN5flash24flash_fwd_splitkv_kernelI23Flash_fwd_kernel_traitsILi256ELi64ELi64ELi4ELb0ELb0EN7cutlass10bfloat16_tE19Flash_kernel_traitsILi256ELi64ELi64ELi4ES3_EELb0ELb1ELb0ELb0ELb1ELb1ELb1ELb0EEEvNS_16Flash_fwd_paramsE,"ax",@progbits
	.sectioninfo	@"SHI_REGISTERS=255"
	.align	128
        .global         _ZN5flash24flash_fwd_splitkv_kernelI23Flash_fwd_kernel_traitsILi256ELi64ELi64ELi4ELb0ELb0EN7cutlass10bfloat16_tE19Flash_kernel_traitsILi256ELi64ELi64ELi4ES3_EELb0ELb1ELb0ELb0ELb1ELb1ELb1ELb0EEEvNS_16Flash_fwd_paramsE
        .type           _ZN5flash24flash_fwd_splitkv_kernelI23Flash_fwd_kernel_traitsILi256ELi64ELi64ELi4ELb0ELb0EN7cutlass10bfloat16_tE19Flash_kernel_traitsILi256ELi64ELi64ELi4ES3_EELb0ELb1ELb0ELb0ELb1ELb1ELb1ELb0EEEvNS_16Flash_fwd_paramsE,@function
        .size           _ZN5flash24flash_fwd_splitkv_kernelI23Flash_fwd_kernel_traitsILi256ELi64ELi64ELi4ELb0ELb0EN7cutlass10bfloat16_tE19Flash_kernel_traitsILi256ELi64ELi64ELi4ES3_EELb0ELb1ELb0ELb0ELb1ELb1ELb1ELb0EEEvNS_16Flash_fwd_paramsE,(.L_x_8975 - _ZN5flash24flash_fwd_splitkv_kernelI23Flash_fwd_kernel_traitsILi256ELi64ELi64ELi4ELb0ELb0EN7cutlass10bfloat16_tE19Flash_kernel_traitsILi256ELi64ELi64ELi4ES3_EELb0ELb1ELb0ELb0ELb1ELb1ELb1ELb0EEEvNS_16Flash_fwd_paramsE)
        .other          _ZN5flash24flash_fwd_splitkv_kernelI23Flash_fwd_kernel_traitsILi256ELi64ELi64ELi4ELb0ELb0EN7cutlass10bfloat16_tE19Flash_kernel_traitsILi256ELi64ELi64ELi4ES3_EELb0ELb1ELb0ELb0ELb1ELb1ELb1ELb0EEEvNS_16Flash_fwd_paramsE,@"STO_CUDA_ENTRY STV_DEFAULT"
_ZN5flash24flash_fwd_splitkv_kernelI23Flash_fwd_kernel_traitsILi256ELi64ELi64ELi4ELb0ELb0EN7cutlass10bfloat16_tE19Flash_kernel_traitsILi256ELi64ELi64ELi4ES3_EELb0ELb1ELb0ELb0ELb1ELb1ELb1ELb0EEEvNS_16Flash_fwd_paramsE:
.text._ZN5flash24flash_fwd_splitkv_kernelI23Flash_fwd_kernel_traitsILi256ELi64ELi64ELi4ELb0ELb0EN7cutlass10bfloat16_tE19Flash_kernel_traitsILi256ELi64ELi64ELi4ES3_EELb0ELb1ELb0ELb0ELb1ELb1ELb1ELb0EEEvNS_16Flash_fwd_paramsE:
[----:B------:R-:W-:Y:S02]  /*0000*/  MOV R1, c[0x0][0x28] ;  /* 0x00000a0000017a02 */ /* 0x000fe40000000f00 */
[----:B------:R-:W1:Y:S01]  /*0010*/  I2F.U32.RP R6, c[0x0][0x1c0] ;  /* 0x0000700000067b06 */ /* 0x000e620000209000 */
[----:B------:R-:W2:Y:S01]  /*0020*/  S2R R0, SR_CTAID.Z ;  /* 0x0000000000007919 */ /* 0x000ea20000002700 */
[----:B------:R-:W-:Y:S01]  /*0030*/  ISETP.NE.U32.AND P1, PT, RZ, c[0x0][0x1c0], PT ;  /* 0x00007000ff007a0c */ /* 0x000fe20003f25070 */
[----:B------:R-:W-:Y:S01]  /*0040*/  IMAD.MOV.U32 R13, RZ, RZ, -0x1 ;  /* 0xffffffffff0d7424 */ /* 0x000fe200078e00ff */
[----:B------:R-:W-:-:S04]  /*0050*/  ULDC.64 UR10, c[0x0][0x118] ;  /* 0x00004600000a7ab9 */ /* 0x000fc80000000a00 */
[----:B-1----:R-:W1:Y:S02]  /*0060*/  MUFU.RCP R4, R6 ;  /* 0x0000000600047308 */ /* 0x002e640000001000 */
[----:B-1----:R-:W-:-:S06]  /*0070*/  IADD3 R4, R4, 0xffffffe, RZ ;  /* 0x0ffffffe04047810 */ /* 0x002fcc0007ffe0ff */
[----:B------:R-:W1:Y:S02]  /*0080*/  F2I.FTZ.U32.TRUNC.NTZ R3, R4 ;  /* 0x0000000400037305 */ /* 0x000e64000021f000 */
[----:B-1----:R-:W-:-:S04]  /*0090*/  IMAD.MOV R2, RZ, RZ, -R3 ;  /* 0x000000ffff027224 */ /* 0x002fc800078e0a03 */
[----:B------:R-:W-:Y:S02]  /*00a0*/  IMAD R5, R2, c[0x0][0x1c0], RZ ;  /* 0x0000700002057a24 */ /* 0x000fe400078e02ff */
[----:B------:R-:W-:-:S04]  /*00b0*/  IMAD.MOV.U32 R2, RZ, RZ, RZ ;  /* 0x000000ffff027224 */ /* 0x000fc800078e00ff */
[----:B------:R-:W-:Y:S02]  /*00c0*/  IMAD.HI.U32 R5, R3, R5, R2 ;  /* 0x0000000503057227 */ /* 0x000fe400078e0002 */
[----:B------:R-:W1:Y:S04]  /*00d0*/  LDC.U8 R2, c[0x0][0x312] ;  /* 0x0000c480ff027b82 */ /* 0x000e680000000000 */
[----:B--2---:R-:W-:-:S04]  /*00e0*/  IMAD.HI.U32 R236, R5, R0, RZ ;  /* 0x0000000005ec7227 */ /* 0x004fc800078e00ff */
[----:B------:R-:W-:-:S04]  /*00f0*/  IMAD.MOV R3, RZ, RZ, -R236 ;  /* 0x000000ffff037224 */ /* 0x000fc800078e0aec */
[----:B------:R-:W-:-:S05]  /*0100*/  IMAD R3, R3, c[0x0][0x1c0], R0 ;  /* 0x0000700003037a24 */ /* 0x000fca00078e0200 */
[----:B------:R-:W-:Y:S02]  /*0110*/  ISETP.GE.U32.AND P2, PT, R3, c[0x0][0x1c0], PT ;  /* 0x0000700003007a0c */ /* 0x000fe40003f46070 */
[----:B-1----:R-:W-:-:S11]  /*0120*/  ISETP.NE.AND P3, PT, R2, RZ, PT ;  /* 0x000000ff0200720c */ /* 0x002fd60003f65270 */
        /* <DEDUP_REMOVED lines=35> */
.L_x_7617:
[----:B-1-34-:R-:W-:Y:S02]  /*0360*/  MOV R0, c[0x0][0x218] ;  /* 0x0000860000007a02 */ /* 0x01afe40000000f00 */
.L_x_7618:
        /* <DEDUP_REMOVED lines=17> */
[----:B------:R-:W-:Y:S02]  /*0480*/  LEA.HI R8, R8, R15, RZ, 0x6 ;  /* 0x0000000f08087211 */ /* 0x000fe400078f30ff */
[----:B------:R-:W-:Y:S02]  /*0490*/  IADD3 R15, R6, 0x3f, RZ ;  /* 0x0000003f060f7810 */ /* 0x000fe40007ffe0ff */
[----:B------:R-:W-:Y:S01]  /*04a0*/  LEA.HI.SX32 R8, R8, c[0x0][0x10], 0x1a ;  /* 0x0000040008087a11 */ /* 0x000fe200078fd2ff */
[----:B-1----:R-:W1:Y:S03]  /*04b0*/  MUFU.RCP R10, R0 ;  /* 0x00000000000a7308 */ /* 0x002e660000001000 */
[----:B------:R-:W-:Y:S02]  /*04c0*/  IADD3 R8, R8, -0x1, RZ ;  /* 0xffffffff08087810 */ /* 0x000fe40007ffe0ff */
[----:B-1----:R-:W-:-:S02]  /*04d0*/  IADD3 R10, R10, 0xffffffe, RZ ;  /* 0x0ffffffe0a0a7810 */ /* 0x002fc40007ffe0ff */
[----:B------:R-:W-:Y:S02]  /*04e0*/  IABS R0, R8 ;  /* 0x0000000800007213 */ /* 0x000fe40000000000 */
[----:B------:R-:W1:Y:S01]  /*04f0*/  F2I.FTZ.U32.TRUNC.NTZ R11, R10 ;  /* 0x0000000a000b7305 */ /* 0x000e62000021f000 */
[----:B------:R-:W-:-:S04]  /*0500*/  LOP3.LUT R8, R8, c[0x0][0x10], RZ, 0x3c, !PT ;  /* 0x0000040008087a12 */ /* 0x000fc800078e3cff */
[----:B------:R-:W-:Y:S01]  /*0510*/  ISETP.GE.AND P0, PT, R8, RZ, PT ;  /* 0x000000ff0800720c */ /* 0x000fe20003f06270 */
[----:B-1----:R-:W-:Y:S02]  /*0520*/  IMAD.MOV R4, RZ, RZ, -R11 ;  /* 0x000000ffff047224 */ /* 0x002fe400078e0a0b */
[----:B------:R-:W-:Y:S02]  /*0530*/  IMAD.MOV.U32 R10, RZ, RZ, RZ ;  /* 0x000000ffff0a7224 */ /* 0x000fe400078e00ff */
[----:B------:R-:W-:-:S04]  /*0540*/  IMAD R4, R4, R7, RZ ;  /* 0x0000000704047224 */ /* 0x000fc800078e02ff */
[----:B------:R-:W-:-:S04]  /*0550*/  IMAD.HI.U32 R11, R11, R4, R10 ;  /* 0x000000040b0b7227 */ /* 0x000fc800078e000a */
[----:B------:R-:W-:-:S04]  /*0560*/  IMAD.MOV.U32 R4, RZ, RZ, R0 ;  /* 0x000000ffff047224 */ /* 0x000fc800078e0000 */
[----:B------:R-:W-:Y:S01]  /*0570*/  IMAD.HI.U32 R10, R11, R4, RZ ;  /* 0x000000040b0a7227 */ /* 0x000fe200078e00ff */
[----:B------:R-:W-:-:S03]  /*0580*/  IADD3 R11, R6, R105, -R104 ;  /* 0x00000069060b7210 */ /* 0x000fc60007ffe868 */
[----:B------:R-:W-:Y:S01]  /*0590*/  IMAD.MOV R0, RZ, RZ, -R10 ;  /* 0x000000ffff007224 */ /* 0x000fe200078e0a0a */
[----:B------:R-:W-:-:S03]  /*05a0*/  IADD3 R11, R11, -c[0x0][0x2e4], RZ ;  /* 0x8000b9000b0b7a10 */ /* 0x000fc60007ffe0ff */
[C---:B------:R-:W-:Y:S01]  /*05b0*/  IMAD R0, R7.reuse, R0, R4 ;  /* 0x0000000007007224 */ /* 0x040fe200078e0204 */
[----:B------:R-:W-:Y:S02]  /*05c0*/  SHF.R.S32.HI R4, RZ, 0x1f, R15 ;  /* 0x0000001fff047819 */ /* 0x000fe4000001140f */
[----:B------:R-:W-:Y:S02]  /*05d0*/  SHF.R.S32.HI R8, RZ, 0x1f, R11 ;  /* 0x0000001fff087819 */ /* 0x000fe4000001140b */
[----:B------:R-:W-:Y:S02]  /*05e0*/  ISETP.GT.U32.AND P1, PT, R7, R0, PT ;  /* 0x000000000700720c */ /* 0x000fe40003f24070 */
[----:B------:R-:W-:Y:S02]  /*05f0*/  LEA.HI R4, R4, R15, RZ, 0x6 ;  /* 0x0000000f04047211 */ /* 0x000fe400078f30ff */
[----:B------:R-:W-:Y:S02]  /*0600*/  LEA.HI R8, R8, R11, RZ, 0x6 ;  /* 0x0000000b08087211 */ /* 0x000fe400078f30ff */
[----:B------:R-:W-:-:S02]  /*0610*/  SHF.R.S32.HI R4, RZ, 0x6, R4 ;  /* 0x00000006ff047819 */ /* 0x000fc40000011404 */
[----:B------:R-:W-:-:S05]  /*0620*/  SHF.R.S32.HI R11, RZ, 0x6, R8 ;  /* 0x00000006ff0b7819 */ /* 0x000fca0000011408 */
[----:B------:R-:W-:Y:S01]  /*0630*/  @!P1 IMAD.IADD R0, R0, 0x1, -R7 ;  /* 0x0000000100009824 */ /* 0x000fe200078e0a07 */
[----:B------:R-:W-:Y:S02]  /*0640*/  @!P1 IADD3 R10, R10, 0x1, RZ ;  /* 0x000000010a0a9810 */ /* 0x000fe40007ffe0ff */
[----:B------:R-:W-:Y:S02]  /*0650*/  ISETP.NE.AND P1, PT, RZ, c[0x0][0x10], PT ;  /* 0x00000400ff007a0c */ /* 0x000fe40003f25270 */
[----:B------:R-:W-:Y:S02]  /*0660*/  ISETP.GE.U32.AND P2, PT, R0, R7, PT ;  /* 0x000000070000720c */ /* 0x000fe40003f46070 */
[----:B------:R-:W-:-:S04]  /*0670*/  IADD3 R7, -R104, 0x7f, R105 ;  /* 0x0000007f68077810 */ /* 0x000fc80007ffe169 */
[----:B------:R-:W-:-:S04]  /*0680*/  IADD3 R7, R7, c[0x0][0x2e8], R6 ;  /* 0x0000ba0007077a10 */ /* 0x000fc80007ffe006 */
        /* <DEDUP_REMOVED lines=109> */
.L_x_7619:
[----:B------:R-:W-:Y:S01]  /*0d60*/  ISETP.NE.U32.AND P1, PT, RZ, c[0x0][0x2c0], PT ;  /* 0x0000b000ff007a0c */ /* 0x000fe20003f25070 */
[----:B------:R-:W-:Y:S01]  /*0d70*/  IMAD.MOV.U32 R0, RZ, RZ, R236 ;  /* 0x000000ffff007224 */ /* 0x000fe200078e00ec */
[----:B------:R-:W-:Y:S02]  /*0d80*/  ISETP.NE.U32.AND P0, PT, RZ, c[0x0][0x2b8], PT ;  /* 0x0000ae00ff007a0c */ /* 0x000fe40003f05070 */
[----:B------:R-:W-:Y:S02]  /*0d90*/  ISETP.NE.AND.EX P1, PT, RZ, c[0x0][0x2c4], PT, P1 ;  /* 0x0000b100ff007a0c */ /* 0x000fe40003f25310 */
[----:B------:R-:W-:-:S11]  /*0da0*/  ISETP.NE.AND.EX P0, PT, RZ, c[0x0][0x2bc], PT, P0 ;  /* 0x0000af00ff007a0c */ /* 0x000fd60003f05300 */
[----:B------:R-:W-:Y:S01]  /*0db0*/  @P1 SHF.R.S32.HI R5, RZ, 0x1f, R236 ;  /* 0x0000001fff051819 */ /* 0x000fe200000114ec */
[----:B------:R-:W-:-:S04]  /*0dc0*/  @P1 IMAD.WIDE.U32 R10, R236, c[0x0][0x2c8], RZ ;  /* 0x0000b200ec0a1a25 */ /* 0x000fc800078e00ff */
[----:B------:R-:W-:Y:S02]  /*0dd0*/  @P1 IMAD R5, R5, c[0x0][0x2c8], RZ ;  /* 0x0000b20005051a24 */ /* 0x000fe400078e02ff */
[----:B------:R-:W-:-:S04]  /*0de0*/  @P0 IMAD.WIDE R14, R236, R3, c[0x0][0x2b8] ;  /* 0x0000ae00ec0e0625 */ /* 0x000fc800078e0203 */
[----:B------:R-:W-:Y:S01]  /*0df0*/  @P1 IMAD R4, R236, c[0x0][0x2cc], R5 ;  /* 0x0000b300ec041a24 */ /* 0x000fe200078e0205 */
[----:B------:R-:W-:Y:S01]  /*0e00*/  CS2R R240, SRZ ;  /* 0x0000000000f07805 */ /* 0x000fe2000001ff00 */
[----:B------:R1:W5:Y:S01]  /*0e10*/  @P0 LDG.E R0, [R14.64] ;  /* 0x0000000a0e000981 */ /* 0x000362000c1e1900 */
[C---:B------:R-:W-:Y:S01]  /*0e20*/  @P1 LEA R240, P0, R10.reuse, c[0x0][0x2c0], 0x2 ;  /* 0x0000b0000af01a11 */ /* 0x040fe200078010ff */
[----:B------:R-:W-:Y:S01]  /*0e30*/  @P1 IMAD.IADD R5, R11, 0x1, R4 ;  /* 0x000000010b051824 */ /* 0x000fe200078e0204 */
[----:B------:R-:W-:Y:S02]  /*0e40*/  PLOP3.LUT P3, PT, PT, PT, PT, 0x8, 0x0 ;  /* 0x000000000000781c */ /* 0x000fe40003f6e170 */
[----:B------:R-:W-:Y:S02]  /*0e50*/  IABS R3, c[0x0][0x2d0] ;  /* 0x0000b40000037a13 */ /* 0x000fe40000000000 */
[----:B------:R-:W-:Y:S02]  /*0e60*/  @P1 SHF.L.U64.HI R5, R10, 0x2, R5 ;  /* 0x000000020a051819 */ /* 0x000fe40000010205 */
[----:B------:R1:W2:Y:S02]  /*0e70*/  R2UR UR6, R3 ;  /* 0x00000000030673c2 */ /* 0x0002a400000e0000 */
[----:B------:R-:W-:-:S02]  /*0e80*/  @P1 IADD3.X R241, R5, c[0x0][0x2c4], RZ, P0, !PT ;  /* 0x0000b10005f11a10 */ /* 0x000fc400007fe4ff */
        /* <DEDUP_REMOVED lines=44> */
[----:B------:R-:W-:-:S13]  /*1150*/  ISETP.GT.U32.AND P0, PT, R0, R5, PT ;  /* 0x000000050000720c */ /* 0x000fda0003f04070 */
[-C--:B------:R-:W-:Y:S02]  /*1160*/  @!P0 IADD3 R5, R5, -R0.reuse, RZ ;  /* 0x8000000005058210 */ /* 0x080fe40007ffe0ff */
[----:B------:R-:W-:Y:S02]  /*1170*/  @!P0 IADD3 R7, R7, 0x1, RZ ;  /* 0x0000000107078810 */ /* 0x000fe40007ffe0ff */
[----:B------:R-:W-:Y:S01]  /*1180*/  ISETP.GE.U32.AND P1, PT, R5, R0, PT ;  /* 0x000000000500720c */ /* 0x000fe20003f26070 */
[----:B------:R-:W-:Y:S01]  /*1190*/  IMAD.MOV R0, RZ, RZ, -R3 ;  /* 0x000000ffff007224 */ /* 0x000fe200078e0a03 */
[----:B------:R-:W-:-:S03]  /*11a0*/  ISETP.GE.AND P0, PT, R2, RZ, PT ;  /* 0x000000ff0200720c */ /* 0x000fc60003f06270 */
[----:B------:R-:W-:-:S05]  /*11b0*/  IMAD R25, R0, c[0x0][0x2d0], R25 ;  /* 0x0000b40000197a24 */ /* 0x000fca00078e0219 */
[----:B------:R-:W-:-:S03]  /*11c0*/  SHF.R.S32.HI R21, RZ, 0x1f, R25 ;  /* 0x0000001fff157819 */ /* 0x000fc60000011419 */
[----:B------:R-:W-:Y:S02]  /*11d0*/  @P1 IADD3 R7, R7, 0x1, RZ ;  /* 0x0000000107071810 */ /* 0x000fe40007ffe0ff */
[----:B------:R-:W-:Y:S01]  /*11e0*/  ISETP.NE.AND P1, PT, RZ, c[0x0][0x1c8], PT ;  /* 0x00007200ff007a0c */ /* 0x000fe20003f25270 */
[----:B------:R-:W-:Y:S01]  /*11f0*/  IMAD R0, R21, c[0x0][0x198], RZ ;  /* 0x0000660015007a24 */ /* 0x000fe200078e02ff */
[----:B------:R-:W-:-:S11]  /*1200*/  @!P0 IADD3 R7, -R7, RZ, RZ ;  /* 0x000000ff07078210 */ /* 0x000fd60007ffe1ff */
[----:B------:R-:W-:Y:S02]  /*1210*/  @!P1 LOP3.LUT R7, RZ, c[0x0][0x1c8], RZ, 0x33, !PT ;  /* 0x00007200ff079a12 */ /* 0x000fe400078e33ff */
[----:B--2---:R-:W-:Y:S01]  /*1220*/  SHF.R.S32.HI R3, RZ, 0x1f, R16 ;  /* 0x0000001fff037819 */ /* 0x004fe20000011410 */
[----:B------:R-:W-:-:S04]  /*1230*/  IMAD.WIDE.U32 R4, R16, c[0x0][0x180], RZ ;  /* 0x0000600010047a25 */ /* 0x000fc800078e00ff */
[C---:B------:R-:W-:Y:S02]  /*1240*/  IMAD R9, R3.reuse, c[0x0][0x180], RZ ;  /* 0x0000600003097a24 */ /* 0x040fe400078e02ff */
[----:B------:R-:W-:Y:S02]  /*1250*/  IMAD R3, R3, c[0x0][0x188], RZ ;  /* 0x0000620003037a24 */ /* 0x000fe400078e02ff */
[----:B------:R-:W-:Y:S02]  /*1260*/  IMAD R2, R16, c[0x0][0x184], R9 ;  /* 0x0000610010027a24 */ /* 0x000fe400078e0209 */
[----:B------:R-:W-:Y:S02]  /*1270*/  IMAD R9, R25, c[0x0][0x19c], R0 ;  /* 0x0000670019097a24 */ /* 0x000fe400078e0200 */
[----:B------:R-:W-:-:S04]  /*1280*/  IMAD.IADD R5, R5, 0x1, R2 ;  /* 0x0000000105057824 */ /* 0x000fc800078e0202 */
[----:B------:R-:W-:Y:S01]  /*1290*/  IMAD.WIDE.U32 R28, R25, c[0x0][0x198], R4 ;  /* 0x00006600191c7a25 */ /* 0x000fe200078e0004 */
[----:B------:R-:W-:-:S03]  /*12a0*/  SHF.R.S32.HI R5, RZ, 0x1f, R7 ;  /* 0x0000001fff057819 */ /* 0x000fc60000011407 */
[C---:B------:R-:W-:Y:S01]  /*12b0*/  IMAD R4, R16.reuse, c[0x0][0x18c], R3 ;  /* 0x0000630010047a24 */ /* 0x040fe200078e0203 */
[----:B------:R-:W-:Y:S01]  /*12c0*/  IADD3 R29, R29, R9, RZ ;  /* 0x000000091d1d7210 */ /* 0x000fe20007ffe0ff */
[----:B------:R-:W-:Y:S02]  /*12d0*/  IMAD R0, R5, c[0x0][0x1b0], RZ ;  /* 0x00006c0005007a24 */ /* 0x000fe400078e02ff */
[----:B------:R-:W-:-:S04]  /*12e0*/  IMAD.WIDE.U32 R16, R16, c[0x0][0x188], RZ ;  /* 0x0000620010107a25 */ /* 0x000fc800078e00ff */
[C---:B------:R-:W-:Y:S02]  /*12f0*/  IMAD R3, R7.reuse, c[0x0][0x1b4], R0 ;  /* 0x00006d0007037a24 */ /* 0x040fe400078e0200 */
[----:B------:R-:W-:-:S04]  /*1300*/  IMAD.WIDE.U32 R28, R7, c[0x0][0x1b0], R28 ;  /* 0x00006c00071c7a25 */ /* 0x000fc800078e001c */
[----:B------:R-:W-:Y:S01]  /*1310*/  IMAD.IADD R4, R17, 0x1, R4 ;  /* 0x0000000111047824 */ /* 0x000fe200078e0204 */
[----:B------:R-:W-:Y:S01]  /*1320*/  IADD3 R3, R29, R3, RZ ;  /* 0x000000031d037210 */ /* 0x000fe20007ffe0ff */
[----:B------:R-:W-:Y:S05]  /*1330*/  BRA `(.L_x_7621) ;  /* 0x0000045000007947 */ /* 0x000fea0003800000 */
.L_x_7620:
        /* <DEDUP_REMOVED lines=17> */
.L_x_7622:
[----:B------:R-:W-:Y:S01]  /*1450*/  IABS R7, c[0x0][0x1c8] ;  /* 0x0000720000077a13 */ /* 0x000fe20000000000 */
[----:B------:R-:W-:Y:S01]  /*1460*/  IMAD.MOV.U32 R10, RZ, RZ, RZ ;  /* 0x000000ffff0a7224 */ /* 0x000fe200078e00ff */
[----:B------:R-:W-:Y:S02]  /*1470*/  LEA R25, R33, 0xffffffc0, 0x6 ;  /* 0xffffffc021197811 */ /* 0x000fe400078e30ff */
[----:B------:R-:W1:Y:S02]  /*1480*/  I2F.RP R12, R7 ;  /* 0x00000007000c7306 */ /* 0x000e640000209400 */
[----:B------:R-:W-:-:S06]  /*1490*/  SHF.R.S32.HI R21, RZ, 0x1f, R25 ;  /* 0x0000001fff157819 */ /* 0x000fcc0000011419 */
        /* <DEDUP_REMOVED lines=26> */
[----:B------:R-:W-:Y:S01]  /*1640*/  @!P0 LOP3.LUT R7, RZ, c[0x0][0x1c8], RZ, 0x33, !PT ;  /* 0x00007200ff078a12 */ /* 0x000fe200078e33ff */
[----:B------:R-:W-:-:S03]  /*1650*/  @P4 IMAD.IADD R4, R2, 0x1, R9 ;  /* 0x0000000102044824 */ /* 0x000fc600078e0209 */
[----:B------:R-:W-:Y:S01]  /*1660*/  SHF.R.S32.HI R5, RZ, 0x1f, R7 ;  /* 0x0000001fff057819 */ /* 0x000fe20000011407 */
[----:B------:R-:W-:Y:S01]  /*1670*/  @P4 IMAD.WIDE.U32 R16, R4, c[0x0][0x1a0], RZ ;  /* 0x0000680004104a25 */ /* 0x000fe200078e00ff */
[----:B------:R-:W-:-:S03]  /*1680*/  IADD3 R11, R11, R3, RZ ;  /* 0x000000030b0b7210 */ /* 0x000fc60007ffe0ff */
[----:B------:R-:W-:Y:S02]  /*1690*/  IMAD R8, R5, c[0x0][0x1b0], RZ ;  /* 0x00006c0005087a24 */ /* 0x000fe400078e02ff */
[----:B------:R-:W-:-:S04]  /*16a0*/  IMAD.WIDE.U32 R28, R7, c[0x0][0x1b0], R10 ;  /* 0x00006c00071c7a25 */ /* 0x000fc800078e000a */
[----:B------:R-:W-:Y:S02]  /*16b0*/  IMAD R3, R7, c[0x0][0x1b4], R8 ;  /* 0x00006d0007037a24 */ /* 0x000fe400078e0208 */
[----:B------:R-:W-:Y:S02]  /*16c0*/  @P4 IMAD R4, R4, c[0x0][0x1a4], R17 ;  /* 0x0000690004044a24 */ /* 0x000fe400078e0211 */
        /* <DEDUP_REMOVED lines=12> */
.L_x_7621:
[----:B------:R-:W-:Y:S01]  /*1790*/  ISETP.NE.AND P0, PT, R13, -0x1, PT ;  /* 0xffffffff0d00780c */ /* 0x000fe20003f05270 */
[----:B------:R-:W-:Y:S01]  /*17a0*/  IMAD.IADD R231, R104, 0x1, -R105 ;  /* 0x0000000168e77824 */ /* 0x000fe200078e0a69 */
[----:B------:R-:W-:Y:S01]  /*17b0*/  SHF.R.S32.HI R103, RZ, 0x1f, R100 ;  /* 0x0000001fff677819 */ /* 0x000fe20000011464 */
[----:B------:R-:W-:Y:S01]  /*17c0*/  ULDC UR8, c[0x0][0x198] ;  /* 0x0000660000087ab9 */ /* 0x000fe20000000800 */
[----:B------:R-:W-:Y:S01]  /*17d0*/  SHF.R.S32.HI R2, RZ, 0x1f, R23 ;  /* 0x0000001fff027819 */ /* 0x000fe20000011417 */
[----:B------:R-:W-:Y:S01]  /*17e0*/  UIMAD.WIDE.U32 UR4, UR8, 0x20, URZ ;  /* 0x00000020080478a5 */ /* 0x000fe2000f8e003f */
[CC--:B------:R-:W-:Y:S01]  /*17f0*/  LEA.HI R11, R103.reuse, R100.reuse, RZ, 0x3 ;  /* 0x00000064670b7211 */ /* 0x0c0fe200078f18ff */
[----:B------:R-:W-:Y:S01]  /*1800*/  IMAD.SHL.U32 R246, R100, 0x2, RZ ;  /* 0x0000000264f67824 */ /* 0x000fe200078e00ff */
[----:B------:R-:W-:Y:S01]  /*1810*/  LEA.HI R14, R103, R100, RZ, 0x6 ;  /* 0x00000064670e7211 */ /* 0x000fe200078f30ff */
[----:B------:R-:W-:Y:S01]  /*1820*/  IMAD R2, R2, c[0x0][0x1a8], RZ ;  /* 0x00006a0002027a24 */ /* 0x000fe200078e02ff */
[----:B------:R-:W-:-:S02]  /*1830*/  SHF.R.S32.HI R8, RZ, 0x3, R11 ;  /* 0x00000003ff087819 */ /* 0x000fc4000001140b */
[----:B------:R-:W-:Y:S01]  /*1840*/  LOP3.LUT R11, R11, 0xfffffff8, RZ, 0xc0, !PT ;  /* 0xfffffff80b0b7812 */ /* 0x000fe200078ec0ff */
[C---:B------:R-:W-:Y:S01]  /*1850*/  @P0 IMAD.WIDE.U32 R26, R13.reuse, c[0x0][0x190], RZ ;  /* 0x000064000d1a0a25 */ /* 0x040fe200078e00ff */
[----:B------:R-:W-:Y:S02]  /*1860*/  @!P0 SHF.R.S32.HI R9, RZ, 0x1f, R236 ;  /* 0x0000001fff098819 */ /* 0x000fe400000114ec */
[C---:B------:R-:W-:Y:S01]  /*1870*/  IADD3 R15, R8.reuse, 0x10, RZ ;  /* 0x00000010080f7810 */ /* 0x040fe20007ffe0ff */
[----:B------:R-:W-:Y:S01]  /*1880*/  @P0 IMAD R10, R13, c[0x0][0x194], R27 ;  /* 0x000065000d0a0a24 */ /* 0x000fe200078e021b */
[----:B------:R-:W-:Y:S01]  /*1890*/  ISETP.GE.AND P4, PT, R8, R231, PT ;  /* 0x000000e70800720c */ /* 0x000fe20003f86270 */
[----:B------:R-:W-:Y:S01]  /*18a0*/  @!P0 IMAD R9, R9, c[0x0][0x178], RZ ;  /* 0x00005e0009098a24 */ /* 0x000fe200078e02ff */
[----:B------:R-:W-:Y:S01]  /*18b0*/  IADD3 R237, R33, -0x1, RZ ;  /* 0xffffffff21ed7810 */ /* 0x000fe20007ffe0ff */
[----:B------:R-:W-:Y:S01]  /*18c0*/  @!P0 IMAD.WIDE.U32 R12, R236, c[0x0][0x178], RZ ;  /* 0x00005e00ec0c8a25 */ /* 0x000fe200078e00ff */
[----:B------:R-:W-:-:S03]  /*18d0*/  LOP3.LUT R246, R246, 0x6, RZ, 0xc0, !PT ;  /* 0x00000006f6f67812 */ /* 0x000fc600078ec0ff */
[----:B-----5:R-:W-:Y:S01]  /*18e0*/  @!P0 IMAD R0, R236, c[0x0][0x17c], R9 ;  /* 0x00005f00ec008a24 */ /* 0x020fe200078e0209 */
[----:B------:R-:W-:Y:S01]  /*18f0*/  SHF.R.S32.HI R9, RZ, 0x1f, R8 ;  /* 0x0000001fff097819 */ /* 0x000fe20000011408 */
[----:B------:R-:W-:Y:S02]  /*1900*/  @!P0 IMAD.MOV.U32 R26, RZ, RZ, R12 ;  /* 0x000000ffff1a8224 */ /* 0x000fe400078e000c */
[----:B------:R-:W-:Y:S01]  /*1910*/  @!P0 IMAD.IADD R10, R13, 0x1, R0 ;  /* 0x000000010d0a8824 */ /* 0x000fe200078e0200 */
[-C--:B------:R-:W-:Y:S01]  /*1920*/  ISETP.GE.AND P0, PT, R15, R231.reuse, PT ;  /* 0x000000e70f00720c */ /* 0x080fe20003f06270 */
[----:B------:R-:W-:Y:S01]  /*1930*/  IMAD.IADD R0, R100, 0x1, -R11 ;  /* 0x0000000164007824 */ /* 0x000fe200078e0a0b */
[C---:B------:R-:W-:Y:S01]  /*1940*/  IADD3 R13, R8.reuse, 0x20, RZ ;  /* 0x00000020080d7810 */ /* 0x040fe20007ffe0ff */
[C---:B------:R-:W-:Y:S01]  /*1950*/  IMAD.SHL.U32 R12, R8.reuse, 0x40, RZ ;  /* 0x00000040080c7824 */ /* 0x040fe200078e00ff */
[----:B------:R-:W-:Y:S01]  /*1960*/  IADD3 R11, R8, 0x30, RZ ;  /* 0x00000030080b7810 */ /* 0x000fe20007ffe0ff */
[----:B------:R-:W-:Y:S01]  /*1970*/  IMAD.SHL.U32 R17, R0, 0x8, RZ ;  /* 0x0000000800117824 */ /* 0x000fe200078e00ff */
[----:B------:R-:W-:Y:S01]  /*1980*/  ISETP.GE.AND P6, PT, R13, R231, PT ;  /* 0x000000e70d00720c */ /* 0x000fe20003fc6270 */
[----:B------:R-:W-:Y:S01]  /*1990*/  IMAD.WIDE R30, R31, 0x40, R8 ;  /* 0x000000401f1e7825 */ /* 0x000fe200078e0208 */
[----:B------:R-:W-:-:S02]  /*19a0*/  LOP3.LUT R12, R12, 0x1c0, RZ, 0xc0, !PT ;  /* 0x000001c00c0c7812 */ /* 0x000fc400078ec0ff */
[----:B------:R-:W-:Y:S01]  /*19b0*/  IADD3 R26, P5, R17, R26, RZ ;  /* 0x0000001a111a7210 */ /* 0x000fe20007fbe0ff */
[----:B------:R-:W-:Y:S01]  /*19c0*/  IMAD R2, R23, c[0x0][0x1ac], R2 ;  /* 0x00006b0017027a24 */ /* 0x000fe200078e0202 */
[--C-:B------:R-:W-:Y:S01]  /*19d0*/  SHF.R.S32.HI R19, RZ, 0x1f, R17.reuse ;  /* 0x0000001fff137819 */ /* 0x100fe20000011411 */
[----:B------:R-:W-:Y:S01]  /*19e0*/  IMAD.SHL.U32 R239, R14, 0x8, RZ ;  /* 0x000000080eef7824 */ /* 0x000fe200078e00ff */
[C---:B------:R-:W-:Y:S02]  /*19f0*/  IADD3 R16, P1, R17.reuse, R16, RZ ;  /* 0x0000001011107210 */ /* 0x040fe40007f3e0ff */
[----:B------:R-:W-:Y:S01]  /*1a00*/  IADD3 R28, P2, R17, R28, RZ ;  /* 0x0000001c111c7210 */ /* 0x000fe20007f5e0ff */
[----:B------:R-:W-:Y:S01]  /*1a10*/  IMAD.X R27, R19, 0x1, R10, P5 ;  /* 0x00000001131b7824 */ /* 0x000fe200028e060a */
[----:B------:R-:W-:Y:S02]  /*1a20*/  LOP3.LUT R17, R12, 0x38, R17, 0xf8, !PT ;  /* 0x000000380c117812 */ /* 0x000fe400078ef811 */
[----:B------:R-:W-:Y:S01]  /*1a30*/  ISETP.GE.AND P5, PT, R11, R231, PT ;  /* 0x000000e70b00720c */ /* 0x000fe20003fa6270 */
[----:B------:R-:W-:Y:S01]  /*1a40*/  IMAD.WIDE.U32 R34, R23, c[0x0][0x1a8], R26 ;  /* 0x00006a0017227a25 */ /* 0x000fe200078e001a */
[----:B------:R-:W-:-:S03]  /*1a50*/  SHF.R.U32.HI R12, RZ, 0x3, R12 ;  /* 0x00000003ff0c7819 */ /* 0x000fc6000001160c */
[----:B------:R-:W-:Y:S01]  /*1a60*/  IMAD.X R29, R19, 0x1, R3, P2 ;  /* 0x00000001131d7824 */ /* 0x000fe200010e0603 */
[----:B------:R-:W-:Y:S01]  /*1a70*/  LOP3.LUT R12, R17, R12, RZ, 0x3c, !PT ;  /* 0x0000000c110c7212 */ /* 0x000fe200078e3cff */
[----:B------:R-:W-:Y:S01]  /*1a80*/  IMAD.X R17, R19, 0x1, R4, P1 ;  /* 0x0000000113117824 */ /* 0x000fe200008e0604 */
[C---:B------:R-:W-:Y:S01]  /*1a90*/  @!P0 IADD3 R24, P1, R30.reuse, 0x10, RZ ;  /* 0x000000101e188810 */ /* 0x040fe20007f3e0ff */
[----:B------:R-:W-:Y:S01]  /*1aa0*/  @!P4 IMAD R4, R31, c[0x0][0x190], RZ ;  /* 0x000064001f04ca24 */ /* 0x000fe200078e02ff */
[----:B------:R-:W-:Y:S01]  /*1ab0*/  @!P6 IADD3 R19, P2, R30, 0x20, RZ ;  /* 0x000000201e13e810 */ /* 0x000fe20007f5e0ff */
[----:B------:R-:W-:Y:S01]  /*1ac0*/  IMAD.IADD R35, R35, 0x1, R2 ;  /* 0x0000000123237824 */ /* 0x000fe200078e0202 */
[----:B------:R-:W-:Y:S01]  /*1ad0*/  LOP3.LUT R239, R12, 0xfffffe00, R239, 0xf8, !PT ;  /* 0xfffffe000cef7812 */ /* 0x000fe200078ef8ef */
[----:B------:R-:W-:Y:S01]  /*1ae0*/  @!P0 IMAD.X R3, RZ, RZ, R31, P1 ;  /* 0x000000ffff038224 */ /* 0x000fe200008e061f */
[C---:B------:R-:W-:Y:S01]  /*1af0*/  @!P5 IADD3 R18, P1, R30.reuse, 0x30, RZ ;  /* 0x000000301e12d810 */ /* 0x040fe20007f3e0ff */
[----:B------:R-:W-:-:S02]  /*1b00*/  @!P4 IMAD R4, R30, c[0x0][0x194], R4 ;  /* 0x000065001e04ca24 */ /* 0x000fc400078e0204 */
[--C-:B------:R-:W-:Y:S02]  /*1b10*/  @!P6 IMAD.X R2, RZ, RZ, R31.reuse, P2 ;  /* 0x000000ffff02e224 */ /* 0x100fe400010e061f */
[----:B------:R-:W-:Y:S02]  /*1b20*/  @!P5 IMAD.X R14, RZ, RZ, R31, P1 ;  /* 0x000000ffff0ed224 */ /* 0x000fe400008e061f */
[--C-:B------:R-:W-:Y:S02]  /*1b30*/  @!P0 IMAD.MOV.U32 R36, RZ, RZ, R34.reuse ;  /* 0x000000ffff248224 */ /* 0x100fe400078e0022 */
[--C-:B------:R-:W-:Y:S02]  /*1b40*/  @!P6 IMAD.MOV.U32 R26, RZ, RZ, R34.reuse ;  /* 0x000000ffff1ae224 */ /* 0x100fe400078e0022 */
[--C-:B------:R-:W-:Y:S02]  /*1b50*/  @!P5 IMAD.MOV.U32 R22, RZ, RZ, R34.reuse ;  /* 0x000000ffff16d224 */ /* 0x100fe400078e0022 */
[----:B------:R-:W-:Y:S01]  /*1b60*/  @!P4 IMAD.WIDE.U32 R30, R30, c[0x0][0x190], R34 ;  /* 0x000064001e1eca25 */ /* 0x000fe200078e0022 */
[----:B------:R-:W-:-:S03]  /*1b70*/  IADD3 R34, P1, R8, R25, RZ ;  /* 0x0000001908227210 */ /* 0x000fc60007f3e0ff */
[--C-:B------:R-:W-:Y:S02]  /*1b80*/  @!P6 IMAD.MOV.U32 R27, RZ, RZ, R35.reuse ;  /* 0x000000ffff1be224 */ /* 0x100fe400078e0023 */
[----:B------:R-:W-:Y:S02]  /*1b90*/  @!P0 IMAD R3, R3, c[0x0][0x190], RZ ;  /* 0x0000640003038a24 */ /* 0x000fe400078e02ff */
[----:B------:R-:W-:Y:S02]  /*1ba0*/  @!P6 IMAD R2, R2, c[0x0][0x190], RZ ;  /* 0x000064000202ea24 */ /* 0x000fe400078e02ff */
[----:B------:R-:W-:Y:S02]  /*1bb0*/  @!P0 IMAD.MOV.U32 R37, RZ, RZ, R35 ;  /* 0x000000ffff258224 */ /* 0x000fe400078e0023 */
[----:B------:R-:W-:Y:S01]  /*1bc0*/  IMAD.X R10, R9, 0x1, R21, P1 ;  /* 0x00000001090a7824 */ /* 0x000fe200008e0615 */
[----:B------:R-:W-:Y:S01]  /*1bd0*/  @!P4 LEA R20, P1, R30, c[0x0][0x160], 0x1 ;  /* 0x000058001e14ca11 */ /* 0x000fe200078208ff */
[----:B------:R-:W-:-:S02]  /*1be0*/  @!P4 IMAD.IADD R4, R31, 0x1, R4 ;  /* 0x000000011f04c824 */ /* 0x000fc400078e0204 */
[----:B------:R-:W-:Y:S02]  /*1bf0*/  @!P0 IMAD R12, R24, c[0x0][0x194], R3 ;  /* 0x00006500180c8a24 */ /* 0x000fe400078e0203 */
[C---:B------:R-:W-:Y:S01]  /*1c00*/  @!P6 IMAD R2, R19.reuse, c[0x0][0x194], R2 ;  /* 0x000065001302ea24 */ /* 0x040fe200078e0202 */
[----:B------:R-:W-:Y:S01]  /*1c10*/  @!P4 LEA.HI.X R21, R30, c[0x0][0x164], R4, 0x1, P1 ;  /* 0x000059001e15ca11 */ /* 0x000fe200008f0c04 */
[----:B------:R-:W-:-:S04]  /*1c20*/  @!P6 IMAD.WIDE.U32 R26, R19, c[0x0][0x190], R26 ;  /* 0x00006400131aea25 */ /* 0x000fc800078e001a */
[----:B------:R-:W-:Y:S01]  /*1c30*/  IMAD.SHL.U32 R3, R237, 0x40, RZ ;  /* 0x00000040ed037824 */ /* 0x000fe200078e00ff */
[----:B------:R-:W-:Y:S01]  /*1c40*/  @!P6 LEA R30, P1, R26, c[0x0][0x160], 0x1 ;  /* 0x000058001a1eea11 */ /* 0x000fe200078208ff */
[----:B------:R-:W-:-:S04]  /*1c50*/  @!P0 IMAD.WIDE.U32 R24, R24, c[0x0][0x190], R36 ;  /* 0x0000640018188a25 */ /* 0x000fc800078e0024 */
[----:B------:R-:W-:Y:S01]  /*1c60*/  @!P6 IMAD.IADD R2, R27, 0x1, R2 ;  /* 0x000000011b02e824 */ /* 0x000fe200078e0202 */
[----:B------:R-:W-:Y:S01]  /*1c70*/  @!P0 LEA R36, P2, R24, c[0x0][0x160], 0x1 ;  /* 0x0000580018248a11 */ /* 0x000fe200078408ff */
[----:B------:R-:W-:Y:S02]  /*1c80*/  IMAD.IADD R4, R6, 0x1, -R3 ;  /* 0x0000000106047824 */ /* 0x000fe400078e0a03 */
[----:B------:R-:W-:Y:S01]  /*1c90*/  @!P0 IMAD.IADD R25, R25, 0x1, R12 ;  /* 0x0000000119198824 */ /* 0x000fe200078e020c */
[----:B------:R-:W-:Y:S01]  /*1ca0*/  @!P6 LEA.HI.X R31, R26, c[0x0][0x164], R2, 0x1, P1 ;  /* 0x000059001a1fea11 */ /* 0x000fe200008f0c02 */
[----:B------:R-:W-:Y:S01]  /*1cb0*/  IMAD.SHL.U32 R239, R239, 0x2, RZ ;  /* 0x00000002efef7824 */ /* 0x000fe200078e00ff */
[----:B------:R-:W-:Y:S01]  /*1cc0*/  ISETP.GE.AND P1, PT, R15, R4, PT ;  /* 0x000000040f00720c */ /* 0x000fe20003f26270 */
[----:B------:R-:W-:Y:S01]  /*1cd0*/  @!P5 IMAD.MOV.U32 R23, RZ, RZ, R35 ;  /* 0x000000ffff17d224 */ /* 0x000fe200078e0023 */
[----:B------:R-:W-:Y:S01]  /*1ce0*/  @!P0 LEA.HI.X R37, R24, c[0x0][0x164], R25, 0x1, P2 ;  /* 0x0000590018258a11 */ /* 0x000fe200010f0c19 */
[----:B------:R-:W-:Y:S01]  /*1cf0*/  IMAD R9, R9, c[0x0][0x198], RZ ;  /* 0x0000660009097a24 */ /* 0x000fe200078e02ff */
[----:B------:R-:W-:Y:S01]  /*1d00*/  @!PT LDS RZ, [RZ] ;  /* 0x00000000fffff984 */ /* 0x000fe20000000800 */
[----:B------:R-:W-:Y:S01]  /*1d10*/  @!PT LDS RZ, [RZ] ;  /* 0x00000000fffff984 */ /* 0x000fe20000000800 */
[----:B------:R-:W-:Y:S01]  /*1d20*/  @!PT LDS RZ, [RZ] ;  /* 0x00000000fffff984 */ /* 0x000fe20000000800 */
[----:B------:R1:W-:Y:S01]  /*1d30*/  @!P4 LDGSTS.E.BYPASS.LTC128B.128 [R239], [R20.64] ;  /* 0x0000000014efcfae */ /* 0x0003e2000b901d4a */
[----:B------:R-:W-:-:S02]  /*1d40*/  @!P5 IMAD R19, R14, c[0x0][0x190], RZ ;  /* 0x000064000e13da24 */ /* 0x000fc400078e02ff */
[C---:B------:R-:W-:Y:S01]  /*1d50*/  IMAD R9, R8.reuse, c[0x0][0x19c], R9 ;  /* 0x0000670008097a24 */ /* 0x040fe200078e0209 */
[----:B------:R1:W-:Y:S01]  /*1d60*/  @!P4 LDGSTS.E.BYPASS.LTC128B.128 [R239+0x2000], [R20.64+0x80] ;  /* 0x0200008014efcfae */ /* 0x0003e2000b901d4a */
[----:B------:R-:W-:-:S03]  /*1d70*/  IMAD.WIDE.U32 R28, R8, c[0x0][0x198], R28 ;  /* 0x00006600081c7a25 */ /* 0x000fc600078e001c */
[----:B------:R1:W-:Y:S01]  /*1d80*/  @!P4 LDGSTS.E.BYPASS.LTC128B.128 [R239+0x4000], [R20.64+0x100] ;  /* 0x0400010014efcfae */ /* 0x0003e2000b901d4a */
[C---:B------:R-:W-:Y:S02]  /*1d90*/  @!P5 IMAD R19, R18.reuse, c[0x0][0x194], R19 ;  /* 0x000065001213da24 */ /* 0x040fe400078e0213 */
[----:B------:R-:W-:Y:S01]  /*1da0*/  @!P5 IMAD.WIDE.U32 R22, R18, c[0x0][0x190], R22 ;  /* 0x000064001216da25 */ /* 0x000fe200078e0016 */
[----:B------:R1:W-:Y:S01]  /*1db0*/  @!P4 LDGSTS.E.BYPASS.LTC128B.128 [R239+0x6000], [R20.64+0x180] ;  /* 0x0600018014efcfae */ /* 0x0003e2000b901d4a */
[----:B------:R-:W-:Y:S02]  /*1dc0*/  ISETP.GE.AND P4, PT, R8, R4, PT ;  /* 0x000000040800720c */ /* 0x000fe40003f86270 */
[----:B------:R-:W-:Y:S01]  /*1dd0*/  IMAD.IADD R165, R29, 0x1, R9 ;  /* 0x000000011da57824 */ /* 0x000fe200078e0209 */
[----:B------:R2:W-:Y:S01]  /*1de0*/  @!P0 LDGSTS.E.BYPASS.LTC128B.128 [R239+0x800], [R36.64] ;  /* 0x0080000024ef8fae */ /* 0x0005e2000b901d4a */
[----:B------:R-:W-:Y:S01]  /*1df0*/  @!P5 IMAD.IADD R19, R23, 0x1, R19 ;  /* 0x000000011713d824 */ /* 0x000fe200078e0213 */
[C---:B------:R-:W-:Y:S01]  /*1e00*/  @!P5 LEA R18, P2, R22.reuse, c[0x0][0x160], 0x1 ;  /* 0x000058001612da11 */ /* 0x040fe200078408ff */
[----:B------:R-:W-:Y:S01]  /*1e10*/  IMAD.MOV.U32 R2, RZ, RZ, R28 ;  /* 0x000000ffff027224 */ /* 0x000fe200078e001c */
[----:B------:R2:W-:Y:S01]  /*1e20*/  @!P0 LDGSTS.E.BYPASS.LTC128B.128 [R239+0x2800], [R36.64+0x80] ;  /* 0x0280008024ef8fae */ /* 0x0005e2000b901d4a */
[----:B------:R-:W-:Y:S01]  /*1e30*/  IMAD.U32 R9, RZ, RZ, UR8 ;  /* 0x00000008ff097e24 */ /* 0x000fe2000f8e00ff */
[----:B------:R-:W-:Y:S01]  /*1e40*/  @!P5 LEA.HI.X R19, R22, c[0x0][0x164], R19, 0x1, P2 ;  /* 0x000059001613da11 */ /* 0x000fe200010f0c13 */
[----:B------:R-:W-:Y:S01]  /*1e50*/  IMAD.MOV.U32 R14, RZ, RZ, c[0x0][0x19c] ;  /* 0x00006700ff0e7624 */ /* 0x000fe200078e00ff */
[----:B------:R2:W-:Y:S01]  /*1e60*/  @!P0 LDGSTS.E.BYPASS.LTC128B.128 [R239+0x4800], [R36.64+0x100] ;  /* 0x0480010024ef8fae */ /* 0x0005e2000b901d4a */
[----:B------:R-:W-:Y:S01]  /*1e70*/  IMAD.U32 R12, RZ, RZ, UR8 ;  /* 0x00000008ff0c7e24 */ /* 0x000fe2000f8e00ff */
[----:B------:R-:W-:Y:S01]  /*1e80*/  @!P1 LEA R9, P2, R9, R2, 0x4 ;  /* 0x0000000209099211 */ /* 0x000fe200078420ff */
[----:B------:R-:W-:Y:S01]  /*1e90*/  IMAD.WIDE.U32 R16, R7, c[0x0][0x1b8], R16 ;  /* 0x00006e0007107a25 */ /* 0x000fe200078e0010 */
[----:B------:R2:W-:Y:S01]  /*1ea0*/  @!P0 LDGSTS.E.BYPASS.LTC128B.128 [R239+0x6800], [R36.64+0x180] ;  /* 0x0680018024ef8fae */ /* 0x0005e2000b901d4a */
[----:B------:R-:W-:-:S02]  /*1eb0*/  ISETP.GE.AND P0, PT, R13, R4, PT ;  /* 0x000000040d00720c */ /* 0x000fc40003f06270 */
[----:B------:R-:W-:Y:S01]  /*1ec0*/  @!P1 LEA.HI.X R12, R12, R165, R14, 0x4, P2 ;  /* 0x000000a50c0c9211 */ /* 0x000fe200010f240e */
[----:B------:R3:W-:Y:S04]  /*1ed0*/  @!P6 LDGSTS.E.BYPASS.LTC128B.128 [R239+0x1000], [R30.64] ;  /* 0x010000001eefefae */ /* 0x0007e8000b901d4a */
[----:B------:R3:W-:Y:S01]  /*1ee0*/  @!P6 LDGSTS.E.BYPASS.LTC128B.128 [R239+0x3000], [R30.64+0x80] ;  /* 0x030000801eefefae */ /* 0x0007e2000b901d4a */
[----:B-1----:R-:W-:-:S03]  /*1ef0*/  @!P1 LEA R20, P2, R9, c[0x0][0x168], 0x1 ;  /* 0x00005a0009149a11 */ /* 0x002fc600078408ff */
[----:B------:R3:W-:Y:S01]  /*1f00*/  @!P6 LDGSTS.E.BYPASS.LTC128B.128 [R239+0x5000], [R30.64+0x100] ;  /* 0x050001001eefefae */ /* 0x0007e2000b901d4a */
[----:B------:R-:W-:Y:S01]  /*1f10*/  @!P1 LEA.HI.X R21, R9, c[0x0][0x16c], R12, 0x1, P2 ;  /* 0x00005b0009159a11 */ /* 0x000fe200010f0c0c */
[----:B------:R-:W-:Y:S01]  /*1f20*/  IMAD.SHL.U32 R12, R14, 0x20, RZ ;  /* 0x000000200e0c7824 */ /* 0x000fe200078e00ff */
[C---:B------:R-:W-:Y:S01]  /*1f30*/  @!P0 IADD3 R9, P2, R2.reuse, UR4, RZ ;  /* 0x0000000402098c10 */ /* 0x040fe2000ff5e0ff */
[----:B------:R3:W-:Y:S01]  /*1f40*/  @!P6 LDGSTS.E.BYPASS.LTC128B.128 [R239+0x7000], [R30.64+0x180] ;  /* 0x070001801eefefae */ /* 0x0007e2000b901d4a */
[C---:B------:R-:W-:Y:S02]  /*1f50*/  @!P4 LEA R24, P6, R2.reuse, c[0x0][0x168], 0x1 ;  /* 0x00005a000218ca11 */ /* 0x040fe400078c08ff */
[----:B------:R-:W-:Y:S01]  /*1f60*/  @!P0 IADD3.X R12, R165, UR5, R12, P2, !PT ;  /* 0x00000005a50c8c10 */ /* 0x000fe200097fe40c */
[----:B------:R1:W-:Y:S01]  /*1f70*/  @!P5 LDGSTS.E.BYPASS.LTC128B.128 [R239+0x1800], [R18.64] ;  /* 0x0180000012efdfae */ /* 0x0003e2000b901d4a */
[C---:B------:R-:W-:Y:S02]  /*1f80*/  @!P0 LEA R22, P2, R9.reuse, c[0x0][0x168], 0x1 ;  /* 0x00005a0009168a11 */ /* 0x040fe400078408ff */
[----:B------:R-:W-:Y:S01]  /*1f90*/  @!P4 LEA.HI.X R25, R2, c[0x0][0x16c], R165, 0x1, P6 ;  /* 0x00005b000219ca11 */ /* 0x000fe200030f0ca5 */
[----:B------:R1:W-:Y:S01]  /*1fa0*/  @!P5 LDGSTS.E.BYPASS.LTC128B.128 [R239+0x3800], [R18.64+0x80] ;  /* 0x0380008012efdfae */ /* 0x0003e2000b901d4a */
[----:B------:R-:W-:Y:S01]  /*1fb0*/  @!P0 LEA.HI.X R23, R9, c[0x0][0x16c], R12, 0x1, P2 ;  /* 0x00005b0009178a11 */ /* 0x000fe200010f0c0c */
[----:B------:R-:W-:Y:S01]  /*1fc0*/  IMAD R12, R5, c[0x0][0x1b8], RZ ;  /* 0x00006e00050c7a24 */ /* 0x000fe200078e02ff */
[-C--:B------:R-:W-:Y:S01]  /*1fd0*/  ISETP.GE.AND P2, PT, R11, R4.reuse, PT ;  /* 0x000000040b00720c */ /* 0x080fe20003f46270 */
[----:B------:R1:W-:Y:S01]  /*1fe0*/  @!P5 LDGSTS.E.BYPASS.LTC128B.128 [R239+0x5800], [R18.64+0x100] ;  /* 0x0580010012efdfae */ /* 0x0003e2000b901d4a */
[----:B------:R-:W-:Y:S01]  /*1ff0*/  ISETP.GE.AND P6, PT, R15, R4, PT ;  /* 0x000000040f00720c */ /* 0x000fe20003fc6270 */
[----:B------:R-:W-:Y:S01]  /*2000*/  IMAD R5, R7, c[0x0][0x1bc], R12 ;  /* 0x00006f0007057a24 */ /* 0x000fe200078e020c */
[----:B------:R-:W-:Y:S01]  /*2010*/  LEA.HI R9, R103, R100, RZ, 0x4 ;  /* 0x0000006467097211 */ /* 0x000fe200078f20ff */
[----:B------:R1:W-:Y:S01]  /*2020*/  @!P5 LDGSTS.E.BYPASS.LTC128B.128 [R239+0x7800], [R18.64+0x180] ;  /* 0x0780018012efdfae */ /* 0x0003e2000b901d4a */
[----:B------:R-:W-:Y:S01]  /*2030*/  ISETP.GE.AND P5, PT, R13, R4, PT ;  /* 0x000000040d00720c */ /* 0x000fe20003fa6270 */
[----:B------:R-:W-:Y:S01]  /*2040*/  IMAD.IADD R17, R17, 0x1, R5 ;  /* 0x0000000111117824 */ /* 0x000fe200078e0205 */
[----:B------:R-:W-:Y:S01]  /*2050*/  LEA.HI R103, R103, R100, RZ, 0x5 ;  /* 0x0000006467677211 */ /* 0x000fe200078f28ff */
[----:B------:R4:W-:Y:S01]  /*2060*/  @!P4 LDGSTS.E.BYPASS.LTC128B.128 [R239+0x8000], [R24.64] ;  /* 0x0800000018efcfae */ /* 0x0009e2000b901d4a */
[----:B------:R-:W-:-:S02]  /*2070*/  IMAD R7, R10, c[0x0][0x1a0], RZ ;  /* 0x000068000a077a24 */ /* 0x000fc400078e02ff */
[----:B------:R-:W-:Y:S01]  /*2080*/  SHF.R.S32.HI R102, RZ, 0x5, R103 ;  /* 0x00000005ff667819 */ /* 0x000fe20000011467 */
[----:B------:R4:W-:Y:S01]  /*2090*/  @!P4 LDGSTS.E.BYPASS.LTC128B.128 [R239+0xa000], [R24.64+0x80] ;  /* 0x0a00008018efcfae */ /* 0x0009e2000b901d4a */
[----:B------:R-:W-:Y:S01]  /*20a0*/  @!P2 IMAD.MOV.U32 R164, RZ, RZ, R2 ;  /* 0x000000ffffa4a224 */ /* 0x000fe200078e0002 */
[----:B------:R-:W-:Y:S01]  /*20b0*/  LOP3.LUT R103, R103, 0xffffffe0, RZ, 0xc0, !PT ;  /* 0xffffffe067677812 */ /* 0x000fe200078ec0ff */
[----:B------:R-:W-:Y:S01]  /*20c0*/  @!P2 IMAD R14, R14, 0x30, RZ ;  /* 0x000000300e0ea824 */ /* 0x000fe200078e02ff */
[----:B------:R4:W-:Y:S01]  /*20d0*/  @!P4 LDGSTS.E.BYPASS.LTC128B.128 [R239+0xc000], [R24.64+0x100] ;  /* 0x0c00010018efcfae */ /* 0x0009e2000b901d4a */
[C---:B------:R-:W-:Y:S02]  /*20e0*/  IMAD R7, R34.reuse, c[0x0][0x1a4], R7 ;  /* 0x0000690022077a24 */ /* 0x040fe400078e0207 */
[----:B------:R-:W-:Y:S01]  /*20f0*/  IMAD.WIDE.U32 R34, R34, c[0x0][0x1a0], R16 ;  /* 0x0000680022227a25 */ /* 0x000fe200078e0010 */
[----:B------:R4:W-:Y:S01]  /*2100*/  @!P4 LDGSTS.E.BYPASS.LTC128B.128 [R239+0xe000], [R24.64+0x180] ;  /* 0x0e00018018efcfae */ /* 0x0009e2000b901d4a */
[----:B------:R-:W-:-:S02]  /*2110*/  ISETP.GE.AND P4, PT, R11, R4, PT ;  /* 0x000000040b00720c */ /* 0x000fc40003f86270 */
[----:B------:R-:W-:Y:S01]  /*2120*/  SHF.R.S32.HI R11, RZ, 0x4, R9 ;  /* 0x00000004ff0b7819 */ /* 0x000fe20000011409 */
[----:B------:R1:W-:Y:S01]  /*2130*/  @!P1 LDGSTS.E.BYPASS.LTC128B.128 [R239+0x8800], [R20.64] ;  /* 0x0880000014ef9fae */ /* 0x0003e2000b901d4a */
[----:B------:R-:W-:Y:S01]  /*2140*/  LOP3.LUT R9, R9, 0xfffffff0, RZ, 0xc0, !PT ;  /* 0xfffffff009097812 */ /* 0x000fe200078ec0ff */
[----:B------:R-:W-:Y:S02]  /*2150*/  IMAD.IADD R32, R35, 0x1, R7 ;  /* 0x0000000123207824 */ /* 0x000fe400078e0207 */
[----:B------:R2:W-:Y:S04]  /*2160*/  @!P1 LDGSTS.E.BYPASS.LTC128B.128 [R239+0xa800], [R20.64+0x80] ;  /* 0x0a80008014ef9fae */ /* 0x0005e8000b901d4a */
[----:B------:R2:W-:Y:S04]  /*2170*/  @!P1 LDGSTS.E.BYPASS.LTC128B.128 [R239+0xc800], [R20.64+0x100] ;  /* 0x0c80010014ef9fae */ /* 0x0005e8000b901d4a */
[----:B------:R2:W-:Y:S01]  /*2180*/  @!P1 LDGSTS.E.BYPASS.LTC128B.128 [R239+0xe800], [R20.64+0x180] ;  /* 0x0e80018014ef9fae */ /* 0x0005e2000b901d4a */
[----:B------:R-:W-:Y:S01]  /*2190*/  ISETP.GE.AND P1, PT, R8, R4, PT ;  /* 0x000000040800720c */ /* 0x000fe20003f26270 */
[----:B------:R-:W-:-:S02]  /*21a0*/  IMAD.U32 R4, RZ, RZ, UR8 ;  /* 0x00000008ff047e24 */ /* 0x000fc4000f8e00ff */
[----:B------:R2:W-:Y:S02]  /*21b0*/  @!P0 LDGSTS.E.BYPASS.LTC128B.128 [R239+0x9000], [R22.64] ;  /* 0x0900000016ef8fae */ /* 0x0005e4000b901d4a */
[----:B------:R-:W-:Y:S01]  /*21c0*/  @!P2 IMAD.WIDE.U32 R12, R4, 0x30, R164 ;  /* 0x00000030040ca825 */ /* 0x000fe200078e00a4 */
[----:B------:R-:W-:Y:S01]  /*21d0*/  LEA.HI R4, R11, R11, RZ, 0x1 ;  /* 0x0000000b0b047211 */ /* 0x000fe200078f08ff */
[----:B------:R2:W-:Y:S02]  /*21e0*/  @!P0 LDGSTS.E.BYPASS.LTC128B.128 [R239+0xb000], [R22.64+0x80] ;  /* 0x0b00008016ef8fae */ /* 0x0005e4000b901d4a */
[----:B------:R-:W-:Y:S01]  /*21f0*/  @!P2 IMAD.IADD R5, R13, 0x1, R14 ;  /* 0x000000010d05a824 */ /* 0x000fe200078e020e */
[----:B------:R-:W-:Y:S01]  /*2200*/  LOP3.LUT R4, R4, 0xfffffffe, RZ, 0xc0, !PT ;  /* 0xfffffffe04047812 */ /* 0x000fe200078ec0ff */
[----:B------:R2:W-:Y:S01]  /*2210*/  @!P0 LDGSTS.E.BYPASS.LTC128B.128 [R239+0xd000], [R22.64+0x100] ;  /* 0x0d00010016ef8fae */ /* 0x0005e2000b901d4a */
[----:B------:R-:W-:-:S03]  /*2220*/  IMAD.SHL.U32 R14, R0, 0x40, RZ ;  /* 0x00000040000e7824 */ /* 0x000fc600078e00ff */
[----:B------:R2:W-:Y:S01]  /*2230*/  @!P0 LDGSTS.E.BYPASS.LTC128B.128 [R239+0xf000], [R22.64+0x180] ;  /* 0x0f00018016ef8fae */ /* 0x0005e2000b901d4a */
[----:B-1----:R-:W-:Y:S01]  /*2240*/  @!P2 LEA R18, P0, R12, c[0x0][0x168], 0x1 ;  /* 0x00005a000c12aa11 */ /* 0x002fe200078008ff */
[----:B------:R-:W-:Y:S02]  /*2250*/  IMAD.IADD R11, R11, 0x1, -R4 ;  /* 0x000000010b0b7824 */ /* 0x000fe400078e0a04 */
[----:B------:R-:W-:Y:S01]  /*2260*/  IMAD.IADD R4, R100, 0x1, -R9 ;  /* 0x0000000164047824 */ /* 0x000fe200078e0a09 */
[----:B------:R-:W-:Y:S01]  /*2270*/  @!P2 LEA.HI.X R19, R12, c[0x0][0x16c], R5, 0x1, P0 ;  /* 0x00005b000c13aa11 */ /* 0x000fe200000f0c05 */
[----:B------:R-:W-:Y:S01]  /*2280*/  IMAD.MOV.U32 R5, RZ, RZ, 0x20 ;  /* 0x00000020ff057424 */ /* 0x000fe200078e00ff */
[----:B------:R-:W-:Y:S01]  /*2290*/  LEA R234, P0, R34, c[0x0][0x170], 0x1 ;  /* 0x00005c0022ea7a11 */ /* 0x000fe200078008ff */
[----:B------:R-:W-:Y:S01]  /*22a0*/  IMAD.SHL.U32 R9, R8, 0x8, RZ ;  /* 0x0000000808097824 */ /* 0x000fe200078e00ff */
[----:B------:R-:W-:Y:S01]  /*22b0*/  SHF.R.S32.HI R101, RZ, 0x1f, R4 ;  /* 0x0000001fff657819 */ /* 0x000fe20000011404 */
[----:B------:R1:W-:Y:S01]  /*22c0*/  @!P2 LDGSTS.E.BYPASS.LTC128B.128 [R239+0x9800], [R18.64] ;  /* 0x0980000012efafae */ /* 0x0003e2000b901d4a */
[----:B------:R-:W-:Y:S01]  /*22d0*/  LEA.HI.X R233, R34, c[0x0][0x174], R32, 0x1, P0 ;  /* 0x00005d0022e97a11 */ /* 0x000fe200000f0c20 */
[----:B------:R-:W-:Y:S01]  /*22e0*/  IMAD.WIDE.U32 R12, R5, c[0x0][0x1a0], RZ ;  /* 0x00006800050c7a25 */ /* 0x000fe200078e00ff */
[----:B------:R-:W-:Y:S01]  /*22f0*/  LOP3.LUT R8, R14, 0x1c0, RZ, 0xc0, !PT ;  /* 0x000001c00e087812 */ /* 0x000fe200078ec0ff */
[----:B------:R1:W-:Y:S01]  /*2300*/  @!P2 LDGSTS.E.BYPASS.LTC128B.128 [R239+0xb800], [R18.64+0x80] ;  /* 0x0b80008012efafae */ /* 0x0003e2000b901d4a */
[----:B------:R-:W-:Y:S01]  /*2310*/  LEA.HI R101, R101, R4, RZ, 0x3 ;  /* 0x0000000465657211 */ /* 0x000fe200078f18ff */
[----:B------:R-:W-:Y:S01]  /*2320*/  @!P4 IMAD.MOV.U32 R14, RZ, RZ, c[0x0][0x1a0] ;  /* 0x00006800ff0ec624 */ /* 0x000fe200078e00ff */
[----:B------:R-:W-:Y:S01]  /*2330*/  @!P6 IADD3 R12, P0, R234, R12, RZ ;  /* 0x0000000cea0ce210 */ /* 0x000fe20007f1e0ff */
[----:B------:R1:W-:Y:S01]  /*2340*/  @!P2 LDGSTS.E.BYPASS.LTC128B.128 [R239+0xd800], [R18.64+0x100] ;  /* 0x0d80010012efafae */ /* 0x0003e2000b901d4a */
[----:B------:R-:W-:Y:S01]  /*2350*/  @!P4 IMAD.MOV.U32 R235, RZ, RZ, R233 ;  /* 0x000000ffffebc224 */ /* 0x000fe200078e00e9 */
[----:B------:R-:W-:Y:S01]  /*2360*/  LOP3.LUT R7, R8, 0x8, R9, 0xf8, !PT ;  /* 0x0000000808077812 */ /* 0x000fe200078ef809 */
[----:B------:R-:W-:Y:S01]  /*2370*/  IMAD R10, R5, c[0x0][0x1a4], RZ ;  /* 0x00006900050a7a24 */ /* 0x000fe200078e02ff */
[----:B------:R1:W-:Y:S01]  /*2380*/  @!P2 LDGSTS.E.BYPASS.LTC128B.128 [R239+0xf800], [R18.64+0x180] ;  /* 0x0f80018012efafae */ /* 0x0003e2000b901d4a */
[----:B------:R-:W-:Y:S01]  /*2390*/  LOP3.LUT R9, R101, 0xfffffff8, RZ, 0xc0, !PT ;  /* 0xfffffff865097812 */ /* 0x000fe200078ec0ff */
[----:B------:R-:W-:Y:S01]  /*23a0*/  @!P4 IMAD.WIDE.U32 R14, R14, 0x60, R234 ;  /* 0x000000600e0ec825 */ /* 0x000fe200078e00ea */
[----:B------:R-:W-:Y:S01]  /*23b0*/  SHF.R.U32.HI R8, RZ, 0x3, R8 ;  /* 0x00000003ff087819 */ /* 0x000fe20000011608 */
[----:B------:R-:W0:Y:S01]  /*23c0*/  LDGDEPBAR ;  /* 0x00000000000079af */ /* 0x000e220000000000 */
[----:B------:R-:W-:Y:S01]  /*23d0*/  @!P6 IADD3.X R13, R233, R13, R10, P0, !PT ;  /* 0x0000000de90de210 */ /* 0x000fe200007fe40a */
[----:B------:R-:W-:Y:S01]  /*23e0*/  @!P1 IMAD.MOV.U32 R235, RZ, RZ, R233 ;  /* 0x000000ffffeb9224 */ /* 0x000fe200078e00e9 */
[----:B------:R-:W-:Y:S01]  /*23f0*/  LOP3.LUT R8, R7, R8, RZ, 0x3c, !PT ;  /* 0x0000000807087212 */ /* 0x000fe200078e3cff */
[----:B------:R-:W-:-:S02]  /*2400*/  IMAD.IADD R4, R4, 0x1, -R9 ;  /* 0x0000000104047824 */ /* 0x000fc400078e0a09 */
[----:B------:R-:W-:Y:S02]  /*2410*/  @!P5 IMAD.MOV.U32 R7, RZ, RZ, c[0x0][0x1a0] ;  /* 0x00006800ff07d624 */ /* 0x000fe400078e00ff */
[C---:B------:R-:W-:Y:S02]  /*2420*/  IMAD R229, R11.reuse, 0x200, R8 ;  /* 0x000002000be57824 */ /* 0x040fe400078e0208 */
[----:B------:R-:W-:Y:S02]  /*2430*/  IMAD.SHL.U32 R11, R11, 0x8, RZ ;  /* 0x000000080b0b7824 */ /* 0x000fe400078e00ff */
[----:B------:R-:W-:Y:S02]  /*2440*/  IMAD.SHL.U32 R101, R101, 0x40, RZ ;  /* 0x0000004065657824 */ /* 0x000fe400078e00ff */
[----:B------:R-:W-:Y:S02]  /*2450*/  @!P5 IMAD.MOV.U32 R8, RZ, RZ, c[0x0][0x1a4] ;  /* 0x00006900ff08d624 */ /* 0x000fe400078e00ff */
[----:B------:R-:W-:Y:S01]  /*2460*/  @!P4 IMAD.MOV.U32 R9, RZ, RZ, c[0x0][0x1a4] ;  /* 0x00006900ff09c624 */ /* 0x000fe200078e00ff */
[----:B------:R-:W-:Y:S01]  /*2470*/  LOP3.LUT R101, R101, 0xfffffe00, RZ, 0xc0, !PT ;  /* 0xfffffe0065657812 */ /* 0x000fe200078ec0ff */
[----:B------:R-:W-:-:S02]  /*2480*/  IMAD.SHL.U32 R229, R229, 0x2, RZ ;  /* 0x00000002e5e57824 */ /* 0x000fc400078e00ff */
[----:B------:R-:W-:-:S03]  /*2490*/  @!P4 IMAD R9, R9, 0x60, RZ ;  /* 0x000000600909c824 */ /* 0x000fc600078e02ff */
[----:B------:R-:W-:Y:S01]  /*24a0*/  IADD3 R227, R229, 0x8020, RZ ;  /* 0x00008020e5e37810 */ /* 0x000fe20007ffe0ff */
[----:B------:R-:W-:-:S04]  /*24b0*/  DEPBAR.LE SB0, 0x0 ;  /* 0x000080000000791a */ /* 0x000fc80000000000 */
[----:B------:R-:W-:Y:S01]  /*24c0*/  BAR.SYNC.DEFER_BLOCKING 0x0 ;  /* 0x0000000000007b1d */ /* 0x000fe20000010000 */
[----:B------:R-:W-:-:S05]  /*24d0*/  @!P4 IMAD.IADD R9, R15, 0x1, R9 ;  /* 0x000000010f09c824 */ /* 0x000fca00078e0209 */
        /* <DEDUP_REMOVED lines=11> */
[C---:B------:R-:W-:Y:S01]  /*2590*/  R2P PR, R4.reuse, 0x6 ;  /* 0x0000000604007804 */ /* 0x040fe20000000000 */
[----:B------:R-:W-:Y:S01]  /*25a0*/  IMAD.SHL.U32 R4, R4, 0x40, RZ ;  /* 0x0000004004047824 */ /* 0x000fe200078e00ff */
[----:B------:R-:W-:Y:S01]  /*25b0*/  @!P5 LEA R10, P0, R7, R234, 0x6 ;  /* 0x000000ea070ad211 */ /* 0x000fe200078030ff */
[----:B------:R-:W-:Y:S02]  /*25c0*/  @P6 STS.128 [R239+0x10800], RZ ;  /* 0x010800ffef006388 */ /* 0x000fe40000000c00 */
[----:B------:R-:W-:-:S02]  /*25d0*/  SEL R5, R5, 0xffffffe0, !P2 ;  /* 0xffffffe005057807 */ /* 0x000fc40005000000 */
[----:B------:R-:W-:Y:S01]  /*25e0*/  LOP3.LUT R4, R4, 0x1c0, RZ, 0xc0, !PT ;  /* 0x000001c004047812 */ /* 0x000fe200078ec0ff */
[----:B------:R-:W-:Y:S03]  /*25f0*/  @P6 STS.128 [R239+0x12800], RZ ;  /* 0x012800ffef006388 */ /* 0x000fe60000000c00 */
[----:B------:R-:W-:Y:S01]  /*2600*/  LOP3.LUT R11, R4, 0x8, R11, 0xf8, !PT ;  /* 0x00000008040b7812 */ /* 0x000fe200078ef80b */
[----:B------:R-:W-:Y:S01]  /*2610*/  @P6 STS.128 [R239+0x14800], RZ ;  /* 0x014800ffef006388 */ /* 0x000fe20000000c00 */
[----:B------:R-:W-:-:S03]  /*2620*/  SHF.R.U32.HI R4, RZ, 0x3, R4 ;  /* 0x00000003ff047819 */ /* 0x000fc60000011604 */
[----:B------:R-:W-:Y:S01]  /*2630*/  @P6 STS.128 [R239+0x16800], RZ ;  /* 0x016800ffef006388 */ /* 0x000fe20000000c00 */
[----:B------:R-:W-:Y:S02]  /*2640*/  LOP3.LUT R4, R11, R4, RZ, 0x3c, !PT ;  /* 0x000000040b047212 */ /* 0x000fe400078e3cff */
[----:B------:R-:W-:Y:S01]  /*2650*/  @!P5 LEA.HI.X R11, R7, R233, R8, 0x6, P0 ;  /* 0x000000e9070bd211 */ /* 0x000fe200000f3408 */
[----:B------:R-:W-:Y:S01]  /*2660*/  @!PT LDS RZ, [RZ] ;  /* 0x00000000fffff984 */ /* 0x000fe20000000800 */
[----:B------:R-:W-:Y:S01]  /*2670*/  @!PT LDS RZ, [RZ] ;  /* 0x00000000fffff984 */ /* 0x000fe20000000800 */
[----:B------:R-:W-:Y:S01]  /*2680*/  @!PT LDS RZ, [RZ] ;  /* 0x00000000fffff984 */ /* 0x000fe20000000800 */
[----:B------:R1:W-:Y:S01]  /*2690*/  @!P6 LDGSTS.E.BYPASS.LTC128B.128 [R239+0x10800], [R12.64] ;  /* 0x108000000cefefae */ /* 0x0003e2000b901d4a */
[----:B------:R-:W-:Y:S02]  /*26a0*/  IMAD R7, R102, 0x400, R101 ;  /* 0x0000040066077824 */ /* 0x000fe400078e0265 */
[----:B------:R-:W-:Y:S01]  /*26b0*/  @!P4 IMAD.MOV.U32 R8, RZ, RZ, R14 ;  /* 0x000000ffff08c224 */ /* 0x000fe200078e000e */
[----:B------:R1:W-:Y:S01]  /*26c0*/  @!P6 LDGSTS.E.BYPASS.LTC128B.128 [R239+0x12800], [R12.64+0x80] ;  /* 0x128000800cefefae */ /* 0x0003e2000b901d4a */
[----:B------:R-:W-:Y:S02]  /*26d0*/  IMAD.IADD R230, R4, 0x1, R7 ;  /* 0x0000000104e67824 */ /* 0x000fe400078e0207 */
[----:B------:R-:W-:Y:S01]  /*26e0*/  IMAD.MOV.U32 R7, RZ, RZ, 0x10 ;  /* 0x00000010ff077424 */ /* 0x000fe200078e00ff */
[----:B------:R1:W-:Y:S01]  /*26f0*/  @!P6 LDGSTS.E.BYPASS.LTC128B.128 [R239+0x14800], [R12.64+0x100] ;  /* 0x148001000cefefae */ /* 0x0003e2000b901d4a */
[----:B------:R-:W-:-:S02]  /*2700*/  IMAD.SHL.U32 R230, R230, 0x2, RZ ;  /* 0x00000002e6e67824 */ /* 0x000fc400078e00ff */
[----:B------:R-:W-:Y:S01]  /*2710*/  IMAD R102, R102, 0x10, R105 ;  /* 0x0000001066667824 */ /* 0x000fe200078e0269 */
[----:B------:R1:W-:Y:S01]  /*2720*/  @!P6 LDGSTS.E.BYPASS.LTC128B.128 [R239+0x16800], [R12.64+0x180] ;  /* 0x168001800cefefae */ /* 0x0003e2000b901d4a */
[----:B------:R-:W-:Y:S01]  /*2730*/  SEL R7, R7, 0xfffffff0, !P1 ;  /* 0xfffffff007077807 */ /* 0x000fe20004800000 */
[--C-:B------:R-:W-:Y:S01]  /*2740*/  IMAD R226, R5, 0x2, R230.reuse ;  /* 0x0000000205e27824 */ /* 0x100fe200078e02e6 */
[----:B------:R-:W-:Y:S01]  /*2750*/  R2P PR, R0, 0x6 ;  /* 0x0000000600007804 */ /* 0x000fe20000000000 */
[----:B------:R-:W-:Y:S01]  /*2760*/  @P5 STS.128 [R239+0x11000], RZ ;  /* 0x011000ffef005388 */ /* 0x000fe20000000c00 */
[----:B------:R-:W-:Y:S01]  /*2770*/  IADD3 R0, R229, 0x8000, RZ ;  /* 0x00008000e5007810 */ /* 0x000fe20007ffe0ff */
[----:B------:R-:W-:Y:S02]  /*2780*/  IMAD R228, R7, 0x2, R230 ;  /* 0x0000000207e47824 */ /* 0x000fe400078e02e6 */
[----:B------:R-:W-:Y:S02]  /*2790*/  @P5 STS.128 [R239+0x13000], RZ ;  /* 0x013000ffef005388 */ /* 0x000fe40000000c00 */
[----:B------:R-:W-:-:S02]  /*27a0*/  IMAD R225, R5, 0x2, R228 ;  /* 0x0000000205e17824 */ /* 0x000fc400078e02e4 */
[----:B------:R-:W-:Y:S04]  /*27b0*/  @P5 STS.128 [R239+0x15000], RZ ;  /* 0x015000ffef005388 */ /* 0x000fe80000000c00 */
[----:B------:R-:W-:Y:S01]  /*27c0*/  @P5 STS.128 [R239+0x17000], RZ ;  /* 0x017000ffef005388 */ /* 0x000fe20000000c00 */
[----:B------:R-:W-:Y:S01]  /*27d0*/  @P1 IADD3 R227, R0, -0x20, RZ ;  /* 0xffffffe000e31810 */ /* 0x000fe20007ffe0ff */
[----:B------:R-:W-:Y:S02]  /*27e0*/  IMAD.MOV.U32 R0, RZ, RZ, 0x40 ;  /* 0x00000040ff007424 */ /* 0x000fe400078e00ff */
[----:B------:R-:W-:Y:S01]  /*27f0*/  @!PT LDS RZ, [RZ] ;  /* 0x00000000fffff984 */ /* 0x000fe20000000800 */
[----:B------:R-:W-:Y:S01]  /*2800*/  @!PT LDS RZ, [RZ] ;  /* 0x00000000fffff984 */ /* 0x000fe20000000800 */
[----:B------:R-:W-:Y:S01]  /*2810*/  @!PT LDS RZ, [RZ] ;  /* 0x00000000fffff984 */ /* 0x000fe20000000800 */
[----:B------:R1:W-:Y:S01]  /*2820*/  @!P5 LDGSTS.E.BYPASS.LTC128B.128 [R239+0x11000], [R10.64] ;  /* 0x110000000aefdfae */ /* 0x0003e2000b901d4a */
[C---:B------:R-:W-:Y:S02]  /*2830*/  IADD3 R219, R227.reuse, 0x800, RZ ;  /* 0x00000800e3db7810 */ /* 0x040fe40007ffe0ff */
[----:B------:R-:W-:Y:S01]  /*2840*/  SEL R0, R0, 0xffffffc0, !P2 ;  /* 0xffffffc000007807 */ /* 0x000fe20005000000 */
[----:B------:R1:W-:Y:S01]  /*2850*/  @!P5 LDGSTS.E.BYPASS.LTC128B.128 [R239+0x13000], [R10.64+0x80] ;  /* 0x130000800aefdfae */ /* 0x0003e2000b901d4a */
[----:B------:R-:W-:-:S02]  /*2860*/  IADD3 R218, R227, 0x1000, RZ ;  /* 0x00001000e3da7810 */ /* 0x000fc40007ffe0ff */
[----:B------:R-:W-:Y:S01]  /*2870*/  IADD3 R217, R227, 0x1800, RZ ;  /* 0x00001800e3d97810 */ /* 0x000fe20007ffe0ff */
[----:B------:R1:W-:Y:S01]  /*2880*/  @!P5 LDGSTS.E.BYPASS.LTC128B.128 [R239+0x15000], [R10.64+0x100] ;  /* 0x150001000aefdfae */ /* 0x0003e2000b901d4a */
[----:B------:R-:W-:Y:S01]  /*2890*/  IMAD.IADD R223, R229, 0x1, R0 ;  /* 0x00000001e5df7824 */ /* 0x000fe200078e0200 */
[C---:B------:R-:W-:Y:S01]  /*28a0*/  IADD3 R215, R227.reuse, 0x2000, RZ ;  /* 0x00002000e3d77810 */ /* 0x040fe20007ffe0ff */
[----:B------:R-:W-:Y:S01]  /*28b0*/  IMAD.IADD R216, R0, 0x1, R227 ;  /* 0x0000000100d87824 */ /* 0x000fe200078e02e3 */
[----:B------:R1:W-:Y:S01]  /*28c0*/  @!P5 LDGSTS.E.BYPASS.LTC128B.128 [R239+0x17000], [R10.64+0x180] ;  /* 0x170001800aefdfae */ /* 0x0003e2000b901d4a */
[----:B------:R-:W-:Y:S01]  /*28d0*/  IMAD.IADD R0, R100, 0x1, -R103 ;  /* 0x0000000164007824 */ /* 0x000fe200078e0a67 */
[C---:B------:R-:W-:Y:S02]  /*28e0*/  IADD3 R214, R227.reuse, 0x2800, RZ ;  /* 0x00002800e3d67810 */ /* 0x040fe40007ffe0ff */
        /* <DEDUP_REMOVED lines=10> */
[----:B------:R-:W-:-:S02]  /*2990*/  IADD3 R207, R227, 0x6000, RZ ;  /* 0x00006000e3cf7810 */ /* 0x000fc40007ffe0ff */
[C---:B------:R-:W-:Y:S01]  /*29a0*/  IADD3 R206, R227.reuse, 0x6800, RZ ;  /* 0x00006800e3ce7810 */ /* 0x040fe20007ffe0ff */
[----:B------:R-:W-:Y:S01]  /*29b0*/  @!PT LDS RZ, [RZ] ;  /* 0x00000000fffff984 */ /* 0x000fe20000000800 */
[----:B------:R-:W-:Y:S01]  /*29c0*/  @!PT LDS RZ, [RZ] ;  /* 0x00000000fffff984 */ /* 0x000fe20000000800 */
[----:B------:R-:W-:Y:S01]  /*29d0*/  @!PT LDS RZ, [RZ] ;  /* 0x00000000fffff984 */ /* 0x000fe20000000800 */
[----:B------:R1:W-:Y:S01]  /*29e0*/  @!P4 LDGSTS.E.BYPASS.LTC128B.128 [R239+0x11800], [R8.64] ;  /* 0x1180000008efcfae */ /* 0x0003e2000b901d4a */
[C---:B------:R-:W-:Y:S02]  /*29f0*/  IADD3 R205, R227.reuse, 0x7000, RZ ;  /* 0x00007000e3cd7810 */ /* 0x040fe40007ffe0ff */
[----:B------:R-:W-:Y:S01]  /*2a00*/  IADD3 R204, R227, 0x7800, RZ ;  /* 0x00007800e3cc7810 */ /* 0x000fe20007ffe0ff */
[----:B------:R1:W-:Y:S04]  /*2a10*/  @!P4 LDGSTS.E.BYPASS.LTC128B.128 [R239+0x13800], [R8.64+0x80] ;  /* 0x1380008008efcfae */ /* 0x0003e8000b901d4a */
[----:B------:R1:W-:Y:S04]  /*2a20*/  @!P4 LDGSTS.E.BYPASS.LTC128B.128 [R239+0x15800], [R8.64+0x100] ;  /* 0x1580010008efcfae */ /* 0x0003e8000b901d4a */
[----:B------:R1:W-:Y:S04]  /*2a30*/  @!P4 LDGSTS.E.BYPASS.LTC128B.128 [R239+0x17800], [R8.64+0x180] ;  /* 0x1780018008efcfae */ /* 0x0003e8000b901d4a */
[----:B------:R-:W-:Y:S04]  /*2a40*/  LDSM.16.M88.4 R40, [R230] ;  /* 0x00000000e628783b */ /* 0x000fe80000000200 */
[----:B----4-:R-:W4:Y:S04]  /*2a50*/  LDSM.16.M88.4 R24, [R229+0x8000] ;  /* 0x00800000e518783b */ /* 0x010f280000000200 */
[----:B--2---:R-:W-:Y:S04]  /*2a60*/  LDSM.16.M88.4 R20, [R228] ;  /* 0x00000000e414783b */ /* 0x004fe80000000200 */
[----:B------:R-:W-:Y:S04]  /*2a70*/  LDSM.16.M88.4 R48, [R227] ;  /* 0x00000000e330783b */ /* 0x000fe80000000200 */
[----:B------:R-:W2:Y:S04]  /*2a80*/  LDSM.16.M88.4 R60, [R229+0x8800] ;  /* 0x00880000e53c783b */ /* 0x000ea80000000200 */
[----:B------:R-:W-:Y:S04]  /*2a90*/  LDSM.16.M88.4 R76, [R226] ;  /* 0x00000000e24c783b */ /* 0x000fe80000000200 */
[----:B------:R-:W2:Y:S04]  /*2aa0*/  LDSM.16.M88.4 R88, [R223+0x8000] ;  /* 0x00800000df58783b */ /* 0x000ea80000000200 */
[----:B------:R-:W2:Y:S04]  /*2ab0*/  LDSM.16.M88.4 R52, [R229+0x9000] ;  /* 0x00900000e534783b */ /* 0x000ea80000000200 */
[----:B------:R-:W2:Y:S04]  /*2ac0*/  LDSM.16.M88.4 R44, [R229+0x9800] ;  /* 0x00980000e52c783b */ /* 0x000ea80000000200 */
[----:B-1----:R-:W1:Y:S04]  /*2ad0*/  LDSM.16.M88.4 R12, [R227+0x800] ;  /* 0x00080000e30c783b */ /* 0x002e680000000200 */
[----:B---3--:R-:W-:Y:S01]  /*2ae0*/  LDSM.16.M88.4 R28, [R225] ;  /* 0x00000000e11c783b */ /* 0x008fe20000000200 */
[C---:B----4-:R-:W-:Y:S03]  /*2af0*/  HMMA.16816.F32.BF16 R16, R40.reuse, R24, RZ ;  /* 0x000000182810723c */ /* 0x050fe600000418ff */
[----:B------:R-:W3:Y:S04]  /*2b00*/  LDSM.16.M88.4 R84, [R216] ;  /* 0x00000000d854783b */ /* 0x000ee80000000200 */
[----:B------:R-:W4:Y:S01]  /*2b10*/  LDSM.16.M88.4 R72, [R227+0x1000] ;  /* 0x00100000e348783b */ /* 0x000f220000000200 */
[C---:B------:R-:W-:Y:S03]  /*2b20*/  HMMA.16816.F32.BF16 R24, R40.reuse, R26, RZ ;  /* 0x0000001a2818723c */ /* 0x040fe600000418ff */
[----:B------:R-:W1:Y:S04]  /*2b30*/  LDSM.16.M88.4 R68, [R227+0x1800] ;  /* 0x00180000e344783b */ /* 0x000e680000000200 */
[----:B------:R-:W1:Y:S01]  /*2b40*/  LDSM.16.M88.4 R8, [R223+0x8800] ;  /* 0x00880000df08783b */ /* 0x000e620000000200 */
[----:B--2---:R-:W-:Y:S03]  /*2b50*/  HMMA.16816.F32.BF16 R36, R40, R60, RZ ;  /* 0x0000003c2824723c */ /* 0x004fe600000418ff */
[----:B------:R-:W-:Y:S04]  /*2b60*/  LDSM.16.M88.4 R92, [R229+0xa000] ;  /* 0x00a00000e55c783b */ /* 0x000fe80000000200 */
[----:B------:R-:W-:Y:S01]  /*2b70*/  LDSM.16.M88.4 R64, [R223+0x9000] ;  /* 0x00900000df40783b */ /* 0x000fe20000000200 */
[C---:B------:R-:W-:Y:S03]  /*2b80*/  HMMA.16816.F32.BF16 R16, R20.reuse, R48, R16 ;  /* 0x000000301410723c */ /* 0x040fe60000041810 */
[----:B------:R-:W-:Y:S04]  /*2b90*/  LDSM.16.M88.4 R96, [R229+0xe800] ;  /* 0x00e80000e560783b */ /* 0x000fe80000000200 */
[----:B------:R-:W0:Y:S01]  /*2ba0*/  LDGDEPBAR ;  /* 0x00000000000079af */ /* 0x000e220000000000 */
[----:B------:R-:W-:Y:S03]  /*2bb0*/  HMMA.16816.F32.BF16 R24, R20, R50, R24 ;  /* 0x000000321418723c */ /* 0x000fe60000041818 */
[----:B------:R-:W-:Y:S05]  /*2bc0*/  LDSM.16.M88.4 R48, [R223+0x9800] ;  /* 0x00980000df30783b */ /* 0x000fea0000000200 */
[----:B------:R-:W-:Y:S08]  /*2bd0*/  HMMA.16816.F32.BF16 R60, R40, R62, RZ ;  /* 0x0000003e283c723c */ /* 0x000ff000000418ff */
[C---:B------:R-:W-:Y:S08]  /*2be0*/  HMMA.16816.F32.BF16 R16, R76.reuse, R88, R16 ;  /* 0x000000584c10723c */ /* 0x040ff00000041810 */
[----:B------:R-:W-:Y:S01]  /*2bf0*/  HMMA.16816.F32.BF16 R24, R76, R90, R24 ;  /* 0x0000005a4c18723c */ /* 0x000fe20000041818 */
[----:B------:R-:W-:Y:S07]  /*2c00*/  LDSM.16.M88.4 R88, [R227+0x2000] ;  /* 0x00200000e358783b */ /* 0x000fee0000000200 */
[C---:B------:R-:W-:Y:S08]  /*2c10*/  HMMA.16816.F32.BF16 R56, R40.reuse, R52, RZ ;  /* 0x000000342838723c */ /* 0x040ff000000418ff */
[C---:B------:R-:W-:Y:S08]  /*2c20*/  HMMA.16816.F32.BF16 R52, R40.reuse, R54, RZ ;  /* 0x000000362834723c */ /* 0x040ff000000418ff */
[C---:B------:R-:W-:Y:S08]  /*2c30*/  HMMA.16816.F32.BF16 R80, R40.reuse, R44, RZ ;  /* 0x0000002c2850723c */ /* 0x040ff000000418ff */
[----:B------:R-:W-:Y:S01]  /*2c40*/  HMMA.16816.F32.BF16 R40, R40, R46, RZ ;  /* 0x0000002e2828723c */ /* 0x000fe200000418ff */
[----:B------:R-:W2:Y:S07]  /*2c50*/  LDSM.16.M88.4 R44, [R230+0x2000] ;  /* 0x00200000e62c783b */ /* 0x000eae0000000200 */
[C---:B-1----:R-:W-:Y:S08]  /*2c60*/  HMMA.16816.F32.BF16 R36, R20.reuse, R12, R36 ;  /* 0x0000000c1424723c */ /* 0x042ff00000041824 */
[----:B------:R-:W-:Y:S01]  /*2c70*/  HMMA.16816.F32.BF16 R60, R20, R14, R60 ;  /* 0x0000000e143c723c */ /* 0x000fe2000004183c */
[----:B------:R-:W1:Y:S07]  /*2c80*/  LDSM.16.M88.4 R12, [R216+0x800] ;  /* 0x00080000d80c783b */ /* 0x000e6e0000000200 */
[C---:B---3--:R-:W-:Y:S08]  /*2c90*/  HMMA.16816.F32.BF16 R16, R28.reuse, R84, R16 ;  /* 0x000000541c10723c */ /* 0x048ff00000041810 */
[----:B------:R-:W-:Y:S01]  /*2ca0*/  HMMA.16816.F32.BF16 R24, R28, R86, R24 ;  /* 0x000000561c18723c */ /* 0x000fe20000041818 */
[----:B------:R-:W-:Y:S07]  /*2cb0*/  LDSM.16.M88.4 R84, [R223+0xa000] ;  /* 0x00a00000df54783b */ /* 0x000fee0000000200 */
[C---:B----4-:R-:W-:Y:S08]  /*2cc0*/  HMMA.16816.F32.BF16 R56, R20.reuse, R72, R56 ;  /* 0x000000481438723c */ /* 0x050ff00000041838 */
[C---:B------:R-:W-:Y:S01]  /*2cd0*/  HMMA.16816.F32.BF16 R52, R20.reuse, R74, R52 ;  /* 0x0000004a1434723c */ /* 0x040fe20000041834 */
[----:B------:R-:W-:Y:S07]  /*2ce0*/  LDSM.16.M88.4 R72, [R216+0x1000] ;  /* 0x00100000d848783b */ /* 0x000fee0000000200 */
[C---:B------:R-:W-:Y:S08]  /*2cf0*/  HMMA.16816.F32.BF16 R80, R20.reuse, R68, R80 ;  /* 0x000000441450723c */ /* 0x040ff00000041850 */
[----:B------:R-:W-:Y:S01]  /*2d00*/  HMMA.16816.F32.BF16 R20, R20, R70, R40 ;  /* 0x000000461414723c */ /* 0x000fe20000041828 */
[----:B------:R-:W3:Y:S04]  /*2d10*/  LDSM.16.M88.4 R40, [R228+0x2000] ;  /* 0x00200000e428783b */ /* 0x000ee80000000200 */
        /* <DEDUP_REMOVED lines=15> */
[----:B------:R-:W-:Y:S01]  /*2e10*/  HMMA.16816.F32.BF16 R60, R28, R14, R60 ;  /* 0x0000000e1c3c723c */ /* 0x000fe2000004183c */
[----:B------:R-:W1:Y:S07]  /*2e20*/  LDSM.16.M88.4 R12, [R226+0x2000] ;  /* 0x00200000e20c783b */ /* 0x000e6e0000000200 */
[C---:B---3--:R-:W-:Y:S08]  /*2e30*/  HMMA.16816.F32.BF16 R16, R40.reuse, R88, R16 ;  /* 0x000000582810723c */ /* 0x048ff00000041810 */
[----:B------:R-:W-:Y:S01]  /*2e40*/  HMMA.16816.F32.BF16 R24, R40, R90, R24 ;  /* 0x0000005a2818723c */ /* 0x000fe20000041818 */
[----:B------:R-:W-:Y:S07]  /*2e50*/  LDSM.16.M88.4 R88, [R229+0xc000] ;  /* 0x00c00000e558783b */ /* 0x000fee0000000200 */
[C---:B----4-:R-:W-:Y:S08]  /*2e60*/  HMMA.16816.F32.BF16 R80, R28.reuse, R68, R80 ;  /* 0x000000441c50723c */ /* 0x050ff00000041850 */
[----:B------:R-:W-:Y:S01]  /*2e70*/  HMMA.16816.F32.BF16 R76, R28, R70, R76 ;  /* 0x000000461c4c723c */ /* 0x000fe2000004184c */
[----:B------:R-:W-:Y:S07]  /*2e80*/  LDSM.16.M88.4 R68, [R227+0x3800] ;  /* 0x00380000e344783b */ /* 0x000fee0000000200 */
[C---:B------:R-:W-:Y:S08]  /*2e90*/  HMMA.16816.F32.BF16 R36, R44.reuse, R8, R36 ;  /* 0x000000082c24723c */ /* 0x040ff00000041824 */
        /* <DEDUP_REMOVED lines=17> */
[----:B------:R-:W1:Y:S04]  /*2fb0*/  LDSM.16.M88.4 R44, [R223+0xb800] ;  /* 0x00b80000df2c783b */ /* 0x000e680000000200 */
[----:B------:R-:W1:Y:S03]  /*2fc0*/  LDSM.16.M88.4 R64, [R223+0xb000] ;  /* 0x00b00000df40783b */ /* 0x000e660000000200 */
        /* <DEDUP_REMOVED lines=9> */
[C---:B----4-:R-:W-:Y:S08]  /*3060*/  HMMA.16816.F32.BF16 R56, R40.reuse, R72, R56 ;  /* 0x000000482838723c */ /* 0x050ff00000041838 */
        /* <DEDUP_REMOVED lines=8> */
[----:B------:R-:W-:Y:S07]  /*30f0*/  LDSM.16.M88.4 R44, [R223+0xc000] ;  /* 0x00c00000df2c783b */ /* 0x000fee0000000200 */
[C---:B------:R-:W-:Y:S08]  /*3100*/  HMMA.16816.F32.BF16 R36, R8.reuse, R20, R36 ;  /* 0x000000140824723c */ /* 0x040ff00000041824 */
[----:B------:R-:W-:Y:S01]  /*3110*/  HMMA.16816.F32.BF16 R60, R8, R22, R60 ;  /* 0x00000016083c723c */ /* 0x000fe2000004183c */
[----:B------:R-:W1:Y:S07]  /*3120*/  LDSM.16.M88.4 R20, [R226+0x4000] ;  /* 0x00400000e214783b */ /* 0x000e6e0000000200 */
[C---:B------:R-:W-:Y:S08]  /*3130*/  HMMA.16816.F32.BF16 R56, R12.reuse, R64, R56 ;  /* 0x000000400c38723c */ /* 0x040ff00000041838 */
[----:B------:R-:W-:Y:S01]  /*3140*/  HMMA.16816.F32.BF16 R52, R12, R66, R52 ;  /* 0x000000420c34723c */ /* 0x000fe20000041834 */
[----:B------:R-:W4:Y:S04]  /*3150*/  LDSM.16.M88.4 R12, [R229+0xd000] ;  /* 0x00d00000e50c783b */ /* 0x000f280000000200 */
[----:B------:R-:W1:Y:S03]  /*3160*/  LDSM.16.M88.4 R64, [R229+0xd800] ;  /* 0x00d80000e540783b */ /* 0x000e660000000200 */
[C---:B--2---:R-:W-:Y:S08]  /*3170*/  HMMA.16816.F32.BF16 R16, R28.reuse, R68, R16 ;  /* 0x000000441c10723c */ /* 0x044ff00000041810 */
[----:B------:R-:W-:Y:S01]  /*3180*/  HMMA.16816.F32.BF16 R24, R28, R70, R24 ;  /* 0x000000461c18723c */ /* 0x000fe20000041818 */
        /* <DEDUP_REMOVED lines=8> */
[C---:B-1----:R-:W-:Y:S08]  /*3210*/  HMMA.16816.F32.BF16 R16, R20.reuse, R44, R16 ;  /* 0x0000002c1410723c */ /* 0x042ff00000041810 */
[----:B------:R-:W-:Y:S01]  /*3220*/  HMMA.16816.F32.BF16 R24, R20, R46, R24 ;  /* 0x0000002e1418723c */ /* 0x000fe20000041818 */
[----:B------:R-:W-:Y:S07]  /*3230*/  LDSM.16.M88.4 R44, [R223+0xd800] ;  /* 0x00d80000df2c783b */ /* 0x000fee0000000200 */
[C---:B------:R-:W-:Y:S08]  /*3240*/  HMMA.16816.F32.BF16 R36, R48.reuse, R72, R36 ;  /* 0x000000483024723c */ /* 0x040ff00000041824 */
[C---:B------:R-:W-:Y:S01]  /*3250*/  HMMA.16816.F32.BF16 R60, R48.reuse, R74, R60 ;  /* 0x0000004a303c723c */ /* 0x040fe2000004183c */
[----:B------:R-:W1:Y:S07]  /*3260*/  LDSM.16.M88.4 R72, [R230+0x6000] ;  /* 0x00600000e648783b */ /* 0x000e6e0000000200 */
[C---:B----4-:R-:W-:Y:S08]  /*3270*/  HMMA.16816.F32.BF16 R56, R48.reuse, R12, R56 ;  /* 0x0000000c3038723c */ /* 0x050ff00000041838 */
[C---:B------:R-:W-:Y:S01]  /*3280*/  HMMA.16816.F32.BF16 R52, R48.reuse, R14, R52 ;  /* 0x0000000e3034723c */ /* 0x040fe20000041834 */
[----:B------:R-:W4:Y:S07]  /*3290*/  LDSM.16.M88.4 R12, [R223+0xc800] ;  /* 0x00c80000df0c783b */ /* 0x000f2e0000000200 */
[C---:B------:R-:W-:Y:S08]  /*32a0*/  HMMA.16816.F32.BF16 R80, R48.reuse, R64, R80 ;  /* 0x000000403050723c */ /* 0x040ff00000041850 */
[----:B------:R-:W-:Y:S01]  /*32b0*/  HMMA.16816.F32.BF16 R76, R48, R66, R76 ;  /* 0x00000042304c723c */ /* 0x000fe2000004184c */
[----:B------:R-:W1:Y:S04]  /*32c0*/  LDSM.16.M88.4 R64, [R223+0xd000] ;  /* 0x00d00000df40783b */ /* 0x000e680000000200 */
[----:B------:R-:W-:Y:S03]  /*32d0*/  LDSM.16.M88.4 R48, [R228+0x6000] ;  /* 0x00600000e430783b */ /* 0x000fe60000000200 */
[C---:B------:R-:W-:Y:S08]  /*32e0*/  HMMA.16816.F32.BF16 R16, R88.reuse, R92, R16 ;  /* 0x0000005c5810723c */ /* 0x040ff00000041810 */
[----:B------:R-:W-:Y:S01]  /*32f0*/  HMMA.16816.F32.BF16 R24, R88, R94, R24 ;  /* 0x0000005e5818723c */ /* 0x000fe20000041818 */
        /* <DEDUP_REMOVED lines=12> */
[----:B------:R-:W-:Y:S01]  /*33c0*/  HMMA.16816.F32.BF16 R24, R72, R70, R24 ;  /* 0x000000464818723c */ /* 0x000fe20000041818 */
[----:B------:R-:W-:Y:S07]  /*33d0*/  LDSM.16.M88.4 R68, [R229+0xf000] ;  /* 0x00f00000e544783b */ /* 0x000fee0000000200 */
[C---:B----4-:R-:W-:Y:S08]  /*33e0*/  HMMA.16816.F32.BF16 R36, R20.reuse, R12, R36 ;  /* 0x0000000c1424723c */ /* 0x050ff00000041824 */
[C---:B------:R-:W-:Y:S01]  /*33f0*/  HMMA.16816.F32.BF16 R60, R20.reuse, R14, R60 ;  /* 0x0000000e143c723c */ /* 0x040fe2000004183c */
[----:B------:R-:W1:Y:S07]  /*3400*/  LDSM.16.M88.4 R12, [R226+0x6000] ;  /* 0x00600000e20c783b */ /* 0x000e6e0000000200 */
[----:B------:R-:W-:Y:S08]  /*3410*/  HMMA.16816.F32.BF16 R56, R20, R64, R56 ;  /* 0x000000401438723c */ /* 0x000ff00000041838 */
[C---:B--2---:R-:W-:Y:S08]  /*3420*/  HMMA.16816.F32.BF16 R16, R48.reuse, R40, R16 ;  /* 0x000000283010723c */ /* 0x044ff00000041810 */
[----:B------:R-:W-:Y:S01]  /*3430*/  HMMA.16816.F32.BF16 R24, R48, R42, R24 ;  /* 0x0000002a3018723c */ /* 0x000fe20000041818 */
[----:B------:R-:W-:Y:S07]  /*3440*/  LDSM.16.M88.4 R40, [R227+0x7000] ;  /* 0x00700000e328783b */ /* 0x000fee0000000200 */
        /* <DEDUP_REMOVED lines=9> */
[----:B------:R-:W-:Y:S08]  /*34e0*/  HMMA.16816.F32.BF16 R56, R88, R28, R56 ;  /* 0x0000001c5838723c */ /* 0x000ff00000041838 */
[C---:B-1----:R-:W-:Y:S08]  /*34f0*/  HMMA.16816.F32.BF16 R16, R12.reuse, R92, R16 ;  /* 0x0000005c0c10723c */ /* 0x042ff00000041810 */
[----:B------:R-:W-:Y:S08]  /*3500*/  HMMA.16816.F32.BF16 R24, R12, R94, R24 ;  /* 0x0000005e0c18723c */ /* 0x000ff00000041818 */
[----:B------:R-:W-:Y:S08]  /*3510*/  HMMA.16816.F32.BF16 R36, R72, R96, R36 ;  /* 0x000000604824723c */ /* 0x000ff00000041824 */
[----:B------:R-:W-:Y:S01]  /*3520*/  HMMA.16816.F32.BF16 R52, R88, R30, R52 ;  /* 0x0000001e5834723c */ /* 0x000fe20000041834 */
[----:B------:R-:W1:Y:S07]  /*3530*/  LDSM.16.M88.4 R28, [R223+0xe800] ;  /* 0x00e80000df1c783b */ /* 0x000e6e0000000200 */
[----:B------:R-:W-:Y:S08]  /*3540*/  HMMA.16816.F32.BF16 R56, R72, R68, R56 ;  /* 0x000000444838723c */ /* 0x000ff00000041838 */
[C---:B--2---:R-:W-:Y:S08]  /*3550*/  HMMA.16816.F32.BF16 R16, R8.reuse, R20, R16 ;  /* 0x000000140810723c */ /* 0x044ff00000041810 */
[----:B------:R-:W-:Y:S01]  /*3560*/  HMMA.16816.F32.BF16 R24, R8, R22, R24 ;  /* 0x000000160818723c */ /* 0x000fe20000041818 */
[----:B------:R-:W2:Y:S07]  /*3570*/  LDSM.16.M88.4 R20, [R223+0xf000] ;  /* 0x00f00000df14783b */ /* 0x000eae0000000200 */
[----:B------:R-:W-:Y:S08]  /*3580*/  HMMA.16816.F32.BF16 R80, R88, R84, R80 ;  /* 0x000000545850723c */ /* 0x000ff00000041850 */
[----:B------:R-:W-:Y:S01]  /*3590*/  HMMA.16816.F32.BF16 R36, R48, R44, R36 ;  /* 0x0000002c3024723c */ /* 0x000fe20000041824 */
[----:B------:R-:W-:-:S02]  /*35a0*/  FMUL.FTZ R16, R16, c[0x0][0x2ec] ;  /* 0x0000bb0010107a20 */ /* 0x000fc40000410000 */
[----:B------:R-:W-:Y:S02]  /*35b0*/  FMUL.FTZ R17, R17, c[0x0][0x2ec] ;  /* 0x0000bb0011117a20 */ /* 0x000fe40000410000 */
[----:B------:R-:W-:-:S03]  /*35c0*/  FMUL.FTZ R18, R18, c[0x0][0x2ec] ;  /* 0x0000bb0012127a20 */ /* 0x000fc60000410000 */
[----:B------:R-:W-:Y:S01]  /*35d0*/  HMMA.16816.F32.BF16 R68, R72, R70, R52 ;  /* 0x000000464844723c */ /* 0x000fe20000041834 */
[----:B------:R-:W-:Y:S01]  /*35e0*/  FMUL.FTZ R24, R24, c[0x0][0x2ec] ;  /* 0x0000bb0018187a20 */ /* 0x000fe20000410000 */
[----:B------:R-:W-:Y:S01]  /*35f0*/  LDSM.16.M88.4 R52, [R216+0x6800] ;  /* 0x00680000d834783b */ /* 0x000fe20000000200 */
[----:B------:R-:W-:Y:S02]  /*3600*/  FMUL.FTZ R45, R25, c[0x0][0x2ec] ;  /* 0x0000bb00192d7a20 */ /* 0x000fe40000410000 */
[----:B------:R-:W-:-:S03]  /*3610*/  FMUL.FTZ R44, R27, c[0x0][0x2ec] ;  /* 0x0000bb001b2c7a20 */ /* 0x000fc60000410000 */
[----:B------:R-:W-:Y:S01]  /*3620*/  HMMA.16816.F32.BF16 R56, R48, R40, R56 ;  /* 0x000000283038723c */ /* 0x000fe20000041838 */
[----:B------:R-:W-:Y:S06]  /*3630*/  MUFU.TANH R40, R18 ;  /* 0x0000001200287308 */ /* 0x000fec0000002400 */
[----:B------:R-:W-:Y:S01]  /*3640*/  FMUL.FTZ R41, R19, c[0x0][0x2ec] ;  /* 0x0000bb0013297a20 */ /* 0x000fe20000410000 */
[----:B------:R-:W-:Y:S01]  /*3650*/  HMMA.16816.F32.BF16 R76, R88, R86, R76 ;  /* 0x00000056584c723c */ /* 0x000fe2000004184c */
[----:B------:R-:W3:Y:S01]  /*3660*/  LDSM.16.M88.4 R84, [R227+0x7800] ;  /* 0x00780000e354783b */ /* 0x000ee20000000200 */
[----:B------:R-:W-:Y:S06]  /*3670*/  MUFU.TANH R44, R44 ;  /* 0x0000002c002c7308 */ /* 0x000fec0000002400 */
[C---:B------:R-:W-:Y:S02]  /*3680*/  HMMA.16816.F32.BF16 R60, R72.reuse, R98, R60 ;  /* 0x00000062483c723c */ /* 0x040fe4000004183c */
[----:B------:R-:W-:Y:S06]  /*3690*/  MUFU.TANH R41, R41 ;  /* 0x0000002900297308 */ /* 0x000fec0000002400 */
[----:B------:R-:W-:Y:S08]  /*36a0*/  HMMA.16816.F32.BF16 R80, R72, R64, R80 ;  /* 0x000000404850723c */ /* 0x000ff00000041850 */
[----:B-1----:R-:W-:Y:S01]  /*36b0*/  HMMA.16816.F32.BF16 R36, R12, R28, R36 ;  /* 0x0000001c0c24723c */ /* 0x002fe20000041824 */
[----:B------:R-:W1:Y:S07]  /*36c0*/  MUFU.TANH R29, R16 ;  /* 0x00000010001d7308 */ /* 0x000e6e0000002400 */
[----:B------:R-:W-:Y:S01]  /*36d0*/  HMMA.16816.F32.BF16 R68, R48, R42, R68 ;  /* 0x0000002a3044723c */ /* 0x000fe20000041844 */
[----:B------:R4:W1:Y:S06]  /*36e0*/  MUFU.TANH R28, R17 ;  /* 0x00000011001c7308 */ /* 0x00086c0000002400 */
[----:B------:R-:W-:Y:S01]  /*36f0*/  FMUL.FTZ R43, R26, c[0x0][0x2ec] ;  /* 0x0000bb001a2b7a20 */ /* 0x000fe20000410000 */
[----:B--2---:R-:W-:Y:S01]  /*3700*/  HMMA.16816.F32.BF16 R56, R12, R20, R56 ;  /* 0x000000140c38723c */ /* 0x004fe20000041838 */
[----:B------:R2:W1:Y:S06]  /*3710*/  MUFU.TANH R42, R24 ;  /* 0x00000018002a7308 */ /* 0x00046c0000002400 */
[----:B------:R-:W-:Y:S01]  /*3720*/  SHF.R.S32.HI R21, RZ, 0x1f, R0 ;  /* 0x0000001fff157819 */ /* 0x000fe20000011400 */
[----:B------:R-:W-:Y:S01]  /*3730*/  HMMA.16816.F32.BF16 R60, R48, R46, R60 ;  /* 0x0000002e303c723c */ /* 0x000fe2000004183c */
[----:B----4-:R-:W4:Y:S01]  /*3740*/  LDSM.16.M88.4 R16, [R223+0xf800] ;  /* 0x00f80000df10783b */ /* 0x010f220000000200 */
[----:B------:R-:W-:Y:S01]  /*3750*/  IADD3 R20, R6, 0x1, -R104 ;  /* 0x0000000106147810 */ /* 0x000fe20007ffe868 */
[----:B------:R-:W1:Y:S01]  /*3760*/  MUFU.TANH R43, R43 ;  /* 0x0000002b002b7308 */ /* 0x000e620000002400 */
[----:B------:R-:W-:-:S02]  /*3770*/  LEA.HI R0, R21, R0, RZ, 0x2 ;  /* 0x0000000015007211 */ /* 0x000fc400078f10ff */
[----:B------:R-:W-:Y:S02]  /*3780*/  IADD3 R104, R6, -c[0x0][0x2e4], -R104 ;  /* 0x8000b90006687a10 */ /* 0x000fe40007ffe868 */
[----:B------:R-:W-:Y:S01]  /*3790*/  SHF.R.S32.HI R21, RZ, 0x2, R0 ;  /* 0x00000002ff157819 */ /* 0x000fe20000011400 */
[----:B--2---:R-:W2:Y:S01]  /*37a0*/  LDSM.16.M88.4 R24, [R216+0x7000] ;  /* 0x00700000d818783b */ /* 0x004ea20000000200 */
[----:B---3--:R-:W-:Y:S01]  /*37b0*/  HMMA.16816.F32.BF16 R80, R48, R84, R80 ;  /* 0x000000543050723c */ /* 0x008fe20000041850 */
[----:B------:R-:W-:Y:S02]  /*37c0*/  IADD3 R20, R20, c[0x0][0x2e8], RZ ;  /* 0x0000ba0014147a10 */ /* 0x000fe40007ffe0ff */
[----:B------:R-:W-:-:S04]  /*37d0*/  IMAD.IADD R0, R21, 0x1, R102 ;  /* 0x0000000115007824 */ /* 0x000fc800078e0266 */
[C---:B------:R-:W-:Y:S01]  /*37e0*/  IMAD.IADD R243, R0.reuse, 0x1, R20 ;  /* 0x0000000100f37824 */ /* 0x040fe200078e0214 */
[C---:B------:R-:W-:Y:S01]  /*37f0*/  IADD3 R21, R0.reuse, 0x8, RZ ;  /* 0x0000000800157810 */ /* 0x040fe20007ffe0ff */
[----:B------:R-:W-:Y:S01]  /*3800*/  HMMA.16816.F32.BF16 R76, R72, R66, R76 ;  /* 0x00000042484c723c */ /* 0x000fe2000004184c */
[----:B------:R-:W-:Y:S01]  /*3810*/  IMAD.IADD R244, R0, 0x1, R104 ;  /* 0x0000000100f47824 */ /* 0x000fe200078e0268 */
[----:B------:R-:W-:Y:S02]  /*3820*/  LOP3.LUT R0, R4, R101, RZ, 0xfc, !PT ;  /* 0x0000006504007212 */ /* 0x000fe400078efcff */
[--C-:B------:R-:W-:Y:S01]  /*3830*/  IMAD.IADD R242, R104, 0x1, R21.reuse ;  /* 0x0000000168f27824 */ /* 0x100fe200078e0215 */
[----:B------:R-:W-:Y:S01]  /*3840*/  IMNMX R243, R243, R6, PT ;  /* 0x00000006f3f37217 */ /* 0x000fe20003800200 */
[----:B------:R-:W-:Y:S01]  /*3850*/  IMAD.IADD R21, R20, 0x1, R21 ;  /* 0x0000000114157824 */ /* 0x000fe200078e0215 */
[----:B------:R-:W-:Y:S01]  /*3860*/  IMNMX R244, RZ, R244, !PT ;  /* 0x000000f4fff47217 */ /* 0x000fe20007800200 */
[----:B------:R-:W-:Y:S01]  /*3870*/  HMMA.16816.F32.BF16 R60, R12, R30, R60 ;  /* 0x0000001e0c3c723c */ /* 0x000fe2000004183c */
[----:B------:R-:W-:Y:S01]  /*3880*/  IMNMX R242, RZ, R242, !PT ;  /* 0x000000f2fff27217 */ /* 0x000fe20007800200 */
[----:B------:R3:W1:Y:S01]  /*3890*/  MUFU.TANH R30, R45 ;  /* 0x0000002d001e7308 */ /* 0x0006620000002400 */
[----:B------:R-:W-:-:S04]  /*38a0*/  IMNMX R238, R21, R6, PT ;  /* 0x0000000615ee7217 */ /* 0x000fc80003800200 */
[----:B------:R-:W-:Y:S01]  /*38b0*/  IMAD.IADD R31, R3, 0x1, R246 ;  /* 0x00000001031f7824 */ /* 0x000fe200078e02f6 */
[C---:B------:R-:W-:Y:S04]  /*38c0*/  HMMA.16816.F32.BF16 R68, R12.reuse, R22, R68 ;  /* 0x000000160c44723c */ /* 0x040fe80000041844 */
[C---:B------:R-:W-:Y:S02]  /*38d0*/  IADD3 R21, R31.reuse, 0x1, RZ ;  /* 0x000000011f157810 */ /* 0x040fe40007ffe0ff */
[-C--:B------:R-:W-:Y:S02]  /*38e0*/  ISETP.GE.AND P4, PT, R31, R243.reuse, PT ;  /* 0x000000f31f00720c */ /* 0x080fe40003f86270 */
[C---:B------:R-:W-:Y:S01]  /*38f0*/  ISETP.GE.AND P2, PT, R21.reuse, R243, PT ;  /* 0x000000f31500720c */ /* 0x040fe20003f46270 */
[----:B----4-:R-:W-:Y:S01]  /*3900*/  HMMA.16816.F32.BF16 R80, R12, R16, R80 ;  /* 0x000000100c50723c */ /* 0x010fe20000041850 */
[----:B------:R-:W-:-:S02]  /*3910*/  ISETP.GE.AND P0, PT, R21, R238, PT ;  /* 0x000000ee1500720c */ /* 0x000fc40003f06270 */
[----:B------:R-:W-:Y:S02]  /*3920*/  ISETP.GE.AND P5, PT, R31, R238, PT ;  /* 0x000000ee1f00720c */ /* 0x000fe40003fa6270 */
[C---:B------:R-:W-:Y:S02]  /*3930*/  ISETP.LT.OR P2, PT, R21.reuse, R244, P2 ;  /* 0x000000f41500720c */ /* 0x040fe40001741670 */
[----:B------:R-:W-:Y:S01]  /*3940*/  ISETP.LT.OR P0, PT, R21, R242, P0 ;  /* 0x000000f21500720c */ /* 0x000fe20000701670 */
[----:B--2---:R-:W-:Y:S01]  /*3950*/  HMMA.16816.F32.BF16 R56, R8, R24, R56 ;  /* 0x000000180838723c */ /* 0x004fe20000041838 */
[C---:B------:R-:W-:Y:S02]  /*3960*/  ISETP.LT.OR P4, PT, R31.reuse, R244, P4 ;  /* 0x000000f41f00720c */ /* 0x040fe40002781670 */
[C---:B------:R-:W-:Y:S02]  /*3970*/  ISETP.LT.OR P5, PT, R31.reuse, R242, P5 ;  /* 0x000000f21f00720c */ /* 0x040fe40002fa1670 */
[----:B------:R-:W-:-:S02]  /*3980*/  IADD3 R21, R31, 0x8, RZ ;  /* 0x000000081f157810 */ /* 0x000fc40007ffe0ff */
[----:B------:R-:W-:Y:S01]  /*3990*/  IADD3 R23, R31, 0x9, RZ ;  /* 0x000000091f177810 */ /* 0x000fe20007ffe0ff */
[----:B------:R-:W-:Y:S01]  /*39a0*/  HMMA.16816.F32.BF16 R76, R48, R86, R76 ;  /* 0x00000056304c723c */ /* 0x000fe2000004184c */
[----:B-1----:R-:W-:Y:S02]  /*39b0*/  FSEL R16, R29, -INF , !P4 ;  /* 0xff8000001d107808 */ /* 0x002fe40006000000 */
[----:B------:R-:W-:Y:S02]  /*39c0*/  FSEL R25, R40, -INF , !P5 ;  /* 0xff80000028197808 */ /* 0x000fe40006800000 */
[-C--:B------:R-:W-:Y:S02]  /*39d0*/  ISETP.GE.AND P1, PT, R21, R243.reuse, PT ;  /* 0x000000f31500720c */ /* 0x080fe40003f26270 */
[----:B------:R-:W-:Y:S01]  /*39e0*/  ISETP.GE.AND P6, PT, R23, R243, PT ;  /* 0x000000f31700720c */ /* 0x000fe20003fc6270 */
[----:B------:R-:W-:Y:S01]  /*39f0*/  HMMA.16816.F32.BF16 R36, R8, R52, R36 ;  /* 0x000000340824723c */ /* 0x000fe20000041824 */
[----:B------:R-:W-:-:S02]  /*3a00*/  ISETP.GE.AND P4, PT, R21, R238, PT ;  /* 0x000000ee1500720c */ /* 0x000fc40003f86270 */
[----:B------:R-:W-:Y:S02]  /*3a10*/  ISETP.GE.AND P5, PT, R23, R238, PT ;  /* 0x000000ee1700720c */ /* 0x000fe40003fa6270 */
[C---:B------:R-:W-:Y:S02]  /*3a20*/  ISETP.LT.OR P1, PT, R21.reuse, R244, P1 ;  /* 0x000000f41500720c */ /* 0x040fe40000f21670 */
[----:B------:R-:W-:Y:S01]  /*3a30*/  ISETP.LT.OR P4, PT, R21, R242, P4 ;  /* 0x000000f21500720c */ /* 0x000fe20002781670 */
[----:B------:R-:W-:Y:S01]  /*3a40*/  HMMA.16816.F32.BF16 R60, R8, R54, R60 ;  /* 0x00000036083c723c */ /* 0x000fe2000004183c */
[C---:B------:R-:W-:Y:S01]  /*3a50*/  ISETP.LT.OR P6, PT, R23.reuse, R244, P6 ;  /* 0x000000f41700720c */ /* 0x040fe200037c1670 */
[----:B------:R-:W-:Y:S01]  /*3a60*/  FMUL.FTZ R56, R56, c[0x0][0x2ec] ;  /* 0x0000bb0038387a20 */ /* 0x000fe20000410000 */
[----:B------:R-:W-:Y:S01]  /*3a70*/  ISETP.LT.OR P5, PT, R23, R242, P5 ;  /* 0x000000f21700720c */ /* 0x000fe20002fa1670 */
[----:B------:R-:W-:Y:S01]  /*3a80*/  FMUL.FTZ R57, R57, c[0x0][0x2ec] ;  /* 0x0000bb0039397a20 */ /* 0x000fe20000410000 */
[----:B------:R-:W1:Y:S01]  /*3a90*/  LDSM.16.M88.4 R20, [R216+0x7800] ;  /* 0x00780000d814783b */ /* 0x000e620000000200 */
[----:B------:R-:W-:Y:S01]  /*3aa0*/  IADD3 R47, R31, 0x10, RZ ;  /* 0x000000101f2f7810 */ /* 0x000fe20007ffe0ff */
[----:B------:R-:W-:Y:S01]  /*3ab0*/  MUFU.TANH R180, R56 ;  /* 0x0000003800b47308 */ /* 0x000fe20000002400 */
[----:B------:R-:W-:Y:S01]  /*3ac0*/  HMMA.16816.F32.BF16 R76, R12, R18, R76 ;  /* 0x000000120c4c723c */ /* 0x000fe2000004184c */
[----:B------:R-:W-:Y:S01]  /*3ad0*/  FSEL R24, R28, -INF , !P2 ;  /* 0xff8000001c187808 */ /* 0x000fe20005000000 */
[----:B------:R-:W-:Y:S01]  /*3ae0*/  FMUL.FTZ R58, R58, c[0x0][0x2ec] ;  /* 0x0000bb003a3a7a20 */ /* 0x000fe20000410000 */
[----:B------:R-:W-:Y:S01]  /*3af0*/  ISETP.GE.AND P2, PT, R47, R243, PT ;  /* 0x000000f32f00720c */ /* 0x000fe20003f46270 */
[----:B------:R-:W-:Y:S01]  /*3b00*/  FMUL.FTZ R59, R59, c[0x0][0x2ec] ;  /* 0x0000bb003b3b7a20 */ /* 0x000fe20000410000 */
[----:B------:R-:W-:Y:S01]  /*3b10*/  FSEL R42, R42, -INF , !P1 ;  /* 0xff8000002a2a7808 */ /* 0x000fe20004800000 */
[----:B------:R-:W-:-:S04]  /*3b20*/  DEPBAR.LE SB0, 0x0 ;  /* 0x000080000000791a */ /* 0x000fc80000000000 */
[----:B---3--:R-:W-:Y:S01]  /*3b30*/  FMUL.FTZ R45, R36, c[0x0][0x2ec] ;  /* 0x0000bb00242d7a20 */ /* 0x008fe20000410000 */
[----:B------:R-:W-:Y:S01]  /*3b40*/  HMMA.16816.F32.BF16 R68, R8, R26, R68 ;  /* 0x0000001a0844723c */ /* 0x000fe20000041844 */
[----:B------:R-:W-:Y:S01]  /*3b50*/  FMUL.FTZ R38, R38, c[0x0][0x2ec] ;  /* 0x0000bb0026267a20 */ /* 0x000fe20000410000 */
[----:B------:R-:W-:Y:S01]  /*3b60*/  IADD3 R13, R31, 0x18, RZ ;  /* 0x000000181f0d7810 */ /* 0x000fe20007ffe0ff */
[----:B------:R-:W-:Y:S01]  /*3b70*/  FMUL.FTZ R36, R37, c[0x0][0x2ec] ;  /* 0x0000bb0025247a20 */ /* 0x000fe20000410000 */
[----:B------:R-:W-:Y:S01]  /*3b80*/  IADD3 R37, R31, 0x11, RZ ;  /* 0x000000111f257810 */ /* 0x000fe20007ffe0ff */
[----:B------:R-:W2:Y:S01]  /*3b90*/  MUFU.TANH R45, R45 ;  /* 0x0000002d002d7308 */ /* 0x000ea20000002400 */
[----:B------:R-:W-:Y:S01]  /*3ba0*/  FMUL.FTZ R46, R60, c[0x0][0x2ec] ;  /* 0x0000bb003c2e7a20 */ /* 0x000fe20000410000 */
[----:B------:R-:W-:Y:S01]  /*3bb0*/  ISETP.GE.AND P1, PT, R47, R238, PT ;  /* 0x000000ee2f00720c */ /* 0x000fe20003f26270 */
[----:B------:R-:W-:Y:S01]  /*3bc0*/  FMUL.FTZ R17, R39, c[0x0][0x2ec] ;  /* 0x0000bb0027117a20 */ /* 0x000fe20000410000 */
[----:B------:R-:W-:Y:S01]  /*3bd0*/  FSEL R41, R41, -INF , !P0 ;  /* 0xff80000029297808 */ /* 0x000fe20004000000 */
[----:B------:R-:W-:Y:S01]  /*3be0*/  FMUL.FTZ R62, R62, c[0x0][0x2ec] ;  /* 0x0000bb003e3e7a20 */ /* 0x000fe20000410000 */
[----:B------:R-:W-:Y:S01]  /*3bf0*/  ISETP.LT.OR P2, PT, R47, R244, P2 ;  /* 0x000000f42f00720c */ /* 0x000fe20001741670 */
[----:B------:R-:W-:Y:S01]  /*3c00*/  FMUL.FTZ R39, R61, c[0x0][0x2ec] ;  /* 0x0000bb003d277a20 */ /* 0x000fe20000410000 */
[----:B------:R-:W3:Y:S01]  /*3c10*/  MUFU.TANH R38, R38 ;  /* 0x0000002600267308 */ /* 0x000ee20000002400 */
[----:B------:R-:W-:Y:S01]  /*3c20*/  FMUL.FTZ R63, R63, c[0x0][0x2ec] ;  /* 0x0000bb003f3f7a20 */ /* 0x000fe20000410000 */
[----:B------:R-:W-:-:S02]  /*3c30*/  ISETP.GE.AND P0, PT, R37, R243, PT ;  /* 0x000000f32500720c */ /* 0x000fc40003f06270 */
[----:B------:R-:W-:Y:S02]  /*3c40*/  FSEL R27, R43, -INF , !P4 ;  /* 0xff8000002b1b7808 */ /* 0x000fe40006000000 */
[----:B------:R-:W-:Y:S02]  /*3c50*/  FSEL R18, R30, -INF , !P6 ;  /* 0xff8000001e127808 */ /* 0x000fe40007000000 */
[----:B------:R-:W4:Y:S01]  /*3c60*/  MUFU.TANH R36, R36 ;  /* 0x0000002400247308 */ /* 0x000f220000002400 */
[----:B------:R-:W-:Y:S02]  /*3c70*/  ISETP.GE.AND P4, PT, R37, R238, PT ;  /* 0x000000ee2500720c */ /* 0x000fe40003f86270 */
[----:B------:R-:W-:Y:S01]  /*3c80*/  ISETP.GE.AND P6, PT, R13, R243, PT ;  /* 0x000000f30d00720c */ /* 0x000fe20003fc6270 */
[----:B------:R-:W-:Y:S01]  /*3c90*/  FMUL.FTZ R68, R68, c[0x0][0x2ec] ;  /* 0x0000bb0044447a20 */ /* 0x000fe20000410000 */
[C---:B-1----:R-:W-:Y:S01]  /*3ca0*/  HMMA.16816.F32.BF16 R80, R8.reuse, R20, R80 ;  /* 0x000000140850723c */ /* 0x042fe20000041850 */
[----:B------:R-:W-:Y:S01]  /*3cb0*/  ISETP.LT.OR P1, PT, R47, R242, P1 ;  /* 0x000000f22f00720c */ /* 0x000fe20000f21670 */
[----:B------:R-:W-:Y:S01]  /*3cc0*/  FMUL.FTZ R69, R69, c[0x0][0x2ec] ;  /* 0x0000bb0045457a20 */ /* 0x000fe20000410000 */
[----:B------:R-:W1:Y:S01]  /*3cd0*/  MUFU.TANH R46, R46 ;  /* 0x0000002e002e7308 */ /* 0x000e620000002400 */
[----:B------:R-:W-:Y:S01]  /*3ce0*/  IADD3 R15, R31, 0x19, RZ ;  /* 0x000000191f0f7810 */ /* 0x000fe20007ffe0ff */
[----:B------:R-:W-:Y:S01]  /*3cf0*/  FMUL.FTZ R70, R70, c[0x0][0x2ec] ;  /* 0x0000bb0046467a20 */ /* 0x000fe20000410000 */
[----:B--2---:R-:W-:Y:S01]  /*3d00*/  FSEL R6, R45, -INF , !P2 ;  /* 0xff8000002d067808 */ /* 0x004fe20005000000 */
[----:B------:R-:W-:Y:S01]  /*3d10*/  FMUL.FTZ R71, R71, c[0x0][0x2ec] ;  /* 0x0000bb0047477a20 */ /* 0x000fe20000410000 */
[----:B------:R-:W-:Y:S01]  /*3d20*/  HMMA.16816.F32.BF16 R76, R8, R22, R76 ;  /* 0x00000016084c723c */ /* 0x000fe2000004184c */
[----:B------:R-:W-:-:S02]  /*3d30*/  ISETP.LT.OR P0, PT, R37, R244, P0 ;  /* 0x000000f42500720c */ /* 0x000fc40000701670 */
[----:B------:R-:W2:Y:S01]  /*3d40*/  MUFU.TANH R17, R17 ;  /* 0x0000001100117308 */ /* 0x000ea20000002400 */
[----:B------:R-:W-:Y:S02]  /*3d50*/  ISETP.GE.AND P2, PT, R13, R238, PT ;  /* 0x000000ee0d00720c */ /* 0x000fe40003f46270 */
[----:B------:R-:W-:Y:S02]  /*3d60*/  ISETP.LT.OR P4, PT, R37, R242, P4 ;  /* 0x000000f22500720c */ /* 0x000fe40002781670 */
[----:B------:R-:W-:Y:S02]  /*3d70*/  ISETP.LT.OR P6, PT, R13, R244, P6 ;  /* 0x000000f40d00720c */ /* 0x000fe400037c1670 */
[----:B------:R-:W-:Y:S01]  /*3d80*/  IADD3 R21, R31, 0x20, RZ ;  /* 0x000000201f157810 */ /* 0x000fe20007ffe0ff */
[----:B------:R-:W1:Y:S01]  /*3d90*/  MUFU.TANH R29, R62 ;  /* 0x0000003e001d7308 */ /* 0x000e620000002400 */
[----:B------:R-:W-:Y:S02]  /*3da0*/  FSEL R37, R44, -INF , !P5 ;  /* 0xff8000002c257808 */ /* 0x000fe40006800000 */
[----:B---3--:R-:W-:-:S02]  /*3db0*/  FSEL R19, R38, -INF , !P1 ;  /* 0xff80000026137808 */ /* 0x008fc40004800000 */
[CC--:B------:R-:W-:Y:S01]  /*3dc0*/  ISETP.GE.AND P5, PT, R15.reuse, R243.reuse, PT ;  /* 0x000000f30f00720c */ /* 0x0c0fe20003fa6270 */
[----:B------:R-:W-:Y:S01]  /*3dd0*/  FMUL.FTZ R80, R80, c[0x0][0x2ec] ;  /* 0x0000bb0050507a20 */ /* 0x000fe20000410000 */
[----:B------:R-:W-:Y:S01]  /*3de0*/  ISETP.GE.AND P1, PT, R15, R238, PT ;  /* 0x000000ee0f00720c */ /* 0x000fe20003f26270 */
[----:B------:R-:W3:Y:S01]  /*3df0*/  MUFU.TANH R39, R39 ;  /* 0x0000002700277308 */ /* 0x000ee20000002400 */
[----:B------:R-:W-:Y:S01]  /*3e00*/  ISETP.LT.OR P2, PT, R13, R242, P2 ;  /* 0x000000f20d00720c */ /* 0x000fe20001741670 */
[----:B------:R-:W-:Y:S01]  /*3e10*/  FMUL.FTZ R81, R81, c[0x0][0x2ec] ;  /* 0x0000bb0051517a20 */ /* 0x000fe20000410000 */
[----:B----4-:R-:W-:Y:S01]  /*3e20*/  FSEL R4, R36, -INF , !P0 ;  /* 0xff80000024047808 */ /* 0x010fe20004000000 */
[----:B------:R-:W-:Y:S01]  /*3e30*/  FMUL.FTZ R82, R82, c[0x0][0x2ec] ;  /* 0x0000bb0052527a20 */ /* 0x000fe20000410000 */
[----:B------:R-:W-:Y:S01]  /*3e40*/  IADD3 R13, R31, 0x21, RZ ;  /* 0x000000211f0d7810 */ /* 0x000fe20007ffe0ff */
[----:B------:R-:W-:Y:S01]  /*3e50*/  FMUL.FTZ R8, R83, c[0x0][0x2ec] ;  /* 0x0000bb0053087a20 */ /* 0x000fe20000410000 */
[----:B------:R-:W-:Y:S01]  /*3e60*/  ISETP.GE.AND P0, PT, R21, R243, PT ;  /* 0x000000f31500720c */ /* 0x000fe20003f06270 */
[----:B------:R-:W4:Y:S01]  /*3e70*/  MUFU.TANH R26, R63 ;  /* 0x0000003f001a7308 */ /* 0x000f220000002400 */
[----:B-1----:R-:W-:Y:S01]  /*3e80*/  FSEL R14, R46, -INF , !P6 ;  /* 0xff8000002e0e7808 */ /* 0x002fe20007000000 */
[----:B------:R-:W-:Y:S01]  /*3e90*/  FMUL.FTZ R28, R79, c[0x0][0x2ec] ;  /* 0x0000bb004f1c7a20 */ /* 0x000fe20000410000 */
[----:B------:R-:W-:Y:S01]  /*3ea0*/  ISETP.GE.AND P6, PT, R21, R238, PT ;  /* 0x000000ee1500720c */ /* 0x000fe20003fc6270 */
[----:B------:R-:W-:Y:S01]  /*3eb0*/  FMUL.FTZ R76, R76, c[0x0][0x2ec] ;  /* 0x0000bb004c4c7a20 */ /* 0x000fe20000410000 */
[----:B------:R-:W-:Y:S01]  /*3ec0*/  ISETP.LT.OR P5, PT, R15, R244, P5 ;  /* 0x000000f40f00720c */ /* 0x000fe20002fa1670 */
[----:B------:R-:W-:Y:S01]  /*3ed0*/  FMUL.FTZ R77, R77, c[0x0][0x2ec] ;  /* 0x0000bb004d4d7a20 */ /* 0x000fe20000410000 */
[----:B------:R-:W-:Y:S01]  /*3ee0*/  ISETP.LT.OR P1, PT, R15, R242, P1 ;  /* 0x000000f20f00720c */ /* 0x000fe20000f21670 */
[----:B------:R-:W-:Y:S01]  /*3ef0*/  MUFU.TANH R186, R57 ;  /* 0x0000003900ba7308 */ /* 0x000fe20000002400 */
[----:B--2---:R-:W-:-:S02]  /*3f00*/  FSEL R17, R17, -INF , !P4 ;  /* 0xff80000011117808 */ /* 0x004fc40006000000 */
[----:B------:R-:W-:Y:S02]  /*3f10*/  FSEL R15, R29, -INF , !P2 ;  /* 0xff8000001d0f7808 */ /* 0x000fe40005000000 */
[----:B------:R-:W-:Y:S02]  /*3f20*/  ISETP.GE.AND P4, PT, R13, R243, PT ;  /* 0x000000f30d00720c */ /* 0x000fe40003f86270 */
[----:B------:R-:W-:Y:S01]  /*3f30*/  ISETP.LT.OR P0, PT, R21, R244, P0 ;  /* 0x000000f41500720c */ /* 0x000fe20000701670 */
[----:B------:R-:W1:Y:S01]  /*3f40*/  MUFU.TANH R197, R58 ;  /* 0x0000003a00c57308 */ /* 0x000e620000002400 */
[----:B------:R-:W-:Y:S02]  /*3f50*/  ISETP.GE.AND P2, PT, R13, R238, PT ;  /* 0x000000ee0d00720c */ /* 0x000fe40003f46270 */
[----:B------:R-:W-:Y:S02]  /*3f60*/  ISETP.LT.OR P6, PT, R21, R242, P6 ;  /* 0x000000f21500720c */ /* 0x000fe400037c1670 */
[----:B------:R-:W-:-:S02]  /*3f70*/  IADD3 R29, R31, 0x28, RZ ;  /* 0x000000281f1d7810 */ /* 0x000fc40007ffe0ff */
[----:B------:R-:W-:Y:S01]  /*3f80*/  IADD3 R21, R31, 0x29, RZ ;  /* 0x000000291f157810 */ /* 0x000fe20007ffe0ff */
[----:B------:R-:W2:Y:S01]  /*3f90*/  MUFU.TANH R187, R59 ;  /* 0x0000003b00bb7308 */ /* 0x000ea20000002400 */
[C---:B------:R-:W-:Y:S02]  /*3fa0*/  ISETP.LT.OR P4, PT, R13.reuse, R244, P4 ;  /* 0x000000f40d00720c */ /* 0x040fe40002781670 */
[----:B------:R-:W-:Y:S02]  /*3fb0*/  ISETP.LT.OR P2, PT, R13, R242, P2 ;  /* 0x000000f20d00720c */ /* 0x000fe40001741670 */
[----:B---3--:R-:W-:Y:S02]  /*3fc0*/  FSEL R12, R39, -INF , !P5 ;  /* 0xff800000270c7808 */ /* 0x008fe40006800000 */
[----:B------:R-:W-:Y:S01]  /*3fd0*/  FSEL R180, R180, -INF , !P0 ;  /* 0xff800000b4b47808 */ /* 0x000fe20004000000 */
[----:B------:R-:W3:Y:S01]  /*3fe0*/  MUFU.TANH R182, R68 ;  /* 0x0000004400b67308 */ /* 0x000ee20000002400 */
[----:B------:R-:W-:-:S02]  /*3ff0*/  ISETP.GE.AND P5, PT, R29, R243, PT ;  /* 0x000000f31d00720c */ /* 0x000fc40003fa6270 */
[----:B----4-:R-:W-:Y:S02]  /*4000*/  FSEL R13, R26, -INF , !P1 ;  /* 0xff8000001a0d7808 */ /* 0x010fe40004800000 */
[----:B------:R-:W-:Y:S02]  /*4010*/  ISETP.GE.AND P0, PT, R29, R238, PT ;  /* 0x000000ee1d00720c */ /* 0x000fe40003f06270 */
[----:B------:R-:W-:Y:S01]  /*4020*/  ISETP.GE.AND P1, PT, R21, R243, PT ;  /* 0x000000f31500720c */ /* 0x000fe20003f26270 */
[----:B------:R-:W4:Y:S01]  /*4030*/  MUFU.TANH R184, R69 ;  /* 0x0000004500b87308 */ /* 0x000f220000002400 */
[C---:B------:R-:W-:Y:S02]  /*4040*/  ISETP.LT.OR P5, PT, R29.reuse, R244, P5 ;  /* 0x000000f41d00720c */ /* 0x040fe40002fa1670 */
[----:B------:R-:W-:Y:S01]  /*4050*/  ISETP.LT.OR P0, PT, R29, R242, P0 ;  /* 0x000000f21d00720c */ /* 0x000fe20000701670 */
[----:B------:R-:W-:Y:S01]  /*4060*/  FMUL.FTZ R29, R78, c[0x0][0x2ec] ;  /* 0x0000bb004e1d7a20 */ /* 0x000fe20000410000 */
[----:B------:R-:W-:-:S02]  /*4070*/  ISETP.LT.OR P1, PT, R21, R244, P1 ;  /* 0x000000f41500720c */ /* 0x000fc40000f21670 */
[C---:B------:R-:W-:Y:S01]  /*4080*/  IADD3 R9, R31.reuse, 0x30, RZ ;  /* 0x000000301f097810 */ /* 0x040fe20007ffe0ff */
[----:B------:R-:W4:Y:S01]  /*4090*/  MUFU.TANH R195, R70 ;  /* 0x0000004600c37308 */ /* 0x000f220000002400 */
[----:B------:R-:W-:Y:S02]  /*40a0*/  IADD3 R11, R31, 0x31, RZ ;  /* 0x000000311f0b7810 */ /* 0x000fe40007ffe0ff */
[----:B-1----:R-:W-:Y:S02]  /*40b0*/  FSEL R197, R197, -INF , !P6 ;  /* 0xff800000c5c57808 */ /* 0x002fe40007000000 */
[----:B------:R-:W-:Y:S02]  /*40c0*/  FSEL R186, R186, -INF , !P4 ;  /* 0xff800000baba7808 */ /* 0x000fe40006000000 */
[----:B--2---:R-:W-:Y:S01]  /*40d0*/  FSEL R187, R187, -INF , !P2 ;  /* 0xff800000bbbb7808 */ /* 0x004fe20005000000 */
[----:B------:R-:W1:Y:S01]  /*40e0*/  MUFU.TANH R189, R71 ;  /* 0x0000004700bd7308 */ /* 0x000e620000002400 */
[----:B---3--:R-:W-:-:S02]  /*40f0*/  FSEL R182, R182, -INF , !P5 ;  /* 0xff800000b6b67808 */ /* 0x008fc40006800000 */
[----:B----4-:R-:W-:Y:S02]  /*4100*/  FSEL R184, R184, -INF , !P1 ;  /* 0xff800000b8b87808 */ /* 0x010fe40004800000 */
[-C--:B------:R-:W-:Y:S02]  /*4110*/  ISETP.GE.AND P6, PT, R21, R238.reuse, PT ;  /* 0x000000ee1500720c */ /* 0x080fe40003fc6270 */
[-C--:B------:R-:W-:Y:S01]  /*4120*/  ISETP.GE.AND P4, PT, R9, R243.reuse, PT ;  /* 0x000000f30900720c */ /* 0x080fe20003f86270 */
[----:B------:R-:W2:Y:S01]  /*4130*/  MUFU.TANH R194, R80 ;  /* 0x0000005000c27308 */ /* 0x000ea20000002400 */
[----:B------:R-:W-:Y:S02]  /*4140*/  FSEL R195, R195, -INF , !P0 ;  /* 0xff800000c3c37808 */ /* 0x000fe40004000000 */
[----:B------:R-:W-:Y:S02]  /*4150*/  ISETP.GE.AND P2, PT, R11, R243, PT ;  /* 0x000000f30b00720c */ /* 0x000fe40003f46270 */
[----:B------:R-:W-:-:S02]  /*4160*/  ISETP.GE.AND P5, PT, R9, R238, PT ;  /* 0x000000ee0900720c */ /* 0x000fc40003fa6270 */
[----:B------:R-:W-:Y:S01]  /*4170*/  ISETP.GE.AND P0, PT, R11, R238, PT ;  /* 0x000000ee0b00720c */ /* 0x000fe20003f06270 */
[----:B------:R-:W3:Y:S01]  /*4180*/  MUFU.TANH R192, R81 ;  /* 0x0000005100c07308 */ /* 0x000ee20000002400 */
[----:B------:R-:W-:Y:S02]  /*4190*/  ISETP.GT.AND P1, PT, R237, R232, PT ;  /* 0x000000e8ed00720c */ /* 0x000fe40003f24270 */
[----:B------:R-:W-:Y:S02]  /*41a0*/  ISETP.LT.OR P6, PT, R21, R242, P6 ;  /* 0x000000f21500720c */ /* 0x000fe400037c1670 */
[C---:B------:R-:W-:Y:S02]  /*41b0*/  ISETP.LT.OR P4, PT, R9.reuse, R244, P4 ;  /* 0x000000f40900720c */ /* 0x040fe40002781670 */
[----:B------:R-:W-:Y:S01]  /*41c0*/  ISETP.LT.OR P5, PT, R9, R242, P5 ;  /* 0x000000f20900720c */ /* 0x000fe20002fa1670 */
[----:B------:R-:W4:Y:S01]  /*41d0*/  MUFU.TANH R191, R82 ;  /* 0x0000005200bf7308 */ /* 0x000f220000002400 */
[----:B------:R-:W-:-:S02]  /*41e0*/  ISETP.LT.OR P2, PT, R11, R244, P2 ;  /* 0x000000f40b00720c */ /* 0x000fc40001741670 */
[----:B------:R-:W-:Y:S02]  /*41f0*/  ISETP.LT.OR P0, PT, R11, R242, P0 ;  /* 0x000000f20b00720c */ /* 0x000fe40000701670 */
[C---:B------:R-:W-:Y:S02]  /*4200*/  IADD3 R11, R31.reuse, 0x38, RZ ;  /* 0x000000381f0b7810 */ /* 0x040fe40007ffe0ff */
[----:B------:R-:W-:Y:S01]  /*4210*/  IADD3 R9, R31, 0x39, RZ ;  /* 0x000000391f097810 */ /* 0x000fe20007ffe0ff */
[----:B------:R-:W4:Y:S01]  /*4220*/  MUFU.TANH R8, R8 ;  /* 0x0000000800087308 */ /* 0x000f220000002400 */
[----:B-1----:R-:W-:Y:S02]  /*4230*/  FSEL R189, R189, -INF , !P6 ;  /* 0xff800000bdbd7808 */ /* 0x002fe40007000000 */
[----:B--2---:R-:W-:Y:S02]  /*4240*/  FSEL R194, R194, -INF , !P4 ;  /* 0xff800000c2c27808 */ /* 0x004fe40006000000 */
[----:B---3--:R-:W-:-:S02]  /*4250*/  FSEL R192, R192, -INF , !P2 ;  /* 0xff800000c0c07808 */ /* 0x008fc40005000000 */
[-C--:B------:R-:W-:Y:S01]  /*4260*/  ISETP.GE.AND P6, PT, R11, R243.reuse, PT ;  /* 0x000000f30b00720c */ /* 0x080fe20003fc6270 */
[----:B------:R-:W1:Y:S01]  /*4270*/  MUFU.TANH R190, R76 ;  /* 0x0000004c00be7308 */ /* 0x000e620000002400 */
[----:B----4-:R-:W-:Y:S02]  /*4280*/  FSEL R191, R191, -INF , !P5 ;  /* 0xff800000bfbf7808 */ /* 0x010fe40006800000 */
[-C--:B------:R-:W-:Y:S02]  /*4290*/  ISETP.GE.AND P4, PT, R11, R238.reuse, PT ;  /* 0x000000ee0b00720c */ /* 0x080fe40003f86270 */
[C---:B------:R-:W-:Y:S02]  /*42a0*/  ISETP.GE.AND P5, PT, R9.reuse, R243, PT ;  /* 0x000000f30900720c */ /* 0x040fe40003fa6270 */
[----:B------:R-:W-:Y:S01]  /*42b0*/  ISETP.GE.AND P2, PT, R9, R238, PT ;  /* 0x000000ee0900720c */ /* 0x000fe20003f46270 */
[----:B------:R-:W2:Y:S01]  /*42c0*/  MUFU.TANH R188, R77 ;  /* 0x0000004d00bc7308 */ /* 0x000ea20000002400 */
[----:B------:R-:W-:Y:S01]  /*42d0*/  FSEL R31, R8, -INF , !P0 ;  /* 0xff800000081f7808 */ /* 0x000fe20004000000 */
[----:B------:R-:W-:Y:S01]  /*42e0*/  BAR.SYNC.DEFER_BLOCKING 0x0 ;  /* 0x0000000000007b1d */ /* 0x000fe20000010000 */
[----:B------:R-:W-:-:S02]  /*42f0*/  ISETP.LT.OR P6, PT, R11, R244, P6 ;  /* 0x000000f40b00720c */ /* 0x000fc400037c1670 */
[----:B------:R-:W-:Y:S02]  /*4300*/  ISETP.LT.OR P4, PT, R11, R242, P4 ;  /* 0x000000f20b00720c */ /* 0x000fe40002781670 */
[C---:B------:R-:W-:Y:S01]  /*4310*/  @!P1 LEA R248, P0, R2.reuse, c[0x0][0x168], 0x1 ;  /* 0x00005a0002f89a11 */ /* 0x040fe200078008ff */
[----:B------:R-:W3:Y:S01]  /*4320*/  MUFU.TANH R29, R29 ;  /* 0x0000001d001d7308 */ /* 0x000ee20000002400 */
[C---:B------:R-:W-:Y:S02]  /*4330*/  ISETP.LT.OR P5, PT, R9.reuse, R244, P5 ;  /* 0x000000f40900720c */ /* 0x040fe40002fa1670 */
[----:B------:R-:W-:Y:S02]  /*4340*/  ISETP.LT.OR P2, PT, R9, R242, P2 ;  /* 0x000000f20900720c */ /* 0x000fe40001741670 */
[----:B------:R-:W-:Y:S02]  /*4350*/  @!P1 LEA.HI.X R249, R2, c[0x0][0x16c], R165, 0x1, P0 ;  /* 0x00005b0002f99a11 */ /* 0x000fe400000f0ca5 */
[----:B-1----:R-:W-:Y:S01]  /*4360*/  FSEL R190, R190, -INF , !P6 ;  /* 0xff800000bebe7808 */ /* 0x002fe20007000000 */
[----:B------:R-:W1:Y:S01]  /*4370*/  MUFU.TANH R28, R28 ;  /* 0x0000001c001c7308 */ /* 0x000e620000002400 */
[----:B--2---:R-:W-:-:S02]  /*4380*/  FSEL R188, R188, -INF , !P5 ;  /* 0xff800000bcbc7808 */ /* 0x004fc40006800000 */
[----:B---3--:R-:W-:Y:S02]  /*4390*/  FSEL R29, R29, -INF , !P4 ;  /* 0xff8000001d1d7808 */ /* 0x008fe40006000000 */
[----:B-1----:R-:W-:Y:S01]  /*43a0*/  FSEL R28, R28, -INF , !P2 ;  /* 0xff8000001c1c7808 */ /* 0x002fe20005000000 */
[----:B------:R-:W-:Y:S05]  /*43b0*/  @!P1 BRA `(.L_x_7623) ;  /* 0x0000060000009947 */ /* 0x000fea0003800000 */
[----:B------:R-:W-:Y:S05]  /*43c0*/  @!P3 BRA `(.L_x_7624) ;  /* 0x000003900000b947 */ /* 0x000fea0003800000 */
[----:B------:R-:W1:Y:S01]  /*43d0*/  I2F.RP R8, UR6 ;  /* 0x0000000600087d06 */ /* 0x000e620008209400 */
[C---:B------:R-:W-:Y:S02]  /*43e0*/  IADD3 R21, R3.reuse, -0x40, RZ ;  /* 0xffffffc003157810 */ /* 0x040fe40007ffe0ff */
[----:B------:R-:W-:Y:S02]  /*43f0*/  IABS R11, R3 ;  /* 0x00000003000b7213 */ /* 0x000fe40000000000 */
[----:B------:R-:W-:Y:S02]  /*4400*/  IABS R9, R21 ;  /* 0x0000001500097213 */ /* 0x000fe40000000000 */
[----:B------:R-:W-:-:S02]  /*4410*/  LOP3.LUT R3, R3, c[0x0][0x2d0], RZ, 0x3c, !PT ;  /* 0x0000b40003037a12 */ /* 0x000fc400078e3cff */
        /* <DEDUP_REMOVED lines=36> */
[----:B------:R-:W-:Y:S01]  /*4660*/  IMAD.IADD R3, R3, 0x1, -R10 ;  /* 0x0000000103037824 */ /* 0x000fe200078e0a0a */
[----:B------:R-:W-:-:S05]  /*4670*/  MOV R10, 0x40 ;  /* 0x00000040000a7802 */ /* 0x000fca0000000f00 */
[----:B------:R-:W-:-:S04]  /*4680*/  IMAD R10, R3, c[0x0][0x2d0], -R10 ;  /* 0x0000b400030a7a24 */ /* 0x000fc800078e0a0a */
[----:B------:R-:W-:Y:S01]  /*4690*/  IMAD.WIDE.U32 R20, R10, c[0x0][0x198], RZ ;  /* 0x000066000a147a25 */ /* 0x000fe200078e00ff */
[----:B------:R-:W-:-:S05]  /*46a0*/  SHF.R.S32.HI R3, RZ, 0x1f, R10 ;  /* 0x0000001fff037819 */ /* 0x000fca000001140a */
[----:B------:R-:W-:-:S04]  /*46b0*/  IMAD R3, R3, c[0x0][0x198], RZ ;  /* 0x0000660003037a24 */ /* 0x000fc800078e02ff */
[----:B------:R-:W-:-:S04]  /*46c0*/  IMAD R3, R10, c[0x0][0x19c], R3 ;  /* 0x000067000a037a24 */ /* 0x000fc800078e0203 */
[----:B------:R-:W-:Y:S02]  /*46d0*/  IMAD.IADD R21, R21, 0x1, R3 ;  /* 0x0000000115157824 */ /* 0x000fe400078e0203 */
[----:B--2---:R-:W-:-:S04]  /*46e0*/  IMAD.IADD R9, R9, 0x1, -R8 ;  /* 0x0000000109097824 */ /* 0x004fc800078e0a08 */
[----:B------:R-:W-:Y:S01]  /*46f0*/  IMAD.WIDE.U32 R20, R9, c[0x0][0x180], R20 ;  /* 0x0000600009147a25 */ /* 0x000fe200078e0014 */
[----:B------:R-:W-:-:S03]  /*4700*/  SHF.R.S32.HI R8, RZ, 0x1f, R9 ;  /* 0x0000001fff087819 */ /* 0x000fc60000011409 */
[----:B------:R-:W-:Y:S02]  /*4710*/  IMAD.MOV.U32 R3, RZ, RZ, R20 ;  /* 0x000000ffff037224 */ /* 0x000fe400078e0014 */
[----:B------:R-:W-:-:S04]  /*4720*/  IMAD R8, R8, c[0x0][0x180], RZ ;  /* 0x0000600008087a24 */ /* 0x000fc800078e02ff */
[----:B------:R-:W-:-:S05]  /*4730*/  IMAD R8, R9, c[0x0][0x184], R8 ;  /* 0x0000610009087a24 */ /* 0x000fca00078e0208 */
[----:B------:R-:W-:Y:S01]  /*4740*/  IADD3 R8, R21, R8, RZ ;  /* 0x0000000815087210 */ /* 0x000fe20007ffe0ff */
[----:B------:R-:W-:Y:S05]  /*4750*/  BRA `(.L_x_7625) ;  /* 0x0000004000007947 */ /* 0x000fea0003800000 */
.L_x_7624:
[----:B------:R-:W-:-:S04]  /*4760*/  ULEA UR4, -UR8, URZ, 0x6 ;  /* 0x0000003f08047291 */ /* 0x000fc8000f8e313f */
[----:B------:R-:W-:Y:S02]  /*4770*/  USHF.R.S32.HI UR5, URZ, 0x1f, UR4 ;  /* 0x0000001f3f057899 */ /* 0x000fe40008011404 */
[----:B------:R-:W-:-:S04]  /*4780*/  MOV R3, UR4 ;  /* 0x0000000400037c02 */ /* 0x000fc80008000f00 */
[----:B------:R-:W-:Y:S02]  /*4790*/  MOV R8, UR5 ;  /* 0x0000000500087c02 */ /* 0x000fe40008000f00 */
.L_x_7625:
        /* <DEDUP_REMOVED lines=34> */
.L_x_7623:
        /* <DEDUP_REMOVED lines=56> */
[----:B------:R-:W-:Y:S01]  /*4d40*/  FMUL.FTZ R30, R3, c[0x0][0x23c] ;  /* 0x00008f00031e7a20 */ /* 0x000fe20000410000 */
[----:B------:R-:W-:Y:S01]  /*4d50*/  FSEL R193, R193, RZ, P0 ;  /* 0x000000ffc1c17208 */ /* 0x000fe20000000000 */
[----:B------:R-:W-:Y:S01]  /*4d60*/  LDSM.16.MT88.4 R104, [R224+0x16000] ;  /* 0x01600000e068783b */ /* 0x000fe20000004200 */
[----:B------:R-:W-:-:S03]  /*4d70*/  FSETP.NEU.FTZ.AND P0, PT, R3, -INF , PT ;  /* 0xff8000000300780b */ /* 0x000fc60003f1d000 */
[--C-:B------:R-:W-:Y:S01]  /*4d80*/  FFMA.FTZ R177, R16, c[0x0][0x23c], -R193.reuse ;  /* 0x00008f0010b17a23 */ /* 0x100fe200000108c1 */
[----:B------:R-:W-:Y:S01]  /*4d90*/  FSEL R30, R30, RZ, P0 ;  /* 0x000000ff1e1e7208 */ /* 0x000fe20000000000 */
        /* <DEDUP_REMOVED lines=8> */
[----:B------:R-:W-:Y:S01]  /*4e20*/  LDSM.16.MT88.4 R8, [R224+0x10800] ;  /* 0x01080000e008783b */ /* 0x000fe20000004200 */
        /* <DEDUP_REMOVED lines=9> */
[----:B------:R-:W3:Y:S01]  /*4ec0*/  LDSM.16.MT88.4 R4, [R220+0x16000] ;  /* 0x01600000dc04783b */ /* 0x000ee20000004200 */
        /* <DEDUP_REMOVED lines=9> */
[----:B--2---:R-:W-:Y:S01]  /*4f60*/  F2FP.BF16.PACK_AB R128, R176, R177 ;  /* 0x000000b1b080723e */ /* 0x004fe200000010ff */
[----:B------:R-:W2:Y:S01]  /*4f70*/  LDSM.16.MT88.4 R12, [R221+0x10800] ;  /* 0x01080000dd0c783b */ /* 0x000ea20000004200 */
[--C-:B------:R-:W-:Y:S02]  /*4f80*/  FFMA.FTZ R185, R184, c[0x0][0x23c], -R193.reuse ;  /* 0x00008f00b8b97a23 */ /* 0x100fe400000108c1 */
[--C-:B------:R-:W-:Y:S02]  /*4f90*/  FFMA.FTZ R180, R180, c[0x0][0x23c], -R193.reuse ;  /* 0x00008f00b4b47a23 */ /* 0x100fe400000108c1 */
[----:B------:R-:W-:Y:S01]  /*4fa0*/  FFMA.FTZ R182, R182, c[0x0][0x23c], -R193 ;  /* 0x00008f00b6b67a23 */ /* 0x000fe200000108c1 */
[----:B------:R-:W-:Y:S01]  /*4fb0*/  MUFU.EX2 R179, R179 ;  /* 0x000000b300b37308 */ /* 0x000fe20000000800 */
[----:B------:R-:W-:-:S02]  /*4fc0*/  FFMA.FTZ R184, R197, c[0x0][0x23c], -R30 ;  /* 0x00008f00c5b87a23 */ /* 0x000fc4000001081e */
[--C-:B------:R-:W-:Y:S02]  /*4fd0*/  FFMA.FTZ R187, R187, c[0x0][0x23c], -R30.reuse ;  /* 0x00008f00bbbb7a23 */ /* 0x100fe4000001081e */
[--C-:B------:R-:W-:Y:S02]  /*4fe0*/  FFMA.FTZ R186, R195, c[0x0][0x23c], -R30.reuse ;  /* 0x00008f00c3ba7a23 */ /* 0x100fe4000001081e */
[----:B------:R-:W-:Y:S01]  /*4ff0*/  FFMA.FTZ R189, R189, c[0x0][0x23c], -R30 ;  /* 0x00008f00bdbd7a23 */ /* 0x000fe2000001081e */
[----:B------:R-:W5:Y:S01]  /*5000*/  MUFU.EX2 R178, R178 ;  /* 0x000000b200b27308 */ /* 0x000f620000000800 */
[----:B----4-:R-:W-:Y:S01]  /*5010*/  F2FP.BF16.PACK_AB R130, R171, R174 ;  /* 0x000000aeab82723e */ /* 0x010fe200000010ff */
        /* <DEDUP_REMOVED lines=8> */
[----:B------:R-:W4:Y:S01]  /*50a0*/  MUFU.EX2 R172, R172 ;  /* 0x000000ac00ac7308 */ /* 0x000f220000000800 */
[----:B-----5:R-:W-:Y:S01]  /*50b0*/  F2FP.BF16.PACK_AB R129, R178, R179 ;  /* 0x000000b3b281723e */ /* 0x020fe200000010ff */
[----:B------:R-:W-:-:S02]  /*50c0*/  FFMA.FTZ R251, R28, c[0x0][0x23c], -R30 ;  /* 0x00008f001cfb7a23 */ /* 0x000fc4000001081e */
[----:B------:R-:W-:Y:S01]  /*50d0*/  FADD.FTZ R177, R177, R176 ;  /* 0x000000b0b1b17221 */ /* 0x000fe20000010000 */
[----:B------:R-:W-:Y:S01]  /*50e0*/  LDSM.16.MT88.4 R28, [R220+0x11800] ;  /* 0x01180000dc1c783b */ /* 0x000fe20000004200 */
[----:B------:R-:W-:Y:S02]  /*50f0*/  FADD.FTZ R178, R179, R178 ;  /* 0x000000b2b3b27221 */ /* 0x000fe40000010000 */
[----:B------:R-:W-:Y:S01]  /*5100*/  MUFU.EX2 R175, R175 ;  /* 0x000000af00af7308 */ /* 0x000fe20000000800 */
[----:B------:R-:W-:-:S04]  /*5110*/  FADD.FTZ R174, R174, R177 ;  /* 0x000000b1aeae7221 */ /* 0x000fc80000010000 */
[----:B------:R-:W-:Y:S01]  /*5120*/  FADD.FTZ R174, R171, R174 ;  /* 0x000000aeabae7221 */ /* 0x000fe20000010000 */
[----:B----4-:R-:W-:Y:S02]  /*5130*/  F2FP.BF16.PACK_AB R131, R172, R181 ;  /* 0x000000b5ac83723e */ /* 0x010fe400000010ff */
[----:B------:R-:W4:Y:S01]  /*5140*/  MUFU.EX2 R170, R170 ;  /* 0x000000aa00aa7308 */ /* 0x000f220000000800 */
        /* <DEDUP_REMOVED lines=307> */
.L_x_7627:
[----:B------:R-:W-:Y:S02]  /*6480*/  ULDC UR14, c[0x0][0x1a0] ;  /* 0x00006800000e7ab9 */ /* 0x000fe40000000800 */
[----:B------:R-:W-:-:S04]  /*6490*/  ULEA UR14, -UR14, URZ, 0x6 ;  /* 0x0000003f0e0e7291 */ /* 0x000fc8000f8e313f */
[----:B------:R-:W-:Y:S02]  /*64a0*/  USHF.R.S32.HI UR12, URZ, 0x1f, UR14 ;  /* 0x0000001f3f0c7899 */ /* 0x000fe4000801140e */
.L_x_7628:
        /* <DEDUP_REMOVED lines=50> */
[----:B------:R-:W1:Y:S04]  /*67d0*/  LDSM.16.M88.4 R168, [R229+0x9000] ;  /* 0x00900000e5a8783b */ /* 0x000e680000000200 */
[----:B------:R-:W1:Y:S04]  /*67e0*/  LDSM.16.M88.4 R176, [R229+0x8800] ;  /* 0x00880000e5b0783b */ /* 0x000e680000000200 */
[----:B------:R-:W1:Y:S04]  /*67f0*/  LDSM.16.M88.4 R12, [R229+0x9800] ;  /* 0x00980000e50c783b */ /* 0x000e680000000200 */
[----:B------:R-:W-:Y:S04]  /*6800*/  LDSM.16.M88.4 R184, [R228] ;  /* 0x00000000e4b8783b */ /* 0x000fe80000000200 */
[----:B---3--:R-:W3:Y:S04]  /*6810*/  LDSM.16.M88.4 R8, [R227] ;  /* 0x00000000e308783b */ /* 0x008ee80000000200 */
[----:B-----5:R-:W5:Y:S04]  /*6820*/  LDSM.16.M88.4 R20, [R218] ;  /* 0x00000000da14783b */ /* 0x020f680000000200 */
[----:B------:R-:W3:Y:S04]  /*6830*/  LDSM.16.M88.4 R192, [R219] ;  /* 0x00000000dbc0783b */ /* 0x000ee80000000200 */
[----:B------:R-:W3:Y:S04]  /*6840*/  LDSM.16.M88.4 R188, [R217] ;  /* 0x00000000d9bc783b */ /* 0x000ee80000000200 */
[----:B----4-:R-:W-:Y:S01]  /*6850*/  LDSM.16.M88.4 R24, [R223+0x8800] ;  /* 0x00880000df18783b */ /* 0x010fe20000000200 */
[C---:B--2---:R-:W-:Y:S03]  /*6860*/  HMMA.16816.F32.BF16 R4, R28.reuse, R16, RZ ;  /* 0x000000101c04723c */ /* 0x044fe600000418ff */
[----:B------:R-:W-:Y:S04]  /*6870*/  LDSM.16.M88.4 R196, [R223+0xe000] ;  /* 0x00e00000dfc4783b */ /* 0x000fe80000000200 */
[----:B------:R-:W0:Y:S01]  /*6880*/  LDGDEPBAR ;  /* 0x00000000000079af */ /* 0x000e220000000000 */
[C---:B-1----:R-:W-:Y:S08]  /*6890*/  HMMA.16816.F32.BF16 R172, R28.reuse, R168, RZ ;  /* 0x000000a81cac723c */ /* 0x042ff000000418ff */
[C---:B------:R-:W-:Y:S08]  /*68a0*/  HMMA.16816.F32.BF16 R16, R28.reuse, R18, RZ ;  /* 0x000000121c10723c */ /* 0x040ff000000418ff */
        /* <DEDUP_REMOVED lines=8> */
[----:B------:R-:W1:Y:S07]  /*6930*/  LDSM.16.M88.4 R8, [R223+0x8000] ;  /* 0x00800000df08783b */ /* 0x000e6e0000000200 */
[C---:B-----5:R-:W-:Y:S08]  /*6940*/  HMMA.16816.F32.BF16 R172, R184.reuse, R20, R172 ;  /* 0x00000014b8ac723c */ /* 0x060ff000000418ac */
[C---:B------:R-:W-:Y:S01]  /*6950*/  HMMA.16816.F32.BF16 R168, R184.reuse, R22, R168 ;  /* 0x00000016b8a8723c */ /* 0x040fe200000418a8 */
[----:B------:R-:W2:Y:S07]  /*6960*/  LDSM.16.M88.4 R20, [R223+0x9000] ;  /* 0x00900000df14783b */ /* 0x000eae0000000200 */
[C---:B------:R-:W-:Y:S08]  /*6970*/  HMMA.16816.F32.BF16 R180, R184.reuse, R192, R180 ;  /* 0x000000c0b8b4723c */ /* 0x040ff000000418b4 */
[C---:B------:R-:W-:Y:S01]  /*6980*/  HMMA.16816.F32.BF16 R176, R184.reuse, R194, R176 ;  /* 0x000000c2b8b0723c */ /* 0x040fe200000418b0 */
[----:B------:R-:W3:Y:S07]  /*6990*/  LDSM.16.M88.4 R192, [R223+0x9800] ;  /* 0x00980000dfc0783b */ /* 0x000eee0000000200 */
[C---:B------:R-:W-:Y:S08]  /*69a0*/  HMMA.16816.F32.BF16 R32, R184.reuse, R188, R32 ;  /* 0x000000bcb820723c */ /* 0x040ff00000041820 */
[----:B------:R-:W-:Y:S01]  /*69b0*/  HMMA.16816.F32.BF16 R28, R184, R190, R28 ;  /* 0x000000beb81c723c */ /* 0x000fe2000004181c */
[----:B------:R-:W-:Y:S04]  /*69c0*/  LDSM.16.M88.4 R184, [R216+0x800] ;  /* 0x00080000d8b8783b */ /* 0x000fe80000000200 */
[----:B------:R-:W-:Y:S03]  /*69d0*/  LDSM.16.M88.4 R188, [R216] ;  /* 0x00000000d8bc783b */ /* 0x000fe60000000200 */
        /* <DEDUP_REMOVED lines=27> */
[C---:B------:R-:W-:Y:S08]  /*6b90*/  HMMA.16816.F32.BF16 R4, R12.reuse, R192, R4 ;  /* 0x000000c00c04723c */ /* 0x040ff00000041804 */
[C---:B------:R-:W-:Y:S01]  /*6ba0*/  HMMA.16816.F32.BF16 R16, R12.reuse, R194, R16 ;  /* 0x000000c20c10723c */ /* 0x040fe20000041810 */
[----:B------:R-:W-:Y:S07]  /*6bb0*/  LDSM.16.M88.4 R192, [R223+0xa000] ;  /* 0x00a00000dfc0783b */ /* 0x000fee0000000200 */
[C---:B------:R-:W-:Y:S01]  /*6bc0*/  HMMA.16816.F32.BF16 R176, R12.reuse, R186, R176 ;  /* 0x000000ba0cb0723c */ /* 0x040fe200000418b0 */
[----:B------:R-:W1:Y:S07]  /*6bd0*/  LDSM.16.M88.4 R184, [R214] ;  /* 0x00000000d6b8783b */ /* 0x000e6e0000000200 */
[C---:B---3--:R-:W-:Y:S08]  /*6be0*/  HMMA.16816.F32.BF16 R172, R12.reuse, R24, R172 ;  /* 0x000000180cac723c */ /* 0x048ff000000418ac */
[C---:B------:R-:W-:Y:S01]  /*6bf0*/  HMMA.16816.F32.BF16 R168, R12.reuse, R26, R168 ;  /* 0x0000001a0ca8723c */ /* 0x040fe200000418a8 */
[----:B------:R-:W3:Y:S07]  /*6c00*/  LDSM.16.M88.4 R24, [R213] ;  /* 0x00000000d518783b */ /* 0x000eee0000000200 */
[C---:B--2---:R-:W-:Y:S08]  /*6c10*/  HMMA.16816.F32.BF16 R32, R12.reuse, R20, R32 ;  /* 0x000000140c20723c */ /* 0x044ff00000041820 */
[----:B------:R-:W-:Y:S01]  /*6c20*/  HMMA.16816.F32.BF16 R28, R12, R22, R28 ;  /* 0x000000160c1c723c */ /* 0x000fe2000004181c */
[----:B------:R-:W2:Y:S04]  /*6c30*/  LDSM.16.M88.4 R12, [R212] ;  /* 0x00000000d40c783b */ /* 0x000ea80000000200 */
[----:B------:R-:W5:Y:S03]  /*6c40*/  LDSM.16.M88.4 R20, [R226+0x2000] ;  /* 0x00200000e214783b */ /* 0x000f660000000200 */
        /* <DEDUP_REMOVED lines=13> */
[C---:B-----5:R-:W-:Y:S08]  /*6d20*/  HMMA.16816.F32.BF16 R4, R20.reuse, R192, R4 ;  /* 0x000000c01404723c */ /* 0x060ff00000041804 */
        /* <DEDUP_REMOVED lines=28> */
[C---:B------:R-:W-:Y:S08]  /*6ef0*/  HMMA.16816.F32.BF16 R180, R20.reuse, R188, R180 ;  /* 0x000000bc14b4723c */ /* 0x040ff000000418b4 */
[C---:B------:R-:W-:Y:S01]  /*6f00*/  HMMA.16816.F32.BF16 R176, R20.reuse, R190, R176 ;  /* 0x000000be14b0723c */ /* 0x040fe200000418b0 */
[----:B------:R-:W-:Y:S07]  /*6f10*/  LDSM.16.M88.4 R188, [R209] ;  /* 0x00000000d1bc783b */ /* 0x000fee0000000200 */
[C---:B-1----:R-:W-:Y:S08]  /*6f20*/  HMMA.16816.F32.BF16 R32, R20.reuse, R184, R32 ;  /* 0x000000b81420723c */ /* 0x042ff00000041820 */
[----:B------:R-:W-:Y:S01]  /*6f30*/  HMMA.16816.F32.BF16 R28, R20, R186, R28 ;  /* 0x000000ba141c723c */ /* 0x000fe2000004181c */
[----:B------:R-:W-:Y:S07]  /*6f40*/  LDSM.16.M88.4 R184, [R226+0x4000] ;  /* 0x00400000e2b8783b */ /* 0x000fee0000000200 */
[C---:B---3--:R-:W-:Y:S08]  /*6f50*/  HMMA.16816.F32.BF16 R4, R24.reuse, R12, R4 ;  /* 0x0000000c1804723c */ /* 0x048ff00000041804 */
[C---:B------:R-:W-:Y:S01]  /*6f60*/  HMMA.16816.F32.BF16 R16, R24.reuse, R14, R16 ;  /* 0x0000000e1810723c */ /* 0x040fe20000041810 */
[----:B------:R-:W1:Y:S07]  /*6f70*/  LDSM.16.M88.4 R12, [R223+0xc000] ;  /* 0x00c00000df0c783b */ /* 0x000e6e0000000200 */
[C---:B--2---:R-:W-:Y:S08]  /*6f80*/  HMMA.16816.F32.BF16 R180, R24.reuse, R8, R180 ;  /* 0x0000000818b4723c */ /* 0x044ff000000418b4 */
[----:B------:R-:W-:Y:S01]  /*6f90*/  HMMA.16816.F32.BF16 R176, R24, R10, R176 ;  /* 0x0000000a18b0723c */ /* 0x000fe200000418b0 */
[----:B------:R-:W2:Y:S07]  /*6fa0*/  LDSM.16.M88.4 R8, [R223+0xc800] ;  /* 0x00c80000df08783b */ /* 0x000eae0000000200 */
[C---:B------:R-:W-:Y:S08]  /*6fb0*/  HMMA.16816.F32.BF16 R172, R20.reuse, R192, R172 ;  /* 0x000000c014ac723c */ /* 0x040ff000000418ac */
[----:B------:R-:W-:Y:S01]  /*6fc0*/  HMMA.16816.F32.BF16 R168, R20, R194, R168 ;  /* 0x000000c214a8723c */ /* 0x000fe200000418a8 */
[----:B------:R-:W3:Y:S04]  /*6fd0*/  LDSM.16.M88.4 R192, [R208] ;  /* 0x00000000d0c0783b */ /* 0x000ee80000000200 */
[----:B------:R-:W4:Y:S03]  /*6fe0*/  LDSM.16.M88.4 R20, [R223+0xd000] ;  /* 0x00d00000df14783b */ /* 0x000f260000000200 */
[----:B-1----:R-:W-:Y:S08]  /*6ff0*/  HMMA.16816.F32.BF16 R4, R184, R12, R4 ;  /* 0x0000000cb804723c */ /* 0x002ff00000041804 */
[C---:B------:R-:W-:Y:S08]  /*7000*/  HMMA.16816.F32.BF16 R172, R24.reuse, R188, R172 ;  /* 0x000000bc18ac723c */ /* 0x040ff000000418ac */
[----:B------:R-:W-:Y:S01]  /*7010*/  HMMA.16816.F32.BF16 R168, R24, R190, R168 ;  /* 0x000000be18a8723c */ /* 0x000fe200000418a8 */
[----:B------:R-:W1:Y:S07]  /*7020*/  LDSM.16.M88.4 R188, [R223+0xd800] ;  /* 0x00d80000dfbc783b */ /* 0x000e6e0000000200 */
[C---:B------:R-:W-:Y:S01]  /*7030*/  HMMA.16816.F32.BF16 R16, R184.reuse, R14, R16 ;  /* 0x0000000eb810723c */ /* 0x040fe20000041810 */
[----:B------:R-:W-:Y:S07]  /*7040*/  LDSM.16.M88.4 R12, [R225+0x4000] ;  /* 0x00400000e10c783b */ /* 0x000fee0000000200 */
[C---:B--2---:R-:W-:Y:S08]  /*7050*/  HMMA.16816.F32.BF16 R180, R184.reuse, R8, R180 ;  /* 0x00000008b8b4723c */ /* 0x044ff000000418b4 */
[----:B------:R-:W-:Y:S01]  /*7060*/  HMMA.16816.F32.BF16 R176, R184, R10, R176 ;  /* 0x0000000ab8b0723c */ /* 0x000fe200000418b0 */
[----:B------:R-:W2:Y:S07]  /*7070*/  LDSM.16.M88.4 R8, [R216+0x4800] ;  /* 0x00480000d808783b */ /* 0x000eae0000000200 */
[C---:B---3--:R-:W-:Y:S08]  /*7080*/  HMMA.16816.F32.BF16 R32, R24.reuse, R192, R32 ;  /* 0x000000c01820723c */ /* 0x048ff00000041820 */
[----:B------:R-:W-:Y:S01]  /*7090*/  HMMA.16816.F32.BF16 R28, R24, R194, R28 ;  /* 0x000000c2181c723c */ /* 0x000fe2000004181c */
[----:B------:R-:W3:Y:S04]  /*70a0*/  LDSM.16.M88.4 R24, [R216+0x4000] ;  /* 0x00400000d818783b */ /* 0x000ee80000000200 */
[----:B------:R-:W5:Y:S03]  /*70b0*/  LDSM.16.M88.4 R192, [R216+0x5000] ;  /* 0x00500000d8c0783b */ /* 0x000f660000000200 */
        /* <DEDUP_REMOVED lines=15> */
[----:B------:R-:W-:Y:S07]  /*71b0*/  LDSM.16.M88.4 R192, [R228+0x6000] ;  /* 0x00600000e4c0783b */ /* 0x000fee0000000200 */
[C---:B----4-:R-:W-:Y:S08]  /*71c0*/  HMMA.16816.F32.BF16 R32, R12.reuse, R20, R32 ;  /* 0x000000140c20723c */ /* 0x050ff00000041820 */
[----:B------:R-:W-:Y:S01]  /*71d0*/  HMMA.16816.F32.BF16 R28, R12, R22, R28 ;  /* 0x000000160c1c723c */ /* 0x000fe2000004181c */
[----:B------:R-:W3:Y:S04]  /*71e0*/  LDSM.16.M88.4 R20, [R207] ;  /* 0x00000000cf14783b */ /* 0x000ee80000000200 */
[----:B------:R-:W4:Y:S03]  /*71f0*/  LDSM.16.M88.4 R12, [R229+0xf800] ;  /* 0x00f80000e50c783b */ /* 0x000f260000000200 */
[C---:B-1----:R-:W-:Y:S08]  /*7200*/  HMMA.16816.F32.BF16 R4, R8.reuse, R188, R4 ;  /* 0x000000bc0804723c */ /* 0x042ff00000041804 */
[C---:B--2---:R-:W-:Y:S08]  /*7210*/  HMMA.16816.F32.BF16 R180, R8.reuse, R24, R180 ;  /* 0x0000001808b4723c */ /* 0x044ff000000418b4 */
[C---:B------:R-:W-:Y:S01]  /*7220*/  HMMA.16816.F32.BF16 R176, R8.reuse, R26, R176 ;  /* 0x0000001a08b0723c */ /* 0x040fe200000418b0 */
[----:B------:R-:W1:Y:S07]  /*7230*/  LDSM.16.M88.4 R24, [R226+0x6000] ;  /* 0x00600000e218783b */ /* 0x000e6e0000000200 */
[C---:B------:R-:W-:Y:S01]  /*7240*/  HMMA.16816.F32.BF16 R16, R8.reuse, R190, R16 ;  /* 0x000000be0810723c */ /* 0x040fe20000041810 */
[----:B------:R-:W2:Y:S07]  /*7250*/  LDSM.16.M88.4 R188, [R206] ;  /* 0x00000000cebc783b */ /* 0x000eae0000000200 */
[----:B------:R-:W-:Y:S08]  /*7260*/  HMMA.16816.F32.BF16 R172, R8, R184, R172 ;  /* 0x000000b808ac723c */ /* 0x000ff000000418ac */
[----:B---3--:R-:W-:Y:S08]  /*7270*/  HMMA.16816.F32.BF16 R4, R192, R20, R4 ;  /* 0x00000014c004723c */ /* 0x008ff00000041804 */
[C---:B------:R-:W-:Y:S01]  /*7280*/  HMMA.16816.F32.BF16 R168, R8.reuse, R186, R168 ;  /* 0x000000ba08a8723c */ /* 0x040fe200000418a8 */
[----:B------:R-:W-:Y:S07]  /*7290*/  LDSM.16.M88.4 R184, [R205] ;  /* 0x00000000cdb8783b */ /* 0x000fee0000000200 */
[C---:B----4-:R-:W-:Y:S08]  /*72a0*/  HMMA.16816.F32.BF16 R32, R8.reuse, R12, R32 ;  /* 0x0000000c0820723c */ /* 0x050ff00000041820 */
[----:B------:R-:W-:Y:S01]  /*72b0*/  HMMA.16816.F32.BF16 R28, R8, R14, R28 ;  /* 0x0000000e081c723c */ /* 0x000fe2000004181c */
[----:B------:R-:W-:Y:S04]  /*72c0*/  LDSM.16.M88.4 R12, [R225+0x6000] ;  /* 0x00600000e10c783b */ /* 0x000fe80000000200 */
[----:B------:R-:W3:Y:S03]  /*72d0*/  LDSM.16.M88.4 R8, [R216+0x6000] ;  /* 0x00600000d808783b */ /* 0x000ee60000000200 */
[----:B------:R-:W-:Y:S01]  /*72e0*/  HMMA.16816.F32.BF16 R16, R192, R22, R16 ;  /* 0x00000016c010723c */ /* 0x000fe20000041810 */
[----:B------:R-:W4:Y:S07]  /*72f0*/  LDSM.16.M88.4 R20, [R223+0xe800] ;  /* 0x00e80000df14783b */ /* 0x000f2e0000000200 */
[----:B-1----:R-:W-:Y:S08]  /*7300*/  HMMA.16816.F32.BF16 R4, R24, R196, R4 ;  /* 0x000000c41804723c */ /* 0x002ff00000041804 */
[C---:B--2---:R-:W-:Y:S08]  /*7310*/  HMMA.16816.F32.BF16 R180, R192.reuse, R188, R180 ;  /* 0x000000bcc0b4723c */ /* 0x044ff000000418b4 */
[----:B------:R-:W-:Y:S01]  /*7320*/  HMMA.16816.F32.BF16 R176, R192, R190, R176 ;  /* 0x000000bec0b0723c */ /* 0x000fe200000418b0 */
[----:B------:R-:W1:Y:S07]  /*7330*/  LDSM.16.M88.4 R188, [R216+0x6800] ;  /* 0x00680000d8bc783b */ /* 0x000e6e0000000200 */
[----:B------:R-:W-:Y:S08]  /*7340*/  HMMA.16816.F32.BF16 R16, R24, R198, R16 ;  /* 0x000000c61810723c */ /* 0x000ff00000041810 */
[----:B---3--:R-:W-:Y:S08]  /*7350*/  HMMA.16816.F32.BF16 R4, R12, R8, R4 ;  /* 0x000000080c04723c */ /* 0x008ff00000041804 */
[C---:B----4-:R-:W-:Y:S08]  /*7360*/  HMMA.16816.F32.BF16 R180, R24.reuse, R20, R180 ;  /* 0x0000001418b4723c */ /* 0x050ff000000418b4 */
[----:B------:R-:W-:Y:S01]  /*7370*/  HMMA.16816.F32.BF16 R176, R24, R22, R176 ;  /* 0x0000001618b0723c */ /* 0x000fe200000418b0 */
[----:B------:R-:W2:Y:S07]  /*7380*/  LDSM.16.M88.4 R20, [R223+0xf000] ;  /* 0x00f00000df14783b */ /* 0x000eae0000000200 */
[----:B------:R-:W-:Y:S01]  /*7390*/  HMMA.16816.F32.BF16 R16, R12, R10, R16 ;  /* 0x0000000a0c10723c */ /* 0x000fe20000041810 */
[----:B------:R-:W3:Y:S01]  /*73a0*/  LDSM.16.M88.4 R8, [R204] ;  /* 0x00000000cc08783b */ /* 0x000ee20000000200 */
[----:B------:R-:W-:-:S02]  /*73b0*/  FMUL.FTZ R5, R5, c[0x0][0x2ec] ;  /* 0x0000bb0005057a20 */ /* 0x000fc40000410000 */
[----:B------:R-:W-:Y:S02]  /*73c0*/  FMUL.FTZ R6, R6, c[0x0][0x2ec] ;  /* 0x0000bb0006067a20 */ /* 0x000fe40000410000 */
[----:B------:R-:W-:Y:S01]  /*73d0*/  FMUL.FTZ R0, R4, c[0x0][0x2ec] ;  /* 0x0000bb0004007a20 */ /* 0x000fe20000410000 */
[----:B------:R-:W-:Y:S01]  /*73e0*/  MUFU.TANH R166, R5 ;  /* 0x0000000500a67308 */ /* 0x000fe20000002400 */
[----:B------:R-:W-:Y:S01]  /*73f0*/  HMMA.16816.F32.BF16 R172, R192, R184, R172 ;  /* 0x000000b8c0ac723c */ /* 0x000fe200000418ac */
[----:B------:R-:W-:-:S06]  /*7400*/  FMUL.FTZ R167, R7, c[0x0][0x2ec] ;  /* 0x0000bb0007a77a20 */ /* 0x000fcc0000410000 */
[----:B------:R4:W-:Y:S01]  /*7410*/  MUFU.TANH R185, R6 ;  /* 0x0000000600b97308 */ /* 0x0009e20000002400 */
[----:B------:R-:W-:Y:S07]  /*7420*/  HMMA.16816.F32.BF16 R168, R192, R186, R168 ;  /* 0x000000bac0a8723c */ /* 0x000fee00000418a8 */
[----:B------:R-:W-:Y:S01]  /*7430*/  MUFU.TANH R167, R167 ;  /* 0x000000a700a77308 */ /* 0x000fe20000002400 */
[----:B------:R-:W-:Y:S01]  /*7440*/  FMUL.FTZ R16, R16, c[0x0][0x2ec] ;  /* 0x0000bb0010107a20 */ /* 0x000fe20000410000 */
[----:B-1----:R-:W-:Y:S01]  /*7450*/  HMMA.16816.F32.BF16 R180, R12, R188, R180 ;  /* 0x000000bc0cb4723c */ /* 0x002fe200000418b4 */
[----:B------:R-:W-:-:S02]  /*7460*/  FMUL.FTZ R186, R17, c[0x0][0x2ec] ;  /* 0x0000bb0011ba7a20 */ /* 0x000fc40000410000 */
[----:B------:R-:W-:Y:S01]  /*7470*/  FMUL.FTZ R187, R18, c[0x0][0x2ec] ;  /* 0x0000bb0012bb7a20 */ /* 0x000fe20000410000 */
[----:B----4-:R-:W1:Y:S02]  /*7480*/  LDSM.16.M88.4 R4, [R216+0x7000] ;  /* 0x00700000d804783b */ /* 0x010e640000000200 */
[----:B------:R4:W-:Y:S02]  /*7490*/  MUFU.TANH R184, R16 ;  /* 0x0000001000b87308 */ /* 0x0009e40000002400 */
[----:B--2---:R-:W-:Y:S06]  /*74a0*/  HMMA.16816.F32.BF16 R172, R24, R20, R172 ;  /* 0x0000001418ac723c */ /* 0x004fec00000418ac */
[----:B------:R-:W-:Y:S02]  /*74b0*/  MUFU.TANH R0, R0 ;  /* 0x0000000000007308 */ /* 0x000fe40000002400 */
[----:B---3--:R-:W-:Y:S07]  /*74c0*/  HMMA.16816.F32.BF16 R32, R192, R8, R32 ;  /* 0x00000008c020723c */ /* 0x008fee0000041820 */
[----:B------:R-:W-:Y:S01]  /*74d0*/  FMUL.FTZ R9, R19, c[0x0][0x2ec] ;  /* 0x0000bb0013097a20 */ /* 0x000fe20000410000 */
[----:B------:R-:W-:Y:S01]  /*74e0*/  HMMA.16816.F32.BF16 R168, R24, R22, R168 ;  /* 0x0000001618a8723c */ /* 0x000fe200000418a8 */
[----:B----4-:R-:W2:Y:S01]  /*74f0*/  LDSM.16.M88.4 R16, [R223+0xf800] ;  /* 0x00f80000df10783b */ /* 0x010ea20000000200 */
[----:B------:R-:W3:Y:S01]  /*7500*/  MUFU.TANH R8, R187 ;  /* 0x000000bb00087308 */ /* 0x000ee20000002400 */
[----:B------:R-:W-:-:S02]  /*7510*/  FMUL.FTZ R180, R180, c[0x0][0x2ec] ;  /* 0x0000bb00b4b47a20 */ /* 0x000fc40000410000 */
[----:B------:R-:W-:Y:S02]  /*7520*/  FMUL.FTZ R21, R182, c[0x0][0x2ec] ;  /* 0x0000bb00b6157a20 */ /* 0x000fe40000410000 */
[----:B------:R-:W-:Y:S01]  /*7530*/  FMUL.FTZ R20, R181, c[0x0][0x2ec] ;  /* 0x0000bb00b5147a20 */ /* 0x000fe20000410000 */
[----:B------:R-:W-:Y:S02]  /*7540*/  HMMA.16816.F32.BF16 R28, R192, R10, R28 ;  /* 0x0000000ac01c723c */ /* 0x000fe4000004181c */
[----:B------:R-:W4:Y:S05]  /*7550*/  MUFU.TANH R180, R180 ;  /* 0x000000b400b47308 */ /* 0x000f2a0000002400 */
[----:B------:R-:W-:Y:S01]  /*7560*/  IMAD R11, R237, 0x40, R246 ;  /* 0x00000040ed0b7824 */ /* 0x000fe200078e02f6 */
[----:B------:R-:W-:Y:S01]  /*7570*/  HMMA.16816.F32.BF16 R176, R12, R190, R176 ;  /* 0x000000be0cb0723c */ /* 0x000fe200000418b0 */
[----:B------:R-:W-:Y:S01]  /*7580*/  FMUL.FTZ R10, R183, c[0x0][0x2ec] ;  /* 0x0000bb00b70a7a20 */ /* 0x000fe20000410000 */
[----:B------:R-:W5:Y:S02]  /*7590*/  MUFU.TANH R21, R21 ;  /* 0x0000001500157308 */ /* 0x000f640000002400 */
[----:B------:R-:W-:-:S02]  /*75a0*/  IADD3 R181, R11, 0x8, RZ ;  /* 0x000000080bb57810 */ /* 0x000fc40007ffe0ff */
[-C--:B------:R-:W-:Y:S02]  /*75b0*/  ISETP.GE.AND P5, PT, R11, R243.reuse, PT ;  /* 0x000000f30b00720c */ /* 0x080fe40003fa6270 */
[C---:B-1----:R-:W-:Y:S01]  /*75c0*/  HMMA.16816.F32.BF16 R172, R12.reuse, R4, R172 ;  /* 0x000000040cac723c */ /* 0x042fe200000418ac */
[CC--:B------:R-:W-:Y:S01]  /*75d0*/  ISETP.GE.AND P6, PT, R181.reuse, R243.reuse, PT ;  /* 0x000000f3b500720c */ /* 0x0c0fe20003fc6270 */
[----:B------:R-:W1:Y:S01]  /*75e0*/  MUFU.TANH R20, R20 ;  /* 0x0000001400147308 */ /* 0x000e620000002400 */
[C---:B------:R-:W-:Y:S02]  /*75f0*/  ISETP.GE.AND P1, PT, R181.reuse, R238, PT ;  /* 0x000000eeb500720c */ /* 0x040fe40003f26270 */
[----:B------:R-:W-:Y:S02]  /*7600*/  ISETP.LT.OR P6, PT, R181, R244, P6 ;  /* 0x000000f4b500720c */ /* 0x000fe400037c1670 */
[----:B------:R-:W-:Y:S01]  /*7610*/  IADD3 R5, R11, 0x1, RZ ;  /* 0x000000010b057810 */ /* 0x000fe20007ffe0ff */
[----:B------:R-:W-:Y:S01]  /*7620*/  HMMA.16816.F32.BF16 R168, R12, R6, R168 ;  /* 0x000000060ca8723c */ /* 0x000fe200000418a8 */
[----:B------:R-:W-:Y:S01]  /*7630*/  ISETP.LT.OR P1, PT, R181, R242, P1 ;  /* 0x000000f2b500720c */ /* 0x000fe20000f21670 */
[----:B------:R-:W1:Y:S01]  /*7640*/  MUFU.TANH R10, R10 ;  /* 0x0000000a000a7308 */ /* 0x000e620000002400 */
[----:B------:R-:W-:-:S02]  /*7650*/  ISETP.GE.AND P4, PT, R5, R243, PT ;  /* 0x000000f30500720c */ /* 0x000fc40003f86270 */
[C---:B------:R-:W-:Y:S02]  /*7660*/  ISETP.GE.AND P2, PT, R5.reuse, R238, PT ;  /* 0x000000ee0500720c */ /* 0x040fe40003f46270 */
[----:B------:R-:W-:Y:S01]  /*7670*/  ISETP.LT.OR P4, PT, R5, R244, P4 ;  /* 0x000000f40500720c */ /* 0x000fe20002781670 */
[----:B------:R-:W-:Y:S01]  /*7680*/  FMUL.FTZ R23, R177, c[0x0][0x2ec] ;  /* 0x0000bb00b1177a20 */ /* 0x000fe20000410000 */
[----:B------:R-:W-:Y:S01]  /*7690*/  ISETP.LT.OR P2, PT, R5, R242, P2 ;  /* 0x000000f20500720c */ /* 0x000fe20001741670 */
[C---:B--2---:R-:W-:Y:S01]  /*76a0*/  HMMA.16816.F32.BF16 R32, R24.reuse, R16, R32 ;  /* 0x000000101820723c */ /* 0x044fe20000041820 */
[----:B------:R-:W2:Y:S01]  /*76b0*/  LDSM.16.M88.4 R4, [R216+0x7800] ;  /* 0x00780000d804783b */ /* 0x000ea20000000200 */
[----:B---3--:R-:W-:Y:S01]  /*76c0*/  FSEL R8, R8, -INF , !P1 ;  /* 0xff80000008087808 */ /* 0x008fe20004800000 */
[----:B------:R-:W3:Y:S01]  /*76d0*/  MUFU.TANH R186, R186 ;  /* 0x000000ba00ba7308 */ /* 0x000ee20000002400 */
[C---:B------:R-:W-:Y:S01]  /*76e0*/  ISETP.GE.AND P0, PT, R11.reuse, R238, PT ;  /* 0x000000ee0b00720c */ /* 0x040fe20003f06270 */
[----:B------:R-:W-:Y:S01]  /*76f0*/  FMUL.FTZ R22, R176, c[0x0][0x2ec] ;  /* 0x0000bb00b0167a20 */ /* 0x000fe20000410000 */
[----:B------:R-:W-:Y:S01]  /*7700*/  ISETP.LT.OR P5, PT, R11, R244, P5 ;  /* 0x000000f40b00720c */ /* 0x000fe20002fa1670 */
[----:B------:R-:W-:Y:S01]  /*7710*/  FMUL.FTZ R172, R172, c[0x0][0x2ec] ;  /* 0x0000bb00acac7a20 */ /* 0x000fe20000410000 */
[----:B------:R-:W-:Y:S01]  /*7720*/  HMMA.16816.F32.BF16 R28, R24, R18, R28 ;  /* 0x00000012181c723c */ /* 0x000fe2000004181c */
[----:B------:R-:W-:Y:S01]  /*7730*/  FSEL R16, R167, -INF , !P2 ;  /* 0xff800000a7107808 */ /* 0x000fe20005000000 */
[----:B------:R-:W-:Y:S01]  /*7740*/  FMUL.FTZ R174, R174, c[0x0][0x2ec] ;  /* 0x0000bb00aeae7a20 */ /* 0x000fe20000410000 */
[----:B------:R-:W-:Y:S01]  /*7750*/  FSEL R167, R184, -INF , !P6 ;  /* 0xff800000b8a77808 */ /* 0x000fe20007000000 */
[----:B------:R-:W1:Y:S01]  /*7760*/  MUFU.TANH R9, R9 ;  /* 0x0000000900097308 */ /* 0x000e620000002400 */
[----:B------:R-:W-:Y:S01]  /*7770*/  FMUL.FTZ R177, R179, c[0x0][0x2ec] ;  /* 0x0000bb00b3b17a20 */ /* 0x000fe20000410000 */
[----:B------:R-:W-:Y:S01]  /*7780*/  IADD3 R179, R11, 0x9, RZ ;  /* 0x000000090bb37810 */ /* 0x000fe20007ffe0ff */
[----:B------:R-:W-:Y:S01]  /*7790*/  FMUL.FTZ R169, R169, c[0x0][0x2ec] ;  /* 0x0000bb00a9a97a20 */ /* 0x000fe20000410000 */
[C---:B------:R-:W-:Y:S01]  /*77a0*/  IADD3 R25, R11.reuse, 0x10, RZ ;  /* 0x000000100b197810 */ /* 0x040fe20007ffe0ff */
[----:B------:R-:W-:Y:S01]  /*77b0*/  FMUL.FTZ R176, R178, c[0x0][0x2ec] ;  /* 0x0000bb00b2b07a20 */ /* 0x000fe20000410000 */
[----:B------:R-:W-:Y:S01]  /*77c0*/  IADD3 R27, R11, 0x11, RZ ;  /* 0x000000110b1b7810 */ /* 0x000fe20007ffe0ff */
[----:B------:R-:W-:Y:S01]  /*77d0*/  FMUL.FTZ R173, R173, c[0x0][0x2ec] ;  /* 0x0000bb00adad7a20 */ /* 0x000fe20000410000 */
[----:B------:R-:W-:Y:S01]  /*77e0*/  FSEL R19, R166, -INF , !P4 ;  /* 0xff800000a6137808 */ /* 0x000fe20006000000 */
[----:B------:R-:W1:Y:S01]  /*77f0*/  MUFU.TANH R23, R23 ;  /* 0x0000001700177308 */ /* 0x000e620000002400 */
[CC--:B------:R-:W-:Y:S01]  /*7800*/  ISETP.GE.AND P4, PT, R25.reuse, R243.reuse, PT ;  /* 0x000000f31900720c */ /* 0x0c0fe20003f86270 */
[----:B------:R-:W-:Y:S01]  /*7810*/  FMUL.FTZ R168, R168, c[0x0][0x2ec] ;  /* 0x0000bb00a8a87a20 */ /* 0x000fe20000410000 */
[-C--:B------:R-:W-:Y:S01]  /*7820*/  ISETP.GE.AND P2, PT, R25, R238.reuse, PT ;  /* 0x000000ee1900720c */ /* 0x080fe20003f46270 */
[----:B------:R-:W-:Y:S01]  /*7830*/  FMUL.FTZ R18, R170, c[0x0][0x2ec] ;  /* 0x0000bb00aa127a20 */ /* 0x000fe20000410000 */
[----:B------:R-:W-:Y:S01]  /*7840*/  ISETP.GE.AND P6, PT, R27, R243, PT ;  /* 0x000000f31b00720c */ /* 0x000fe20003fc6270 */
[----:B------:R-:W-:Y:S01]  /*7850*/  FMUL.FTZ R175, R175, c[0x0][0x2ec] ;  /* 0x0000bb00afaf7a20 */ /* 0x000fe20000410000 */
[----:B------:R-:W-:Y:S01]  /*7860*/  ISETP.GE.AND P1, PT, R27, R238, PT ;  /* 0x000000ee1b00720c */ /* 0x000fe20003f26270 */
[----:B------:R-:W1:Y:S01]  /*7870*/  MUFU.TANH R195, R172 ;  /* 0x000000ac00c37308 */ /* 0x000e620000002400 */
[----:B------:R-:W-:Y:S01]  /*7880*/  ISETP.LT.OR P4, PT, R25, R244, P4 ;  /* 0x000000f41900720c */ /* 0x000fe20002781670 */
[----:B------:R-:W-:-:S04]  /*7890*/  DEPBAR.LE SB0, 0x0 ;  /* 0x000080000000791a */ /* 0x000fc80000000000 */
[----:B------:R-:W-:Y:S02]  /*78a0*/  ISETP.LT.OR P2, PT, R25, R242, P2 ;  /* 0x000000f21900720c */ /* 0x000fe40001741670 */
[----:B------:R-:W-:Y:S01]  /*78b0*/  IADD3 R25, R11, 0x19, RZ ;  /* 0x000000190b197810 */ /* 0x000fe20007ffe0ff */
[----:B------:R-:W1:Y:S01]  /*78c0*/  MUFU.TANH R192, R174 ;  /* 0x000000ae00c07308 */ /* 0x000e620000002400 */
[C---:B------:R-:W-:Y:S01]  /*78d0*/  ISETP.LT.OR P6, PT, R27.reuse, R244, P6 ;  /* 0x000000f41b00720c */ /* 0x040fe200037c1670 */
[C---:B--2---:R-:W-:Y:S01]  /*78e0*/  HMMA.16816.F32.BF16 R32, R12.reuse, R4, R32 ;  /* 0x000000040c20723c */ /* 0x044fe20000041820 */
[-C--:B------:R-:W-:Y:S02]  /*78f0*/  ISETP.LT.OR P1, PT, R27, R242.reuse, P1 ;  /* 0x000000f21b00720c */ /* 0x080fe40000f21670 */
[----:B------:R-:W-:Y:S02]  /*7900*/  ISETP.LT.OR P0, PT, R11, R242, P0 ;  /* 0x000000f20b00720c */ /* 0x000fe40000701670 */
[----:B----4-:R-:W-:Y:S01]  /*7910*/  FSEL R27, R180, -INF , !P4 ;  /* 0xff800000b41b7808 */ /* 0x010fe20006000000 */
[----:B------:R2:W-:Y:S01]  /*7920*/  MUFU.TANH R189, R169 ;  /* 0x000000a900bd7308 */ /* 0x0005e20000002400 */
[----:B-----5:R-:W-:Y:S01]  /*7930*/  FSEL R26, R21, -INF , !P2 ;  /* 0xff800000151a7808 */ /* 0x020fe20005000000 */
[----:B------:R-:W-:Y:S01]  /*7940*/  HMMA.16816.F32.BF16 R28, R12, R6, R28 ;  /* 0x000000060c1c723c */ /* 0x000fe2000004181c */
[----:B------:R-:W-:-:S02]  /*7950*/  ISETP.GE.AND P4, PT, R25, R243, PT ;  /* 0x000000f31900720c */ /* 0x000fc40003f86270 */
[-C--:B------:R-:W-:Y:S02]  /*7960*/  ISETP.GE.AND P2, PT, R25, R238.reuse, PT ;  /* 0x000000ee1900720c */ /* 0x080fe40003f46270 */
[----:B------:R-:W-:Y:S01]  /*7970*/  FSEL R17, R0, -INF , !P5 ;  /* 0xff80000000117808 */ /* 0x000fe20006800000 */
[----:B------:R-:W4:Y:S01]  /*7980*/  MUFU.TANH R22, R22 ;  /* 0x0000001600167308 */ /* 0x000f220000002400 */
[-C--:B------:R-:W-:Y:S02]  /*7990*/  ISETP.GE.AND P5, PT, R179, R243.reuse, PT ;  /* 0x000000f3b300720c */ /* 0x080fe40003fa6270 */
[----:B------:R-:W-:Y:S02]  /*79a0*/  FSEL R0, R185, -INF , !P0 ;  /* 0xff800000b9007808 */ /* 0x000fe40004000000 */
[----:B------:R-:W-:Y:S02]  /*79b0*/  ISETP.GE.AND P0, PT, R179, R238, PT ;  /* 0x000000eeb300720c */ /* 0x000fe40003f06270 */
[----:B------:R-:W-:Y:S01]  /*79c0*/  ISETP.LT.OR P4, PT, R25, R244, P4 ;  /* 0x000000f41900720c */ /* 0x000fe20002781670 */
[----:B------:R-:W5:Y:S01]  /*79d0*/  MUFU.TANH R177, R177 ;  /* 0x000000b100b17308 */ /* 0x000f620000002400 */
[----:B--2---:R-:W-:Y:S01]  /*79e0*/  IADD3 R169, R11, 0x20, RZ ;  /* 0x000000200ba97810 */ /* 0x004fe20007ffe0ff */
[----:B------:R-:W-:Y:S01]  /*79f0*/  FMUL.FTZ R33, R33, c[0x0][0x2ec] ;  /* 0x0000bb0021217a20 */ /* 0x000fe20000410000 */
[----:B------:R-:W-:Y:S01]  /*7a00*/  ISETP.LT.OR P2, PT, R25, R242, P2 ;  /* 0x000000f21900720c */ /* 0x000fe20001741670 */
[----:B------:R-:W-:Y:S01]  /*7a10*/  FMUL.FTZ R32, R32, c[0x0][0x2ec] ;  /* 0x0000bb0020207a20 */ /* 0x000fe20000410000 */
[----:B-1----:R-:W-:Y:S01]  /*7a20*/  FSEL R25, R20, -INF , !P6 ;  /* 0xff80000014197808 */ /* 0x002fe20007000000 */
[----:B------:R-:W-:Y:S01]  /*7a30*/  FMUL.FTZ R34, R34, c[0x0][0x2ec] ;  /* 0x0000bb0022227a20 */ /* 0x000fe20000410000 */
[----:B------:R-:W-:Y:S01]  /*7a40*/  FSEL R24, R10, -INF , !P1 ;  /* 0xff8000000a187808 */ /* 0x000fe20004800000 */
[----:B------:R-:W1:Y:S01]  /*7a50*/  MUFU.TANH R176, R176 ;  /* 0x000000b000b07308 */ /* 0x000e620000002400 */
[----:B------:R-:W-:Y:S01]  /*7a60*/  ISETP.GE.AND P6, PT, R169, R243, PT ;  /* 0x000000f3a900720c */ /* 0x000fe20003fc6270 */
[----:B------:R-:W-:Y:S01]  /*7a70*/  FMUL.FTZ R35, R35, c[0x0][0x2ec] ;  /* 0x0000bb0023237a20 */ /* 0x000fe20000410000 */
[----:B------:R-:W-:Y:S01]  /*7a80*/  ISETP.GE.AND P1, PT, R169, R238, PT ;  /* 0x000000eea900720c */ /* 0x000fe20003f26270 */
[----:B------:R-:W-:Y:S01]  /*7a90*/  FMUL.FTZ R28, R28, c[0x0][0x2ec] ;  /* 0x0000bb001c1c7a20 */ /* 0x000fe20000410000 */
[----:B------:R-:W-:Y:S01]  /*7aa0*/  ISETP.LT.OR P5, PT, R179, R244, P5 ;  /* 0x000000f4b300720c */ /* 0x000fe20002fa1670 */
[----:B------:R-:W-:Y:S01]  /*7ab0*/  FMUL.FTZ R29, R29, c[0x0][0x2ec] ;  /* 0x0000bb001d1d7a20 */ /* 0x000fe20000410000 */
[----:B------:R-:W-:Y:S01]  /*7ac0*/  ISETP.LT.OR P0, PT, R179, R242, P0 ;  /* 0x000000f2b300720c */ /* 0x000fe20000701670 */
[----:B------:R2:W-:Y:S01]  /*7ad0*/  MUFU.TANH R193, R173 ;  /* 0x000000ad00c17308 */ /* 0x0005e20000002400 */
[C---:B------:R-:W-:Y:S01]  /*7ae0*/  ISETP.LT.OR P6, PT, R169.reuse, R244, P6 ;  /* 0x000000f4a900720c */ /* 0x040fe200037c1670 */
[----:B------:R-:W-:Y:S01]  /*7af0*/  FMUL.FTZ R30, R30, c[0x0][0x2ec] ;  /* 0x0000bb001e1e7a20 */ /* 0x000fe20000410000 */
[----:B------:R-:W-:Y:S01]  /*7b00*/  ISETP.LT.OR P1, PT, R169, R242, P1 ;  /* 0x000000f2a900720c */ /* 0x000fe20000f21670 */
[----:B------:R-:W-:Y:S01]  /*7b10*/  FMUL.FTZ R31, R31, c[0x0][0x2ec] ;  /* 0x0000bb001f1f7a20 */ /* 0x000fe20000410000 */
[----:B---3--:R-:W-:-:S02]  /*7b20*/  FSEL R5, R186, -INF , !P5 ;  /* 0xff800000ba057808 */ /* 0x008fc40006800000 */
[C---:B------:R-:W-:Y:S01]  /*7b30*/  IADD3 R13, R11.reuse, 0x28, RZ ;  /* 0x000000280b0d7810 */ /* 0x040fe20007ffe0ff */
[----:B------:R-:W3:Y:S01]  /*7b40*/  MUFU.TANH R191, R168 ;  /* 0x000000a800bf7308 */ /* 0x000ee20000002400 */
[----:B------:R-:W-:Y:S02]  /*7b50*/  IADD3 R7, R11, 0x29, RZ ;  /* 0x000000290b077810 */ /* 0x000fe40007ffe0ff */
[----:B------:R-:W-:Y:S01]  /*7b60*/  FSEL R4, R9, -INF , !P0 ;  /* 0xff80000009047808 */ /* 0x000fe20004000000 */
[----:B------:R-:W-:Y:S01]  /*7b70*/  FMUL.FTZ R9, R171, c[0x0][0x2ec] ;  /* 0x0000bb00ab097a20 */ /* 0x000fe20000410000 */
[----:B------:R-:W-:Y:S02]  /*7b80*/  FSEL R23, R23, -INF , !P4 ;  /* 0xff80000017177808 */ /* 0x000fe40006000000 */
[----:B------:R-:W-:Y:S01]  /*7b90*/  FSEL R195, R195, -INF , !P6 ;  /* 0xff800000c3c37808 */ /* 0x000fe20007000000 */
[----:B------:R-:W1:Y:S01]  /*7ba0*/  MUFU.TANH R18, R18 ;  /* 0x0000001200127308 */ /* 0x000e620000002400 */
[----:B--2---:R-:W-:-:S02]  /*7bb0*/  IADD3 R173, R11, 0x18, RZ ;  /* 0x000000180bad7810 */ /* 0x004fc40007ffe0ff */
[----:B------:R-:W-:Y:S02]  /*7bc0*/  FSEL R192, R192, -INF , !P1 ;  /* 0xff800000c0c07808 */ /* 0x000fe40004800000 */
[CC--:B------:R-:W-:Y:S02]  /*7bd0*/  ISETP.GE.AND P5, PT, R173.reuse, R243.reuse, PT ;  /* 0x000000f3ad00720c */ /* 0x0c0fe40003fa6270 */
[-C--:B------:R-:W-:Y:S01]  /*7be0*/  ISETP.GE.AND P0, PT, R173, R238.reuse, PT ;  /* 0x000000eead00720c */ /* 0x080fe20003f06270 */
[----:B------:R-:W2:Y:S01]  /*7bf0*/  MUFU.TANH R190, R175 ;  /* 0x000000af00be7308 */ /* 0x000ea20000002400 */
[-C--:B------:R-:W-:Y:S02]  /*7c00*/  ISETP.GE.AND P4, PT, R13, R243.reuse, PT ;  /* 0x000000f30d00720c */ /* 0x080fe40003f86270 */
[C---:B------:R-:W-:Y:S02]  /*7c10*/  ISETP.GE.AND P6, PT, R7.reuse, R243, PT ;  /* 0x000000f30700720c */ /* 0x040fe40003fc6270 */
[----:B------:R-:W-:-:S02]  /*7c20*/  ISETP.GE.AND P1, PT, R7, R238, PT ;  /* 0x000000ee0700720c */ /* 0x000fc40003f26270 */
[C---:B------:R-:W-:Y:S01]  /*7c30*/  ISETP.LT.OR P5, PT, R173.reuse, R244, P5 ;  /* 0x000000f4ad00720c */ /* 0x040fe20002fa1670 */
[----:B------:R-:W1:Y:S01]  /*7c40*/  MUFU.TANH R6, R33 ;  /* 0x0000002100067308 */ /* 0x000e620000002400 */
[----:B------:R-:W-:Y:S02]  /*7c50*/  ISETP.LT.OR P0, PT, R173, R242, P0 ;  /* 0x000000f2ad00720c */ /* 0x000fe40000701670 */
[----:B------:R-:W-:Y:S02]  /*7c60*/  IADD3 R171, R11, 0x21, RZ ;  /* 0x000000210bab7810 */ /* 0x000fe40007ffe0ff */
[-C--:B------:R-:W-:Y:S02]  /*7c70*/  ISETP.LT.OR P4, PT, R13, R244.reuse, P4 ;  /* 0x000000f40d00720c */ /* 0x080fe40002781670 */
[C---:B------:R-:W-:Y:S01]  /*7c80*/  ISETP.LT.OR P6, PT, R7.reuse, R244, P6 ;  /* 0x000000f40700720c */ /* 0x040fe200037c1670 */
[----:B------:R-:W2:Y:S01]  /*7c90*/  MUFU.TANH R9, R9 ;  /* 0x0000000900097308 */ /* 0x000ea20000002400 */
[----:B------:R-:W-:-:S02]  /*7ca0*/  ISETP.LT.OR P1, PT, R7, R242, P1 ;  /* 0x000000f20700720c */ /* 0x000fc40000f21670 */
[----:B----4-:R-:W-:Y:S02]  /*7cb0*/  FSEL R21, R22, -INF , !P5 ;  /* 0xff80000016157808 */ /* 0x010fe40006800000 */
[----:B-----5:R-:W-:Y:S02]  /*7cc0*/  FSEL R20, R177, -INF , !P2 ;  /* 0xff800000b1147808 */ /* 0x020fe40005000000 */
[----:B------:R-:W-:Y:S01]  /*7cd0*/  IADD3 R7, R11, 0x31, RZ ;  /* 0x000000310b077810 */ /* 0x000fe20007ffe0ff */
[----:B------:R4:W5:Y:S01]  /*7ce0*/  MUFU.TANH R181, R32 ;  /* 0x0000002000b57308 */ /* 0x0009620000002400 */
[----:B-1----:R-:W-:Y:S02]  /*7cf0*/  FSEL R22, R176, -INF , !P0 ;  /* 0xff800000b0167808 */ /* 0x002fe40004000000 */
[----:B------:R-:W-:Y:S02]  /*7d00*/  ISETP.GE.AND P2, PT, R13, R238, PT ;  /* 0x000000ee0d00720c */ /* 0x000fe40003f46270 */
[----:B------:R-:W-:-:S02]  /*7d10*/  ISETP.GE.AND P5, PT, R171, R243, PT ;  /* 0x000000f3ab00720c */ /* 0x000fc40003fa6270 */
[----:B------:R-:W-:Y:S01]  /*7d20*/  ISETP.GE.AND P0, PT, R171, R238, PT ;  /* 0x000000eeab00720c */ /* 0x000fe20003f06270 */
[----:B------:R-:W1:Y:S01]  /*7d30*/  MUFU.TANH R178, R34 ;  /* 0x0000002200b27308 */ /* 0x000e620000002400 */
[----:B---3--:R-:W-:Y:S02]  /*7d40*/  FSEL R191, R191, -INF , !P4 ;  /* 0xff800000bfbf7808 */ /* 0x008fe40006000000 */
[----:B------:R-:W-:Y:S02]  /*7d50*/  ISETP.GE.AND P4, PT, R7, R243, PT ;  /* 0x000000f30700720c */ /* 0x000fe40003f86270 */
[----:B------:R-:W-:Y:S02]  /*7d60*/  ISETP.LT.OR P2, PT, R13, R242, P2 ;  /* 0x000000f20d00720c */ /* 0x000fe40001741670 */
[C---:B------:R-:W-:Y:S01]  /*7d70*/  ISETP.LT.OR P5, PT, R171.reuse, R244, P5 ;  /* 0x000000f4ab00720c */ /* 0x040fe20002fa1670 */
[----:B------:R3:W1:Y:S01]  /*7d80*/  MUFU.TANH R176, R35 ;  /* 0x0000002300b07308 */ /* 0x0006620000002400 */
[----:B------:R-:W-:-:S02]  /*7d90*/  ISETP.LT.OR P0, PT, R171, R242, P0 ;  /* 0x000000f2ab00720c */ /* 0x000fc40000701670 */
[----:B------:R-:W-:Y:S02]  /*7da0*/  IADD3 R13, R11, 0x30, RZ ;  /* 0x000000300b0d7810 */ /* 0x000fe40007ffe0ff */
[----:B------:R-:W-:Y:S02]  /*7db0*/  ISETP.LT.OR P4, PT, R7, R244, P4 ;  /* 0x000000f40700720c */ /* 0x000fe40002781670 */
[----:B----4-:R-:W-:Y:S01]  /*7dc0*/  FSEL R32, R18, -INF , !P2 ;  /* 0xff80000012207808 */ /* 0x010fe20005000000 */
[----:B------:R-:W4:Y:S01]  /*7dd0*/  MUFU.TANH R33, R28 ;  /* 0x0000001c00217308 */ /* 0x000f220000002400 */
[----:B------:R-:W-:Y:S02]  /*7de0*/  FSEL R193, R193, -INF , !P5 ;  /* 0xff800000c1c17808 */ /* 0x000fe40006800000 */
[----:B--2---:R-:W-:Y:S02]  /*7df0*/  FSEL R190, R190, -INF , !P0 ;  /* 0xff800000bebe7808 */ /* 0x004fe40004000000 */
[----:B------:R-:W-:-:S02]  /*7e00*/  ISETP.GE.AND P2, PT, R7, R238, PT ;  /* 0x000000ee0700720c */ /* 0x000fc40003f46270 */
[C---:B------:R-:W-:Y:S01]  /*7e10*/  ISETP.GE.AND P5, PT, R13.reuse, R243, PT ;  /* 0x000000f30d00720c */ /* 0x040fe20003fa6270 */
[----:B------:R-:W-:Y:S01]  /*7e20*/  MUFU.TANH R179, R29 ;  /* 0x0000001d00b37308 */ /* 0x000fe20000002400 */
[----:B------:R-:W-:Y:S02]  /*7e30*/  ISETP.GE.AND P0, PT, R13, R238, PT ;  /* 0x000000ee0d00720c */ /* 0x000fe40003f06270 */
[----:B---3--:R-:W-:Y:S02]  /*7e40*/  FSEL R35, R6, -INF , !P4 ;  /* 0xff80000006237808 */ /* 0x008fe40006000000 */
[----:B------:R-:W-:Y:S01]  /*7e50*/  ISETP.GT.AND P4, PT, R237, R232, PT ;  /* 0x000000e8ed00720c */ /* 0x000fe20003f84270 */
[----:B------:R-:W-:Y:S01]  /*7e60*/  BAR.SYNC.DEFER_BLOCKING 0x0 ;  /* 0x0000000000007b1d */ /* 0x000fe20000010000 */
[----:B------:R-:W-:Y:S02]  /*7e70*/  ISETP.LT.OR P2, PT, R7, R242, P2 ;  /* 0x000000f20700720c */ /* 0x000fe40001741670 */
[----:B------:R-:W-:-:S02]  /*7e80*/  ISETP.LT.OR P5, PT, R13, R244, P5 ;  /* 0x000000f40d00720c */ /* 0x000fc40002fa1670 */
[----:B------:R-:W-:Y:S01]  /*7e90*/  ISETP.LT.OR P0, PT, R13, R242, P0 ;  /* 0x000000f20d00720c */ /* 0x000fe20000701670 */
[----:B------:R-:W2:Y:S01]  /*7ea0*/  MUFU.TANH R174, R30 ;  /* 0x0000001e00ae7308 */ /* 0x000ea20000002400 */
[C---:B------:R-:W-:Y:S02]  /*7eb0*/  IADD3 R7, R11.reuse, 0x38, RZ ;  /* 0x000000380b077810 */ /* 0x040fe40007ffe0ff */
[----:B------:R-:W-:Y:S02]  /*7ec0*/  IADD3 R11, R11, 0x39, RZ ;  /* 0x000000390b0b7810 */ /* 0x000fe40007ffe0ff */
[----:B------:R-:W-:Y:S02]  /*7ed0*/  FSEL R189, R189, -INF , !P6 ;  /* 0xff800000bdbd7808 */ /* 0x000fe40007000000 */
[----:B------:R-:W-:Y:S01]  /*7ee0*/  FSEL R34, R9, -INF , !P1 ;  /* 0xff80000009227808 */ /* 0x000fe20004800000 */
[----:B------:R-:W3:Y:S01]  /*7ef0*/  MUFU.TANH R172, R31 ;  /* 0x0000001f00ac7308 */ /* 0x000ee20000002400 */
[----:B-----5:R-:W-:-:S02]  /*7f00*/  FSEL R181, R181, -INF , !P5 ;  /* 0xff800000b5b57808 */ /* 0x020fc40006800000 */
[----:B-1----:R-:W-:Y:S02]  /*7f10*/  FSEL R178, R178, -INF , !P0 ;  /* 0xff800000b2b27808 */ /* 0x002fe40004000000 */
        /* <DEDUP_REMOVED lines=8> */
[----:B------:R-:W-:Y:S02]  /*7fa0*/  FSEL R176, R176, -INF , !P2 ;  /* 0xff800000b0b07808 */ /* 0x000fe40005000000 */
[----:B----4-:R-:W-:Y:S02]  /*7fb0*/  FSEL R33, R33, -INF , !P6 ;  /* 0xff80000021217808 */ /* 0x010fe40007000000 */
[----:B--2---:R-:W-:-:S02]  /*7fc0*/  FSEL R174, R174, -INF , !P1 ;  /* 0xff800000aeae7808 */ /* 0x004fc40004800000 */
[----:B------:R-:W-:Y:S02]  /*7fd0*/  FSEL R179, R179, -INF , !P5 ;  /* 0xff800000b3b37808 */ /* 0x000fe40006800000 */
[----:B---3--:R-:W-:Y:S01]  /*7fe0*/  FSEL R172, R172, -INF , !P0 ;  /* 0xff800000acac7808 */ /* 0x008fe20004000000 */
        /* <DEDUP_REMOVED lines=59> */
.L_x_7630:
[----:B------:R-:W-:-:S04]  /*83a0*/  ULEA UR5, -UR8, URZ, 0x6 ;  /* 0x0000003f08057291 */ /* 0x000fc8000f8e313f */
[----:B------:R-:W-:Y:S02]  /*83b0*/  USHF.R.S32.HI UR4, URZ, 0x1f, UR5 ;  /* 0x0000001f3f047899 */ /* 0x000fe40008011405 */
[----:B------:R-:W-:-:S04]  /*83c0*/  MOV R10, UR5 ;  /* 0x00000005000a7c02 */ /* 0x000fc80008000f00 */
[----:B------:R-:W-:Y:S02]  /*83d0*/  MOV R6, UR4 ;  /* 0x0000000400067c02 */ /* 0x000fe40008000f00 */
.L_x_7631:
        /* <DEDUP_REMOVED lines=33> */
.L_x_7629:
[----:B------:R-:W-:Y:S01]  /*85f0*/  FMNMX.FTZ R2, R164, R17, !PT ;  /* 0x00000011a4027209 */ /* 0x000fe20007810000 */
[----:B-1----:R-:W-:Y:S01]  /*8600*/  LDSM.16.MT88.4 R12, [R222+0x10000] ;  /* 0x01000000de0c783b */ /* 0x002fe20000004200 */
        /* <DEDUP_REMOVED lines=44> */
[----:B------:R-:W-:-:S04]  /*88d0*/  FSEL R180, R180, RZ, P1 ;  /* 0x000000ffb4b47208 */ /* 0x000fc80000800000 */
[----:B------:R-:W-:Y:S01]  /*88e0*/  FSEL R175, R175, RZ, P0 ;  /* 0x000000ffafaf7208 */ /* 0x000fe20000000000 */
[--C-:B------:R-:W-:Y:S02]  /*88f0*/  FFMA.FTZ R169, R17, c[0x0][0x23c], -R180.reuse ;  /* 0x00008f0011a97a23 */ /* 0x100fe400000108b4 */
[--C-:B------:R-:W-:Y:S02]  /*8900*/  FFMA.FTZ R168, R19, c[0x0][0x23c], -R180.reuse ;  /* 0x00008f0013a87a23 */ /* 0x100fe400000108b4 */
[--C-:B------:R-:W-:Y:S02]  /*8910*/  FFMA.FTZ R2, R16, c[0x0][0x23c], -R175.reuse ;  /* 0x00008f0010027a23 */ /* 0x100fe400000108af */
[----:B------:R-:W1:Y:S01]  /*8920*/  LDSM.16.MT88.4 R16, [R224+0x10000] ;  /* 0x01000000e010783b */ /* 0x000e620000004200 */
[--C-:B------:R-:W-:Y:S01]  /*8930*/  FFMA.FTZ R173, R4, c[0x0][0x23c], -R175.reuse ;  /* 0x00008f0004ad7a23 */ /* 0x100fe200000108af */
        /* <DEDUP_REMOVED lines=8> */
[----:B------:R-:W-:Y:S01]  /*89c0*/  FFMA.FTZ R0, R8, c[0x0][0x23c], -R175 ;  /* 0x00008f0008007a23 */ /* 0x000fe200000108af */
[----:B------:R-:W2:Y:S01]  /*89d0*/  MUFU.EX2 R168, R168 ;  /* 0x000000a800a87308 */ /* 0x000ea20000000800 */
[----:B------:R-:W-:Y:S02]  /*89e0*/  FMUL.FTZ R164, R4, c[0x0][0x23c] ;  /* 0x00008f0004a47a20 */ /* 0x000fe40000410000 */
[----:B------:R-:W-:Y:S02]  /*89f0*/  FMUL.FTZ R8, R5, c[0x0][0x23c] ;  /* 0x00008f0005087a20 */ /* 0x000fe40000410000 */
[----:B------:R-:W-:-:S02]  /*8a00*/  FFMA.FTZ R177, R27, c[0x0][0x23c], -R180 ;  /* 0x00008f001bb17a23 */ /* 0x000fc400000108b4 */
[--C-:B------:R-:W-:Y:S01]  /*8a10*/  FFMA.FTZ R182, R25, c[0x0][0x23c], -R180.reuse ;  /* 0x00008f0019b67a23 */ /* 0x100fe200000108b4 */
[----:B------:R-:W-:Y:S01]  /*8a20*/  MUFU.EX2 R167, R167 ;  /* 0x000000a700a77308 */ /* 0x000fe20000000800 */
[--C-:B------:R-:W-:Y:S02]  /*8a30*/  FFMA.FTZ R183, R21, c[0x0][0x23c], -R180.reuse ;  /* 0x00008f0015b77a23 */ /* 0x100fe400000108b4 */
[----:B------:R-:W-:Y:S02]  /*8a40*/  FFMA.FTZ R184, R23, c[0x0][0x23c], -R180 ;  /* 0x00008f0017b87a23 */ /* 0x000fe400000108b4 */
[--C-:B------:R-:W-:Y:S02]  /*8a50*/  FFMA.FTZ R185, R26, c[0x0][0x23c], -R175.reuse ;  /* 0x00008f001ab97a23 */ /* 0x100fe400000108af */
[--C-:B------:R-:W-:Y:S01]  /*8a60*/  FFMA.FTZ R186, R24, c[0x0][0x23c], -R175.reuse ;  /* 0x00008f0018ba7a23 */ /* 0x100fe200000108af */
[----:B------:R-:W3:Y:S01]  /*8a70*/  MUFU.EX2 R166, R166 ;  /* 0x000000a600a67308 */ /* 0x000ee20000000800 */
[----:B--2---:R-:W-:Y:S01]  /*8a80*/  F2FP.BF16.PACK_AB R4, R168, R169 ;  /* 0x000000a9a804723e */ /* 0x004fe200000010ff */
[--C-:B------:R-:W-:Y:S01]  /*8a90*/  FFMA.FTZ R187, R22, c[0x0][0x23c], -R175.reuse ;  /* 0x00008f0016bb7a23 */ /* 0x100fe200000108af */
[----:B------:R-:W-:Y:S01]  /*8aa0*/  LDSM.16.MT88.4 R24, [R221+0x10800] ;  /* 0x01080000dd18783b */ /* 0x000fe20000004200 */
[----:B------:R-:W-:-:S02]  /*8ab0*/  FFMA.FTZ R188, R20, c[0x0][0x23c], -R175 ;  /* 0x00008f0014bc7a23 */ /* 0x000fc400000108af */
[--C-:B------:R-:W-:Y:S01]  /*8ac0*/  FFMA.FTZ R196, R189, c[0x0][0x23c], -R180.reuse ;  /* 0x00008f00bdc47a23 */ /* 0x100fe200000108b4 */
[----:B------:R-:W-:Y:S01]  /*8ad0*/  LDSM.16.MT88.4 R20, [R220+0x10800] ;  /* 0x01080000dc14783b */ /* 0x000fe20000004200 */
[----:B------:R-:W-:Y:S01]  /*8ae0*/  MUFU.EX2 R165, R165 ;  /* 0x000000a500a57308 */ /* 0x000fe20000000800 */
[--C-:B------:R-:W-:Y:S02]  /*8af0*/  FFMA.FTZ R194, R195, c[0x0][0x23c], -R180.reuse ;  /* 0x00008f00c3c27a23 */ /* 0x100fe400000108b4 */
[--C-:B------:R-:W-:Y:S02]  /*8b00*/  FFMA.FTZ R189, R192, c[0x0][0x23c], -R175.reuse ;  /* 0x00008f00c0bd7a23 */ /* 0x100fe400000108af */
[--C-:B------:R-:W-:Y:S02]  /*8b10*/  FFMA.FTZ R193, R193, c[0x0][0x23c], -R180.reuse ;  /* 0x00008f00c1c17a23 */ /* 0x100fe400000108b4 */
[----:B------:R-:W-:Y:S01]  /*8b20*/  FFMA.FTZ R191, R191, c[0x0][0x23c], -R180 ;  /* 0x00008f00bfbf7a23 */ /* 0x000fe200000108b4 */
[----:B------:R-:W2:Y:S01]  /*8b30*/  MUFU.EX2 R2, R2 ;  /* 0x0000000200027308 */ /* 0x000ea20000000800 */
[----:B---3--:R-:W-:Y:S01]  /*8b40*/  F2FP.BF16.PACK_AB R6, R166, R167 ;  /* 0x000000a7a606723e */ /* 0x008fe200000010ff */
[----:B------:R-:W-:-:S02]  /*8b50*/  FFMA.FTZ R190, R190, c[0x0][0x23c], -R175 ;  /* 0x00008f00bebe7a23 */ /* 0x000fc400000108af */
[--C-:B------:R-:W-:Y:S02]  /*8b60*/  FFMA.FTZ R192, R32, c[0x0][0x23c], -R175.reuse ;  /* 0x00008f0020c07a23 */ /* 0x100fe400000108af */
[----:B------:R-:W-:Y:S02]  /*8b70*/  FFMA.FTZ R195, R34, c[0x0][0x23c], -R175 ;  /* 0x00008f0022c37a23 */ /* 0x000fe400000108af */
[----:B------:R-:W-:Y:S01]  /*8b80*/  MUFU.EX2 R0, R0 ;  /* 0x0000000000007308 */ /* 0x000fe20000000800 */
[--C-:B------:R-:W-:Y:S02]  /*8b90*/  FFMA.FTZ R198, R35, c[0x0][0x23c], -R180.reuse ;  /* 0x00008f0023c67a23 */ /* 0x100fe400000108b4 */
[--C-:B------:R-:W-:Y:S02]  /*8ba0*/  FFMA.FTZ R197, R33, c[0x0][0x23c], -R180.reuse ;  /* 0x00008f0021c57a23 */ /* 0x100fe400000108b4 */
[----:B------:R-:W-:Y:S01]  /*8bb0*/  LDSM.16.MT88.4 R32, [R221+0x17000] ;  /* 0x01700000dd20783b */ /* 0x000fe20000004200 */
[----:B------:R-:W-:-:S02]  /*8bc0*/  FFMA.FTZ R181, R181, c[0x0][0x23c], -R180 ;  /* 0x00008f00b5b57a23 */ /* 0x000fc400000108b4 */
[----:B------:R-:W3:Y:S01]  /*8bd0*/  MUFU.EX2 R173, R173 ;  /* 0x000000ad00ad7308 */ /* 0x000ee20000000800 */
[----:B--2---:R-:W-:Y:S01]  /*8be0*/  F2FP.BF16.PACK_AB R5, R2, R165 ;  /* 0x000000a50205723e */ /* 0x004fe200000010ff */
[----:B------:R-:W-:Y:S02]  /*8bf0*/  FFMA.FTZ R180, R179, c[0x0][0x23c], -R180 ;  /* 0x00008f00b3b47a23 */ /* 0x000fe400000108b4 */
[--C-:B------:R-:W-:Y:S02]  /*8c00*/  FFMA.FTZ R178, R178, c[0x0][0x23c], -R175.reuse ;  /* 0x00008f00b2b27a23 */ /* 0x100fe400000108af */
[--C-:B------:R-:W-:Y:S02]  /*8c10*/  FFMA.FTZ R179, R176, c[0x0][0x23c], -R175.reuse ;  /* 0x00008f00b0b37a23 */ /* 0x100fe400000108af */
[----:B------:R-:W2:Y:S01]  /*8c20*/  MUFU.EX2 R3, R8 ;  /* 0x0000000800037308 */ /* 0x000ea20000000800 */
[--C-:B------:R-:W-:Y:S02]  /*8c30*/  FFMA.FTZ R174, R174, c[0x0][0x23c], -R175.reuse ;  /* 0x00008f00aeae7a23 */ /* 0x100fe400000108af */
[----:B------:R-:W-:-:S05]  /*8c40*/  FFMA.FTZ R175, R172, c[0x0][0x23c], -R175 ;  /* 0x00008f00acaf7a23 */ /* 0x000fca00000108af */
        /* <DEDUP_REMOVED lines=50> */
[----:B------:R-:W2:Y:S01]  /*8f70*/  MUFU.EX2 R188, R188 ;  /* 0x000000bc00bc7308 */ /* 0x000ea20000000800 */
[-C--:B------:R-:W-:Y:S02]  /*8f80*/  FMUL.FTZ R135, R135, R164.reuse ;  /* 0x000000a487877220 */ /* 0x080fe40000410000 */
[C---:B-1----:R-:W-:Y:S01]  /*8f90*/  HMMA.16816.F32.BF16 R136, R4.reuse, R16, R136 ;  /* 0x000000100488723c */ /* 0x042fe20000041888 */
[-C--:B------:R-:W-:Y:S02]  /*8fa0*/  FMUL.FTZ R36, R36, R3.reuse ;  /* 0x0000000324247220 */ /* 0x080fe40000410000 */
[-C--:B------:R-:W-:Y:S02]  /*8fb0*/  FMUL.FTZ R37, R37, R3.reuse ;  /* 0x0000000325257220 */ /* 0x080fe40000410000 */
[-C--:B------:R-:W-:Y:S01]  /*8fc0*/  FMUL.FTZ R38, R38, R164.reuse ;  /* 0x000000a426267220 */ /* 0x080fe20000410000 */
[----:B------:R-:W1:Y:S01]  /*8fd0*/  MUFU.EX2 R194, R194 ;  /* 0x000000c200c27308 */ /* 0x000e620000000800 */
[----:B------:R-:W-:Y:S01]  /*8fe0*/  FMUL.FTZ R39, R39, R164 ;  /* 0x000000a427277220 */ /* 0x000fe20000410000 */
[----:B------:R-:W-:Y:S01]  /*8ff0*/  HMMA.16816.F32.BF16 R132, R4, R18, R132 ;  /* 0x000000120484723c */ /* 0x000fe20000041884 */
[----:B------:R-:W1:Y:S01]  /*9000*/  LDSM.16.MT88.4 R16, [R221+0x12000] ;  /* 0x01200000dd10783b */ /* 0x000e620000004200 */
[----:B------:R-:W-:-:S02]  /*9010*/  FMUL.FTZ R40, R40, R3 ;  /* 0x0000000328287220 */ /* 0x000fc40000410000 */
[-C--:B------:R-:W-:Y:S02]  /*9020*/  FMUL.FTZ R41, R41, R3.reuse ;  /* 0x0000000329297220 */ /* 0x080fe40000410000 */
[-C--:B------:R-:W-:Y:S01]  /*9030*/  FMUL.FTZ R42, R42, R164.reuse ;  /* 0x000000a42a2a7220 */ /* 0x080fe20000410000 */
[----:B------:R-:W-:Y:S01]  /*9040*/  MUFU.EX2 R193, R193 ;  /* 0x000000c100c17308 */ /* 0x000fe20000000800 */
[-C--:B------:R-:W-:Y:S02]  /*9050*/  FMUL.FTZ R43, R43, R164.reuse ;  /* 0x000000a42b2b7220 */ /* 0x080fe40000410000 */
[-C--:B------:R-:W-:Y:S01]  /*9060*/  FMUL.FTZ R44, R44, R3.reuse ;  /* 0x000000032c2c7220 */ /* 0x080fe20000410000 */
[----:B----4-:R-:W-:Y:S01]  /*9070*/  HMMA.16816.F32.BF16 R36, R4, R12, R36 ;  /* 0x0000000c0424723c */ /* 0x010fe20000041824 */
[----:B------:R-:W-:Y:S02]  /*9080*/  FMUL.FTZ R45, R45, R3 ;  /* 0x000000032d2d7220 */ /* 0x000fe40000410000 */
[-C--:B------:R-:W-:Y:S01]  /*9090*/  FMUL.FTZ R46, R46, R164.reuse ;  /* 0x000000a42e2e7220 */ /* 0x080fe20000410000 */
[----:B------:R-:W-:Y:S01]  /*90a0*/  MUFU.EX2 R191, R191 ;  /* 0x000000bf00bf7308 */ /* 0x000fe20000000800 */
[----:B------:R-:W-:-:S02]  /*90b0*/  FMUL.FTZ R47, R47, R164 ;  /* 0x000000a42f2f7220 */ /* 0x000fc40000410000 */
[-C--:B------:R-:W-:Y:S01]  /*90c0*/  FMUL.FTZ R48, R48, R3.reuse ;  /* 0x0000000330307220 */ /* 0x080fe20000410000 */
[C---:B------:R-:W-:Y:S01]  /*90d0*/  HMMA.16816.F32.BF16 R40, R4.reuse, R14, R40 ;  /* 0x0000000e0428723c */ /* 0x040fe20000041828 */
[-C--:B------:R-:W-:Y:S01]  /*90e0*/  FMUL.FTZ R49, R49, R3.reuse ;  /* 0x0000000331317220 */ /* 0x080fe20000410000 */
[----:B------:R-:W4:Y:S01]  /*90f0*/  LDSM.16.MT88.4 R12, [R220+0x12000] ;  /* 0x01200000dc0c783b */ /* 0x000f220000004200 */
        /* <DEDUP_REMOVED lines=56> */
[C---:B-1----:R-:W-:Y:S01]  /*9480*/  HMMA.16816.F32.BF16 R76, R4.reuse, R16, R76 ;  /* 0x00000010044c723c */ /* 0x042fe2000004184c */
[-C--:B------:R-:W-:Y:S02]  /*9490*/  FMUL.FTZ R85, R85, R3.reuse ;  /* 0x0000000355557220 */ /* 0x080fe40000410000 */
[-C--:B------:R-:W-:Y:S02]  /*94a0*/  FMUL.FTZ R86, R86, R164.reuse ;  /* 0x000000a456567220 */ /* 0x080fe40000410000 */
[----:B------:R-:W-:Y:S01]  /*94b0*/  FMUL.FTZ R87, R87, R164 ;  /* 0x000000a457577220 */ /* 0x000fe20000410000 */
[----:B------:R-:W-:Y:S01]  /*94c0*/  MUFU.EX2 R178, R178 ;  /* 0x000000b200b27308 */ /* 0x000fe20000000800 */
[-C--:B------:R-:W-:Y:S01]  /*94d0*/  FMUL.FTZ R88, R88, R3.reuse ;  /* 0x0000000358587220 */ /* 0x080fe20000410000 */
[----:B------:R-:W-:Y:S01]  /*94e0*/  HMMA.16816.F32.BF16 R80, R4, R18, R80 ;  /* 0x000000120450723c */ /* 0x000fe20000041850 */
[----:B------:R-:W1:Y:S01]  /*94f0*/  LDSM.16.MT88.4 R16, [R224+0x16000] ;  /* 0x01600000e010783b */ /* 0x000e620000004200 */
[----:B------:R-:W-:-:S02]  /*9500*/  FMUL.FTZ R89, R89, R3 ;  /* 0x0000000359597220 */ /* 0x000fc40000410000 */
[-C--:B------:R-:W-:Y:S02]  /*9510*/  FMUL.FTZ R90, R90, R164.reuse ;  /* 0x000000a45a5a7220 */ /* 0x080fe40000410000 */
[-C--:B------:R-:W-:Y:S01]  /*9520*/  FMUL.FTZ R91, R91, R164.reuse ;  /* 0x000000a45b5b7220 */ /* 0x080fe20000410000 */
[----:B------:R-:W1:Y:S01]  /*9530*/  MUFU.EX2 R179, R179 ;  /* 0x000000b300b37308 */ /* 0x000e620000000800 */
[-C--:B------:R-:W-:Y:S02]  /*9540*/  FMUL.FTZ R92, R92, R3.reuse ;  /* 0x000000035c5c7220 */ /* 0x080fe40000410000 */
[-C--:B------:R-:W-:Y:S01]  /*9550*/  FMUL.FTZ R93, R93, R3.reuse ;  /* 0x000000035d5d7220 */ /* 0x080fe20000410000 */
[----:B----4-:R-:W-:Y:S01]  /*9560*/  HMMA.16816.F32.BF16 R84, R4, R12, R84 ;  /* 0x0000000c0454723c */ /* 0x010fe20000041854 */
[-C--:B------:R-:W-:Y:S02]  /*9570*/  FMUL.FTZ R94, R94, R164.reuse ;  /* 0x000000a45e5e7220 */ /* 0x080fe40000410000 */
[----:B------:R-:W-:Y:S01]  /*9580*/  FMUL.FTZ R95, R95, R164 ;  /* 0x000000a45f5f7220 */ /* 0x000fe20000410000 */
[----:B------:R-:W-:Y:S01]  /*9590*/  MUFU.EX2 R174, R174 ;  /* 0x000000ae00ae7308 */ /* 0x000fe20000000800 */
[----:B------:R-:W-:-:S02]  /*95a0*/  FMUL.FTZ R96, R96, R3 ;  /* 0x0000000360607220 */ /* 0x000fc40000410000 */
        /* <DEDUP_REMOVED lines=29> */
[-C--:B------:R-:W-:Y:S02]  /*9780*/  FMUL.FTZ R117, R117, R3.reuse ;  /* 0x0000000375757220 */ /* 0x080fe40000410000 */
[-C--:B------:R-:W-:Y:S01]  /*9790*/  FMUL.FTZ R118, R118, R164.reuse ;  /* 0x000000a476767220 */ /* 0x080fe20000410000 */
[----:B----4-:R-:W-:Y:S01]  /*97a0*/  HMMA.16816.F32.BF16 R108, R4, R12, R108 ;  /* 0x0000000c046c723c */ /* 0x010fe2000004186c */
[----:B------:R-:W-:Y:S02]  /*97b0*/  FMUL.FTZ R119, R119, R164 ;  /* 0x000000a477777220 */ /* 0x000fe40000410000 */
[----:B------:R-:W-:-:S02]  /*97c0*/  FMUL.FTZ R120, R120, R3 ;  /* 0x0000000378787220 */ /* 0x000fc40000410000 */
[-C--:B------:R-:W-:Y:S02]  /*97d0*/  FMUL.FTZ R121, R121, R3.reuse ;  /* 0x0000000379797220 */ /* 0x080fe40000410000 */
[-C--:B------:R-:W-:Y:S01]  /*97e0*/  FMUL.FTZ R122, R122, R164.reuse ;  /* 0x000000a47a7a7220 */ /* 0x080fe20000410000 */
[C---:B------:R-:W-:Y:S01]  /*97f0*/  HMMA.16816.F32.BF16 R112, R4.reuse, R14, R112 ;  /* 0x0000000e0470723c */ /* 0x040fe20000041870 */
[-C--:B------:R-:W-:Y:S01]  /*9800*/  FMUL.FTZ R123, R123, R164.reuse ;  /* 0x000000a47b7b7220 */ /* 0x080fe20000410000 */
[----:B------:R-:W4:Y:S01]  /*9810*/  LDSM.16.MT88.4 R12, [R224+0x10800] ;  /* 0x01080000e00c783b */ /* 0x000f220000004200 */
        /* <DEDUP_REMOVED lines=33> */
[C---:B----4-:R-:W-:Y:S01]  /*9a30*/  HMMA.16816.F32.BF16 R160, R4.reuse, R12, R160 ;  /* 0x0000000c04a0723c */ /* 0x050fe200000418a0 */
[----:B------:R-:W-:Y:S02]  /*9a40*/  FADD.FTZ R3, R184, R3 ;  /* 0x00000003b8037221 */ /* 0x000fe40000010000 */
[----:B------:R-:W-:Y:S02]  /*9a50*/  FADD.FTZ R188, R188, R187 ;  /* 0x000000bbbcbc7221 */ /* 0x000fe40000010000 */
[----:B------:R-:W-:Y:S02]  /*9a60*/  FADD.FTZ R0, R194, R3 ;  /* 0x00000003c2007221 */ /* 0x000fe40000010000 */
[----:B------:R-:W-:Y:S01]  /*9a70*/  FADD.FTZ R3, R189, R188 ;  /* 0x000000bcbd037221 */ /* 0x000fe20000010000 */
[----:B------:R-:W-:Y:S01]  /*9a80*/  HMMA.16816.F32.BF16 R156, R4, R14, R156 ;  /* 0x0000000e049c723c */ /* 0x000fe2000004189c */
[----:B------:R-:W3:Y:S01]  /*9a90*/  LDSM.16.MT88.4 R12, [R222+0x12800] ;  /* 0x01280000de0c783b */ /* 0x000ee20000004200 */
[----:B------:R-:W-:-:S02]  /*9aa0*/  FADD.FTZ R0, R193, R0 ;  /* 0x00000000c1007221 */ /* 0x000fc40000010000 */
[----:B------:R-:W-:-:S04]  /*9ab0*/  FADD.FTZ R3, R190, R3 ;  /* 0x00000003be037221 */ /* 0x000fc80000010000 */
        /* <DEDUP_REMOVED lines=42> */
[C---:B------:R-:W-:Y:S08]  /*9d60*/  HMMA.16816.F32.BF16 R116, R4.reuse, R28, R116 ;  /* 0x0000001c0474723c */ /* 0x040ff00000041874 */
[----:B------:R-:W-:Y:S01]  /*9d70*/  HMMA.16816.F32.BF16 R120, R4, R30, R120 ;  /* 0x0000001e0478723c */ /* 0x000fe20000041878 */
[----:B------:R-:W-:Y:S06]  /*9d80*/  LDSM.16.MT88.4 R28, [R222+0x17000] ;  /* 0x01700000de1c783b */ /* 0x000fec0000004200 */
[----:B------:R-:W-:-:S02]  /*9d90*/  F2FP.BF16.PACK_AB R4, R193, R194 ;  /* 0x000000c2c104723e */ /* 0x000fc400000010ff */
[----:B------:R-:W-:Y:S02]  /*9da0*/  F2FP.BF16.PACK_AB R5, R190, R189 ;  /* 0x000000bdbe05723e */ /* 0x000fe400000010ff */
[----:B------:R-:W-:Y:S01]  /*9db0*/  F2FP.BF16.PACK_AB R6, R196, R191 ;  /* 0x000000bfc406723e */ /* 0x000fe200000010ff */
[----:B------:R-:W-:Y:S01]  /*9dc0*/  FADD.FTZ R191, R191, R0 ;  /* 0x00000000bfbf7221 */ /* 0x000fe20000010000 */
[C---:B------:R-:W-:Y:S01]  /*9dd0*/  F2FP.BF16.PACK_AB R7, R195.reuse, R192 ;  /* 0x000000c0c307723e */ /* 0x040fe200000010ff */
[----:B------:R-:W-:Y:S01]  /*9de0*/  FADD.FTZ R192, R192, R3 ;  /* 0x00000003c0c07221 */ /* 0x000fe20000010000 */
[----:B------:R-:W-:Y:S01]  /*9df0*/  MOV R3, R170 ;  /* 0x000000aa00037202 */ /* 0x000fe20000000f00 */
[----:B------:R-:W-:Y:S02]  /*9e00*/  FADD.FTZ R196, R196, R191 ;  /* 0x000000bfc4c47221 */ /* 0x000fe40000010000 */
[----:B------:R-:W-:Y:S02]  /*9e10*/  FADD.FTZ R195, R195, R192 ;  /* 0x000000c0c3c37221 */ /* 0x000fe40000010000 */
        /* <DEDUP_REMOVED lines=100> */
[----:B------:R-:W-:Y:S11]  /*a460*/  HMMA.16816.F32.BF16 R128, R4, R18, R128 ;  /* 0x000000120480723c */ /* 0x000ff60000041880 */
[----:B------:R-:W-:Y:S08]  /*a470*/  @!UPT UIADD3 URZ, URZ, URZ, URZ ;  /* 0x0000003f3f3ff290 */ /* 0x000ff0000fffe03f */
.L_x_7626:
        /* <DEDUP_REMOVED lines=16> */
.L_x_7636:
        /* <DEDUP_REMOVED lines=65> */
.L_x_7633:
        /* <DEDUP_REMOVED lines=14> */
[----:B------:R-:W-:Y:S01]  /*aa70*/  ISETP.GT.AND P0, PT, R237, R232, PT ;  /* 0x000000e8ed00720c */ /* 0x000fe20003f04270 */
        /* <DEDUP_REMOVED lines=15> */
[----:B------:R-:W4:Y:S06]  /*ab70*/  LDSM.16.M88.4 R168, [R229+0x8000] ;  /* 0x00800000e5a8783b */ /* 0x000f2c0000000200 */
[----:B------:R-:W2:Y:S06]  /*ab80*/  LDSM.16.M88.4 R172, [R229+0x8800] ;  /* 0x00880000e5ac783b */ /* 0x000eac0000000200 */
[----:B------:R-:W5:Y:S06]  /*ab90*/  LDSM.16.M88.4 R176, [R229+0x9000] ;  /* 0x00900000e5b0783b */ /* 0x000f6c0000000200 */
[----:B------:R-:W0:Y:S06]  /*aba0*/  LDGDEPBAR ;  /* 0x00000000000079af */ /* 0x000e2c0000000000 */
[----:B------:R-:W1:Y:S06]  /*abb0*/  LDSM.16.M88.4 R180, [R229+0x9800] ;  /* 0x00980000e5b4783b */ /* 0x000e6c0000000200 */
[----:B------:R-:W-:Y:S06]  /*abc0*/  LDSM.16.M88.4 R184, [R228] ;  /* 0x00000000e4b8783b */ /* 0x000fec0000000200 */
[----:B------:R-:W1:Y:S01]  /*abd0*/  LDSM.16.M88.4 R188, [R227] ;  /* 0x00000000e3bc783b */ /* 0x000e620000000200 */
[C---:B----4-:R-:W-:Y:S05]  /*abe0*/  HMMA.16816.F32.BF16 R4, R164.reuse, R168, RZ ;  /* 0x000000a8a404723c */ /* 0x050fea00000418ff */
[----:B------:R-:W4:Y:S03]  /*abf0*/  LDSM.16.M88.4 R192, [R219] ;  /* 0x00000000dbc0783b */ /* 0x000f260000000200 */
[C---:B---3--:R-:W-:Y:S03]  /*ac00*/  HMMA.16816.F32.BF16 R8, R164.reuse, R170, RZ ;  /* 0x000000aaa408723c */ /* 0x048fe600000418ff */
[----:B------:R-:W3:Y:S06]  /*ac10*/  LDSM.16.M88.4 R196, [R218] ;  /* 0x00000000dac4783b */ /* 0x000eec0000000200 */
[----:B------:R-:W3:Y:S01]  /*ac20*/  LDSM.16.M88.4 R200, [R217] ;  /* 0x00000000d9c8783b */ /* 0x000ee20000000200 */
[C---:B--2---:R-:W-:Y:S05]  /*ac30*/  HMMA.16816.F32.BF16 R12, R164.reuse, R172, RZ ;  /* 0x000000aca40c723c */ /* 0x044fea00000418ff */
[----:B------:R-:W-:Y:S03]  /*ac40*/  LDSM.16.M88.4 R168, [R226] ;  /* 0x00000000e2a8783b */ /* 0x000fe60000000200 */
[C---:B------:R-:W-:Y:S03]  /*ac50*/  HMMA.16816.F32.BF16 R16, R164.reuse, R174, RZ ;  /* 0x000000aea410723c */ /* 0x040fe600000418ff */
[----:B------:R-:W2:Y:S05]  /*ac60*/  LDSM.16.M88.4 R172, [R223+0x8000] ;  /* 0x00800000dfac783b */ /* 0x000eaa0000000200 */
[C---:B-----5:R-:W-:Y:S08]  /*ac70*/  HMMA.16816.F32.BF16 R20, R164.reuse, R176, RZ ;  /* 0x000000b0a414723c */ /* 0x060ff000000418ff */
[C---:B------:R-:W-:Y:S01]  /*ac80*/  HMMA.16816.F32.BF16 R24, R164.reuse, R178, RZ ;  /* 0x000000b2a418723c */ /* 0x040fe200000418ff */
[----:B------:R-:W5:Y:S07]  /*ac90*/  LDSM.16.M88.4 R176, [R223+0x8800] ;  /* 0x00880000dfb0783b */ /* 0x000f6e0000000200 */
[C---:B-1----:R-:W-:Y:S08]  /*aca0*/  HMMA.16816.F32.BF16 R28, R164.reuse, R180, RZ ;  /* 0x000000b4a41c723c */ /* 0x042ff000000418ff */
[----:B------:R-:W-:Y:S01]  /*acb0*/  HMMA.16816.F32.BF16 R32, R164, R182, RZ ;  /* 0x000000b6a420723c */ /* 0x000fe200000418ff */
[----:B------:R-:W1:Y:S06]  /*acc0*/  LDSM.16.M88.4 R164, [R223+0x9000] ;  /* 0x00900000dfa4783b */ /* 0x000e6c0000000200 */
[----:B------:R-:W1:Y:S01]  /*acd0*/  LDSM.16.M88.4 R180, [R223+0x9800] ;  /* 0x00980000dfb4783b */ /* 0x000e620000000200 */
[C---:B------:R-:W-:Y:S08]  /*ace0*/  HMMA.16816.F32.BF16 R4, R184.reuse, R188, R4 ;  /* 0x000000bcb804723c */ /* 0x040ff00000041804 */
[C---:B------:R-:W-:Y:S01]  /*acf0*/  HMMA.16816.F32.BF16 R8, R184.reuse, R190, R8 ;  /* 0x000000beb808723c */ /* 0x040fe20000041808 */
[----:B------:R-:W-:Y:S07]  /*ad00*/  LDSM.16.M88.4 R188, [R225] ;  /* 0x00000000e1bc783b */ /* 0x000fee0000000200 */
[C---:B----4-:R-:W-:Y:S08]  /*ad10*/  HMMA.16816.F32.BF16 R12, R184.reuse, R192, R12 ;  /* 0x000000c0b80c723c */ /* 0x050ff0000004180c */
[C---:B------:R-:W-:Y:S01]  /*ad20*/  HMMA.16816.F32.BF16 R16, R184.reuse, R194, R16 ;  /* 0x000000c2b810723c */ /* 0x040fe20000041810 */
[----:B------:R-:W4:Y:S07]  /*ad30*/  LDSM.16.M88.4 R192, [R216] ;  /* 0x00000000d8c0783b */ /* 0x000f2e0000000200 */
[C---:B---3--:R-:W-:Y:S08]  /*ad40*/  HMMA.16816.F32.BF16 R20, R184.reuse, R196, R20 ;  /* 0x000000c4b814723c */ /* 0x048ff00000041814 */
[C---:B------:R-:W-:Y:S01]  /*ad50*/  HMMA.16816.F32.BF16 R24, R184.reuse, R198, R24 ;  /* 0x000000c6b818723c */ /* 0x040fe20000041818 */
[----:B------:R-:W3:Y:S07]  /*ad60*/  LDSM.16.M88.4 R196, [R216+0x800] ;  /* 0x00080000d8c4783b */ /* 0x000eee0000000200 */
[C---:B------:R-:W-:Y:S08]  /*ad70*/  HMMA.16816.F32.BF16 R28, R184.reuse, R200, R28 ;  /* 0x000000c8b81c723c */ /* 0x040ff0000004181c */
[----:B------:R-:W-:Y:S01]  /*ad80*/  HMMA.16816.F32.BF16 R32, R184, R202, R32 ;  /* 0x000000cab820723c */ /* 0x000fe20000041820 */
[----:B------:R-:W3:Y:S06]  /*ad90*/  LDSM.16.M88.4 R184, [R216+0x1000] ;  /* 0x00100000d8b8783b */ /* 0x000eec0000000200 */
[----:B------:R-:W3:Y:S01]  /*ada0*/  LDSM.16.M88.4 R200, [R216+0x1800] ;  /* 0x00180000d8c8783b */ /* 0x000ee20000000200 */
[C---:B--2---:R-:W-:Y:S08]  /*adb0*/  HMMA.16816.F32.BF16 R4, R168.reuse, R172, R4 ;  /* 0x000000aca804723c */ /* 0x044ff00000041804 */
[C---:B------:R-:W-:Y:S01]  /*adc0*/  HMMA.16816.F32.BF16 R8, R168.reuse, R174, R8 ;  /* 0x000000aea808723c */ /* 0x040fe20000041808 */
[----:B------:R-:W-:Y:S07]  /*add0*/  LDSM.16.M88.4 R172, [R229+0xa000] ;  /* 0x00a00000e5ac783b */ /* 0x000fee0000000200 */
        /* <DEDUP_REMOVED lines=8> */
[----:B------:R-:W2:Y:S06]  /*ae60*/  LDSM.16.M88.4 R168, [R229+0xb000] ;  /* 0x00b00000e5a8783b */ /* 0x000eac0000000200 */
[----:B------:R-:W5:Y:S01]  /*ae70*/  LDSM.16.M88.4 R180, [R229+0xb800] ;  /* 0x00b80000e5b4783b */ /* 0x000f620000000200 */
[C---:B----4-:R-:W-:Y:S08]  /*ae80*/  HMMA.16816.F32.BF16 R4, R188.reuse, R192, R4 ;  /* 0x000000c0bc04723c */ /* 0x050ff00000041804 */
        /* <DEDUP_REMOVED lines=10> */
[----:B------:R-:W4:Y:S06]  /*af30*/  LDSM.16.M88.4 R188, [R213] ;  /* 0x00000000d5bc783b */ /* 0x000f2c0000000200 */
[----:B------:R-:W3:Y:S01]  /*af40*/  LDSM.16.M88.4 R200, [R212] ;  /* 0x00000000d4c8783b */ /* 0x000ee20000000200 */
        /* <DEDUP_REMOVED lines=9> */
[C---:B-----5:R-:W-:Y:S08]  /*afe0*/  HMMA.16816.F32.BF16 R28, R164.reuse, R180, R28 ;  /* 0x000000b4a41c723c */ /* 0x060ff0000004181c */
[----:B------:R-:W-:Y:S01]  /*aff0*/  HMMA.16816.F32.BF16 R32, R164, R182, R32 ;  /* 0x000000b6a420723c */ /* 0x000fe20000041820 */
[----:B------:R-:W2:Y:S06]  /*b000*/  LDSM.16.M88.4 R164, [R223+0xb000] ;  /* 0x00b00000dfa4783b */ /* 0x000eac0000000200 */
[----:B------:R-:W5:Y:S01]  /*b010*/  LDSM.16.M88.4 R180, [R223+0xb800] ;  /* 0x00b80000dfb4783b */ /* 0x000f620000000200 */
        /* <DEDUP_REMOVED lines=9> */
[C---:B------:R-:W-:Y:S08]  /*b0b0*/  HMMA.16816.F32.BF16 R28, R184.reuse, R200, R28 ;  /* 0x000000c8b81c723c */ /* 0x040ff0000004181c */
[----:B------:R-:W-:Y:S01]  /*b0c0*/  HMMA.16816.F32.BF16 R32, R184, R202, R32 ;  /* 0x000000cab820723c */ /* 0x000fe20000041820 */
[----:B------:R-:W4:Y:S06]  /*b0d0*/  LDSM.16.M88.4 R184, [R216+0x3000] ;  /* 0x00300000d8b8783b */ /* 0x000f2c0000000200 */
[----:B------:R-:W3:Y:S01]  /*b0e0*/  LDSM.16.M88.4 R200, [R216+0x3800] ;  /* 0x00380000d8c8783b */ /* 0x000ee20000000200 */
        /* <DEDUP_REMOVED lines=51> */
[----:B------:R-:W-:Y:S01]  /*b420*/  LDSM.16.M88.4 R200, [R229+0xe000] ;  /* 0x00e00000e5c8783b */ /* 0x000fe20000000200 */
        /* <DEDUP_REMOVED lines=8> */
[----:B------:R-:W2:Y:S07]  /*b4b0*/  LDSM.16.M88.4 R164, [R229+0xe800] ;  /* 0x00e80000e5a4783b */ /* 0x000eae0000000200 */
[C---:B-----5:R-:W-:Y:S08]  /*b4c0*/  HMMA.16816.F32.BF16 R28, R168.reuse, R180, R28 ;  /* 0x000000b4a81c723c */ /* 0x060ff0000004181c */
[----:B------:R-:W-:Y:S01]  /*b4d0*/  HMMA.16816.F32.BF16 R32, R168, R182, R32 ;  /* 0x000000b6a820723c */ /* 0x000fe20000041820 */
[----:B------:R-:W5:Y:S06]  /*b4e0*/  LDSM.16.M88.4 R168, [R229+0xf000] ;  /* 0x00f00000e5a8783b */ /* 0x000f6c0000000200 */
[----:B------:R-:W1:Y:S01]  /*b4f0*/  LDSM.16.M88.4 R180, [R229+0xf800] ;  /* 0x00f80000e5b4783b */ /* 0x000e620000000200 */
[C---:B---3--:R-:W-:Y:S08]  /*b500*/  HMMA.16816.F32.BF16 R4, R188.reuse, R192, R4 ;  /* 0x000000c0bc04723c */ /* 0x048ff00000041804 */
[C---:B------:R-:W-:Y:S01]  /*b510*/  HMMA.16816.F32.BF16 R8, R188.reuse, R194, R8 ;  /* 0x000000c2bc08723c */ /* 0x040fe20000041808 */
[----:B------:R-:W-:Y:S07]  /*b520*/  LDSM.16.M88.4 R192, [R228+0x6000] ;  /* 0x00600000e4c0783b */ /* 0x000fee0000000200 */
[C---:B------:R-:W-:Y:S08]  /*b530*/  HMMA.16816.F32.BF16 R12, R188.reuse, R196, R12 ;  /* 0x000000c4bc0c723c */ /* 0x040ff0000004180c */
[C---:B------:R-:W-:Y:S01]  /*b540*/  HMMA.16816.F32.BF16 R16, R188.reuse, R198, R16 ;  /* 0x000000c6bc10723c */ /* 0x040fe20000041810 */
[----:B------:R-:W3:Y:S07]  /*b550*/  LDSM.16.M88.4 R196, [R207] ;  /* 0x00000000cfc4783b */ /* 0x000eee0000000200 */
[C---:B----4-:R-:W-:Y:S08]  /*b560*/  HMMA.16816.F32.BF16 R20, R188.reuse, R184, R20 ;  /* 0x000000b8bc14723c */ /* 0x050ff00000041814 */
[C---:B------:R-:W-:Y:S01]  /*b570*/  HMMA.16816.F32.BF16 R24, R188.reuse, R186, R24 ;  /* 0x000000babc18723c */ /* 0x040fe20000041818 */
[----:B------:R-:W4:Y:S07]  /*b580*/  LDSM.16.M88.4 R184, [R206] ;  /* 0x00000000ceb8783b */ /* 0x000f2e0000000200 */
[C---:B-1----:R-:W-:Y:S08]  /*b590*/  HMMA.16816.F32.BF16 R28, R188.reuse, R172, R28 ;  /* 0x000000acbc1c723c */ /* 0x042ff0000004181c */
[----:B------:R-:W-:Y:S01]  /*b5a0*/  HMMA.16816.F32.BF16 R32, R188, R174, R32 ;  /* 0x000000aebc20723c */ /* 0x000fe20000041820 */
[----:B------:R-:W1:Y:S06]  /*b5b0*/  LDSM.16.M88.4 R172, [R205] ;  /* 0x00000000cdac783b */ /* 0x000e6c0000000200 */
[----:B------:R-:W-:Y:S01]  /*b5c0*/  LDSM.16.M88.4 R188, [R226+0x6000] ;  /* 0x00600000e2bc783b */ /* 0x000fe20000000200 */
[C---:B------:R-:W-:Y:S08]  /*b5d0*/  HMMA.16816.F32.BF16 R4, R176.reuse, R200, R4 ;  /* 0x000000c8b004723c */ /* 0x040ff00000041804 */
[C---:B------:R-:W-:Y:S01]  /*b5e0*/  HMMA.16816.F32.BF16 R8, R176.reuse, R202, R8 ;  /* 0x000000cab008723c */ /* 0x040fe20000041808 */
[----:B------:R-:W-:Y:S07]  /*b5f0*/  LDSM.16.M88.4 R200, [R223+0xe000] ;  /* 0x00e00000dfc8783b */ /* 0x000fee0000000200 */
[C---:B--2---:R-:W-:Y:S08]  /*b600*/  HMMA.16816.F32.BF16 R12, R176.reuse, R164, R12 ;  /* 0x000000a4b00c723c */ /* 0x044ff0000004180c */
[C---:B------:R-:W-:Y:S01]  /*b610*/  HMMA.16816.F32.BF16 R16, R176.reuse, R166, R16 ;  /* 0x000000a6b010723c */ /* 0x040fe20000041810 */
[----:B------:R-:W2:Y:S07]  /*b620*/  LDSM.16.M88.4 R164, [R204] ;  /* 0x00000000cca4783b */ /* 0x000eae0000000200 */
[C---:B-----5:R-:W-:Y:S08]  /*b630*/  HMMA.16816.F32.BF16 R20, R176.reuse, R168, R20 ;  /* 0x000000a8b014723c */ /* 0x060ff00000041814 */
[C---:B------:R-:W-:Y:S01]  /*b640*/  HMMA.16816.F32.BF16 R24, R176.reuse, R170, R24 ;  /* 0x000000aab018723c */ /* 0x040fe20000041818 */
[----:B------:R-:W5:Y:S07]  /*b650*/  LDSM.16.M88.4 R168, [R223+0xe800] ;  /* 0x00e80000dfa8783b */ /* 0x000f6e0000000200 */
[C---:B------:R-:W-:Y:S08]  /*b660*/  HMMA.16816.F32.BF16 R28, R176.reuse, R180, R28 ;  /* 0x000000b4b01c723c */ /* 0x040ff0000004181c */
[----:B------:R-:W-:Y:S01]  /*b670*/  HMMA.16816.F32.BF16 R32, R176, R182, R32 ;  /* 0x000000b6b020723c */ /* 0x000fe20000041820 */
[----:B------:R-:W2:Y:S06]  /*b680*/  LDSM.16.M88.4 R176, [R223+0xf000] ;  /* 0x00f00000dfb0783b */ /* 0x000eac0000000200 */
[----:B------:R-:W2:Y:S01]  /*b690*/  LDSM.16.M88.4 R180, [R223+0xf800] ;  /* 0x00f80000dfb4783b */ /* 0x000ea20000000200 */
[C---:B---3--:R-:W-:Y:S08]  /*b6a0*/  HMMA.16816.F32.BF16 R4, R192.reuse, R196, R4 ;  /* 0x000000c4c004723c */ /* 0x048ff00000041804 */
[C---:B------:R-:W-:Y:S01]  /*b6b0*/  HMMA.16816.F32.BF16 R8, R192.reuse, R198, R8 ;  /* 0x000000c6c008723c */ /* 0x040fe20000041808 */
[----:B------:R-:W-:Y:S07]  /*b6c0*/  LDSM.16.M88.4 R196, [R216+0x6000] ;  /* 0x00600000d8c4783b */ /* 0x000fee0000000200 */
[C---:B----4-:R-:W-:Y:S08]  /*b6d0*/  HMMA.16816.F32.BF16 R12, R192.reuse, R184, R12 ;  /* 0x000000b8c00c723c */ /* 0x050ff0000004180c */
[C---:B------:R-:W-:Y:S01]  /*b6e0*/  HMMA.16816.F32.BF16 R16, R192.reuse, R186, R16 ;  /* 0x000000bac010723c */ /* 0x040fe20000041810 */
[----:B------:R-:W3:Y:S07]  /*b6f0*/  LDSM.16.M88.4 R184, [R225+0x6000] ;  /* 0x00600000e1b8783b */ /* 0x000eee0000000200 */
[C---:B-1----:R-:W-:Y:S08]  /*b700*/  HMMA.16816.F32.BF16 R20, R192.reuse, R172, R20 ;  /* 0x000000acc014723c */ /* 0x042ff00000041814 */
[C---:B------:R-:W-:Y:S08]  /*b710*/  HMMA.16816.F32.BF16 R24, R192.reuse, R174, R24 ;  /* 0x000000aec018723c */ /* 0x040ff00000041818 */
[C---:B--2---:R-:W-:Y:S08]  /*b720*/  HMMA.16816.F32.BF16 R28, R192.reuse, R164, R28 ;  /* 0x000000a4c01c723c */ /* 0x044ff0000004181c */
[----:B------:R-:W-:Y:S01]  /*b730*/  HMMA.16816.F32.BF16 R32, R192, R166, R32 ;  /* 0x000000a6c020723c */ /* 0x000fe20000041820 */
[----:B------:R-:W1:Y:S07]  /*b740*/  LDSM.16.M88.4 R164, [R216+0x6800] ;  /* 0x00680000d8a4783b */ /* 0x000e6e0000000200 */
[C---:B------:R-:W-:Y:S08]  /*b750*/  HMMA.16816.F32.BF16 R4, R188.reuse, R200, R4 ;  /* 0x000000c8bc04723c */ /* 0x040ff00000041804 */
[C---:B------:R-:W-:Y:S08]  /*b760*/  HMMA.16816.F32.BF16 R8, R188.reuse, R202, R8 ;  /* 0x000000cabc08723c */ /* 0x040ff00000041808 */
[C---:B-----5:R-:W-:Y:S08]  /*b770*/  HMMA.16816.F32.BF16 R12, R188.reuse, R168, R12 ;  /* 0x000000a8bc0c723c */ /* 0x060ff0000004180c */
[C---:B------:R-:W-:Y:S01]  /*b780*/  HMMA.16816.F32.BF16 R16, R188.reuse, R170, R16 ;  /* 0x000000aabc10723c */ /* 0x040fe20000041810 */
[----:B------:R-:W2:Y:S07]  /*b790*/  LDSM.16.M88.4 R168, [R216+0x7000] ;  /* 0x00700000d8a8783b */ /* 0x000eae0000000200 */
[C---:B------:R-:W-:Y:S08]  /*b7a0*/  HMMA.16816.F32.BF16 R20, R188.reuse, R176, R20 ;  /* 0x000000b0bc14723c */ /* 0x040ff00000041814 */
[C---:B------:R-:W-:Y:S08]  /*b7b0*/  HMMA.16816.F32.BF16 R24, R188.reuse, R178, R24 ;  /* 0x000000b2bc18723c */ /* 0x040ff00000041818 */
[C---:B------:R-:W-:Y:S08]  /*b7c0*/  HMMA.16816.F32.BF16 R28, R188.reuse, R180, R28 ;  /* 0x000000b4bc1c723c */ /* 0x040ff0000004181c */
[----:B------:R-:W-:Y:S08]  /*b7d0*/  HMMA.16816.F32.BF16 R32, R188, R182, R32 ;  /* 0x000000b6bc20723c */ /* 0x000ff00000041820 */
[C---:B---3--:R-:W-:Y:S08]  /*b7e0*/  HMMA.16816.F32.BF16 R4, R184.reuse, R196, R4 ;  /* 0x000000c4b804723c */ /* 0x048ff00000041804 */
[C---:B------:R-:W-:Y:S08]  /*b7f0*/  HMMA.16816.F32.BF16 R8, R184.reuse, R198, R8 ;  /* 0x000000c6b808723c */ /* 0x040ff00000041808 */
[C---:B-1----:R-:W-:Y:S08]  /*b800*/  HMMA.16816.F32.BF16 R12, R184.reuse, R164, R12 ;  /* 0x000000a4b80c723c */ /* 0x042ff0000004180c */
[C---:B------:R-:W-:Y:S01]  /*b810*/  HMMA.16816.F32.BF16 R16, R184.reuse, R166, R16 ;  /* 0x000000a6b810723c */ /* 0x040fe20000041810 */
[----:B------:R-:W1:Y:S01]  /*b820*/  LDSM.16.M88.4 R164, [R216+0x7800] ;  /* 0x00780000d8a4783b */ /* 0x000e620000000200 */
[----:B------:R-:W-:Y:S04]  /*b830*/  DEPBAR.LE SB0, 0x0 ;  /* 0x000080000000791a */ /* 0x000fe80000000000 */
[----:B------:R-:W-:Y:S01]  /*b840*/  FMUL.FTZ R190, R6, c[0x0][0x2ec] ;  /* 0x0000bb0006be7a20 */ /* 0x000fe20000410000 */
[----:B------:R-:W-:Y:S01]  /*b850*/  BAR.SYNC.DEFER_BLOCKING 0x0 ;  /* 0x0000000000007b1d */ /* 0x000fe20000010000 */
[C---:B--2---:R-:W-:Y:S05]  /*b860*/  HMMA.16816.F32.BF16 R20, R184.reuse, R168, R20 ;  /* 0x000000a8b814723c */ /* 0x044fea0000041814 */
[----:B------:R-:W-:Y:S02]  /*b870*/  FMUL.FTZ R252, R5, c[0x0][0x2ec] ;  /* 0x0000bb0005fc7a20 */ /* 0x000fe40000410000 */
[----:B------:R-:W2:Y:S01]  /*b880*/  MUFU.TANH R5, R190 ;  /* 0x000000be00057308 */ /* 0x000ea20000002400 */
[C---:B------:R-:W-:Y:S04]  /*b890*/  HMMA.16816.F32.BF16 R24, R184.reuse, R170, R24 ;  /* 0x000000aab818723c */ /* 0x040fe80000041818 */
[----:B------:R-:W-:Y:S02]  /*b8a0*/  FMUL.FTZ R14, R14, c[0x0][0x2ec] ;  /* 0x0000bb000e0e7a20 */ /* 0x000fe40000410000 */
[----:B------:R-:W-:Y:S02]  /*b8b0*/  FMUL.FTZ R235, R4, c[0x0][0x2ec] ;  /* 0x0000bb0004eb7a20 */ /* 0x000fe40000410000 */
[----:B------:R-:W-:Y:S01]  /*b8c0*/  FMUL.FTZ R17, R17, c[0x0][0x2ec] ;  /* 0x0000bb0011117a20 */ /* 0x000fe20000410000 */
[----:B------:R3:W4:Y:S03]  /*b8d0*/  MUFU.TANH R191, R14 ;  /* 0x0000000e00bf7308 */ /* 0x0007260000002400 */
[----:B------:R-:W-:Y:S02]  /*b8e0*/  FMUL.FTZ R18, R18, c[0x0][0x2ec] ;  /* 0x0000bb0012127a20 */ /* 0x000fe40000410000 */
[----:B------:R-:W-:Y:S02]  /*b8f0*/  FMUL.FTZ R19, R19, c[0x0][0x2ec] ;  /* 0x0000bb0013137a20 */ /* 0x000fe40000410000 */
[----:B------:R-:W-:Y:S02]  /*b900*/  FMUL.FTZ R22, R22, c[0x0][0x2ec] ;  /* 0x0000bb0016167a20 */ /* 0x000fe40000410000 */
[----:B------:R-:W-:Y:S01]  /*b910*/  FMUL.FTZ R23, R23, c[0x0][0x2ec] ;  /* 0x0000bb0017177a20 */ /* 0x000fe20000410000 */
[----:B------:R5:W2:Y:S01]  /*b920*/  MUFU.TANH R190, R17 ;  /* 0x0000001100be7308 */ /* 0x000aa20000002400 */
[----:B------:R-:W-:Y:S02]  /*b930*/  FMUL.FTZ R3, R7, c[0x0][0x2ec] ;  /* 0x0000bb0007037a20 */ /* 0x000fe40000410000 */
[----:B------:R-:W-:Y:S02]  /*b940*/  FMUL.FTZ R6, R8, c[0x0][0x2ec] ;  /* 0x0000bb0008067a20 */ /* 0x000fe40000410000 */
[----:B------:R-:W-:Y:S01]  /*b950*/  FMUL.FTZ R27, R27, c[0x0][0x2ec] ;  /* 0x0000bb001b1b7a20 */ /* 0x000fe20000410000 */
[C---:B-1----:R-:W-:Y:S03]  /*b960*/  HMMA.16816.F32.BF16 R28, R184.reuse, R164, R28 ;  /* 0x000000a4b81c723c */ /* 0x042fe6000004181c */
[----:B------:R-:W-:Y:S01]  /*b970*/  FMUL.FTZ R189, R9, c[0x0][0x2ec] ;  /* 0x0000bb0009bd7a20 */ /* 0x000fe20000410000 */
[----:B------:R1:W1:Y:S01]  /*b980*/  MUFU.TANH R193, R18 ;  /* 0x0000001200c17308 */ /* 0x0002620000002400 */
[----:B------:R-:W-:Y:S02]  /*b990*/  FMUL.FTZ R9, R10, c[0x0][0x2ec] ;  /* 0x0000bb000a097a20 */ /* 0x000fe40000410000 */
[----:B------:R-:W-:Y:S01]  /*b9a0*/  FMUL.FTZ R7, R11, c[0x0][0x2ec] ;  /* 0x0000bb000b077a20 */ /* 0x000fe20000410000 */
[----:B------:R-:W-:Y:S04]  /*b9b0*/  HMMA.16816.F32.BF16 R32, R184, R166, R32 ;  /* 0x000000a6b820723c */ /* 0x000fe80000041820 */
[----:B------:R-:W-:Y:S02]  /*b9c0*/  FMUL.FTZ R11, R12, c[0x0][0x2ec] ;  /* 0x0000bb000c0b7a20 */ /* 0x000fe40000410000 */
[----:B------:R2:W2:Y:S01]  /*b9d0*/  MUFU.TANH R203, R19 ;  /* 0x0000001300cb7308 */ /* 0x0004a20000002400 */
[----:B------:R-:W-:Y:S02]  /*b9e0*/  FMUL.FTZ R194, R13, c[0x0][0x2ec] ;  /* 0x0000bb000dc27a20 */ /* 0x000fe40000410000 */
[----:B------:R-:W-:Y:S03]  /*b9f0*/  FMUL.FTZ R10, R15, c[0x0][0x2ec] ;  /* 0x0000bb000f0a7a20 */ /* 0x000fe60000410000 */
[----:B------:R-:W-:Y:S02]  /*ba00*/  FMUL.FTZ R13, R16, c[0x0][0x2ec] ;  /* 0x0000bb00100d7a20 */ /* 0x000fe40000410000 */
[----:B------:R-:W-:Y:S02]  /*ba10*/  FMUL.FTZ R202, R20, c[0x0][0x2ec] ;  /* 0x0000bb0014ca7a20 */ /* 0x000fe40000410000 */
[----:B------:R4:W4:Y:S01]  /*ba20*/  MUFU.TANH R201, R22 ;  /* 0x0000001600c97308 */ /* 0x0009220000002400 */
[----:B---3--:R-:W-:Y:S02]  /*ba30*/  FMUL.FTZ R14, R21, c[0x0][0x2ec] ;  /* 0x0000bb00150e7a20 */ /* 0x008fe40000410000 */
[----:B------:R-:W-:Y:S02]  /*ba40*/  FMUL.FTZ R198, R24, c[0x0][0x2ec] ;  /* 0x0000bb0018c67a20 */ /* 0x000fe40000410000 */
[----:B-----5:R-:W-:Y:S02]  /*ba50*/  FMUL.FTZ R17, R25, c[0x0][0x2ec] ;  /* 0x0000bb0019117a20 */ /* 0x020fe40000410000 */
[----:B------:R-:W-:Y:S02]  /*ba60*/  FMUL.FTZ R197, R26, c[0x0][0x2ec] ;  /* 0x0000bb001ac57a20 */ /* 0x000fe40000410000 */
[----:B-1----:R-:W-:Y:S01]  /*ba70*/  FMUL.FTZ R18, R28, c[0x0][0x2ec] ;  /* 0x0000bb001c127a20 */ /* 0x002fe20000410000 */
[----:B------:R1:W3:Y:S01]  /*ba80*/  MUFU.TANH R199, R23 ;  /* 0x0000001700c77308 */ /* 0x0002e20000002400 */
[----:B------:R-:W-:Y:S02]  /*ba90*/  FMUL.FTZ R26, R29, c[0x0][0x2ec] ;  /* 0x0000bb001d1a7a20 */ /* 0x000fe40000410000 */
[----:B------:R-:W-:Y:S02]  /*baa0*/  FMUL.FTZ R21, R30, c[0x0][0x2ec] ;  /* 0x0000bb001e157a20 */ /* 0x000fe40000410000 */
[----:B--2---:R-:W-:Y:S02]  /*bab0*/  FMUL.FTZ R19, R31, c[0x0][0x2ec] ;  /* 0x0000bb001f137a20 */ /* 0x004fe40000410000 */
[----:B------:R-:W-:Y:S03]  /*bac0*/  FMUL.FTZ R25, R33, c[0x0][0x2ec] ;  /* 0x0000bb0021197a20 */ /* 0x000fe60000410000 */
[----:B------:R2:W2:Y:S01]  /*bad0*/  MUFU.TANH R195, R27 ;  /* 0x0000001b00c37308 */ /* 0x0004a20000002400 */
[----:B----4-:R-:W-:Y:S09]  /*bae0*/  FMUL.FTZ R22, R35, c[0x0][0x2ec] ;  /* 0x0000bb0023167a20 */ /* 0x010ff20000410000 */
[----:B------:R-:W4:Y:S01]  /*baf0*/  MUFU.TANH R235, R235 ;  /* 0x000000eb00eb7308 */ /* 0x000f220000002400 */
[----:B-1----:R-:W-:Y:S09]  /*bb00*/  FMUL.FTZ R23, R34, c[0x0][0x2ec] ;  /* 0x0000bb0022177a20 */ /* 0x002ff20000410000 */
[----:B------:R-:W1:Y:S01]  /*bb10*/  MUFU.TANH R252, R252 ;  /* 0x000000fc00fc7308 */ /* 0x000e620000002400 */
[----:B--2---:R-:W-:Y:S09]  /*bb20*/  FMUL.FTZ R27, R32, c[0x0][0x2ec] ;  /* 0x0000bb00201b7a20 */ /* 0x004ff20000410000 */
[----:B------:R-:W2:Y:S10]  /*bb30*/  MUFU.TANH R3, R3 ;  /* 0x0000000300037308 */ /* 0x000eb40000002400 */
        /* <DEDUP_REMOVED lines=22> */
[----:B--234-:R-:W-:Y:S02]  /*bca0*/  MOV R30, UR14 ;  /* 0x0000000e001e7c02 */ /* 0x01cfe40008000f00 */
[----:B------:R-:W-:Y:S01]  /*bcb0*/  MOV R15, UR13 ;  /* 0x0000000d000f7c02 */ /* 0x000fe20008000f00 */
[----:B------:R-:W-:-:S05]  /*bcc0*/  @!P3 BRA `(.L_x_7635) ;  /* 0x000003b00000b947 */ /* 0x000fca0003800000 */
[----:B------:R-:W-:Y:S04]  /*bcd0*/  IABS R4, c[0x0][0x2d0] ;  /* 0x0000b40000047a13 */ /* 0x000fe80000000000 */
[----:B------:R-:W2:Y:S10]  /*bce0*/  I2F.RP R20, R4 ;  /* 0x0000000400147306 */ /* 0x000eb40000209400 */
[----:B--2---:R-:W2:Y:S02]  /*bcf0*/  MUFU.RCP R8, R20 ;  /* 0x0000001400087308 */ /* 0x004ea40000001000 */
[----:B--2---:R-:W-:Y:S01]  /*bd00*/  IADD3 R28, R8, 0xffffffe, RZ ;  /* 0x0ffffffe081c7810 */ /* 0x004fe20007ffe0ff */
[----:B------:R-:W-:Y:S07]  /*bd10*/  IMAD.SHL.U32 R8, R237, 0x40, RZ ;  /* 0x00000040ed087824 */ /* 0x000fee00078e00ff */
[----:B------:R-:W2:Y:S01]  /*bd20*/  F2I.FTZ.U32.TRUNC.NTZ R29, R28 ;  /* 0x0000001c001d7305 */ /* 0x000ea2000021f000 */
[C---:B------:R-:W-:Y:S02]  /*bd30*/  IADD3 R24, R8.reuse, -0x40, RZ ;  /* 0xffffffc008187810 */ /* 0x040fe40007ffe0ff */
[----:B------:R-:W-:Y:S02]  /*bd40*/  IABS R16, R8 ;  /* 0x0000000800107213 */ /* 0x000fe40000000000 */
[----:B------:R-:W-:Y:S02]  /*bd50*/  LOP3.LUT R8, R8, c[0x0][0x2d0], RZ, 0x3c, !PT ;  /* 0x0000b40008087a12 */ /* 0x000fe400078e3cff */
[----:B------:R-:W-:Y:S02]  /*bd60*/  IABS R12, R24 ;  /* 0x00000018000c7213 */ /* 0x000fe40000000000 */
[----:B------:R-:W-:Y:S02]  /*bd70*/  ISETP.GE.AND P2, PT, R8, RZ, PT ;  /* 0x000000ff0800720c */ /* 0x000fe40003f46270 */
[----:B------:R-:W-:Y:S04]  /*bd80*/  LOP3.LUT R24, R24, c[0x0][0x2d0], RZ, 0x3c, !PT ;  /* 0x0000b40018187a12 */ /* 0x000fe800078e3cff */
[----:B------:R-:W-:Y:S01]  /*bd90*/  ISETP.GE.AND P0, PT, R24, RZ, PT ;  /* 0x000000ff1800720c */ /* 0x000fe20003f06270 */
        /* <DEDUP_REMOVED lines=8> */
[C---:B------:R-:W-:Y:S01]  /*be20*/  IMAD R12, R4.reuse, R15, R12 ;  /* 0x0000000f040c7224 */ /* 0x040fe200078e020c */
[----:B------:R-:W-:Y:S01]  /*be30*/  LOP3.LUT R15, RZ, c[0x0][0x2d0], RZ, 0x33, !PT ;  /* 0x0000b400ff0f7a12 */ /* 0x000fe200078e33ff */
        /* <DEDUP_REMOVED lines=31> */
[----:B------:R-:W-:Y:S01]  /*c030*/  IMAD.WIDE.U32 R30, R8, c[0x0][0x180], R30 ;  /* 0x00006000081e7a25 */ /* 0x000fe200078e001e */
[----:B------:R-:W-:Y:S05]  /*c040*/  SHF.R.S32.HI R12, RZ, 0x1f, R8 ;  /* 0x0000001fff0c7819 */ /* 0x000fea0000011408 */
[----:B------:R-:W-:Y:S04]  /*c050*/  IMAD R15, R12, c[0x0][0x180], RZ ;  /* 0x000060000c0f7a24 */ /* 0x000fe800078e02ff */
[----:B------:R-:W-:Y:S04]  /*c060*/  IMAD R15, R8, c[0x0][0x184], R15 ;  /* 0x00006100080f7a24 */ /* 0x000fe800078e020f */
[----:B------:R-:W-:Y:S02]  /*c070*/  IMAD.IADD R15, R31, 0x1, R15 ;  /* 0x000000011f0f7824 */ /* 0x000fe400078e020f */
.L_x_7635:
        /* <DEDUP_REMOVED lines=28> */
.L_x_7634:
[----:B--234-:R-:W-:Y:S04]  /*c240*/  LEA R29, R237, R246, 0x6 ;  /* 0x000000f6ed1d7211 */ /* 0x01cfe800078e30ff */
[C---:B------:R-:W-:Y:S02]  /*c250*/  IADD3 R31, R29.reuse, 0x1, RZ ;  /* 0x000000011d1f7810 */ /* 0x040fe40007ffe0ff */
[C---:B------:R-:W-:Y:S02]  /*c260*/  IADD3 R15, R29.reuse, 0x8, RZ ;  /* 0x000000081d0f7810 */ /* 0x040fe40007ffe0ff */
[-C--:B------:R-:W-:Y:S02]  /*c270*/  ISETP.GE.AND P6, PT, R29, R244.reuse, PT ;  /* 0x000000f41d00720c */ /* 0x080fe40003fc6270 */
[-C--:B------:R-:W-:Y:S02]  /*c280*/  ISETP.GE.AND P2, PT, R15, R244.reuse, PT ;  /* 0x000000f40f00720c */ /* 0x080fe40003f46270 */
[C---:B------:R-:W-:Y:S02]  /*c290*/  ISETP.GE.AND P1, PT, R31.reuse, R244, PT ;  /* 0x000000f41f00720c */ /* 0x040fe40003f26270 */
[-C--:B------:R-:W-:Y:S02]  /*c2a0*/  ISETP.GE.AND P4, PT, R31, R242.reuse, PT ;  /* 0x000000f21f00720c */ /* 0x080fe40003f86270 */
[C---:B------:R-:W-:Y:S02]  /*c2b0*/  ISETP.GE.AND P5, PT, R15.reuse, R242, PT ;  /* 0x000000f20f00720c */ /* 0x040fe40003fa6270 */
[-C--:B------:R-:W-:Y:S02]  /*c2c0*/  ISETP.GE.OR P2, PT, R15, R243.reuse, !P2 ;  /* 0x000000f30f00720c */ /* 0x080fe40005746670 */
[CC--:B------:R-:W-:Y:S02]  /*c2d0*/  ISETP.GE.OR P6, PT, R29.reuse, R243.reuse, !P6 ;  /* 0x000000f31d00720c */ /* 0x0c0fe400077c6670 */
[----:B------:R-:W-:Y:S02]  /*c2e0*/  IADD3 R33, R29, 0x9, RZ ;  /* 0x000000091d217810 */ /* 0x000fe40007ffe0ff */
[CC--:B------:R-:W-:Y:S02]  /*c2f0*/  ISETP.GE.OR P1, PT, R31.reuse, R243.reuse, !P1 ;  /* 0x000000f31f00720c */ /* 0x0c0fe40004f26670 */
[-C--:B------:R-:W-:Y:S02]  /*c300*/  ISETP.GE.OR P4, PT, R31, R238.reuse, !P4 ;  /* 0x000000ee1f00720c */ /* 0x080fe40006786670 */
[----:B------:R-:W-:Y:S02]  /*c310*/  IADD3 R31, R29, 0x10, RZ ;  /* 0x000000101d1f7810 */ /* 0x000fe40007ffe0ff */
[----:B------:R-:W-:Y:S02]  /*c320*/  ISETP.GE.OR P5, PT, R15, R238, !P5 ;  /* 0x000000ee0f00720c */ /* 0x000fe40006fa6670 */
[----:B------:R-:W-:Y:S02]  /*c330*/  FSEL R15, R235, -INF , !P6 ;  /* 0xff800000eb0f7808 */ /* 0x000fe40007000000 */
[----:B-1----:R-:W-:Y:S02]  /*c340*/  FSEL R252, R252, -INF , !P1 ;  /* 0xff800000fcfc7808 */ /* 0x002fe40004800000 */
[----:B------:R-:W-:Y:S02]  /*c350*/  FSEL R16, R6, -INF , !P2 ;  /* 0xff80000006107808 */ /* 0x000fe40005000000 */
[-C--:B------:R-:W-:Y:S02]  /*c360*/  ISETP.GE.AND P6, PT, R33, R244.reuse, PT ;  /* 0x000000f42100720c */ /* 0x080fe40003fc6270 */
[C---:B------:R-:W-:Y:S02]  /*c370*/  ISETP.GE.AND P1, PT, R31.reuse, R244, PT ;  /* 0x000000f41f00720c */ /* 0x040fe40003f26270 */
[-C--:B------:R-:W-:Y:S02]  /*c380*/  ISETP.GE.AND P2, PT, R31, R242.reuse, PT ;  /* 0x000000f21f00720c */ /* 0x080fe40003f46270 */
[----:B------:R-:W-:Y:S02]  /*c390*/  ISETP.GE.AND P0, PT, R29, R242, PT ;  /* 0x000000f21d00720c */ /* 0x000fe40003f06270 */
[-C--:B------:R-:W-:Y:S02]  /*c3a0*/  ISETP.GE.OR P6, PT, R33, R243.reuse, !P6 ;  /* 0x000000f32100720c */ /* 0x080fe400077c6670 */
[----:B------:R-:W-:Y:S02]  /*c3b0*/  IADD3 R165, R29, 0x11, RZ ;  /* 0x000000111da57810 */ /* 0x000fe40007ffe0ff */
[CC--:B------:R-:W-:Y:S02]  /*c3c0*/  ISETP.GE.OR P1, PT, R31.reuse, R243.reuse, !P1 ;  /* 0x000000f31f00720c */ /* 0x0c0fe40004f26670 */
[-C--:B------:R-:W-:Y:S02]  /*c3d0*/  ISETP.GE.OR P2, PT, R31, R238.reuse, !P2 ;  /* 0x000000ee1f00720c */ /* 0x080fe40005746670 */
[----:B------:R-:W-:Y:S02]  /*c3e0*/  IADD3 R31, R29, 0x20, RZ ;  /* 0x000000201d1f7810 */ /* 0x000fe40007ffe0ff */
[----:B------:R-:W-:Y:S02]  /*c3f0*/  FSEL R12, R189, -INF , !P6 ;  /* 0xff800000bd0c7808 */ /* 0x000fe40007000000 */
[----:B------:R-:W-:Y:S02]  /*c400*/  ISETP.GE.OR P0, PT, R29, R238, !P0 ;  /* 0x000000ee1d00720c */ /* 0x000fe40004706670 */
[-C--:B------:R-:W-:Y:S02]  /*c410*/  ISETP.GE.AND P6, PT, R165, R244.reuse, PT ;  /* 0x000000f4a500720c */ /* 0x080fe40003fc6270 */
[----:B------:R-:W-:Y:S02]  /*c420*/  FSEL R186, R11, -INF , !P1 ;  /* 0xff8000000bba7808 */ /* 0x000fe40004800000 */
[----:B------:R-:W-:Y:S02]  /*c430*/  FSEL R11, R3, -INF , !P4 ;  /* 0xff800000030b7808 */ /* 0x000fe40006000000 */
[----:B------:R-:W-:Y:S02]  /*c440*/  ISETP.GE.AND P4, PT, R31, R244, PT ;  /* 0x000000f41f00720c */ /* 0x000fe40003f86270 */
[-C--:B------:R-:W-:Y:S02]  /*c450*/  ISETP.GE.OR P6, PT, R165, R243.reuse, !P6 ;  /* 0x000000f3a500720c */ /* 0x080fe400077c6670 */
[C---:B------:R-:W-:Y:S02]  /*c460*/  IADD3 R35, R29.reuse, 0x19, RZ ;  /* 0x000000191d237810 */ /* 0x040fe40007ffe0ff */
[----:B------:R-:W-:Y:S02]  /*c470*/  IADD3 R3, R29, 0x21, RZ ;  /* 0x000000211d037810 */ /* 0x000fe40007ffe0ff */
[----:B------:R-:W-:Y:S02]  /*c480*/  FSEL R5, R5, -INF , !P0 ;  /* 0xff80000005057808 */ /* 0x000fe40004000000 */
[-C--:B------:R-:W-:Y:S02]  /*c490*/  ISETP.GE.AND P0, PT, R33, R242.reuse, PT ;  /* 0x000000f22100720c */ /* 0x080fe40003f06270 */
[-C--:B------:R-:W-:Y:S02]  /*c4a0*/  ISETP.GE.OR P4, PT, R31, R243.reuse, !P4 ;  /* 0x000000f31f00720c */ /* 0x080fe40006786670 */
[----:B------:R-:W-:Y:S02]  /*c4b0*/  FSEL R9, R9, -INF , !P5 ;  /* 0xff80000009097808 */ /* 0x000fe40006800000 */
[----:B------:R-:W-:Y:S02]  /*c4c0*/  ISETP.GE.AND P5, PT, R35, R242, PT ;  /* 0x000000f22300720c */ /* 0x000fe40003fa6270 */
[----:B------:R-:W-:Y:S02]  /*c4d0*/  ISETP.GE.OR P0, PT, R33, R238, !P0 ;  /* 0x000000ee2100720c */ /* 0x000fe40004706670 */
[----:B------:R-:W-:Y:S02]  /*c4e0*/  IADD3 R33, R29, 0x18, RZ ;  /* 0x000000181d217810 */ /* 0x000fe40007ffe0ff */
[----:B------:R-:W-:Y:S02]  /*c4f0*/  FSEL R194, R194, -INF , !P6 ;  /* 0xff800000c2c27808 */ /* 0x000fe40007000000 */
[-C--:B------:R-:W-:Y:S02]  /*c500*/  ISETP.GE.AND P6, PT, R35, R244.reuse, PT ;  /* 0x000000f42300720c */ /* 0x080fe40003fc6270 */
[----:B------:R-:W-:Y:S02]  /*c510*/  FSEL R202, R202, -INF , !P4 ;  /* 0xff800000caca7808 */ /* 0x000fe40006000000 */
[----:B------:R-:W-:Y:S02]  /*c520*/  ISETP.GE.AND P4, PT, R3, R244, PT ;  /* 0x000000f40300720c */ /* 0x000fe40003f86270 */
[CC--:B------:R-:W-:Y:S02]  /*c530*/  ISETP.GE.OR P6, PT, R35.reuse, R243.reuse, !P6 ;  /* 0x000000f32300720c */ /* 0x0c0fe400077c6670 */
[----:B------:R-:W-:Y:S02]  /*c540*/  ISETP.GE.OR P5, PT, R35, R238, !P5 ;  /* 0x000000ee2300720c */ /* 0x000fe40006fa6670 */
[----:B------:R-:W-:Y:S02]  /*c550*/  FMNMX.FTZ R35, R15, R2, !PT ;  /* 0x000000020f237209 */ /* 0x000fe40007810000 */
[----:B------:R-:W-:Y:S02]  /*c560*/  ISETP.GE.OR P4, PT, R3, R243, !P4 ;  /* 0x000000f30300720c */ /* 0x000fe40006786670 */
[----:B------:R-:W-:Y:S02]  /*c570*/  ISETP.GE.AND P1, PT, R33, R244, PT ;  /* 0x000000f42100720c */ /* 0x000fe40003f26270 */
[----:B------:R-:W-:Y:S02]  /*c580*/  FMNMX.FTZ R4, R5, R0, !PT ;  /* 0x0000000005047209 */ /* 0x000fe40007810000 */
[----:B------:R-:W-:Y:S02]  /*c590*/  FSEL R200, R14, -INF , !P4 ;  /* 0xff8000000ec87808 */ /* 0x000fe40006000000 */
[----:B------:R-:W-:Y:S02]  /*c5a0*/  FMNMX.FTZ R35, R252, R35, !PT ;  /* 0x00000023fc237209 */ /* 0x000fe40007810000 */
[----:B------:R-:W-:Y:S02]  /*c5b0*/  FMNMX.FTZ R4, R11, R4, !PT ;  /* 0x000000040b047209 */ /* 0x000fe40007810000 */
[----:B------:R-:W-:Y:S02]  /*c5c0*/  ISETP.GE.OR P1, PT, R33, R243, !P1 ;  /* 0x000000f32100720c */ /* 0x000fe40004f26670 */
[----:B------:R-:W-:Y:S02]  /*c5d0*/  ISETP.GE.AND P4, PT, R31, R242, PT ;  /* 0x000000f21f00720c */ /* 0x000fe40003f86270 */
[----:B------:R-:W-:Y:S02]  /*c5e0*/  FSEL R7, R7, -INF , !P0 ;  /* 0xff80000007077808 */ /* 0x000fe40004000000 */
[----:B------:R-:W-:Y:S02]  /*c5f0*/  FMNMX.FTZ R4, R9, R4, !PT ;  /* 0x0000000409047209 */ /* 0x000fe40007810000 */
[----:B------:R-:W-:Y:S02]  /*c600*/  FSEL R192, R13, -INF , !P1 ;  /* 0xff8000000dc07808 */ /* 0x000fe40004800000 */
[----:B------:R-:W-:Y:S02]  /*c610*/  ISETP.GE.AND P1, PT, R165, R242, PT ;  /* 0x000000f2a500720c */ /* 0x000fe40003f26270 */
[----:B------:R-:W-:Y:S02]  /*c620*/  IADD3 R13, R29, 0x28, RZ ;  /* 0x000000281d0d7810 */ /* 0x000fe40007ffe0ff */
[-C--:B------:R-:W-:Y:S02]  /*c630*/  ISETP.GE.OR P4, PT, R31, R238.reuse, !P4 ;  /* 0x000000ee1f00720c */ /* 0x080fe40006786670 */
[----:B------:R-:W-:Y:S02]  /*c640*/  FMNMX.FTZ R31, R16, R35, !PT ;  /* 0x00000023101f7209 */ /* 0x000fe40007810000 */
[----:B------:R-:W-:Y:S02]  /*c650*/  ISETP.GE.OR P1, PT, R165, R238, !P1 ;  /* 0x000000eea500720c */ /* 0x000fe40004f26670 */
[----:B------:R-:W-:Y:S02]  /*c660*/  FMNMX.FTZ R31, R12, R31, !PT ;  /* 0x0000001f0c1f7209 */ /* 0x000fe40007810000 */
[----:B------:R-:W-:Y:S02]  /*c670*/  ISETP.GE.AND P0, PT, R13, R244, PT ;  /* 0x000000f40d00720c */ /* 0x000fe40003f06270 */
[----:B------:R-:W-:Y:S02]  /*c680*/  FMNMX.FTZ R4, R7, R4, !PT ;  /* 0x0000000407047209 */ /* 0x000fe40007810000 */
[----:B------:R-:W-:Y:S02]  /*c690*/  FSEL R190, R190, -INF , !P6 ;  /* 0xff800000bebe7808 */ /* 0x000fe40007000000 */
[----:B------:R-:W-:Y:S02]  /*c6a0*/  ISETP.GE.AND P6, PT, R33, R242, PT ;  /* 0x000000f22100720c */ /* 0x000fe40003fc6270 */
[----:B------:R-:W-:Y:S02]  /*c6b0*/  FSEL R191, R191, -INF , !P2 ;  /* 0xff800000bfbf7808 */ /* 0x000fe40005000000 */
[----:B------:R-:W-:Y:S02]  /*c6c0*/  ISETP.GE.OR P0, PT, R13, R243, !P0 ;  /* 0x000000f30d00720c */ /* 0x000fe40004706670 */
[----:B------:R-:W-:Y:S02]  /*c6d0*/  FSEL R235, R10, -INF , !P1 ;  /* 0xff8000000aeb7808 */ /* 0x000fe40004800000 */
[----:B------:R-:W-:Y:S02]  /*c6e0*/  ISETP.GE.OR P6, PT, R33, R238, !P6 ;  /* 0x000000ee2100720c */ /* 0x000fe400077c6670 */
[----:B------:R-:W-:Y:S02]  /*c6f0*/  IADD3 R33, R29, 0x29, RZ ;  /* 0x000000291d217810 */ /* 0x000fe40007ffe0ff */
[----:B------:R-:W-:Y:S02]  /*c700*/  FMNMX.FTZ R31, R186, R31, !PT ;  /* 0x0000001fba1f7209 */ /* 0x000fe40007810000 */
[----:B------:R-:W-:Y:S02]  /*c710*/  FMNMX.FTZ R4, R191, R4, !PT ;  /* 0x00000004bf047209 */ /* 0x000fe40007810000 */
[----:B------:R-:W-:Y:S02]  /*c720*/  FSEL R198, R198, -INF , !P0 ;  /* 0xff800000c6c67808 */ /* 0x000fe40004000000 */
[----:B------:R-:W-:Y:S02]  /*c730*/  ISETP.GE.AND P0, PT, R33, R244, PT ;  /* 0x000000f42100720c */ /* 0x000fe40003f06270 */
[----:B------:R-:W-:Y:S02]  /*c740*/  FSEL R193, R193, -INF , !P6 ;  /* 0xff800000c1c17808 */ /* 0x000fe40007000000 */
[----:B------:R-:W-:Y:S02]  /*c750*/  FMNMX.FTZ R31, R194, R31, !PT ;  /* 0x0000001fc21f7209 */ /* 0x000fe40007810000 */
[----:B------:R-:W-:Y:S02]  /*c760*/  FMNMX.FTZ R4, R235, R4, !PT ;  /* 0x00000004eb047209 */ /* 0x000fe40007810000 */
[----:B------:R-:W-:Y:S02]  /*c770*/  ISETP.GE.OR P0, PT, R33, R243, !P0 ;  /* 0x000000f32100720c */ /* 0x000fe40004706670 */
[----:B------:R-:W-:Y:S02]  /*c780*/  ISETP.GE.AND P2, PT, R3, R242, PT ;  /* 0x000000f20300720c */ /* 0x000fe40003f46270 */
[----:B------:R-:W-:Y:S02]  /*c790*/  FMNMX.FTZ R31, R192, R31, !PT ;  /* 0x0000001fc01f7209 */ /* 0x000fe40007810000 */
[----:B------:R-:W-:Y:S02]  /*c7a0*/  FSEL R203, R203, -INF , !P5 ;  /* 0xff800000cbcb7808 */ /* 0x000fe40006800000 */
[----:B------:R-:W-:Y:S02]  /*c7b0*/  FMNMX.FTZ R4, R193, R4, !PT ;  /* 0x00000004c1047209 */ /* 0x000fe40007810000 */
[----:B------:R-:W-:Y:S02]  /*c7c0*/  ISETP.GE.AND P1, PT, R13, R242, PT ;  /* 0x000000f20d00720c */ /* 0x000fe40003f26270 */
[----:B------:R-:W-:Y:S02]  /*c7d0*/  FSEL R201, R201, -INF , !P4 ;  /* 0xff800000c9c97808 */ /* 0x000fe40006000000 */
[----:B------:R-:W-:Y:S02]  /*c7e0*/  FMNMX.FTZ R4, R203, R4, !PT ;  /* 0x00000004cb047209 */ /* 0x000fe40007810000 */
[----:B------:R-:W-:Y:S02]  /*c7f0*/  ISETP.GE.OR P2, PT, R3, R238, !P2 ;  /* 0x000000ee0300720c */ /* 0x000fe40005746670 */
[----:B------:R-:W-:Y:S02]  /*c800*/  FSEL R196, R17, -INF , !P0 ;  /* 0xff80000011c47808 */ /* 0x000fe40004000000 */
[----:B------:R-:W-:Y:S02]  /*c810*/  IADD3 R17, R29, 0x30, RZ ;  /* 0x000000301d117810 */ /* 0x000fe40007ffe0ff */
[----:B------:R-:W-:Y:S02]  /*c820*/  FMNMX.FTZ R31, R190, R31, !PT ;  /* 0x0000001fbe1f7209 */ /* 0x000fe40007810000 */
[----:B------:R-:W-:Y:S02]  /*c830*/  ISETP.GE.AND P0, PT, R33, R242, PT ;  /* 0x000000f22100720c */ /* 0x000fe40003f06270 */
[----:B------:R-:W-:Y:S02]  /*c840*/  ISETP.GE.OR P1, PT, R13, R238, !P1 ;  /* 0x000000ee0d00720c */ /* 0x000fe40004f26670 */
[----:B------:R-:W-:Y:S02]  /*c850*/  FMNMX.FTZ R6, R201, R4, !PT ;  /* 0x00000004c9067209 */ /* 0x000fe40007810000 */
[----:B------:R-:W-:Y:S02]  /*c860*/  ISETP.GE.AND P6, PT, R17, R244, PT ;  /* 0x000000f41100720c */ /* 0x000fe40003fc6270 */
[----:B------:R-:W-:Y:S02]  /*c870*/  FMNMX.FTZ R31, R202, R31, !PT ;  /* 0x0000001fca1f7209 */ /* 0x000fe40007810000 */
[----:B------:R-:W-:Y:S02]  /*c880*/  FSEL R199, R199, -INF , !P2 ;  /* 0xff800000c7c77808 */ /* 0x000fe40005000000 */
[----:B------:R-:W-:Y:S02]  /*c890*/  IADD3 R13, R29, 0x31, RZ ;  /* 0x000000311d0d7810 */ /* 0x000fe40007ffe0ff */
[----:B------:R-:W-:Y:S02]  /*c8a0*/  ISETP.GE.OR P0, PT, R33, R238, !P0 ;  /* 0x000000ee2100720c */ /* 0x000fe40004706670 */
[----:B------:R-:W-:Y:S02]  /*c8b0*/  ISETP.GE.OR P6, PT, R17, R243, !P6 ;  /* 0x000000f31100720c */ /* 0x000fe400077c6670 */
[----:B------:R-:W-:Y:S02]  /*c8c0*/  FSEL R197, R197, -INF , !P1 ;  /* 0xff800000c5c57808 */ /* 0x000fe40004800000 */
[----:B------:R-:W-:Y:S02]  /*c8d0*/  FMNMX.FTZ R31, R200, R31, !PT ;  /* 0x0000001fc81f7209 */ /* 0x000fe40007810000 */
[----:B------:R-:W-:Y:S02]  /*c8e0*/  ISETP.GE.AND P2, PT, R17, R242, PT ;  /* 0x000000f21100720c */ /* 0x000fe40003f46270 */
[----:B------:R-:W-:Y:S02]  /*c8f0*/  FMNMX.FTZ R6, R199, R6, !PT ;  /* 0x00000006c7067209 */ /* 0x000fe40007810000 */
[----:B------:R-:W-:Y:S02]  /*c900*/  ISETP.GE.AND P1, PT, R13, R242, PT ;  /* 0x000000f20d00720c */ /* 0x000fe40003f26270 */
[----:B------:R-:W-:Y:S02]  /*c910*/  IADD3 R3, R29, 0x38, RZ ;  /* 0x000000381d037810 */ /* 0x000fe40007ffe0ff */
[----:B------:R-:W-:Y:S02]  /*c920*/  FSEL R188, R18, -INF , !P6 ;  /* 0xff80000012bc7808 */ /* 0x000fe40007000000 */
[----:B------:R-:W-:Y:S02]  /*c930*/  ISETP.GE.AND P6, PT, R13, R244, PT ;  /* 0x000000f40d00720c */ /* 0x000fe40003fc6270 */
[----:B------:R-:W-:Y:S02]  /*c940*/  ISETP.GE.OR P2, PT, R17, R238, !P2 ;  /* 0x000000ee1100720c */ /* 0x000fe40005746670 */
[----:B------:R-:W-:Y:S02]  /*c950*/  FSEL R195, R195, -INF , !P0 ;  /* 0xff800000c3c37808 */ /* 0x000fe40004000000 */
[----:B------:R-:W-:Y:S02]  /*c960*/  FMNMX.FTZ R31, R198, R31, !PT ;  /* 0x0000001fc61f7209 */ /* 0x000fe40007810000 */
[----:B------:R-:W-:Y:S02]  /*c970*/  FMNMX.FTZ R6, R197, R6, !PT ;  /* 0x00000006c5067209 */ /* 0x000fe40007810000 */
[----:B------:R-:W-:Y:S02]  /*c980*/  IADD3 R29, R29, 0x39, RZ ;  /* 0x000000391d1d7810 */ /* 0x000fe40007ffe0ff */
[C---:B------:R-:W-:Y:S02]  /*c990*/  ISETP.GE.OR P6, PT, R13.reuse, R243, !P6 ;  /* 0x000000f30d00720c */ /* 0x040fe400077c6670 */
[----:B------:R-:W-:Y:S02]  /*c9a0*/  ISETP.GE.OR P1, PT, R13, R238, !P1 ;  /* 0x000000ee0d00720c */ /* 0x000fe40004f26670 */
[----:B------:R-:W-:Y:S02]  /*c9b0*/  FSEL R177, R21, -INF , !P2 ;  /* 0xff80000015b17808 */ /* 0x000fe40005000000 */
[----:B------:R-:W-:Y:S02]  /*c9c0*/  ISETP.GE.AND P0, PT, R3, R242, PT ;  /* 0x000000f20300720c */ /* 0x000fe40003f06270 */
[----:B------:R-:W-:Y:S02]  /*c9d0*/  FMNMX.FTZ R6, R195, R6, !PT ;  /* 0x00000006c3067209 */ /* 0x000fe40007810000 */
[-C--:B------:R-:W-:Y:S02]  /*c9e0*/  ISETP.GE.AND P5, PT, R3, R244.reuse, PT ;  /* 0x000000f40300720c */ /* 0x080fe40003fa6270 */
[----:B------:R-:W-:Y:S02]  /*c9f0*/  FMNMX.FTZ R31, R196, R31, !PT ;  /* 0x0000001fc41f7209 */ /* 0x000fe40007810000 */
[----:B------:R-:W-:Y:S02]  /*ca00*/  FSEL R178, R26, -INF , !P6 ;  /* 0xff8000001ab27808 */ /* 0x000fe40007000000 */
[----:B------:R-:W-:Y:S02]  /*ca10*/  ISETP.GE.AND P6, PT, R29, R244, PT ;  /* 0x000000f41d00720c */ /* 0x000fe40003fc6270 */
[C---:B------:R-:W-:Y:S02]  /*ca20*/  ISETP.GE.OR P5, PT, R3.reuse, R243, !P5 ;  /* 0x000000f30300720c */ /* 0x040fe40006fa6670 */
        /* <DEDUP_REMOVED lines=8> */
[----:B------:R-:W-:Y:S02]  /*cab0*/  ISETP.GE.OR P0, PT, R29, R238, !P0 ;  /* 0x000000ee1d00720c */ /* 0x000fe40004706670 */
[----:B------:R-:W-:Y:S02]  /*cac0*/  FSEL R173, R23, -INF , !P2 ;  /* 0xff80000017ad7808 */ /* 0x000fe40005000000 */
[----:B------:R-:W-:Y:S02]  /*cad0*/  FMNMX.FTZ R8, R175, R8, !PT ;  /* 0x00000008af087209 */ /* 0x000fe40007810000 */
[----:B------:R-:W-:Y:S02]  /*cae0*/  FSEL R174, R25, -INF , !P6 ;  /* 0xff80000019ae7808 */ /* 0x000fe40007000000 */
[----:B------:R-:W-:Y:S02]  /*caf0*/  FMNMX.FTZ R31, R176, R31, !PT ;  /* 0x0000001fb01f7209 */ /* 0x000fe40007810000 */
[----:B------:R-:W-:Y:S02]  /*cb00*/  FSEL R165, R22, -INF , !P0 ;  /* 0xff80000016a57808 */ /* 0x000fe40004000000 */
[----:B------:R-:W-:Y:S01]  /*cb10*/  FMNMX.FTZ R8, R173, R8, !PT ;  /* 0x00000008ad087209 */ /* 0x000fe20007810000 */
[----:B------:R-:W-:Y:S01]  /*cb20*/  LDSM.16.MT88.4 R20, [R222+0x10000] ;  /* 0x01000000de14783b */ /* 0x000fe20000004200 */
[----:B------:R-:W-:Y:S02]  /*cb30*/  FMNMX.FTZ R4, R174, R31, !PT ;  /* 0x0000001fae047209 */ /* 0x000fe40007810000 */
[----:B------:R-:W-:Y:S05]  /*cb40*/  FMNMX.FTZ R6, R165, R8, !PT ;  /* 0x00000008a5067209 */ /* 0x000fea0007810000 */
[----:B------:R-:W-:Y:S08]  /*cb50*/  SHFL.BFLY PT, R3, R6, 0x2, 0x1f ;  /* 0x0c401f0006037f89 */ /* 0x000ff000000e0000 */
[----:B------:R-:W1:Y:S08]  /*cb60*/  SHFL.BFLY PT, R17, R4, 0x2, 0x1f ;  /* 0x0c401f0004117f89 */ /* 0x000e7000000e0000 */
[----:B------:R-:W-:Y:S01]  /*cb70*/  LDSM.16.MT88.4 R28, [R221+0x10000] ;  /* 0x01000000dd1c783b */ /* 0x000fe20000004200 */
[----:B-1----:R-:W-:Y:S02]  /*cb80*/  FMNMX.FTZ R17, R4, R17, !PT ;  /* 0x0000001104117209 */ /* 0x002fe40007810000 */
[----:B------:R-:W-:Y:S05]  /*cb90*/  FMNMX.FTZ R4, R6, R3, !PT ;  /* 0x0000000306047209 */ /* 0x000fea0007810000 */
[----:B------:R-:W1:Y:S08]  /*cba0*/  SHFL.BFLY PT, R164, R17, 0x1, 0x1f ;  /* 0x0c201f0011a47f89 */ /* 0x000e7000000e0000 */
        /* <DEDUP_REMOVED lines=9> */
[--C-:B------:R-:W-:Y:S01]  /*cc40*/  FFMA.FTZ R184, R12, c[0x0][0x23c], -R179.reuse ;  /* 0x00008f000cb87a23 */ /* 0x100fe200000108b3 */
[----:B------:R-:W-:Y:S01]  /*cc50*/  FSEL R172, R172, RZ, P0 ;  /* 0x000000ffacac7208 */ /* 0x000fe20000000000 */
[----:B------:R-:W1:Y:S01]  /*cc60*/  LDSM.16.MT88.4 R12, [R224+0x10000] ;  /* 0x01000000e00c783b */ /* 0x000e620000004200 */
[--C-:B------:R-:W-:Y:S01]  /*cc70*/  FFMA.FTZ R166, R252, c[0x0][0x23c], -R179.reuse ;  /* 0x00008f00fca67a23 */ /* 0x100fe200000108b3 */
[----:B------:R-:W-:Y:S01]  /*cc80*/  MUFU.EX2 R167, R167 ;  /* 0x000000a700a77308 */ /* 0x000fe20000000800 */
[--C-:B------:R-:W-:Y:S02]  /*cc90*/  FFMA.FTZ R185, R16, c[0x0][0x23c], -R179.reuse ;  /* 0x00008f0010b97a23 */ /* 0x100fe400000108b3 */
[--C-:B------:R-:W-:Y:S01]  /*cca0*/  FFMA.FTZ R183, R5, c[0x0][0x23c], -R172.reuse ;  /* 0x00008f0005b77a23 */ /* 0x100fe200000108ac */
[----:B------:R-:W-:Y:S01]  /*ccb0*/  FSEL R5, R164, RZ, P1 ;  /* 0x000000ffa4057208 */ /* 0x000fe20000800000 */
[--C-:B------:R-:W-:Y:S02]  /*ccc0*/  FFMA.FTZ R182, R11, c[0x0][0x23c], -R172.reuse ;  /* 0x00008f000bb67a23 */ /* 0x100fe400000108ac */
[----:B------:R-:W-:Y:S02]  /*ccd0*/  FFMA.FTZ R181, R9, c[0x0][0x23c], -R172 ;  /* 0x00008f0009b57a23 */ /* 0x000fe400000108ac */
[----:B------:R-:W-:Y:S01]  /*cce0*/  FADD.FTZ R4, -R5, R2 ;  /* 0x0000000205047221 */ /* 0x000fe20000010100 */
[----:B------:R-:W-:Y:S01]  /*ccf0*/  FSEL R5, R3, RZ, P0 ;  /* 0x000000ff03057208 */ /* 0x000fe20000000000 */
[----:B------:R-:W-:Y:S01]  /*cd00*/  FFMA.FTZ R180, R7, c[0x0][0x23c], -R172 ;  /* 0x00008f0007b47a23 */ /* 0x000fe200000108ac */
[----:B------:R-:W2:Y:S01]  /*cd10*/  MUFU.EX2 R166, R166 ;  /* 0x000000a600a67308 */ /* 0x000ea20000000800 */
[----:B------:R-:W-:Y:S01]  /*cd20*/  FMUL.FTZ R2, R4, c[0x0][0x23c] ;  /* 0x00008f0004027a20 */ /* 0x000fe20000410000 */
[----:B------:R-:W-:Y:S01]  /*cd30*/  ISETP.GT.AND P0, PT, R237, R232, PT ;  /* 0x000000e8ed00720c */ /* 0x000fe20003f04270 */
[----:B------:R-:W-:Y:S02]  /*cd40*/  FADD.FTZ R5, -R5, R0 ;  /* 0x0000000005057221 */ /* 0x000fe40000010100 */
        /* <DEDUP_REMOVED lines=28> */
[----:B------:R-:W-:Y:S01]  /*cf10*/  FFMA.FTZ R172, R165, c[0x0][0x23c], -R172 ;  /* 0x00008f00a5ac7a23 */ /* 0x000fe200000108ac */
[----:B------:R-:W-:Y:S01]  /*cf20*/  MUFU.EX2 R181, R181 ;  /* 0x000000b500b57308 */ /* 0x000fe20000000800 */
[--C-:B------:R-:W-:Y:S02]  /*cf30*/  FFMA.FTZ R188, R188, c[0x0][0x23c], -R179.reuse ;  /* 0x00008f00bcbc7a23 */ /* 0x100fe400000108b3 */
[----:B------:R-:W-:Y:S07]  /*cf40*/  FFMA.FTZ R179, R174, c[0x0][0x23c], -R179 ;  /* 0x00008f00aeb37a23 */ /* 0x000fee00000108b3 */
        /* <DEDUP_REMOVED lines=216> */
[----:B------:R-:W-:Y:S04]  /*dcd0*/  FADD.FTZ R181, R181, R182 ;  /* 0x000000b6b5b57221 */ /* 0x000fe80000010000 */
[C---:B---3--:R-:W-:Y:S05]  /*dce0*/  HMMA.16816.F32.BF16 R4, R132.reuse, R140, R4 ;  /* 0x0000008c8404723c */ /* 0x048fea0000041804 */
[----:B------:R-:W-:Y:S03]  /*dcf0*/  FADD.FTZ R180, R180, R181 ;  /* 0x000000b5b4b47221 */ /* 0x000fe60000010000 */
[C---:B------:R-:W-:Y:S01]  /*dd00*/  HMMA.16816.F32.BF16 R8, R132.reuse, R142, R8 ;  /* 0x0000008e8408723c */ /* 0x040fe20000041808 */
[----:B------:R-:W2:Y:S03]  /*dd10*/  LDSM.16.MT88.4 R140, [R222+0x12800] ;  /* 0x01280000de8c783b */ /* 0x000ea60000004200 */
[----:B------:R-:W-:Y:S04]  /*dd20*/  FADD.FTZ R191, R191, R180 ;  /* 0x000000b4bfbf7221 */ /* 0x000fe80000010000 */
[C---:B------:R-:W-:Y:S04]  /*dd30*/  HMMA.16816.F32.BF16 R12, R132.reuse, R144, R12 ;  /* 0x00000090840c723c */ /* 0x040fe8000004180c */
[----:B------:R-:W-:Y:S04]  /*dd40*/  FADD.FTZ R192, R192, R191 ;  /* 0x000000bfc0c07221 */ /* 0x000fe80000010000 */
        /* <DEDUP_REMOVED lines=140> */
[----:B------:R-:W-:Y:S02]  /*e610*/  FADD.FTZ R0, R186, R13 ;  /* 0x0000000dba007221 */ /* 0x000fe40000010000 */
[----:B------:R-:W-:Y:S02]  /*e620*/  FADD.FTZ R13, R193, R192 ;  /* 0x000000c0c10d7221 */ /* 0x000fe40000010000 */
[C---:B------:R-:W-:Y:S04]  /*e630*/  HMMA.16816.F32.BF16 R72, R168.reuse, R18, R72 ;  /* 0x00000012a848723c */ /* 0x040fe80000041848 */
[----:B------:R-:W-:Y:S02]  /*e640*/  FADD.FTZ R0, R187, R0 ;  /* 0x00000000bb007221 */ /* 0x000fe40000010000 */
[----:B------:R-:W-:Y:S02]  /*e650*/  FADD.FTZ R13, R194, R13 ;  /* 0x0000000dc20d7221 */ /* 0x000fe40000010000 */
        /* <DEDUP_REMOVED lines=13> */
[----:B------:R-:W-:Y:S02]  /*e730*/  FADD.FTZ R5, R190, R5 ;  /* 0x00000005be057221 */ /* 0x000fe40000010000 */
[----:B------:R-:W-:Y:S02]  /*e740*/  FADD.FTZ R0, R196, R13 ;  /* 0x0000000dc4007221 */ /* 0x000fe40000010000 */
[----:B------:R-:W-:Y:S01]  /*e750*/  FADD.FTZ R202, R202, R5 ;  /* 0x00000005caca7221 */ /* 0x000fe20000010000 */
[C---:B---3--:R-:W-:Y:S03]  /*e760*/  HMMA.16816.F32.BF16 R124, R168.reuse, R8, R124 ;  /* 0x00000008a87c723c */ /* 0x048fe6000004187c */
[----:B------:R-:W-:Y:S02]  /*e770*/  FADD.FTZ R203, R203, R202 ;  /* 0x000000cacbcb7221 */ /* 0x000fe40000010000 */
[----:B------:R-:W-:Y:S02]  /*e780*/  FADD.FTZ R0, R199, R0 ;  /* 0x00000000c7007221 */ /* 0x000fe40000010000 */
[----:B------:R-:W-:Y:S01]  /*e790*/  FADD.FTZ R198, R198, R203 ;  /* 0x000000cbc6c67221 */ /* 0x000fe20000010000 */
[----:B------:R-:W-:Y:S04]  /*e7a0*/  HMMA.16816.F32.BF16 R128, R168, R10, R128 ;  /* 0x0000000aa880723c */ /* 0x000fe80000041880 */
[----:B------:R-:W-:Y:S01]  /*e7b0*/  FADD.FTZ R197, R197, R0 ;  /* 0x00000000c5c57221 */ /* 0x000fe20000010000 */
[----:B------:R-:W-:Y:S01]  /*e7c0*/  MOV R0, R3 ;  /* 0x0000000300007202 */ /* 0x000fe20000000f00 */
[----:B------:R-:W-:Y:S02]  /*e7d0*/  FADD.FTZ R235, R235, R198 ;  /* 0x000000c6ebeb7221 */ /* 0x000fe40000010000 */
        /* <DEDUP_REMOVED lines=9> */
[----:B------:R-:W-:-:S05]  /*e870*/  @P0 BRA `(.L_x_7636) ;  /* 0xffffbd0000000947 */ /* 0x000fca000383ffff */
.L_x_7632:
        /* <DEDUP_REMOVED lines=332> */
.L_x_7638:
[----:B--234-:R-:W-:Y:S05]  /*fd40*/  BSYNC B0 ;  /* 0x0000000000007941 */ /* 0x01cfea0003800000 */
.L_x_7637:
        /* <DEDUP_REMOVED lines=58> */
.L_x_7639:
        /* <DEDUP_REMOVED lines=9> */
.L_x_8975:


//--------------------- .text._ZN5flash24flash_fwd_splitkv_kernelI23Flash_fwd_kernel_traitsILi256ELi64ELi64ELi4ELb0ELb0EN7cutlass10bfloat16_tE19Flash_kernel_traitsILi256ELi64ELi64ELi4ES3_EELb0ELb1ELb1ELb0ELb0ELb0ELb1ELb0EEEvNS_16Flash_fwd_paramsE --------------------------
	.section	.text._ZN5flash24flash_fwd_splitkv_kernelI23Flash_fwd_kernel_traitsILi256ELi64ELi64ELi4ELb0ELb0EN7cutlass10bfloat16_tE19Flash_kernel_traitsILi256ELi64ELi64ELi4ES3_EELb0ELb1ELb1ELb0ELb0ELb0ELb1ELb0EEEvNS_16Flash_fwd_paramsE,"ax",@progbits
	.sectioninfo	@"SHI_REGISTERS=255"
	.align	128
        .global         _ZN5flash24flash_fwd_splitkv_kernelI23Flash_fwd_kernel_traitsILi256ELi64ELi64ELi4ELb0ELb0EN7cutlass10bfloat16_tE19Flash_kernel_traitsILi256ELi64ELi64ELi4ES3_EELb0ELb1ELb1ELb0ELb0ELb0ELb1ELb0EEEvNS_16Flash_fwd_paramsE
        .type           _ZN5flash24flash_fwd_splitkv_kernelI23Flash_fwd_kernel_traitsILi256ELi64ELi64ELi4ELb0ELb0EN7cutlass10bfloat16_tE19Flash_kernel_traitsILi256ELi64ELi64ELi4ES3_EELb0ELb1ELb1ELb0ELb0ELb0ELb1ELb0EEEvNS_16Flash_fwd_paramsE,@function
        .size           _ZN5flash24flash_fwd_splitkv_kernelI23Flash_fwd_kernel_traitsILi256ELi64ELi64ELi4ELb0ELb0EN7cutlass10bfloat16_tE19Flash_kernel_traitsILi256ELi64ELi64ELi4ES3_EELb0ELb1ELb1ELb0ELb0ELb0ELb1ELb0EEEvNS_16Flash_fwd_paramsE,(.L_x_8976 - _ZN5flash24flash_fwd_splitkv_kernelI23Flash_fwd_kernel_traitsILi256ELi64ELi64ELi4ELb0ELb0EN7cutlass10bfloat16_tE19Flash_kernel_traitsILi256ELi64ELi64ELi4ES3_EELb0ELb1ELb1ELb0ELb0ELb0ELb1ELb0EEEvNS_16Flash_fwd_paramsE)
        .other          _ZN5flash24flash_fwd_splitkv_kernelI23Flash_fwd_kernel_traitsILi256ELi64ELi64ELi4ELb0ELb0EN7cutlass10bfloat16_tE19Flash_kernel_traitsILi256ELi64ELi64ELi4ES3_EELb0ELb1ELb1ELb0ELb0ELb0ELb1ELb0EEEvNS_16Flash_fwd_paramsE,@"STO_CUDA_ENTRY STV_DEFAULT"
_ZN5flash24flash_fwd_splitkv_kernelI23Flash_fwd_kernel_traitsILi256ELi64ELi64ELi4ELb0ELb0EN7cutlass10bfloat16_tE19Flash_kernel_traitsILi256ELi64ELi64ELi4ES3_EELb0ELb1ELb1ELb0ELb0ELb0ELb1ELb0EEEvNS_16Flash_fwd_paramsE:
.text._ZN5flash24flash_fwd_splitkv_kernelI23Flash_fwd_kernel_traitsILi256ELi64ELi64ELi4ELb0ELb0EN7cutlass10bfloat16_tE19Flash_kernel_traitsILi256ELi64ELi64ELi4ES3_EELb0ELb1ELb1ELb0ELb0ELb0ELb1ELb0EEEvNS_16Flash_fwd_paramsE:
        /* <DEDUP_REMOVED lines=77> */
.L_x_7640:
[----:B------:R-:W-:Y:S02]  /*04d0*/  ULDC UR6, c[0x0][0x218] ;  /* 0x0000860000067ab9 */ /* 0x000fe40000000800 */
.L_x_7641:
        /* <DEDUP_REMOVED lines=120> */
.L_x_7644:
[----:B------:R-:W-:Y:S05]  /*0c60*/  BSYNC B0 ;  /* 0x0000000000007941 */ /* 0x000fea0003800000 */
.L_x_7643:
        /* <DEDUP_REMOVED lines=12> */
.L_x_7646:
[----:B------:R-:W-:Y:S05]  /*0d30*/  BSYNC B0 ;  /* 0x0000000000007941 */ /* 0x000fea0003800000 */
.L_x_7645:
        /* <DEDUP_REMOVED lines=12> */
.L_x_7648:
[----:B------:R-:W-:Y:S05]  /*0e00*/  BSYNC B0 ;  /* 0x0000000000007941 */ /* 0x000fea0003800000 */
.L_x_7647:
        /* <DEDUP_REMOVED lines=12> */
.L_x_7650:
[----:B------:R-:W-:Y:S05]  /*0ed0*/  BSYNC B0 ;  /* 0x0000000000007941 */ /* 0x000fea0003800000 */
.L_x_7649:
        /* <DEDUP_REMOVED lines=12> */
.L_x_7652:
[----:B------:R-:W-:Y:S05]  /*0fa0*/  BSYNC B0 ;  /* 0x0000000000007941 */ /* 0x000fea0003800000 */
.L_x_7651:
        /* <DEDUP_REMOVED lines=12> */
.L_x_7654:
[----:B------:R-:W-:Y:S05]  /*1070*/  BSYNC B0 ;  /* 0x0000000000007941 */ /* 0x000fea0003800000 */
.L_x_7653:
        /* <DEDUP_REMOVED lines=12> */
.L_x_7656:
[----:B------:R-:W-:Y:S05]  /*1140*/  BSYNC B0 ;  /* 0x0000000000007941 */ /* 0x000fea0003800000 */
.L_x_7655:
        /* <DEDUP_REMOVED lines=12> */
.L_x_7658:
[----:B------:R-:W-:Y:S05]  /*1210*/  BSYNC B0 ;  /* 0x0000000000007941 */ /* 0x000fea0003800000 */
.L_x_7657:
        /* <DEDUP_REMOVED lines=32> */
.L_x_7642:
        /* <DEDUP_REMOVED lines=47> */
[----:B------:R-:W-:Y:S02]  /*1710*/  ULDC UR11, c[0x0][0x2d0] ;  /* 0x0000b400000b7ab9 */ /* 0x000fe40000000800 */
        /* <DEDUP_REMOVED lines=70> */
.L_x_7659:
        /* <DEDUP_REMOVED lines=20> */
.L_x_7661:
[----:B------:R-:W-:Y:S01]  /*1cc0*/  IABS R3, c[0x0][0x1c8] ;  /* 0x0000720000037a13 */ /* 0x000fe20000000000 */
[----:B------:R-:W-:Y:S01]  /*1cd0*/  IMAD.U32 R0, RZ, RZ, UR16 ;  /* 0x00000010ff007e24 */ /* 0x000fe2000f8e00ff */
[----:B------:R-:W-:Y:S02]  /*1ce0*/  ULDC UR4, c[0x0][0x1c8] ;  /* 0x0000720000047ab9 */ /* 0x000fe40000000800 */
[----:B------:R-:W1:Y:S01]  /*1cf0*/  I2F.RP R6, R3 ;  /* 0x0000000300067306 */ /* 0x000e620000209400 */
[----:B------:R-:W-:Y:S01]  /*1d00*/  ULOP3.LUT UR4, UR16, UR4, URZ, 0x3c, !UPT ;  /* 0x0000000410047292 */ /* 0x000fe2000f8e3c3f */
[----:B------:R-:W-:Y:S01]  /*1d10*/  IABS R0, R0 ;  /* 0x0000000000007213 */ /* 0x000fe20000000000 */
[----:B------:R-:W-:Y:S02]  /*1d20*/  ULEA UR11, UR6, 0xffffffc0, 0x6 ;  /* 0xffffffc0060b7891 */ /* 0x000fe4000f8e303f */
[----:B------:R-:W-:Y:S02]  /*1d30*/  @UP0 UIADD3 UR24, UR23, UR24, URZ ;  /* 0x0000001817180290 */ /* 0x000fe4000fffe03f */
[----:B------:R-:W-:Y:S01]  /*1d40*/  ISETP.LE.AND P2, PT, RZ, UR4, PT ;  /* 0x00000004ff007c0c */ /* 0x000fe2000bf43270 */
[----:B------:R-:W-:-:S02]  /*1d50*/  USHF.R.S32.HI UR10, URZ, 0x1f, UR11 ;  /* 0x0000001f3f0a7899 */ /* 0x000fc4000801140b */
[----:B------:R-:W-:Y:S02]  /*1d60*/  ULDC.64 UR4, c[0x0][0x198] ;  /* 0x0000660000047ab9 */ /* 0x000fe40000000a00 */
[----:B------:R-:W-:Y:S02]  /*1d70*/  UIMAD UR25, UR10, UR4, URZ ;  /* 0x000000040a1972a4 */ /* 0x000fe4000f8e023f */
[----:B------:R-:W-:Y:S01]  /*1d80*/  UIMAD.WIDE.U32 UR26, UR11, UR4, UR26 ;  /* 0x000000040b1a72a5 */ /* 0x000fe2000f8e001a */
[----:B-1----:R-:W1:Y:S01]  /*1d90*/  MUFU.RCP R4, R6 ;  /* 0x0000000600047308 */ /* 0x002e620000001000 */
[----:B------:R-:W-:-:S04]  /*1da0*/  UIMAD UR4, UR11, UR5, UR25 ;  /* 0x000000050b0472a4 */ /* 0x000fc8000f8e0219 */
        /* <DEDUP_REMOVED lines=44> */
.L_x_7660:
[----:B------:R-:W-:Y:S01]  /*2070*/  SHF.R.S32.HI R89, RZ, 0x1f, R8 ;  /* 0x0000001fff597819 */ /* 0x000fe20000011408 */
[----:B------:R-:W-:Y:S01]  /*2080*/  UISETP.NE.AND UP0, UPT, UR17, -0x1, UPT ;  /* 0xffffffff1100788c */ /* 0x000fe2000bf05270 */
[----:B------:R-:W1:Y:S01]  /*2090*/  S2R R19, SR_CTAID.X ;  /* 0x0000000000137919 */ /* 0x000e620000002500 */
[----:B------:R-:W-:Y:S01]  /*20a0*/  ULDC.64 UR4, c[0x0][0x190] ;  /* 0x0000640000047ab9 */ /* 0x000fe20000000a00 */
[-C--:B------:R-:W-:Y:S01]  /*20b0*/  LEA.HI R3, R89, R8.reuse, RZ, 0x4 ;  /* 0x0000000859037211 */ /* 0x080fe200078f20ff */
[----:B------:R-:W-:Y:S01]  /*20c0*/  IMAD R7, R7, c[0x0][0x1b8], RZ ;  /* 0x00006e0007077a24 */ /* 0x000fe200078e02ff */
[----:B------:R-:W-:Y:S01]  /*20d0*/  LEA.HI R9, R89, R8, RZ, 0x3 ;  /* 0x0000000859097211 */ /* 0x000fe200078f18ff */
[----:B------:R-:W-:Y:S01]  /*20e0*/  USHF.R.S32.HI UR27, URZ, 0x1f, UR16 ;  /* 0x0000001f3f1b7899 */ /* 0x000fe20008011410 */
[----:B------:R-:W-:Y:S01]  /*20f0*/  SHF.R.S32.HI R0, RZ, 0x4, R3 ;  /* 0x00000004ff007819 */ /* 0x000fe20000011403 */
[----:B------:R-:W-:Y:S01]  /*2100*/  IMAD R6, R12, c[0x0][0x1bc], R7 ;  /* 0x00006f000c067a24 */ /* 0x000fe200078e0207 */
        /* <DEDUP_REMOVED lines=27> */
[----:B------:R-:W-:Y:S01]  /*22c0*/  LOP3.LUT R11, R3, 0xfffffff8, RZ, 0xc0, !PT ;  /* 0xfffffff8030b7812 */ /* 0x000fe200078ec0ff */
[----:B------:R-:W-:Y:S01]  /*22d0*/  UIADD3 UR17, -UR12, UR14, URZ ;  /* 0x0000000e0c117290 */ /* 0x000fe2000fffe13f */
[C---:B------:R-:W-:Y:S01]  /*22e0*/  IADD3 R10, P0, R233.reuse, UR26, RZ ;  /* 0x0000001ae90a7c10 */ /* 0x040fe2000ff1e0ff */
[----:B------:R-:W-:Y:S01]  /*22f0*/  ULDC.64 UR4, c[0x0][0x1a8] ;  /* 0x00006a0000047ab9 */ /* 0x000fe20000000a00 */
[C---:B------:R-:W-:Y:S01]  /*2300*/  IADD3 R20, P1, R233.reuse, R20, RZ ;  /* 0x00000014e9147210 */ /* 0x040fe20007f3e0ff */
[----:B------:R-:W-:Y:S01]  /*2310*/  IMAD.IADD R0, R0, 0x1, -R11 ;  /* 0x0000000100007824 */ /* 0x000fe200078e0a0b */
[C---:B------:R-:W-:Y:S01]  /*2320*/  IADD3.X R11, R4.reuse, UR24, RZ, P0, !PT ;  /* 0x00000018040b7c10 */ /* 0x040fe200087fe4ff */
[----:B------:R-:W-:Y:S01]  /*2330*/  UIMAD UR4, UR27, UR4, URZ ;  /* 0x000000041b0472a4 */ /* 0x000fe2000f8e023f */
[----:B------:R-:W-:Y:S01]  /*2340*/  IADD3 R14, P0, R233, UR28, RZ ;  /* 0x0000001ce90e7c10 */ /* 0x000fe2000ff1e0ff */
[----:B------:R-:W-:Y:S01]  /*2350*/  IMAD.X R21, R4, 0x1, R5, P1 ;  /* 0x0000000104157824 */ /* 0x000fe200008e0605 */
[----:B------:R-:W-:Y:S01]  /*2360*/  LOP3.LUT R9, R232, 0x38, R233, 0xf8, !PT ;  /* 0x00000038e8097812 */ /* 0x000fe200078ef8e9 */
[----:B------:R-:W-:Y:S01]  /*2370*/  IMAD.SHL.U32 R5, R229, 0x8, RZ ;  /* 0x00000008e5057824 */ /* 0x000fe200078e00ff */
[C---:B------:R-:W-:Y:S01]  /*2380*/  R2P PR, R0.reuse, 0x6 ;  /* 0x0000000600007804 */ /* 0x040fe20000000000 */
[----:B------:R-:W-:Y:S01]  /*2390*/  IMAD.SHL.U32 R0, R0, 0x40, RZ ;  /* 0x0000004000007824 */ /* 0x000fe200078e00ff */
[----:B------:R-:W-:Y:S01]  /*23a0*/  IADD3.X R15, R4, UR22, RZ, P0, !PT ;  /* 0x00000016040f7c10 */ /* 0x000fe200087fe4ff */
[C---:B------:R-:W-:Y:S01]  /*23b0*/  IMAD.WIDE.U32 R166, R16.reuse, c[0x0][0x198], R20 ;  /* 0x0000660010a67a25 */ /* 0x040fe200078e0014 */
[----:B------:R-:W-:Y:S01]  /*23c0*/  SHF.R.U32.HI R232, RZ, 0x3, R232 ;  /* 0x00000003ffe87819 */ /* 0x000fe200000116e8 */
[----:B------:R-:W-:Y:S01]  /*23d0*/  UIMAD UR4, UR16, UR5, UR4 ;  /* 0x00000005100472a4 */ /* 0x000fe2000f8e0204 */
[----:B------:R-:W-:Y:S01]  /*23e0*/  IADD3 R168, P0, R16, UR11, RZ ;  /* 0x0000000b10a87c10 */ /* 0x000fe2000ff1e0ff */
[----:B------:R-:W-:Y:S01]  /*23f0*/  IMAD.IADD R165, R167, 0x1, R165 ;  /* 0x00000001a7a57824 */ /* 0x000fe200078e02a5 */
[----:B------:R-:W-:Y:S01]  /*2400*/  LOP3.LUT R0, R0, 0x1c0, RZ, 0xc0, !PT ;  /* 0x000001c000007812 */ /* 0x000fe200078ec0ff */
[----:B------:R-:W-:Y:S01]  /*2410*/  IMAD.WIDE.U32 R12, R12, c[0x0][0x1b8], R10 ;  /* 0x00006e000c0c7a25 */ /* 0x000fe200078e000a */
[----:B------:R-:W-:-:S02]  /*2420*/  LOP3.LUT R232, R9, R232, RZ, 0x3c, !PT ;  /* 0x000000e809e87212 */ /* 0x000fc400078e3cff */
[----:B------:R-:W-:Y:S01]  /*2430*/  IADD3.X R167, R17, UR10, RZ, P0, !PT ;  /* 0x0000000a11a77c10 */ /* 0x000fe200087fe4ff */
[----:B------:R-:W-:Y:S01]  /*2440*/  IMAD.U32 R10, RZ, RZ, UR16 ;  /* 0x00000010ff0a7e24 */ /* 0x000fe2000f8e00ff */
[-C--:B------:R-:W-:Y:S01]  /*2450*/  LEA.HI R9, R89, R8.reuse, RZ, 0x6 ;  /* 0x0000000859097211 */ /* 0x080fe200078f30ff */
[----:B------:R-:W-:Y:S01]  /*2460*/  IMAD.IADD R7, R13, 0x1, R6 ;  /* 0x000000010d077824 */ /* 0x000fe200078e0206 */
[----:B------:R-:W-:Y:S01]  /*2470*/  LOP3.LUT R5, R0, 0x8, R5, 0xf8, !PT ;  /* 0x0000000800057812 */ /* 0x000fe200078ef805 */
[----:B------:R-:W-:Y:S01]  /*2480*/  IMAD R167, R167, c[0x0][0x1a0], RZ ;  /* 0x00006800a7a77a24 */ /* 0x000fe200078e02ff */
[----:B------:R-:W-:Y:S01]  /*2490*/  ISETP.GE.AND P0, PT, R16, UR17, PT ;  /* 0x0000001110007c0c */ /* 0x000fe2000bf06270 */
[----:B------:R-:W-:Y:S01]  /*24a0*/  IMAD.SHL.U32 R3, R3, 0x40, RZ ;  /* 0x0000004003037824 */ /* 0x000fe200078e00ff */
[----:B------:R-:W-:Y:S01]  /*24b0*/  SHF.R.U32.HI R0, RZ, 0x3, R0 ;  /* 0x00000003ff007819 */ /* 0x000fe20000011600 */
[----:B------:R-:W-:Y:S01]  /*24c0*/  IMAD.SHL.U32 R9, R9, 0x8, RZ ;  /* 0x0000000809097824 */ /* 0x000fe200078e00ff */
[----:B------:R-:W-:Y:S01]  /*24d0*/  LEA.HI R89, R89, R8, RZ, 0x5 ;  /* 0x0000000859597211 */ /* 0x000fe200078f28ff */
[----:B------:R-:W-:Y:S01]  /*24e0*/  IMAD.MOV.U32 R6, RZ, RZ, R12 ;  /* 0x000000ffff067224 */ /* 0x000fe200078e000c */
[----:B------:R-:W-:Y:S01]  /*24f0*/  LOP3.LUT R0, R5, R0, RZ, 0x3c, !PT ;  /* 0x0000000005007212 */ /* 0x000fe200078e3cff */
        /* <DEDUP_REMOVED lines=11> */
[----:B------:R-:W-:Y:S01]  /*25b0*/  IADD3 R171, R233, 0x80, RZ ;  /* 0x00000080e9ab7810 */ /* 0x000fe20007ffe0ff */
[----:B-1----:R-:W-:Y:S01]  /*25c0*/  IMAD.WIDE R18, R19, 0x40, R16 ;  /* 0x0000004013127825 */ /* 0x002fe200078e0210 */
[----:B------:R-:W-:-:S02]  /*25d0*/  IADD3 R170, R233, 0xc0, RZ ;  /* 0x000000c0e9aa7810 */ /* 0x000fc40007ffe0ff */
[----:B------:R-:W-:Y:S01]  /*25e0*/  SEL R7, R7, 0xfffffff0, !P1 ;  /* 0xfffffff007077807 */ /* 0x000fe20004800000 */
[----:B------:R-:W-:Y:S01]  /*25f0*/  IMAD.IADD R3, R8, 0x1, -R3 ;  /* 0x0000000108037824 */ /* 0x000fe200078e0a03 */
        /* <DEDUP_REMOVED lines=42> */
.L_x_7663:
[----:B------:R-:W-:Y:S05]  /*28a0*/  BSYNC B0 ;  /* 0x0000000000007941 */ /* 0x000fea0003800000 */
.L_x_7662:
        /* <DEDUP_REMOVED lines=45> */
.L_x_7665:
[----:B------:R-:W-:Y:S05]  /*2b80*/  BSYNC B0 ;  /* 0x0000000000007941 */ /* 0x000fea0003800000 */
.L_x_7664:
        /* <DEDUP_REMOVED lines=45> */
.L_x_7667:
[----:B------:R-:W-:Y:S05]  /*2e60*/  BSYNC B0 ;  /* 0x0000000000007941 */ /* 0x000fea0003800000 */
.L_x_7666:
        /* <DEDUP_REMOVED lines=44> */
.L_x_7669:
[----:B------:R-:W-:Y:S05]  /*3130*/  BSYNC B0 ;  /* 0x0000000000007941 */ /* 0x000fea0003800000 */
.L_x_7668:
        /* <DEDUP_REMOVED lines=39> */
.L_x_7671:
[----:B------:R-:W-:Y:S05]  /*33b0*/  BSYNC B0 ;  /* 0x0000000000007941 */ /* 0x000fea0003800000 */
.L_x_7670:
        /* <DEDUP_REMOVED lines=41> */
.L_x_7673:
[----:B------:R-:W-:Y:S05]  /*3650*/  BSYNC B0 ;  /* 0x0000000000007941 */ /* 0x000fea0003800000 */
.L_x_7672:
        /* <DEDUP_REMOVED lines=40> */
.L_x_7675:
[----:B------:R-:W-:Y:S05]  /*38e0*/  BSYNC B0 ;  /* 0x0000000000007941 */ /* 0x000fea0003800000 */
.L_x_7674:
        /* <DEDUP_REMOVED lines=15> */
[C---:B---3--:R-:W-:Y:S02]  /*39e0*/  @!P5 LEA R18, P4, R20.reuse, c[0x0][0x168], 0x1 ;  /* 0x00005a001412da11 */ /* 0x048fe400078808ff */
        /* <DEDUP_REMOVED lines=25> */
.L_x_7677:
[----:B------:R-:W-:Y:S05]  /*3b80*/  BSYNC B0 ;  /* 0x0000000000007941 */ /* 0x000fea0003800000 */
.L_x_7676:
[----:B------:R-:W-:Y:S01]  /*3b90*/  USHF.R.S32.HI UR11, URZ, 0x1f, UR15 ;  /* 0x0000001f3f0b7899 */ /* 0x000fe2000801140f */
[----:B------:R-:W0:Y:S01]  /*3ba0*/  LDGDEPBAR ;  /* 0x00000000000079af */ /* 0x000e220000000000 */
[----:B------:R-:W-:-:S02]  /*3bb0*/  ULDC.64 UR4, c[0x0][0x320] ;  /* 0x0000c80000047ab9 */ /* 0x000fc40000000a00 */
[----:B------:R-:W-:Y:S02]  /*3bc0*/  UIMAD UR11, UR11, UR4, URZ ;  /* 0x000000040b0b72a4 */ /* 0x000fe4000f8e023f */
[----:B------:R-:W-:Y:S02]  /*3bd0*/  UMOV UR26, UR16 ;  /* 0x00000010001a7c82 */ /* 0x000fe40008000000 */
[----:B------:R-:W-:Y:S02]  /*3be0*/  UIMAD.WIDE.U32 UR26, UR15, UR4, UR26 ;  /* 0x000000040f1a72a5 */ /* 0x000fe4000f8e001a */
[----:B------:R-:W-:-:S03]  /*3bf0*/  UIMAD UR11, UR15, UR5, UR11 ;  /* 0x000000050f0b72a4 */ /* 0x000fc6000f8e020b */
[----:B------:R-:W-:Y:S02]  /*3c00*/  ULDC.64 UR4, c[0x0][0x318] ;  /* 0x0000c60000047ab9 */ /* 0x000fe40000000a00 */
[----:B------:R-:W-:Y:S02]  /*3c10*/  ULEA UR4, UP0, UR26, UR4, 0x2 ;  /* 0x000000041a047291 */ /* 0x000fe4000f80103f */
[----:B------:R-:W-:-:S04]  /*3c20*/  UIADD3 UR11, UR27, UR11, URZ ;  /* 0x0000000b1b0b7290 */ /* 0x000fc8000fffe03f */
[----:B------:R-:W-:Y:S01]  /*3c30*/  ULEA.HI.X UR5, UR26, UR5, UR11, 0x2, UP0 ;  /* 0x000000051a057291 */ /* 0x000fe200080f140b */
[----:B-123--:R-:W-:Y:S01]  /*3c40*/  IMAD.U32 R10, RZ, RZ, UR4 ;  /* 0x00000004ff0a7e24 */ /* 0x00efe2000f8e00ff */
[----:B------:R-:W-:-:S04]  /*3c50*/  DEPBAR.LE SB0, 0x0 ;  /* 0x000080000000791a */ /* 0x000fc80000000000 */
[----:B------:R-:W-:-:S05]  /*3c60*/  IMAD.U32 R11, RZ, RZ, UR5 ;  /* 0x00000005ff0b7e24 */ /* 0x000fca000f8e00ff */
[----:B------:R-:W2:Y:S04]  /*3c70*/  LDG.E R9, [R10.64] ;  /* 0x000000140a097981 */ /* 0x000ea8000c1e1900 */
[----:B------:R-:W-:Y:S01]  /*3c80*/  BAR.SYNC.DEFER_BLOCKING 0x0 ;  /* 0x0000000000007b1d */ /* 0x000fe20000010000 */
[----:B------:R-:W-:Y:S01]  /*3c90*/  ISETP.GE.AND P1, PT, R16, UR28, PT ;  /* 0x0000001c10007c0c */ /* 0x000fe2000bf26270 */
[----:B------:R-:W-:Y:S01]  /*3ca0*/  IMAD.SHL.U32 R231, R8, 0x2, RZ ;  /* 0x0000000208e77824 */ /* 0x000fe200078e00ff */
[----:B------:R-:W-:-:S03]  /*3cb0*/  LEA R248, P0, R168, c[0x0][0x170], 0x1 ;  /* 0x00005c00a8f87a11 */ /* 0x000fc600078008ff */
[----:B------:R-:W2:Y:S01]  /*3cc0*/  MUFU.RCP R6, c[0x0][0x238] ;  /* 0x00008e0000067b08 */ /* 0x000ea20000001000 */
[----:B------:R-:W-:Y:S01]  /*3cd0*/  BSSY B0, `(.L_x_7678) ;  /* 0x0000028000007945 */ /* 0x000fe20003800000 */
[----:B------:R-:W-:Y:S02]  /*3ce0*/  LOP3.LUT R231, R231, 0x6, RZ, 0xc0, !PT ;  /* 0x00000006e7e77812 */ /* 0x000fe400078ec0ff */
[----:B------:R-:W-:-:S04]  /*3cf0*/  LEA.HI.X R249, R168, c[0x0][0x174], R167, 0x1, P0 ;  /* 0x00005d00a8f97a11 */ /* 0x000fc800000f0ca7 */
[----:B------:R1:W-:Y:S04]  /*3d00*/  @P1 STS.128 [R232+0x10000], RZ ;  /* 0x010000ffe8001388 */ /* 0x0003e80000000c00 */
[----:B------:R1:W-:Y:S04]  /*3d10*/  @P1 STS.128 [R232+0x12000], RZ ;  /* 0x012000ffe8001388 */ /* 0x0003e80000000c00 */
[----:B------:R1:W-:Y:S04]  /*3d20*/  @P1 STS.128 [R232+0x14000], RZ ;  /* 0x014000ffe8001388 */ /* 0x0003e80000000c00 */
[----:B------:R1:W-:Y:S01]  /*3d30*/  @P1 STS.128 [R232+0x16000], RZ ;  /* 0x016000ffe8001388 */ /* 0x0003e20000000c00 */
[----:B--2---:R-:W-:Y:S01]  /*3d40*/  FMUL.FTZ R9, R9, R6 ;  /* 0x0000000609097220 */ /* 0x004fe20000410000 */
[----:B------:R-:W-:-:S03]  /*3d50*/  SHF.R.S32.HI R6, RZ, 0x1f, R3 ;  /* 0x0000001fff067819 */ /* 0x000fc60000011403 */
[----:B------:R1:W2:Y:S01]  /*3d60*/  R2UR UR16, R9 ;  /* 0x00000000091073c2 */ /* 0x0002a200000e0000 */
[----:B------:R-:W-:-:S04]  /*3d70*/  LEA.HI R3, R6, R3, RZ, 0x2 ;  /* 0x0000000306037211 */ /* 0x000fc800078f10ff */
[----:B------:R-:W-:Y:S01]  /*3d80*/  SHF.R.S32.HI R3, RZ, 0x2, R3 ;  /* 0x00000002ff037819 */ /* 0x000fe20000011403 */
[----:B------:R-:W-:Y:S05]  /*3d90*/  @P1 BRA `(.L_x_7679) ;  /* 0x000001b000001947 */ /* 0x000fea0003800000 */
[----:B------:R-:W-:Y:S02]  /*3da0*/  ISETP.GE.AND P2, PT, R172, c[0x0][0x220], PT ;  /* 0x00008800ac007a0c */ /* 0x000fe40003f46270 */
[----:B------:R-:W-:Y:S02]  /*3db0*/  ISETP.GE.AND P3, PT, R233, c[0x0][0x220], PT ;  /* 0x00008800e9007a0c */ /* 0x000fe40003f66270 */
[----:B------:R-:W-:Y:S02]  /*3dc0*/  ISETP.GE.AND P1, PT, R171, c[0x0][0x220], PT ;  /* 0x00008800ab007a0c */ /* 0x000fe40003f26270 */
[----:B------:R-:W-:-:S07]  /*3dd0*/  ISETP.GE.AND P0, PT, R170, c[0x0][0x220], PT ;  /* 0x00008800aa007a0c */ /* 0x000fce0003f06270 */
[----:B------:R-:W-:Y:S02]  /*3de0*/  @!P2 IMAD.MOV.U32 R8, RZ, RZ, R248 ;  /* 0x000000ffff08a224 */ /* 0x000fe400078e00f8 */
[----:B-1----:R-:W-:Y:S01]  /*3df0*/  @!P2 IMAD.MOV.U32 R9, RZ, RZ, R249 ;  /* 0x000000ffff09a224 */ /* 0x002fe200078e00f9 */
        /* <DEDUP_REMOVED lines=21> */
.L_x_7679:
[----:B------:R-:W-:Y:S05]  /*3f50*/  BSYNC B0 ;  /* 0x0000000000007941 */ /* 0x000fea0003800000 */
.L_x_7678:
        /* <DEDUP_REMOVED lines=17> */
[----:B-1----:R-:W-:Y:S02]  /*4070*/  IMAD.U32 R9, RZ, RZ, UR27 ;  /* 0x0000001bff097e24 */ /* 0x002fe4000f8e00ff */
        /* <DEDUP_REMOVED lines=35> */
.L_x_7681:
[----:B------:R-:W-:Y:S05]  /*42b0*/  BSYNC B0 ;  /* 0x0000000000007941 */ /* 0x000fea0003800000 */
.L_x_7680:
        /* <DEDUP_REMOVED lines=10> */
[----:B-1----:R-:W-:Y:S01]  /*4360*/  IMAD.MOV.U32 R9, RZ, RZ, 0x5 ;  /* 0x00000005ff097424 */ /* 0x002fe200078e00ff */
[----:B------:R-:W-:Y:S01]  /*4370*/  ISETP.GE.AND P2, PT, R171, c[0x0][0x220], PT ;  /* 0x00008800ab007a0c */ /* 0x000fe20003f46270 */
[----:B------:R-:W-:Y:S01]  /*4380*/  IMAD.SHL.U32 R6, R4, 0x20, RZ ;  /* 0x0000002004067824 */ /* 0x000fe200078e00ff */
[----:B------:R-:W-:-:S02]  /*4390*/  ISETP.GE.AND P0, PT, R170, c[0x0][0x220], PT ;  /* 0x00008800aa007a0c */ /* 0x000fc40003f06270 */
[----:B------:R-:W-:-:S05]  /*43a0*/  SHF.L.U64.HI R9, R4, R9, c[0x0][0x1a4] ;  /* 0x0000690004097619 */ /* 0x000fca0000010209 */
        /* <DEDUP_REMOVED lines=29> */
.L_x_7683:
[----:B------:R-:W-:Y:S05]  /*4580*/  BSYNC B0 ;  /* 0x0000000000007941 */ /* 0x000fea0003800000 */
.L_x_7682:
        /* <DEDUP_REMOVED lines=13> */
[----:B-1----:R-:W-:Y:S01]  /*4660*/  @!P3 IMAD.MOV.U32 R9, RZ, RZ, c[0x0][0x1a4] ;  /* 0x00006900ff09b624 */ /* 0x002fe200078e00ff */
[----:B------:R-:W-:Y:S01]  /*4670*/  @!P2 MOV R8, c[0x0][0x1a4] ;  /* 0x000069000008aa02 */ /* 0x000fe20000000f00 */
[----:B------:R-:W-:Y:S01]  /*4680*/  @!P3 IMAD.MOV.U32 R13, RZ, RZ, R249 ;  /* 0x000000ffff0db224 */ /* 0x000fe200078e00f9 */
[----:B------:R-:W-:Y:S01]  /*4690*/  @!P2 MOV R10, R248 ;  /* 0x000000f8000aa202 */ /* 0x000fe20000000f00 */
        /* <DEDUP_REMOVED lines=36> */
.L_x_7685:
[----:B------:R-:W-:Y:S05]  /*48e0*/  BSYNC B0 ;  /* 0x0000000000007941 */ /* 0x000fea0003800000 */
.L_x_7684:
[C---:B------:R-:W-:Y:S01]  /*48f0*/  IMAD.SHL.U32 R4, R2.reuse, 0x40, RZ ;  /* 0x0000004002047824 */ /* 0x040fe200078e00ff */
[----:B------:R-:W-:Y:S01]  /*4900*/  R2P PR, R2, 0x6 ;  /* 0x0000000602007804 */ /* 0x000fe20000000000 */
[----:B------:R-:W-:Y:S01]  /*4910*/  IMAD.SHL.U32 R16, R16, 0x8, RZ ;  /* 0x0000000810107824 */ /* 0x000fe200078e00ff */
[----:B------:R-:W0:Y:S01]  /*4920*/  LDGDEPBAR ;  /* 0x00000000000079af */ /* 0x000e220000000000 */
[----:B------:R-:W-:Y:S01]  /*4930*/  IMAD R230, R89, 0x400, R0 ;  /* 0x0000040059e67824 */ /* 0x000fe200078e0200 */
[----:B-1----:R-:W-:Y:S01]  /*4940*/  LOP3.LUT R9, R4, 0x1c0, RZ, 0xc0, !PT ;  /* 0x000001c004097812 */ /* 0x002fe200078ec0ff */
        /* <DEDUP_REMOVED lines=10> */
[----:B------:R-:W-:Y:S01]  /*49f0*/  LDSM.16.M88.4 R60, [R228] ;  /* 0x00000000e43c783b */ /* 0x000fe20000000200 */
[----:B------:R-:W-:Y:S01]  /*4a00*/  ULDC UR4, c[0x0][0x2e8] ;  /* 0x0000ba0000047ab9 */ /* 0x000fe20000000800 */
[----:B------:R-:W-:Y:S01]  /*4a10*/  PLOP3.LUT P6, PT, PT, PT, UP0, 0x80, 0x0 ;  /* 0x000000000000781c */ /* 0x000fe20003fcf008 */
[----:B------:R-:W-:Y:S01]  /*4a20*/  IMAD R229, R229, 0x200, R4 ;  /* 0x00000200e5e57824 */ /* 0x000fe200078e0204 */
[----:B------:R-:W-:Y:S01]  /*4a30*/  LDSM.16.M88.4 R76, [R226] ;  /* 0x00000000e24c783b */ /* 0x000fe20000000200 */
[----:B------:R-:W-:-:S02]  /*4a40*/  UIADD3 UR4, UR5, UR4, URZ ;  /* 0x0000000405047290 */ /* 0x000fc4000fffe03f */
[----:B------:R-:W-:Y:S01]  /*4a50*/  IMAD.SHL.U32 R229, R229, 0x2, RZ ;  /* 0x00000002e5e57824 */ /* 0x000fe200078e00ff */
[----:B------:R-:W-:Y:S01]  /*4a60*/  LDSM.16.M88.4 R68, [R225] ;  /* 0x00000000e144783b */ /* 0x000fe20000000200 */
[----:B------:R-:W-:-:S03]  /*4a70*/  UIADD3 UR14, UR13, -UR14, URZ ;  /* 0x8000000e0d0e7290 */ /* 0x000fc6000fffe03f */
[----:B------:R-:W1:Y:S01]  /*4a80*/  LDSM.16.M88.4 R48, [R229+0x8000] ;  /* 0x00800000e530783b */ /* 0x000e620000000200 */
[C---:B------:R-:W-:Y:S02]  /*4a90*/  IADD3 R2, R229.reuse, 0x8000, RZ ;  /* 0x00008000e5027810 */ /* 0x040fe40007ffe0ff */
        /* <DEDUP_REMOVED lines=14> */
[----:B------:R-:W2:Y:S01]  /*4b80*/  LDSM.16.M88.4 R12, [R227+0x800] ;  /* 0x00080000e30c783b */ /* 0x000ea20000000200 */
[----:B------:R-:W-:Y:S02]  /*4b90*/  LEA R2, R89, UR12, 0x4 ;  /* 0x0000000c59027c11 */ /* 0x000fe4000f8e20ff */
[C---:B------:R-:W-:Y:S01]  /*4ba0*/  IADD3 R214, R227.reuse, 0x2800, RZ ;  /* 0x00002800e3d67810 */ /* 0x040fe20007ffe0ff */
[----:B------:R-:W2:Y:S01]  /*4bb0*/  LDSM.16.M88.4 R8, [R227+0x1000] ;  /* 0x00100000e308783b */ /* 0x000ea20000000200 */
[----:B------:R-:W-:Y:S01]  /*4bc0*/  IADD3 R213, R227, 0x3000, RZ ;  /* 0x00003000e3d57810 */ /* 0x000fe20007ffe0ff */
[----:B------:R-:W-:Y:S01]  /*4bd0*/  IMAD.IADD R3, R3, 0x1, R2 ;  /* 0x0000000103037824 */ /* 0x000fe200078e0202 */
[C---:B------:R-:W-:Y:S01]  /*4be0*/  IADD3 R212, R227.reuse, 0x3800, RZ ;  /* 0x00003800e3d47810 */ /* 0x040fe20007ffe0ff */
[----:B------:R-:W2:Y:S01]  /*4bf0*/  LDSM.16.M88.4 R64, [R227+0x1800] ;  /* 0x00180000e340783b */ /* 0x000ea20000000200 */
[----:B------:R-:W-:-:S02]  /*4c00*/  IADD3 R211, R227, 0x4000, RZ ;  /* 0x00004000e3d37810 */ /* 0x000fc40007ffe0ff */
[C---:B------:R-:W-:Y:S01]  /*4c10*/  IADD3 R236, R3.reuse, 0x8, RZ ;  /* 0x0000000803ec7810 */ /* 0x040fe20007ffe0ff */
[----:B------:R-:W2:Y:S01]  /*4c20*/  LDSM.16.M88.4 R56, [R223+0x8000] ;  /* 0x00800000df38783b */ /* 0x000ea20000000200 */
[C---:B------:R-:W-:Y:S02]  /*4c30*/  IADD3 R239, R3.reuse, UR14, RZ ;  /* 0x0000000e03ef7c10 */ /* 0x040fe4000fffe0ff */
[C---:B------:R-:W-:Y:S01]  /*4c40*/  IADD3 R234, R236.reuse, UR4, RZ ;  /* 0x00000004ecea7c10 */ /* 0x040fe2000fffe0ff */
[----:B------:R-:W2:Y:S01]  /*4c50*/  LDSM.16.M88.4 R24, [R223+0x8800] ;  /* 0x00880000df18783b */ /* 0x000ea20000000200 */
[----:B------:R-:W-:Y:S02]  /*4c60*/  IADD3 R236, R236, UR14, RZ ;  /* 0x0000000eecec7c10 */ /* 0x000fe4000fffe0ff */
[----:B------:R-:W-:Y:S01]  /*4c70*/  IADD3 R237, R3, UR4, RZ ;  /* 0x0000000403ed7c10 */ /* 0x000fe2000fffe0ff */
[----:B-1----:R-:W-:Y:S01]  /*4c80*/  HMMA.16816.F32.BF16 R52, R80, R48, RZ ;  /* 0x000000305034723c */ /* 0x002fe200000418ff */
[----:B------:R-:W-:Y:S01]  /*4c90*/  LDSM.16.M88.4 R84, [R223+0x9800] ;  /* 0x00980000df54783b */ /* 0x000fe20000000200 */
[----:B------:R-:W-:-:S02]  /*4ca0*/  IADD3 R238, R239, -c[0x0][0x2e4], RZ ;  /* 0x8000b900efee7a10 */ /* 0x000fc40007ffe0ff */
[----:B------:R-:W-:Y:S01]  /*4cb0*/  IADD3 R235, R236, -c[0x0][0x2e4], RZ ;  /* 0x8000b900eceb7a10 */ /* 0x000fe20007ffe0ff */
[----:B------:R-:W-:Y:S01]  /*4cc0*/  LDSM.16.M88.4 R72, [R216+0x1800] ;  /* 0x00180000d848783b */ /* 0x000fe20000000200 */
[----:B------:R-:W-:Y:S02]  /*4cd0*/  IMNMX R237, R237, UR13, PT ;  /* 0x0000000deded7c17 */ /* 0x000fe4000b800200 */
[C---:B-----5:R-:W-:Y:S01]  /*4ce0*/  HMMA.16816.F32.BF16 R44, R80.reuse, R40, RZ ;  /* 0x00000028502c723c */ /* 0x060fe200000418ff */
[----:B------:R-:W-:Y:S02]  /*4cf0*/  IMNMX R234, R234, UR13, PT ;  /* 0x0000000deaea7c17 */ /* 0x000fe4000b800200 */
[----:B------:R-:W-:Y:S02]  /*4d00*/  IMNMX R238, RZ, R238, !PT ;  /* 0x000000eeffee7217 */ /* 0x000fe40007800200 */
[----:B------:R-:W-:Y:S02]  /*4d10*/  IMNMX R235, RZ, R235, !PT ;  /* 0x000000ebffeb7217 */ /* 0x000fe40007800200 */
[C---:B------:R-:W-:Y:S01]  /*4d20*/  IADD3 R210, R227.reuse, 0x4800, RZ ;  /* 0x00004800e3d27810 */ /* 0x040fe20007ffe0ff */
[----:B---3--:R-:W-:Y:S01]  /*4d30*/  HMMA.16816.F32.BF16 R36, R80, R32, RZ ;  /* 0x000000205024723c */ /* 0x008fe200000418ff */
[----:B------:R-:W-:-:S02]  /*4d40*/  IADD3 R209, R227, 0x5000, RZ ;  /* 0x00005000e3d17810 */ /* 0x000fc40007ffe0ff */
[C---:B------:R-:W-:Y:S02]  /*4d50*/  IADD3 R208, R227.reuse, 0x5800, RZ ;  /* 0x00005800e3d07810 */ /* 0x040fe40007ffe0ff */
[C---:B------:R-:W-:Y:S02]  /*4d60*/  IADD3 R207, R227.reuse, 0x6000, RZ ;  /* 0x00006000e3cf7810 */ /* 0x040fe40007ffe0ff */
[C---:B------:R-:W-:Y:S01]  /*4d70*/  IADD3 R206, R227.reuse, 0x6800, RZ ;  /* 0x00006800e3ce7810 */ /* 0x040fe20007ffe0ff */
[----:B------:R-:W-:Y:S01]  /*4d80*/  HMMA.16816.F32.BF16 R48, R80, R50, RZ ;  /* 0x000000325030723c */ /* 0x000fe200000418ff */
[C---:B------:R-:W-:Y:S02]  /*4d90*/  IADD3 R205, R227.reuse, 0x7000, RZ ;  /* 0x00007000e3cd7810 */ /* 0x040fe40007ffe0ff */
[----:B------:R-:W-:-:S05]  /*4da0*/  IADD3 R204, R227, 0x7800, RZ ;  /* 0x00007800e3cc7810 */ /* 0x000fca0007ffe0ff */
[C---:B------:R-:W-:Y:S08]  /*4db0*/  HMMA.16816.F32.BF16 R40, R80.reuse, R42, RZ ;  /* 0x0000002a5028723c */ /* 0x040ff000000418ff */
[C---:B------:R-:W-:Y:S08]  /*4dc0*/  HMMA.16816.F32.BF16 R32, R80.reuse, R34, RZ ;  /* 0x000000225020723c */ /* 0x040ff000000418ff */
[C---:B----4-:R-:W-:Y:S08]  /*4dd0*/  HMMA.16816.F32.BF16 R28, R80.reuse, R20, RZ ;  /* 0x00000014501c723c */ /* 0x050ff000000418ff */
[----:B------:R-:W-:Y:S01]  /*4de0*/  HMMA.16816.F32.BF16 R80, R80, R22, RZ ;  /* 0x000000165050723c */ /* 0x000fe200000418ff */
[----:B------:R-:W1:Y:S07]  /*4df0*/  LDSM.16.M88.4 R20, [R223+0x9000] ;  /* 0x00900000df14783b */ /* 0x000e6e0000000200 */
[C---:B--2---:R-:W-:Y:S08]  /*4e00*/  HMMA.16816.F32.BF16 R52, R60.reuse, R16, R52 ;  /* 0x000000103c34723c */ /* 0x044ff00000041834 */
        /* <DEDUP_REMOVED lines=31> */
[C---:B----4-:R-:W-:Y:S08]  /*5000*/  HMMA.16816.F32.BF16 R36, R68.reuse, R8, R36 ;  /* 0x000000084424723c */ /* 0x050ff00000041824 */
[C---:B------:R-:W-:Y:S01]  /*5010*/  HMMA.16816.F32.BF16 R32, R68.reuse, R10, R32 ;  /* 0x0000000a4420723c */ /* 0x040fe20000041820 */
[----:B------:R-:W4:Y:S07]  /*5020*/  LDSM.16.M88.4 R8, [R227+0x3000] ;  /* 0x00300000e308783b */ /* 0x000f2e0000000200 */
        /* <DEDUP_REMOVED lines=131> */
[----:B------:R-:W4:Y:S01]  /*5860*/  LDSM.16.M88.4 R8, [R216+0x7800] ;  /* 0x00780000d808783b */ /* 0x000f220000000200 */
        /* <DEDUP_REMOVED lines=48> */
[----:B------:R-:W-:-:S05]  /*5b70*/  ULOP3.LUT UR12, UR12, UR4, URZ, 0x3c, !UPT ;  /* 0x000000040c0c7292 */ /* 0x000fca000f8e3c3f */
[----:B------:R-:W-:Y:S02]  /*5b80*/  @!UP0 UIADD3 UR5, UR5, -UR8, URZ ;  /* 0x8000000805058290 */ /* 0x000fe4000fffe03f */
[----:B------:R-:W-:Y:S02]  /*5b90*/  @!UP2 UIADD3 UR9, UR9, -UR8, URZ ;  /* 0x800000080909a290 */ /* 0x000fe4000fffe03f */
[----:B------:R-:W-:Y:S02]  /*5ba0*/  UISETP.GE.U32.AND UP3, UPT, UR5, UR8, UPT ;  /* 0x000000080500728c */ /* 0x000fe4000bf66070 */
[----:B------:R-:W-:Y:S02]  /*5bb0*/  UISETP.GE.U32.AND UP4, UPT, UR9, UR8, UPT ;  /* 0x000000080900728c */ /* 0x000fe4000bf86070 */
[----:B------:R-:W-:Y:S02]  /*5bc0*/  ULOP3.LUT UR5, UR25, UR4, URZ, 0x3c, !UPT ;  /* 0x0000000419057292 */ /* 0x000fe4000f8e3c3f */
[----:B------:R-:W-:-:S02]  /*5bd0*/  @!UP0 UIADD3 UR11, UR11, 0x1, URZ ;  /* 0x000000010b0b8890 */ /* 0x000fc4000fffe03f */
[----:B------:R-:W-:Y:S02]  /*5be0*/  UISETP.GE.AND UP1, UPT, UR5, URZ, UPT ;  /* 0x0000003f0500728c */ /* 0x000fe4000bf26270 */
[----:B------:R-:W-:Y:S02]  /*5bf0*/  UISETP.GE.AND UP0, UPT, UR12, URZ, UPT ;  /* 0x0000003f0c00728c */ /* 0x000fe4000bf06270 */
[----:B------:R-:W-:Y:S02]  /*5c00*/  @!UP2 UIADD3 UR13, UR13, 0x1, URZ ;  /* 0x000000010d0da890 */ /* 0x000fe4000fffe03f */
[----:B------:R-:W-:Y:S02]  /*5c10*/  @UP3 UIADD3 UR11, UR11, 0x1, URZ ;  /* 0x000000010b0b3890 */ /* 0x000fe4000fffe03f */
[----:B------:R-:W-:Y:S02]  /*5c20*/  @UP4 UIADD3 UR13, UR13, 0x1, URZ ;  /* 0x000000010d0d4890 */ /* 0x000fe4000fffe03f */
[----:B------:R-:W-:-:S02]  /*5c30*/  UISETP.NE.AND UP2, UPT, URZ, UR4, UPT ;  /* 0x000000043f00728c */ /* 0x000fc4000bf45270 */
[----:B------:R-:W-:Y:S02]  /*5c40*/  ULOP3.LUT UR5, URZ, UR4, URZ, 0x33, !UPT ;  /* 0x000000043f057292 */ /* 0x000fe4000f8e333f */
        /* <DEDUP_REMOVED lines=32> */
.L_x_7687:
[----:B------:R-:W-:-:S04]  /*5e50*/  ULEA UR10, -UR10, URZ, 0x6 ;  /* 0x0000003f0a0a7291 */ /* 0x000fc8000f8e313f */
[----:B------:R-:W-:Y:S02]  /*5e60*/  USHF.R.S32.HI UR4, URZ, 0x1f, UR10 ;  /* 0x0000001f3f047899 */ /* 0x000fe4000801140a */
[----:B------:R-:W-:-:S04]  /*5e70*/  MOV R11, UR10 ;  /* 0x0000000a000b7c02 */ /* 0x000fc80008000f00 */
[----:B------:R-:W-:Y:S02]  /*5e80*/  MOV R8, UR4 ;  /* 0x0000000400087c02 */ /* 0x000fe40008000f00 */
.L_x_7688:
        /* <DEDUP_REMOVED lines=156> */
.L_x_7690:
[----:B------:R-:W-:Y:S05]  /*6850*/  BSYNC B0 ;  /* 0x0000000000007941 */ /* 0x000fea0003800000 */
.L_x_7689:
[----:B------:R-:W0:Y:S01]  /*6860*/  LDGDEPBAR ;  /* 0x00000000000079af */ /* 0x000e220000000000 */
[----:B------:R-:W-:-:S04]  /*6870*/  IADD3 R166, P0, R11, R166, RZ ;  /* 0x000000a60ba67210 */ /* 0x000fc80007f1e0ff */
[----:B------:R-:W-:Y:S02]  /*6880*/  IADD3.X R165, R8, R165, RZ, P0, !PT ;  /* 0x000000a508a57210 */ /* 0x000fe400007fe4ff */
.L_x_7686:
[----:B-1----:R-:W-:Y:S01]  /*6890*/  IADD3 R59, R231, UR25, RZ ;  /* 0x00000019e73b7c10 */ /* 0x002fe2000fffe0ff */
[----:B------:R-:W-:-:S03]  /*68a0*/  IMAD.SHL.U32 R224, R0, 0x2, RZ ;  /* 0x0000000200e07824 */ /* 0x000fc600078e00ff */
[----:B------:R-:W-:Y:S01]  /*68b0*/  IADD3 R18, R59, 0x1, RZ ;  /* 0x000000013b127810 */ /* 0x000fe20007ffe0ff */
[----:B------:R-:W-:Y:S01]  /*68c0*/  IMAD.IADD R57, R239, 0x1, -R59 ;  /* 0x00000001ef397824 */ /* 0x000fe200078e0a3b */
[----:B------:R-:W-:Y:S01]  /*68d0*/  IADD3 R9, R59, 0x19, RZ ;  /* 0x000000193b097810 */ /* 0x000fe20007ffe0ff */
[----:B------:R-:W-:Y:S01]  /*68e0*/  IMAD R222, R7, 0x2, R224 ;  /* 0x0000000207de7824 */ /* 0x000fe200078e02e0 */
        /* <DEDUP_REMOVED lines=11> */
[----:B------:R-:W-:Y:S01]  /*69a0*/  LDSM.16.MT88.4 R156, [R224+0x10000] ;  /* 0x01000000e09c783b */ /* 0x000fe20000004200 */
[----:B------:R-:W-:Y:S01]  /*69b0*/  IABS R28, R28 ;  /* 0x0000001c001c7213 */ /* 0x000fe20000000000 */
[----:B------:R-:W-:Y:S01]  /*69c0*/  IMAD.IADD R26, R239, 0x1, -R12 ;  /* 0x00000001ef1a7824 */ /* 0x000fe200078e0a0c */
[----:B------:R-:W-:Y:S01]  /*69d0*/  IABS R31, R31 ;  /* 0x0000001f001f7213 */ /* 0x000fe20000000000 */
[----:B------:R-:W1:Y:S01]  /*69e0*/  I2F R58, R58 ;  /* 0x0000003a003a7306 */ /* 0x000e620000201400 */
[----:B------:R-:W-:Y:S01]  /*69f0*/  IADD3 R13, R59, 0x20, RZ ;  /* 0x000000203b0d7810 */ /* 0x000fe20007ffe0ff */
[C---:B------:R-:W-:Y:S01]  /*6a00*/  IMAD.IADD R23, R239.reuse, 0x1, -R10 ;  /* 0x00000001ef177824 */ /* 0x040fe200078e0a0a */
[----:B------:R-:W-:Y:S01]  /*6a10*/  IABS R29, R29 ;  /* 0x0000001d001d7213 */ /* 0x000fe20000000000 */
[----:B------:R-:W-:Y:S01]  /*6a20*/  LDSM.16.MT88.4 R148, [R222+0x10000] ;  /* 0x01000000de94783b */ /* 0x000fe20000004200 */
[----:B------:R-:W-:Y:S01]  /*6a30*/  IABS R27, R27 ;  /* 0x0000001b001b7213 */ /* 0x000fe20000000000 */
[----:B------:R-:W-:Y:S01]  /*6a40*/  IMAD.IADD R25, R239, 0x1, -R13 ;  /* 0x00000001ef197824 */ /* 0x000fe200078e0a0d */
[----:B------:R-:W-:Y:S01]  /*6a50*/  IABS R26, R26 ;  /* 0x0000001a001a7213 */ /* 0x000fe20000000000 */
[----:B------:R-:W3:Y:S01]  /*6a60*/  I2F R28, R28 ;  /* 0x0000001c001c7306 */ /* 0x000ee20000201400 */
[----:B------:R-:W-:Y:S01]  /*6a70*/  IABS R23, R23 ;  /* 0x0000001700177213 */ /* 0x000fe20000000000 */
[----:B------:R-:W-:Y:S01]  /*6a80*/  IMAD R220, R5, 0x2, R222 ;  /* 0x0000000205dc7824 */ /* 0x000fe200078e02de */
[----:B------:R-:W-:Y:S01]  /*6a90*/  IADD3 R11, R59, 0x9, RZ ;  /* 0x000000093b0b7810 */ /* 0x000fe20007ffe0ff */
[----:B------:R-:W-:Y:S01]  /*6aa0*/  IMAD R221, R5, 0x2, R224 ;  /* 0x0000000205dd7824 */ /* 0x000fe200078e02e0 */
[----:B------:R-:W-:Y:S01]  /*6ab0*/  IABS R25, R25 ;  /* 0x0000001900197213 */ /* 0x000fe20000000000 */
[----:B------:R-:W-:Y:S01]  /*6ac0*/  LDSM.16.MT88.4 R72, [R224+0x14000] ;  /* 0x01400000e048783b */ /* 0x000fe20000004200 */
[----:B------:R-:W-:Y:S01]  /*6ad0*/  ISETP.GE.AND P5, PT, R18, R237, PT ;  /* 0x000000ed1200720c */ /* 0x000fe20003fa6270 */
[----:B------:R-:W4:Y:S01]  /*6ae0*/  I2F R31, R31 ;  /* 0x0000001f001f7306 */ /* 0x000f220000201400 */
[----:B------:R-:W-:Y:S01]  /*6af0*/  IMAD.IADD R56, R239, 0x1, -R11 ;  /* 0x00000001ef387824 */ /* 0x000fe200078e0a0b */
[C---:B--2---:R-:W-:Y:S01]  /*6b00*/  IADD3 R2, R59.reuse, 0x39, RZ ;  /* 0x000000393b027810 */ /* 0x044fe20007ffe0ff */
[----:B-1----:R-:W-:Y:S01]  /*6b10*/  FFMA.FTZ R53, R58, -UR16, R53 ;  /* 0x800000103a357c23 */ /* 0x002fe20008010035 */
[----:B------:R-:W-:Y:S01]  /*6b20*/  IADD3 R15, R59, 0x11, RZ ;  /* 0x000000113b0f7810 */ /* 0x000fe20007ffe0ff */
[----:B------:R-:W-:Y:S01]  /*6b30*/  LDSM.16.MT88.4 R132, [R220+0x10000] ;  /* 0x01000000dc84783b */ /* 0x000fe20000004200 */
[----:B------:R-:W-:Y:S01]  /*6b40*/  IABS R57, R57 ;  /* 0x0000003900397213 */ /* 0x000fe20000000000 */
[----:B------:R-:W-:Y:S01]  /*6b50*/  IMAD.IADD R19, R239, 0x1, -R2 ;  /* 0x00000001ef137824 */ /* 0x000fe200078e0a02 */
[----:B------:R-:W1:Y:S01]  /*6b60*/  I2F R29, R29 ;  /* 0x0000001d001d7306 */ /* 0x000e620000201400 */
[----:B------:R-:W-:Y:S01]  /*6b70*/  IADD3 R8, R59, 0x29, RZ ;  /* 0x000000293b087810 */ /* 0x000fe20007ffe0ff */
[----:B---3--:R-:W-:Y:S01]  /*6b80*/  FFMA.FTZ R28, R28, -UR16, R41 ;  /* 0x800000101c1c7c23 */ /* 0x008fe20008010029 */
[----:B------:R-:W-:Y:S01]  /*6b90*/  ISETP.LT.OR P5, PT, R18, R238, P5 ;  /* 0x000000ee1200720c */ /* 0x000fe20002fa1670 */
[C---:B------:R-:W-:Y:S01]  /*6ba0*/  IMAD.IADD R30, R239.reuse, 0x1, -R15 ;  /* 0x00000001ef1e7824 */ /* 0x040fe200078e0a0f */
[----:B------:R-:W-:Y:S01]  /*6bb0*/  IABS R56, R56 ;  /* 0x0000003800387213 */ /* 0x000fe20000000000 */
[----:B------:R-:W-:Y:S01]  /*6bc0*/  IMAD.IADD R24, R239, 0x1, -R8 ;  /* 0x00000001ef187824 */ /* 0x000fe200078e0a08 */
[-C--:B------:R-:W-:Y:S01]  /*6bd0*/  ISETP.GE.AND P3, PT, R17, R237.reuse, PT ;  /* 0x000000ed1100720c */ /* 0x080fe20003f66270 */
[----:B------:R-:W2:Y:S01]  /*6be0*/  I2F R27, R27 ;  /* 0x0000001b001b7306 */ /* 0x000ea20000201400 */
[----:B------:R-:W-:Y:S01]  /*6bf0*/  IADD3 R6, R59, 0x30, RZ ;  /* 0x000000303b067810 */ /* 0x000fe20007ffe0ff */
[----:B----4-:R-:W-:Y:S01]  /*6c00*/  FFMA.FTZ R31, R31, -UR16, R48 ;  /* 0x800000101f1f7c23 */ /* 0x010fe20008010030 */
[----:B------:R-:W-:Y:S01]  /*6c10*/  FSEL R41, R53, -INF , !P5 ;  /* 0xff80000035297808 */ /* 0x000fe20006800000 */
[----:B------:R-:W-:Y:S01]  /*6c20*/  LDSM.16.MT88.4 R140, [R221+0x10000] ;  /* 0x01000000dd8c783b */ /* 0x000fe20000004200 */
[-C--:B------:R-:W-:Y:S01]  /*6c30*/  ISETP.GE.AND P4, PT, R16, R237.reuse, PT ;  /* 0x000000ed1000720c */ /* 0x080fe20003f86270 */
[----:B------:R-:W-:Y:S01]  /*6c40*/  IMAD.IADD R21, R239, 0x1, -R6 ;  /* 0x00000001ef157824 */ /* 0x000fe200078e0a06 */
[----:B------:R-:W-:Y:S01]  /*6c50*/  ISETP.GE.AND P5, PT, R14, R237, PT ;  /* 0x000000ed0e00720c */ /* 0x000fe20003fa6270 */
[----:B------:R-:W3:Y:S01]  /*6c60*/  I2F R26, R26 ;  /* 0x0000001a001a7306 */ /* 0x000ee20000201400 */
[----:B------:R-:W-:Y:S01]  /*6c70*/  ISETP.LT.OR P3, PT, R17, R238, P3 ;  /* 0x000000ee1100720c */ /* 0x000fe20001f61670 */
[----:B-1----:R-:W-:Y:S01]  /*6c80*/  FFMA.FTZ R29, R29, -UR16, R44 ;  /* 0x800000101d1d7c23 */ /* 0x002fe2000801002c */
[----:B------:R-:W-:Y:S01]  /*6c90*/  IABS R19, R19 ;  /* 0x0000001300137213 */ /* 0x000fe20000000000 */
[----:B------:R-:W-:Y:S01]  /*6ca0*/  LDSM.16.MT88.4 R64, [R220+0x12000] ;  /* 0x01200000dc40783b */ /* 0x000fe20000004200 */
[----:B------:R-:W-:-:S02]  /*6cb0*/  IABS R30, R30 ;  /* 0x0000001e001e7213 */ /* 0x000fc40000000000 */
[----:B------:R-:W-:Y:S01]  /*6cc0*/  IADD3 R4, R59, 0x31, RZ ;  /* 0x000000313b047810 */ /* 0x000fe20007ffe0ff */
[----:B------:R-:W1:Y:S01]  /*6cd0*/  I2F R23, R23 ;  /* 0x0000001700177306 */ /* 0x000e620000201400 */
[----:B--2---:R-:W-:Y:S01]  /*6ce0*/  FFMA.FTZ R27, R27, -UR16, R40 ;  /* 0x800000101b1b7c23 */ /* 0x004fe20008010028 */
[-C--:B------:R-:W-:Y:S01]  /*6cf0*/  ISETP.LT.OR P4, PT, R16, R238.reuse, P4 ;  /* 0x000000ee1000720c */ /* 0x080fe20002781670 */
[----:B------:R-:W-:Y:S01]  /*6d00*/  LDSM.16.MT88.4 R88, [R221+0x14000] ;  /* 0x01400000dd58783b */ /* 0x000fe20000004200 */
[----:B------:R-:W-:Y:S01]  /*6d10*/  ISETP.LT.OR P5, PT, R14, R238, P5 ;  /* 0x000000ee0e00720c */ /* 0x000fe20002fa1670 */
[----:B------:R-:W-:Y:S01]  /*6d20*/  IMAD.IADD R22, R239, 0x1, -R4 ;  /* 0x00000001ef167824 */ /* 0x000fe200078e0a04 */
[----:B------:R-:W-:Y:S01]  /*6d30*/  IABS R24, R24 ;  /* 0x0000001800187213 */ /* 0x000fe20000000000 */
[----:B------:R-:W-:Y:S01]  /*6d40*/  LDSM.16.MT88.4 R96, [R220+0x14000] ;  /* 0x01400000dc60783b */ /* 0x000fe20000004200 */
[----:B------:R-:W2:Y:S01]  /*6d50*/  I2F R25, R25 ;  /* 0x0000001900197306 */ /* 0x000ea20000201400 */
[----:B---3--:R-:W-:Y:S01]  /*6d60*/  FFMA.FTZ R26, R26, -UR16, R37 ;  /* 0x800000101a1a7c23 */ /* 0x008fe20008010025 */
[----:B------:R-:W-:Y:S01]  /*6d70*/  FSEL R37, R31, -INF , !P3 ;  /* 0xff8000001f257808 */ /* 0x000fe20005800000 */
[----:B------:R-:W-:Y:S01]  /*6d80*/  LDSM.16.MT88.4 R104, [R224+0x16000] ;  /* 0x01600000e068783b */ /* 0x000fe20000004200 */
[----:B------:R-:W-:-:S02]  /*6d90*/  ISETP.GE.AND P3, PT, R9, R237, PT ;  /* 0x000000ed0900720c */ /* 0x000fc40003f66270 */
[----:B------:R-:W-:Y:S01]  /*6da0*/  IADD3 R3, R59, 0x38, RZ ;  /* 0x000000383b037810 */ /* 0x000fe20007ffe0ff */
[----:B------:R-:W-:Y:S01]  /*6db0*/  LDSM.16.MT88.4 R112, [R222+0x16000] ;  /* 0x01600000de70783b */ /* 0x000fe20000004200 */
[----:B------:R-:W3:Y:S01]  /*6dc0*/  I2F R57, R57 ;  /* 0x0000003900397306 */ /* 0x000ee20000201400 */
[----:B-1----:R-:W-:Y:S01]  /*6dd0*/  FFMA.FTZ R32, R23, -UR16, R32 ;  /* 0x8000001017207c23 */ /* 0x002fe20008010020 */
[----:B------:R-:W-:Y:S01]  /*6de0*/  IABS R21, R21 ;  /* 0x0000001500157213 */ /* 0x000fe20000000000 */
[----:B------:R-:W-:Y:S01]  /*6df0*/  IMAD.IADD R20, R239, 0x1, -R3 ;  /* 0x00000001ef147824 */ /* 0x000fe200078e0a03 */
[----:B------:R-:W-:Y:S01]  /*6e00*/  FSEL R23, R29, -INF , !P4 ;  /* 0xff8000001d177808 */ /* 0x000fe20006000000 */
[----:B------:R-:W-:Y:S01]  /*6e10*/  LDSM.16.MT88.4 R120, [R221+0x16000] ;  /* 0x01600000dd78783b */ /* 0x000fe20000004200 */
[-C--:B------:R-:W-:Y:S02]  /*6e20*/  ISETP.GE.AND P1, PT, R11, R237.reuse, PT ;  /* 0x000000ed0b00720c */ /* 0x080fe40003f26270 */
[----:B------:R-:W1:Y:S01]  /*6e30*/  I2F R56, R56 ;  /* 0x0000003800387306 */ /* 0x000e620000201400 */
[----:B------:R-:W-:Y:S01]  /*6e40*/  ISETP.GE.AND P4, PT, R13, R237, PT ;  /* 0x000000ed0d00720c */ /* 0x000fe20003f86270 */
[----:B--2---:R-:W-:Y:S01]  /*6e50*/  FFMA.FTZ R25, R25, -UR16, R36 ;  /* 0x8000001019197c23 */ /* 0x004fe20008010024 */
[----:B------:R-:W-:-:S02]  /*6e60*/  ISETP.LT.OR P3, PT, R9, R238, P3 ;  /* 0x000000ee0900720c */ /* 0x000fc40001f61670 */
[-C--:B------:R-:W-:Y:S02]  /*6e70*/  ISETP.LT.OR P1, PT, R11, R238.reuse, P1 ;  /* 0x000000ee0b00720c */ /* 0x080fe40000f21670 */
[----:B------:R-:W-:Y:S01]  /*6e80*/  ISETP.LT.OR P4, PT, R13, R238, P4 ;  /* 0x000000ee0d00720c */ /* 0x000fe20002781670 */
[----:B------:R2:W4:Y:S01]  /*6e90*/  I2F R58, R19 ;  /* 0x00000013003a7306 */ /* 0x0005220000201400 */
[----:B------:R-:W-:Y:S01]  /*6ea0*/  IABS R22, R22 ;  /* 0x0000001600167213 */ /* 0x000fe20000000000 */
[----:B---3--:R-:W-:Y:S01]  /*6eb0*/  FFMA.FTZ R52, R57, -UR16, R52 ;  /* 0x8000001039347c23 */ /* 0x008fe20008010034 */
[-C--:B------:R-:W-:Y:S02]  /*6ec0*/  ISETP.GE.AND P0, PT, R59, R237.reuse, PT ;  /* 0x000000ed3b00720c */ /* 0x080fe40003f06270 */
[----:B------:R-:W-:Y:S02]  /*6ed0*/  IABS R20, R20 ;  /* 0x0000001400147213 */ /* 0x000fe40000000000 */
[----:B------:R-:W-:Y:S01]  /*6ee0*/  FSEL R186, R25, -INF , !P4 ;  /* 0xff80000019ba7808 */ /* 0x000fe20006000000 */
[----:B------:R-:W3:Y:S01]  /*6ef0*/  I2F R30, R30 ;  /* 0x0000001e001e7306 */ /* 0x000ee20000201400 */
[C---:B------:R-:W-:Y:S01]  /*6f00*/  ISETP.LT.OR P0, PT, R59.reuse, R238, P0 ;  /* 0x000000ee3b00720c */ /* 0x040fe20000701670 */
[----:B-1----:R-:W-:Y:S01]  /*6f10*/  FFMA.FTZ R49, R56, -UR16, R49 ;  /* 0x8000001038317c23 */ /* 0x002fe20008010031 */
[----:B------:R-:W-:Y:S01]  /*6f20*/  ISETP.GE.AND P4, PT, R10, R237, PT ;  /* 0x000000ed0a00720c */ /* 0x000fe20003f86270 */
[----:B------:R-:W-:Y:S01]  /*6f30*/  IMAD.IADD R25, R236, 0x1, -R16 ;  /* 0x00000001ec197824 */ /* 0x000fe200078e0a10 */
[----:B------:R-:W-:-:S02]  /*6f40*/  ISETP.GE.AND P2, PT, R59, R234, PT ;  /* 0x000000ea3b00720c */ /* 0x000fc40003f46270 */
[----:B------:R-:W-:Y:S01]  /*6f50*/  ISETP.LT.OR P4, PT, R10, R238, P4 ;  /* 0x000000ee0a00720c */ /* 0x000fe20002781670 */
[----:B------:R-:W1:Y:S01]  /*6f60*/  I2F R24, R24 ;  /* 0x0000001800187306 */ /* 0x000e620000201400 */
[----:B--2---:R-:W-:Y:S01]  /*6f70*/  FSEL R19, R27, -INF , !P5 ;  /* 0xff8000001b137808 */ /* 0x004fe20006800000 */
[----:B------:R-:W-:Y:S01]  /*6f80*/  IMAD.IADD R27, R236, 0x1, -R11 ;  /* 0x00000001ec1b7824 */ /* 0x000fe200078e0a0b */
[----:B------:R-:W-:Y:S01]  /*6f90*/  ISETP.GE.AND P5, PT, R11, R234, PT ;  /* 0x000000ea0b00720c */ /* 0x000fe20003fa6270 */
[----:B----4-:R-:W-:Y:S01]  /*6fa0*/  FFMA.FTZ R58, R58, -UR16, R77 ;  /* 0x800000103a3a7c23 */ /* 0x010fe2000801004d */
[----:B------:R-:W-:Y:S02]  /*6fb0*/  FSEL R31, R49, -INF , !P1 ;  /* 0xff800000311f7808 */ /* 0x000fe40004800000 */
[----:B------:R-:W-:Y:S01]  /*6fc0*/  ISETP.LT.OR P5, PT, R11, R235, P5 ;  /* 0x000000eb0b00720c */ /* 0x000fe20002fa1670 */
[----:B------:R-:W2:Y:S01]  /*6fd0*/  I2F R21, R21 ;  /* 0x0000001500157306 */ /* 0x000ea20000201400 */
[----:B------:R-:W-:Y:S01]  /*6fe0*/  FSEL R11, R28, -INF , !P3 ;  /* 0xff8000001c0b7808 */ /* 0x000fe20005800000 */
[----:B---3--:R-:W-:Y:S01]  /*6ff0*/  FFMA.FTZ R30, R30, -UR16, R45 ;  /* 0x800000101e1e7c23 */ /* 0x008fe2000801002d */
[----:B------:R-:W-:-:S02]  /*7000*/  ISETP.GE.AND P3, PT, R12, R237, PT ;  /* 0x000000ed0c00720c */ /* 0x000fc40003f66270 */
[----:B------:R-:W-:Y:S02]  /*7010*/  ISETP.GE.AND P1, PT, R18, R234, PT ;  /* 0x000000ea1200720c */ /* 0x000fe40003f26270 */
[-C--:B------:R-:W-:Y:S01]  /*7020*/  ISETP.LT.OR P3, PT, R12, R238.reuse, P3 ;  /* 0x000000ee0c00720c */ /* 0x080fe20001f61670 */
[----:B------:R-:W3:Y:S01]  /*7030*/  I2F R22, R22 ;  /* 0x0000001600167306 */ /* 0x000ee20000201400 */
[----:B------:R-:W-:Y:S01]  /*7040*/  FSEL R251, R32, -INF , !P4 ;  /* 0xff80000020fb7808 */ /* 0x000fe20006000000 */
[----:B-1----:R-:W-:Y:S01]  /*7050*/  FFMA.FTZ R24, R24, -UR16, R33 ;  /* 0x8000001018187c23 */ /* 0x002fe20008010021 */
[----:B------:R-:W-:Y:S01]  /*7060*/  FSEL R189, R26, -INF , !P3 ;  /* 0xff8000001abd7808 */ /* 0x000fe20005800000 */
[----:B------:R-:W-:Y:S01]  /*7070*/  IMAD.IADD R26, R236, 0x1, -R14 ;  /* 0x00000001ec1a7824 */ /* 0x000fe200078e0a0e */
[-C--:B------:R-:W-:Y:S02]  /*7080*/  ISETP.GE.AND P3, PT, R8, R237.reuse, PT ;  /* 0x000000ed0800720c */ /* 0x080fe40003f66270 */
[----:B------:R-:W-:Y:S01]  /*7090*/  ISETP.GE.AND P4, PT, R6, R237, PT ;  /* 0x000000ed0600720c */ /* 0x000fe20003f86270 */
[----:B------:R-:W1:Y:S01]  /*70a0*/  I2F R61, R20 ;  /* 0x00000014003d7306 */ /* 0x000e620000201400 */
[-C--:B------:R-:W-:Y:S01]  /*70b0*/  ISETP.LT.OR P2, PT, R59, R235.reuse, P2 ;  /* 0x000000eb3b00720c */ /* 0x080fe20001741670 */
[----:B------:R-:W-:Y:S01]  /*70c0*/  IMAD.IADD R59, R236, 0x1, -R59 ;  /* 0x00000001ec3b7824 */ /* 0x000fe200078e0a3b */
[-C--:B------:R-:W-:Y:S01]  /*70d0*/  ISETP.LT.OR P3, PT, R8, R238.reuse, P3 ;  /* 0x000000ee0800720c */ /* 0x080fe20001f61670 */
[----:B--2---:R-:W-:Y:S01]  /*70e0*/  FFMA.FTZ R80, R21, -UR16, R80 ;  /* 0x8000001015507c23 */ /* 0x004fe20008010050 */
[----:B------:R-:W-:Y:S01]  /*70f0*/  ISETP.LT.OR P1, PT, R18, R235, P1 ;  /* 0x000000eb1200720c */ /* 0x000fe20000f21670 */
[----:B------:R-:W-:Y:S01]  /*7100*/  IMAD.IADD R18, R236, 0x1, -R18 ;  /* 0x00000001ec127824 */ /* 0x000fe200078e0a12 */
[----:B------:R-:W-:Y:S01]  /*7110*/  ISETP.LT.OR P4, PT, R6, R238, P4 ;  /* 0x000000ee0600720c */ /* 0x000fe20002781670 */
[----:B---3--:R-:W-:Y:S01]  /*7120*/  FFMA.FTZ R22, R22, -UR16, R81 ;  /* 0x8000001016167c23 */ /* 0x008fe20008010051 */
[----:B------:R-:W-:-:S02]  /*7130*/  FSEL R191, R24, -INF , !P3 ;  /* 0xff80000018bf7808 */ /* 0x000fc40005800000 */
[----:B------:R-:W-:Y:S02]  /*7140*/  ISETP.GE.AND P3, PT, R4, R237, PT ;  /* 0x000000ed0400720c */ /* 0x000fe40003f66270 */
[----:B------:R-:W-:Y:S02]  /*7150*/  IABS R29, R59 ;  /* 0x0000003b001d7213 */ /* 0x000fe40000000000 */
[----:B------:R-:W-:Y:S01]  /*7160*/  IABS R18, R18 ;  /* 0x0000001200127213 */ /* 0x000fe20000000000 */
[----:B-1----:R-:W-:Y:S01]  /*7170*/  FFMA.FTZ R61, R61, -UR16, R76 ;  /* 0x800000103d3d7c23 */ /* 0x002fe2000801004c */
[----:B------:R-:W-:Y:S02]  /*7180*/  FSEL R20, R52, -INF , !P0 ;  /* 0xff80000034147808 */ /* 0x000fe40004000000 */
[----:B------:R-:W-:Y:S01]  /*7190*/  ISETP.GE.AND P0, PT, R15, R237, PT ;  /* 0x000000ed0f00720c */ /* 0x000fe20003f06270 */
[----:B------:R-:W1:Y:S01]  /*71a0*/  I2F R29, R29 ;  /* 0x0000001d001d7306 */ /* 0x000e620000201400 */
[----:B------:R-:W-:-:S02]  /*71b0*/  FSEL R243, R80, -INF , !P4 ;  /* 0xff80000050f37808 */ /* 0x000fc40006000000 */
[----:B------:R-:W-:Y:S02]  /*71c0*/  ISETP.LT.OR P0, PT, R15, R238, P0 ;  /* 0x000000ee0f00720c */ /* 0x000fe40000701670 */
[----:B------:R-:W-:Y:S02]  /*71d0*/  ISETP.GE.AND P4, PT, R3, R237, PT ;  /* 0x000000ed0300720c */ /* 0x000fe40003f86270 */
[----:B------:R-:W-:Y:S01]  /*71e0*/  FSEL R21, R30, -INF , !P0 ;  /* 0xff8000001e157808 */ /* 0x000fe20004000000 */
[----:B------:R-:W2:Y:S01]  /*71f0*/  I2F R18, R18 ;  /* 0x0000001200127306 */ /* 0x000ea20000201400 */
[C---:B------:R-:W-:Y:S01]  /*7200*/  ISETP.GE.AND P0, PT, R17.reuse, R234, PT ;  /* 0x000000ea1100720c */ /* 0x040fe20003f06270 */
[----:B------:R-:W-:Y:S01]  /*7210*/  IMAD.IADD R30, R236, 0x1, -R15 ;  /* 0x00000001ec1e7824 */ /* 0x000fe200078e0a0f */
[-C--:B------:R-:W-:Y:S02]  /*7220*/  ISETP.LT.OR P3, PT, R4, R238.reuse, P3 ;  /* 0x000000ee0400720c */ /* 0x080fe40001f61670 */
[----:B------:R-:W-:Y:S01]  /*7230*/  ISETP.LT.OR P0, PT, R17, R235, P0 ;  /* 0x000000eb1100720c */ /* 0x000fe20000701670 */
[----:B------:R-:W-:Y:S01]  /*7240*/  IMAD.IADD R17, R236, 0x1, -R17 ;  /* 0x00000001ec117824 */ /* 0x000fe200078e0a11 */
[----:B------:R-:W-:Y:S01]  /*7250*/  ISETP.LT.OR P4, PT, R3, R238, P4 ;  /* 0x000000ee0300720c */ /* 0x000fe20002781670 */
[----:B-1----:R-:W-:Y:S01]  /*7260*/  FFMA.FTZ R29, R29, -UR16, R54 ;  /* 0x800000101d1d7c23 */ /* 0x002fe20008010036 */
[----:B------:R-:W-:-:S02]  /*7270*/  FSEL R241, R22, -INF , !P3 ;  /* 0xff80000016f17808 */ /* 0x000fc40005800000 */
[----:B------:R-:W-:Y:S02]  /*7280*/  IABS R17, R17 ;  /* 0x0000001100117213 */ /* 0x000fe40000000000 */
[----:B------:R-:W-:Y:S02]  /*7290*/  ISETP.GE.AND P3, PT, R2, R237, PT ;  /* 0x000000ed0200720c */ /* 0x000fe40003f66270 */
[----:B------:R-:W-:Y:S01]  /*72a0*/  IABS R27, R27 ;  /* 0x0000001b001b7213 */ /* 0x000fe20000000000 */
[----:B--2---:R-:W-:Y:S01]  /*72b0*/  FFMA.FTZ R55, R18, -UR16, R55 ;  /* 0x8000001012377c23 */ /* 0x004fe20008010037 */
[----:B------:R-:W-:Y:S01]  /*72c0*/  FSEL R203, R61, -INF , !P4 ;  /* 0xff8000003dcb7808 */ /* 0x000fe20006000000 */
[----:B------:R-:W1:Y:S01]  /*72d0*/  I2F R17, R17 ;  /* 0x0000001100117306 */ /* 0x000e620000201400 */
[----:B------:R-:W-:Y:S02]  /*72e0*/  ISETP.GE.AND P4, PT, R16, R234, PT ;  /* 0x000000ea1000720c */ /* 0x000fe40003f86270 */
[----:B------:R-:W-:-:S02]  /*72f0*/  IABS R25, R25 ;  /* 0x0000001900197213 */ /* 0x000fc40000000000 */
[----:B------:R-:W-:Y:S02]  /*7300*/  ISETP.LT.OR P3, PT, R2, R238, P3 ;  /* 0x000000ee0200720c */ /* 0x000fe40001f61670 */
[-C--:B------:R-:W-:Y:S01]  /*7310*/  ISETP.LT.OR P4, PT, R16, R235.reuse, P4 ;  /* 0x000000eb1000720c */ /* 0x080fe20002781670 */
[----:B------:R2:W3:Y:S01]  /*7320*/  I2F R28, R27 ;  /* 0x0000001b001c7306 */ /* 0x0004e20000201400 */
[----:B------:R-:W-:Y:S01]  /*7330*/  IABS R30, R30 ;  /* 0x0000001e001e7213 */ /* 0x000fe20000000000 */
[----:B------:R-:W-:Y:S01]  /*7340*/  IMAD.IADD R16, R236, 0x1, -R12 ;  /* 0x00000001ec107824 */ /* 0x000fe200078e0a0c */
[----:B------:R-:W-:Y:S02]  /*7350*/  FSEL R201, R58, -INF , !P3 ;  /* 0xff8000003ac97808 */ /* 0x000fe40005800000 */
[----:B------:R-:W-:Y:S01]  /*7360*/  ISETP.GE.AND P3, PT, R15, R234, PT ;  /* 0x000000ea0f00720c */ /* 0x000fe20003f66270 */
[----:B------:R-:W-:Y:S01]  /*7370*/  LDSM.16.MT88.4 R56, [R221+0x12000] ;  /* 0x01200000dd38783b */ /* 0x000fe20000004200 */
[----:B------:R-:W-:Y:S01]  /*7380*/  IABS R26, R26 ;  /* 0x0000001a001a7213 */ /* 0x000fe20000000000 */
[----:B------:R-:W4:Y:S01]  /*7390*/  I2F R25, R25 ;  /* 0x0000001900197306 */ /* 0x000f220000201400 */
[----:B------:R-:W-:Y:S01]  /*73a0*/  IABS R16, R16 ;  /* 0x0000001000107213 */ /* 0x000fe20000000000 */
[----:B-1----:R-:W-:Y:S01]  /*73b0*/  FFMA.FTZ R17, R17, -UR16, R50 ;  /* 0x8000001011117c23 */ /* 0x002fe20008010032 */
[----:B------:R-:W-:Y:S01]  /*73c0*/  ISETP.LT.OR P3, PT, R15, R235, P3 ;  /* 0x000000eb0f00720c */ /* 0x000fe20001f61670 */
[----:B------:R-:W-:-:S02]  /*73d0*/  IMAD.IADD R15, R236, 0x1, -R10 ;  /* 0x00000001ec0f7824 */ /* 0x000fc400078e0a0a */
[----:B------:R-:W-:Y:S02]  /*73e0*/  IMAD.MOV.U32 R33, RZ, RZ, R26 ;  /* 0x000000ffff217224 */ /* 0x000fe400078e001a */
[C---:B--2---:R-:W-:Y:S01]  /*73f0*/  IMAD.IADD R27, R236.reuse, 0x1, -R9 ;  /* 0x00000001ec1b7824 */ /* 0x044fe200078e0a09 */
[----:B------:R-:W1:Y:S01]  /*7400*/  I2F R24, R30 ;  /* 0x0000001e00187306 */ /* 0x000e620000201400 */
[----:B------:R-:W-:Y:S01]  /*7410*/  IMAD.MOV.U32 R18, RZ, RZ, R16 ;  /* 0x000000ffff127224 */ /* 0x000fe200078e0010 */
[----:B------:R-:W-:Y:S01]  /*7420*/  FSEL R16, R29, -INF , !P2 ;  /* 0xff8000001d107808 */ /* 0x000fe20005000000 */
[----:B------:R-:W-:Y:S01]  /*7430*/  IMAD.IADD R26, R236, 0x1, -R13 ;  /* 0x00000001ec1a7824 */ /* 0x000fe200078e0a0d */
[----:B------:R-:W-:Y:S01]  /*7440*/  IABS R27, R27 ;  /* 0x0000001b001b7213 */ /* 0x000fe20000000000 */
[----:B---3--:R-:W-:Y:S01]  /*7450*/  FFMA.FTZ R28, R28, -UR16, R51 ;  /* 0x800000101c1c7c23 */ /* 0x008fe20008010033 */
[----:B------:R-:W-:Y:S01]  /*7460*/  IABS R15, R15 ;  /* 0x0000000f000f7213 */ /* 0x000fe20000000000 */
[----:B------:R-:W-:Y:S01]  /*7470*/  LDSM.16.MT88.4 R48, [R222+0x12000] ;  /* 0x01200000de30783b */ /* 0x000fe20000004200 */
[----:B------:R-:W-:Y:S01]  /*7480*/  FSEL R29, R55, -INF , !P1 ;  /* 0xff800000371d7808 */ /* 0x000fe20004800000 */
[----:B------:R-:W-:Y:S01]  /*7490*/  IMAD.MOV.U32 R22, RZ, RZ, R27 ;  /* 0x000000ffff167224 */ /* 0x000fe200078e001b */
[----:B------:R-:W2:Y:S01]  /*74a0*/  I2F R33, R33 ;  /* 0x0000002100217306 */ /* 0x000ea20000201400 */
[----:B------:R-:W-:-:S02]  /*74b0*/  ISETP.GE.AND P1, PT, R9, R234, PT ;  /* 0x000000ea0900720c */ /* 0x000fc40003f26270 */
[----:B------:R-:W-:Y:S02]  /*74c0*/  FSEL R27, R17, -INF , !P0 ;  /* 0xff800000111b7808 */ /* 0x000fe40004000000 */
[----:B------:R-:W-:Y:S01]  /*74d0*/  ISETP.LT.OR P1, PT, R9, R235, P1 ;  /* 0x000000eb0900720c */ /* 0x000fe20000f21670 */
[----:B----4-:R-:W-:Y:S01]  /*74e0*/  FFMA.FTZ R9, R25, -UR16, R46 ;  /* 0x8000001019097c23 */ /* 0x010fe2000801002e */
[-C--:B------:R-:W-:Y:S01]  /*74f0*/  ISETP.GE.AND P0, PT, R13, R234.reuse, PT ;  /* 0x000000ea0d00720c */ /* 0x080fe20003f06270 */
[----:B------:R-:W3:Y:S01]  /*7500*/  I2F R22, R22 ;  /* 0x0000001600167306 */ /* 0x000ee20000201400 */
[----:B-1----:R-:W-:Y:S01]  /*7510*/  FFMA.FTZ R17, R24, -UR16, R47 ;  /* 0x8000001018117c23 */ /* 0x002fe2000801002f */
[-C--:B------:R-:W-:Y:S02]  /*7520*/  ISETP.GE.AND P2, PT, R14, R234.reuse, PT ;  /* 0x000000ea0e00720c */ /* 0x080fe40003f46270 */
[----:B------:R-:W-:Y:S02]  /*7530*/  FSEL R9, R9, -INF , !P4 ;  /* 0xff80000009097808 */ /* 0x000fe40006000000 */
[----:B------:R-:W-:-:S02]  /*7540*/  ISETP.GE.AND P4, PT, R10, R234, PT ;  /* 0x000000ea0a00720c */ /* 0x000fc40003f86270 */
[----:B------:R-:W1:Y:S01]  /*7550*/  I2F R15, R15 ;  /* 0x0000000f000f7306 */ /* 0x000e620000201400 */
[----:B------:R-:W-:Y:S01]  /*7560*/  FSEL R17, R17, -INF , !P3 ;  /* 0xff80000011117808 */ /* 0x000fe20005800000 */
[----:B--2---:R-:W-:Y:S01]  /*7570*/  FFMA.FTZ R33, R33, -UR16, R42 ;  /* 0x8000001021217c23 */ /* 0x004fe2000801002a */
[----:B------:R-:W-:Y:S02]  /*7580*/  ISETP.GE.AND P3, PT, R8, R234, PT ;  /* 0x000000ea0800720c */ /* 0x000fe40003f66270 */
[----:B------:R-:W-:Y:S02]  /*7590*/  IABS R26, R26 ;  /* 0x0000001a001a7213 */ /* 0x000fe40000000000 */
[-C--:B------:R-:W-:Y:S01]  /*75a0*/  ISETP.LT.OR P4, PT, R10, R235.reuse, P4 ;  /* 0x000000eb0a00720c */ /* 0x080fe20002781670 */
[----:B------:R-:W2:Y:S01]  /*75b0*/  I2F R18, R18 ;  /* 0x0000001200127306 */ /* 0x000ea20000201400 */
[----:B------:R-:W-:Y:S01]  /*75c0*/  ISETP.LT.OR P0, PT, R13, R235, P0 ;  /* 0x000000eb0d00720c */ /* 0x000fe20000701670 */
[----:B---3--:R-:W-:Y:S01]  /*75d0*/  FFMA.FTZ R13, R22, -UR16, R43 ;  /* 0x80000010160d7c23 */ /* 0x008fe2000801002b */
[----:B------:R-:W-:-:S02]  /*75e0*/  FMNMX.FTZ R10, R20, R41, !PT ;  /* 0x00000029140a7209 */ /* 0x000fc40007810000 */
[-C--:B------:R-:W-:Y:S02]  /*75f0*/  ISETP.LT.OR P2, PT, R14, R235.reuse, P2 ;  /* 0x000000eb0e00720c */ /* 0x080fe40001741670 */
[----:B------:R-:W-:Y:S01]  /*7600*/  FSEL R25, R28, -INF , !P5 ;  /* 0xff8000001c197808 */ /* 0x000fe20006800000 */
[----:B------:R-:W3:Y:S01]  /*7610*/  I2F R45, R26 ;  /* 0x0000001a002d7306 */ /* 0x000ee20000201400 */
[-C--:B------:R-:W-:Y:S01]  /*7620*/  ISETP.LT.OR P3, PT, R8, R235.reuse, P3 ;  /* 0x000000eb0800720c */ /* 0x080fe20001f61670 */
[----:B------:R-:W-:Y:S01]  /*7630*/  IMAD.IADD R8, R236, 0x1, -R8 ;  /* 0x00000001ec087824 */ /* 0x000fe200078e0a08 */
[----:B------:R-:W-:Y:S01]  /*7640*/  ISETP.GE.AND P5, PT, R12, R234, PT ;  /* 0x000000ea0c00720c */ /* 0x000fe20003fa6270 */
[----:B-1----:R-:W-:Y:S01]  /*7650*/  FFMA.FTZ R34, R15, -UR16, R34 ;  /* 0x800000100f227c23 */ /* 0x002fe20008010022 */
[----:B------:R-:W-:Y:S02]  /*7660*/  FMNMX.FTZ R10, R37, R10, !PT ;  /* 0x0000000a250a7209 */ /* 0x000fe40007810000 */
[----:B------:R-:W-:Y:S01]  /*7670*/  FSEL R15, R33, -INF , !P2 ;  /* 0xff800000210f7808 */ /* 0x000fe20005000000 */
[----:B------:R-:W-:Y:S01]  /*7680*/  IMAD.IADD R33, R236, 0x1, -R6 ;  /* 0x00000001ec217824 */ /* 0x000fe200078e0a06 */
[----:B------:R-:W-:Y:S01]  /*7690*/  ISETP.LT.OR P5, PT, R12, R235, P5 ;  /* 0x000000eb0c00720c */ /* 0x000fe20002fa1670 */
[----:B--2---:R-:W-:Y:S01]  /*76a0*/  FFMA.FTZ R18, R18, -UR16, R39 ;  /* 0x8000001012127c23 */ /* 0x004fe20008010027 */
[----:B------:R-:W-:-:S02]  /*76b0*/  ISETP.GE.AND P2, PT, R6, R234, PT ;  /* 0x000000ea0600720c */ /* 0x000fc40003f46270 */
[----:B------:R-:W-:Y:S02]  /*76c0*/  FSEL R13, R13, -INF , !P1 ;  /* 0xff8000000d0d7808 */ /* 0x000fe40004800000 */
[----:B------:R-:W-:Y:S01]  /*76d0*/  ISETP.GE.AND P1, PT, R4, R234, PT ;  /* 0x000000ea0400720c */ /* 0x000fe20003f26270 */
[----:B---3--:R-:W-:Y:S01]  /*76e0*/  FFMA.FTZ R38, R45, -UR16, R38 ;  /* 0x800000102d267c23 */ /* 0x008fe20008010026 */
[----:B------:R-:W-:Y:S02]  /*76f0*/  IABS R12, R8 ;  /* 0x00000008000c7213 */ /* 0x000fe40000000000 */
[----:B------:R-:W-:Y:S02]  /*7700*/  FMNMX.FTZ R8, R31, R10, !PT ;  /* 0x0000000a1f087209 */ /* 0x000fe40007810000 */
[-C--:B------:R-:W-:Y:S01]  /*7710*/  ISETP.LT.OR P2, PT, R6, R235.reuse, P2 ;  /* 0x000000eb0600720c */ /* 0x080fe20001741670 */
[----:B------:R-:W-:Y:S01]  /*7720*/  IMAD.IADD R6, R236, 0x1, -R4 ;  /* 0x00000001ec067824 */ /* 0x000fe200078e0a04 */
[----:B------:R-:W-:Y:S01]  /*7730*/  ISETP.LT.OR P1, PT, R4, R235, P1 ;  /* 0x000000eb0400720c */ /* 0x000fe20000f21670 */
[----:B------:R-:W1:Y:S01]  /*7740*/  I2F R12, R12 ;  /* 0x0000000c000c7306 */ /* 0x000e620000201400 */
[----:B------:R-:W-:-:S02]  /*7750*/  FMNMX.FTZ R4, R23, R8, !PT ;  /* 0x0000000817047209 */ /* 0x000fc40007810000 */
[----:B------:R-:W-:Y:S02]  /*7760*/  FMNMX.FTZ R8, R16, R29, !PT ;  /* 0x0000001d10087209 */ /* 0x000fe40007810000 */
[----:B------:R-:W-:Y:S02]  /*7770*/  FSEL R247, R38, -INF , !P0 ;  /* 0xff80000026f77808 */ /* 0x000fe40004000000 */
[----:B------:R-:W-:Y:S02]  /*7780*/  FMNMX.FTZ R8, R27, R8, !PT ;  /* 0x000000081b087209 */ /* 0x000fe40007810000 */
[----:B------:R-:W-:Y:S02]  /*7790*/  ISETP.GE.AND P0, PT, R3, R234, PT ;  /* 0x000000ea0300720c */ /* 0x000fe40003f06270 */
[----:B------:R-:W-:Y:S02]  /*77a0*/  FMNMX.FTZ R8, R25, R8, !PT ;  /* 0x0000000819087209 */ /* 0x000fe40007810000 */
[----:B------:R-:W-:-:S02]  /*77b0*/  FMNMX.FTZ R4, R21, R4, !PT ;  /* 0x0000000415047209 */ /* 0x000fc40007810000 */
[----:B------:R-:W-:Y:S01]  /*77c0*/  FMNMX.FTZ R8, R9, R8, !PT ;  /* 0x0000000809087209 */ /* 0x000fe20007810000 */
[----:B-1----:R-:W-:Y:S01]  /*77d0*/  FFMA.FTZ R35, R12, -UR16, R35 ;  /* 0x800000100c237c23 */ /* 0x002fe20008010023 */
[----:B------:R-:W-:Y:S02]  /*77e0*/  IABS R33, R33 ;  /* 0x0000002100217213 */ /* 0x000fe40000000000 */
[----:B------:R-:W-:Y:S02]  /*77f0*/  FMNMX.FTZ R4, R19, R4, !PT ;  /* 0x0000000413047209 */ /* 0x000fe40007810000 */
[----:B------:R-:W-:Y:S01]  /*7800*/  ISETP.LT.OR P0, PT, R3, R235, P0 ;  /* 0x000000eb0300720c */ /* 0x000fe20000701670 */
[----:B------:R-:W-:Y:S01]  /*7810*/  IMAD.IADD R3, R236, 0x1, -R3 ;  /* 0x00000001ec037824 */ /* 0x000fe200078e0a03 */
[----:B------:R-:W-:Y:S01]  /*7820*/  FMNMX.FTZ R8, R17, R8, !PT ;  /* 0x0000000811087209 */ /* 0x000fe20007810000 */
[----:B------:R-:W1:Y:S01]  /*7830*/  I2F R33, R33 ;  /* 0x0000002100217306 */ /* 0x000e620000201400 */
[----:B------:R-:W-:-:S02]  /*7840*/  IABS R6, R6 ;  /* 0x0000000600067213 */ /* 0x000fc40000000000 */
[----:B------:R-:W-:Y:S01]  /*7850*/  FMNMX.FTZ R39, R11, R4, !PT ;  /* 0x000000040b277209 */ /* 0x000fe20007810000 */
[----:B------:R-:W-:Y:S01]  /*7860*/  IMAD.IADD R4, R236, 0x1, -R2 ;  /* 0x00000001ec047824 */ /* 0x000fe200078e0a02 */
[----:B------:R-:W-:Y:S02]  /*7870*/  FMNMX.FTZ R8, R15, R8, !PT ;  /* 0x000000080f087209 */ /* 0x000fe40007810000 */
[----:B------:R-:W-:Y:S01]  /*7880*/  IABS R3, R3 ;  /* 0x0000000300037213 */ /* 0x000fe20000000000 */
[----:B------:R-:W2:Y:S01]  /*7890*/  I2F R6, R6 ;  /* 0x0000000600067306 */ /* 0x000ea20000201400 */
[----:B------:R-:W-:Y:S02]  /*78a0*/  FMNMX.FTZ R10, R186, R39, !PT ;  /* 0x00000027ba0a7209 */ /* 0x000fe40007810000 */
[----:B------:R-:W-:Y:S02]  /*78b0*/  FMNMX.FTZ R8, R13, R8, !PT ;  /* 0x000000080d087209 */ /* 0x000fe40007810000 */
[----:B------:R-:W-:-:S02]  /*78c0*/  IABS R4, R4 ;  /* 0x0000000400047213 */ /* 0x000fc40000000000 */
[----:B------:R-:W-:Y:S01]  /*78d0*/  FMNMX.FTZ R10, R189, R10, !PT ;  /* 0x0000000abd0a7209 */ /* 0x000fe20007810000 */
[----:B------:R-:W3:Y:S01]  /*78e0*/  I2F R3, R3 ;  /* 0x0000000300037306 */ /* 0x000ee20000201400 */
[----:B------:R-:W-:Y:S01]  /*78f0*/  FSEL R193, R18, -INF , !P5 ;  /* 0xff80000012c17808 */ /* 0x000fe20006800000 */
[----:B-1----:R-:W-:Y:S01]  /*7900*/  FFMA.FTZ R33, R33, -UR16, R82 ;  /* 0x8000001021217c23 */ /* 0x002fe20008010052 */
[----:B------:R-:W-:Y:S02]  /*7910*/  FMNMX.FTZ R8, R247, R8, !PT ;  /* 0x00000008f7087209 */ /* 0x000fe40007810000 */
[----:B------:R-:W-:Y:S02]  /*7920*/  FMNMX.FTZ R10, R251, R10, !PT ;  /* 0x0000000afb0a7209 */ /* 0x000fe40007810000 */
[----:B------:R-:W-:Y:S01]  /*7930*/  FSEL R245, R34, -INF , !P4 ;  /* 0xff80000022f57808 */ /* 0x000fe20006000000 */
[----:B------:R-:W1:Y:S01]  /*7940*/  I2F R4, R4 ;  /* 0x0000000400047306 */ /* 0x000e620000201400 */
[----:B------:R-:W-:Y:S01]  /*7950*/  FMNMX.FTZ R8, R193, R8, !PT ;  /* 0x00000008c1087209 */ /* 0x000fe20007810000 */
[----:B--2---:R-:W-:Y:S01]  /*7960*/  FFMA.FTZ R6, R6, -UR16, R83 ;  /* 0x8000001006067c23 */ /* 0x004fe20008010053 */
[----:B------:R-:W-:Y:S01]  /*7970*/  FMNMX.FTZ R10, R191, R10, !PT ;  /* 0x0000000abf0a7209 */ /* 0x000fe20007810000 */
[----:B------:R-:W-:Y:S01]  /*7980*/  LDSM.16.MT88.4 R80, [R222+0x14000] ;  /* 0x01400000de50783b */ /* 0x000fe20000004200 */
[----:B------:R-:W-:-:S02]  /*7990*/  FSEL R197, R35, -INF , !P3 ;  /* 0xff80000023c57808 */ /* 0x000fc40005800000 */
[----:B------:R-:W-:Y:S01]  /*79a0*/  FMNMX.FTZ R12, R245, R8, !PT ;  /* 0x00000008f50c7209 */ /* 0x000fe20007810000 */
[----:B---3--:R-:W-:Y:S01]  /*79b0*/  FFMA.FTZ R3, R3, -UR16, R78 ;  /* 0x8000001003037c23 */ /* 0x008fe2000801004e */
[----:B------:R-:W-:Y:S02]  /*79c0*/  FMNMX.FTZ R10, R243, R10, !PT ;  /* 0x0000000af30a7209 */ /* 0x000fe40007810000 */
[----:B------:R-:W-:Y:S02]  /*79d0*/  FSEL R199, R33, -INF , !P2 ;  /* 0xff80000021c77808 */ /* 0x000fe40005000000 */
[----:B------:R-:W-:Y:S02]  /*79e0*/  FMNMX.FTZ R12, R197, R12, !PT ;  /* 0x0000000cc50c7209 */ /* 0x000fe40007810000 */
[----:B------:R-:W-:Y:S01]  /*79f0*/  FMNMX.FTZ R10, R241, R10, !PT ;  /* 0x0000000af10a7209 */ /* 0x000fe20007810000 */
[----:B-1----:R-:W-:Y:S01]  /*7a00*/  FFMA.FTZ R4, R4, -UR16, R79 ;  /* 0x8000001004047c23 */ /* 0x002fe2000801004f */
        /* <DEDUP_REMOVED lines=29> */
[----:B------:R-:W1:Y:S01]  /*7be0*/  LDSM.16.MT88.4 R40, [R224+0x12000] ;  /* 0x01200000e028783b */ /* 0x000e620000004200 */
[----:B------:R-:W-:Y:S01]  /*7bf0*/  FFMA.FTZ R180, R31, c[0x0][0x23c], -R34 ;  /* 0x00008f001fb47a23 */ /* 0x000fe20000010822 */
[----:B------:R-:W-:Y:S01]  /*7c00*/  MUFU.EX2 R187, R187 ;  /* 0x000000bb00bb7308 */ /* 0x000fe20000000800 */
[--C-:B------:R-:W-:Y:S01]  /*7c10*/  FFMA.FTZ R182, R16, c[0x0][0x23c], -R32.reuse ;  /* 0x00008f0010b67a23 */ /* 0x100fe20000010820 */
[----:B------:R-:W-:Y:S01]  /*7c20*/  LEA R242, P0, R166, c[0x0][0x168], 0x1 ;  /* 0x00005a00a6f27a11 */ /* 0x000fe200078008ff */
[----:B------:R-:W-:-:S02]  /*7c30*/  FFMA.FTZ R185, R29, c[0x0][0x23c], -R32 ;  /* 0x00008f001db97a23 */ /* 0x000fc40000010820 */
[--C-:B------:R-:W-:Y:S01]  /*7c40*/  FFMA.FTZ R183, R27, c[0x0][0x23c], -R32.reuse ;  /* 0x00008f001bb77a23 */ /* 0x100fe20000010820 */
[----:B------:R-:W-:Y:S01]  /*7c50*/  LDSM.16.MT88.4 R28, [R221+0x10800] ;  /* 0x01080000dd1c783b */ /* 0x000fe20000004200 */
[----:B------:R-:W-:Y:S01]  /*7c60*/  FFMA.FTZ R176, R25, c[0x0][0x23c], -R32 ;  /* 0x00008f0019b07a23 */ /* 0x000fe20000010820 */
[----:B------:R-:W2:Y:S01]  /*7c70*/  MUFU.EX2 R184, R184 ;  /* 0x000000b800b87308 */ /* 0x000ea20000000800 */
[--C-:B------:R-:W-:Y:S01]  /*7c80*/  FFMA.FTZ R175, R19, c[0x0][0x23c], -R34.reuse ;  /* 0x00008f0013af7a23 */ /* 0x100fe20000010822 */
[----:B------:R-:W-:Y:S01]  /*7c90*/  LDSM.16.MT88.4 R24, [R224+0x12800] ;  /* 0x01280000e018783b */ /* 0x000fe20000004200 */
[----:B------:R-:W-:Y:S02]  /*7ca0*/  FFMA.FTZ R174, R11, c[0x0][0x23c], -R34 ;  /* 0x00008f000bae7a23 */ /* 0x000fe40000010822 */
[--C-:B------:R-:W-:Y:S02]  /*7cb0*/  FFMA.FTZ R177, R9, c[0x0][0x23c], -R32.reuse ;  /* 0x00008f0009b17a23 */ /* 0x100fe40000010820 */
[--C-:B------:R-:W-:Y:S01]  /*7cc0*/  FFMA.FTZ R2, R17, c[0x0][0x23c], -R32.reuse ;  /* 0x00008f0011027a23 */ /* 0x100fe20000010820 */
[----:B------:R-:W-:Y:S01]  /*7cd0*/  MUFU.EX2 R181, R181 ;  /* 0x000000b500b57308 */ /* 0x000fe20000000800 */
[----:B------:R-:W3:Y:S01]  /*7ce0*/  LDSM.16.MT88.4 R8, [R224+0x10800] ;  /* 0x01080000e008783b */ /* 0x000ee20000004200 */
[----:B------:R-:W-:-:S02]  /*7cf0*/  FFMA.FTZ R173, R15, c[0x0][0x23c], -R32 ;  /* 0x00008f000fad7a23 */ /* 0x000fc40000010820 */
[----:B------:R-:W-:Y:S01]  /*7d00*/  FFMA.FTZ R0, R13, c[0x0][0x23c], -R32 ;  /* 0x00008f000d007a23 */ /* 0x000fe20000010820 */
[----:B------:R-:W4:Y:S01]  /*7d10*/  LDSM.16.MT88.4 R16, [R222+0x10800] ;  /* 0x01080000de10783b */ /* 0x000f220000004200 */
[--C-:B------:R-:W-:Y:S02]  /*7d20*/  FFMA.FTZ R179, R23, c[0x0][0x23c], -R34.reuse ;  /* 0x00008f0017b37a23 */ /* 0x100fe40000010822 */
[----:B------:R-:W5:Y:S01]  /*7d30*/  MUFU.EX2 R180, R180 ;  /* 0x000000b400b47308 */ /* 0x000f620000000800 */
[----:B--2---:R-:W-:Y:S01]  /*7d40*/  F2FP.BF16.PACK_AB R128, R184, R187 ;  /* 0x000000bbb880723e */ /* 0x004fe200000010ff */
[----:B------:R-:W2:Y:S01]  /*7d50*/  LDSM.16.MT88.4 R12, [R220+0x10800] ;  /* 0x01080000dc0c783b */ /* 0x000ea20000004200 */
[--C-:B------:R-:W-:Y:S02]  /*7d60*/  FFMA.FTZ R178, R21, c[0x0][0x23c], -R34.reuse ;  /* 0x00008f0015b27a23 */ /* 0x100fe40000010822 */
[--C-:B------:R-:W-:Y:S01]  /*7d70*/  FFMA.FTZ R186, R186, c[0x0][0x23c], -R34.reuse ;  /* 0x00008f00baba7a23 */ /* 0x100fe20000010822 */
[----:B------:R-:W-:Y:S01]  /*7d80*/  LDSM.16.MT88.4 R20, [R220+0x12800] ;  /* 0x01280000dc14783b */ /* 0x000fe20000004200 */
[--C-:B------:R-:W-:Y:S01]  /*7d90*/  FFMA.FTZ R189, R189, c[0x0][0x23c], -R34.reuse ;  /* 0x00008f00bdbd7a23 */ /* 0x100fe20000010822 */
[----:B------:R-:W-:Y:S01]  /*7da0*/  MUFU.EX2 R182, R182 ;  /* 0x000000b600b67308 */ /* 0x000fe20000000800 */
[----:B------:R-:W-:-:S02]  /*7db0*/  FFMA.FTZ R188, R251, c[0x0][0x23c], -R34 ;  /* 0x00008f00fbbc7a23 */ /* 0x000fc40000010822 */
[----:B------:R-:W-:Y:S02]  /*7dc0*/  FFMA.FTZ R191, R191, c[0x0][0x23c], -R34 ;  /* 0x00008f00bfbf7a23 */ /* 0x000fe40000010822 */
        /* <DEDUP_REMOVED lines=8> */
[--C-:B------:R-:W-:Y:S01]  /*7e50*/  FFMA.FTZ R194, R243, c[0x0][0x23c], -R34.reuse ;  /* 0x00008f00f3c27a23 */ /* 0x100fe20000010822 */
[----:B------:R-:W-:Y:S01]  /*7e60*/  LEA.HI.X R243, R166, c[0x0][0x16c], R165, 0x1, P0 ;  /* 0x00005b00a6f37a11 */ /* 0x000fe200000f0ca5 */
[--C-:B------:R-:W-:Y:S02]  /*7e70*/  FFMA.FTZ R241, R241, c[0x0][0x23c], -R34.reuse ;  /* 0x00008f00f1f17a23 */ /* 0x100fe40000010822 */
[--C-:B------:R-:W-:Y:S02]  /*7e80*/  FFMA.FTZ R196, R203, c[0x0][0x23c], -R34.reuse ;  /* 0x00008f00cbc47a23 */ /* 0x100fe40000010822 */
[----:B------:R-:W-:Y:S01]  /*7e90*/  FFMA.FTZ R247, R201, c[0x0][0x23c], -R34 ;  /* 0x00008f00c9f77a23 */ /* 0x000fe20000010822 */
[----:B------:R-:W5:Y:S01]  /*7ea0*/  MUFU.EX2 R176, R176 ;  /* 0x000000b000b07308 */ /* 0x000f620000000800 */
[----:B-1----:R-:W-:Y:S01]  /*7eb0*/  F2FP.BF16.PACK_AB R129, R185, R182 ;  /* 0x000000b6b981723e */ /* 0x002fe200000010ff */
[----:B------:R-:W-:-:S02]  /*7ec0*/  FFMA.FTZ R195, R195, c[0x0][0x23c], -R32 ;  /* 0x00008f00c3c37a23 */ /* 0x000fc40000010820 */
[--C-:B------:R-:W-:Y:S02]  /*7ed0*/  FFMA.FTZ R199, R35, c[0x0][0x23c], -R32.reuse ;  /* 0x00008f0023c77a23 */ /* 0x100fe40000010820 */
[----:B------:R-:W-:Y:S02]  /*7ee0*/  FFMA.FTZ R200, R33, c[0x0][0x23c], -R32 ;  /* 0x00008f0021c87a23 */ /* 0x000fe40000010820 */
        /* <DEDUP_REMOVED lines=115> */
[----:B------:R-:W-:Y:S07]  /*8620*/  LDSM.16.MT88.4 R20, [R220+0x11000] ;  /* 0x01100000dc14783b */ /* 0x000fee0000004200 */
[C---:B-1----:R-:W-:Y:S08]  /*8630*/  HMMA.16816.F32.BF16 R116, R4.reuse, R8, R116 ;  /* 0x000000080474723c */ /* 0x042ff00000041874 */
[C---:B------:R-:W-:Y:S01]  /*8640*/  HMMA.16816.F32.BF16 R120, R4.reuse, R10, R120 ;  /* 0x0000000a0478723c */ /* 0x040fe20000041878 */
[----:B------:R-:W1:Y:S07]  /*8650*/  LDSM.16.MT88.4 R8, [R221+0x11000] ;  /* 0x01100000dd08783b */ /* 0x000e6e0000004200 */
[C---:B---3--:R-:W-:Y:S08]  /*8660*/  HMMA.16816.F32.BF16 R124, R4.reuse, R16, R124 ;  /* 0x00000010047c723c */ /* 0x048ff0000004187c */
[----:B------:R-:W-:Y:S01]  /*8670*/  HMMA.16816.F32.BF16 R128, R4, R18, R128 ;  /* 0x000000120480723c */ /* 0x000fe20000041880 */
[----:B------:R-:W-:Y:S06]  /*8680*/  LDSM.16.MT88.4 R16, [R224+0x13000] ;  /* 0x01300000e010783b */ /* 0x000fec0000004200 */
[----:B------:R-:W-:-:S02]  /*8690*/  F2FP.BF16.PACK_AB R4, R189, R186 ;  /* 0x000000babd04723e */ /* 0x000fc400000010ff */
[----:B------:R-:W-:Y:S02]  /*86a0*/  F2FP.BF16.PACK_AB R6, R191, R188 ;  /* 0x000000bcbf06723e */ /* 0x000fe400000010ff */
[----:B------:R-:W-:Y:S01]  /*86b0*/  F2FP.BF16.PACK_AB R5, R193, R190 ;  /* 0x000000bec105723e */ /* 0x000fe200000010ff */
[----:B------:R-:W-:Y:S01]  /*86c0*/  FADD.FTZ R190, R190, R173 ;  /* 0x000000adbebe7221 */ /* 0x000fe20000010000 */
[----:B------:R-:W-:-:S03]  /*86d0*/  F2FP.BF16.PACK_AB R7, R197, R192 ;  /* 0x000000c0c507723e */ /* 0x000fc600000010ff */
[----:B------:R-:W-:-:S04]  /*86e0*/  FADD.FTZ R193, R193, R190 ;  /* 0x000000bec1c17221 */ /* 0x000fc80000010000 */
[----:B--2---:R-:W-:Y:S01]  /*86f0*/  HMMA.16816.F32.BF16 R160, R4, R12, R160 ;  /* 0x0000000c04a0723c */ /* 0x004fe200000418a0 */
[----:B------:R-:W-:-:S04]  /*8700*/  FADD.FTZ R192, R192, R193 ;  /* 0x000000c1c0c07221 */ /* 0x000fc80000010000 */
[----:B------:R-:W-:-:S03]  /*8710*/  FADD.FTZ R197, R197, R192 ;  /* 0x000000c0c5c57221 */ /* 0x000fc60000010000 */
        /* <DEDUP_REMOVED lines=43> */
[----:B------:R-:W-:Y:S07]  /*89d0*/  LDSM.16.MT88.4 R20, [R222+0x13800] ;  /* 0x01380000de14783b */ /* 0x000fee0000004200 */
[C---:B----4-:R-:W-:Y:S08]  /*89e0*/  HMMA.16816.F32.BF16 R116, R4.reuse, R16, R116 ;  /* 0x000000100474723c */ /* 0x050ff00000041874 */
        /* <DEDUP_REMOVED lines=19> */
[C---:B-----5:R-:W-:Y:S08]  /*8b20*/  HMMA.16816.F32.BF16 R136, R4.reuse, R24, R136 ;  /* 0x000000180488723c */ /* 0x060ff00000041888 */
        /* <DEDUP_REMOVED lines=17> */
[C---:B--2---:R-:W-:Y:S07]  /*8c40*/  HMMA.16816.F32.BF16 R116, R4.reuse, R12, R116 ;  /* 0x0000000c0474723c */ /* 0x044fee0000041874 */
[----:B------:R-:W-:Y:S01]  /*8c50*/  FADD.FTZ R13, R175, R178 ;  /* 0x000000b2af0d7221 */ /* 0x000fe20000010000 */
[----:B------:R-:W-:Y:S03]  /*8c60*/  HMMA.16816.F32.BF16 R152, R4, R32, R152 ;  /* 0x000000200498723c */ /* 0x000fe60000041898 */
[----:B------:R-:W-:-:S04]  /*8c70*/  FADD.FTZ R13, R174, R13 ;  /* 0x0000000dae0d7221 */ /* 0x000fc80000010000 */
        /* <DEDUP_REMOVED lines=11> */
[----:B------:R-:W-:-:S05]  /*8d30*/  FADD.FTZ R247, R247, R196 ;  /* 0x000000c4f7f77221 */ /* 0x000fca0000010000 */
[C---:B------:R-:W-:Y:S08]  /*8d40*/  HMMA.16816.F32.BF16 R88, R4.reuse, R26, R88 ;  /* 0x0000001a0458723c */ /* 0x040ff00000041858 */
[C---:B----4-:R-:W-:Y:S08]  /*8d50*/  HMMA.16816.F32.BF16 R92, R4.reuse, R20, R92 ;  /* 0x00000014045c723c */ /* 0x050ff0000004185c */
[C---:B------:R-:W-:Y:S08]  /*8d60*/  HMMA.16816.F32.BF16 R96, R4.reuse, R22, R96 ;  /* 0x000000160460723c */ /* 0x040ff00000041860 */
[C---:B-----5:R-:W-:Y:S08]  /*8d70*/  HMMA.16816.F32.BF16 R108, R4.reuse, R16, R108 ;  /* 0x00000010046c723c */ /* 0x060ff0000004186c */
[C---:B------:R-:W-:Y:S08]  /*8d80*/  HMMA.16816.F32.BF16 R112, R4.reuse, R18, R112 ;  /* 0x000000120470723c */ /* 0x040ff00000041870 */
        /* <DEDUP_REMOVED lines=30> */
[----:B--2---:R-:W-:-:S05]  /*8f70*/  UIMAD.WIDE.U32 UR28, UR29, UR8, URZ ;  /* 0x000000081d1c72a5 */ /* 0x004fca000f8e003f */
        /* <DEDUP_REMOVED lines=10> */
[----:B------:R-:W-:-:S03]  /*9020*/  ULOP3.LUT UR5, UR5, UR6, URZ, 0x3c, !UPT ;  /* 0x0000000605057292 */ /* 0x000fc6000f8e3c3f */
[----:B------:R-:W-:Y:S02]  /*9030*/  @!UP2 UIADD3 UR9, UR9, -UR4, URZ ;  /* 0x800000040909a290 */ /* 0x000fe4000fffe03f */
[----:B------:R-:W-:Y:S02]  /*9040*/  @!UP1 UIADD3 UR8, UR8, -UR4, URZ ;  /* 0x8000000408089290 */ /* 0x000fe4000fffe03f */
[----:B------:R-:W-:Y:S02]  /*9050*/  UISETP.GE.U32.AND UP4, UPT, UR9, UR4, UPT ;  /* 0x000000040900728c */ /* 0x000fe4000bf86070 */
[----:B------:R-:W-:Y:S02]  /*9060*/  UISETP.GE.U32.AND UP3, UPT, UR8, UR4, UPT ;  /* 0x000000040800728c */ /* 0x000fe4000bf66070 */
[----:B------:R-:W-:Y:S02]  /*9070*/  @!UP1 UIADD3 UR11, UR11, 0x1, URZ ;  /* 0x000000010b0b9890 */ /* 0x000fe4000fffe03f */
[----:B------:R-:W-:-:S02]  /*9080*/  UISETP.GE.AND UP1, UPT, UR12, URZ, UPT ;  /* 0x0000003f0c00728c */ /* 0x000fc4000bf26270 */
[----:B------:R-:W-:Y:S02]  /*9090*/  UISETP.GE.AND UP0, UPT, UR5, URZ, UPT ;  /* 0x0000003f0500728c */ /* 0x000fe4000bf06270 */
[----:B------:R-:W-:Y:S02]  /*90a0*/  @!UP2 UIADD3 UR13, UR13, 0x1, URZ ;  /* 0x000000010d0da890 */ /* 0x000fe4000fffe03f */
[----:B------:R-:W-:Y:S02]  /*90b0*/  UISETP.NE.AND UP2, UPT, URZ, UR6, UPT ;  /* 0x000000063f00728c */ /* 0x000fe4000bf45270 */
[----:B------:R-:W-:Y:S02]  /*90c0*/  @UP4 UIADD3 UR13, UR13, 0x1, URZ ;  /* 0x000000010d0d4890 */ /* 0x000fe4000fffe03f */
[----:B------:R-:W-:Y:S02]  /*90d0*/  @UP3 UIADD3 UR11, UR11, 0x1, URZ ;  /* 0x000000010b0b3890 */ /* 0x000fe4000fffe03f */
[----:B------:R-:W-:-:S02]  /*90e0*/  ULOP3.LUT UR4, URZ, UR6, URZ, 0x33, !UPT ;  /* 0x000000063f047292 */ /* 0x000fc4000f8e333f */
[----:B------:R-:W-:Y:S02]  /*90f0*/  @!UP1 UIADD3 UR13, -UR13, URZ, URZ ;  /* 0x0000003f0d0d9290 */ /* 0x000fe4000fffe13f */
        /* <DEDUP_REMOVED lines=32> */
.L_x_7692:
[----:B------:R-:W-:-:S05]  /*9300*/  IMAD.MOV.U32 R9, RZ, RZ, c[0x0][0x1a0] ;  /* 0x00006800ff097624 */ /* 0x000fca00078e00ff */
[----:B------:R-:W-:-:S04]  /*9310*/  LEA R9, -R9, RZ, 0x6 ;  /* 0x000000ff09097211 */ /* 0x000fc800078e31ff */
[----:B------:R-:W-:Y:S02]  /*9320*/  SHF.R.S32.HI R0, RZ, 0x1f, R9 ;  /* 0x0000001fff007819 */ /* 0x000fe40000011409 */
.L_x_7693:
        /* <DEDUP_REMOVED lines=156> */
[----:B-1----:R-:W5:Y:S04]  /*9cf0*/  LDSM.16.M88.4 R20, [R229+0x8000] ;  /* 0x00800000e514783b */ /* 0x002f680000000200 */
[----:B----4-:R-:W3:Y:S04]  /*9d00*/  LDSM.16.M88.4 R12, [R229+0x8800] ;  /* 0x00880000e50c783b */ /* 0x010ee80000000200 */
[----:B------:R-:W1:Y:S04]  /*9d10*/  LDSM.16.M88.4 R176, [R229+0x9000] ;  /* 0x00900000e5b0783b */ /* 0x000e680000000200 */
[----:B------:R-:W4:Y:S04]  /*9d20*/  LDSM.16.M88.4 R8, [R229+0x9800] ;  /* 0x00980000e508783b */ /* 0x000f280000000200 */
[----:B------:R-:W-:Y:S04]  /*9d30*/  LDSM.16.M88.4 R4, [R228] ;  /* 0x00000000e404783b */ /* 0x000fe80000000200 */
[----:B--2---:R-:W2:Y:S04]  /*9d40*/  LDSM.16.M88.4 R32, [R227] ;  /* 0x00000000e320783b */ /* 0x004ea80000000200 */
[----:B------:R-:W1:Y:S04]  /*9d50*/  LDSM.16.M88.4 R28, [R219] ;  /* 0x00000000db1c783b */ /* 0x000e680000000200 */
[----:B------:R-:W1:Y:S04]  /*9d60*/  LDSM.16.M88.4 R196, [R218] ;  /* 0x00000000dac4783b */ /* 0x000e680000000200 */
[----:B------:R-:W1:Y:S04]  /*9d70*/  LDSM.16.M88.4 R188, [R217] ;  /* 0x00000000d9bc783b */ /* 0x000e680000000200 */
[----:B------:R-:W-:Y:S01]  /*9d80*/  LDSM.16.M88.4 R184, [R223+0x8000] ;  /* 0x00800000dfb8783b */ /* 0x000fe20000000200 */
[C---:B-----5:R-:W-:Y:S03]  /*9d90*/  HMMA.16816.F32.BF16 R24, R168.reuse, R20, RZ ;  /* 0x00000014a818723c */ /* 0x060fe600000418ff */
[----:B------:R-:W-:Y:S04]  /*9da0*/  LDSM.16.M88.4 R192, [R223+0x8800] ;  /* 0x00880000dfc0783b */ /* 0x000fe80000000200 */
[----:B------:R-:W0:Y:S01]  /*9db0*/  LDGDEPBAR ;  /* 0x00000000000079af */ /* 0x000e220000000000 */
[C---:B---3--:R-:W-:Y:S08]  /*9dc0*/  HMMA.16816.F32.BF16 R16, R168.reuse, R12, RZ ;  /* 0x0000000ca810723c */ /* 0x048ff000000418ff */
[C---:B------:R-:W-:Y:S08]  /*9dd0*/  HMMA.16816.F32.BF16 R20, R168.reuse, R22, RZ ;  /* 0x00000016a814723c */ /* 0x040ff000000418ff */
[C---:B------:R-:W-:Y:S08]  /*9de0*/  HMMA.16816.F32.BF16 R12, R168.reuse, R14, RZ ;  /* 0x0000000ea80c723c */ /* 0x040ff000000418ff */
[C---:B-1----:R-:W-:Y:S08]  /*9df0*/  HMMA.16816.F32.BF16 R180, R168.reuse, R176, RZ ;  /* 0x000000b0a8b4723c */ /* 0x042ff000000418ff */
[C---:B------:R-:W-:Y:S08]  /*9e00*/  HMMA.16816.F32.BF16 R176, R168.reuse, R178, RZ ;  /* 0x000000b2a8b0723c */ /* 0x040ff000000418ff */
[C---:B----4-:R-:W-:Y:S08]  /*9e10*/  HMMA.16816.F32.BF16 R172, R168.reuse, R8, RZ ;  /* 0x00000008a8ac723c */ /* 0x050ff000000418ff */
        /* <DEDUP_REMOVED lines=27> */
[----:B------:R-:W5:Y:S03]  /*9fd0*/  LDSM.16.M88.4 R192, [R229+0xa000] ;  /* 0x00a00000e5c0783b */ /* 0x000f660000000200 */
        /* <DEDUP_REMOVED lines=13> */
[C---:B-----5:R-:W-:Y:S08]  /*a0b0*/  HMMA.16816.F32.BF16 R24, R8.reuse, R192, R24 ;  /* 0x000000c00818723c */ /* 0x060ff00000041818 */
[C---:B------:R-:W-:Y:S01]  /*a0c0*/  HMMA.16816.F32.BF16 R20, R8.reuse, R194, R20 ;  /* 0x000000c20814723c */ /* 0x040fe20000041814 */
[----:B------:R-:W5:Y:S07]  /*a0d0*/  LDSM.16.M88.4 R192, [R214] ;  /* 0x00000000d6c0783b */ /* 0x000f6e0000000200 */
[C---:B----4-:R-:W-:Y:S08]  /*a0e0*/  HMMA.16816.F32.BF16 R16, R8.reuse, R188, R16 ;  /* 0x000000bc0810723c */ /* 0x050ff00000041810 */
        /* <DEDUP_REMOVED lines=8> */
[----:B------:R-:W-:Y:S03]  /*a170*/  LDSM.16.M88.4 R8, [R223+0xa800] ;  /* 0x00a80000df08783b */ /* 0x000fe60000000200 */
[C---:B---3--:R-:W-:Y:S08]  /*a180*/  HMMA.16816.F32.BF16 R24, R28.reuse, R4, R24 ;  /* 0x000000041c18723c */ /* 0x048ff00000041818 */
[C---:B------:R-:W-:Y:S01]  /*a190*/  HMMA.16816.F32.BF16 R20, R28.reuse, R6, R20 ;  /* 0x000000061c14723c */ /* 0x040fe20000041814 */
[----:B------:R-:W2:Y:S07]  /*a1a0*/  LDSM.16.M88.4 R4, [R226+0x2000] ;  /* 0x00200000e204783b */ /* 0x000eae0000000200 */
[C---:B-----5:R-:W-:Y:S08]  /*a1b0*/  HMMA.16816.F32.BF16 R16, R28.reuse, R192, R16 ;  /* 0x000000c01c10723c */ /* 0x060ff00000041810 */
[C---:B------:R-:W-:Y:S01]  /*a1c0*/  HMMA.16816.F32.BF16 R12, R28.reuse, R194, R12 ;  /* 0x000000c21c0c723c */ /* 0x040fe2000004180c */
[----:B------:R-:W-:Y:S07]  /*a1d0*/  LDSM.16.M88.4 R192, [R216+0x3800] ;  /* 0x00380000d8c0783b */ /* 0x000fee0000000200 */
[C---:B----4-:R-:W-:Y:S08]  /*a1e0*/  HMMA.16816.F32.BF16 R180, R28.reuse, R188, R180 ;  /* 0x000000bc1cb4723c */ /* 0x050ff000000418b4 */
        /* <DEDUP_REMOVED lines=30> */
[----:B------:R-:W5:Y:S04]  /*a3d0*/  LDSM.16.M88.4 R28, [R228+0x4000] ;  /* 0x00400000e41c783b */ /* 0x000f680000000200 */
[----:B------:R-:W-:Y:S03]  /*a3e0*/  LDSM.16.M88.4 R192, [R223+0xc800] ;  /* 0x00c80000dfc0783b */ /* 0x000fe60000000200 */
[C---:B---3--:R-:W-:Y:S08]  /*a3f0*/  HMMA.16816.F32.BF16 R24, R4.reuse, R188, R24 ;  /* 0x000000bc0418723c */ /* 0x048ff00000041818 */
[C---:B------:R-:W-:Y:S01]  /*a400*/  HMMA.16816.F32.BF16 R20, R4.reuse, R190, R20 ;  /* 0x000000be0414723c */ /* 0x040fe20000041814 */
[----:B------:R-:W3:Y:S07]  /*a410*/  LDSM.16.M88.4 R188, [R210] ;  /* 0x00000000d2bc783b */ /* 0x000eee0000000200 */
[C---:B-1----:R-:W-:Y:S08]  /*a420*/  HMMA.16816.F32.BF16 R16, R4.reuse, R184, R16 ;  /* 0x000000b80410723c */ /* 0x042ff00000041810 */
[C---:B------:R-:W-:Y:S01]  /*a430*/  HMMA.16816.F32.BF16 R12, R4.reuse, R186, R12 ;  /* 0x000000ba040c723c */ /* 0x040fe2000004180c */
[----:B------:R-:W1:Y:S07]  /*a440*/  LDSM.16.M88.4 R184, [R209] ;  /* 0x00000000d1b8783b */ /* 0x000e6e0000000200 */
[C---:B--2---:R-:W-:Y:S08]  /*a450*/  HMMA.16816.F32.BF16 R180, R4.reuse, R32, R180 ;  /* 0x0000002004b4723c */ /* 0x044ff000000418b4 */
[C---:B------:R-:W-:Y:S01]  /*a460*/  HMMA.16816.F32.BF16 R176, R4.reuse, R34, R176 ;  /* 0x0000002204b0723c */ /* 0x040fe200000418b0 */
[----:B------:R-:W2:Y:S07]  /*a470*/  LDSM.16.M88.4 R32, [R208] ;  /* 0x00000000d020783b */ /* 0x000eae0000000200 */
[C---:B----4-:R-:W-:Y:S08]  /*a480*/  HMMA.16816.F32.BF16 R172, R4.reuse, R8, R172 ;  /* 0x0000000804ac723c */ /* 0x050ff000000418ac */
[----:B------:R-:W-:Y:S01]  /*a490*/  HMMA.16816.F32.BF16 R168, R4, R10, R168 ;  /* 0x0000000a04a8723c */ /* 0x000fe200000418a8 */
[----:B------:R-:W-:Y:S04]  /*a4a0*/  LDSM.16.M88.4 R8, [R226+0x4000] ;  /* 0x00400000e208783b */ /* 0x000fe80000000200 */
[----:B------:R-:W4:Y:S03]  /*a4b0*/  LDSM.16.M88.4 R4, [R223+0xc000] ;  /* 0x00c00000df04783b */ /* 0x000f260000000200 */
[C---:B-----5:R-:W-:Y:S08]  /*a4c0*/  HMMA.16816.F32.BF16 R24, R28.reuse, R196, R24 ;  /* 0x000000c41c18723c */ /* 0x060ff00000041818 */
[C---:B------:R-:W-:Y:S01]  /*a4d0*/  HMMA.16816.F32.BF16 R20, R28.reuse, R198, R20 ;  /* 0x000000c61c14723c */ /* 0x040fe20000041814 */
[----:B------:R-:W-:Y:S07]  /*a4e0*/  LDSM.16.M88.4 R196, [R216+0x5000] ;  /* 0x00500000d8c4783b */ /* 0x000fee0000000200 */
        /* <DEDUP_REMOVED lines=8> */
[----:B------:R-:W-:Y:S04]  /*a570*/  LDSM.16.M88.4 R32, [R216+0x4000] ;  /* 0x00400000d820783b */ /* 0x000fe80000000200 */
[----:B------:R-:W-:Y:S03]  /*a580*/  LDSM.16.M88.4 R28, [R216+0x4800] ;  /* 0x00480000d81c783b */ /* 0x000fe60000000200 */
[C---:B----4-:R-:W-:Y:S08]  /*a590*/  HMMA.16816.F32.BF16 R24, R8.reuse, R4, R24 ;  /* 0x000000040818723c */ /* 0x050ff00000041818 */
        /* <DEDUP_REMOVED lines=21> */
[C---:B----4-:R-:W-:Y:S08]  /*a6f0*/  HMMA.16816.F32.BF16 R172, R4.reuse, R192, R172 ;  /* 0x000000c004ac723c */ /* 0x050ff000000418ac */
[----:B------:R-:W-:Y:S01]  /*a700*/  HMMA.16816.F32.BF16 R168, R4, R194, R168 ;  /* 0x000000c204a8723c */ /* 0x000fe200000418a8 */
[----:B------:R-:W-:Y:S04]  /*a710*/  LDSM.16.M88.4 R192, [R228+0x6000] ;  /* 0x00600000e4c0783b */ /* 0x000fe80000000200 */
[----:B------:R-:W4:Y:S03]  /*a720*/  LDSM.16.M88.4 R4, [R207] ;  /* 0x00000000cf04783b */ /* 0x000f260000000200 */
[C---:B-1----:R-:W-:Y:S08]  /*a730*/  HMMA.16816.F32.BF16 R24, R8.reuse, R188, R24 ;  /* 0x000000bc0818723c */ /* 0x042ff00000041818 */
[C---:B------:R-:W-:Y:S01]  /*a740*/  HMMA.16816.F32.BF16 R20, R8.reuse, R190, R20 ;  /* 0x000000be0814723c */ /* 0x040fe20000041814 */
[----:B------:R-:W1:Y:S07]  /*a750*/  LDSM.16.M88.4 R188, [R205] ;  /* 0x00000000cdbc783b */ /* 0x000e6e0000000200 */
[C---:B--2---:R-:W-:Y:S08]  /*a760*/  HMMA.16816.F32.BF16 R16, R8.reuse, R32, R16 ;  /* 0x000000200810723c */ /* 0x044ff00000041810 */
[C---:B------:R-:W-:Y:S01]  /*a770*/  HMMA.16816.F32.BF16 R12, R8.reuse, R34, R12 ;  /* 0x00000022080c723c */ /* 0x040fe2000004180c */
[----:B------:R-:W-:Y:S07]  /*a780*/  LDSM.16.M88.4 R32, [R226+0x6000] ;  /* 0x00600000e220783b */ /* 0x000fee0000000200 */
[C---:B---3--:R-:W-:Y:S08]  /*a790*/  HMMA.16816.F32.BF16 R180, R8.reuse, R28, R180 ;  /* 0x0000001c08b4723c */ /* 0x048ff000000418b4 */
[----:B------:R-:W-:Y:S01]  /*a7a0*/  HMMA.16816.F32.BF16 R176, R8, R30, R176 ;  /* 0x0000001e08b0723c */ /* 0x000fe200000418b0 */
[----:B------:R-:W2:Y:S07]  /*a7b0*/  LDSM.16.M88.4 R28, [R223+0xe000] ;  /* 0x00e00000df1c783b */ /* 0x000eae0000000200 */
[----:B----4-:R-:W-:Y:S08]  /*a7c0*/  HMMA.16816.F32.BF16 R24, R192, R4, R24 ;  /* 0x00000004c018723c */ /* 0x010ff00000041818 */
[C---:B------:R-:W-:Y:S08]  /*a7d0*/  HMMA.16816.F32.BF16 R172, R8.reuse, R184, R172 ;  /* 0x000000b808ac723c */ /* 0x040ff000000418ac */
[----:B------:R-:W-:Y:S01]  /*a7e0*/  HMMA.16816.F32.BF16 R168, R8, R186, R168 ;  /* 0x000000ba08a8723c */ /* 0x000fe200000418a8 */
[----:B------:R-:W-:Y:S04]  /*a7f0*/  LDSM.16.M88.4 R8, [R225+0x6000] ;  /* 0x00600000e108783b */ /* 0x000fe80000000200 */
[----:B------:R-:W-:Y:S03]  /*a800*/  LDSM.16.M88.4 R184, [R204] ;  /* 0x00000000ccb8783b */ /* 0x000fe60000000200 */
[C---:B------:R-:W-:Y:S01]  /*a810*/  HMMA.16816.F32.BF16 R20, R192.reuse, R6, R20 ;  /* 0x00000006c014723c */ /* 0x040fe20000041814 */
[----:B------:R-:W3:Y:S07]  /*a820*/  LDSM.16.M88.4 R4, [R216+0x6000] ;  /* 0x00600000d804783b */ /* 0x000eee0000000200 */
[----:B-1----:R-:W-:Y:S08]  /*a830*/  HMMA.16816.F32.BF16 R180, R192, R188, R180 ;  /* 0x000000bcc0b4723c */ /* 0x002ff000000418b4 */
[----:B--2---:R-:W-:Y:S08]  /*a840*/  HMMA.16816.F32.BF16 R24, R32, R28, R24 ;  /* 0x0000001c2018723c */ /* 0x004ff00000041818 */
[----:B------:R-:W-:Y:S01]  /*a850*/  HMMA.16816.F32.BF16 R176, R192, R190, R176 ;  /* 0x000000bec0b0723c */ /* 0x000fe200000418b0 */
[----:B------:R-:W1:Y:S07]  /*a860*/  LDSM.16.M88.4 R188, [R223+0xe800] ;  /* 0x00e80000dfbc783b */ /* 0x000e6e0000000200 */
[----:B------:R-:W-:Y:S08]  /*a870*/  HMMA.16816.F32.BF16 R20, R32, R30, R20 ;  /* 0x0000001e2014723c */ /* 0x000ff00000041814 */
[----:B------:R-:W-:Y:S08]  /*a880*/  HMMA.16816.F32.BF16 R16, R192, R196, R16 ;  /* 0x000000c4c010723c */ /* 0x000ff00000041810 */
[----:B---3--:R-:W-:Y:S07]  /*a890*/  HMMA.16816.F32.BF16 R24, R8, R4, R24 ;  /* 0x000000040818723c */ /* 0x008fee0000041818 */
[----:B------:R-:W-:Y:S01]  /*a8a0*/  IMAD.MOV.U32 R5, RZ, RZ, R2 ;  /* 0x000000ffff057224 */ /* 0x000fe200078e0002 */
[----:B------:R-:W-:Y:S01]  /*a8b0*/  IADD3 R2, R0, 0x1, RZ ;  /* 0x0000000100027810 */ /* 0x000fe20007ffe0ff */
[----:B------:R-:W-:Y:S01]  /*a8c0*/  IMAD.IADD R4, R236, 0x1, -R0 ;  /* 0x00000001ec047824 */ /* 0x000fe200078e0a00 */
[----:B------:R-:W-:Y:S02]  /*a8d0*/  HMMA.16816.F32.BF16 R168, R192, R186, R168 ;  /* 0x000000bac0a8723c */ /* 0x000fe400000418a8 */
[C---:B------:R-:W-:Y:S01]  /*a8e0*/  ISETP.GE.AND P6, PT, R2.reuse, R237, PT ;  /* 0x000000ed0200720c */ /* 0x040fe20003fc6270 */
[----:B------:R-:W-:Y:S01]  /*a8f0*/  IMAD.IADD R28, R239, 0x1, -R2 ;  /* 0x00000001ef1c7824 */ /* 0x000fe200078e0a02 */
[----:B------:R-:W-:Y:S01]  /*a900*/  IABS R4, R4 ;  /* 0x0000000400047213 */ /* 0x000fe20000000000 */
[----:B------:R-:W2:Y:S01]  /*a910*/  I2F R5, R5 ;  /* 0x0000000500057306 */ /* 0x000ea20000201400 */
[----:B------:R-:W-:-:S02]  /*a920*/  ISETP.GE.AND P1, PT, R2, R234, PT ;  /* 0x000000ea0200720c */ /* 0x000fc40003f26270 */
[----:B------:R-:W-:Y:S01]  /*a930*/  IABS R186, R28 ;  /* 0x0000001c00ba7213 */ /* 0x000fe20000000000 */
[----:B------:R-:W-:Y:S01]  /*a940*/  IMAD.MOV.U32 R167, RZ, RZ, R4 ;  /* 0x000000ffffa77224 */ /* 0x000fe200078e0004 */
[----:B------:R-:W3:Y:S01]  /*a950*/  LDSM.16.M88.4 R28, [R216+0x6800] ;  /* 0x00680000d81c783b */ /* 0x000ee20000000200 */
[----:B------:R-:W-:Y:S01]  /*a960*/  HMMA.16816.F32.BF16 R172, R192, R184, R172 ;  /* 0x000000b8c0ac723c */ /* 0x000fe200000418ac */
[----:B------:R-:W-:Y:S01]  /*a970*/  IMAD.IADD R4, R236, 0x1, -R2 ;  /* 0x00000001ec047824 */ /* 0x000fe200078e0a02 */
[C---:B------:R-:W-:Y:S01]  /*a980*/  ISETP.LT.OR P6, PT, R2.reuse, R238, P6 ;  /* 0x000000ee0200720c */ /* 0x040fe200037c1670 */
[----:B------:R-:W4:Y:S01]  /*a990*/  I2F R186, R186 ;  /* 0x000000ba00ba7306 */ /* 0x000f220000201400 */
[----:B------:R-:W-:Y:S02]  /*a9a0*/  ISETP.LT.OR P1, PT, R2, R235, P1 ;  /* 0x000000eb0200720c */ /* 0x000fe40000f21670 */
[----:B------:R-:W-:Y:S02]  /*a9b0*/  IABS R4, R4 ;  /* 0x0000000400047213 */ /* 0x000fe40000000000 */
[C---:B------:R-:W-:Y:S01]  /*a9c0*/  IADD3 R184, R0.reuse, 0x8, RZ ;  /* 0x0000000800b87810 */ /* 0x040fe20007ffe0ff */
[----:B------:R-:W-:Y:S01]  /*a9d0*/  HMMA.16816.F32.BF16 R20, R8, R6, R20 ;  /* 0x000000060814723c */ /* 0x000fe20000041814 */
[----:B--2---:R-:W-:Y:S01]  /*a9e0*/  FFMA.FTZ R5, R5, -UR16, R24 ;  /* 0x8000001005057c23 */ /* 0x004fe20008010018 */
[----:B------:R-:W2:Y:S01]  /*a9f0*/  I2F R167, R167 ;  /* 0x000000a700a77306 */ /* 0x000ea20000201400 */
[----:B------:R-:W-:-:S02]  /*aa00*/  IADD3 R185, R0, 0x9, RZ ;  /* 0x0000000900b97810 */ /* 0x000fc40007ffe0ff */
[----:B------:R-:W-:Y:S02]  /*aa10*/  IADD3 R24, R0, 0x10, RZ ;  /* 0x0000001000187810 */ /* 0x000fe40007ffe0ff */
[--C-:B------:R-:W-:Y:S01]  /*aa20*/  IMAD.IADD R6, R239, 0x1, -R184.reuse ;  /* 0x00000001ef067824 */ /* 0x100fe200078e0ab8 */
[----:B-1----:R-:W-:Y:S02]  /*aa30*/  HMMA.16816.F32.BF16 R16, R32, R188, R16 ;  /* 0x000000bc2010723c */ /* 0x002fe40000041810 */
[----:B------:R-:W1:Y:S01]  /*aa40*/  I2F R188, R4 ;  /* 0x0000000400bc7306 */ /* 0x000e620000201400 */
[----:B----4-:R-:W-:Y:S01]  /*aa50*/  FFMA.FTZ R186, R186, -UR16, R25 ;  /* 0x80000010baba7c23 */ /* 0x010fe20008010019 */
[----:B------:R-:W-:Y:S01]  /*aa60*/  IABS R6, R6 ;  /* 0x0000000600067213 */ /* 0x000fe20000000000 */
[C---:B------:R-:W-:Y:S02]  /*aa70*/  IMAD.IADD R25, R236.reuse, 0x1, -R184 ;  /* 0x00000001ec197824 */ /* 0x040fe400078e0ab8 */
[--C-:B------:R-:W-:Y:S01]  /*aa80*/  IMAD.IADD R189, R236, 0x1, -R185.reuse ;  /* 0x00000001ecbd7824 */ /* 0x100fe200078e0ab9 */
[----:B------:R-:W-:Y:S01]  /*aa90*/  HMMA.16816.F32.BF16 R12, R192, R198, R12 ;  /* 0x000000c6c00c723c */ /* 0x000fe2000004180c */
[----:B------:R-:W-:Y:S01]  /*aaa0*/  FSEL R186, R186, -INF , !P6 ;  /* 0xff800000baba7808 */ /* 0x000fe20007000000 */
[----:B--2---:R-:W-:Y:S01]  /*aab0*/  FFMA.FTZ R2, R167, -UR16, R26 ;  /* 0x80000010a7027c23 */ /* 0x004fe2000801001a */
[----:B------:R2:W4:Y:S01]  /*aac0*/  I2F R187, R6 ;  /* 0x0000000600bb7306 */ /* 0x0005220000201400 */
[----:B------:R-:W-:Y:S01]  /*aad0*/  FSEL R167, R5, -INF , !P0 ;  /* 0xff80000005a77808 */ /* 0x000fe20004000000 */
[----:B------:R-:W-:Y:S01]  /*aae0*/  IMAD.IADD R26, R239, 0x1, -R185 ;  /* 0x00000001ef1a7824 */ /* 0x000fe200078e0ab9 */
[----:B------:R-:W-:-:S02]  /*aaf0*/  ISETP.GE.AND P0, PT, R0, R234, PT ;  /* 0x000000ea0000720c */ /* 0x000fc40003f06270 */
[----:B------:R-:W-:Y:S02]  /*ab00*/  IABS R25, R25 ;  /* 0x0000001900197213 */ /* 0x000fe40000000000 */
[----:B------:R-:W-:Y:S01]  /*ab10*/  ISETP.LT.OR P0, PT, R0, R235, P0 ;  /* 0x000000eb0000720c */ /* 0x000fe20000701670 */
[----:B-1----:R-:W-:Y:S01]  /*ab20*/  FFMA.FTZ R27, R188, -UR16, R27 ;  /* 0x80000010bc1b7c23 */ /* 0x002fe2000801001b */
[----:B------:R-:W-:Y:S01]  /*ab30*/  ISETP.GE.AND P6, PT, R184, R234, PT ;  /* 0x000000eab800720c */ /* 0x000fe20003fc6270 */
[----:B------:R-:W-:Y:S01]  /*ab40*/  IMAD.IADD R188, R239, 0x1, -R24 ;  /* 0x00000001efbc7824 */ /* 0x000fe200078e0a18 */
[----:B------:R-:W1:Y:S01]  /*ab50*/  I2F R25, R25 ;  /* 0x0000001900197306 */ /* 0x000e620000201400 */
[----:B------:R-:W-:Y:S01]  /*ab60*/  FSEL R2, R2, -INF , !P0 ;  /* 0xff80000002027808 */ /* 0x000fe20004000000 */
[----:B---3--:R-:W-:Y:S01]  /*ab70*/  HMMA.16816.F32.BF16 R16, R8, R28, R16 ;  /* 0x0000001c0810723c */ /* 0x008fe20000041810 */
[----:B------:R-:W-:Y:S01]  /*ab80*/  ISETP.GE.AND P0, PT, R184, R237, PT ;  /* 0x000000edb800720c */ /* 0x000fe20003f06270 */
[----:B--2---:R-:W2:Y:S01]  /*ab90*/  LDSM.16.M88.4 R4, [R223+0xf000] ;  /* 0x00f00000df04783b */ /* 0x004ea20000000200 */
[----:B------:R-:W-:Y:S01]  /*aba0*/  IABS R189, R189 ;  /* 0x000000bd00bd7213 */ /* 0x000fe20000000000 */
[----:B----4-:R-:W-:Y:S01]  /*abb0*/  FFMA.FTZ R187, R187, -UR16, R20 ;  /* 0x80000010bbbb7c23 */ /* 0x010fe20008010014 */
[----:B------:R-:W-:-:S02]  /*abc0*/  IABS R26, R26 ;  /* 0x0000001a001a7213 */ /* 0x000fc40000000000 */
[C---:B------:R-:W-:Y:S01]  /*abd0*/  ISETP.LT.OR P0, PT, R184.reuse, R238, P0 ;  /* 0x000000eeb800720c */ /* 0x040fe20000701670 */
[----:B------:R-:W-:Y:S01]  /*abe0*/  HMMA.16816.F32.BF16 R12, R32, R190, R12 ;  /* 0x000000be200c723c */ /* 0x000fe2000004180c */
[----:B------:R-:W-:Y:S01]  /*abf0*/  ISETP.LT.OR P6, PT, R184, R235, P6 ;  /* 0x000000ebb800720c */ /* 0x000fe200037c1670 */
[----:B------:R-:W-:Y:S01]  /*ac00*/  IMAD.MOV.U32 R184, RZ, RZ, R189 ;  /* 0x000000ffffb87224 */ /* 0x000fe200078e00bd */
[----:B------:R-:W-:Y:S01]  /*ac10*/  IABS R28, R188 ;  /* 0x000000bc001c7213 */ /* 0x000fe20000000000 */
[----:B------:R-:W3:Y:S01]  /*ac20*/  I2F R26, R26 ;  /* 0x0000001a001a7306 */ /* 0x000ee20000201400 */
[----:B------:R-:W-:Y:S01]  /*ac30*/  FSEL R195, R27, -INF , !P1 ;  /* 0xff8000001bc37808 */ /* 0x000fe20004800000 */
[----:B-1----:R-:W-:Y:S01]  /*ac40*/  FFMA.FTZ R22, R25, -UR16, R22 ;  /* 0x8000001019167c23 */ /* 0x002fe20008010016 */
[----:B------:R-:W-:Y:S02]  /*ac50*/  IADD3 R25, R0, 0x11, RZ ;  /* 0x0000001100197810 */ /* 0x000fe40007ffe0ff */
[----:B------:R-:W-:-:S02]  /*ac60*/  ISETP.GE.AND P1, PT, R185, R237, PT ;  /* 0x000000edb900720c */ /* 0x000fc40003f26270 */
[----:B------:R-:W-:Y:S01]  /*ac70*/  FSEL R188, R187, -INF , !P0 ;  /* 0xff800000bbbc7808 */ /* 0x000fe20004000000 */
[----:B------:R-:W1:Y:S01]  /*ac80*/  I2F R20, R184 ;  /* 0x000000b800147306 */ /* 0x000e620000201400 */
[----:B------:R-:W-:Y:S01]  /*ac90*/  FSEL R197, R22, -INF , !P6 ;  /* 0xff80000016c57808 */ /* 0x000fe20007000000 */
[----:B------:R-:W-:Y:S01]  /*aca0*/  IMAD.IADD R22, R236, 0x1, -R24 ;  /* 0x00000001ec167824 */ /* 0x000fe200078e0a18 */
[C---:B------:R-:W-:Y:S02]  /*acb0*/  ISETP.GE.AND P0, PT, R185.reuse, R234, PT ;  /* 0x000000eab900720c */ /* 0x040fe40003f06270 */
[----:B------:R-:W-:Y:S02]  /*acc0*/  ISETP.GE.AND P6, PT, R24, R237, PT ;  /* 0x000000ed1800720c */ /* 0x000fe40003fc6270 */
[C---:B------:R-:W-:Y:S01]  /*acd0*/  ISETP.LT.OR P1, PT, R185.reuse, R238, P1 ;  /* 0x000000eeb900720c */ /* 0x040fe20000f21670 */
[----:B------:R4:W5:Y:S01]  /*ace0*/  I2F R27, R28 ;  /* 0x0000001c001b7306 */ /* 0x0009620000201400 */
[----:B---3--:R-:W-:Y:S01]  /*acf0*/  FFMA.FTZ R21, R26, -UR16, R21 ;  /* 0x800000101a157c23 */ /* 0x008fe20008010015 */
[----:B------:R-:W-:-:S02]  /*ad00*/  ISETP.LT.OR P0, PT, R185, R235, P0 ;  /* 0x000000ebb900720c */ /* 0x000fc40000701670 */
[----:B------:R-:W-:Y:S01]  /*ad10*/  ISETP.LT.OR P6, PT, R24, R238, P6 ;  /* 0x000000ee1800720c */ /* 0x000fe200037c1670 */
[----:B------:R-:W-:Y:S01]  /*ad20*/  HMMA.16816.F32.BF16 R12, R8, R30, R12 ;  /* 0x0000001e080c723c */ /* 0x000fe2000004180c */
[----:B------:R-:W-:Y:S01]  /*ad30*/  FSEL R198, R21, -INF , !P1 ;  /* 0xff80000015c67808 */ /* 0x000fe20004800000 */
[----:B-1----:R-:W-:Y:S01]  /*ad40*/  FFMA.FTZ R199, R20, -UR16, R23 ;  /* 0x8000001014c77c23 */ /* 0x002fe20008010017 */
[----:B------:R-:W-:Y:S02]  /*ad50*/  IABS R21, R22 ;  /* 0x0000001600157213 */ /* 0x000fe40000000000 */
[C---:B------:R-:W-:Y:S02]  /*ad60*/  ISETP.GE.AND P1, PT, R24.reuse, R234, PT ;  /* 0x000000ea1800720c */ /* 0x040fe40003f26270 */
[----:B------:R-:W-:Y:S01]  /*ad70*/  FSEL R199, R199, -INF , !P0 ;  /* 0xff800000c7c77808 */ /* 0x000fe20004000000 */
[----:B--2---:R-:W-:Y:S01]  /*ad80*/  HMMA.16816.F32.BF16 R180, R32, R4, R180 ;  /* 0x0000000420b4723c */ /* 0x004fe200000418b4 */
[----:B------:R-:W-:Y:S01]  /*ad90*/  ISETP.GE.AND P0, PT, R25, R237, PT ;  /* 0x000000ed1900720c */ /* 0x000fe20003f06270 */
[----:B----4-:R-:W-:Y:S01]  /*ada0*/  IMAD.IADD R28, R239, 0x1, -R25 ;  /* 0x00000001ef1c7824 */ /* 0x010fe200078e0a19 */
[----:B------:R1:W2:Y:S01]  /*adb0*/  I2F R193, R21 ;  /* 0x0000001500c17306 */ /* 0x0002a20000201400 */
[----:B-----5:R-:W-:Y:S01]  /*adc0*/  FFMA.FTZ R16, R27, -UR16, R16 ;  /* 0x800000101b107c23 */ /* 0x020fe20008010010 */
[----:B------:R-:W-:-:S02]  /*add0*/  ISETP.LT.OR P1, PT, R24, R235, P1 ;  /* 0x000000eb1800720c */ /* 0x000fc40000f21670 */
[----:B------:R-:W-:Y:S01]  /*ade0*/  IABS R28, R28 ;  /* 0x0000001c001c7213 */ /* 0x000fe20000000000 */
[----:B------:R-:W-:Y:S01]  /*adf0*/  IMAD.IADD R4, R236, 0x1, -R25 ;  /* 0x00000001ec047824 */ /* 0x000fe200078e0a19 */
[----:B------:R-:W-:Y:S01]  /*ae00*/  IADD3 R5, R0, 0x18, RZ ;  /* 0x0000001800057810 */ /* 0x000fe20007ffe0ff */
[----:B------:R-:W-:Y:S01]  /*ae10*/  HMMA.16816.F32.BF16 R176, R32, R6, R176 ;  /* 0x0000000620b0723c */ /* 0x000fe200000418b0 */
[----:B------:R-:W-:Y:S02]  /*ae20*/  FSEL R184, R16, -INF , !P6 ;  /* 0xff80000010b87808 */ /* 0x000fe40007000000 */
[----:B------:R-:W3:Y:S01]  /*ae30*/  I2F R28, R28 ;  /* 0x0000001c001c7306 */ /* 0x000ee20000201400 */
[----:B------:R-:W-:Y:S01]  /*ae40*/  ISETP.GE.AND P6, PT, R25, R234, PT ;  /* 0x000000ea1900720c */ /* 0x000fe20003fc6270 */
[--C-:B------:R-:W-:Y:S01]  /*ae50*/  IMAD.IADD R16, R239, 0x1, -R5.reuse ;  /* 0x00000001ef107824 */ /* 0x100fe200078e0a05 */
[C---:B------:R-:W-:Y:S02]  /*ae60*/  ISETP.LT.OR P0, PT, R25.reuse, R238, P0 ;  /* 0x000000ee1900720c */ /* 0x040fe40000701670 */
[----:B------:R-:W-:Y:S01]  /*ae70*/  ISETP.LT.OR P6, PT, R25, R235, P6 ;  /* 0x000000eb1900720c */ /* 0x000fe200037c1670 */
[----:B-1----:R-:W1:Y:S01]  /*ae80*/  LDSM.16.M88.4 R20, [R223+0xf800] ;  /* 0x00f80000df14783b */ /* 0x002e620000000200 */
[----:B------:R-:W-:Y:S01]  /*ae90*/  IABS R16, R16 ;  /* 0x0000001000107213 */ /* 0x000fe20000000000 */
[----:B--2---:R-:W-:Y:S01]  /*aea0*/  FFMA.FTZ R193, R193, -UR16, R18 ;  /* 0x80000010c1c17c23 */ /* 0x004fe20008010012 */
[----:B------:R-:W-:Y:S01]  /*aeb0*/  IABS R4, R4 ;  /* 0x0000000400047213 */ /* 0x000fe20000000000 */
[----:B------:R-:W2:Y:S01]  /*aec0*/  LDSM.16.M88.4 R24, [R216+0x7000] ;  /* 0x00700000d818783b */ /* 0x000ea20000000200 */
[----:B------:R-:W-:-:S02]  /*aed0*/  IMAD.IADD R18, R236, 0x1, -R5 ;  /* 0x00000001ec127824 */ /* 0x000fc400078e0a05 */
[----:B------:R-:W-:Y:S01]  /*aee0*/  IMAD.MOV.U32 R29, RZ, RZ, R16 ;  /* 0x000000ffff1d7224 */ /* 0x000fe200078e0010 */
[----:B------:R-:W-:Y:S01]  /*aef0*/  IADD3 R16, R0, 0x19, RZ ;  /* 0x0000001900107810 */ /* 0x000fe20007ffe0ff */
[----:B------:R-:W4:Y:S01]  /*af00*/  I2F R4, R4 ;  /* 0x0000000400047306 */ /* 0x000f220000201400 */
[----:B---3--:R-:W-:Y:S01]  /*af10*/  FFMA.FTZ R17, R28, -UR16, R17 ;  /* 0x800000101c117c23 */ /* 0x008fe20008010011 */
[----:B------:R-:W-:Y:S02]  /*af20*/  IABS R18, R18 ;  /* 0x0000001200127213 */ /* 0x000fe40000000000 */
[--C-:B------:R-:W-:Y:S01]  /*af30*/  IMAD.IADD R6, R239, 0x1, -R16.reuse ;  /* 0x00000001ef067824 */ /* 0x100fe200078e0a10 */
[----:B------:R-:W-:Y:S02]  /*af40*/  FSEL R193, R193, -INF , !P1 ;  /* 0xff800000c1c17808 */ /* 0x000fe40004800000 */
[----:B------:R-:W-:Y:S01]  /*af50*/  FSEL R30, R17, -INF , !P0 ;  /* 0xff800000111e7808 */ /* 0x000fe20004000000 */
[----:B------:R-:W3:Y:S01]  /*af60*/  I2F R29, R29 ;  /* 0x0000001d001d7306 */ /* 0x000ee20000201400 */
[----:B------:R-:W-:Y:S01]  /*af70*/  IABS R6, R6 ;  /* 0x0000000600067213 */ /* 0x000fe20000000000 */
[----:B------:R-:W-:Y:S01]  /*af80*/  IMAD.IADD R17, R236, 0x1, -R16 ;  /* 0x00000001ec117824 */ /* 0x000fe200078e0a10 */
[----:B------:R-:W-:-:S02]  /*af90*/  ISETP.GE.AND P1, PT, R5, R237, PT ;  /* 0x000000ed0500720c */ /* 0x000fc40003f26270 */
[C---:B------:R-:W-:Y:S02]  /*afa0*/  ISETP.GE.AND P0, PT, R5.reuse, R234, PT ;  /* 0x000000ea0500720c */ /* 0x040fe40003f06270 */
[----:B------:R-:W-:Y:S01]  /*afb0*/  IABS R17, R17 ;  /* 0x0000001100117213 */ /* 0x000fe20000000000 */
[----:B------:R5:W2:Y:S01]  /*afc0*/  I2F R7, R18 ;  /* 0x0000001200077306 */ /* 0x000aa20000201400 */
[----:B----4-:R-:W-:Y:S01]  /*afd0*/  FFMA.FTZ R19, R4, -UR16, R19 ;  /* 0x8000001004137c23 */ /* 0x010fe20008010013 */
[C---:B------:R-:W-:Y:S02]  /*afe0*/  ISETP.LT.OR P1, PT, R5.reuse, R238, P1 ;  /* 0x000000ee0500720c */ /* 0x040fe40000f21670 */
[----:B------:R-:W-:Y:S01]  /*aff0*/  IMAD.MOV.U32 R4, RZ, RZ, R17 ;  /* 0x000000ffff047224 */ /* 0x000fe200078e0011 */
[----:B------:R-:W-:Y:S02]  /*b000*/  ISETP.LT.OR P0, PT, R5, R235, P0 ;  /* 0x000000eb0500720c */ /* 0x000fe40000701670 */
[----:B------:R-:W-:Y:S01]  /*b010*/  IADD3 R5, R0, 0x20, RZ ;  /* 0x0000002000057810 */ /* 0x000fe20007ffe0ff */
[----:B------:R-:W4:Y:S01]  /*b020*/  I2F R6, R6 ;  /* 0x0000000600067306 */ /* 0x000f220000201400 */
[----:B---3--:R-:W-:Y:S01]  /*b030*/  FFMA.FTZ R28, R29, -UR16, R12 ;  /* 0x800000101d1c7c23 */ /* 0x008fe2000801000c */
[----:B------:R-:W-:-:S02]  /*b040*/  FSEL R31, R19, -INF , !P6 ;  /* 0xff800000131f7808 */ /* 0x000fc40007000000 */
[----:B------:R-:W-:Y:S01]  /*b050*/  IADD3 R12, R0, 0x21, RZ ;  /* 0x00000021000c7810 */ /* 0x000fe20007ffe0ff */
[--C-:B------:R-:W-:Y:S01]  /*b060*/  IMAD.IADD R19, R236, 0x1, -R5.reuse ;  /* 0x00000001ec137824 */ /* 0x100fe200078e0a05 */
[----:B------:R-:W-:Y:S01]  /*b070*/  FSEL R28, R28, -INF , !P1 ;  /* 0xff8000001c1c7808 */ /* 0x000fe20004800000 */
[----:B-1----:R-:W-:Y:S01]  /*b080*/  HMMA.16816.F32.BF16 R172, R32, R20, R172 ;  /* 0x0000001420ac723c */ /* 0x002fe200000418ac */
[----:B------:R-:W1:Y:S01]  /*b090*/  I2F R4, R4 ;  /* 0x0000000400047306 */ /* 0x000e620000201400 */
[C---:B------:R-:W-:Y:S01]  /*b0a0*/  ISETP.GE.AND P6, PT, R16.reuse, R237, PT ;  /* 0x000000ed1000720c */ /* 0x040fe20003fc6270 */
[----:B-----5:R-:W-:Y:S01]  /*b0b0*/  IMAD.IADD R18, R239, 0x1, -R5 ;  /* 0x00000001ef127824 */ /* 0x020fe200078e0a05 */
[C---:B------:R-:W-:Y:S01]  /*b0c0*/  ISETP.GE.AND P1, PT, R16.reuse, R234, PT ;  /* 0x000000ea1000720c */ /* 0x040fe20003f26270 */
[----:B--2---:R-:W-:Y:S01]  /*b0d0*/  FFMA.FTZ R7, R7, -UR16, R14 ;  /* 0x8000001007077c23 */ /* 0x004fe2000801000e */
[C---:B------:R-:W-:Y:S02]  /*b0e0*/  ISETP.LT.OR P6, PT, R16.reuse, R238, P6 ;  /* 0x000000ee1000720c */ /* 0x040fe400037c1670 */
[----:B------:R-:W-:Y:S01]  /*b0f0*/  ISETP.LT.OR P1, PT, R16, R235, P1 ;  /* 0x000000eb1000720c */ /* 0x000fe20000f21670 */
[----:B----4-:R-:W-:Y:S01]  /*b100*/  FFMA.FTZ R6, R6, -UR16, R13 ;  /* 0x8000001006067c23 */ /* 0x010fe2000801000d */
[----:B------:R-:W-:Y:S01]  /*b110*/  HMMA.16816.F32.BF16 R180, R8, R24, R180 ;  /* 0x0000001808b4723c */ /* 0x000fe200000418b4 */
[--C-:B------:R-:W-:Y:S01]  /*b120*/  IMAD.IADD R16, R239, 0x1, -R12.reuse ;  /* 0x00000001ef107824 */ /* 0x100fe200078e0a0c */
[----:B------:R-:W-:Y:S01]  /*b130*/  IABS R17, R18 ;  /* 0x0000001200117213 */ /* 0x000fe20000000000 */
[----:B------:R-:W-:Y:S01]  /*b140*/  IMAD.IADD R18, R236, 0x1, -R12 ;  /* 0x00000001ec127824 */ /* 0x000fe200078e0a0c */
[----:B------:R-:W-:-:S02]  /*b150*/  IABS R19, R19 ;  /* 0x0000001300137213 */ /* 0x000fc40000000000 */
[----:B------:R-:W-:Y:S01]  /*b160*/  FSEL R29, R7, -INF , !P0 ;  /* 0xff800000071d7808 */ /* 0x000fe20004000000 */
[----:B-1----:R-:W-:Y:S01]  /*b170*/  FFMA.FTZ R25, R4, -UR16, R15 ;  /* 0x8000001004197c23 */ /* 0x002fe2000801000f */
[----:B------:R-:W-:Y:S01]  /*b180*/  FSEL R20, R6, -INF , !P6 ;  /* 0xff80000006147808 */ /* 0x000fe20007000000 */
[----:B------:R-:W1:Y:S01]  /*b190*/  I2F R17, R17 ;  /* 0x0000001100117306 */ /* 0x000e620000201400 */
[C---:B------:R-:W-:Y:S01]  /*b1a0*/  ISETP.GE.AND P0, PT, R5.reuse, R237, PT ;  /* 0x000000ed0500720c */ /* 0x040fe20003f06270 */
[----:B------:R-:W-:Y:S01]  /*b1b0*/  HMMA.16816.F32.BF16 R176, R8, R26, R176 ;  /* 0x0000001a08b0723c */ /* 0x000fe200000418b0 */
[C---:B------:R-:W-:Y:S02]  /*b1c0*/  ISETP.GE.AND P6, PT, R5.reuse, R234, PT ;  /* 0x000000ea0500720c */ /* 0x040fe40003fc6270 */
[----:B------:R-:W-:Y:S02]  /*b1d0*/  IABS R14, R16 ;  /* 0x00000010000e7213 */ /* 0x000fe40000000000 */
[C---:B------:R-:W-:Y:S01]  /*b1e0*/  ISETP.LT.OR P0, PT, R5.reuse, R238, P0 ;  /* 0x000000ee0500720c */ /* 0x040fe20000701670 */
[----:B------:R-:W2:Y:S01]  /*b1f0*/  I2F R19, R19 ;  /* 0x0000001300137306 */ /* 0x000ea20000201400 */
[----:B------:R-:W-:Y:S01]  /*b200*/  ISETP.LT.OR P6, PT, R5, R235, P6 ;  /* 0x000000eb0500720c */ /* 0x000fe200037c1670 */
[----:B------:R-:W-:Y:S01]  /*b210*/  HMMA.16816.F32.BF16 R168, R32, R22, R168 ;  /* 0x0000001620a8723c */ /* 0x000fe200000418a8 */
[----:B------:R-:W3:Y:S01]  /*b220*/  LDSM.16.M88.4 R4, [R216+0x7800] ;  /* 0x00780000d804783b */ /* 0x000ee20000000200 */
[----:B------:R-:W-:Y:S01]  /*b230*/  IADD3 R16, R0, 0x28, RZ ;  /* 0x0000002800107810 */ /* 0x000fe20007ffe0ff */
[----:B------:R-:W-:-:S04]  /*b240*/  DEPBAR.LE SB0, 0x0 ;  /* 0x000080000000791a */ /* 0x000fc80000000000 */
[----:B------:R4:W5:Y:S01]  /*b250*/  I2F R24, R14 ;  /* 0x0000000e00187306 */ /* 0x0009620000201400 */
[----:B------:R-:W-:Y:S01]  /*b260*/  IADD3 R15, R0, 0x29, RZ ;  /* 0x00000029000f7810 */ /* 0x000fe20007ffe0ff */
[----:B-1----:R-:W-:Y:S01]  /*b270*/  FFMA.FTZ R180, R17, -UR16, R180 ;  /* 0x8000001011b47c23 */ /* 0x002fe200080100b4 */
[----:B------:R-:W-:Y:S01]  /*b280*/  FSEL R25, R25, -INF , !P1 ;  /* 0xff80000019197808 */ /* 0x000fe20004800000 */
[C---:B------:R-:W-:Y:S01]  /*b290*/  IMAD.IADD R13, R239.reuse, 0x1, -R16 ;  /* 0x00000001ef0d7824 */ /* 0x040fe200078e0a10 */
[C---:B------:R-:W-:Y:S01]  /*b2a0*/  ISETP.GE.AND P1, PT, R12.reuse, R237, PT ;  /* 0x000000ed0c00720c */ /* 0x040fe20003f26270 */
[----:B------:R-:W-:Y:S01]  /*b2b0*/  IMAD.IADD R21, R239, 0x1, -R15 ;  /* 0x00000001ef157824 */ /* 0x000fe200078e0a0f */
[----:B------:R-:W-:Y:S01]  /*b2c0*/  IABS R18, R18 ;  /* 0x0000001200127213 */ /* 0x000fe20000000000 */
[----:B--2---:R-:W-:Y:S01]  /*b2d0*/  FFMA.FTZ R182, R19, -UR16, R182 ;  /* 0x8000001013b67c23 */ /* 0x004fe200080100b6 */
[----:B------:R-:W-:Y:S02]  /*b2e0*/  ISETP.LT.OR P1, PT, R12, R238, P1 ;  /* 0x000000ee0c00720c */ /* 0x000fe40000f21670 */
[----:B------:R-:W-:-:S02]  /*b2f0*/  FSEL R190, R180, -INF , !P0 ;  /* 0xff800000b4be7808 */ /* 0x000fc40004000000 */
[----:B------:R-:W1:Y:S01]  /*b300*/  I2F R18, R18 ;  /* 0x0000001200127306 */ /* 0x000e620000201400 */
[----:B------:R-:W-:Y:S01]  /*b310*/  ISETP.GE.AND P0, PT, R12, R234, PT ;  /* 0x000000ea0c00720c */ /* 0x000fe20003f06270 */
[----:B----4-:R-:W-:Y:S01]  /*b320*/  IMAD.IADD R14, R236, 0x1, -R16 ;  /* 0x00000001ec0e7824 */ /* 0x010fe200078e0a10 */
[----:B------:R-:W-:Y:S01]  /*b330*/  FSEL R187, R182, -INF , !P6 ;  /* 0xff800000b6bb7808 */ /* 0x000fe20007000000 */
[----:B-----5:R-:W-:Y:S01]  /*b340*/  FFMA.FTZ R24, R24, -UR16, R181 ;  /* 0x8000001018187c23 */ /* 0x020fe200080100b5 */
[----:B------:R-:W-:Y:S02]  /*b350*/  ISETP.GE.AND P6, PT, R16, R237, PT ;  /* 0x000000ed1000720c */ /* 0x000fe40003fc6270 */
[----:B------:R-:W-:Y:S02]  /*b360*/  IABS R14, R14 ;  /* 0x0000000e000e7213 */ /* 0x000fe40000000000 */
[----:B------:R-:W-:Y:S02]  /*b370*/  FSEL R192, R24, -INF , !P1 ;  /* 0xff80000018c07808 */ /* 0x000fe40004800000 */
[----:B------:R-:W-:Y:S01]  /*b380*/  ISETP.GE.AND P1, PT, R16, R234, PT ;  /* 0x000000ea1000720c */ /* 0x000fe20003f26270 */
[----:B------:R-:W-:Y:S01]  /*b390*/  IMAD.MOV.U32 R26, RZ, RZ, R14 ;  /* 0x000000ffff1a7224 */ /* 0x000fe200078e000e */
[----:B------:R-:W-:Y:S01]  /*b3a0*/  IABS R14, R21 ;  /* 0x00000015000e7213 */ /* 0x000fe20000000000 */
[----:B------:R-:W-:Y:S01]  /*b3b0*/  IMAD.IADD R21, R236, 0x1, -R15 ;  /* 0x00000001ec157824 */ /* 0x000fe200078e0a0f */
[----:B------:R-:W-:Y:S01]  /*b3c0*/  ISETP.LT.OR P0, PT, R12, R235, P0 ;  /* 0x000000eb0c00720c */ /* 0x000fe20000701670 */
[----:B-1----:R-:W-:Y:S01]  /*b3d0*/  FFMA.FTZ R18, R18, -UR16, R183 ;  /* 0x8000001012127c23 */ /* 0x002fe200080100b7 */
[----:B------:R-:W-:-:S02]  /*b3e0*/  IADD3 R12, R0, 0x30, RZ ;  /* 0x00000030000c7810 */ /* 0x000fc40007ffe0ff */
[----:B------:R-:W-:Y:S01]  /*b3f0*/  IABS R13, R13 ;  /* 0x0000000d000d7213 */ /* 0x000fe20000000000 */
[C---:B---3--:R-:W-:Y:S01]  /*b400*/  HMMA.16816.F32.BF16 R172, R8.reuse, R4, R172 ;  /* 0x0000000408ac723c */ /* 0x048fe200000418ac */
[CC--:B------:R-:W-:Y:S01]  /*b410*/  ISETP.LT.OR P6, PT, R16.reuse, R238.reuse, P6 ;  /* 0x000000ee1000720c */ /* 0x0c0fe200037c1670 */
[----:B------:R-:W1:Y:S01]  /*b420*/  I2F R14, R14 ;  /* 0x0000000e000e7306 */ /* 0x000e620000201400 */
[----:B------:R-:W-:Y:S01]  /*b430*/  BAR.SYNC.DEFER_BLOCKING 0x0 ;  /* 0x0000000000007b1d */ /* 0x000fe20000010000 */
[----:B------:R-:W-:Y:S02]  /*b440*/  ISETP.LT.OR P1, PT, R16, R235, P1 ;  /* 0x000000eb1000720c */ /* 0x000fe40000f21670 */
[C---:B------:R-:W-:Y:S02]  /*b450*/  IADD3 R16, R0.reuse, 0x31, RZ ;  /* 0x0000003100107810 */ /* 0x040fe40007ffe0ff */
[----:B------:R-:W-:Y:S01]  /*b460*/  IABS R19, R21 ;  /* 0x0000001500137213 */ /* 0x000fe20000000000 */
[C---:B------:R-:W-:Y:S01]  /*b470*/  IMAD.IADD R21, R239.reuse, 0x1, -R12 ;  /* 0x00000001ef157824 */ /* 0x040fe200078e0a0c */
[----:B------:R-:W2:Y:S01]  /*b480*/  I2F R17, R13 ;  /* 0x0000000d00117306 */ /* 0x000ea20000201400 */
[----:B------:R-:W-:Y:S01]  /*b490*/  IMAD.IADD R23, R239, 0x1, -R16 ;  /* 0x00000001ef177824 */ /* 0x000fe200078e0a10 */
[----:B------:R-:W-:Y:S01]  /*b4a0*/  IADD3 R4, R0, 0x38, RZ ;  /* 0x0000003800047810 */ /* 0x000fe20007ffe0ff */
[----:B------:R-:W-:Y:S01]  /*b4b0*/  IMAD.MOV.U32 R22, RZ, RZ, R19 ;  /* 0x000000ffff167224 */ /* 0x000fe200078e0013 */
[----:B------:R-:W-:Y:S01]  /*b4c0*/  IABS R19, R21 ;  /* 0x0000001500137213 */ /* 0x000fe20000000000 */
[----:B------:R-:W-:Y:S01]  /*b4d0*/  IMAD.IADD R21, R236, 0x1, -R12 ;  /* 0x00000001ec157824 */ /* 0x000fe200078e0a0c */
[----:B------:R-:W-:Y:S01]  /*b4e0*/  IABS R23, R23 ;  /* 0x0000001700177213 */ /* 0x000fe20000000000 */
[----:B------:R-:W-:Y:S01]  /*b4f0*/  HMMA.16816.F32.BF16 R168, R8, R6, R168 ;  /* 0x0000000608a8723c */ /* 0x000fe200000418a8 */
[----:B------:R-:W-:Y:S01]  /*b500*/  FSEL R185, R18, -INF , !P0 ;  /* 0xff80000012b97808 */ /* 0x000fe20004000000 */
[----:B------:R-:W3:Y:S01]  /*b510*/  I2F R22, R22 ;  /* 0x0000001600167306 */ /* 0x000ee20000201400 */
[----:B------:R-:W-:Y:S01]  /*b520*/  IABS R21, R21 ;  /* 0x0000001500157213 */ /* 0x000fe20000000000 */
[----:B------:R-:W-:Y:S01]  /*b530*/  IMAD.MOV.U32 R18, RZ, RZ, R23 ;  /* 0x000000ffff127224 */ /* 0x000fe200078e0017 */
[C---:B------:R-:W-:Y:S01]  /*b540*/  ISETP.GE.AND P0, PT, R15.reuse, R237, PT ;  /* 0x000000ed0f00720c */ /* 0x040fe20003f06270 */
[----:B-1----:R-:W-:Y:S01]  /*b550*/  FFMA.FTZ R14, R14, -UR16, R177 ;  /* 0x800000100e0e7c23 */ /* 0x002fe200080100b1 */
[----:B------:R-:W-:Y:S01]  /*b560*/  IADD3 R0, R0, 0x39, RZ ;  /* 0x0000003900007810 */ /* 0x000fe20007ffe0ff */
[----:B------:R-:W-:Y:S01]  /*b570*/  IMAD.MOV.U32 R5, RZ, RZ, R21 ;  /* 0x000000ffff057224 */ /* 0x000fe200078e0015 */
[----:B------:R-:W-:Y:S01]  /*b580*/  ISETP.LT.OR P0, PT, R15, R238, P0 ;  /* 0x000000ee0f00720c */ /* 0x000fe20000701670 */
[----:B------:R-:W1:Y:S01]  /*b590*/  I2F R13, R26 ;  /* 0x0000001a000d7306 */ /* 0x000e620000201400 */
[----:B--2---:R-:W-:-:S02]  /*b5a0*/  FFMA.FTZ R17, R17, -UR16, R176 ;  /* 0x8000001011117c23 */ /* 0x004fc400080100b0 */
[----:B------:R-:W-:Y:S01]  /*b5b0*/  IMAD.IADD R7, R236, 0x1, -R4 ;  /* 0x00000001ec077824 */ /* 0x000fe200078e0a04 */
[----:B------:R-:W-:Y:S01]  /*b5c0*/  FSEL R196, R14, -INF , !P0 ;  /* 0xff8000000ec47808 */ /* 0x000fe20004000000 */
[----:B------:R-:W-:Y:S01]  /*b5d0*/  IMAD.IADD R21, R236, 0x1, -R16 ;  /* 0x00000001ec157824 */ /* 0x000fe200078e0a10 */
[----:B------:R-:W-:Y:S01]  /*b5e0*/  FSEL R194, R17, -INF , !P6 ;  /* 0xff80000011c27808 */ /* 0x000fe20007000000 */
[----:B------:R-:W-:Y:S01]  /*b5f0*/  IMAD.IADD R17, R239, 0x1, -R4 ;  /* 0x00000001ef117824 */ /* 0x000fe200078e0a04 */
[----:B------:R-:W2:Y:S01]  /*b600*/  I2F R18, R18 ;  /* 0x0000001200127306 */ /* 0x000ea20000201400 */
[----:B------:R-:W-:Y:S01]  /*b610*/  IABS R7, R7 ;  /* 0x0000000700077213 */ /* 0x000fe20000000000 */
[----:B---3--:R-:W-:Y:S01]  /*b620*/  FFMA.FTZ R22, R22, -UR16, R179 ;  /* 0x8000001016167c23 */ /* 0x008fe200080100b3 */
[----:B------:R-:W-:Y:S01]  /*b630*/  ISETP.GE.AND P6, PT, R15, R234, PT ;  /* 0x000000ea0f00720c */ /* 0x000fe20003fc6270 */
[--C-:B------:R-:W-:Y:S01]  /*b640*/  IMAD.IADD R8, R239, 0x1, -R0.reuse ;  /* 0x00000001ef087824 */ /* 0x100fe200078e0a00 */
[----:B------:R-:W-:Y:S01]  /*b650*/  IABS R21, R21 ;  /* 0x0000001500157213 */ /* 0x000fe20000000000 */
[----:B------:R-:W-:Y:S01]  /*b660*/  IMAD.IADD R9, R236, 0x1, -R0 ;  /* 0x00000001ec097824 */ /* 0x000fe200078e0a00 */
[----:B------:R-:W-:Y:S01]  /*b670*/  ISETP.LT.OR P6, PT, R15, R235, P6 ;  /* 0x000000eb0f00720c */ /* 0x000fe200037c1670 */
[----:B------:R-:W3:Y:S01]  /*b680*/  I2F R19, R19 ;  /* 0x0000001300137306 */ /* 0x000ee20000201400 */
[----:B------:R-:W-:Y:S01]  /*b690*/  IABS R17, R17 ;  /* 0x0000001100117213 */ /* 0x000fe20000000000 */
[----:B------:R-:W-:Y:S01]  /*b6a0*/  IMAD.MOV.U32 R15, RZ, RZ, R21 ;  /* 0x000000ffff0f7224 */ /* 0x000fe200078e0015 */
[----:B------:R-:W-:Y:S01]  /*b6b0*/  FSEL R189, R22, -INF , !P6 ;  /* 0xff80000016bd7808 */ /* 0x000fe20007000000 */
[----:B-1----:R-:W-:Y:S01]  /*b6c0*/  FFMA.FTZ R13, R13, -UR16, R178 ;  /* 0x800000100d0d7c23 */ /* 0x002fe200080100b2 */
[----:B------:R-:W-:-:S02]  /*b6d0*/  ISETP.GE.AND P6, PT, R16, R237, PT ;  /* 0x000000ed1000720c */ /* 0x000fc40003fc6270 */
[----:B------:R-:W-:Y:S01]  /*b6e0*/  IABS R8, R8 ;  /* 0x0000000800087213 */ /* 0x000fe20000000000 */
[----:B------:R-:W1:Y:S01]  /*b6f0*/  I2F R5, R5 ;  /* 0x0000000500057306 */ /* 0x000e620000201400 */
[----:B--2---:R-:W-:Y:S01]  /*b700*/  FFMA.FTZ R18, R18, -UR16, R173 ;  /* 0x8000001012127c23 */ /* 0x004fe200080100ad */
[----:B------:R-:W-:Y:S02]  /*b710*/  ISETP.LT.OR P6, PT, R16, R238, P6 ;  /* 0x000000ee1000720c */ /* 0x000fe400037c1670 */
[----:B------:R-:W-:Y:S02]  /*b720*/  FSEL R191, R13, -INF , !P1 ;  /* 0xff8000000dbf7808 */ /* 0x000fe40004800000 */
[C---:B------:R-:W-:Y:S02]  /*b730*/  ISETP.GE.AND P1, PT, R12.reuse, R237, PT ;  /* 0x000000ed0c00720c */ /* 0x040fe40003f26270 */
[----:B------:R-:W2:Y:S01]  /*b740*/  I2F R7, R7 ;  /* 0x0000000700077306 */ /* 0x000ea20000201400 */
[----:B------:R-:W-:Y:S01]  /*b750*/  ISETP.GE.AND P0, PT, R12, R234, PT ;  /* 0x000000ea0c00720c */ /* 0x000fe20003f06270 */
[----:B---3--:R-:W-:Y:S01]  /*b760*/  FFMA.FTZ R19, R19, -UR16, R172 ;  /* 0x8000001013137c23 */ /* 0x008fe200080100ac */
[----:B------:R-:W-:-:S02]  /*b770*/  IABS R9, R9 ;  /* 0x0000000900097213 */ /* 0x000fc40000000000 */
[----:B------:R-:W-:Y:S02]  /*b780*/  FSEL R180, R18, -INF , !P6 ;  /* 0xff80000012b47808 */ /* 0x000fe40007000000 */
[----:B------:R-:W-:Y:S01]  /*b790*/  ISETP.GE.AND P6, PT, R4, R234, PT ;  /* 0x000000ea0400720c */ /* 0x000fe20003fc6270 */
[----:B------:R-:W3:Y:S01]  /*b7a0*/  I2F R6, R15 ;  /* 0x0000000f00067306 */ /* 0x000ee20000201400 */
[----:B-1----:R-:W-:Y:S01]  /*b7b0*/  FFMA.FTZ R5, R5, -UR16, R174 ;  /* 0x8000001005057c23 */ /* 0x002fe200080100ae */
[C---:B------:R-:W-:Y:S02]  /*b7c0*/  ISETP.LT.OR P1, PT, R12.reuse, R238, P1 ;  /* 0x000000ee0c00720c */ /* 0x040fe40000f21670 */
[-C--:B------:R-:W-:Y:S02]  /*b7d0*/  ISETP.LT.OR P0, PT, R12, R235.reuse, P0 ;  /* 0x000000eb0c00720c */ /* 0x080fe40000701670 */
[----:B------:R-:W-:Y:S02]  /*b7e0*/  ISETP.LT.OR P6, PT, R4, R235, P6 ;  /* 0x000000eb0400720c */ /* 0x000fe400037c1670 */
[----:B------:R-:W1:Y:S01]  /*b7f0*/  I2F R17, R17 ;  /* 0x0000001100117306 */ /* 0x000e620000201400 */
[----:B--2---:R-:W-:Y:S01]  /*b800*/  FFMA.FTZ R7, R7, -UR16, R170 ;  /* 0x8000001007077c23 */ /* 0x004fe200080100aa */
[----:B------:R-:W-:-:S02]  /*b810*/  FSEL R182, R19, -INF , !P1 ;  /* 0xff80000013b67808 */ /* 0x000fc40004800000 */
[----:B------:R-:W-:Y:S02]  /*b820*/  FSEL R33, R5, -INF , !P0 ;  /* 0xff80000005217808 */ /* 0x000fe40004000000 */
[----:B------:R-:W-:Y:S02]  /*b830*/  ISETP.GE.AND P1, PT, R16, R234, PT ;  /* 0x000000ea1000720c */ /* 0x000fe40003f26270 */
[----:B------:R-:W2:Y:S01]  /*b840*/  I2F R8, R8 ;  /* 0x0000000800087306 */ /* 0x000ea20000201400 */
[----:B---3--:R-:W-:Y:S01]  /*b850*/  FFMA.FTZ R6, R6, -UR16, R175 ;  /* 0x8000001006067c23 */ /* 0x008fe200080100af */
[----:B------:R-:W-:Y:S02]  /*b860*/  ISETP.GE.AND P0, PT, R4, R237, PT ;  /* 0x000000ed0400720c */ /* 0x000fe40003f06270 */
[----:B------:R-:W-:Y:S02]  /*b870*/  FSEL R175, R7, -INF , !P6 ;  /* 0xff80000007af7808 */ /* 0x000fe40007000000 */
[----:B------:R-:W-:-:S02]  /*b880*/  PLOP3.LUT P6, PT, PT, PT, UP0, 0x80, 0x0 ;  /* 0x000000000000781c */ /* 0x000fc40003fcf008 */
[----:B------:R-:W3:Y:S01]  /*b890*/  I2F R10, R9 ;  /* 0x00000009000a7306 */ /* 0x000ee20000201400 */
[----:B-1----:R-:W-:Y:S01]  /*b8a0*/  FFMA.FTZ R17, R17, -UR16, R168 ;  /* 0x8000001011117c23 */ /* 0x002fe200080100a8 */
[----:B------:R-:W-:Y:S02]  /*b8b0*/  ISETP.LT.OR P1, PT, R16, R235, P1 ;  /* 0x000000eb1000720c */ /* 0x000fe40000f21670 */
[----:B------:R-:W-:Y:S02]  /*b8c0*/  ISETP.LT.OR P0, PT, R4, R238, P0 ;  /* 0x000000ee0400720c */ /* 0x000fe40000701670 */
[----:B------:R-:W-:Y:S02]  /*b8d0*/  FSEL R177, R6, -INF , !P1 ;  /* 0xff80000006b17808 */ /* 0x000fe40004800000 */
[----:B------:R-:W-:Y:S01]  /*b8e0*/  FSEL R34, R17, -INF , !P0 ;  /* 0xff80000011227808 */ /* 0x000fe20004000000 */
[----:B--2---:R-:W-:Y:S01]  /*b8f0*/  FFMA.FTZ R8, R8, -UR16, R169 ;  /* 0x8000001008087c23 */ /* 0x004fe200080100a9 */
[----:B------:R-:W-:-:S02]  /*b900*/  ISETP.GE.AND P1, PT, R0, R237, PT ;  /* 0x000000ed0000720c */ /* 0x000fc40003f26270 */
[C---:B------:R-:W-:Y:S02]  /*b910*/  ISETP.GE.AND P0, PT, R0.reuse, R234, PT ;  /* 0x000000ea0000720c */ /* 0x040fe40003f06270 */
[----:B------:R-:W-:Y:S01]  /*b920*/  ISETP.LT.OR P1, PT, R0, R238, P1 ;  /* 0x000000ee0000720c */ /* 0x000fe20000f21670 */
[----:B---3--:R-:W-:Y:S01]  /*b930*/  FFMA.FTZ R10, R10, -UR16, R171 ;  /* 0x800000100a0a7c23 */ /* 0x008fe200080100ab */
        /* <DEDUP_REMOVED lines=81> */
.L_x_7695:
[----:B------:R-:W-:Y:S02]  /*be50*/  ULDC UR10, c[0x0][0x198] ;  /* 0x00006600000a7ab9 */ /* 0x000fe40000000800 */
[----:B------:R-:W-:-:S04]  /*be60*/  ULEA UR10, -UR10, URZ, 0x6 ;  /* 0x0000003f0a0a7291 */ /* 0x000fc8000f8e313f */
[----:B------:R-:W-:Y:S02]  /*be70*/  USHF.R.S32.HI UR8, URZ, 0x1f, UR10 ;  /* 0x0000001f3f087899 */ /* 0x000fe4000801140a */
.L_x_7696:
[C---:B------:R-:W-:Y:S01]  /*be80*/  @!P4 IADD3 R7, P0, R166.reuse, UR10, RZ ;  /* 0x0000000aa607cc10 */ /* 0x040fe2000ff1e0ff */
[----:B------:R-:W-:Y:S01]  /*be90*/  UIADD3 UR4, UP1, UP0, UR24, UR10, UR24 ;  /* 0x0000000a18047290 */ /* 0x000fe2000f83e018 */
[C---:B------:R-:W-:Y:S01]  /*bea0*/  @!P3 IADD3 R5, P1, R166.reuse, UR10, RZ ;  /* 0x0000000aa605bc10 */ /* 0x040fe2000ff3e0ff */
[----:B------:R1:W-:Y:S01]  /*beb0*/  @P5 STS.128 [R232+0x8000], RZ ;  /* 0x008000ffe8005388 */ /* 0x0003e20000000c00 */
[----:B------:R-:W-:Y:S01]  /*bec0*/  @!P4 IADD3.X R0, R165, UR8, RZ, P0, !PT ;  /* 0x00000008a500cc10 */ /* 0x000fe200087fe4ff */
[----:B------:R-:W-:Y:S01]  /*bed0*/  UIADD3.X UR6, UR23, UR8, UR23, UP1, UP0 ;  /* 0x0000000817067290 */ /* 0x000fe20008fe0417 */
[----:B------:R-:W-:Y:S01]  /*bee0*/  @!P4 LEA R168, P0, R7, c[0x0][0x168], 0x1 ;  /* 0x00005a0007a8ca11 */ /* 0x000fe200078008ff */
[----:B------:R-:W-:Y:S01]  /*bef0*/  UIADD3 UR5, UP1, UR24, UR4, URZ ;  /* 0x0000000418057290 */ /* 0x000fe2000ff3e03f */
[----:B------:R-:W-:Y:S01]  /*bf00*/  @!P3 IADD3.X R4, R165, UR8, RZ, P1, !PT ;  /* 0x00000008a504bc10 */ /* 0x000fe20008ffe4ff */
[----:B------:R-:W-:Y:S01]  /*bf10*/  VOTEU.ALL UP0, P5 ;  /* 0x00000000003f7886 */ /* 0x000fe20002800000 */
[----:B------:R-:W-:Y:S01]  /*bf20*/  @!P4 LEA.HI.X R169, R7, c[0x0][0x16c], R0, 0x1, P0 ;  /* 0x00005b0007a9ca11 */ /* 0x000fe200000f0c00 */
[----:B------:R-:W-:Y:S01]  /*bf30*/  BSSY B0, `(.L_x_7697) ;  /* 0x000008f000007945 */ /* 0x000fe20003800000 */
[----:B------:R-:W-:-:S02]  /*bf40*/  @!P2 IADD3 R7, P0, R166, UR10, RZ ;  /* 0x0000000aa607ac10 */ /* 0x000fc4000ff1e0ff */
[----:B------:R-:W-:Y:S01]  /*bf50*/  @!P3 LEA R16, P1, R5, c[0x0][0x168], 0x1 ;  /* 0x00005a000510ba11 */ /* 0x000fe200078208ff */
[----:B------:R-:W-:Y:S01]  /*bf60*/  @!UP0 UIADD3 UR11, UP2, UR24, UR10, URZ ;  /* 0x0000000a180b8290 */ /* 0x000fe2000ff5e03f */
[----:B------:R-:W-:Y:S02]  /*bf70*/  @!P2 IADD3.X R0, R165, UR8, RZ, P0, !PT ;  /* 0x00000008a500ac10 */ /* 0x000fe400087fe4ff */
[----:B------:R-:W-:Y:S01]  /*bf80*/  @!P3 LEA.HI.X R17, R5, c[0x0][0x16c], R4, 0x1, P1 ;  /* 0x00005b000511ba11 */ /* 0x000fe200008f0c04 */
[----:B------:R-:W-:Y:S01]  /*bf90*/  IMAD.U32 R5, RZ, RZ, UR10 ;  /* 0x0000000aff057e24 */ /* 0x000fe2000f8e00ff */
[C---:B------:R-:W-:Y:S01]  /*bfa0*/  @!P2 LEA R14, P0, R7.reuse, c[0x0][0x168], 0x1 ;  /* 0x00005a00070eaa11 */ /* 0x040fe200078008ff */
[----:B------:R-:W-:Y:S01]  /*bfb0*/  IMAD.U32 R4, RZ, RZ, UR8 ;  /* 0x00000008ff047e24 */ /* 0x000fe2000f8e00ff */
[----:B------:R-:W-:Y:S02]  /*bfc0*/  @!UP0 UIADD3.X UR9, UR23, UR8, URZ, UP2, !UPT ;  /* 0x0000000817098290 */ /* 0x000fe400097fe43f */
[----:B------:R-:W-:Y:S01]  /*bfd0*/  @!P2 LEA.HI.X R15, R7, c[0x0][0x16c], R0, 0x1, P0 ;  /* 0x00005b00070faa11 */ /* 0x000fe200000f0c00 */
[----:B------:R-:W-:Y:S01]  /*bfe0*/  IMAD.U32 R0, RZ, RZ, UR8 ;  /* 0x00000008ff007e24 */ /* 0x000fe2000f8e00ff */
[----:B------:R-:W-:-:S04]  /*bff0*/  @!P4 IADD3 R7, P1, P0, R166, UR24, R5 ;  /* 0x00000018a607cc10 */ /* 0x000fc8000f83e005 */
[----:B------:R-:W-:Y:S02]  /*c000*/  @!P4 IADD3.X R6, R165, UR23, R0, P1, P0 ;  /* 0x00000017a506cc10 */ /* 0x000fe40008fe0400 */
[----:B------:R-:W-:Y:S02]  /*c010*/  @!P4 LEA R26, P0, R7, c[0x0][0x168], 0x1 ;  /* 0x00005a00071aca11 */ /* 0x000fe400078008ff */
[----:B------:R-:W-:Y:S02]  /*c020*/  @!P5 LEA R172, P1, R5, R242, 0x1 ;  /* 0x000000f205acd211 */ /* 0x000fe400078208ff */
[----:B------:R-:W-:Y:S01]  /*c030*/  @!P4 LEA.HI.X R27, R7, c[0x0][0x16c], R6, 0x1, P0 ;  /* 0x00005b00071bca11 */ /* 0x000fe200000f0c06 */
[----:B------:R-:W-:Y:S01]  /*c040*/  IMAD.U32 R7, RZ, RZ, UR4 ;  /* 0x00000004ff077e24 */ /* 0x000fe2000f8e00ff */
[----:B------:R-:W-:Y:S01]  /*c050*/  @!P5 LEA.HI.X R173, R5, R243, R4, 0x1, P1 ;  /* 0x000000f305add211 */ /* 0x000fe200008f0c04 */
[----:B------:R-:W-:Y:S01]  /*c060*/  IMAD.U32 R4, RZ, RZ, UR6 ;  /* 0x00000006ff047e24 */ /* 0x000fe2000f8e00ff */
[----:B------:R-:W-:-:S03]  /*c070*/  @!P3 IADD3 R9, P1, P0, R166, UR24, R5 ;  /* 0x00000018a609bc10 */ /* 0x000fc6000f83e005 */
[----:B------:R-:W-:Y:S01]  /*c080*/  @!PT LDS RZ, [RZ] ;  /* 0x00000000fffff984 */ /* 0x000fe20000000800 */
[----:B------:R-:W-:Y:S01]  /*c090*/  @!PT LDS RZ, [RZ] ;  /* 0x00000000fffff984 */ /* 0x000fe20000000800 */
[----:B------:R-:W-:Y:S01]  /*c0a0*/  @!PT LDS RZ, [RZ] ;  /* 0x00000000fffff984 */ /* 0x000fe20000000800 */
[----:B------:R1:W-:Y:S01]  /*c0b0*/  @!P5 LDGSTS.E.BYPASS.LTC128B.128 [R232+0x8000], [R172.64] ;  /* 0x08000000ace8dfae */ /* 0x0003e2000b901d54 */
[C-C-:B------:R-:W-:Y:S02]  /*c0c0*/  @!P3 IADD3.X R6, R165.reuse, UR23, R0.reuse, P1, P0 ;  /* 0x00000017a506bc10 */ /* 0x140fe40008fe0400 */
[----:B------:R-:W-:Y:S01]  /*c0d0*/  @!P2 IADD3 R5, P1, P0, R166, UR24, R5 ;  /* 0x00000018a605ac10 */ /* 0x000fe2000f83e005 */
[----:B------:R1:W-:Y:S03]  /*c0e0*/  @P4 STS.128 [R232+0xa000], RZ ;  /* 0x00a000ffe8004388 */ /* 0x0003e60000000c00 */
[----:B------:R-:W-:Y:S01]  /*c0f0*/  @!P2 IADD3.X R0, R165, UR23, R0, P1, P0 ;  /* 0x00000017a500ac10 */ /* 0x000fe20008fe0400 */
[----:B------:R-:W-:Y:S01]  /*c100*/  @!PT LDS RZ, [RZ] ;  /* 0x00000000fffff984 */ /* 0x000fe20000000800 */
[----:B------:R-:W-:Y:S01]  /*c110*/  @!PT LDS RZ, [RZ] ;  /* 0x00000000fffff984 */ /* 0x000fe20000000800 */
[----:B------:R-:W-:Y:S01]  /*c120*/  @!PT LDS RZ, [RZ] ;  /* 0x00000000fffff984 */ /* 0x000fe20000000800 */
[----:B------:R1:W-:Y:S01]  /*c130*/  @!P4 LDGSTS.E.BYPASS.LTC128B.128 [R232+0xa000], [R168.64+0x80] ;  /* 0x0a000080a8e8cfae */ /* 0x0003e2000b901d54 */
[----:B------:R-:W-:Y:S02]  /*c140*/  @!P3 LEA R12, P0, R9, c[0x0][0x168], 0x1 ;  /* 0x00005a00090cba11 */ /* 0x000fe400078008ff */
[----:B------:R-:W-:Y:S01]  /*c150*/  @!P5 LEA R22, P1, R7, R242, 0x1 ;  /* 0x000000f20716d211 */ /* 0x000fe200078208ff */
[----:B------:R1:W-:Y:S01]  /*c160*/  @P3 STS.128 [R232+0xc000], RZ ;  /* 0x00c000ffe8003388 */ /* 0x0003e20000000c00 */
[----:B------:R-:W-:-:S02]  /*c170*/  @!P3 LEA.HI.X R13, R9, c[0x0][0x16c], R6, 0x1, P0 ;  /* 0x00005b00090dba11 */ /* 0x000fc400000f0c06 */
[----:B------:R-:W-:Y:S01]  /*c180*/  @!P2 LEA R10, P0, R5, c[0x0][0x168], 0x1 ;  /* 0x00005a00050aaa11 */ /* 0x000fe200078008ff */
[----:B------:R-:W-:Y:S01]  /*c190*/  @!PT LDS RZ, [RZ] ;  /* 0x00000000fffff984 */ /* 0x000fe20000000800 */
[----:B------:R-:W-:Y:S01]  /*c1a0*/  @!PT LDS RZ, [RZ] ;  /* 0x00000000fffff984 */ /* 0x000fe20000000800 */
[----:B------:R-:W-:Y:S01]  /*c1b0*/  @!PT LDS RZ, [RZ] ;  /* 0x00000000fffff984 */ /* 0x000fe20000000800 */
[----:B------:R1:W-:Y:S01]  /*c1c0*/  @!P3 LDGSTS.E.BYPASS.LTC128B.128 [R232+0xc000], [R16.64+0x100] ;  /* 0x0c00010010e8bfae */ /* 0x0003e2000b901d54 */
[----:B------:R-:W-:Y:S02]  /*c1d0*/  @!P5 LEA.HI.X R23, R7, R243, R4, 0x1, P1 ;  /* 0x000000f30717d211 */ /* 0x000fe400008f0c04 */
[----:B------:R-:W-:Y:S01]  /*c1e0*/  @!P4 IADD3 R7, P1, R166, UR4, RZ ;  /* 0x00000004a607cc10 */ /* 0x000fe2000ff3e0ff */
[----:B------:R1:W-:Y:S01]  /*c1f0*/  @P2 STS.128 [R232+0xe000], RZ ;  /* 0x00e000ffe8002388 */ /* 0x0003e20000000c00 */
[----:B------:R-:W-:Y:S02]  /*c200*/  @!P2 LEA.HI.X R11, R5, c[0x0][0x16c], R0, 0x1, P0 ;  /* 0x00005b00050baa11 */ /* 0x000fe400000f0c00 */
[----:B------:R-:W-:Y:S01]  /*c210*/  @!P4 IADD3.X R0, R165, UR6, RZ, P1, !PT ;  /* 0x00000006a500cc10 */ /* 0x000fe20008ffe4ff */
[----:B------:R-:W-:Y:S01]  /*c220*/  @!PT LDS RZ, [RZ] ;  /* 0x00000000fffff984 */ /* 0x000fe20000000800 */
[----:B------:R-:W-:Y:S01]  /*c230*/  @!PT LDS RZ, [RZ] ;  /* 0x00000000fffff984 */ /* 0x000fe20000000800 */
[----:B------:R-:W-:Y:S01]  /*c240*/  @!PT LDS RZ, [RZ] ;  /* 0x00000000fffff984 */ /* 0x000fe20000000800 */
[----:B------:R1:W-:Y:S01]  /*c250*/  @!P2 LDGSTS.E.BYPASS.LTC128B.128 [R232+0xe000], [R14.64+0x180] ;  /* 0x0e0001800ee8afae */ /* 0x0003e2000b901d54 */
[----:B------:R-:W-:-:S02]  /*c260*/  @!P4 LEA R18, P1, R7, c[0x0][0x168], 0x1 ;  /* 0x00005a000712ca11 */ /* 0x000fc400078208ff */
[C---:B------:R-:W-:Y:S01]  /*c270*/  @!P3 IADD3 R5, P0, R166.reuse, UR4, RZ ;  /* 0x00000004a605bc10 */ /* 0x040fe2000ff1e0ff */
[----:B------:R1:W-:Y:S01]  /*c280*/  @P5 STS.128 [R232+0x8800], RZ ;  /* 0x008800ffe8005388 */ /* 0x0003e20000000c00 */
[----:B------:R-:W-:Y:S02]  /*c290*/  @!P4 LEA.HI.X R19, R7, c[0x0][0x16c], R0, 0x1, P1 ;  /* 0x00005b000713ca11 */ /* 0x000fe400008f0c00 */
[----:B------:R-:W-:Y:S02]  /*c2a0*/  @!P3 IADD3.X R0, R165, UR6, RZ, P0, !PT ;  /* 0x00000006a500bc10 */ /* 0x000fe400087fe4ff */
[C---:B------:R-:W-:Y:S02]  /*c2b0*/  @!P3 LEA R8, P1, R5.reuse, c[0x0][0x168], 0x1 ;  /* 0x00005a000508ba11 */ /* 0x040fe400078208ff */
[----:B------:R-:W-:Y:S01]  /*c2c0*/  @!P2 IADD3 R7, P0, R166, UR4, RZ ;  /* 0x00000004a607ac10 */ /* 0x000fe2000ff1e0ff */
[----:B------:R-:W-:Y:S01]  /*c2d0*/  UIADD3.X UR4, UR23, UR6, URZ, UP1, !UPT ;  /* 0x0000000617047290 */ /* 0x000fe20008ffe43f */
[----:B------:R-:W-:Y:S01]  /*c2e0*/  @!P3 LEA.HI.X R9, R5, c[0x0][0x16c], R0, 0x1, P1 ;  /* 0x00005b000509ba11 */ /* 0x000fe200008f0c00 */
[----:B------:R-:W-:Y:S01]  /*c2f0*/  IMAD.U32 R5, RZ, RZ, UR11 ;  /* 0x0000000bff057e24 */ /* 0x000fe2000f8e00ff */
[----:B------:R-:W-:Y:S01]  /*c300*/  @!P2 IADD3.X R4, R165, UR6, RZ, P0, !PT ;  /* 0x00000006a504ac10 */ /* 0x000fe200087fe4ff */
[----:B------:R-:W-:Y:S01]  /*c310*/  IMAD.U32 R0, RZ, RZ, UR9 ;  /* 0x00000009ff007e24 */ /* 0x000fe2000f8e00ff */
[----:B------:R-:W-:-:S02]  /*c320*/  @!P2 LEA R6, P0, R7, c[0x0][0x168], 0x1 ;  /* 0x00005a000706aa11 */ /* 0x000fc400078008ff */
[-C--:B------:R-:W-:Y:S02]  /*c330*/  @!P5 LEA R170, P1, R5, R242.reuse, 0x1 ;  /* 0x000000f205aad211 */ /* 0x080fe400078208ff */
[----:B------:R-:W-:Y:S01]  /*c340*/  @!P2 LEA.HI.X R7, R7, c[0x0][0x16c], R4, 0x1, P0 ;  /* 0x00005b000707aa11 */ /* 0x000fe200000f0c04 */
[----:B------:R-:W-:Y:S01]  /*c350*/  IMAD.U32 R4, RZ, RZ, UR5 ;  /* 0x00000005ff047e24 */ /* 0x000fe2000f8e00ff */
[-C--:B------:R-:W-:Y:S01]  /*c360*/  @!P5 LEA.HI.X R171, R5, R243.reuse, R0, 0x1, P1 ;  /* 0x000000f305abd211 */ /* 0x080fe200008f0c00 */
[----:B------:R-:W-:Y:S01]  /*c370*/  IMAD.U32 R0, RZ, RZ, UR4 ;  /* 0x00000004ff007e24 */ /* 0x000fe2000f8e00ff */
[----:B------:R-:W-:Y:S02]  /*c380*/  @!P4 IADD3 R5, P0, R166, UR5, RZ ;  /* 0x00000005a605cc10 */ /* 0x000fe4000ff1e0ff */
[C---:B------:R-:W-:Y:S01]  /*c390*/  @!P5 LEA R178, P1, R4.reuse, R242, 0x1 ;  /* 0x000000f204b2d211 */ /* 0x040fe200078208ff */
[----:B------:R-:W-:Y:S01]  /*c3a0*/  @!PT LDS RZ, [RZ] ;  /* 0x00000000fffff984 */ /* 0x000fe20000000800 */
[----:B------:R-:W-:Y:S01]  /*c3b0*/  @!PT LDS RZ, [RZ] ;  /* 0x00000000fffff984 */ /* 0x000fe20000000800 */
[----:B------:R-:W-:Y:S01]  /*c3c0*/  @!PT LDS RZ, [RZ] ;  /* 0x00000000fffff984 */ /* 0x000fe20000000800 */
[----:B------:R1:W-:Y:S03]  /*c3d0*/  @!P5 LDGSTS.E.BYPASS.LTC128B.128 [R232+0x8800], [R170.64] ;  /* 0x08800000aae8dfae */ /* 0x0003e6000b901d54 */
[----:B------:R-:W-:Y:S01]  /*c3e0*/  @!P5 LEA.HI.X R179, R4, R243, R0, 0x1, P1 ;  /* 0x000000f304b3d211 */ /* 0x000fe200008f0c00 */
[----:B------:R1:W-:Y:S01]  /*c3f0*/  @P4 STS.128 [R232+0xa800], RZ ;  /* 0x00a800ffe8004388 */ /* 0x0003e20000000c00 */
[----:B------:R-:W-:-:S02]  /*c400*/  @!P4 IADD3.X R0, R165, UR4, RZ, P0, !PT ;  /* 0x00000004a500cc10 */ /* 0x000fc400087fe4ff */
[C---:B------:R-:W-:Y:S01]  /*c410*/  @!P4 LEA R200, P0, R5.reuse, c[0x0][0x168], 0x1 ;  /* 0x00005a0005c8ca11 */ /* 0x040fe200078008ff */
[----:B------:R-:W-:Y:S01]  /*c420*/  @!PT LDS RZ, [RZ] ;  /* 0x00000000fffff984 */ /* 0x000fe20000000800 */
[----:B------:R-:W-:Y:S01]  /*c430*/  @!PT LDS RZ, [RZ] ;  /* 0x00000000fffff984 */ /* 0x000fe20000000800 */
[----:B------:R-:W-:Y:S01]  /*c440*/  @!PT LDS RZ, [RZ] ;  /* 0x00000000fffff984 */ /* 0x000fe20000000800 */
[----:B------:R1:W-:Y:S03]  /*c450*/  @!P4 LDGSTS.E.BYPASS.LTC128B.128 [R232+0xa800], [R26.64+0x80] ;  /* 0x0a8000801ae8cfae */ /* 0x0003e6000b901d54 */
[----:B------:R-:W-:Y:S01]  /*c460*/  @!P4 LEA.HI.X R201, R5, c[0x0][0x16c], R0, 0x1, P0 ;  /* 0x00005b0005c9ca11 */ /* 0x000fe200000f0c00 */
[----:B------:R1:W-:Y:S01]  /*c470*/  @P3 STS.128 [R232+0xc800], RZ ;  /* 0x00c800ffe8003388 */ /* 0x0003e20000000c00 */
[----:B------:R-:W-:-:S03]  /*c480*/  @!P3 IADD3 R0, P0, R166, UR5, RZ ;  /* 0x00000005a600bc10 */ /* 0x000fc6000ff1e0ff */
[----:B------:R-:W-:Y:S01]  /*c490*/  @!PT LDS RZ, [RZ] ;  /* 0x00000000fffff984 */ /* 0x000fe20000000800 */
[----:B------:R-:W-:Y:S01]  /*c4a0*/  @!PT LDS RZ, [RZ] ;  /* 0x00000000fffff984 */ /* 0x000fe20000000800 */
[----:B------:R-:W-:Y:S01]  /*c4b0*/  @!PT LDS RZ, [RZ] ;  /* 0x00000000fffff984 */ /* 0x000fe20000000800 */
[----:B------:R1:W-:Y:S01]  /*c4c0*/  @!P3 LDGSTS.E.BYPASS.LTC128B.128 [R232+0xc800], [R12.64+0x100] ;  /* 0x0c8001000ce8bfae */ /* 0x0003e2000b901d54 */
[----:B------:R-:W-:Y:S02]  /*c4d0*/  @!P3 IADD3.X R5, R165, UR4, RZ, P0, !PT ;  /* 0x00000004a505bc10 */ /* 0x000fe400087fe4ff */
[C---:B------:R-:W-:Y:S01]  /*c4e0*/  @!P3 LEA R4, P0, R0.reuse, c[0x0][0x168], 0x1 ;  /* 0x00005a000004ba11 */ /* 0x040fe200078008ff */
[----:B------:R1:W-:Y:S03]  /*c4f0*/  @P2 STS.128 [R232+0xe800], RZ ;  /* 0x00e800ffe8002388 */ /* 0x0003e60000000c00 */
[----:B------:R-:W-:Y:S01]  /*c500*/  @!P3 LEA.HI.X R5, R0, c[0x0][0x16c], R5, 0x1, P0 ;  /* 0x00005b000005ba11 */ /* 0x000fe200000f0c05 */
        /* <DEDUP_REMOVED lines=49> */
.L_x_7698:
[----:B------:R-:W-:Y:S05]  /*c820*/  BSYNC B0 ;  /* 0x0000000000007941 */ /* 0x000fea0003800000 */
.L_x_7697:
[----:B------:R-:W0:Y:S01]  /*c830*/  LDGDEPBAR ;  /* 0x00000000000079af */ /* 0x000e220000000000 */
[----:B-1----:R-:W-:Y:S02]  /*c840*/  IMAD.U32 R5, RZ, RZ, UR10 ;  /* 0x0000000aff057e24 */ /* 0x002fe4000f8e00ff */
[----:B------:R-:W-:-:S03]  /*c850*/  IMAD.U32 R0, RZ, RZ, UR8 ;  /* 0x00000008ff007e24 */ /* 0x000fc6000f8e00ff */
[----:B------:R-:W-:-:S04]  /*c860*/  LEA R242, P0, R5, R242, 0x1 ;  /* 0x000000f205f27211 */ /* 0x000fc800078008ff */
[----:B------:R-:W-:Y:S02]  /*c870*/  LEA.HI.X R243, R5, R243, R0, 0x1, P0 ;  /* 0x000000f305f37211 */ /* 0x000fe400000f0c00 */
.L_x_7694:
        /* <DEDUP_REMOVED lines=70> */
[--C-:B------:R-:W-:Y:S02]  /*cce0*/  FFMA.FTZ R179, R28, c[0x0][0x23c], -R35.reuse ;  /* 0x00008f001cb37a23 */ /* 0x100fe40000010823 */
[--C-:B------:R-:W-:Y:S02]  /*ccf0*/  FFMA.FTZ R181, R193, c[0x0][0x23c], -R178.reuse ;  /* 0x00008f00c1b57a23 */ /* 0x100fe400000108b2 */
[----:B------:R-:W2:Y:S01]  /*cd00*/  MUFU.EX2 R166, R166 ;  /* 0x000000a600a67308 */ /* 0x000ea20000000800 */
[----:B-1----:R-:W-:Y:S01]  /*cd10*/  F2FP.BF16.PACK_AB R4, R168, R169 ;  /* 0x000000a9a804723e */ /* 0x002fe200000010ff */
[--C-:B------:R-:W-:Y:S02]  /*cd20*/  FFMA.FTZ R186, R31, c[0x0][0x23c], -R178.reuse ;  /* 0x00008f001fba7a23 */ /* 0x100fe400000108b2 */
[--C-:B------:R-:W-:Y:S02]  /*cd30*/  FFMA.FTZ R183, R29, c[0x0][0x23c], -R178.reuse ;  /* 0x00008f001db77a23 */ /* 0x100fe400000108b2 */
[----:B------:R-:W-:Y:S01]  /*cd40*/  FFMA.FTZ R188, R25, c[0x0][0x23c], -R178 ;  /* 0x00008f0019bc7a23 */ /* 0x000fe200000108b2 */
[----:B------:R-:W-:Y:S01]  /*cd50*/  LDSM.16.MT88.4 R28, [R224+0x14800] ;  /* 0x01480000e01c783b */ /* 0x000fe20000004200 */
[----:B------:R-:W-:Y:S01]  /*cd60*/  MUFU.EX2 R165, R165 ;  /* 0x000000a500a57308 */ /* 0x000fe20000000800 */
[----:B------:R-:W-:-:S02]  /*cd70*/  FFMA.FTZ R193, R192, c[0x0][0x23c], -R35 ;  /* 0x00008f00c0c17a23 */ /* 0x000fc40000010823 */
[----:B------:R-:W-:Y:S01]  /*cd80*/  LDSM.16.MT88.4 R24, [R220+0x10800] ;  /* 0x01080000dc18783b */ /* 0x000fe20000004200 */
[--C-:B------:R-:W-:Y:S02]  /*cd90*/  FFMA.FTZ R192, R194, c[0x0][0x23c], -R35.reuse ;  /* 0x00008f00c2c07a23 */ /* 0x100fe40000010823 */
[--C-:B------:R-:W-:Y:S02]  /*cda0*/  FFMA.FTZ R195, R196, c[0x0][0x23c], -R35.reuse ;  /* 0x00008f00c4c37a23 */ /* 0x100fe40000010823 */
[----:B------:R-:W1:Y:S01]  /*cdb0*/  MUFU.EX2 R2, R2 ;  /* 0x0000000200027308 */ /* 0x000e620000000800 */
[----:B--2---:R-:W-:Y:S01]  /*cdc0*/  F2FP.BF16.PACK_AB R6, R166, R167 ;  /* 0x000000a7a606723e */ /* 0x004fe200000010ff */
[--C-:B------:R-:W-:Y:S02]  /*cdd0*/  FFMA.FTZ R194, R185, c[0x0][0x23c], -R178.reuse ;  /* 0x00008f00b9c27a23 */ /* 0x100fe400000108b2 */
[----:B------:R-:W-:Y:S02]  /*cde0*/  FFMA.FTZ R190, R190, c[0x0][0x23c], -R35 ;  /* 0x00008f00bebe7a23 */ /* 0x000fe40000010823 */
[----:B------:R-:W-:-:S02]  /*cdf0*/  FFMA.FTZ R187, R187, c[0x0][0x23c], -R178 ;  /* 0x00008f00bbbb7a23 */ /* 0x000fc400000108b2 */
        /* <DEDUP_REMOVED lines=226> */
[----:B------:R-:W-:-:S03]  /*dc20*/  F2FP.BF16.PACK_AB R7, R188, R183 ;  /* 0x000000b7bc07723e */ /* 0x000fc600000010ff */
[----:B------:R-:W-:-:S04]  /*dc30*/  FADD.FTZ R3, R179, R174 ;  /* 0x000000aeb3037221 */ /* 0x000fc80000010000 */
[----:B--2---:R-:W-:Y:S01]  /*dc40*/  HMMA.16816.F32.BF16 R160, R4, R16, R160 ;  /* 0x0000001004a0723c */ /* 0x004fe200000418a0 */
[----:B------:R-:W-:-:S07]  /*dc50*/  FADD.FTZ R3, R184, R3 ;  /* 0x00000003b8037221 */ /* 0x000fce0000010000 */
        /* <DEDUP_REMOVED lines=47> */
[----:B------:R-:W-:Y:S01]  /*df50*/  F2FP.BF16.PACK_AB R4, R193, R190 ;  /* 0x000000bec104723e */ /* 0x000fe200000010ff */
[----:B------:R-:W-:Y:S01]  /*df60*/  FADD.FTZ R190, R190, R3 ;  /* 0x00000003bebe7221 */ /* 0x000fe20000010000 */
[----:B------:R-:W-:-:S02]  /*df70*/  F2FP.BF16.PACK_AB R5, R194, R187 ;  /* 0x000000bbc205723e */ /* 0x000fc400000010ff */
[----:B------:R-:W-:Y:S01]  /*df80*/  F2FP.BF16.PACK_AB R6, R195, R192 ;  /* 0x000000c0c306723e */ /* 0x000fe200000010ff */
[----:B------:R-:W-:Y:S01]  /*df90*/  FADD.FTZ R193, R193, R190 ;  /* 0x000000bec1c17221 */ /* 0x000fe20000010000 */
[----:B------:R-:W-:Y:S02]  /*dfa0*/  F2FP.BF16.PACK_AB R7, R196, R185 ;  /* 0x000000b9c407723e */ /* 0x000fe400000010ff */
[----:B------:R-:W-:Y:S01]  /*dfb0*/  MOV R3, R170 ;  /* 0x000000aa00037202 */ /* 0x000fe20000000f00 */
[----:B------:R-:W-:-:S04]  /*dfc0*/  FADD.FTZ R192, R192, R193 ;  /* 0x000000c1c0c07221 */ /* 0x000fc80000010000 */
[----:B--2---:R-:W-:Y:S01]  /*dfd0*/  HMMA.16816.F32.BF16 R136, R4, R20, R136 ;  /* 0x000000140488723c */ /* 0x004fe20000041888 */
        /* <DEDUP_REMOVED lines=48> */
[----:B------:R-:W-:Y:S01]  /*e2e0*/  F2FP.BF16.PACK_AB R4, R189, R182 ;  /* 0x000000b6bd04723e */ /* 0x000fe200000010ff */
[----:B------:R-:W-:Y:S01]  /*e2f0*/  FADD.FTZ R182, R182, R195 ;  /* 0x000000c3b6b67221 */ /* 0x000fe20000010000 */
[----:B------:R-:W-:-:S02]  /*e300*/  F2FP.BF16.PACK_AB R5, R198, R197 ;  /* 0x000000c5c605723e */ /* 0x000fc400000010ff */
[----:B------:R-:W-:Y:S01]  /*e310*/  F2FP.BF16.PACK_AB R6, R191, R180 ;  /* 0x000000b4bf06723e */ /* 0x000fe200000010ff */
[----:B------:R-:W-:Y:S01]  /*e320*/  FADD.FTZ R189, R189, R182 ;  /* 0x000000b6bdbd7221 */ /* 0x000fe20000010000 */
[----:B------:R-:W-:-:S03]  /*e330*/  F2FP.BF16.PACK_AB R7, R176, R175 ;  /* 0x000000afb007723e */ /* 0x000fc600000010ff */
        /* <DEDUP_REMOVED lines=19> */
[----:B------:R-:W-:Y:S03]  /*e470*/  HMMA.16816.F32.BF16 R144, R4, R28, R144 ;  /* 0x0000001c0490723c */ /* 0x000fe60000041890 */
[----:B------:R-:W-:-:S04]  /*e480*/  FADD.FTZ R0, R173, R0 ;  /* 0x00000000ad007221 */ /* 0x000fc80000010000 */
[----:B------:R-:W-:Y:S01]  /*e490*/  FADD.FTZ R181, R181, R0 ;  /* 0x00000000b5b57221 */ /* 0x000fe20000010000 */
[----:B------:R-:W-:Y:S01]  /*e4a0*/  HMMA.16816.F32.BF16 R140, R4, R30, R140 ;  /* 0x0000001e048c723c */ /* 0x000fe2000004188c */
[----:B------:R-:W4:Y:S02]  /*e4b0*/  LDSM.16.MT88.4 R28, [R222+0x15800] ;  /* 0x01580000de1c783b */ /* 0x000f240000004200 */
[----:B------:R-:W-:-:S04]  /*e4c0*/  FADD.FTZ R186, R186, R181 ;  /* 0x000000b5baba7221 */ /* 0x000fc80000010000 */
[----:B------:R-:W-:Y:S01]  /*e4d0*/  FADD.FTZ R183, R183, R186 ;  /* 0x000000bab7b77221 */ /* 0x000fe20000010000 */
[----:B------:R-:W-:Y:S03]  /*e4e0*/  HMMA.16816.F32.BF16 R136, R4, R24, R136 ;  /* 0x000000180488723c */ /* 0x000fe60000041888 */
[----:B------:R-:W-:-:S04]  /*e4f0*/  FADD.FTZ R188, R188, R183 ;  /* 0x000000b7bcbc7221 */ /* 0x000fc80000010000 */
[----:B------:R-:W-:Y:S01]  /*e500*/  FADD.FTZ R187, R187, R188 ;  /* 0x000000bcbbbb7221 */ /* 0x000fe20000010000 */
[----:B------:R-:W-:Y:S01]  /*e510*/  HMMA.16816.F32.BF16 R132, R4, R26, R132 ;  /* 0x0000001a0484723c */ /* 0x000fe20000041884 */
[----:B------:R-:W5:Y:S02]  /*e520*/  LDSM.16.MT88.4 R24, [R221+0x15800] ;  /* 0x01580000dd18783b */ /* 0x000f640000004200 */
        /* <DEDUP_REMOVED lines=9> */
[----:B---3--:R-:W-:Y:S03]  /*e5c0*/  HMMA.16816.F32.BF16 R60, R4, R12, R60 ;  /* 0x0000000c043c723c */ /* 0x008fe6000004183c */
[----:B------:R-:W-:-:S05]  /*e5d0*/  FADD.FTZ R245, R176, R175 ;  /* 0x000000afb0f57221 */ /* 0x000fca0000010000 */
[C---:B------:R-:W-:Y:S01]  /*e5e0*/  HMMA.16816.F32.BF16 R64, R4.reuse, R14, R64 ;  /* 0x0000000e0440723c */ /* 0x040fe20000041840 */
[----:B------:R-:W3:Y:S07]  /*e5f0*/  LDSM.16.MT88.4 R12, [R221+0x17800] ;  /* 0x01780000dd0c783b */ /* 0x000eee0000004200 */
        /* <DEDUP_REMOVED lines=17> */
.L_x_7691:
[----:B------:R-:W-:Y:S05]  /*e710*/  @!P6 BRA `(.L_x_7699) ;  /* 0x000056700000e947 */ /* 0x000fea0003800000 */
[----:B------:R-:W-:Y:S01]  /*e720*/  ULDC.64 UR10, c[0x0][0x1a0] ;  /* 0x00006800000a7ab9 */ /* 0x000fe20000000a00 */
[----:B------:R-:W-:Y:S01]  /*e730*/  IMAD.MOV.U32 R0, RZ, RZ, R3 ;  /* 0x000000ffff007224 */ /* 0x000fe200078e0003 */
[----:B------:R-:W-:Y:S01]  /*e740*/  ULEA UR5, -UR10, URZ, 0x6 ;  /* 0x0000003f0a057291 */ /* 0x000fe2000f8e313f */
[----:B------:R-:W-:Y:S01]  /*e750*/  IMAD.MOV.U32 R2, RZ, RZ, R164 ;  /* 0x000000ffff027224 */ /* 0x000fe200078e00a4 */
[----:B------:R-:W-:-:S02]  /*e760*/  ULDC.64 UR8, c[0x0][0x198] ;  /* 0x0000660000087ab9 */ /* 0x000fc40000000a00 */
[----:B------:R-:W-:Y:S02]  /*e770*/  USHF.R.S32.HI UR4, URZ, 0x1f, UR5 ;  /* 0x0000001f3f047899 */ /* 0x000fe40008011405 */
[----:B------:R-:W-:Y:S01]  /*e780*/  ULEA UR12, -UR8, URZ, 0x6 ;  /* 0x0000003f080c7291 */ /* 0x000fe2000f8e313f */
[----:B------:R-:W-:-:S03]  /*e790*/  MOV R241, UR5 ;  /* 0x0000000500f17c02 */ /* 0x000fc60008000f00 */
[----:B------:R-:W-:Y:S01]  /*e7a0*/  MOV R240, UR4 ;  /* 0x0000000400f07c02 */ /* 0x000fe20008000f00 */
[----:B------:R-:W-:Y:S02]  /*e7b0*/  USHF.R.S32.HI UR6, URZ, 0x1f, UR12 ;  /* 0x0000001f3f067899 */ /* 0x000fe4000801140c */
[----:B------:R-:W-:Y:S02]  /*e7c0*/  ULDC.64 UR4, c[0x0][0x1a0] ;  /* 0x0000680000047ab9 */ /* 0x000fe40000000a00 */
.L_x_7703:
        /* <DEDUP_REMOVED lines=13> */
[----:B------:R1:W2:Y:S01]  /*e8a0*/  R2UR UR13, R3 ;  /* 0x00000000030d73c2 */ /* 0x0002a200000e0000 */
[----:B------:R-:W-:Y:S04]  /*e8b0*/  IMAD.U32 R5, RZ, RZ, UR14 ;  /* 0x0000000eff057e24 */ /* 0x000fe8000f8e00ff */
[----:B------:R-:W-:Y:S01]  /*e8c0*/  IMAD.U32 R6, RZ, RZ, UR32 ;  /* 0x00000020ff067e24 */ /* 0x000fe2000f8e00ff */
[----:B-1----:R-:W-:Y:S01]  /*e8d0*/  IABS R3, R5 ;  /* 0x0000000500037213 */ /* 0x002fe20000000000 */
[----:B--2---:R-:W1:Y:S03]  /*e8e0*/  I2F.RP R9, UR13 ;  /* 0x0000000d00097d06 */ /* 0x004e660008209400 */
[----:B------:R-:W2:Y:S07]  /*e8f0*/  R2UR UR28, R3 ;  /* 0x00000000031c73c2 */ /* 0x000eae00000e0000 */
[----:B-1----:R-:W1:Y:S02]  /*e900*/  MUFU.RCP R4, R9 ;  /* 0x0000000900047308 */ /* 0x002e640000001000 */
[----:B-1----:R-:W-:Y:S02]  /*e910*/  IADD3 R8, R4, 0xffffffe, RZ ;  /* 0x0ffffffe04087810 */ /* 0x002fe40007ffe0ff */
[----:B------:R-:W-:Y:S06]  /*e920*/  IABS R4, R6 ;  /* 0x0000000600047213 */ /* 0x000fec0000000000 */
[----:B------:R-:W1:Y:S01]  /*e930*/  F2I.FTZ.U32.TRUNC.NTZ R7, R8 ;  /* 0x0000000800077305 */ /* 0x000e62000021f000 */
[----:B------:R-:W3:Y:S08]  /*e940*/  R2UR UR30, R4 ;  /* 0x00000000041e73c2 */ /* 0x000ef000000e0000 */
[----:B-1----:R-:W1:Y:S02]  /*e950*/  R2UR UR35, R7 ;  /* 0x00000000072373c2 */ /* 0x002e6400000e0000 */
[----:B-1----:R-:W-:Y:S04]  /*e960*/  UIADD3 UR25, URZ, -UR35, URZ ;  /* 0x800000233f197290 */ /* 0x002fe8000fffe03f */
[----:B------:R-:W-:Y:S04]  /*e970*/  UIMAD UR25, UR25, UR13, URZ ;  /* 0x0000000d191972a4 */ /* 0x000fe8000f8e023f */
[----:B------:R-:W-:Y:S04]  /*e980*/  UIMAD.WIDE.U32 UR34, UR35, UR25, UR34 ;  /* 0x00000019232272a5 */ /* 0x000fe8000f8e0022 */
[----:B---3--:R-:W-:Y:S02]  /*e990*/  UIMAD.WIDE.U32 UR36, UR35, UR30, URZ ;  /* 0x0000001e232472a5 */ /* 0x008fe4000f8e003f */
[----:B--2---:R-:W-:Y:S05]  /*e9a0*/  UIMAD.WIDE.U32 UR34, UR35, UR28, URZ ;  /* 0x0000001c232272a5 */ /* 0x004fea000f8e003f */
[----:B------:R-:W-:Y:S02]  /*e9b0*/  UMOV UR33, UR37 ;  /* 0x0000002500217c82 */ /* 0x000fe40008000000 */
[----:B------:R-:W-:Y:S02]  /*e9c0*/  UMOV UR31, UR35 ;  /* 0x00000023001f7c82 */ /* 0x000fe40008000000 */
[----:B------:R-:W-:Y:S02]  /*e9d0*/  UIADD3 UR29, -UR33, URZ, URZ ;  /* 0x0000003f211d7290 */ /* 0x000fe4000fffe13f */
        /* <DEDUP_REMOVED lines=21> */
[----:B------:R-:W-:Y:S04]  /*eb30*/  @!UP1 UIADD3 UR33, -UR33, URZ, URZ ;  /* 0x0000003f21219290 */ /* 0x000fe8000fffe13f */
        /* <DEDUP_REMOVED lines=15> */
[----:B------:R-:W-:Y:S04]  /*ec30*/  UIMAD UR13, UR11, UR25, URZ ;  /* 0x000000190b0d72a4 */ /* 0x000fe8000f8e023f */
[----:B------:R-:W-:Y:S03]  /*ec40*/  UIMAD UR13, UR14, UR10, UR13 ;  /* 0x0000000a0e0d72a4 */ /* 0x000fe6000f8e020d */
[----:B------:R-:W3:Y:S01]  /*ec50*/  R2UR UR31, R11 ;  /* 0x000000000b1f73c2 */ /* 0x000ee200000e0000 */
[----:B------:R-:W-:Y:S01]  /*ec60*/  UMOV UR14, UR10 ;  /* 0x0000000a000e7c82 */ /* 0x000fe20008000000 */
[----:B-1----:R-:W-:Y:S06]  /*ec70*/  IMAD.U32 R12, RZ, RZ, UR28 ;  /* 0x0000001cff0c7e24 */ /* 0x002fec000f8e00ff */
[----:B------:R-:W1:Y:S01]  /*ec80*/  R2UR UR30, R10 ;  /* 0x000000000a1e73c2 */ /* 0x000e6200000e0000 */
[----:B--2---:R-:W-:Y:S01]  /*ec90*/  IMAD.U32 R13, RZ, RZ, UR29 ;  /* 0x0000001dff0d7e24 */ /* 0x004fe2000f8e00ff */
[----:B------:R-:W-:Y:S04]  /*eca0*/  UIMAD.WIDE.U32 UR28, UR10, UR25, URZ ;  /* 0x000000190a1c72a5 */ /* 0x000fe8000f8e003f */
[----:B------:R-:W2:Y:S01]  /*ecb0*/  LDG.E R4, [R12.64] ;  /* 0x000000140c047981 */ /* 0x000ea2000c1e1900 */
[----:B------:R-:W-:Y:S01]  /*ecc0*/  UIADD3 UR13, UR29, UR13, URZ ;  /* 0x0000000d1d0d7290 */ /* 0x000fe2000fffe03f */
[----:B------:R-:W-:Y:S01]  /*ecd0*/  IMAD.U32 R7, RZ, RZ, UR29 ;  /* 0x0000001dff077e24 */ /* 0x000fe2000f8e00ff */
[----:B------:R-:W-:Y:S01]  /*ece0*/  MOV R6, UR28 ;  /* 0x0000001c00067c02 */ /* 0x000fe20008000f00 */
[----:B---3--:R-:W-:Y:S03]  /*ecf0*/  IMAD.U32 R9, RZ, RZ, UR31 ;  /* 0x0000001fff097e24 */ /* 0x008fe6000f8e00ff */
[----:B------:R-:W-:Y:S01]  /*ed00*/  MOV R7, UR13 ;  /* 0x0000000d00077c02 */ /* 0x000fe20008000f00 */
[----:B------:R-:W-:Y:S01]  /*ed10*/  UMOV UR13, UR11 ;  /* 0x0000000b000d7c82 */ /* 0x000fe20008000000 */
[----:B-1----:R-:W-:Y:S05]  /*ed20*/  MOV R8, UR30 ;  /* 0x0000001e00087c02 */ /* 0x002fea0008000f00 */
[----:B------:R-:W2:Y:S02]  /*ed30*/  LDG.E R9, [R8.64] ;  /* 0x0000001408097981 */ /* 0x000ea4000c1e1900 */
[----:B--2---:R-:W-:Y:S04]  /*ed40*/  IMAD.IADD R4, R9, 0x1, -R4 ;  /* 0x0000000109047824 */ /* 0x004fe800078e0a04 */
[C---:B------:R-:W-:Y:S01]  /*ed50*/  IMAD.WIDE.U32 R6, R4.reuse, c[0x0][0x188], R6 ;  /* 0x0000620004067a25 */ /* 0x040fe200078e0006 */
[----:B------:R-:W-:Y:S03]  /*ed60*/  SHF.R.S32.HI R3, RZ, 0x1f, R4 ;  /* 0x0000001fff037819 */ /* 0x000fe60000011404 */
[----:B------:R-:W-:Y:S02]  /*ed70*/  IMAD.MOV.U32 R251, RZ, RZ, R6 ;  /* 0x000000fffffb7224 */ /* 0x000fe400078e0006 */
[----:B------:R-:W-:Y:S04]  /*ed80*/  IMAD R3, R3, c[0x0][0x188], RZ ;  /* 0x0000620003037a24 */ /* 0x000fe800078e02ff */
[----:B------:R-:W-:Y:S05]  /*ed90*/  IMAD R3, R4, c[0x0][0x18c], R3 ;  /* 0x0000630004037a24 */ /* 0x000fea00078e0203 */
[----:B------:R-:W-:Y:S02]  /*eda0*/  IADD3 R244, R7, R3, RZ ;  /* 0x0000000307f47210 */ /* 0x000fe40007ffe0ff */
.L_x_7700:
        /* <DEDUP_REMOVED lines=27> */
[----:B------:R-:W-:Y:S03]  /*ef60*/  IADD3 R3, P2, R252, UR27, RZ ;  /* 0x0000001bfc037c10 */ /* 0x000fe6000ff5e0ff */
        /* <DEDUP_REMOVED lines=316> */
[----:B------:R1:W2:Y:S01]  /*10330*/  R2UR UR10, R3 ;  /* 0x00000000030a73c2 */ /* 0x0002a200000e0000 */
[----:B------:R-:W-:Y:S04]  /*10340*/  IMAD.U32 R166, RZ, RZ, UR11 ;  /* 0x0000000bffa67e24 */ /* 0x000fe8000f8e00ff */
[----:B------:R-:W-:Y:S05]  /*10350*/  IMAD.U32 R165, RZ, RZ, UR32 ;  /* 0x00000020ffa57e24 */ /* 0x000fea000f8e00ff */
        /* <DEDUP_REMOVED lines=78> */
.L_x_7702:
        /* <DEDUP_REMOVED lines=117> */
.L_x_7701:
[----:B------:R-:W-:Y:S01]  /*10f90*/  MOV R164, UR22 ;  /* 0x0000001600a47c02 */ /* 0x000fe20008000f00 */
[----:B------:R-:W-:Y:S02]  /*10fa0*/  UISETP.GT.AND UP0, UPT, UR22, UR7, UPT ;  /* 0x000000071600728c */ /* 0x000fe4000bf04270 */
[----:B------:R-:W-:Y:S01]  /*10fb0*/  UMOV UR10, UR14 ;  /* 0x0000000e000a7c82 */ /* 0x000fe20008000000 */
[----:B------:R-:W-:Y:S01]  /*10fc0*/  LEA R3, R164, R231, 0x6 ;  /* 0x000000e7a4037211 */ /* 0x000fe200078e30ff */
[----:B------:R-:W-:Y:S03]  /*10fd0*/  UMOV UR11, UR13 ;  /* 0x0000000d000b7c82 */ /* 0x000fe60008000000 */
[-C--:B------:R-:W-:Y:S02]  /*10fe0*/  IADD3 R164, R239, -R3.reuse, RZ ;  /* 0x80000003efa47210 */ /* 0x080fe40007ffe0ff */
[C---:B-1----:R-:W-:Y:S02]  /*10ff0*/  IADD3 R173, R3.reuse, 0x1, RZ ;  /* 0x0000000103ad7810 */ /* 0x042fe40007ffe0ff */
[----:B------:R-:W-:Y:S02]  /*11000*/  IABS R165, R164 ;  /* 0x000000a400a57213 */ /* 0x000fe40000000000 */
[C---:B------:R-:W-:Y:S02]  /*11010*/  IADD3 R164, R236.reuse, -R3, RZ ;  /* 0x80000003eca47210 */ /* 0x040fe40007ffe0ff */
[----:B------:R-:W-:Y:S02]  /*11020*/  IADD3 R169, R3, 0x8, RZ ;  /* 0x0000000803a97810 */ /* 0x000fe40007ffe0ff */
[----:B------:R-:W-:Y:S01]  /*11030*/  IABS R167, R164 ;  /* 0x000000a400a77213 */ /* 0x000fe20000000000 */
[----:B------:R-:W-:Y:S01]  /*11040*/  I2F R165, R165 ;  /* 0x000000a500a57306 */ /* 0x000fe20000201400 */
[----:B------:R-:W-:Y:S02]  /*11050*/  IADD3 R164, R239, -R173, RZ ;  /* 0x800000adefa47210 */ /* 0x000fe40007ffe0ff */
[----:B------:R-:W-:Y:S02]  /*11060*/  IADD3 R182, R3, 0x9, RZ ;  /* 0x0000000903b67810 */ /* 0x000fe40007ffe0ff */
[----:B------:R-:W-:Y:S02]  /*11070*/  IABS R166, R164 ;  /* 0x000000a400a67213 */ /* 0x000fe40000000000 */
[----:B------:R-:W-:Y:S02]  /*11080*/  IADD3 R164, R239, -R169, RZ ;  /* 0x800000a9efa47210 */ /* 0x000fe40007ffe0ff */
[----:B------:R-:W-:Y:S01]  /*11090*/  IADD3 R168, R3, 0x10, RZ ;  /* 0x0000001003a87810 */ /* 0x000fe20007ffe0ff */
[----:B------:R-:W-:Y:S01]  /*110a0*/  I2F R167, R167 ;  /* 0x000000a700a77306 */ /* 0x000fe20000201400 */
[----:B------:R-:W-:Y:S01]  /*110b0*/  IABS R189, R164 ;  /* 0x000000a400bd7213 */ /* 0x000fe20000000000 */
[----:B------:R-:W-:Y:S01]  /*110c0*/  IMAD.IADD R164, R239, 0x1, -R182 ;  /* 0x00000001efa47824 */ /* 0x000fe200078e0ab6 */
[C---:B------:R-:W-:Y:S02]  /*110d0*/  IADD3 R188, R3.reuse, 0x11, RZ ;  /* 0x0000001103bc7810 */ /* 0x040fe40007ffe0ff */
[----:B------:R-:W-:Y:S02]  /*110e0*/  IADD3 R184, R3, 0x18, RZ ;  /* 0x0000001803b87810 */ /* 0x000fe40007ffe0ff */
[----:B------:R-:W-:Y:S02]  /*110f0*/  IABS R170, R164 ;  /* 0x000000a400aa7213 */ /* 0x000fe40000000000 */
[----:B------:R-:W-:Y:S01]  /*11100*/  IADD3 R164, R239, -R168, RZ ;  /* 0x800000a8efa47210 */ /* 0x000fe20007ffe0ff */
[----:B------:R-:W-:Y:S01]  /*11110*/  I2F R166, R166 ;  /* 0x000000a600a67306 */ /* 0x000fe20000201400 */
[----:B------:R-:W-:Y:S02]  /*11120*/  IADD3 R183, R3, 0x19, RZ ;  /* 0x0000001903b77810 */ /* 0x000fe40007ffe0ff */
[----:B------:R-:W-:Y:S02]  /*11130*/  IABS R187, R164 ;  /* 0x000000a400bb7213 */ /* 0x000fe40000000000 */
[----:B------:R-:W-:Y:S02]  /*11140*/  IADD3 R164, R239, -R188, RZ ;  /* 0x800000bcefa47210 */ /* 0x000fe40007ffe0ff */
[----:B------:R-:W-:Y:S02]  /*11150*/  IADD3 R179, R3, 0x20, RZ ;  /* 0x0000002003b37810 */ /* 0x000fe40007ffe0ff */
[----:B------:R-:W-:Y:S01]  /*11160*/  IABS R186, R164 ;  /* 0x000000a400ba7213 */ /* 0x000fe20000000000 */
[----:B------:R-:W-:Y:S01]  /*11170*/  I2F R170, R170 ;  /* 0x000000aa00aa7306 */ /* 0x000fe20000201400 */
[----:B------:R-:W-:Y:S02]  /*11180*/  IADD3 R164, R239, -R184, RZ ;  /* 0x800000b8efa47210 */ /* 0x000fe40007ffe0ff */
[----:B------:R-:W-:Y:S02]  /*11190*/  IADD3 R171, R3, 0x21, RZ ;  /* 0x0000002103ab7810 */ /* 0x000fe40007ffe0ff */
[----:B------:R-:W-:Y:S02]  /*111a0*/  IABS R185, R164 ;  /* 0x000000a400b97213 */ /* 0x000fe40000000000 */
[C---:B------:R-:W-:Y:S02]  /*111b0*/  IADD3 R164, R236.reuse, -R173, RZ ;  /* 0x800000adeca47210 */ /* 0x040fe40007ffe0ff */
[----:B------:R-:W-:Y:S01]  /*111c0*/  ISETP.GE.AND P4, PT, R173, R238, PT ;  /* 0x000000eead00720c */ /* 0x000fe20003f86270 */
[----:B------:R-:W-:Y:S01]  /*111d0*/  I2F R189, R189 ;  /* 0x000000bd00bd7306 */ /* 0x000fe20000201400 */
[----:B------:R-:W-:Y:S02]  /*111e0*/  IABS R174, R164 ;  /* 0x000000a400ae7213 */ /* 0x000fe40000000000 */
[----:B------:R-:W-:Y:S02]  /*111f0*/  IADD3 R164, R239, -R183, RZ ;  /* 0x800000b7efa47210 */ /* 0x000fe40007ffe0ff */
[C---:B------:R-:W-:Y:S02]  /*11200*/  ISETP.GE.AND P0, PT, R173.reuse, R235, PT ;  /* 0x000000ebad00720c */ /* 0x040fe40003f06270 */
[----:B------:R-:W-:Y:S01]  /*11210*/  IABS R172, R164 ;  /* 0x000000a400ac7213 */ /* 0x000fe20000000000 */
[C---:B------:R-:W-:Y:S01]  /*11220*/  IMAD.IADD R164, R236.reuse, 0x1, -R169 ;  /* 0x00000001eca47824 */ /* 0x040fe200078e0aa9 */
[C---:B------:R-:W-:Y:S01]  /*11230*/  ISETP.GE.OR P4, PT, R173.reuse, R237, !P4 ;  /* 0x000000edad00720c */ /* 0x040fe20006786670 */
[----:B------:R-:W-:Y:S01]  /*11240*/  I2F R185, R185 ;  /* 0x000000b900b97306 */ /* 0x000fe20000201400 */
[----:B------:R-:W-:Y:S02]  /*11250*/  ISETP.GE.OR P0, PT, R173, R234, !P0 ;  /* 0x000000eaad00720c */ /* 0x000fe40004706670 */
[----:B------:R-:W-:Y:S02]  /*11260*/  IABS R181, R164 ;  /* 0x000000a400b57213 */ /* 0x000fe40000000000 */
[----:B------:R-:W-:Y:S02]  /*11270*/  IADD3 R164, R239, -R179, RZ ;  /* 0x800000b3efa47210 */ /* 0x000fe40007ffe0ff */
[C---:B------:R-:W-:Y:S02]  /*11280*/  ISETP.GE.AND P1, PT, R3.reuse, R235, PT ;  /* 0x000000eb0300720c */ /* 0x040fe40003f26270 */
[----:B------:R-:W-:Y:S01]  /*11290*/  IABS R177, R164 ;  /* 0x000000a400b17213 */ /* 0x000fe20000000000 */
[----:B------:R-:W-:Y:S01]  /*112a0*/  I2F R187, R187 ;  /* 0x000000bb00bb7306 */ /* 0x000fe20000201400 */
[----:B------:R-:W-:Y:S02]  /*112b0*/  IADD3 R164, R236, -R182, RZ ;  /* 0x800000b6eca47210 */ /* 0x000fe40007ffe0ff */
[----:B------:R-:W-:Y:S02]  /*112c0*/  ISETP.GE.OR P1, PT, R3, R234, !P1 ;  /* 0x000000ea0300720c */ /* 0x000fe40004f26670 */
[----:B------:R-:W-:Y:S02]  /*112d0*/  IABS R180, R164 ;  /* 0x000000a400b47213 */ /* 0x000fe40000000000 */
[----:B------:R-:W-:Y:S02]  /*112e0*/  IADD3 R164, R239, -R171, RZ ;  /* 0x800000abefa47210 */ /* 0x000fe40007ffe0ff */
[----:B------:R-:W-:Y:S01]  /*112f0*/  ISETP.GE.AND P3, PT, R182, R238, PT ;  /* 0x000000eeb600720c */ /* 0x000fe20003f66270 */
[----:B------:R-:W-:Y:S01]  /*11300*/  I2F R186, R186 ;  /* 0x000000ba00ba7306 */ /* 0x000fe20000201400 */
[----:B------:R-:W-:Y:S02]  /*11310*/  IABS R164, R164 ;  /* 0x000000a400a47213 */ /* 0x000fe40000000000 */
[----:B------:R-:W-:Y:S02]  /*11320*/  ISETP.GE.AND P2, PT, R169, R238, PT ;  /* 0x000000eea900720c */ /* 0x000fe40003f46270 */
[----:B------:R-:W-:Y:S02]  /*11330*/  MOV R176, R164 ;  /* 0x000000a400b07202 */ /* 0x000fe40000000f00 */
[----:B------:R-:W-:Y:S02]  /*11340*/  IADD3 R164, R236, -R168, RZ ;  /* 0x800000a8eca47210 */ /* 0x000fe40007ffe0ff */
[-C--:B------:R-:W-:Y:S01]  /*11350*/  ISETP.GE.OR P3, PT, R182, R237.reuse, !P3 ;  /* 0x000000edb600720c */ /* 0x080fe20005f66670 */
[----:B------:R-:W-:Y:S01]  /*11360*/  I2F R174, R174 ;  /* 0x000000ae00ae7306 */ /* 0x000fe20000201400 */
[----:B------:R-:W-:Y:S02]  /*11370*/  IABS R164, R164 ;  /* 0x000000a400a47213 */ /* 0x000fe40000000000 */
[----:B------:R-:W-:Y:S02]  /*11380*/  ISETP.GE.AND P5, PT, R3, R238, PT ;  /* 0x000000ee0300720c */ /* 0x000fe40003fa6270 */
[C---:B------:R-:W-:Y:S02]  /*11390*/  ISETP.GE.OR P2, PT, R169.reuse, R237, !P2 ;  /* 0x000000eda900720c */ /* 0x040fe40005746670 */
[----:B------:R-:W-:Y:S02]  /*113a0*/  ISETP.GE.AND P6, PT, R169, R235, PT ;  /* 0x000000eba900720c */ /* 0x000fe40003fc6270 */
[----:B------:R-:W-:Y:S01]  /*113b0*/  ISETP.GE.OR P5, PT, R3, R237, !P5 ;  /* 0x000000ed0300720c */ /* 0x000fe20006fa6670 */
[----:B------:R1:W-:Y:S01]  /*113c0*/  I2F R173, R164 ;  /* 0x000000a400ad7306 */ /* 0x0003e20000201400 */
[----:B------:R-:W-:Y:S02]  /*113d0*/  ISETP.GE.OR P6, PT, R169, R234, !P6 ;  /* 0x000000eaa900720c */ /* 0x000fe400077c6670 */
[----:B------:R-:W-:Y:S04]  /*113e0*/  IADD3 R178, R236, -R188, RZ ;  /* 0x800000bcecb27210 */ /* 0x000fe80007ffe0ff */
[----:B------:R-:W-:Y:S03]  /*113f0*/  IABS R178, R178 ;  /* 0x000000b200b27213 */ /* 0x000fe60000000000 */
[----:B------:R-:W-:Y:S10]  /*11400*/  I2F R172, R172 ;  /* 0x000000ac00ac7306 */ /* 0x000ff40000201400 */
[----:B------:R-:W-:Y:S01]  /*11410*/  I2F R177, R177 ;  /* 0x000000b100b17306 */ /* 0x000fe20000201400 */
[----:B-1----:R-:W-:Y:S09]  /*11420*/  IADD3 R164, R3, 0x29, RZ ;  /* 0x0000002903a47810 */ /* 0x002ff20007ffe0ff */
        /* <DEDUP_REMOVED lines=8> */
[----:B------:R-:W-:Y:S01]  /*114b0*/  FSEL R166, R5, -INF , !P4 ;  /* 0xff80000005a67808 */ /* 0x000fe20006000000 */
[----:B------:R-:W-:Y:S01]  /*114c0*/  FFMA.FTZ R8, R189, -UR16, R8 ;  /* 0x80000010bd087c23 */ /* 0x000fe20008010008 */
[----:B------:R-:W-:Y:S01]  /*114d0*/  IADD3 R5, R236, -R184, RZ ;  /* 0x800000b8ec057210 */ /* 0x000fe20007ffe0ff */
[----:B------:R-:W-:Y:S01]  /*114e0*/  FFMA.FTZ R4, R165, -UR16, R4 ;  /* 0x80000010a5047c23 */ /* 0x000fe20008010004 */
[----:B------:R-:W-:Y:S01]  /*114f0*/  FSEL R167, R6, -INF , !P1 ;  /* 0xff80000006a77808 */ /* 0x000fe20004800000 */
[----:B------:R-:W-:Y:S01]  /*11500*/  FFMA.FTZ R16, R185, -UR16, R16 ;  /* 0x80000010b9107c23 */ /* 0x000fe20008010010 */
[C---:B------:R-:W-:Y:S01]  /*11510*/  ISETP.GE.AND P1, PT, R168.reuse, R238, PT ;  /* 0x000000eea800720c */ /* 0x040fe20003f26270 */
[----:B------:R-:W-:Y:S01]  /*11520*/  FFMA.FTZ R12, R187, -UR16, R12 ;  /* 0x80000010bb0c7c23 */ /* 0x000fe2000801000c */
[----:B------:R-:W-:Y:S01]  /*11530*/  ISETP.GE.AND P4, PT, R168, R235, PT ;  /* 0x000000eba800720c */ /* 0x000fe20003f86270 */
[----:B------:R-:W-:Y:S01]  /*11540*/  FFMA.FTZ R13, R186, -UR16, R13 ;  /* 0x80000010ba0d7c23 */ /* 0x000fe2000801000d */
[----:B------:R-:W-:Y:S01]  /*11550*/  IABS R5, R5 ;  /* 0x0000000500057213 */ /* 0x000fe20000000000 */
[----:B------:R-:W-:Y:S01]  /*11560*/  FFMA.FTZ R7, R174, -UR16, R7 ;  /* 0x80000010ae077c23 */ /* 0x000fe20008010007 */
[----:B------:R-:W-:Y:S01]  /*11570*/  ISETP.GE.OR P1, PT, R168, R237, !P1 ;  /* 0x000000eda800720c */ /* 0x000fe20004f26670 */
[----:B------:R-:W-:Y:S01]  /*11580*/  FFMA.FTZ R17, R172, -UR16, R17 ;  /* 0x80000010ac117c23 */ /* 0x000fe20008010011 */
[----:B------:R-:W-:Y:S01]  /*11590*/  ISETP.GE.OR P4, PT, R168, R234, !P4 ;  /* 0x000000eaa800720c */ /* 0x000fe20006786670 */
[----:B------:R-:W-:Y:S01]  /*115a0*/  FFMA.FTZ R20, R177, -UR16, R20 ;  /* 0x80000010b1147c23 */ /* 0x000fe20008010014 */
[----:B------:R-:W-:Y:S01]  /*115b0*/  FSEL R168, R9, -INF , !P3 ;  /* 0xff80000009a87808 */ /* 0x000fe20005800000 */
[----:B------:R-:W-:Y:S01]  /*115c0*/  FFMA.FTZ R10, R181, -UR16, R10 ;  /* 0x80000010b50a7c23 */ /* 0x000fe2000801000a */
[----:B------:R-:W-:Y:S01]  /*115d0*/  IADD3 R6, R3, 0x30, RZ ;  /* 0x0000003003067810 */ /* 0x000fe20007ffe0ff */
[----:B------:R-:W1:Y:S01]  /*115e0*/  I2F R9, R5 ;  /* 0x0000000500097306 */ /* 0x000e620000201400 */
[----:B------:R-:W-:Y:S01]  /*115f0*/  FSEL R170, R8, -INF , !P2 ;  /* 0xff80000008aa7808 */ /* 0x000fe20005000000 */
[----:B------:R-:W-:Y:S01]  /*11600*/  FFMA.FTZ R21, R176, -UR16, R21 ;  /* 0x80000010b0157c23 */ /* 0x000fe20008010015 */
[----:B------:R-:W-:Y:S01]  /*11610*/  IADD3 R8, R239, -R6, RZ ;  /* 0x80000006ef087210 */ /* 0x000fe20007ffe0ff */
[----:B------:R-:W-:Y:S01]  /*11620*/  FFMA.FTZ R14, R173, -UR16, R14 ;  /* 0x80000010ad0e7c23 */ /* 0x000fe2000801000e */
[----:B------:R-:W-:Y:S01]  /*11630*/  FSEL R169, R4, -INF , !P5 ;  /* 0xff80000004a97808 */ /* 0x000fe20006800000 */
[----:B------:R-:W-:Y:S01]  /*11640*/  FFMA.FTZ R15, R178, -UR16, R15 ;  /* 0x80000010b20f7c23 */ /* 0x000fe2000801000f */
[----:B------:R-:W-:Y:S02]  /*11650*/  IADD3 R4, R239, -R164, RZ ;  /* 0x800000a4ef047210 */ /* 0x000fe40007ffe0ff */
[C---:B------:R-:W-:Y:S02]  /*11660*/  ISETP.GE.AND P5, PT, R182.reuse, R235, PT ;  /* 0x000000ebb600720c */ /* 0x040fe40003fa6270 */
[----:B------:R-:W-:Y:S02]  /*11670*/  IABS R8, R8 ;  /* 0x0000000800087213 */ /* 0x000fe40000000000 */
[----:B------:R-:W-:Y:S02]  /*11680*/  IABS R4, R4 ;  /* 0x0000000400047213 */ /* 0x000fe40000000000 */
[----:B------:R-:W-:Y:S01]  /*11690*/  ISETP.GE.OR P5, PT, R182, R234, !P5 ;  /* 0x000000eab600720c */ /* 0x000fe20006fa6670 */
[----:B------:R-:W2:Y:S01]  /*116a0*/  I2F R185, R8 ;  /* 0x0000000800b97306 */ /* 0x000ea20000201400 */
[----:B------:R-:W-:Y:S02]  /*116b0*/  FSEL R194, R12, -INF , !P1 ;  /* 0xff8000000cc27808 */ /* 0x000fe40004800000 */
[-C--:B------:R-:W-:Y:S02]  /*116c0*/  ISETP.GE.AND P1, PT, R184, R238.reuse, PT ;  /* 0x000000eeb800720c */ /* 0x080fe40003f26270 */
[----:B------:R-:W-:Y:S02]  /*116d0*/  IADD3 R165, R3, 0x28, RZ ;  /* 0x0000002803a57810 */ /* 0x000fe40007ffe0ff */
[-C--:B------:R-:W-:Y:S01]  /*116e0*/  ISETP.GE.AND P2, PT, R188, R238.reuse, PT ;  /* 0x000000eebc00720c */ /* 0x080fe20003f46270 */
[----:B-1----:R-:W-:Y:S01]  /*116f0*/  FFMA.FTZ R18, R9, -UR16, R18 ;  /* 0x8000001009127c23 */ /* 0x002fe20008010012 */
[-C--:B------:R-:W-:Y:S01]  /*11700*/  ISETP.GE.OR P1, PT, R184, R237.reuse, !P1 ;  /* 0x000000edb800720c */ /* 0x080fe20004f26670 */
[----:B------:R-:W1:Y:S01]  /*11710*/  I2F R182, R4 ;  /* 0x0000000400b67306 */ /* 0x000e620000201400 */
[----:B------:R-:W-:Y:S01]  /*11720*/  ISETP.GE.OR P2, PT, R188, R237, !P2 ;  /* 0x000000edbc00720c */ /* 0x000fe20005746670 */
[----:B------:R-:W-:Y:S01]  /*11730*/  IMAD.IADD R175, R239, 0x1, -R165 ;  /* 0x00000001efaf7824 */ /* 0x000fe200078e0aa5 */
[----:B------:R-:W-:Y:S01]  /*11740*/  FSEL R174, R16, -INF , !P1 ;  /* 0xff80000010ae7808 */ /* 0x000fe20004800000 */
[C---:B------:R-:W-:Y:S01]  /*11750*/  IMAD.IADD R9, R236.reuse, 0x1, -R6 ;  /* 0x00000001ec097824 */ /* 0x040fe200078e0a06 */
[----:B------:R-:W-:Y:S02]  /*11760*/  IADD3 R5, R236, -R179, RZ ;  /* 0x800000b3ec057210 */ /* 0x000fe40007ffe0ff */
[-C--:B------:R-:W-:Y:S02]  /*11770*/  ISETP.GE.AND P1, PT, R183, R238.reuse, PT ;  /* 0x000000eeb700720c */ /* 0x080fe40003f26270 */
[----:B------:R-:W-:Y:S02]  /*11780*/  FSEL R192, R13, -INF , !P2 ;  /* 0xff8000000dc07808 */ /* 0x000fe40005000000 */
[----:B------:R-:W-:Y:S02]  /*11790*/  ISETP.GE.OR P1, PT, R183, R237, !P1 ;  /* 0x000000edb700720c */ /* 0x000fe40004f26670 */
[----:B------:R-:W-:Y:S01]  /*117a0*/  IABS R13, R5 ;  /* 0x00000005000d7213 */ /* 0x000fe20000000000 */
[----:B--2---:R-:W-:Y:S01]  /*117b0*/  FFMA.FTZ R28, R185, -UR16, R28 ;  /* 0x80000010b91c7c23 */ /* 0x004fe2000801001c */
[----:B------:R-:W-:Y:S02]  /*117c0*/  IABS R175, R175 ;  /* 0x000000af00af7213 */ /* 0x000fe40000000000 */
[----:B------:R-:W-:Y:S02]  /*117d0*/  FSEL R172, R17, -INF , !P1 ;  /* 0xff80000011ac7808 */ /* 0x000fe40004800000 */
[----:B------:R-:W-:Y:S01]  /*117e0*/  ISETP.GE.AND P1, PT, R179, R238, PT ;  /* 0x000000eeb300720c */ /* 0x000fe20003f26270 */
[----:B------:R-:W2:Y:S01]  /*117f0*/  I2F R13, R13 ;  /* 0x0000000d000d7306 */ /* 0x000ea20000201400 */
[----:B------:R-:W-:Y:S02]  /*11800*/  IADD3 R8, R3, 0x31, RZ ;  /* 0x0000003103087810 */ /* 0x000fe40007ffe0ff */
[----:B------:R-:W-:Y:S01]  /*11810*/  ISETP.GE.OR P1, PT, R179, R237, !P1 ;  /* 0x000000edb300720c */ /* 0x000fe20004f26670 */
[----:B-1----:R-:W-:Y:S01]  /*11820*/  FFMA.FTZ R25, R182, -UR16, R25 ;  /* 0x80000010b6197c23 */ /* 0x002fe20008010019 */
[----:B------:R-:W-:Y:S02]  /*11830*/  IADD3 R4, R236, -R183, RZ ;  /* 0x800000b7ec047210 */ /* 0x000fe40007ffe0ff */
[----:B------:R-:W-:Y:S02]  /*11840*/  FSEL R244, R20, -INF , !P1 ;  /* 0xff80000014f47808 */ /* 0x000fe40004800000 */
[----:B------:R-:W-:Y:S01]  /*11850*/  IABS R12, R4 ;  /* 0x00000004000c7213 */ /* 0x000fe20000000000 */
[----:B------:R-:W1:Y:S01]  /*11860*/  I2F R175, R175 ;  /* 0x000000af00af7306 */ /* 0x000e620000201400 */
[----:B------:R-:W-:Y:S01]  /*11870*/  IMAD.IADD R4, R239, 0x1, -R8 ;  /* 0x00000001ef047824 */ /* 0x000fe200078e0a08 */
[C---:B------:R-:W-:Y:S02]  /*11880*/  ISETP.GE.AND P1, PT, R171.reuse, R238, PT ;  /* 0x000000eeab00720c */ /* 0x040fe40003f26270 */
[----:B------:R-:W-:Y:S02]  /*11890*/  FSEL R5, R10, -INF , !P6 ;  /* 0xff8000000a057808 */ /* 0x000fe40007000000 */
[----:B------:R-:W-:Y:S02]  /*118a0*/  ISETP.GE.OR P1, PT, R171, R237, !P1 ;  /* 0x000000edab00720c */ /* 0x000fe40004f26670 */
[----:B------:R-:W-:Y:S02]  /*118b0*/  IABS R4, R4 ;  /* 0x0000000400047213 */ /* 0x000fe40000000000 */
[----:B------:R-:W-:Y:S01]  /*118c0*/  IADD3 R10, R236, -R171, RZ ;  /* 0x800000abec0a7210 */ /* 0x000fe20007ffe0ff */
[----:B------:R-:W3:Y:S01]  /*118d0*/  I2F R12, R12 ;  /* 0x0000000c000c7306 */ /* 0x000ee20000201400 */
[----:B------:R-:W-:Y:S02]  /*118e0*/  FSEL R246, R21, -INF , !P1 ;  /* 0xff80000015f67808 */ /* 0x000fe40004800000 */
[----:B------:R-:W-:Y:S01]  /*118f0*/  FSEL R195, R14, -INF , !P4 ;  /* 0xff8000000ec37808 */ /* 0x000fe20006000000 */
[----:B--2---:R-:W-:Y:S01]  /*11900*/  FFMA.FTZ R22, R13, -UR16, R22 ;  /* 0x800000100d167c23 */ /* 0x004fe20008010016 */
[C---:B------:R-:W-:Y:S02]  /*11910*/  ISETP.GE.AND P1, PT, R165.reuse, R238, PT ;  /* 0x000000eea500720c */ /* 0x040fe40003f26270 */
[C---:B------:R-:W-:Y:S02]  /*11920*/  ISETP.GE.AND P4, PT, R165.reuse, R235, PT ;  /* 0x000000eba500720c */ /* 0x040fe40003f86270 */
[----:B------:R-:W-:Y:S01]  /*11930*/  IABS R10, R10 ;  /* 0x0000000a000a7213 */ /* 0x000fe20000000000 */
[----:B------:R-:W2:Y:S01]  /*11940*/  I2F R16, R4 ;  /* 0x0000000400107306 */ /* 0x000ea20000201400 */
[C---:B------:R-:W-:Y:S02]  /*11950*/  ISETP.GE.OR P1, PT, R165.reuse, R237, !P1 ;  /* 0x000000eda500720c */ /* 0x040fe40004f26670 */
[-C--:B------:R-:W-:Y:S01]  /*11960*/  ISETP.GE.OR P4, PT, R165, R234.reuse, !P4 ;  /* 0x000000eaa500720c */ /* 0x080fe20006786670 */
[----:B-1----:R-:W-:Y:S01]  /*11970*/  FFMA.FTZ R24, R175, -UR16, R24 ;  /* 0x80000010af187c23 */ /* 0x002fe20008010018 */
[----:B------:R-:W-:Y:S02]  /*11980*/  IADD3 R165, R236, -R165, RZ ;  /* 0x800000a5eca57210 */ /* 0x000fe40007ffe0ff */
[C---:B------:R-:W-:Y:S02]  /*11990*/  ISETP.GE.AND P3, PT, R188.reuse, R235, PT ;  /* 0x000000ebbc00720c */ /* 0x040fe40003f66270 */
[----:B------:R-:W-:Y:S01]  /*119a0*/  IABS R165, R165 ;  /* 0x000000a500a57213 */ /* 0x000fe20000000000 */
[----:B------:R-:W1:Y:S01]  /*119b0*/  I2F R10, R10 ;  /* 0x0000000a000a7306 */ /* 0x000e620000201400 */
[----:B------:R-:W-:Y:S02]  /*119c0*/  ISETP.GE.OR P3, PT, R188, R234, !P3 ;  /* 0x000000eabc00720c */ /* 0x000fe40005f66670 */
[----:B------:R-:W-:Y:S01]  /*119d0*/  FSEL R202, R24, -INF , !P1 ;  /* 0xff80000018ca7808 */ /* 0x000fe20004800000 */
[----:B---3--:R-:W-:Y:S01]  /*119e0*/  FFMA.FTZ R19, R12, -UR16, R19 ;  /* 0x800000100c137c23 */ /* 0x008fe20008010013 */
[----:B------:R-:W-:Y:S02]  /*119f0*/  FSEL R197, R15, -INF , !P3 ;  /* 0xff8000000fc57808 */ /* 0x000fe40005800000 */
[-C--:B------:R-:W-:Y:S02]  /*11a00*/  ISETP.GE.AND P2, PT, R184, R235.reuse, PT ;  /* 0x000000ebb800720c */ /* 0x080fe40003f46270 */
[C---:B------:R-:W-:Y:S01]  /*11a10*/  ISETP.GE.AND P1, PT, R164.reuse, R238, PT ;  /* 0x000000eea400720c */ /* 0x040fe20003f26270 */
[----:B------:R-:W3:Y:S01]  /*11a20*/  I2F R13, R165 ;  /* 0x000000a5000d7306 */ /* 0x000ee20000201400 */
[----:B------:R-:W-:Y:S02]  /*11a30*/  ISETP.GE.AND P3, PT, R164, R235, PT ;  /* 0x000000eba400720c */ /* 0x000fe40003f66270 */
[-C--:B------:R-:W-:Y:S01]  /*11a40*/  ISETP.GE.OR P2, PT, R184, R234.reuse, !P2 ;  /* 0x000000eab800720c */ /* 0x080fe20005746670 */
[----:B--2---:R-:W-:Y:S01]  /*11a50*/  FFMA.FTZ R29, R16, -UR16, R29 ;  /* 0x80000010101d7c23 */ /* 0x004fe2000801001d */
[C---:B------:R-:W-:Y:S02]  /*11a60*/  ISETP.GE.OR P1, PT, R164.reuse, R237, !P1 ;  /* 0x000000eda400720c */ /* 0x040fe40004f26670 */
[----:B------:R-:W-:Y:S02]  /*11a70*/  ISETP.GE.OR P3, PT, R164, R234, !P3 ;  /* 0x000000eaa400720c */ /* 0x000fe40005f66670 */
[----:B------:R-:W-:Y:S02]  /*11a80*/  IADD3 R164, R236, -R164, RZ ;  /* 0x800000a4eca47210 */ /* 0x000fe40007ffe0ff */
[----:B------:R-:W-:Y:S02]  /*11a90*/  FSEL R7, R7, -INF , !P0 ;  /* 0xff80000007077808 */ /* 0x000fe40004000000 */
[----:B------:R-:W-:Y:S01]  /*11aa0*/  FMNMX.FTZ R12, R167, R0, !PT ;  /* 0x00000000a70c7209 */ /* 0x000fe20007810000 */
[----:B-1----:R-:W-:Y:S01]  /*11ab0*/  FFMA.FTZ R23, R10, -UR16, R23 ;  /* 0x800000100a177c23 */ /* 0x002fe20008010017 */
[----:B------:R-:W-:Y:S02]  /*11ac0*/  FSEL R175, R18, -INF , !P2 ;  /* 0xff80000012af7808 */ /* 0x000fe40005000000 */
[----:B------:R-:W-:Y:S02]  /*11ad0*/  FSEL R200, R25, -INF , !P1 ;  /* 0xff80000019c87808 */ /* 0x000fe40004800000 */
[----:B------:R-:W-:Y:S02]  /*11ae0*/  IADD3 R4, R3, 0x38, RZ ;  /* 0x0000003803047810 */ /* 0x000fe40007ffe0ff */
[C---:B------:R-:W-:Y:S02]  /*11af0*/  ISETP.GE.AND P1, PT, R6.reuse, R238, PT ;  /* 0x000000ee0600720c */ /* 0x040fe40003f26270 */
[C---:B------:R-:W-:Y:S01]  /*11b00*/  ISETP.GE.AND P2, PT, R6.reuse, R235, PT ;  /* 0x000000eb0600720c */ /* 0x040fe20003f46270 */
[----:B---3--:R-:W-:Y:S01]  /*11b10*/  FFMA.FTZ R26, R13, -UR16, R26 ;  /* 0x800000100d1a7c23 */ /* 0x008fe2000801001a */
[----:B------:R-:W-:Y:S02]  /*11b20*/  IABS R164, R164 ;  /* 0x000000a400a47213 */ /* 0x000fe40000000000 */
[----:B------:R-:W-:Y:S02]  /*11b30*/  FMNMX.FTZ R12, R7, R12, !PT ;  /* 0x0000000c070c7209 */ /* 0x000fe40007810000 */
[C---:B------:R-:W-:Y:S02]  /*11b40*/  ISETP.GE.OR P1, PT, R6.reuse, R237, !P1 ;  /* 0x000000ed0600720c */ /* 0x040fe40004f26670 */
[----:B------:R-:W-:Y:S02]  /*11b50*/  ISETP.GE.OR P2, PT, R6, R234, !P2 ;  /* 0x000000ea0600720c */ /* 0x000fe40005746670 */
[----:B------:R-:W-:Y:S02]  /*11b60*/  ISETP.GE.AND P0, PT, R183, R235, PT ;  /* 0x000000ebb700720c */ /* 0x000fe40003f06270 */
[----:B------:R-:W-:Y:S02]  /*11b70*/  IADD3 R17, R239, -R4, RZ ;  /* 0x80000004ef117210 */ /* 0x000fe40007ffe0ff */
[----:B------:R-:W-:Y:S02]  /*11b80*/  MOV R6, R164 ;  /* 0x000000a400067202 */ /* 0x000fe40000000f00 */
[----:B------:R-:W-:Y:S02]  /*11b90*/  FMNMX.FTZ R15, R169, R2, !PT ;  /* 0x00000002a90f7209 */ /* 0x000fe40007810000 */
[----:B------:R-:W-:Y:S02]  /*11ba0*/  FSEL R11, R11, -INF , !P5 ;  /* 0xff8000000b0b7808 */ /* 0x000fe40006800000 */
[----:B------:R-:W-:Y:S01]  /*11bb0*/  FMNMX.FTZ R12, R5, R12, !PT ;  /* 0x0000000c050c7209 */ /* 0x000fe20007810000 */
[----:B------:R-:W1:Y:S01]  /*11bc0*/  I2F R6, R6 ;  /* 0x0000000600067306 */ /* 0x000e620000201400 */
[----:B------:R-:W-:Y:S02]  /*11bd0*/  ISETP.GE.OR P0, PT, R183, R234, !P0 ;  /* 0x000000eab700720c */ /* 0x000fe40004706670 */
[----:B------:R-:W-:Y:S02]  /*11be0*/  IABS R17, R17 ;  /* 0x0000001100117213 */ /* 0x000fe40000000000 */
[----:B------:R-:W-:Y:S02]  /*11bf0*/  IABS R9, R9 ;  /* 0x0000000900097213 */ /* 0x000fe40000000000 */
[----:B------:R-:W-:Y:S02]  /*11c00*/  IADD3 R10, R236, -R8, RZ ;  /* 0x80000008ec0a7210 */ /* 0x000fe40007ffe0ff */
[----:B------:R-:W-:Y:S01]  /*11c10*/  FMNMX.FTZ R15, R166, R15, !PT ;  /* 0x0000000fa60f7209 */ /* 0x000fe20007810000 */
[----:B------:R-:W2:Y:S01]  /*11c20*/  I2F R17, R17 ;  /* 0x0000001100117306 */ /* 0x000ea20000201400 */
[----:B------:R-:W-:Y:S02]  /*11c30*/  FMNMX.FTZ R12, R11, R12, !PT ;  /* 0x0000000c0b0c7209 */ /* 0x000fe40007810000 */
[----:B------:R-:W-:Y:S02]  /*11c40*/  FSEL R190, R28, -INF , !P1 ;  /* 0xff8000001cbe7808 */ /* 0x000fe40004800000 */
[----:B------:R-:W-:Y:S02]  /*11c50*/  FSEL R173, R19, -INF , !P0 ;  /* 0xff80000013ad7808 */ /* 0x000fe40004000000 */
[----:B------:R-:W-:Y:S02]  /*11c60*/  IADD3 R3, R3, 0x39, RZ ;  /* 0x0000003903037810 */ /* 0x000fe40007ffe0ff */
[C---:B------:R-:W-:Y:S01]  /*11c70*/  ISETP.GE.AND P1, PT, R8.reuse, R238, PT ;  /* 0x000000ee0800720c */ /* 0x040fe20003f26270 */
[----:B------:R-:W3:Y:S01]  /*11c80*/  I2F R9, R9 ;  /* 0x0000000900097306 */ /* 0x000ee20000201400 */
[----:B------:R-:W-:Y:S02]  /*11c90*/  ISETP.GE.AND P0, PT, R8, R235, PT ;  /* 0x000000eb0800720c */ /* 0x000fe40003f06270 */
[----:B------:R-:W-:Y:S01]  /*11ca0*/  IABS R10, R10 ;  /* 0x0000000a000a7213 */ /* 0x000fe20000000000 */
[----:B-1----:R-:W-:Y:S01]  /*11cb0*/  FFMA.FTZ R27, R6, -UR16, R27 ;  /* 0x80000010061b7c23 */ /* 0x002fe2000801001b */
[----:B------:R-:W-:Y:S02]  /*11cc0*/  IADD3 R13, R236, -R4, RZ ;  /* 0x80000004ec0d7210 */ /* 0x000fe40007ffe0ff */
[----:B------:R-:W-:Y:S02]  /*11cd0*/  FMNMX.FTZ R15, R170, R15, !PT ;  /* 0x0000000faa0f7209 */ /* 0x000fe40007810000 */
[----:B------:R-:W-:Y:S01]  /*11ce0*/  FMNMX.FTZ R12, R195, R12, !PT ;  /* 0x0000000cc30c7209 */ /* 0x000fe20007810000 */
[----:B------:R-:W1:Y:S01]  /*11cf0*/  I2F R10, R10 ;  /* 0x0000000a000a7306 */ /* 0x000e620000201400 */
[C---:B------:R-:W-:Y:S02]  /*11d00*/  ISETP.GE.OR P1, PT, R8.reuse, R237, !P1 ;  /* 0x000000ed0800720c */ /* 0x040fe40004f26670 */
[----:B------:R-:W-:Y:S01]  /*11d10*/  ISETP.GE.OR P0, PT, R8, R234, !P0 ;  /* 0x000000ea0800720c */ /* 0x000fe20004706670 */
[----:B--2---:R-:W-:Y:S01]  /*11d20*/  FFMA.FTZ R32, R17, -UR16, R32 ;  /* 0x8000001011207c23 */ /* 0x004fe20008010020 */
[----:B------:R-:W-:Y:S02]  /*11d30*/  IABS R13, R13 ;  /* 0x0000000d000d7213 */ /* 0x000fe40000000000 */
[----:B------:R-:W-:Y:S02]  /*11d40*/  IADD3 R8, R236, -R3, RZ ;  /* 0x80000003ec087210 */ /* 0x000fe40007ffe0ff */
[----:B------:R-:W-:Y:S02]  /*11d50*/  FMNMX.FTZ R15, R168, R15, !PT ;  /* 0x0000000fa80f7209 */ /* 0x000fe40007810000 */
[----:B------:R-:W-:Y:S01]  /*11d60*/  ISETP.GE.AND P6, PT, R179, R235, PT ;  /* 0x000000ebb300720c */ /* 0x000fe20003fc6270 */
[----:B------:R-:W2:Y:S01]  /*11d70*/  I2F R13, R13 ;  /* 0x0000000d000d7306 */ /* 0x000ea20000201400 */
[----:B------:R-:W-:Y:S01]  /*11d80*/  FMNMX.FTZ R12, R197, R12, !PT ;  /* 0x0000000cc50c7209 */ /* 0x000fe20007810000 */
[----:B---3--:R-:W-:Y:S01]  /*11d90*/  FFMA.FTZ R30, R9, -UR16, R30 ;  /* 0x80000010091e7c23 */ /* 0x008fe2000801001e */
[----:B------:R-:W-:Y:S02]  /*11da0*/  IABS R8, R8 ;  /* 0x0000000800087213 */ /* 0x000fe40000000000 */
[----:B------:R-:W-:Y:S02]  /*11db0*/  FMNMX.FTZ R15, R194, R15, !PT ;  /* 0x0000000fc20f7209 */ /* 0x000fe40007810000 */
[----:B------:R-:W-:Y:S02]  /*11dc0*/  FMNMX.FTZ R12, R175, R12, !PT ;  /* 0x0000000caf0c7209 */ /* 0x000fe40007810000 */
[----:B------:R-:W-:Y:S01]  /*11dd0*/  ISETP.GE.OR P6, PT, R179, R234, !P6 ;  /* 0x000000eab300720c */ /* 0x000fe200077c6670 */
[----:B------:R-:W3:Y:S01]  /*11de0*/  I2F R8, R8 ;  /* 0x0000000800087306 */ /* 0x000ee20000201400 */
[----:B------:R-:W-:Y:S01]  /*11df0*/  ISETP.GE.AND P5, PT, R171, R235, PT ;  /* 0x000000ebab00720c */ /* 0x000fe20003fa6270 */
[----:B-1----:R-:W-:Y:S01]  /*11e00*/  FFMA.FTZ R31, R10, -UR16, R31 ;  /* 0x800000100a1f7c23 */ /* 0x002fe2000801001f */
[----:B------:R-:W-:Y:S02]  /*11e10*/  IADD3 R20, R239, -R3, RZ ;  /* 0x80000003ef147210 */ /* 0x000fe40007ffe0ff */
[----:B------:R-:W-:Y:S02]  /*11e20*/  FMNMX.FTZ R15, R192, R15, !PT ;  /* 0x0000000fc00f7209 */ /* 0x000fe40007810000 */
[----:B------:R-:W-:Y:S02]  /*11e30*/  FSEL R251, R22, -INF , !P6 ;  /* 0xff80000016fb7808 */ /* 0x000fe40007000000 */
[----:B------:R-:W-:Y:S02]  /*11e40*/  FMNMX.FTZ R12, R173, R12, !PT ;  /* 0x0000000cad0c7209 */ /* 0x000fe40007810000 */
[----:B------:R-:W-:Y:S02]  /*11e50*/  ISETP.GE.OR P5, PT, R171, R234, !P5 ;  /* 0x000000eaab00720c */ /* 0x000fe40006fa6670 */
[----:B------:R-:W-:Y:S01]  /*11e60*/  IABS R20, R20 ;  /* 0x0000001400147213 */ /* 0x000fe20000000000 */
[----:B--2---:R-:W-:Y:S01]  /*11e70*/  FFMA.FTZ R34, R13, -UR16, R34 ;  /* 0x800000100d227c23 */ /* 0x004fe20008010022 */
[----:B------:R-:W-:Y:S02]  /*11e80*/  FMNMX.FTZ R15, R174, R15, !PT ;  /* 0x0000000fae0f7209 */ /* 0x000fe40007810000 */
[----:B------:R-:W-:Y:S02]  /*11e90*/  FSEL R203, R23, -INF , !P5 ;  /* 0xff80000017cb7808 */ /* 0x000fe40006800000 */
[----:B------:R-:W-:Y:S01]  /*11ea0*/  FMNMX.FTZ R14, R251, R12, !PT ;  /* 0x0000000cfb0e7209 */ /* 0x000fe20007810000 */
[----:B------:R-:W1:Y:S01]  /*11eb0*/  I2F R20, R20 ;  /* 0x0000001400147306 */ /* 0x000e620000201400 */
[----:B------:R-:W-:Y:S02]  /*11ec0*/  FMNMX.FTZ R15, R172, R15, !PT ;  /* 0x0000000fac0f7209 */ /* 0x000fe40007810000 */
[----:B------:R-:W-:Y:S01]  /*11ed0*/  FSEL R188, R29, -INF , !P1 ;  /* 0xff8000001dbc7808 */ /* 0x000fe20004800000 */
[----:B---3--:R-:W-:Y:S01]  /*11ee0*/  FFMA.FTZ R35, R8, -UR16, R35 ;  /* 0x8000001008237c23 */ /* 0x008fe20008010023 */
[----:B------:R-:W-:Y:S02]  /*11ef0*/  FSEL R201, R26, -INF , !P4 ;  /* 0xff8000001ac97808 */ /* 0x000fe40006000000 */
[----:B------:R-:W-:Y:S02]  /*11f00*/  ISETP.GE.AND P1, PT, R4, R238, PT ;  /* 0x000000ee0400720c */ /* 0x000fe40003f26270 */
[----:B------:R-:W-:Y:S02]  /*11f10*/  FMNMX.FTZ R14, R203, R14, !PT ;  /* 0x0000000ecb0e7209 */ /* 0x000fe40007810000 */
[----:B------:R-:W-:Y:S02]  /*11f20*/  FMNMX.FTZ R15, R244, R15, !PT ;  /* 0x0000000ff40f7209 */ /* 0x000fe40007810000 */
[----:B------:R-:W-:Y:S02]  /*11f30*/  FSEL R199, R27, -INF , !P3 ;  /* 0xff8000001bc77808 */ /* 0x000fe40005800000 */
[----:B------:R-:W-:Y:S02]  /*11f40*/  ISETP.GE.OR P1, PT, R4, R237, !P1 ;  /* 0x000000ed0400720c */ /* 0x000fe40004f26670 */
[----:B------:R-:W-:Y:S02]  /*11f50*/  FMNMX.FTZ R14, R201, R14, !PT ;  /* 0x0000000ec90e7209 */ /* 0x000fe40007810000 */
[----:B------:R-:W-:Y:S02]  /*11f60*/  FMNMX.FTZ R15, R246, R15, !PT ;  /* 0x0000000ff60f7209 */ /* 0x000fe40007810000 */
[----:B------:R-:W-:Y:S02]  /*11f70*/  FSEL R187, R30, -INF , !P2 ;  /* 0xff8000001ebb7808 */ /* 0x000fe40005000000 */
[----:B------:R-:W-:Y:S01]  /*11f80*/  FSEL R186, R32, -INF , !P1 ;  /* 0xff80000020ba7808 */ /* 0x000fe20004800000 */
[----:B-1----:R-:W-:Y:S01]  /*11f90*/  FFMA.FTZ R33, R20, -UR16, R33 ;  /* 0x8000001014217c23 */ /* 0x002fe20008010021 */
[----:B------:R-:W-:Y:S01]  /*11fa0*/  FMNMX.FTZ R14, R199, R14, !PT ;  /* 0x0000000ec70e7209 */ /* 0x000fe20007810000 */
[----:B------:R-:W-:Y:S01]  /*11fb0*/  LDSM.16.MT88.4 R20, [R222+0x10000] ;  /* 0x01000000de14783b */ /* 0x000fe20000004200 */
[----:B------:R-:W-:Y:S02]  /*11fc0*/  ISETP.GE.AND P1, PT, R4, R235, PT ;  /* 0x000000eb0400720c */ /* 0x000fe40003f26270 */
        /* <DEDUP_REMOVED lines=8> */
[----:B------:R-:W-:Y:S02]  /*12050*/  FMNMX.FTZ R8, R179, R14, !PT ;  /* 0x0000000eb3087209 */ /* 0x000fe40007810000 */
[C---:B------:R-:W-:Y:S02]  /*12060*/  ISETP.GE.OR P2, PT, R3.reuse, R234, !P2 ;  /* 0x000000ea0300720c */ /* 0x040fe40005746670 */
        /* <DEDUP_REMOVED lines=15> */
[----:B------:R-:W2:Y:S08]  /*12160*/  SHFL.BFLY PT, R164, R9, 0x1, 0x1f ;  /* 0x0c201f0009a47f89 */ /* 0x000eb000000e0000 */
[----:B------:R-:W3:Y:S01]  /*12170*/  LDSM.16.MT88.4 R12, [R224+0x10000] ;  /* 0x01000000e00c783b */ /* 0x000ee20000004200 */
[----:B-1----:R-:W-:Y:S04]  /*12180*/  FMNMX.FTZ R3, R4, R3, !PT ;  /* 0x0000000304037209 */ /* 0x002fe80007810000 */
[C---:B------:R-:W-:Y:S01]  /*12190*/  FSETP.NEU.FTZ.AND P0, PT, R3.reuse, -INF , PT ;  /* 0xff8000000300780b */ /* 0x040fe20003f1d000 */
[----:B------:R-:W-:Y:S01]  /*121a0*/  FMUL.FTZ R176, R3, c[0x0][0x23c] ;  /* 0x00008f0003b07a20 */ /* 0x000fe20000410000 */
[----:B--2---:R-:W-:Y:S04]  /*121b0*/  FMNMX.FTZ R164, R9, R164, !PT ;  /* 0x000000a409a47209 */ /* 0x004fe80007810000 */
[----:B------:R-:W-:Y:S02]  /*121c0*/  FSEL R176, R176, RZ, P0 ;  /* 0x000000ffb0b07208 */ /* 0x000fe40000000000 */
[C---:B------:R-:W-:Y:S01]  /*121d0*/  FSETP.NEU.FTZ.AND P1, PT, R164.reuse, -INF , PT ;  /* 0xff800000a400780b */ /* 0x040fe20003f3d000 */
[C---:B------:R-:W-:Y:S02]  /*121e0*/  FMUL.FTZ R189, R164.reuse, c[0x0][0x23c] ;  /* 0x00008f00a4bd7a20 */ /* 0x040fe40000410000 */
        /* <DEDUP_REMOVED lines=21> */
[----:B------:R-:W1:Y:S01]  /*12340*/  MUFU.EX2 R166, R166 ;  /* 0x000000a600a67308 */ /* 0x000e620000000800 */
[--C-:B------:R-:W-:Y:S02]  /*12350*/  FFMA.FTZ R194, R172, c[0x0][0x23c], -R189.reuse ;  /* 0x00008f00acc27a23 */ /* 0x100fe400000108bd */
[--C-:B------:R-:W-:Y:S02]  /*12360*/  FFMA.FTZ R192, R192, c[0x0][0x23c], -R189.reuse ;  /* 0x00008f00c0c07a23 */ /* 0x100fe400000108bd */
[--C-:B------:R-:W-:Y:S02]  /*12370*/  FFMA.FTZ R195, R195, c[0x0][0x23c], -R176.reuse ;  /* 0x00008f00c3c37a23 */ /* 0x100fe400000108b0 */
[--C-:B------:R-:W-:Y:S02]  /*12380*/  FFMA.FTZ R196, R197, c[0x0][0x23c], -R176.reuse ;  /* 0x00008f00c5c47a23 */ /* 0x100fe400000108b0 */
[--C-:B------:R-:W-:Y:S01]  /*12390*/  FFMA.FTZ R197, R173, c[0x0][0x23c], -R176.reuse ;  /* 0x00008f00adc57a23 */ /* 0x100fe200000108b0 */
[----:B------:R-:W-:Y:S01]  /*123a0*/  MUFU.EX2 R183, R183 ;  /* 0x000000b700b77308 */ /* 0x000fe20000000800 */
[----:B------:R-:W-:Y:S01]  /*123b0*/  LDSM.16.MT88.4 R172, [R222+0x14800] ;  /* 0x01480000deac783b */ /* 0x000fe20000004200 */
[--C-:B------:R-:W-:Y:S02]  /*123c0*/  FFMA.FTZ R244, R244, c[0x0][0x23c], -R189.reuse ;  /* 0x00008f00f4f47a23 */ /* 0x100fe400000108bd */
[--C-:B------:R-:W-:Y:S02]  /*123d0*/  FFMA.FTZ R246, R246, c[0x0][0x23c], -R189.reuse ;  /* 0x00008f00f6f67a23 */ /* 0x100fe400000108bd */
[--C-:B------:R-:W-:Y:S02]  /*123e0*/  FFMA.FTZ R202, R202, c[0x0][0x23c], -R189.reuse ;  /* 0x00008f00caca7a23 */ /* 0x100fe400000108bd */
        /* <DEDUP_REMOVED lines=17> */
[----:B--2---:R-:W-:Y:S06]  /*12500*/  F2FP.BF16.PACK_AB R170, R182, R183 ;  /* 0x000000b7b6aa723e */ /* 0x004fec00000010ff */
[----:B------:R-:W2:Y:S01]  /*12510*/  MUFU.EX2 R167, R167 ;  /* 0x000000a700a77308 */ /* 0x000ea20000000800 */
[----:B-1----:R-:W-:Y:S09]  /*12520*/  F2FP.BF16.PACK_AB R169, R181, R184 ;  /* 0x000000b8b5a9723e */ /* 0x002ff200000010ff */
[----:B------:R-:W1:Y:S10]  /*12530*/  MUFU.EX2 R2, R2 ;  /* 0x0000000200027308 */ /* 0x000e740000000800 */
[----:B------:R-:W4:Y:S01]  /*12540*/  MUFU.EX2 R0, R0 ;  /* 0x0000000000007308 */ /* 0x000f220000000800 */
        /* <DEDUP_REMOVED lines=13> */
[----:B------:R-:W1:Y:S01]  /*12620*/  MUFU.EX2 R192, R192 ;  /* 0x000000c000c07308 */ /* 0x000e620000000800 */
[C---:B---3--:R-:W-:Y:S03]  /*12630*/  HMMA.16816.F32.BF16 R4, R168.reuse, R12, R4 ;  /* 0x0000000ca804723c */ /* 0x048fe60000041804 */
        /* <DEDUP_REMOVED lines=217> */
[----:B------:R-:W-:Y:S04]  /*133d0*/  FADD.FTZ R198, R198, R195 ;  /* 0x000000c3c6c67221 */ /* 0x000fe80000010000 */
        /* <DEDUP_REMOVED lines=19> */
[C---:B------:R-:W-:Y:S07]  /*13510*/  HMMA.16816.F32.BF16 R68, R132.reuse, R168, R68 ;  /* 0x000000a88444723c */ /* 0x040fee0000041844 */
        /* <DEDUP_REMOVED lines=28> */
[C---:B------:R-:W-:Y:S01]  /*136e0*/  F2FP.BF16.PACK_AB R133, R203.reuse, R250 ;  /* 0x000000facb85723e */ /* 0x040fe200000010ff */
[----:B------:R-:W-:Y:S01]  /*136f0*/  FADD.FTZ R250, R250, R197 ;  /* 0x000000c5fafa7221 */ /* 0x000fe20000010000 */
[C---:B------:R-:W-:Y:S03]  /*13700*/  F2FP.BF16.PACK_AB R135, R252.reuse, R201 ;  /* 0x000000c9fc87723e */ /* 0x040fe600000010ff */
[----:B------:R-:W-:Y:S04]  /*13710*/  FADD.FTZ R250, R203, R250 ;  /* 0x000000facbfa7221 */ /* 0x000fe80000010000 */
[C---:B-1----:R-:W-:Y:S03]  /*13720*/  HMMA.16816.F32.BF16 R4, R132.reuse, R136, R4 ;  /* 0x000000888404723c */ /* 0x042fe60000041804 */
[----:B------:R-:W-:Y:S04]  /*13730*/  FADD.FTZ R201, R201, R250 ;  /* 0x000000fac9c97221 */ /* 0x000fe80000010000 */
[----:B------:R-:W-:Y:S01]  /*13740*/  FADD.FTZ R252, R252, R201 ;  /* 0x000000c9fcfc7221 */ /* 0x000fe20000010000 */
[C---:B------:R-:W-:Y:S01]  /*13750*/  HMMA.16816.F32.BF16 R8, R132.reuse, R138, R8 ;  /* 0x0000008a8408723c */ /* 0x040fe20000041808 */
[----:B------:R-:W1:Y:S03]  /*13760*/  LDSM.16.MT88.4 R136, [R221+0x13000] ;  /* 0x01300000dd88783b */ /* 0x000e660000004200 */
[----:B------:R-:W-:Y:S04]  /*13770*/  FADD.FTZ R187, R187, R252 ;  /* 0x000000fcbbbb7221 */ /* 0x000fe80000010000 */
[C---:B----4-:R-:W-:Y:S04]  /*13780*/  HMMA.16816.F32.BF16 R12, R132.reuse, R148, R12 ;  /* 0x00000094840c723c */ /* 0x050fe8000004180c */
[----:B------:R-:W-:Y:S04]  /*13790*/  FADD.FTZ R188, R188, R187 ;  /* 0x000000bbbcbc7221 */ /* 0x000fe80000010000 */
[C---:B------:R-:W-:Y:S01]  /*137a0*/  HMMA.16816.F32.BF16 R16, R132.reuse, R150, R16 ;  /* 0x000000968410723c */ /* 0x040fe20000041810 */
[----:B------:R-:W4:Y:S03]  /*137b0*/  LDSM.16.MT88.4 R148, [R220+0x13000] ;  /* 0x01300000dc94783b */ /* 0x000f260000004200 */
        /* <DEDUP_REMOVED lines=77> */
[C---:B-1----:R-:W-:Y:S07]  /*13c90*/  HMMA.16816.F32.BF16 R108, R168.reuse, R4, R108 ;  /* 0x00000004a86c723c */ /* 0x042fee000004186c */
[----:B------:R-:W-:Y:S01]  /*13ca0*/  FADD.FTZ R5, R194, R193 ;  /* 0x000000c1c2057221 */ /* 0x000fe20000010000 */
[C---:B------:R-:W-:Y:S04]  /*13cb0*/  HMMA.16816.F32.BF16 R112, R168.reuse, R6, R112 ;  /* 0x00000006a870723c */ /* 0x040fe80000041870 */
[----:B------:R-:W-:Y:S04]  /*13cc0*/  FADD.FTZ R5, R244, R5 ;  /* 0x00000005f4057221 */ /* 0x000fe80000010000 */
[C---:B---3--:R-:W-:Y:S04]  /*13cd0*/  HMMA.16816.F32.BF16 R116, R168.reuse, R8, R116 ;  /* 0x00000008a874723c */ /* 0x048fe80000041874 */
[----:B------:R-:W-:Y:S04]  /*13ce0*/  FADD.FTZ R5, R246, R5 ;  /* 0x00000005f6057221 */ /* 0x000fe80000010000 */
[C---:B------:R-:W-:Y:S04]  /*13cf0*/  HMMA.16816.F32.BF16 R120, R168.reuse, R10, R120 ;  /* 0x0000000aa878723c */ /* 0x040fe80000041878 */
[----:B------:R-:W-:Y:S04]  /*13d00*/  FADD.FTZ R5, R202, R5 ;  /* 0x00000005ca057221 */ /* 0x000fe80000010000 */
[C---:B--2---:R-:W-:Y:S04]  /*13d10*/  HMMA.16816.F32.BF16 R124, R168.reuse, R12, R124 ;  /* 0x0000000ca87c723c */ /* 0x044fe8000004187c */
[----:B------:R-:W-:Y:S04]  /*13d20*/  FADD.FTZ R5, R200, R5 ;  /* 0x00000005c8057221 */ /* 0x000fe80000010000 */
[----:B------:R-:W-:Y:S04]  /*13d30*/  HMMA.16816.F32.BF16 R128, R168, R14, R128 ;  /* 0x0000000ea880723c */ /* 0x000fe80000041880 */
[----:B------:R-:W-:Y:S04]  /*13d40*/  FADD.FTZ R190, R190, R5 ;  /* 0x00000005bebe7221 */ /* 0x000fe80000010000 */
[----:B------:R-:W-:Y:S04]  /*13d50*/  FADD.FTZ R199, R199, R190 ;  /* 0x000000bec7c77221 */ /* 0x000fe80000010000 */
[----:B------:R-:W-:Y:S04]  /*13d60*/  FADD.FTZ R186, R186, R199 ;  /* 0x000000c7baba7221 */ /* 0x000fe80000010000 */
[----:B------:R-:W-:Y:S01]  /*13d70*/  FADD.FTZ R247, R189, R186 ;  /* 0x000000babdf77221 */ /* 0x000fe20000010000 */
[----:B------:R-:W-:-:S05]  /*13d80*/  @P0 BRA `(.L_x_7703) ;  /* 0xffffaa4000000947 */ /* 0x000fca000383ffff */
.L_x_7699:
        /* <DEDUP_REMOVED lines=338> */
.L_x_7705:
[----:B--234-:R-:W-:Y:S05]  /*152b0*/  BSYNC B0 ;  /* 0x0000000000007941 */ /* 0x01cfea0003800000 */
.L_x_7704:
        /* <DEDUP_REMOVED lines=23> */
.L_x_7707:
[----:B------:R-:W-:Y:S05]  /*15430*/  BSYNC B0 ;  /* 0x0000000000007941 */ /* 0x000fea0003800000 */
.L_x_7706:
        /* <DEDUP_REMOVED lines=14> */
.L_x_7709:
[----:B------:R-:W-:Y:S05]  /*15520*/  BSYNC B0 ;  /* 0x0000000000007941 */ /* 0x000fea0003800000 */
.L_x_7708:
        /* <DEDUP_REMOVED lines=14> */
.L_x_7711:
[----:B------:R-:W-:Y:S05]  /*15610*/  BSYNC B0 ;  /* 0x0000000000007941 */ /* 0x000fea0003800000 */
.L_x_7710:
        /* <DEDUP_REMOVED lines=14> */
.L_x_7713:
[----:B------:R-:W-:Y:S05]  /*15700*/  BSYNC B0 ;  /* 0x0000000000007941 */ /* 0x000fea0003800000 */
.L_x_7712:
        /* <DEDUP_REMOVED lines=14> */
.L_x_7715:
[----:B------:R-:W-:Y:S05]  /*157f0*/  BSYNC B0 ;  /* 0x0000000000007941 */ /* 0x000fea0003800000 */
.L_x_7714:
        /* <DEDUP_REMOVED lines=14> */
.L_x_7717:
[----:B------:R-:W-:Y:S05]  /*158e0*/  BSYNC B0 ;  /* 0x0000000000007941 */ /* 0x000fea0003800000 */
.L_x_7716:
        /* <DEDUP_REMOVED lines=14> */
.L_x_7719:
[----:B------:R-:W-:Y:S05]  /*159d0*/  BSYNC B0 ;  /* 0x0000000000007941 */ /* 0x000fea0003800000 */
.L_x_7718:
        /* <DEDUP_REMOVED lines=15> */
.L_x_7720:
        /* <DEDUP_REMOVED lines=11> */
.L_x_8976:


//--------------------- .text._ZN5flash24flash_fwd_splitkv_kernelI23Flash_fwd_kernel_traitsILi256ELi64ELi64ELi4ELb0ELb0EN7cutlass10bfloat16_tE19Flash_kernel_traitsILi256ELi64ELi64ELi4ES3_EELb0ELb1ELb1ELb0ELb0ELb1ELb1ELb0EEEvNS_16Flash_fwd_paramsE --------------------------
	.section	.text._ZN5flash24flash_fwd_splitkv_kernelI23Flash_fwd_kernel_traitsILi256ELi64ELi64ELi4ELb0ELb0EN7cutlass10bfloat16_tE19Flash_kernel_traitsILi256ELi64ELi64ELi4ES3_EELb0ELb1ELb1ELb0ELb0ELb1ELb1ELb0EEEvNS_16Flash_fwd_paramsE,"ax",@progbits
	.sectioninfo	@"SHI_REGISTERS=255"
	.align	128
        .global         _ZN5flash24flash_fwd_splitkv_kernelI23Flash_fwd_kernel_traitsILi256ELi64ELi64ELi4ELb0ELb0EN7cutlass10bfloat16_tE19Flash_kernel_traitsILi256ELi64ELi64ELi4ES3_EELb0ELb1ELb1ELb0ELb0ELb1ELb1ELb0EEEvNS_16Flash_fwd_paramsE
        .type           _ZN5flash24flash_fwd_splitkv_kernelI23Flash_fwd_kernel_traitsILi256ELi64ELi64ELi4ELb0ELb0EN7cutlass10bfloat16_tE19Flash_kernel_traitsILi256ELi64ELi64ELi4ES3_EELb0ELb1ELb1ELb0ELb0ELb1ELb1ELb0EEEvNS_16Flash_fwd_paramsE,@function
        .size           _ZN5flash24flash_fwd_splitkv_kernelI23Flash_fwd_kernel_traitsILi256ELi64ELi64ELi4ELb0ELb0EN7cutlass10bfloat16_tE19Flash_kernel_traitsILi256ELi64ELi64ELi4ES3_EELb0ELb1ELb1ELb0ELb0ELb1ELb1ELb0EEEvNS_16Flash_fwd_paramsE,(.L_x_8977 - _ZN5flash24flash_fwd_splitkv_kernelI23Flash_fwd_kernel_traitsILi256ELi64ELi64ELi4ELb0ELb0EN7cutlass10bfloat16_tE19Flash_kernel_traitsILi256ELi64ELi64ELi4ES3_EELb0ELb1ELb1ELb0ELb0ELb1ELb1ELb0EEEvNS_16Flash_fwd_paramsE)
        .other          _ZN5flash24flash_fwd_splitkv_kernelI23Flash_fwd_kernel_traitsILi256ELi64ELi64ELi4ELb0ELb0EN7cutlass10bfloat16_tE19Flash_kernel_traitsILi256ELi64ELi64ELi4ES3_EELb0ELb1ELb1ELb0ELb0ELb1ELb1ELb0EEEvNS_16Flash_fwd_paramsE,@"STO_CUDA_ENTRY STV_DEFAULT"
_ZN5flash24flash_fwd_splitkv_kernelI23Flash_fwd_kernel_traitsILi256ELi64ELi64ELi4ELb0ELb0EN7cutlass10bfloat16_tE19Flash_kernel_traitsILi256ELi64ELi64ELi4ES3_EELb0ELb1ELb1ELb0ELb0ELb1ELb1ELb0EEEvNS_16Flash_fwd_paramsE:
.text._ZN5flash24flash_fwd_splitkv_kernelI23Flash_fwd_kernel_traitsILi256ELi64ELi64ELi4ELb0ELb0EN7cutlass10bfloat16_tE19Flash_kernel_traitsILi256ELi64ELi64ELi4ES3_EELb0ELb1ELb1ELb0ELb0ELb1ELb1ELb0EEEvNS_16Flash_fwd_paramsE:
        /* <DEDUP_REMOVED lines=77> */
.L_x_7721:
[----:B------:R-:W-:Y:S02]  /*04d0*/  ULDC UR6, c[0x0][0x218] ;  /* 0x0000860000067ab9 */ /* 0x000fe40000000800 */
.L_x_7722:
        /* <DEDUP_REMOVED lines=120> */
.L_x_7725:
[----:B------:R-:W-:Y:S05]  /*0c60*/  BSYNC B0 ;  /* 0x0000000000007941 */ /* 0x000fea0003800000 */
.L_x_7724:
        /* <DEDUP_REMOVED lines=12> */
.L_x_7727:
[----:B------:R-:W-:Y:S05]  /*0d30*/  BSYNC B0 ;  /* 0x0000000000007941 */ /* 0x000fea0003800000 */
.L_x_7726:
        /* <DEDUP_REMOVED lines=12> */
.L_x_7729:
[----:B------:R-:W-:Y:S05]  /*0e00*/  BSYNC B0 ;  /* 0x0000000000007941 */ /* 0x000fea0003800000 */
.L_x_7728:
        /* <DEDUP_REMOVED lines=12> */
.L_x_7731:
[----:B------:R-:W-:Y:S05]  /*0ed0*/  BSYNC B0 ;  /* 0x0000000000007941 */ /* 0x000fea0003800000 */
.L_x_7730:
        /* <DEDUP_REMOVED lines=12> */
.L_x_7733:
[----:B------:R-:W-:Y:S05]  /*0fa0*/  BSYNC B0 ;  /* 0x0000000000007941 */ /* 0x000fea0003800000 */
.L_x_7732:
        /* <DEDUP_REMOVED lines=12> */
.L_x_7735:
[----:B------:R-:W-:Y:S05]  /*1070*/  BSYNC B0 ;  /* 0x0000000000007941 */ /* 0x000fea0003800000 */
.L_x_7734:
        /* <DEDUP_REMOVED lines=12> */
.L_x_7737:
[----:B------:R-:W-:Y:S05]  /*1140*/  BSYNC B0 ;  /* 0x0000000000007941 */ /* 0x000fea0003800000 */
.L_x_7736:
        /* <DEDUP_REMOVED lines=12> */
.L_x_7739:
[----:B------:R-:W-:Y:S05]  /*1210*/  BSYNC B0 ;  /* 0x0000000000007941 */ /* 0x000fea0003800000 */
.L_x_7738:
        /* <DEDUP_REMOVED lines=32> */
.L_x_7723:
        /* <DEDUP_REMOVED lines=120> */
.L_x_7740:
        /* <DEDUP_REMOVED lines=20> */
.L_x_7742:
        /* <DEDUP_REMOVED lines=60> */
.L_x_7741:
        /* <DEDUP_REMOVED lines=10> */
[----:B------:R-:W-:Y:S01]  /*2140*/  LOP3.LUT R3, R3, 0xfffffff8, RZ, 0xc0, !PT ;  /* 0xfffffff803037812 */ /* 0x000fe200078ec0ff */
[----:B------:R-:W-:Y:S01]  /*2150*/  BSSY B0, `(.L_x_7743) ;  /* 0x0000079000007945 */ /* 0x000fe20003800000 */
        /* <DEDUP_REMOVED lines=29> */
[----:B------:R-:W-:Y:S01]  /*2330*/  LOP3.LUT R7, R0, 0xfffffff8, RZ, 0xc0, !PT ;  /* 0xfffffff800077812 */ /* 0x000fe200078ec0ff */
[----:B------:R-:W-:Y:S01]  /*2340*/  UIADD3 UR17, -UR12, UR14, URZ ;  /* 0x0000000e0c117290 */ /* 0x000fe2000fffe13f */
[----:B------:R-:W-:Y:S01]  /*2350*/  LOP3.LUT R236, R236, 0xfffffe00, R2, 0xf8, !PT ;  /* 0xfffffe00ecec7812 */ /* 0x000fe200078ef802 */
[----:B------:R-:W-:Y:S01]  /*2360*/  ULDC.64 UR4, c[0x0][0x1a8] ;  /* 0x00006a0000047ab9 */ /* 0x000fe20000000a00 */
[----:B------:R-:W-:Y:S01]  /*2370*/  SHF.R.S32.HI R2, RZ, 0x1f, R237 ;  /* 0x0000001fff027819 */ /* 0x000fe200000114ed */
[----:B------:R-:W-:Y:S01]  /*2380*/  IMAD.IADD R4, R4, 0x1, -R7 ;  /* 0x0000000104047824 */ /* 0x000fe200078e0a07 */
[----:B------:R-:W-:Y:S01]  /*2390*/  UIMAD UR4, UR27, UR4, URZ ;  /* 0x000000041b0472a4 */ /* 0x000fe2000f8e023f */
[----:B------:R-:W-:Y:S01]  /*23a0*/  IMAD R165, R19, c[0x0][0x198], RZ ;  /* 0x0000660013a57a24 */ /* 0x000fe200078e02ff */
[C---:B------:R-:W-:Y:S01]  /*23b0*/  IADD3.X R17, R2.reuse, UR24, RZ, P0, !PT ;  /* 0x0000001802117c10 */ /* 0x040fe200087fe4ff */
[----:B------:R-:W-:Y:S01]  /*23c0*/  IMAD.X R21, R2, 0x1, R5, P1 ;  /* 0x0000000102157824 */ /* 0x000fe200008e0605 */
[----:B------:R-:W-:Y:S01]  /*23d0*/  IADD3 R14, P0, R237, UR28, RZ ;  /* 0x0000001ced0e7c10 */ /* 0x000fe2000ff1e0ff */
[----:B------:R-:W-:Y:S01]  /*23e0*/  IMAD.SHL.U32 R0, R0, 0x40, RZ ;  /* 0x0000004000007824 */ /* 0x000fe200078e00ff */
[----:B------:R-:W-:Y:S01]  /*23f0*/  LEA.HI R6, R6, R10, RZ, 0x5 ;  /* 0x0000000a06067211 */ /* 0x000fe200078f28ff */
[----:B------:R-:W-:Y:S01]  /*2400*/  IMAD.WIDE.U32 R12, R12, c[0x0][0x1b8], R16 ;  /* 0x00006e000c0c7a25 */ /* 0x000fe200078e0010 */
[----:B------:R-:W-:Y:S01]  /*2410*/  R2P PR, R4, 0x6 ;  /* 0x0000000604007804 */ /* 0x000fe20000000000 */
[----:B------:R-:W-:Y:S01]  /*2420*/  UIMAD UR4, UR16, UR5, UR4 ;  /* 0x00000005100472a4 */ /* 0x000fe2000f8e0204 */
[----:B------:R-:W-:Y:S01]  /*2430*/  IADD3.X R15, R2, UR22, RZ, P0, !PT ;  /* 0x00000016020f7c10 */ /* 0x000fe200087fe4ff */
[----:B------:R-:W-:Y:S01]  /*2440*/  IMAD.SHL.U32 R4, R4, 0x40, RZ ;  /* 0x0000004004047824 */ /* 0x000fe200078e00ff */
[----:B------:R-:W-:Y:S01]  /*2450*/  IADD3 R170, P0, R18, UR11, RZ ;  /* 0x0000000b12aa7c10 */ /* 0x000fe2000ff1e0ff */
[----:B------:R-:W-:Y:S01]  /*2460*/  IMAD.SHL.U32 R2, R233, 0x8, RZ ;  /* 0x00000008e9027824 */ /* 0x000fe200078e00ff */
[----:B------:R-:W-:Y:S01]  /*2470*/  LOP3.LUT R5, R6, 0xffffffe0, RZ, 0xc0, !PT ;  /* 0xffffffe006057812 */ /* 0x000fe200078ec0ff */
[----:B------:R-:W-:Y:S01]  /*2480*/  IMAD.U32 R16, RZ, RZ, UR16 ;  /* 0x00000010ff107e24 */ /* 0x000fe2000f8e00ff */
[----:B------:R-:W-:Y:S01]  /*2490*/  LOP3.LUT R4, R4, 0x1c0, RZ, 0xc0, !PT ;  /* 0x000001c004047812 */ /* 0x000fe200078ec0ff */
[----:B------:R-:W-:Y:S01]  /*24a0*/  IMAD.IADD R9, R13, 0x1, R8 ;  /* 0x000000010d097824 */ /* 0x000fe200078e0208 */
[----:B------:R-:W-:Y:S01]  /*24b0*/  IADD3.X R168, R19, UR10, RZ, P0, !PT ;  /* 0x0000000a13a87c10 */ /* 0x000fe200087fe4ff */
[----:B------:R-:W-:Y:S01]  /*24c0*/  IMAD R165, R18, c[0x0][0x19c], R165 ;  /* 0x0000670012a57a24 */ /* 0x000fe200078e02a5 */
[----:B------:R-:W-:Y:S01]  /*24d0*/  LOP3.LUT R2, R4, 0x8, R2, 0xf8, !PT ;  /* 0x0000000804027812 */ /* 0x000fe200078ef802 */
[C---:B------:R-:W-:Y:S01]  /*24e0*/  IMAD.WIDE.U32 R20, R18.reuse, c[0x0][0x198], R20 ;  /* 0x0000660012147a25 */ /* 0x040fe200078e0014 */
[----:B------:R-:W-:-:S02]  /*24f0*/  ISETP.GE.AND P0, PT, R18, UR17, PT ;  /* 0x0000001112007c0c */ /* 0x000fc4000bf06270 */
[----:B------:R-:W-:Y:S01]  /*2500*/  SHF.R.U32.HI R4, RZ, 0x3, R4 ;  /* 0x00000003ff047819 */ /* 0x000fe20000011604 */
[----:B------:R-:W-:Y:S01]  /*2510*/  IMAD R168, R168, c[0x0][0x1a0], RZ ;  /* 0x00006800a8a87a24 */ /* 0x000fe200078e02ff */
[----:B------:R-:W-:Y:S01]  /*2520*/  SHF.R.S32.HI R6, RZ, 0x5, R6 ;  /* 0x00000005ff067819 */ /* 0x000fe20000011406 */
[----:B------:R-:W-:Y:S01]  /*2530*/  IMAD.WIDE.U32 R16, R16, c[0x0][0x1a8], R14 ;  /* 0x00006a0010107a25 */ /* 0x000fe200078e000e */
[----:B------:R-:W-:Y:S02]  /*2540*/  LOP3.LUT R4, R2, R4, RZ, 0x3c, !PT ;  /* 0x0000000402047212 */ /* 0x000fe400078e3cff */
[C---:B------:R-:W-:Y:S01]  /*2550*/  IADD3 R173, R237.reuse, 0x40, RZ ;  /* 0x00000040edad7810 */ /* 0x040fe20007ffe0ff */
[----:B------:R-:W-:Y:S01]  /*2560*/  IMAD.MOV.U32 R8, RZ, RZ, R12 ;  /* 0x000000ffff087224 */ /* 0x000fe200078e000c */
[----:B------:R-:W-:Y:S01]  /*2570*/  LOP3.LUT R4, R4, 0xfffffe00, R0, 0xf8, !PT ;  /* 0xfffffe0004047812 */ /* 0x000fe200078ef800 */
[----:B------:R-:W-:Y:S01]  /*2580*/  IMAD R168, R170, c[0x0][0x1a4], R168 ;  /* 0x00006900aaa87a24 */ /* 0x000fe200078e02a8 */
[C---:B------:R-:W-:Y:S01]  /*2590*/  IADD3 R172, R237.reuse, 0x80, RZ ;  /* 0x00000080edac7810 */ /* 0x040fe20007ffe0ff */
[----:B------:R-:W-:Y:S01]  /*25a0*/  IMAD.MOV.U32 R2, RZ, RZ, 0x10 ;  /* 0x00000010ff027424 */ /* 0x000fe200078e00ff */
[----:B------:R-:W-:Y:S01]  /*25b0*/  IADD3 R169, R237, 0xc0, RZ ;  /* 0x000000c0eda97810 */ /* 0x000fe20007ffe0ff */
[----:B------:R-:W-:-:S02]  /*25c0*/  IMAD.MOV.U32 R0, RZ, RZ, 0x20 ;  /* 0x00000020ff007424 */ /* 0x000fc400078e00ff */
[----:B------:R-:W-:Y:S01]  /*25d0*/  IMAD.IADD R165, R21, 0x1, R165 ;  /* 0x0000000115a57824 */ /* 0x000fe200078e02a5 */
[----:B------:R-:W-:Y:S01]  /*25e0*/  IADD3 R21, R17, UR4, RZ ;  /* 0x0000000411157c10 */ /* 0x000fe2000fffe0ff */
[----:B------:R-:W-:Y:S01]  /*25f0*/  IMAD.WIDE.U32 R170, R170, c[0x0][0x1a0], R8 ;  /* 0x00006800aaaa7a25 */ /* 0x000fe200078e0008 */
[----:B------:R-:W-:Y:S02]  /*2600*/  SEL R2, R2, 0xfffffff0, !P1 ;  /* 0xfffffff002027807 */ /* 0x000fe40004800000 */
        /* <DEDUP_REMOVED lines=45> */
.L_x_7744:
[----:B------:R-:W-:Y:S05]  /*28e0*/  BSYNC B0 ;  /* 0x0000000000007941 */ /* 0x000fea0003800000 */
.L_x_7743:
        /* <DEDUP_REMOVED lines=45> */
.L_x_7746:
[----:B------:R-:W-:Y:S05]  /*2bc0*/  BSYNC B0 ;  /* 0x0000000000007941 */ /* 0x000fea0003800000 */
.L_x_7745:
        /* <DEDUP_REMOVED lines=45> */
.L_x_7748:
[----:B------:R-:W-:Y:S05]  /*2ea0*/  BSYNC B0 ;  /* 0x0000000000007941 */ /* 0x000fea0003800000 */
.L_x_7747:
        /* <DEDUP_REMOVED lines=44> */
.L_x_7750:
[----:B------:R-:W-:Y:S05]  /*3170*/  BSYNC B0 ;  /* 0x0000000000007941 */ /* 0x000fea0003800000 */
.L_x_7749:
        /* <DEDUP_REMOVED lines=39> */
.L_x_7752:
[----:B------:R-:W-:Y:S05]  /*33f0*/  BSYNC B0 ;  /* 0x0000000000007941 */ /* 0x000fea0003800000 */
.L_x_7751:
        /* <DEDUP_REMOVED lines=41> */
.L_x_7754:
[----:B------:R-:W-:Y:S05]  /*3690*/  BSYNC B0 ;  /* 0x0000000000007941 */ /* 0x000fea0003800000 */
.L_x_7753:
        /* <DEDUP_REMOVED lines=40> */
.L_x_7756:
[----:B------:R-:W-:Y:S05]  /*3920*/  BSYNC B0 ;  /* 0x0000000000007941 */ /* 0x000fea0003800000 */
.L_x_7755:
        /* <DEDUP_REMOVED lines=42> */
.L_x_7758:
[----:B------:R-:W-:Y:S05]  /*3bd0*/  BSYNC B0 ;  /* 0x0000000000007941 */ /* 0x000fea0003800000 */
.L_x_7757:
        /* <DEDUP_REMOVED lines=11> */
[----:B-12---:R-:W-:Y:S01]  /*3c90*/  IMAD.U32 R8, RZ, RZ, UR4 ;  /* 0x00000004ff087e24 */ /* 0x006fe2000f8e00ff */
[----:B------:R-:W-:-:S04]  /*3ca0*/  DEPBAR.LE SB0, 0x0 ;  /* 0x000080000000791a */ /* 0x000fc80000000000 */
[----:B------:R-:W-:-:S06]  /*3cb0*/  IMAD.U32 R9, RZ, RZ, UR5 ;  /* 0x00000005ff097e24 */ /* 0x000fcc000f8e00ff */
[----:B------:R1:W2:Y:S04]  /*3cc0*/  LDG.E R9, [R8.64] ;  /* 0x0000001408097981 */ /* 0x0002a8000c1e1900 */
[----:B------:R-:W-:Y:S01]  /*3cd0*/  BAR.SYNC.DEFER_BLOCKING 0x0 ;  /* 0x0000000000007b1d */ /* 0x000fe20000010000 */
[----:B------:R-:W-:Y:S01]  /*3ce0*/  ISETP.GE.AND P1, PT, R18, UR28, PT ;  /* 0x0000001c12007c0c */ /* 0x000fe2000bf26270 */
[----:B------:R-:W-:Y:S01]  /*3cf0*/  IMAD.SHL.U32 R235, R10, 0x2, RZ ;  /* 0x000000020aeb7824 */ /* 0x000fe200078e00ff */
[----:B------:R-:W-:-:S03]  /*3d00*/  LEA R167, P0, R170, c[0x0][0x170], 0x1 ;  /* 0x00005c00aaa77a11 */ /* 0x000fc600078008ff */
[----:B------:R-:W-:Y:S01]  /*3d10*/  BSSY B0, `(.L_x_7759) ;  /* 0x000002f000007945 */ /* 0x000fe20003800000 */
[----:B------:R-:W-:Y:S02]  /*3d20*/  LOP3.LUT R235, R235, 0x6, RZ, 0xc0, !PT ;  /* 0x00000006ebeb7812 */ /* 0x000fe400078ec0ff */
[----:B------:R-:W-:Y:S01]  /*3d30*/  LEA.HI.X R166, R170, c[0x0][0x174], R168, 0x1, P0 ;  /* 0x00005d00aaa67a11 */ /* 0x000fe200000f0ca8 */
[----:B-1----:R-:W2:Y:S04]  /*3d40*/  MUFU.RCP R8, c[0x0][0x238] ;  /* 0x00008e0000087b08 */ /* 0x002ea80000001000 */
[----:B------:R1:W-:Y:S04]  /*3d50*/  @P1 STS.128 [R236+0x10000], RZ ;  /* 0x010000ffec001388 */ /* 0x0003e80000000c00 */
[----:B------:R1:W-:Y:S04]  /*3d60*/  @P1 STS.128 [R236+0x12000], RZ ;  /* 0x012000ffec001388 */ /* 0x0003e80000000c00 */
[----:B------:R1:W-:Y:S04]  /*3d70*/  @P1 STS.128 [R236+0x14000], RZ ;  /* 0x014000ffec001388 */ /* 0x0003e80000000c00 */
[----:B------:R1:W-:Y:S01]  /*3d80*/  @P1 STS.128 [R236+0x16000], RZ ;  /* 0x016000ffec001388 */ /* 0x0003e20000000c00 */
[----:B--2---:R-:W-:-:S04]  /*3d90*/  FMUL.FTZ R8, R9, R8 ;  /* 0x0000000809087220 */ /* 0x004fc80000410000 */
[----:B------:R2:W3:Y:S02]  /*3da0*/  R2UR UR16, R8 ;  /* 0x00000000081073c2 */ /* 0x0004e400000e0000 */
[----:B--2---:R-:W-:-:S04]  /*3db0*/  SHF.R.S32.HI R8, RZ, 0x1f, R5 ;  /* 0x0000001fff087819 */ /* 0x004fc80000011405 */
[----:B------:R-:W-:-:S04]  /*3dc0*/  LEA.HI R5, R8, R5, RZ, 0x2 ;  /* 0x0000000508057211 */ /* 0x000fc800078f10ff */
[----:B------:R-:W-:Y:S01]  /*3dd0*/  SHF.R.S32.HI R5, RZ, 0x2, R5 ;  /* 0x00000002ff057819 */ /* 0x000fe20000011405 */
[----:B------:R-:W-:Y:S05]  /*3de0*/  @P1 BRA `(.L_x_7760) ;  /* 0x0000021000001947 */ /* 0x000fea0003800000 */
[----:B-1-3--:R-:W-:Y:S02]  /*3df0*/  ISETP.GE.AND P3, PT, R237, c[0x0][0x220], PT ;  /* 0x00008800ed007a0c */ /* 0x00afe40003f66270 */
        /* <DEDUP_REMOVED lines=32> */
.L_x_7760:
[----:B-1-3--:R-:W-:Y:S05]  /*4000*/  BSYNC B0 ;  /* 0x0000000000007941 */ /* 0x00afea0003800000 */
.L_x_7759:
        /* <DEDUP_REMOVED lines=53> */
.L_x_7762:
[----:B------:R-:W-:Y:S05]  /*4360*/  BSYNC B0 ;  /* 0x0000000000007941 */ /* 0x000fea0003800000 */
.L_x_7761:
        /* <DEDUP_REMOVED lines=10> */
[----:B------:R-:W-:Y:S01]  /*4410*/  IMAD.MOV.U32 R8, RZ, RZ, 0x5 ;  /* 0x00000005ff087424 */ /* 0x000fe200078e00ff */
[----:B------:R-:W-:Y:S01]  /*4420*/  ISETP.GE.AND P2, PT, R172, c[0x0][0x220], PT ;  /* 0x00008800ac007a0c */ /* 0x000fe20003f46270 */
[----:B------:R-:W-:Y:S01]  /*4430*/  IMAD.SHL.U32 R9, R7, 0x20, RZ ;  /* 0x0000002007097824 */ /* 0x000fe200078e00ff */
[----:B------:R-:W-:-:S02]  /*4440*/  ISETP.GE.AND P0, PT, R169, c[0x0][0x220], PT ;  /* 0x00008800a9007a0c */ /* 0x000fc40003f06270 */
[----:B------:R-:W-:-:S05]  /*4450*/  SHF.L.U64.HI R8, R7, R8, c[0x0][0x1a4] ;  /* 0x0000690007087619 */ /* 0x000fca0000010208 */
        /* <DEDUP_REMOVED lines=29> */
.L_x_7764:
[----:B------:R-:W-:Y:S05]  /*4630*/  BSYNC B0 ;  /* 0x0000000000007941 */ /* 0x000fea0003800000 */
.L_x_7763:
        /* <DEDUP_REMOVED lines=13> */
[----:B---3--:R-:W-:Y:S01]  /*4710*/  @!P3 IMAD.MOV.U32 R10, RZ, RZ, c[0x0][0x1a4] ;  /* 0x00006900ff0ab624 */ /* 0x008fe200078e00ff */
        /* <DEDUP_REMOVED lines=45> */
.L_x_7766:
[----:B------:R-:W-:Y:S05]  /*49f0*/  BSYNC B0 ;  /* 0x0000000000007941 */ /* 0x000fea0003800000 */
.L_x_7765:
        /* <DEDUP_REMOVED lines=14> */
[----:B------:R-:W-:Y:S01]  /*4ae0*/  UIADD3 UR4, UR13, -UR14, URZ ;  /* 0x8000000e0d047290 */ /* 0x000fe2000fffe03f */
[----:B------:R-:W-:Y:S01]  /*4af0*/  LOP3.LUT R7, R18, R7, RZ, 0x3c, !PT ;  /* 0x0000000712077212 */ /* 0x000fe200078e3cff */
[----:B--2---:R-:W-:Y:S01]  /*4b00*/  LDSM.16.M88.4 R12, [R232] ;  /* 0x00000000e80c783b */ /* 0x004fe20000000200 */
[----:B------:R-:W-:Y:S01]  /*4b10*/  LEA R229, R0, R232, 0x1 ;  /* 0x000000e800e57211 */ /* 0x000fe200078e08ff */
[----:B------:R-:W-:Y:S01]  /*4b20*/  UIADD3 UR14, UR13, 0x1, -UR14 ;  /* 0x000000010d0e7890 */ /* 0x000fe2000fffe80e */
[----:B------:R-:W-:Y:S01]  /*4b30*/  IADD3 R5, R5, R6, RZ ;  /* 0x0000000605057210 */ /* 0x000fe20007ffe0ff */
[----:B------:R-:W-:Y:S01]  /*4b40*/  IMAD R233, R233, 0x200, R7 ;  /* 0x00000200e9e97824 */ /* 0x000fe200078e0207 */
[----:B------:R-:W-:Y:S01]  /*4b50*/  LDSM.16.M88.4 R56, [R230] ;  /* 0x00000000e638783b */ /* 0x000fe20000000200 */
[----:B------:R-:W-:Y:S01]  /*4b60*/  ULDC UR5, c[0x0][0x2e8] ;  /* 0x0000ba0000057ab9 */ /* 0x000fe20000000800 */
[----:B------:R-:W-:Y:S01]  /*4b70*/  PLOP3.LUT P6, PT, PT, PT, UP0, 0x80, 0x0 ;  /* 0x000000000000781c */ /* 0x000fe20003fcf008 */
[----:B------:R-:W-:Y:S01]  /*4b80*/  UIADD3 UR5, UR14, UR5, URZ ;  /* 0x000000050e057290 */ /* 0x000fe2000fffe03f */
        /* <DEDUP_REMOVED lines=381> */
.L_x_7768:
[----:B------:R-:W-:-:S04]  /*6360*/  ULEA UR10, -UR10, URZ, 0x6 ;  /* 0x0000003f0a0a7291 */ /* 0x000fc8000f8e313f */
[----:B------:R-:W-:Y:S02]  /*6370*/  USHF.R.S32.HI UR4, URZ, 0x1f, UR10 ;  /* 0x0000001f3f047899 */ /* 0x000fe4000801140a */
[----:B------:R-:W-:-:S04]  /*6380*/  MOV R15, UR10 ;  /* 0x0000000a000f7c02 */ /* 0x000fc80008000f00 */
[----:B------:R-:W-:Y:S02]  /*6390*/  MOV R14, UR4 ;  /* 0x00000004000e7c02 */ /* 0x000fe40008000f00 */
.L_x_7769:
        /* <DEDUP_REMOVED lines=156> */
.L_x_7771:
[----:B------:R-:W-:Y:S05]  /*6d60*/  BSYNC B0 ;  /* 0x0000000000007941 */ /* 0x000fea0003800000 */
.L_x_7770:
[----:B------:R-:W0:Y:S01]  /*6d70*/  LDGDEPBAR ;  /* 0x00000000000079af */ /* 0x000e220000000000 */
[----:B------:R-:W-:-:S04]  /*6d80*/  IADD3 R200, P0, R15, R200, RZ ;  /* 0x000000c80fc87210 */ /* 0x000fc80007f1e0ff */
[----:B------:R-:W-:Y:S02]  /*6d90*/  IADD3.X R165, R14, R165, RZ, P0, !PT ;  /* 0x000000a50ea57210 */ /* 0x000fe400007fe4ff */
.L_x_7767:
        /* <DEDUP_REMOVED lines=271> */
[----:B------:R-:W-:Y:S02]  /*7e90*/  ISETP.GE.AND P1, PT, R40, R238, PT ;  /* 0x000000ee2800720c */ /* 0x000fe40003f26270 */
        /* <DEDUP_REMOVED lines=363> */
[----:B------:R-:W-:Y:S02]  /*9550*/  ULOP3.LUT UR5, UR5, UR6, URZ, 0x3c, !UPT ;  /* 0x0000000605057292 */ /* 0x000fe4000f8e3c3f */
[----:B------:R-:W-:Y:S02]  /*9560*/  @!UP2 UIADD3 UR13, UR13, 0x1, URZ ;  /* 0x000000010d0da890 */ /* 0x000fe4000fffe03f */
[----:B------:R-:W-:Y:S02]  /*9570*/  UISETP.GE.AND UP0, UPT, UR5, URZ, UPT ;  /* 0x0000003f0500728c */ /* 0x000fe4000bf06270 */
[----:B------:R-:W-:-:S02]  /*9580*/  @!UP1 UIADD3 UR8, UR8, -UR4, URZ ;  /* 0x8000000408089290 */ /* 0x000fc4000fffe03f */
[----:B------:R-:W-:Y:S02]  /*9590*/  @!UP1 UIADD3 UR11, UR11, 0x1, URZ ;  /* 0x000000010b0b9890 */ /* 0x000fe4000fffe03f */
[----:B------:R-:W-:Y:S02]  /*95a0*/  UISETP.GE.U32.AND UP3, UPT, UR8, UR4, UPT ;  /* 0x000000040800728c */ /* 0x000fe4000bf66070 */
[----:B------:R-:W-:Y:S02]  /*95b0*/  UISETP.GE.AND UP1, UPT, UR12, URZ, UPT ;  /* 0x0000003f0c00728c */ /* 0x000fe4000bf26270 */
[----:B------:R-:W-:Y:S02]  /*95c0*/  @UP4 UIADD3 UR13, UR13, 0x1, URZ ;  /* 0x000000010d0d4890 */ /* 0x000fe4000fffe03f */
[----:B------:R-:W-:Y:S02]  /*95d0*/  UISETP.NE.AND UP2, UPT, URZ, UR6, UPT ;  /* 0x000000063f00728c */ /* 0x000fe4000bf45270 */
[----:B------:R-:W-:-:S03]  /*95e0*/  ULOP3.LUT UR4, URZ, UR6, URZ, 0x33, !UPT ;  /* 0x000000063f047292 */ /* 0x000fc6000f8e333f */
        /* <DEDUP_REMOVED lines=33> */
.L_x_7773:
[----:B------:R-:W-:-:S05]  /*9800*/  IMAD.MOV.U32 R2, RZ, RZ, c[0x0][0x1a0] ;  /* 0x00006800ff027624 */ /* 0x000fca00078e00ff */
[----:B------:R-:W-:-:S04]  /*9810*/  LEA R2, -R2, RZ, 0x6 ;  /* 0x000000ff02027211 */ /* 0x000fc800078e31ff */
[----:B------:R-:W-:Y:S02]  /*9820*/  SHF.R.S32.HI R0, RZ, 0x1f, R2 ;  /* 0x0000001fff007819 */ /* 0x000fe40000011402 */
.L_x_7774:
        /* <DEDUP_REMOVED lines=123> */
[C---:B------:R-:W-:Y:S02]  /*9fe0*/  ISETP.LT.OR P1, PT, R0.reuse, R242, P1 ;  /* 0x000000f20000720c */ /* 0x040fe40000f21670 */
[C---:B------:R-:W-:Y:S01]  /*9ff0*/  ISETP.GE.AND P0, PT, R0.reuse, R238, PT ;  /* 0x000000ee0000720c */ /* 0x040fe20003f06270 */
[----:B------:R-:W-:Y:S01]  /*a000*/  @P3 STS.128 [R236+0x15000], RZ ;  /* 0x015000ffec003388 */ /* 0x000fe20000000c00 */
[----:B------:R-:W-:-:S02]  /*a010*/  IADD3 R206, R0, 0x28, RZ ;  /* 0x0000002800ce7810 */ /* 0x000fc40007ffe0ff */
[C---:B------:R-:W-:Y:S01]  /*a020*/  ISETP.LT.OR P0, PT, R0.reuse, R239, P0 ;  /* 0x000000ef0000720c */ /* 0x040fe20000701670 */
[----:B------:R-:W-:Y:S01]  /*a030*/  @!PT LDS RZ, [RZ] ;  /* 0x00000000fffff984 */ /* 0x000fe20000000800 */
[----:B------:R-:W-:Y:S01]  /*a040*/  @!PT LDS RZ, [RZ] ;  /* 0x00000000fffff984 */ /* 0x000fe20000000800 */
[----:B------:R-:W-:Y:S01]  /*a050*/  @!PT LDS RZ, [RZ] ;  /* 0x00000000fffff984 */ /* 0x000fe20000000800 */
[----:B------:R1:W-:Y:S01]  /*a060*/  @!P3 LDGSTS.E.BYPASS.LTC128B.128 [R236+0x15000], [R8.64+0x100] ;  /* 0x1500010008ecbfae */ /* 0x0003e2000b901d54 */
[----:B------:R-:W-:Y:S01]  /*a070*/  IADD3 R205, R0, 0x29, RZ ;  /* 0x0000002900cd7810 */ /* 0x000fe20007ffe0ff */
[C---:B------:R-:W-:Y:S02]  /*a080*/  IMAD.IADD R245, R243.reuse, 0x1, -R206 ;  /* 0x00000001f3f57824 */ /* 0x040fe400078e0ace */
[----:B------:R-:W-:Y:S02]  /*a090*/  @P2 STS.128 [R236+0x17000], RZ ;  /* 0x017000ffec002388 */ /* 0x000fe40000000c00 */
[----:B------:R-:W-:Y:S01]  /*a0a0*/  IMAD.IADD R204, R243, 0x1, -R205 ;  /* 0x00000001f3cc7824 */ /* 0x000fe200078e0acd */
[----:B------:R-:W-:Y:S01]  /*a0b0*/  IABS R245, R245 ;  /* 0x000000f500f57213 */ /* 0x000fe20000000000 */
[----:B------:R-:W-:Y:S01]  /*a0c0*/  @!PT LDS RZ, [RZ] ;  /* 0x00000000fffff984 */ /* 0x000fe20000000800 */
[----:B------:R-:W-:Y:S01]  /*a0d0*/  @!PT LDS RZ, [RZ] ;  /* 0x00000000fffff984 */ /* 0x000fe20000000800 */
[----:B------:R-:W-:Y:S01]  /*a0e0*/  @!PT LDS RZ, [RZ] ;  /* 0x00000000fffff984 */ /* 0x000fe20000000800 */
[----:B------:R1:W-:Y:S03]  /*a0f0*/  @!P2 LDGSTS.E.BYPASS.LTC128B.128 [R236+0x17000], [R28.64+0x180] ;  /* 0x170001801cecafae */ /* 0x0003e6000b901d54 */
[----:B------:R-:W-:Y:S01]  /*a100*/  IABS R204, R204 ;  /* 0x000000cc00cc7213 */ /* 0x000fe20000000000 */
        /* <DEDUP_REMOVED lines=23> */
[----:B----4-:R-:W4:Y:S01]  /*a280*/  LDSM.16.M88.4 R12, [R233+0x8000] ;  /* 0x00800000e90c783b */ /* 0x010f220000000200 */
[----:B-1----:R-:W-:-:S03]  /*a290*/  IMAD.MOV.U32 R166, RZ, RZ, R2 ;  /* 0x000000ffffa67224 */ /* 0x002fc600078e0002 */
[----:B------:R-:W1:Y:S01]  /*a2a0*/  LDSM.16.M88.4 R4, [R233+0x8800] ;  /* 0x00880000e904783b */ /* 0x000e620000000200 */
[----:B------:R-:W-:-:S03]  /*a2b0*/  IADD3 R2, R0, 0x1, RZ ;  /* 0x0000000100027810 */ /* 0x000fc60007ffe0ff */
[----:B------:R-:W1:Y:S01]  /*a2c0*/  LDSM.16.M88.4 R176, [R233+0x9000] ;  /* 0x00900000e9b0783b */ /* 0x000e620000000200 */
[----:B------:R-:W-:Y:S01]  /*a2d0*/  I2F R166, R166 ;  /* 0x000000a600a67306 */ /* 0x000fe20000201400 */
[C---:B------:R-:W-:Y:S02]  /*a2e0*/  ISETP.GE.AND P6, PT, R2.reuse, R241, PT ;  /* 0x000000f10200720c */ /* 0x040fe40003fc6270 */
[----:B--2---:R-:W2:Y:S02]  /*a2f0*/  LDSM.16.M88.4 R24, [R233+0x9800] ;  /* 0x00980000e918783b */ /* 0x004ea40000000200 */
[----:B------:R-:W-:Y:S02]  /*a300*/  ISETP.LT.OR P6, PT, R2, R242, P6 ;  /* 0x000000f20200720c */ /* 0x000fe400037c1670 */
[----:B-----5:R-:W-:Y:S04]  /*a310*/  LDSM.16.M88.4 R20, [R232] ;  /* 0x00000000e814783b */ /* 0x020fe80000000200 */
[----:B------:R-:W5:Y:S04]  /*a320*/  LDSM.16.M88.4 R28, [R231] ;  /* 0x00000000e71c783b */ /* 0x000f680000000200 */
[----:B------:R-:W2:Y:S04]  /*a330*/  LDSM.16.M88.4 R192, [R223] ;  /* 0x00000000dfc0783b */ /* 0x000ea80000000200 */
[----:B------:R-:W2:Y:S04]  /*a340*/  LDSM.16.M88.4 R188, [R222] ;  /* 0x00000000debc783b */ /* 0x000ea80000000200 */
[----:B---3--:R-:W3:Y:S04]  /*a350*/  LDSM.16.M88.4 R32, [R221] ;  /* 0x00000000dd20783b */ /* 0x008ee80000000200 */
[----:B------:R-:W-:Y:S01]  /*a360*/  LDSM.16.M88.4 R184, [R227+0x8000] ;  /* 0x00800000e3b8783b */ /* 0x000fe20000000200 */
[C---:B----4-:R-:W-:Y:S03]  /*a370*/  HMMA.16816.F32.BF16 R16, R168.reuse, R12, RZ ;  /* 0x0000000ca810723c */ /* 0x050fe600000418ff */
[----:B------:R-:W-:Y:S04]  /*a380*/  LDSM.16.M88.4 R196, [R227+0x9000] ;  /* 0x00900000e3c4783b */ /* 0x000fe80000000200 */
[----:B------:R-:W0:Y:S01]  /*a390*/  LDGDEPBAR ;  /* 0x00000000000079af */ /* 0x000e220000000000 */
[C---:B------:R-:W-:Y:S08]  /*a3a0*/  HMMA.16816.F32.BF16 R12, R168.reuse, R14, RZ ;  /* 0x0000000ea80c723c */ /* 0x040ff000000418ff */
[C---:B-1----:R-:W-:Y:S08]  /*a3b0*/  HMMA.16816.F32.BF16 R8, R168.reuse, R4, RZ ;  /* 0x00000004a808723c */ /* 0x042ff000000418ff */
[C---:B------:R-:W-:Y:S08]  /*a3c0*/  HMMA.16816.F32.BF16 R180, R168.reuse, R176, RZ ;  /* 0x000000b0a8b4723c */ /* 0x040ff000000418ff */
[C---:B------:R-:W-:Y:S08]  /*a3d0*/  HMMA.16816.F32.BF16 R4, R168.reuse, R6, RZ ;  /* 0x00000006a804723c */ /* 0x040ff000000418ff */
[C---:B------:R-:W-:Y:S08]  /*a3e0*/  HMMA.16816.F32.BF16 R176, R168.reuse, R178, RZ ;  /* 0x000000b2a8b0723c */ /* 0x040ff000000418ff */
[C---:B--2---:R-:W-:Y:S08]  /*a3f0*/  HMMA.16816.F32.BF16 R172, R168.reuse, R24, RZ ;  /* 0x00000018a8ac723c */ /* 0x044ff000000418ff */
[----:B------:R-:W-:Y:S01]  /*a400*/  HMMA.16816.F32.BF16 R168, R168, R26, RZ ;  /* 0x0000001aa8a8723c */ /* 0x000fe200000418ff */
[----:B------:R-:W1:Y:S07]  /*a410*/  LDSM.16.M88.4 R24, [R230] ;  /* 0x00000000e618783b */ /* 0x000e6e0000000200 */
[C---:B-----5:R-:W-:Y:S08]  /*a420*/  HMMA.16816.F32.BF16 R16, R20.reuse, R28, R16 ;  /* 0x0000001c1410723c */ /* 0x060ff00000041810 */
        /* <DEDUP_REMOVED lines=37> */
[----:B------:R-:W4:Y:S03]  /*a680*/  LDSM.16.M88.4 R192, [R219] ;  /* 0x00000000dbc0783b */ /* 0x000f260000000200 */
        /* <DEDUP_REMOVED lines=31> */
[----:B------:R-:W-:Y:S07]  /*a880*/  LDSM.16.M88.4 R192, [R233+0xc000] ;  /* 0x00c00000e9c0783b */ /* 0x000fee0000000200 */
[C---:B---3--:R-:W-:Y:S08]  /*a890*/  HMMA.16816.F32.BF16 R180, R24.reuse, R32, R180 ;  /* 0x0000002018b4723c */ /* 0x048ff000000418b4 */
[C---:B------:R-:W-:Y:S01]  /*a8a0*/  HMMA.16816.F32.BF16 R176, R24.reuse, R34, R176 ;  /* 0x0000002218b0723c */ /* 0x040fe200000418b0 */
[----:B------:R-:W3:Y:S07]  /*a8b0*/  LDSM.16.M88.4 R32, [R220+0x3800] ;  /* 0x00380000dc20783b */ /* 0x000eee0000000200 */
[C---:B-----5:R-:W-:Y:S08]  /*a8c0*/  HMMA.16816.F32.BF16 R172, R24.reuse, R188, R172 ;  /* 0x000000bc18ac723c */ /* 0x060ff000000418ac */
[----:B------:R-:W-:Y:S01]  /*a8d0*/  HMMA.16816.F32.BF16 R168, R24, R190, R168 ;  /* 0x000000be18a8723c */ /* 0x000fe200000418a8 */
[----:B------:R-:W4:Y:S04]  /*a8e0*/  LDSM.16.M88.4 R24, [R234+0x4000] ;  /* 0x00400000ea18783b */ /* 0x000f280000000200 */
[----:B------:R-:W5:Y:S03]  /*a8f0*/  LDSM.16.M88.4 R188, [R233+0xc800] ;  /* 0x00c80000e9bc783b */ /* 0x000f660000000200 */
[C---:B-1----:R-:W-:Y:S08]  /*a900*/  HMMA.16816.F32.BF16 R16, R20.reuse, R184, R16 ;  /* 0x000000b81410723c */ /* 0x042ff00000041810 */
[C---:B------:R-:W-:Y:S01]  /*a910*/  HMMA.16816.F32.BF16 R12, R20.reuse, R186, R12 ;  /* 0x000000ba140c723c */ /* 0x040fe2000004180c */
[----:B------:R-:W1:Y:S07]  /*a920*/  LDSM.16.M88.4 R184, [R233+0xd000] ;  /* 0x00d00000e9b8783b */ /* 0x000e6e0000000200 */
[C---:B--2---:R-:W-:Y:S08]  /*a930*/  HMMA.16816.F32.BF16 R8, R20.reuse, R28, R8 ;  /* 0x0000001c1408723c */ /* 0x044ff00000041808 */
[C---:B------:R-:W-:Y:S01]  /*a940*/  HMMA.16816.F32.BF16 R4, R20.reuse, R30, R4 ;  /* 0x0000001e1404723c */ /* 0x040fe20000041804 */
[----:B------:R-:W2:Y:S07]  /*a950*/  LDSM.16.M88.4 R28, [R233+0xd800] ;  /* 0x00d80000e91c783b */ /* 0x000eae0000000200 */
[C---:B------:R-:W-:Y:S07]  /*a960*/  HMMA.16816.F32.BF16 R180, R20.reuse, R196, R180 ;  /* 0x000000c414b4723c */ /* 0x040fee00000418b4 */
[----:B------:R-:W-:Y:S01]  /*a970*/  IADD3 R197, R0, 0x30, RZ ;  /* 0x0000003000c57810 */ /* 0x000fe20007ffe0ff */
[----:B------:R-:W-:Y:S04]  /*a980*/  HMMA.16816.F32.BF16 R176, R20, R198, R176 ;  /* 0x000000c614b0723c */ /* 0x000fe800000418b0 */
[----:B------:R-:W-:-:S03]  /*a990*/  IMAD.IADD R201, R243, 0x1, -R197 ;  /* 0x00000001f3c97824 */ /* 0x000fc600078e0ac5 */
[----:B------:R-:W-:Y:S01]  /*a9a0*/  IMAD.IADD R199, R240, 0x1, -R206 ;  /* 0x00000001f0c77824 */ /* 0x000fe200078e0ace */
[----:B---3--:R-:W-:Y:S01]  /*a9b0*/  HMMA.16816.F32.BF16 R172, R20, R32, R172 ;  /* 0x0000002014ac723c */ /* 0x008fe200000418ac */
[----:B------:R-:W-:-:S03]  /*a9c0*/  IABS R201, R201 ;  /* 0x000000c900c97213 */ /* 0x000fc60000000000 */
[----:B------:R-:W-:-:S03]  /*a9d0*/  IABS R199, R199 ;  /* 0x000000c700c77213 */ /* 0x000fc60000000000 */
[----:B------:R-:W-:Y:S01]  /*a9e0*/  I2F R201, R201 ;  /* 0x000000c900c97306 */ /* 0x000fe20000201400 */
[----:B------:R-:W-:Y:S01]  /*a9f0*/  HMMA.16816.F32.BF16 R168, R20, R34, R168 ;  /* 0x0000002214a8723c */ /* 0x000fe200000418a8 */
[----:B------:R-:W-:Y:S04]  /*aa00*/  LDSM.16.M88.4 R20, [R232+0x4000] ;  /* 0x00400000e814783b */ /* 0x000fe80000000200 */
[----:B------:R-:W3:Y:S02]  /*aa10*/  LDSM.16.M88.4 R32, [R215] ;  /* 0x00000000d720783b */ /* 0x000ee40000000200 */
[----:B------:R-:W-:Y:S01]  /*aa20*/  I2F R199, R199 ;  /* 0x000000c700c77306 */ /* 0x000fe20000201400 */
        /* <DEDUP_REMOVED lines=11> */
[----:B------:R-:W1:Y:S04]  /*aae0*/  LDSM.16.M88.4 R24, [R212] ;  /* 0x00000000d418783b */ /* 0x000e680000000200 */
        /* <DEDUP_REMOVED lines=39> */
[----:B------:R-:W4:Y:S03]  /*ad60*/  LDSM.16.M88.4 R24, [R211] ;  /* 0x00000000d318783b */ /* 0x000f260000000200 */
[C---:B-1----:R-:W-:Y:S08]  /*ad70*/  HMMA.16816.F32.BF16 R16, R28.reuse, R20, R16 ;  /* 0x000000141c10723c */ /* 0x042ff00000041810 */
[C---:B------:R-:W-:Y:S01]  /*ad80*/  HMMA.16816.F32.BF16 R12, R28.reuse, R22, R12 ;  /* 0x000000161c0c723c */ /* 0x040fe2000004180c */
[----:B------:R-:W1:Y:S07]  /*ad90*/  LDSM.16.M88.4 R20, [R210] ;  /* 0x00000000d214783b */ /* 0x000e6e0000000200 */
[C---:B------:R-:W-:Y:S08]  /*ada0*/  HMMA.16816.F32.BF16 R8, R28.reuse, R188, R8 ;  /* 0x000000bc1c08723c */ /* 0x040ff00000041808 */
[C---:B------:R-:W-:Y:S01]  /*adb0*/  HMMA.16816.F32.BF16 R4, R28.reuse, R190, R4 ;  /* 0x000000be1c04723c */ /* 0x040fe20000041804 */
[----:B------:R-:W5:Y:S07]  /*adc0*/  LDSM.16.M88.4 R188, [R209] ;  /* 0x00000000d1bc783b */ /* 0x000f6e0000000200 */
[C---:B--2---:R-:W-:Y:S08]  /*add0*/  HMMA.16816.F32.BF16 R180, R28.reuse, R184, R180 ;  /* 0x000000b81cb4723c */ /* 0x044ff000000418b4 */
[C---:B------:R-:W-:Y:S01]  /*ade0*/  HMMA.16816.F32.BF16 R176, R28.reuse, R186, R176 ;  /* 0x000000ba1cb0723c */ /* 0x040fe200000418b0 */
[----:B------:R-:W2:Y:S07]  /*adf0*/  LDSM.16.M88.4 R184, [R208] ;  /* 0x00000000d0b8783b */ /* 0x000eae0000000200 */
        /* <DEDUP_REMOVED lines=10> */
[C---:B-----5:R-:W-:Y:S07]  /*aea0*/  HMMA.16816.F32.BF16 R180, R192.reuse, R188, R180 ;  /* 0x000000bcc0b4723c */ /* 0x060fee00000418b4 */
[--C-:B------:R-:W-:Y:S01]  /*aeb0*/  IMAD.IADD R188, R243, 0x1, -R2.reuse ;  /* 0x00000001f3bc7824 */ /* 0x100fe200078e0a02 */
[----:B--2---:R-:W-:Y:S01]  /*aec0*/  HMMA.16816.F32.BF16 R172, R192, R184, R172 ;  /* 0x000000b8c0ac723c */ /* 0x004fe200000418ac */
[----:B------:R-:W-:-:S03]  /*aed0*/  IMAD.IADD R189, R240, 0x1, -R2 ;  /* 0x00000001f0bd7824 */ /* 0x000fc600078e0a02 */
[----:B------:R-:W-:-:S04]  /*aee0*/  IABS R188, R188 ;  /* 0x000000bc00bc7213 */ /* 0x000fc80000000000 */
[C---:B------:R-:W-:Y:S01]  /*aef0*/  HMMA.16816.F32.BF16 R168, R192.reuse, R186, R168 ;  /* 0x000000bac0a8723c */ /* 0x040fe200000418a8 */
[----:B------:R-:W2:Y:S07]  /*af00*/  LDSM.16.M88.4 R184, [R227+0xf800] ;  /* 0x00f80000e3b8783b */ /* 0x000eae0000000200 */
[----:B------:R-:W-:Y:S07]  /*af10*/  HMMA.16816.F32.BF16 R176, R192, R190, R176 ;  /* 0x000000bec0b0723c */ /* 0x000fee00000418b0 */
[C---:B------:R-:W-:Y:S01]  /*af20*/  IADD3 R194, R0.reuse, 0x19, RZ ;  /* 0x0000001900c27810 */ /* 0x040fe20007ffe0ff */
[----:B---3--:R-:W-:Y:S01]  /*af30*/  HMMA.16816.F32.BF16 R16, R32, R28, R16 ;  /* 0x0000001c2010723c */ /* 0x008fe20000041810 */
[----:B------:R-:W-:Y:S01]  /*af40*/  IADD3 R195, R0, 0x21, RZ ;  /* 0x0000002100c37810 */ /* 0x000fe20007ffe0ff */
[----:B------:R-:W-:-:S04]  /*af50*/  IMAD.IADD R193, R240, 0x1, -R205 ;  /* 0x00000001f0c17824 */ /* 0x000fc800078e0acd */
[C---:B------:R-:W-:Y:S01]  /*af60*/  IMAD.IADD R207, R240.reuse, 0x1, -R195 ;  /* 0x00000001f0cf7824 */ /* 0x040fe200078e0ac3 */
[----:B------:R-:W-:Y:S01]  /*af70*/  IABS R193, R193 ;  /* 0x000000c100c17213 */ /* 0x000fe20000000000 */
[C---:B------:R-:W-:Y:S01]  /*af80*/  HMMA.16816.F32.BF16 R12, R32.reuse, R30, R12 ;  /* 0x0000001e200c723c */ /* 0x040fe2000004180c */
[----:B------:R-:W-:Y:S02]  /*af90*/  LDSM.16.M88.4 R28, [R229+0x6000] ;  /* 0x00600000e51c783b */ /* 0x000fe40000000200 */
[----:B------:R-:W-:Y:S02]  /*afa0*/  IABS R207, R207 ;  /* 0x000000cf00cf7213 */ /* 0x000fe40000000000 */
[----:B------:R-:W-:Y:S03]  /*afb0*/  I2F R193, R193 ;  /* 0x000000c100c17306 */ /* 0x000fe60000201400 */
[C---:B----4-:R-:W-:Y:S05]  /*afc0*/  HMMA.16816.F32.BF16 R8, R32.reuse, R24, R8 ;  /* 0x000000182008723c */ /* 0x050fea0000041808 */
[----:B------:R-:W-:Y:S03]  /*afd0*/  I2F R207, R207 ;  /* 0x000000cf00cf7306 */ /* 0x000fe60000201400 */
[C---:B------:R-:W-:Y:S01]  /*afe0*/  HMMA.16816.F32.BF16 R4, R32.reuse, R26, R4 ;  /* 0x0000001a2004723c */ /* 0x040fe20000041804 */
[----:B------:R-:W3:Y:S07]  /*aff0*/  LDSM.16.M88.4 R24, [R220+0x6000] ;  /* 0x00600000dc18783b */ /* 0x000eee0000000200 */
[C---:B-1----:R-:W-:Y:S07]  /*b000*/  HMMA.16816.F32.BF16 R180, R32.reuse, R20, R180 ;  /* 0x0000001420b4723c */ /* 0x042fee00000418b4 */
[----:B------:R-:W-:Y:S01]  /*b010*/  IMAD.IADD R20, R240, 0x1, -R0 ;  /* 0x00000001f0147824 */ /* 0x000fe200078e0a00 */
[----:B------:R-:W-:Y:S04]  /*b020*/  HMMA.16816.F32.BF16 R176, R32, R22, R176 ;  /* 0x0000001620b0723c */ /* 0x000fe800000418b0 */
[----:B------:R-:W-:-:S04]  /*b030*/  IABS R20, R20 ;  /* 0x0000001400147213 */ /* 0x000fc80000000000 */
[C---:B--2---:R-:W-:Y:S01]  /*b040*/  HMMA.16816.F32.BF16 R172, R32.reuse, R184, R172 ;  /* 0x000000b820ac723c */ /* 0x044fe200000418ac */
[----:B------:R-:W-:Y:S02]  /*b050*/  IMAD.MOV.U32 R167, RZ, RZ, R20 ;  /* 0x000000ffffa77224 */ /* 0x000fe400078e0014 */
[----:B------:R-:W1:Y:S04]  /*b060*/  LDSM.16.M88.4 R20, [R220+0x6800] ;  /* 0x00680000dc14783b */ /* 0x000e680000000200 */
[----:B------:R-:W-:Y:S01]  /*b070*/  IADD3 R184, R0, 0x8, RZ ;  /* 0x0000000800b87810 */ /* 0x000fe20007ffe0ff */
[----:B------:R-:W-:Y:S01]  /*b080*/  IMAD.MOV.U32 R185, RZ, RZ, R188 ;  /* 0x000000ffffb97224 */ /* 0x000fe200078e00bc */
[----:B------:R-:W-:Y:S01]  /*b090*/  IABS R188, R189 ;  /* 0x000000bd00bc7213 */ /* 0x000fe20000000000 */
[----:B------:R-:W-:Y:S01]  /*b0a0*/  HMMA.16816.F32.BF16 R168, R32, R186, R168 ;  /* 0x000000ba20a8723c */ /* 0x000fe200000418a8 */
[----:B------:R-:W2:Y:S01]  /*b0b0*/  LDSM.16.M88.4 R32, [R220+0x7000] ;  /* 0x00700000dc20783b */ /* 0x000ea20000000200 */
[----:B------:R-:W-:Y:S01]  /*b0c0*/  I2F R167, R167 ;  /* 0x000000a700a77306 */ /* 0x000fe20000201400 */
[----:B------:R-:W-:-:S04]  /*b0d0*/  IMAD.IADD R189, R240, 0x1, -R184 ;  /* 0x00000001f0bd7824 */ /* 0x000fc800078e0ab8 */
[----:B------:R-:W-:Y:S01]  /*b0e0*/  IMAD.IADD R187, R243, 0x1, -R184 ;  /* 0x00000001f3bb7824 */ /* 0x000fe200078e0ab8 */
[C---:B---3--:R-:W-:Y:S01]  /*b0f0*/  HMMA.16816.F32.BF16 R16, R28.reuse, R24, R16 ;  /* 0x000000181c10723c */ /* 0x048fe20000041810 */
[----:B------:R-:W-:Y:S01]  /*b100*/  IMAD.MOV.U32 R186, RZ, RZ, R188 ;  /* 0x000000ffffba7224 */ /* 0x000fe200078e00bc */
[----:B------:R-:W-:Y:S01]  /*b110*/  IABS R189, R189 ;  /* 0x000000bd00bd7213 */ /* 0x000fe20000000000 */
[----:B------:R-:W-:Y:S01]  /*b120*/  I2F R185, R185 ;  /* 0x000000b900b97306 */ /* 0x000fe20000201400 */
[----:B------:R-:W-:Y:S02]  /*b130*/  IABS R188, R187 ;  /* 0x000000bb00bc7213 */ /* 0x000fe40000000000 */
[C---:B------:R-:W-:Y:S01]  /*b140*/  IADD3 R187, R0.reuse, 0x9, RZ ;  /* 0x0000000900bb7810 */ /* 0x040fe20007ffe0ff */
[----:B------:R-:W-:Y:S01]  /*b150*/  IMAD.MOV.U32 R24, RZ, RZ, R189 ;  /* 0x000000ffff187224 */ /* 0x000fe200078e00bd */
[----:B------:R-:W-:Y:S01]  /*b160*/  HMMA.16816.F32.BF16 R12, R28, R26, R12 ;  /* 0x0000001a1c0c723c */ /* 0x000fe2000004180c */
[----:B------:R-:W-:-:S02]  /*b170*/  IADD3 R189, R0, 0x11, RZ ;  /* 0x0000001100bd7810 */ /* 0x000fc40007ffe0ff */
[--C-:B------:R-:W-:Y:S01]  /*b180*/  IMAD.IADD R25, R243, 0x1, -R187.reuse ;  /* 0x00000001f3197824 */ /* 0x100fe200078e0abb */
[----:B------:R-:W-:Y:S03]  /*b190*/  I2F R186, R186 ;  /* 0x000000ba00ba7306 */ /* 0x000fe60000201400 */
[----:B------:R-:W-:Y:S01]  /*b1a0*/  IMAD.IADD R27, R240, 0x1, -R187 ;  /* 0x00000001f01b7824 */ /* 0x000fe200078e0abb */
[----:B------:R-:W-:-:S04]  /*b1b0*/  IABS R25, R25 ;  /* 0x0000001900197213 */ /* 0x000fc80000000000 */
[----:B------:R-:W-:Y:S01]  /*b1c0*/  I2F R188, R188 ;  /* 0x000000bc00bc7306 */ /* 0x000fe20000201400 */
[----:B------:R-:W-:Y:S01]  /*b1d0*/  IMAD.MOV.U32 R26, RZ, RZ, R25 ;  /* 0x000000ffff1a7224 */ /* 0x000fe200078e0019 */
[----:B------:R-:W-:Y:S02]  /*b1e0*/  IADD3 R25, R0, 0x10, RZ ;  /* 0x0000001000197810 */ /* 0x000fe40007ffe0ff */
[----:B------:R-:W-:Y:S01]  /*b1f0*/  FMUL.FTZ R18, R18, c[0x0][0x2ec] ;  /* 0x0000bb0012127a20 */ /* 0x000fe20000410000 */
[----:B-1----:R-:W-:Y:S01]  /*b200*/  HMMA.16816.F32.BF16 R8, R28, R20, R8 ;  /* 0x000000141c08723c */ /* 0x002fe20000041808 */
[----:B------:R-:W-:Y:S01]  /*b210*/  FMUL.FTZ R16, R16, c[0x0][0x2ec] ;  /* 0x0000bb0010107a20 */ /* 0x000fe20000410000 */
[----:B------:R-:W-:Y:S01]  /*b220*/  IABS R27, R27 ;  /* 0x0000001b001b7213 */ /* 0x000fe20000000000 */
[----:B------:R-:W-:Y:S01]  /*b230*/  FMUL.FTZ R17, R17, c[0x0][0x2ec] ;  /* 0x0000bb0011117a20 */ /* 0x000fe20000410000 */
[----:B------:R-:W-:Y:S01]  /*b240*/  I2F R24, R24 ;  /* 0x0000001800187306 */ /* 0x000fe20000201400 */
[----:B------:R-:W-:-:S02]  /*b250*/  IMAD.IADD R191, R240, 0x1, -R25 ;  /* 0x00000001f0bf7824 */ /* 0x000fc400078e0a19 */
[----:B------:R-:W-:Y:S01]  /*b260*/  IMAD.IADD R20, R243, 0x1, -R25 ;  /* 0x00000001f3147824 */ /* 0x000fe200078e0a19 */
[C---:B------:R-:W-:Y:S01]  /*b270*/  HMMA.16816.F32.BF16 R4, R28.reuse, R22, R4 ;  /* 0x000000161c04723c */ /* 0x040fe20000041804 */
[----:B------:R-:W-:Y:S01]  /*b280*/  FMUL.FTZ R12, R12, c[0x0][0x2ec] ;  /* 0x0000bb000c0c7a20 */ /* 0x000fe20000410000 */
[----:B------:R-:W-:Y:S01]  /*b290*/  IABS R191, R191 ;  /* 0x000000bf00bf7213 */ /* 0x000fe20000000000 */
[----:B------:R-:W-:Y:S01]  /*b2a0*/  FMUL.FTZ R14, R14, c[0x0][0x2ec] ;  /* 0x0000bb000e0e7a20 */ /* 0x000fe20000410000 */
[----:B------:R-:W-:Y:S01]  /*b2b0*/  IABS R20, R20 ;  /* 0x0000001400147213 */ /* 0x000fe20000000000 */
[----:B------:R-:W1:Y:S01]  /*b2c0*/  MUFU.TANH R18, R18 ;  /* 0x0000001200127308 */ /* 0x000e620000002400 */
[----:B------:R-:W-:Y:S02]  /*b2d0*/  FMUL.FTZ R13, R13, c[0x0][0x2ec] ;  /* 0x0000bb000d0d7a20 */ /* 0x000fe40000410000 */
[----:B--2---:R-:W-:Y:S01]  /*b2e0*/  HMMA.16816.F32.BF16 R180, R28, R32, R180 ;  /* 0x000000201cb4723c */ /* 0x004fe200000418b4 */
[----:B------:R-:W-:-:S02]  /*b2f0*/  IMAD.MOV.U32 R190, RZ, RZ, R20 ;  /* 0x000000ffffbe7224 */ /* 0x000fc400078e0014 */
[----:B------:R-:W2:Y:S01]  /*b300*/  LDSM.16.M88.4 R20, [R220+0x7800] ;  /* 0x00780000dc14783b */ /* 0x000ea20000000200 */
[----:B------:R-:W-:-:S04]  /*b310*/  DEPBAR.LE SB0, 0x0 ;  /* 0x000080000000791a */ /* 0x000fc80000000000 */
[----:B------:R-:W3:Y:S01]  /*b320*/  MUFU.TANH R16, R16 ;  /* 0x0000001000107308 */ /* 0x000ee20000002400 */
[----:B------:R-:W-:Y:S01]  /*b330*/  IMAD.IADD R33, R243, 0x1, -R189 ;  /* 0x00000001f3217824 */ /* 0x000fe200078e0abd */
[----:B------:R-:W-:Y:S01]  /*b340*/  HMMA.16816.F32.BF16 R176, R28, R34, R176 ;  /* 0x000000221cb0723c */ /* 0x000fe200000418b0 */
[----:B------:R-:W-:Y:S02]  /*b350*/  IMAD.MOV.U32 R32, RZ, RZ, R191 ;  /* 0x000000ffff207224 */ /* 0x000fe400078e00bf */
[----:B-1----:R-:W-:Y:S01]  /*b360*/  FFMA.FTZ R167, R167, -UR16, R18 ;  /* 0x80000010a7a77c23 */ /* 0x002fe20008010012 */
[----:B------:R-:W-:Y:S01]  /*b370*/  IABS R33, R33 ;  /* 0x0000002100217213 */ /* 0x000fe20000000000 */
[----:B------:R-:W-:Y:S01]  /*b380*/  FMUL.FTZ R18, R19, c[0x0][0x2ec] ;  /* 0x0000bb0013127a20 */ /* 0x000fe20000410000 */
[----:B------:R-:W1:Y:S01]  /*b390*/  MUFU.TANH R17, R17 ;  /* 0x0000001100117308 */ /* 0x000e620000002400 */
[----:B------:R-:W-:Y:S01]  /*b3a0*/  IADD3 R34, R0, 0x18, RZ ;  /* 0x0000001800227810 */ /* 0x000fe20007ffe0ff */
[----:B------:R-:W-:-:S02]  /*b3b0*/  IMAD.IADD R19, R240, 0x1, -R194 ;  /* 0x00000001f0137824 */ /* 0x000fc400078e0ac2 */
[----:B------:R-:W-:Y:S02]  /*b3c0*/  FMUL.FTZ R8, R8, c[0x0][0x2ec] ;  /* 0x0000bb0008087a20 */ /* 0x000fe40000410000 */
[----:B------:R-:W-:Y:S02]  /*b3d0*/  IMAD.IADD R35, R240, 0x1, -R189 ;  /* 0x00000001f0237824 */ /* 0x000fe400078e0abd */
[----:B------:R-:W4:Y:S01]  /*b3e0*/  MUFU.TANH R18, R18 ;  /* 0x0000001200127308 */ /* 0x000f220000002400 */
[----:B---3--:R-:W-:Y:S02]  /*b3f0*/  FFMA.FTZ R16, R166, -UR16, R16 ;  /* 0x80000010a6107c23 */ /* 0x008fe40008010010 */
[----:B------:R-:W-:Y:S01]  /*b400*/  FMUL.FTZ R10, R10, c[0x0][0x2ec] ;  /* 0x0000bb000a0a7a20 */ /* 0x000fe20000410000 */
[----:B------:R-:W-:Y:S01]  /*b410*/  IABS R35, R35 ;  /* 0x0000002300237213 */ /* 0x000fe20000000000 */
[----:B------:R-:W-:Y:S02]  /*b420*/  FMUL.FTZ R11, R11, c[0x0][0x2ec] ;  /* 0x0000bb000b0b7a20 */ /* 0x000fe40000410000 */
[----:B------:R-:W-:Y:S01]  /*b430*/  FMUL.FTZ R4, R4, c[0x0][0x2ec] ;  /* 0x0000bb0004047a20 */ /* 0x000fe20000410000 */
[----:B------:R3:W-:Y:S01]  /*b440*/  I2F R192, R33 ;  /* 0x0000002100c07306 */ /* 0x0007e20000201400 */
[----:B-1----:R-:W-:Y:S01]  /*b450*/  FFMA.FTZ R185, R185, -UR16, R17 ;  /* 0x80000010b9b97c23 */ /* 0x002fe20008010011 */
[----:B------:R-:W-:Y:S01]  /*b460*/  FSEL R17, R16, -INF , !P1 ;  /* 0xff80000010117808 */ /* 0x000fe20004800000 */
[----:B------:R-:W-:Y:S01]  /*b470*/  FMUL.FTZ R6, R6, c[0x0][0x2ec] ;  /* 0x0000bb0006067a20 */ /* 0x000fe20000410000 */
[----:B------:R-:W-:Y:S01]  /*b480*/  IABS R16, R19 ;  /* 0x0000001300107213 */ /* 0x000fe20000000000 */
[----:B------:R-:W-:Y:S01]  /*b490*/  IMAD.IADD R19, R243, 0x1, -R252 ;  /* 0x00000001f3137824 */ /* 0x000fe200078e0afc */
[----:B------:R-:W-:Y:S01]  /*b4a0*/  ISETP.GE.AND P1, PT, R2, R238, PT ;  /* 0x000000ee0200720c */ /* 0x000fe20003f26270 */
[----:B------:R-:W-:Y:S01]  /*b4b0*/  FMUL.FTZ R7, R7, c[0x0][0x2ec] ;  /* 0x0000bb0007077a20 */ /* 0x000fe20000410000 */
[----:B------:R-:W1:Y:S01]  /*b4c0*/  MUFU.TANH R12, R12 ;  /* 0x0000000c000c7308 */ /* 0x000e620000002400 */
[----:B----4-:R-:W-:Y:S01]  /*b4d0*/  FFMA.FTZ R186, R186, -UR16, R18 ;  /* 0x80000010baba7c23 */ /* 0x010fe20008010012 */
[----:B------:R-:W-:Y:S01]  /*b4e0*/  IABS R19, R19 ;  /* 0x0000001300137213 */ /* 0x000fe20000000000 */
[C---:B--2---:R-:W-:Y:S01]  /*b4f0*/  HMMA.16816.F32.BF16 R172, R28.reuse, R20, R172 ;  /* 0x000000141cac723c */ /* 0x044fe200000418ac */
[----:B------:R-:W-:Y:S01]  /*b500*/  IMAD.MOV.U32 R251, RZ, RZ, R16 ;  /* 0x000000fffffb7224 */ /* 0x000fe200078e0010 */
[----:B------:R-:W-:Y:S01]  /*b510*/  FSEL R16, R185, -INF , !P6 ;  /* 0xff800000b9107808 */ /* 0x000fe20007000000 */
[----:B------:R-:W-:Y:S01]  /*b520*/  FMUL.FTZ R179, R179, c[0x0][0x2ec] ;  /* 0x0000bb00b3b37a20 */ /* 0x000fe20000410000 */
[----:B------:R-:W-:Y:S01]  /*b530*/  ISETP.LT.OR P1, PT, R2, R239, P1 ;  /* 0x000000ef0200720c */ /* 0x000fe20000f21670 */
[C---:B---3--:R-:W-:Y:S01]  /*b540*/  IMAD.IADD R33, R243.reuse, 0x1, -R34 ;  /* 0x00000001f3217824 */ /* 0x048fe200078e0a22 */
[----:B------:R1:W2:Y:S01]  /*b550*/  MUFU.TANH R18, R14 ;  /* 0x0000000e00127308 */ /* 0x0002a20000002400 */
[----:B------:R-:W-:Y:S01]  /*b560*/  IMAD.IADD R21, R243, 0x1, -R194 ;  /* 0x00000001f3157824 */ /* 0x000fe200078e0ac2 */
[----:B------:R-:W-:Y:S01]  /*b570*/  FSEL R2, R167, -INF , !P0 ;  /* 0xff800000a7027808 */ /* 0x000fe20004000000 */
[----:B------:R-:W-:Y:S01]  /*b580*/  IMAD.IADD R20, R240, 0x1, -R34 ;  /* 0x00000001f0147824 */ /* 0x000fe200078e0a22 */
[----:B------:R-:W-:Y:S01]  /*b590*/  IABS R33, R33 ;  /* 0x0000002100217213 */ /* 0x000fe20000000000 */
[----:B------:R-:W-:Y:S01]  /*b5a0*/  HMMA.16816.F32.BF16 R168, R28, R22, R168 ;  /* 0x000000161ca8723c */ /* 0x000fe200000418a8 */
[----:B------:R-:W-:Y:S01]  /*b5b0*/  IABS R21, R21 ;  /* 0x0000001500157213 */ /* 0x000fe20000000000 */
[----:B------:R-:W-:Y:S01]  /*b5c0*/  FMUL.FTZ R178, R178, c[0x0][0x2ec] ;  /* 0x0000bb00b2b27a20 */ /* 0x000fe20000410000 */
[----:B------:R3:W-:Y:S01]  /*b5d0*/  I2F R191, R33 ;  /* 0x0000002100bf7306 */ /* 0x0007e20000201400 */
[----:B------:R-:W-:-:S02]  /*b5e0*/  ISETP.GE.AND P0, PT, R184, R241, PT ;  /* 0x000000f1b800720c */ /* 0x000fc40003f06270 */
[C---:B------:R-:W-:Y:S02]  /*b5f0*/  ISETP.GE.AND P6, PT, R184.reuse, R238, PT ;  /* 0x000000eeb800720c */ /* 0x040fe40003fc6270 */
[----:B------:R-:W-:Y:S02]  /*b600*/  ISETP.LT.OR P0, PT, R184, R242, P0 ;  /* 0x000000f2b800720c */ /* 0x000fe40000701670 */
[----:B------:R-:W-:Y:S01]  /*b610*/  IABS R20, R20 ;  /* 0x0000001400147213 */ /* 0x000fe20000000000 */
[----:B------:R4:W-:Y:S01]  /*b620*/  I2F R196, R21 ;  /* 0x0000001500c47306 */ /* 0x0009e20000201400 */
[----:B-1----:R-:W-:Y:S01]  /*b630*/  FFMA.FTZ R14, R188, -UR16, R12 ;  /* 0x80000010bc0e7c23 */ /* 0x002fe2000801000c */
[----:B------:R-:W-:Y:S01]  /*b640*/  IADD3 R188, R0, 0x31, RZ ;  /* 0x0000003100bc7810 */ /* 0x000fe20007ffe0ff */
[----:B--2---:R-:W-:Y:S01]  /*b650*/  FFMA.FTZ R24, R24, -UR16, R18 ;  /* 0x8000001018187c23 */ /* 0x004fe20008010012 */
[----:B------:R-:W-:Y:S01]  /*b660*/  IADD3 R18, R0, 0x38, RZ ;  /* 0x0000003800127810 */ /* 0x000fe20007ffe0ff */
[----:B------:R-:W-:Y:S01]  /*b670*/  FMUL.FTZ R172, R172, c[0x0][0x2ec] ;  /* 0x0000bb00acac7a20 */ /* 0x000fe20000410000 */
[----:B------:R-:W-:Y:S01]  /*b680*/  FSEL R12, R186, -INF , !P1 ;  /* 0xff800000ba0c7808 */ /* 0x000fe20004800000 */
[C---:B------:R-:W-:Y:S01]  /*b690*/  IMAD.IADD R186, R240.reuse, 0x1, -R197 ;  /* 0x00000001f0ba7824 */ /* 0x040fe200078e0ac5 */
[----:B------:R-:W-:Y:S01]  /*b6a0*/  I2F R26, R26 ;  /* 0x0000001a001a7306 */ /* 0x000fe20000201400 */
[----:B---3--:R-:W-:Y:S01]  /*b6b0*/  IMAD.IADD R33, R240, 0x1, -R252 ;  /* 0x00000001f0217824 */ /* 0x008fe200078e0afc */
[----:B------:R-:W-:Y:S01]  /*b6c0*/  ISETP.LT.OR P6, PT, R184, R239, P6 ;  /* 0x000000efb800720c */ /* 0x000fe200037c1670 */
[----:B------:R-:W-:Y:S01]  /*b6d0*/  IMAD.IADD R166, R240, 0x1, -R18 ;  /* 0x00000001f0a67824 */ /* 0x000fe200078e0a12 */
[----:B------:R-:W-:Y:S01]  /*b6e0*/  ISETP.GE.AND P1, PT, R187, R241, PT ;  /* 0x000000f1bb00720c */ /* 0x000fe20003f26270 */
[----:B------:R-:W-:Y:S01]  /*b6f0*/  FMUL.FTZ R174, R174, c[0x0][0x2ec] ;  /* 0x0000bb00aeae7a20 */ /* 0x000fe20000410000 */
[----:B------:R-:W-:Y:S01]  /*b700*/  FSEL R14, R14, -INF , !P0 ;  /* 0xff8000000e0e7808 */ /* 0x000fe20004000000 */
[----:B------:R-:W-:Y:S01]  /*b710*/  IMAD.IADD R167, R240, 0x1, -R188 ;  /* 0x00000001f0a77824 */ /* 0x000fe200078e0abc */
[----:B------:R-:W-:Y:S01]  /*b720*/  I2F R27, R27 ;  /* 0x0000001b001b7306 */ /* 0x000fe20000201400 */
[----:B----4-:R-:W-:Y:S01]  /*b730*/  IMAD.MOV.U32 R21, RZ, RZ, R19 ;  /* 0x000000ffff157224 */ /* 0x010fe200078e0013 */
[----:B------:R-:W-:Y:S01]  /*b740*/  IABS R19, R33 ;  /* 0x0000002100137213 */ /* 0x000fe20000000000 */
[----:B------:R-:W-:Y:S01]  /*b750*/  IMAD.IADD R198, R243, 0x1, -R18 ;  /* 0x00000001f3c67824 */ /* 0x000fe200078e0a12 */
[----:B------:R-:W-:Y:S01]  /*b760*/  IADD3 R33, R0, 0x39, RZ ;  /* 0x0000003900217810 */ /* 0x000fe20007ffe0ff */
[----:B------:R-:W-:Y:S01]  /*b770*/  FMUL.FTZ R170, R170, c[0x0][0x2ec] ;  /* 0x0000bb00aaaa7a20 */ /* 0x000fe20000410000 */
[----:B------:R-:W-:Y:S01]  /*b780*/  ISETP.GE.AND P0, PT, R187, R238, PT ;  /* 0x000000eebb00720c */ /* 0x000fe20003f06270 */
[----:B------:R-:W-:Y:S01]  /*b790*/  IMAD.MOV.U32 R244, RZ, RZ, R19 ;  /* 0x000000fffff47224 */ /* 0x000fe200078e0013 */
[----:B------:R1:W-:Y:S01]  /*b7a0*/  I2F R185, R21 ;  /* 0x0000001500b97306 */ /* 0x0003e20000201400 */
[----:B------:R-:W-:Y:S01]  /*b7b0*/  IMAD.IADD R0, R243, 0x1, -R33 ;  /* 0x00000001f3007824 */ /* 0x000fe200078e0a21 */
[----:B------:R-:W-:Y:S01]  /*b7c0*/  ISETP.LT.OR P1, PT, R187, R242, P1 ;  /* 0x000000f2bb00720c */ /* 0x000fe20000f21670 */
[----:B------:R-:W-:Y:S01]  /*b7d0*/  FMUL.FTZ R175, R175, c[0x0][0x2ec] ;  /* 0x0000bb00afaf7a20 */ /* 0x000fe20000410000 */
[----:B------:R-:W-:Y:S01]  /*b7e0*/  ISETP.LT.OR P0, PT, R187, R239, P0 ;  /* 0x000000efbb00720c */ /* 0x000fe20000701670 */
[----:B------:R-:W-:Y:S01]  /*b7f0*/  IMAD.IADD R187, R243, 0x1, -R188 ;  /* 0x00000001f3bb7824 */ /* 0x000fe200078e0abc */
[----:B------:R-:W-:Y:S01]  /*b800*/  IABS R0, R0 ;  /* 0x0000000000007213 */ /* 0x000fe20000000000 */
[----:B------:R-:W-:Y:S01]  /*b810*/  FMUL.FTZ R168, R168, c[0x0][0x2ec] ;  /* 0x0000bb00a8a87a20 */ /* 0x000fe20000410000 */
[----:B------:R-:W2:Y:S01]  /*b820*/  MUFU.TANH R13, R13 ;  /* 0x0000000d000d7308 */ /* 0x000ea20000002400 */
[----:B------:R-:W-:Y:S01]  /*b830*/  IABS R186, R186 ;  /* 0x000000ba00ba7213 */ /* 0x000fe20000000000 */
[----:B------:R-:W-:Y:S01]  /*b840*/  FMUL.FTZ R169, R169, c[0x0][0x2ec] ;  /* 0x0000bb00a9a97a20 */ /* 0x000fe20000410000 */
[----:B------:R-:W-:Y:S01]  /*b850*/  IABS R187, R187 ;  /* 0x000000bb00bb7213 */ /* 0x000fe20000000000 */
[----:B------:R-:W-:Y:S01]  /*b860*/  FMUL.FTZ R171, R171, c[0x0][0x2ec] ;  /* 0x0000bb00abab7a20 */ /* 0x000fe20000410000 */
[----:B------:R-:W-:-:S02]  /*b870*/  IABS R166, R166 ;  /* 0x000000a600a67213 */ /* 0x000fc40000000000 */
[----:B------:R-:W-:Y:S01]  /*b880*/  IABS R167, R167 ;  /* 0x000000a700a77213 */ /* 0x000fe20000000000 */
[----:B-1----:R-:W-:Y:S01]  /*b890*/  IMAD.IADD R21, R243, 0x1, -R195 ;  /* 0x00000001f3157824 */ /* 0x002fe200078e0ac3 */
[----:B------:R-:W-:Y:S01]  /*b8a0*/  I2F R190, R190 ;  /* 0x000000be00be7306 */ /* 0x000fe20000201400 */
[----:B------:R-:W-:-:S03]  /*b8b0*/  IABS R198, R198 ;  /* 0x000000c600c67213 */ /* 0x000fc60000000000 */
[----:B------:R-:W-:-:S04]  /*b8c0*/  IABS R19, R21 ;  /* 0x0000001500137213 */ /* 0x000fc80000000000 */
[----:B------:R-:W-:Y:S08]  /*b8d0*/  I2F R250, R19 ;  /* 0x0000001300fa7306 */ /* 0x000ff00000201400 */
[----:B------:R1:W-:Y:S08]  /*b8e0*/  I2F R19, R0 ;  /* 0x0000000000137306 */ /* 0x0003f00000201400 */
[----:B------:R3:W4:Y:S01]  /*b8f0*/  MUFU.TANH R21, R8 ;  /* 0x0000000800157308 */ /* 0x0007220000002400 */
[----:B-1----:R-:W-:-:S07]  /*b900*/  FMUL.FTZ R0, R15, c[0x0][0x2ec] ;  /* 0x0000bb000f007a20 */ /* 0x002fce0000410000 */
[----:B------:R-:W-:Y:S01]  /*b910*/  I2F R32, R32 ;  /* 0x0000002000207306 */ /* 0x000fe20000201400 */
[----:B---3--:R-:W-:-:S07]  /*b920*/  FMUL.FTZ R8, R9, c[0x0][0x2ec] ;  /* 0x0000bb0009087a20 */ /* 0x008fce0000410000 */
[----:B------:R-:W-:Y:S01]  /*b930*/  MUFU.TANH R0, R0 ;  /* 0x0000000000007308 */ /* 0x000fe20000002400 */
[----:B------:R-:W-:Y:S02]  /*b940*/  FMUL.FTZ R9, R5, c[0x0][0x2ec] ;  /* 0x0000bb0005097a20 */ /* 0x000fe40000410000 */
[----:B--2---:R-:W-:Y:S02]  /*b950*/  FFMA.FTZ R5, R26, -UR16, R13 ;  /* 0x800000101a057c23 */ /* 0x004fe4000801000d */
[----:B----4-:R-:W-:Y:S02]  /*b960*/  FFMA.FTZ R21, R190, -UR16, R21 ;  /* 0x80000010be157c23 */ /* 0x010fe40008010015 */
[----:B------:R-:W-:Y:S01]  /*b970*/  IMAD.MOV.U32 R190, RZ, RZ, R185 ;  /* 0x000000ffffbe7224 */ /* 0x000fe200078e00b9 */
[----:B------:R-:W1:Y:S01]  /*b980*/  MUFU.TANH R10, R10 ;  /* 0x0000000a000a7308 */ /* 0x000e620000002400 */
[----:B------:R-:W-:Y:S02]  /*b990*/  FSEL R5, R5, -INF , !P1 ;  /* 0xff80000005057808 */ /* 0x000fe40004800000 */
[----:B------:R-:W-:-:S04]  /*b9a0*/  ISETP.GE.AND P1, PT, R25, R238, PT ;  /* 0x000000ee1900720c */ /* 0x000fc80003f26270 */
[----:B------:R-:W-:Y:S01]  /*b9b0*/  ISETP.LT.OR P1, PT, R25, R239, P1 ;  /* 0x000000ef1900720c */ /* 0x000fe20000f21670 */
[----:B------:R-:W2:Y:S08]  /*b9c0*/  MUFU.TANH R8, R8 ;  /* 0x0000000800087308 */ /* 0x000eb00000002400 */
[----:B------:R-:W-:Y:S01]  /*b9d0*/  I2F R35, R35 ;  /* 0x0000002300237306 */ /* 0x000fe20000201400 */
[----:B-1----:R-:W-:-:S07]  /*b9e0*/  FFMA.FTZ R10, R32, -UR16, R10 ;  /* 0x80000010200a7c23 */ /* 0x002fce000801000a */
[----:B------:R-:W1:Y:S01]  /*b9f0*/  MUFU.TANH R11, R11 ;  /* 0x0000000b000b7308 */ /* 0x000e620000002400 */
[----:B--2---:R-:W-:Y:S02]  /*ba00*/  FFMA.FTZ R184, R192, -UR16, R8 ;  /* 0x80000010c0b87c23 */ /* 0x004fe40008010008 */
[----:B------:R-:W-:-:S05]  /*ba10*/  FMUL.FTZ R8, R182, c[0x0][0x2ec] ;  /* 0x0000bb00b6087a20 */ /* 0x000fca0000410000 */
[----:B------:R2:W3:Y:S08]  /*ba20*/  MUFU.TANH R15, R4 ;  /* 0x00000004000f7308 */ /* 0x0004f00000002400 */
[----:B------:R-:W-:Y:S01]  /*ba30*/  I2F R20, R20 ;  /* 0x0000001400147306 */ /* 0x000fe20000201400 */
[----:B-1----:R-:W-:Y:S02]  /*ba40*/  FFMA.FTZ R11, R35, -UR16, R11 ;  /* 0x80000010230b7c23 */ /* 0x002fe4000801000b */
[----:B--2---:R-:W-:Y:S01]  /*ba50*/  FFMA.FTZ R4, R27, -UR16, R0 ;  /* 0x800000101b047c23 */ /* 0x004fe20008010000 */
[----:B------:R-:W-:-:S04]  /*ba60*/  FSEL R0, R24, -INF , !P6 ;  /* 0xff80000018007808 */ /* 0x000fc80007000000 */
[----:B------:R-:W1:Y:S01]  /*ba70*/  MUFU.TANH R6, R6 ;  /* 0x0000000600067308 */ /* 0x000e620000002400 */
[-C--:B------:R-:W-:Y:S01]  /*ba80*/  ISETP.GE.AND P6, PT, R25, R241.reuse, PT ;  /* 0x000000f11900720c */ /* 0x080fe20003fc6270 */
[----:B------:R-:W-:Y:S01]  /*ba90*/  FMUL.FTZ R24, R180, c[0x0][0x2ec] ;  /* 0x0000bb00b4187a20 */ /* 0x000fe20000410000 */
[----:B------:R-:W-:Y:S01]  /*baa0*/  FSEL R4, R4, -INF , !P0 ;  /* 0xff80000004047808 */ /* 0x000fe20004000000 */
[----:B---3--:R-:W-:Y:S01]  /*bab0*/  FFMA.FTZ R15, R191, -UR16, R15 ;  /* 0x80000010bf0f7c23 */ /* 0x008fe2000801000f */
[----:B------:R-:W-:Y:S02]  /*bac0*/  ISETP.LT.OR P6, PT, R25, R242, P6 ;  /* 0x000000f21900720c */ /* 0x000fe400037c1670 */
[----:B------:R-:W-:Y:S01]  /*bad0*/  ISETP.GE.AND P0, PT, R189, R241, PT ;  /* 0x000000f1bd00720c */ /* 0x000fe20003f06270 */
[----:B------:R-:W2:Y:S01]  /*bae0*/  MUFU.TANH R9, R9 ;  /* 0x0000000900097308 */ /* 0x000ea20000002400 */
[----:B------:R-:W-:Y:S02]  /*baf0*/  FSEL R185, R21, -INF , !P6 ;  /* 0xff80000015b97808 */ /* 0x000fe40007000000 */
[----:B------:R-:W-:-:S02]  /*bb00*/  ISETP.GE.AND P6, PT, R189, R238, PT ;  /* 0x000000eebd00720c */ /* 0x000fc40003fc6270 */
[C---:B------:R-:W-:Y:S02]  /*bb10*/  ISETP.LT.OR P0, PT, R189.reuse, R242, P0 ;  /* 0x000000f2bd00720c */ /* 0x040fe40000701670 */
[----:B------:R-:W-:Y:S01]  /*bb20*/  FSEL R27, R10, -INF , !P1 ;  /* 0xff8000000a1b7808 */ /* 0x000fe20004800000 */
[----:B------:R-:W3:Y:S01]  /*bb30*/  MUFU.TANH R24, R24 ;  /* 0x0000001800187308 */ /* 0x000ee20000002400 */
[----:B------:R-:W-:Y:S01]  /*bb40*/  ISETP.LT.OR P6, PT, R189, R239, P6 ;  /* 0x000000efbd00720c */ /* 0x000fe200037c1670 */
[----:B------:R-:W-:Y:S01]  /*bb50*/  FMUL.FTZ R10, R183, c[0x0][0x2ec] ;  /* 0x0000bb00b70a7a20 */ /* 0x000fe20000410000 */
[----:B------:R-:W-:Y:S01]  /*bb60*/  FSEL R184, R184, -INF , !P0 ;  /* 0xff800000b8b87808 */ /* 0x000fe20004000000 */
[----:B-1----:R-:W-:Y:S01]  /*bb70*/  FFMA.FTZ R20, R20, -UR16, R6 ;  /* 0x8000001014147c23 */ /* 0x002fe20008010006 */
[C---:B------:R-:W-:Y:S01]  /*bb80*/  ISETP.GE.AND P0, PT, R34.reuse, R238, PT ;  /* 0x000000ee2200720c */ /* 0x040fe20003f06270 */
[----:B------:R-:W-:Y:S01]  /*bb90*/  FMUL.FTZ R6, R177, c[0x0][0x2ec] ;  /* 0x0000bb00b1067a20 */ /* 0x000fe20000410000 */
[----:B------:R-:W-:Y:S01]  /*bba0*/  FSEL R26, R11, -INF , !P6 ;  /* 0xff8000000b1a7808 */ /* 0x000fe20007000000 */
[----:B------:R-:W-:Y:S01]  /*bbb0*/  I2F R251, R251 ;  /* 0x000000fb00fb7306 */ /* 0x000fe20000201400 */
[----:B------:R-:W-:Y:S01]  /*bbc0*/  ISETP.GE.AND P1, PT, R34, R241, PT ;  /* 0x000000f12200720c */ /* 0x000fe20003f26270 */
[----:B------:R-:W-:Y:S01]  /*bbd0*/  FMUL.FTZ R11, R176, c[0x0][0x2ec] ;  /* 0x0000bb00b00b7a20 */ /* 0x000fe20000410000 */
[----:B------:R-:W-:Y:S01]  /*bbe0*/  ISETP.LT.OR P0, PT, R34, R239, P0 ;  /* 0x000000ef2200720c */ /* 0x000fe20000701670 */
[----:B--2---:R-:W-:Y:S01]  /*bbf0*/  FFMA.FTZ R9, R196, -UR16, R9 ;  /* 0x80000010c4097c23 */ /* 0x004fe20008010009 */
[----:B------:R-:W-:-:S02]  /*bc00*/  ISETP.GE.AND P6, PT, R194, R241, PT ;  /* 0x000000f1c200720c */ /* 0x000fc40003fc6270 */
[-C--:B------:R-:W-:Y:S01]  /*bc10*/  ISETP.LT.OR P1, PT, R34, R242.reuse, P1 ;  /* 0x000000f22200720c */ /* 0x080fe20000f21670 */
[----:B------:R1:W2:Y:S01]  /*bc20*/  MUFU.TANH R13, R7 ;  /* 0x00000007000d7308 */ /* 0x0002a20000002400 */
[----:B------:R-:W-:Y:S01]  /*bc30*/  FSEL R25, R20, -INF , !P0 ;  /* 0xff80000014197808 */ /* 0x000fe20004000000 */
[----:B---3--:R-:W-:Y:S01]  /*bc40*/  FFMA.FTZ R196, R190, -UR16, R24 ;  /* 0x80000010bec47c23 */ /* 0x008fe20008010018 */
[----:B------:R-:W-:Y:S02]  /*bc50*/  ISETP.LT.OR P6, PT, R194, R242, P6 ;  /* 0x000000f2c200720c */ /* 0x000fe400037c1670 */
[----:B------:R-:W-:Y:S02]  /*bc60*/  ISETP.GE.AND P0, PT, R252, R241, PT ;  /* 0x000000f1fc00720c */ /* 0x000fe40003f06270 */
[----:B------:R-:W-:Y:S01]  /*bc70*/  FSEL R21, R15, -INF , !P1 ;  /* 0xff8000000f157808 */ /* 0x000fe20004800000 */
[----:B------:R-:W-:Y:S01]  /*bc80*/  I2F R244, R244 ;  /* 0x000000f400f47306 */ /* 0x000fe20000201400 */
[----:B------:R-:W-:-:S02]  /*bc90*/  ISETP.GE.AND P1, PT, R194, R238, PT ;  /* 0x000000eec200720c */ /* 0x000fc40003f26270 */
[----:B------:R-:W-:Y:S02]  /*bca0*/  FSEL R20, R9, -INF , !P6 ;  /* 0xff80000009147808 */ /* 0x000fe40007000000 */
[C---:B------:R-:W-:Y:S02]  /*bcb0*/  ISETP.LT.OR P0, PT, R252.reuse, R242, P0 ;  /* 0x000000f2fc00720c */ /* 0x040fe40000701670 */
[----:B------:R-:W-:Y:S01]  /*bcc0*/  ISETP.GE.AND P6, PT, R252, R238, PT ;  /* 0x000000eefc00720c */ /* 0x000fe20003fc6270 */
[----:B------:R-:W3:Y:S01]  /*bcd0*/  MUFU.TANH R8, R8 ;  /* 0x0000000800087308 */ /* 0x000ee20000002400 */
[----:B-1----:R-:W-:Y:S01]  /*bce0*/  FMUL.FTZ R7, R181, c[0x0][0x2ec] ;  /* 0x0000bb00b5077a20 */ /* 0x002fe20000410000 */
[-C--:B------:R-:W-:Y:S01]  /*bcf0*/  ISETP.LT.OR P1, PT, R194, R239.reuse, P1 ;  /* 0x000000efc200720c */ /* 0x080fe20000f21670 */
[----:B--2---:R-:W-:Y:S01]  /*bd00*/  FFMA.FTZ R251, R251, -UR16, R13 ;  /* 0x80000010fbfb7c23 */ /* 0x004fe2000801000d */
[----:B------:R-:W-:Y:S02]  /*bd10*/  FSEL R196, R196, -INF , !P0 ;  /* 0xff800000c4c47808 */ /* 0x000fe40004000000 */
[----:B------:R-:W-:-:S02]  /*bd20*/  ISETP.LT.OR P6, PT, R252, R239, P6 ;  /* 0x000000effc00720c */ /* 0x000fc400037c1670 */
[----:B------:R-:W1:Y:S01]  /*bd30*/  MUFU.TANH R10, R10 ;  /* 0x0000000a000a7308 */ /* 0x000e620000002400 */
[----:B------:R-:W-:Y:S02]  /*bd40*/  ISETP.GE.AND P0, PT, R195, R238, PT ;  /* 0x000000eec300720c */ /* 0x000fe40003f06270 */
[----:B------:R-:W-:Y:S02]  /*bd50*/  FSEL R24, R251, -INF , !P1 ;  /* 0xff800000fb187808 */ /* 0x000fe40004800000 */
[C---:B------:R-:W-:Y:S02]  /*bd60*/  ISETP.GE.AND P1, PT, R195.reuse, R241, PT ;  /* 0x000000f1c300720c */ /* 0x040fe40003f26270 */
[C---:B------:R-:W-:Y:S01]  /*bd70*/  ISETP.LT.OR P0, PT, R195.reuse, R239, P0 ;  /* 0x000000efc300720c */ /* 0x040fe20000701670 */
[----:B------:R-:W2:Y:S01]  /*bd80*/  MUFU.TANH R7, R7 ;  /* 0x0000000700077308 */ /* 0x000ea20000002400 */
[----:B---3--:R-:W-:Y:S01]  /*bd90*/  FFMA.FTZ R192, R244, -UR16, R8 ;  /* 0x80000010f4c07c23 */ /* 0x008fe20008010008 */
[----:B------:R-:W-:Y:S01]  /*bda0*/  ISETP.LT.OR P1, PT, R195, R242, P1 ;  /* 0x000000f2c300720c */ /* 0x000fe20000f21670 */
[----:B------:R-:W-:-:S03]  /*bdb0*/  FMUL.FTZ R8, R173, c[0x0][0x2ec] ;  /* 0x0000bb00ad087a20 */ /* 0x000fc60000410000 */
[----:B------:R-:W-:Y:S02]  /*bdc0*/  FSEL R192, R192, -INF , !P6 ;  /* 0xff800000c0c07808 */ /* 0x000fe40007000000 */
[----:B------:R-:W3:Y:S01]  /*bdd0*/  MUFU.TANH R11, R11 ;  /* 0x0000000b000b7308 */ /* 0x000ee20000002400 */
[----:B-1----:R-:W-:Y:S01]  /*bde0*/  FFMA.FTZ R10, R207, -UR16, R10 ;  /* 0x80000010cf0a7c23 */ /* 0x002fe2000801000a */
[----:B------:R-:W-:-:S04]  /*bdf0*/  ISETP.GE.AND P6, PT, R206, R241, PT ;  /* 0x000000f1ce00720c */ /* 0x000fc80003fc6270 */
[----:B------:R-:W-:Y:S02]  /*be00*/  FSEL R191, R10, -INF , !P0 ;  /* 0xff8000000abf7808 */ /* 0x000fe40004000000 */
[----:B------:R-:W1:Y:S01]  /*be10*/  MUFU.TANH R6, R6 ;  /* 0x0000000600067308 */ /* 0x000e620000002400 */
[----:B--2---:R-:W-:Y:S01]  /*be20*/  FFMA.FTZ R7, R250, -UR16, R7 ;  /* 0x80000010fa077c23 */ /* 0x004fe20008010007 */
[-C--:B------:R-:W-:Y:S02]  /*be30*/  ISETP.LT.OR P6, PT, R206, R242.reuse, P6 ;  /* 0x000000f2ce00720c */ /* 0x080fe400037c1670 */
[----:B------:R-:W-:Y:S02]  /*be40*/  ISETP.GE.AND P0, PT, R205, R241, PT ;  /* 0x000000f1cd00720c */ /* 0x000fe40003f06270 */
[----:B------:R-:W-:Y:S01]  /*be50*/  FSEL R195, R7, -INF , !P1 ;  /* 0xff80000007c37808 */ /* 0x000fe20004800000 */
[----:B------:R-:W-:Y:S01]  /*be60*/  IMAD.IADD R7, R240, 0x1, -R33 ;  /* 0x00000001f0077824 */ /* 0x000fe200078e0a21 */
[----:B------:R-:W2:Y:S01]  /*be70*/  MUFU.TANH R13, R179 ;  /* 0x000000b3000d7308 */ /* 0x000ea20000002400 */
[----:B---3--:R-:W-:Y:S01]  /*be80*/  FFMA.FTZ R11, R245, -UR16, R11 ;  /* 0x80000010f50b7c23 */ /* 0x008fe2000801000b */
[----:B------:R-:W-:-:S02]  /*be90*/  ISETP.LT.OR P0, PT, R205, R242, P0 ;  /* 0x000000f2cd00720c */ /* 0x000fc40000701670 */
[-C--:B------:R-:W-:Y:S02]  /*bea0*/  ISETP.GE.AND P1, PT, R206, R238.reuse, PT ;  /* 0x000000eece00720c */ /* 0x080fe40003f26270 */
[----:B------:R-:W-:Y:S02]  /*beb0*/  FSEL R194, R11, -INF , !P6 ;  /* 0xff8000000bc27808 */ /* 0x000fe40007000000 */
[----:B------:R-:W3:Y:S01]  /*bec0*/  MUFU.TANH R9, R178 ;  /* 0x000000b200097308 */ /* 0x000ee20000002400 */
[----:B-1----:R-:W-:Y:S01]  /*bed0*/  FFMA.FTZ R6, R204, -UR16, R6 ;  /* 0x80000010cc067c23 */ /* 0x002fe20008010006 */
[C---:B------:R-:W-:Y:S02]  /*bee0*/  ISETP.GE.AND P6, PT, R205.reuse, R238, PT ;  /* 0x000000eecd00720c */ /* 0x040fe40003fc6270 */
[-C--:B------:R-:W-:Y:S02]  /*bef0*/  ISETP.LT.OR P1, PT, R206, R239.reuse, P1 ;  /* 0x000000efce00720c */ /* 0x080fe40000f21670 */
[----:B------:R-:W-:-:S02]  /*bf00*/  ISETP.LT.OR P6, PT, R205, R239, P6 ;  /* 0x000000efcd00720c */ /* 0x000fc400037c1670 */
[----:B------:R-:W-:Y:S01]  /*bf10*/  I2F R187, R187 ;  /* 0x000000bb00bb7306 */ /* 0x000fe20000201400 */
[----:B--2---:R-:W-:Y:S01]  /*bf20*/  FFMA.FTZ R13, R193, -UR16, R13 ;  /* 0x80000010c10d7c23 */ /* 0x004fe2000801000d */
[----:B------:R-:W-:Y:S02]  /*bf30*/  FSEL R193, R6, -INF , !P0 ;  /* 0xff80000006c17808 */ /* 0x000fe40004000000 */
[----:B------:R-:W-:Y:S02]  /*bf40*/  IABS R6, R7 ;  /* 0x0000000700067213 */ /* 0x000fe40000000000 */
[----:B------:R-:W-:Y:S02]  /*bf50*/  FSEL R189, R13, -INF , !P6 ;  /* 0xff8000000dbd7808 */ /* 0x000fe40007000000 */
[----:B------:R-:W1:Y:S01]  /*bf60*/  MUFU.TANH R8, R8 ;  /* 0x0000000800087308 */ /* 0x000e620000002400 */
[----:B------:R-:W-:Y:S01]  /*bf70*/  ISETP.GE.AND P6, PT, R188, R241, PT ;  /* 0x000000f1bc00720c */ /* 0x000fe20003fc6270 */
[----:B---3--:R-:W-:Y:S01]  /*bf80*/  FFMA.FTZ R9, R199, -UR16, R9 ;  /* 0x80000010c7097c23 */ /* 0x008fe20008010009 */
[----:B------:R-:W-:-:S02]  /*bf90*/  ISETP.GE.AND P0, PT, R197, R238, PT ;  /* 0x000000eec500720c */ /* 0x000fc40003f06270 */
[-C--:B------:R-:W-:Y:S02]  /*bfa0*/  ISETP.LT.OR P6, PT, R188, R242.reuse, P6 ;  /* 0x000000f2bc00720c */ /* 0x080fe400037c1670 */
[----:B------:R-:W-:Y:S01]  /*bfb0*/  FSEL R190, R9, -INF , !P1 ;  /* 0xff80000009be7808 */ /* 0x000fe20004800000 */
[----:B------:R-:W-:Y:S01]  /*bfc0*/  I2F R186, R186 ;  /* 0x000000ba00ba7306 */ /* 0x000fe20000201400 */
[C---:B------:R-:W-:Y:S02]  /*bfd0*/  ISETP.GE.AND P1, PT, R197.reuse, R241, PT ;  /* 0x000000f1c500720c */ /* 0x040fe40003f26270 */
[C---:B------:R-:W-:Y:S02]  /*bfe0*/  ISETP.LT.OR P0, PT, R197.reuse, R239, P0 ;  /* 0x000000efc500720c */ /* 0x040fe40000701670 */
[----:B------:R-:W-:-:S03]  /*bff0*/  ISETP.LT.OR P1, PT, R197, R242, P1 ;  /* 0x000000f2c500720c */ /* 0x000fc60000f21670 */
[----:B------:R-:W2:Y:S01]  /*c000*/  MUFU.TANH R172, R172 ;  /* 0x000000ac00ac7308 */ /* 0x000ea20000002400 */
[----:B-1----:R-:W-:-:S05]  /*c010*/  FFMA.FTZ R8, R187, -UR16, R8 ;  /* 0x80000010bb087c23 */ /* 0x002fca0008010008 */
[----:B------:R-:W-:Y:S02]  /*c020*/  FSEL R181, R8, -INF , !P6 ;  /* 0xff80000008b57808 */ /* 0x000fe40007000000 */
[----:B------:R-:W1:Y:S01]  /*c030*/  MUFU.TANH R174, R174 ;  /* 0x000000ae00ae7308 */ /* 0x000e620000002400 */
[----:B------:R-:W-:-:S04]  /*c040*/  ISETP.GE.AND P6, PT, R18, R238, PT ;  /* 0x000000ee1200720c */ /* 0x000fc80003fc6270 */
[----:B------:R-:W-:-:S03]  /*c050*/  ISETP.LT.OR P6, PT, R18, R239, P6 ;  /* 0x000000ef1200720c */ /* 0x000fc600037c1670 */
[----:B------:R-:W-:Y:S01]  /*c060*/  I2F R166, R166 ;  /* 0x000000a600a67306 */ /* 0x000fe20000201400 */
[----:B--2---:R-:W-:-:S05]  /*c070*/  FFMA.FTZ R172, R201, -UR16, R172 ;  /* 0x80000010c9ac7c23 */ /* 0x004fca00080100ac */
[----:B------:R-:W-:Y:S02]  /*c080*/  FSEL R182, R172, -INF , !P1 ;  /* 0xff800000acb67808 */ /* 0x000fe40004800000 */
[----:B------:R-:W2:Y:S01]  /*c090*/  MUFU.TANH R7, R170 ;  /* 0x000000aa00077308 */ /* 0x000ea20000002400 */
[----:B-1----:R-:W-:Y:S01]  /*c0a0*/  FFMA.FTZ R32, R186, -UR16, R174 ;  /* 0x80000010ba207c23 */ /* 0x002fe200080100ae */
[----:B------:R-:W-:-:S04]  /*c0b0*/  ISETP.GE.AND P1, PT, R188, R238, PT ;  /* 0x000000eebc00720c */ /* 0x000fc80003f26270 */
[----:B------:R-:W-:Y:S02]  /*c0c0*/  FSEL R32, R32, -INF , !P0 ;  /* 0xff80000020207808 */ /* 0x000fe40004000000 */
[----:B------:R-:W-:Y:S01]  /*c0d0*/  I2F R167, R167 ;  /* 0x000000a700a77306 */ /* 0x000fe20000201400 */
[----:B------:R-:W-:Y:S02]  /*c0e0*/  ISETP.GE.AND P0, PT, R18, R241, PT ;  /* 0x000000f11200720c */ /* 0x000fe40003f06270 */
[----:B------:R-:W-:Y:S02]  /*c0f0*/  ISETP.LT.OR P1, PT, R188, R239, P1 ;  /* 0x000000efbc00720c */ /* 0x000fe40000f21670 */
[----:B------:R-:W-:-:S03]  /*c100*/  ISETP.LT.OR P0, PT, R18, R242, P0 ;  /* 0x000000f21200720c */ /* 0x000fc60000701670 */
[----:B------:R-:W-:Y:S01]  /*c110*/  I2F R198, R198 ;  /* 0x000000c600c67306 */ /* 0x000fe20000201400 */
[----:B--2---:R-:W-:Y:S02]  /*c120*/  FFMA.FTZ R7, R166, -UR16, R7 ;  /* 0x80000010a6077c23 */ /* 0x004fe40008010007 */
[----:B------:R-:W-:-:S03]  /*c130*/  IMAD.MOV.U32 R166, RZ, RZ, R203 ;  /* 0x000000ffffa67224 */ /* 0x000fc600078e00cb */
[----:B------:R-:W-:Y:S02]  /*c140*/  FSEL R177, R7, -INF , !P6 ;  /* 0xff80000007b17808 */ /* 0x000fe40007000000 */
[----:B------:R-:W1:Y:S01]  /*c150*/  MUFU.TANH R175, R175 ;  /* 0x000000af00af7308 */ /* 0x000e620000002400 */
[----:B------:R-:W-:Y:S01]  /*c160*/  BAR.SYNC.DEFER_BLOCKING 0x0 ;  /* 0x0000000000007b1d */ /* 0x000fe20000010000 */
[----:B------:R-:W-:-:S06]  /*c170*/  PLOP3.LUT P6, PT, PT, PT, UP0, 0x80, 0x0 ;  /* 0x000000000000781c */ /* 0x000fcc0003fcf008 */
[----:B------:R-:W2:Y:S08]  /*c180*/  MUFU.TANH R168, R168 ;  /* 0x000000a800a87308 */ /* 0x000eb00000002400 */
[----:B------:R-:W-:Y:S01]  /*c190*/  I2F R6, R6 ;  /* 0x0000000600067306 */ /* 0x000fe20000201400 */
[----:B-1----:R-:W-:-:S05]  /*c1a0*/  FFMA.FTZ R167, R167, -UR16, R175 ;  /* 0x80000010a7a77c23 */ /* 0x002fca00080100af */
[----:B------:R-:W-:Y:S01]  /*c1b0*/  FSEL R179, R167, -INF , !P1 ;  /* 0xff800000a7b37808 */ /* 0x000fe20004800000 */
[----:B------:R-:W-:Y:S01]  /*c1c0*/  IMAD.MOV.U32 R167, RZ, RZ, R202 ;  /* 0x000000ffffa77224 */ /* 0x000fe200078e00ca */
        /* <DEDUP_REMOVED lines=8> */
[----:B-1----:R-:W-:-:S05]  /*c250*/  FFMA.FTZ R19, R19, -UR16, R169 ;  /* 0x8000001013137c23 */ /* 0x002fca00080100a9 */
[----:B------:R-:W-:Y:S01]  /*c260*/  FSEL R33, R19, -INF , !P1 ;  /* 0xff80000013217808 */ /* 0x000fe20004800000 */
[----:B--2---:R-:W-:-:S05]  /*c270*/  FFMA.FTZ R6, R6, -UR16, R171 ;  /* 0x8000001006067c23 */ /* 0x004fca00080100ab */
        /* <DEDUP_REMOVED lines=38> */
[----:B------:R-:W-:Y:S02]  /*c4e0*/  UISETP.GE.AND UP1, UPT, UR5, URZ, UPT ;  /* 0x0000003f0500728c */ /* 0x000fe4000bf26270 */
[----:B------:R-:W-:Y:S02]  /*c4f0*/  @!UP2 UIADD3 UR13, UR13, 0x1, URZ ;  /* 0x000000010d0da890 */ /* 0x000fe4000fffe03f */
[----:B------:R-:W-:-:S02]  /*c500*/  @!UP0 UIADD3 UR8, UR8, -UR4, URZ ;  /* 0x8000000408088290 */ /* 0x000fc4000fffe03f */
[----:B------:R-:W-:Y:S02]  /*c510*/  @!UP0 UIADD3 UR11, UR11, 0x1, URZ ;  /* 0x000000010b0b8890 */ /* 0x000fe4000fffe03f */
[----:B------:R-:W-:Y:S02]  /*c520*/  UISETP.GE.U32.AND UP3, UPT, UR8, UR4, UPT ;  /* 0x000000040800728c */ /* 0x000fe4000bf66070 */
[----:B------:R-:W-:Y:S02]  /*c530*/  UISETP.GE.AND UP0, UPT, UR12, URZ, UPT ;  /* 0x0000003f0c00728c */ /* 0x000fe4000bf06270 */
[----:B------:R-:W-:Y:S02]  /*c540*/  @UP4 UIADD3 UR13, UR13, 0x1, URZ ;  /* 0x000000010d0d4890 */ /* 0x000fe4000fffe03f */
[----:B------:R-:W-:Y:S02]  /*c550*/  UISETP.NE.AND UP2, UPT, URZ, UR6, UPT ;  /* 0x000000063f00728c */ /* 0x000fe4000bf45270 */
[----:B------:R-:W-:-:S02]  /*c560*/  ULOP3.LUT UR4, URZ, UR6, URZ, 0x33, !UPT ;  /* 0x000000063f047292 */ /* 0x000fc4000f8e333f */
[----:B------:R-:W-:Y:S02]  /*c570*/  @!UP1 UIADD3 UR13, -UR13, URZ, URZ ;  /* 0x0000003f0d0d9290 */ /* 0x000fe4000fffe13f */
[----:B------:R-:W-:Y:S02]  /*c580*/  @UP3 UIADD3 UR11, UR11, 0x1, URZ ;  /* 0x000000010b0b3890 */ /* 0x000fe4000fffe03f */
[----:B------:R-:W-:Y:S02]  /*c590*/  USEL UR5, UR4, UR13, !UP2 ;  /* 0x0000000d04057287 */ /* 0x000fe4000d000000 */
[----:B------:R-:W-:Y:S02]  /*c5a0*/  @!UP0 UIADD3 UR11, -UR11, URZ, URZ ;  /* 0x0000003f0b0b8290 */ /* 0x000fe4000fffe13f */
[----:B------:R-:W-:Y:S02]  /*c5b0*/  UIMAD.WIDE UR8, UR5, 0x4, UR18 ;  /* 0x00000004050878a5 */ /* 0x000fe4000f8e0212 */
[----:B------:R-:W-:-:S04]  /*c5c0*/  USEL UR4, UR4, UR11, !UP2 ;  /* 0x0000000b04047287 */ /* 0x000fc8000d000000 */
[----:B------:R-:W-:Y:S01]  /*c5d0*/  UIMAD.WIDE UR10, UR4, 0x4, UR18 ;  /* 0x00000004040a78a5 */ /* 0x000fe2000f8e0212 */
[----:B------:R-:W-:Y:S01]  /*c5e0*/  MOV R7, UR9 ;  /* 0x0000000900077c02 */ /* 0x000fe20008000f00 */
[----:B------:R-:W-:-:S04]  /*c5f0*/  IMAD.U32 R6, RZ, RZ, UR8 ;  /* 0x00000008ff067e24 */ /* 0x000fc8000f8e00ff */
[----:B------:R-:W-:Y:S01]  /*c600*/  IMAD.U32 R8, RZ, RZ, UR10 ;  /* 0x0000000aff087e24 */ /* 0x000fe2000f8e00ff */
[----:B------:R-:W-:Y:S01]  /*c610*/  MOV R9, UR11 ;  /* 0x0000000b00097c02 */ /* 0x000fe20008000f00 */
        /* <DEDUP_REMOVED lines=21> */
.L_x_7776:
[----:B------:R-:W-:Y:S02]  /*c770*/  ULDC UR10, c[0x0][0x198] ;  /* 0x00006600000a7ab9 */ /* 0x000fe40000000800 */
[----:B------:R-:W-:-:S04]  /*c780*/  ULEA UR10, -UR10, URZ, 0x6 ;  /* 0x0000003f0a0a7291 */ /* 0x000fc8000f8e313f */
[----:B------:R-:W-:Y:S02]  /*c790*/  USHF.R.S32.HI UR8, URZ, 0x1f, UR10 ;  /* 0x0000001f3f087899 */ /* 0x000fe4000801140a */
.L_x_7777:
[C---:B------:R-:W-:Y:S01]  /*c7a0*/  @!P4 IADD3 R7, P0, R200.reuse, UR10, RZ ;  /* 0x0000000ac807cc10 */ /* 0x040fe2000ff1e0ff */
[----:B------:R-:W-:Y:S01]  /*c7b0*/  UIADD3 UR4, UP1, UP0, UR24, UR10, UR24 ;  /* 0x0000000a18047290 */ /* 0x000fe2000f83e018 */
[----:B------:R-:W-:Y:S01]  /*c7c0*/  @!P3 IADD3 R9, P1, R200, UR10, RZ ;  /* 0x0000000ac809bc10 */ /* 0x000fe2000ff3e0ff */
[----:B------:R1:W-:Y:S01]  /*c7d0*/  @P5 STS.128 [R236+0x8000], RZ ;  /* 0x008000ffec005388 */ /* 0x0003e20000000c00 */
[----:B------:R-:W-:Y:S01]  /*c7e0*/  @!P4 IADD3.X R6, R165, UR8, RZ, P0, !PT ;  /* 0x00000008a506cc10 */ /* 0x000fe200087fe4ff */
[----:B------:R-:W-:Y:S01]  /*c7f0*/  UIADD3.X UR6, UR23, UR8, UR23, UP1, UP0 ;  /* 0x0000000817067290 */ /* 0x000fe20008fe0417 */
[C---:B------:R-:W-:Y:S01]  /*c800*/  @!P4 LEA R174, P0, R7.reuse, c[0x0][0x168], 0x1 ;  /* 0x00005a0007aeca11 */ /* 0x040fe200078008ff */
[----:B------:R-:W-:Y:S01]  /*c810*/  UIADD3 UR5, UP1, UR24, UR4, URZ ;  /* 0x0000000418057290 */ /* 0x000fe2000ff3e03f */
[----:B------:R-:W-:Y:S01]  /*c820*/  BSSY B0, `(.L_x_7778) ;  /* 0x0000092000007945 */ /* 0x000fe20003800000 */
[----:B------:R-:W-:Y:S01]  /*c830*/  VOTEU.ALL UP0, P5 ;  /* 0x00000000003f7886 */ /* 0x000fe20002800000 */
[----:B------:R-:W-:-:S02]  /*c840*/  @!P4 LEA.HI.X R175, R7, c[0x0][0x16c], R6, 0x1, P0 ;  /* 0x00005b0007afca11 */ /* 0x000fc400000f0c06 */
[----:B------:R-:W-:Y:S02]  /*c850*/  @!P2 IADD3 R8, P0, R200, UR10, RZ ;  /* 0x0000000ac808ac10 */ /* 0x000fe4000ff1e0ff */
[----:B------:R-:W-:Y:S01]  /*c860*/  @!P3 IADD3.X R7, R165, UR8, RZ, P1, !PT ;  /* 0x00000008a507bc10 */ /* 0x000fe20008ffe4ff */
[----:B------:R-:W-:Y:S01]  /*c870*/  @!UP0 UIADD3 UR11, UP2, UR24, UR10, URZ ;  /* 0x0000000a180b8290 */ /* 0x000fe2000ff5e03f */
[----:B------:R-:W-:Y:S02]  /*c880*/  @!P3 LEA R30, P1, R9, c[0x0][0x168], 0x1 ;  /* 0x00005a00091eba11 */ /* 0x000fe400078208ff */
[----:B------:R-:W-:Y:S01]  /*c890*/  @!P2 IADD3.X R6, R165, UR8, RZ, P0, !PT ;  /* 0x00000008a506ac10 */ /* 0x000fe200087fe4ff */
[----:B------:R-:W-:Y:S01]  /*c8a0*/  @!UP0 UIADD3.X UR9, UR23, UR8, URZ, UP2, !UPT ;  /* 0x0000000817098290 */ /* 0x000fe200097fe43f */
[----:B------:R-:W-:Y:S01]  /*c8b0*/  @!P3 LEA.HI.X R31, R9, c[0x0][0x16c], R7, 0x1, P1 ;  /* 0x00005b00091fba11 */ /* 0x000fe200008f0c07 */
[----:B------:R-:W-:Y:S01]  /*c8c0*/  IMAD.U32 R7, RZ, RZ, UR10 ;  /* 0x0000000aff077e24 */ /* 0x000fe2000f8e00ff */
[----:B------:R-:W-:-:S04]  /*c8d0*/  @!P2 LEA R28, P0, R8, c[0x0][0x168], 0x1 ;  /* 0x00005a00081caa11 */ /* 0x000fc800078008ff */
[----:B------:R-:W-:Y:S01]  /*c8e0*/  @!P2 LEA.HI.X R29, R8, c[0x0][0x16c], R6, 0x1, P0 ;  /* 0x00005b00081daa11 */ /* 0x000fe200000f0c06 */
[----:B------:R-:W-:Y:S01]  /*c8f0*/  IMAD.U32 R6, RZ, RZ, UR8 ;  /* 0x00000008ff067e24 */ /* 0x000fe2000f8e00ff */
[----:B------:R-:W-:Y:S01]  /*c900*/  @!P4 IADD3 R10, P1, P0, R200, UR24, R7 ;  /* 0x00000018c80acc10 */ /* 0x000fe2000f83e007 */
[----:B------:R-:W-:-:S03]  /*c910*/  IMAD.U32 R8, RZ, RZ, UR8 ;  /* 0x00000008ff087e24 */ /* 0x000fc6000f8e00ff */
[----:B------:R-:W-:Y:S02]  /*c920*/  @!P4 IADD3.X R9, R165, UR23, R6, P1, P0 ;  /* 0x00000017a509cc10 */ /* 0x000fe40008fe0406 */
[C---:B------:R-:W-:Y:S02]  /*c930*/  @!P4 LEA R172, P0, R10.reuse, c[0x0][0x168], 0x1 ;  /* 0x00005a000aacca11 */ /* 0x040fe400078008ff */
[C---:B------:R-:W-:Y:S02]  /*c940*/  @!P5 LEA R202, P1, R7.reuse, R247, 0x1 ;  /* 0x000000f707cad211 */ /* 0x040fe400078208ff */
        /* <DEDUP_REMOVED lines=36> */
[----:B------:R-:W-:Y:S01]  /*cb90*/  @!P3 IADD3 R7, P0, R200, UR4, RZ ;  /* 0x00000004c807bc10 */ /* 0x000fe2000ff1e0ff */
        /* <DEDUP_REMOVED lines=38> */
[C---:B--2---:R-:W-:Y:S01]  /*ce00*/  @!P3 LEA R174, P0, R6.reuse, c[0x0][0x168], 0x1 ;  /* 0x00005a0006aeba11 */ /* 0x044fe200078008ff */
        /* <DEDUP_REMOVED lines=51> */
.L_x_7779:
[----:B------:R-:W-:Y:S05]  /*d140*/  BSYNC B0 ;  /* 0x0000000000007941 */ /* 0x000fea0003800000 */
.L_x_7778:
[----:B------:R-:W0:Y:S01]  /*d150*/  LDGDEPBAR ;  /* 0x00000000000079af */ /* 0x000e220000000000 */
[----:B--2---:R-:W-:Y:S02]  /*d160*/  IMAD.U32 R7, RZ, RZ, UR10 ;  /* 0x0000000aff077e24 */ /* 0x004fe4000f8e00ff */
[----:B------:R-:W-:-:S03]  /*d170*/  IMAD.U32 R6, RZ, RZ, UR8 ;  /* 0x00000008ff067e24 */ /* 0x000fc6000f8e00ff */
[----:B------:R-:W-:-:S04]  /*d180*/  LEA R247, P0, R7, R247, 0x1 ;  /* 0x000000f707f77211 */ /* 0x000fc800078008ff */
[----:B------:R-:W-:Y:S02]  /*d190*/  LEA.HI.X R246, R7, R246, R6, 0x1, P0 ;  /* 0x000000f607f67211 */ /* 0x000fe400000f0c06 */
.L_x_7775:
[----:B-1----:R-:W-:Y:S01]  /*d1a0*/  FMNMX.FTZ R9, R164, R17, !PT ;  /* 0x00000011a4097209 */ /* 0x002fe20007810000 */
        /* <DEDUP_REMOVED lines=38> */
[----:B------:R-:W-:Y:S01]  /*d410*/  LDSM.16.MT88.4 R8, [R225+0x10000] ;  /* 0x01000000e108783b */ /* 0x000fe20000004200 */
        /* <DEDUP_REMOVED lines=9> */
[--C-:B------:R-:W-:Y:S01]  /*d4b0*/  FFMA.FTZ R171, R17, c[0x0][0x23c], -R34.reuse ;  /* 0x00008f0011ab7a23 */ /* 0x100fe20000010822 */
[----:B------:R-:W-:Y:S01]  /*d4c0*/  FSEL R180, R180, RZ, P0 ;  /* 0x000000ffb4b47208 */ /* 0x000fe20000000000 */
[----:B------:R-:W-:Y:S02]  /*d4d0*/  FFMA.FTZ R170, R16, c[0x0][0x23c], -R34 ;  /* 0x00008f0010aa7a23 */ /* 0x000fe40000010822 */
[----:B------:R-:W1:Y:S01]  /*d4e0*/  LDSM.16.MT88.4 R16, [R228+0x10000] ;  /* 0x01000000e410783b */ /* 0x000e620000004200 */
[----:B------:R-:W-:Y:S01]  /*d4f0*/  FADD.FTZ R5, R164, -R5 ;  /* 0x80000005a4057221 */ /* 0x000fe20000010000 */
[----:B------:R-:W-:Y:S01]  /*d500*/  MUFU.EX2 R171, R171 ;  /* 0x000000ab00ab7308 */ /* 0x000fe20000000800 */
[--C-:B------:R-:W-:Y:S01]  /*d510*/  FFMA.FTZ R164, R4, c[0x0][0x23c], -R180.reuse ;  /* 0x00008f0004a47a23 */ /* 0x100fe200000108b4 */
[----:B------:R-:W-:Y:S01]  /*d520*/  FSEL R4, R172, RZ, P0 ;  /* 0x000000ffac047208 */ /* 0x000fe20000000000 */
[----:B------:R-:W-:-:S02]  /*d530*/  FFMA.FTZ R165, R2, c[0x0][0x23c], -R180 ;  /* 0x00008f0002a57a23 */ /* 0x000fc400000108b4 */
[----:B------:R-:W-:Y:S02]  /*d540*/  FFMA.FTZ R169, R14, c[0x0][0x23c], -R34 ;  /* 0x00008f000ea97a23 */ /* 0x000fe40000010822 */
[----:B------:R-:W-:Y:S01]  /*d550*/  FADD.FTZ R4, R3, -R4 ;  /* 0x8000000403047221 */ /* 0x000fe20000010000 */
[----:B------:R-:W2:Y:S01]  /*d560*/  MUFU.EX2 R170, R170 ;  /* 0x000000aa00aa7308 */ /* 0x000ea20000000800 */
[--C-:B------:R-:W-:Y:S02]  /*d570*/  FFMA.FTZ R2, R12, c[0x0][0x23c], -R180.reuse ;  /* 0x00008f000c027a23 */ /* 0x100fe400000108b4 */
[----:B------:R-:W-:Y:S01]  /*d580*/  FFMA.FTZ R0, R0, c[0x0][0x23c], -R180 ;  /* 0x00008f0000007a23 */ /* 0x000fe200000108b4 */
[----:B------:R-:W3:Y:S01]  /*d590*/  LDSM.16.MT88.4 R12, [R226+0x10000] ;  /* 0x01000000e20c783b */ /* 0x000ee20000004200 */
[----:B------:R-:W-:Y:S02]  /*d5a0*/  FMUL.FTZ R3, R4, c[0x0][0x23c] ;  /* 0x00008f0004037a20 */ /* 0x000fe40000410000 */
[----:B------:R-:W-:Y:S01]  /*d5b0*/  FMUL.FTZ R5, R5, c[0x0][0x23c] ;  /* 0x00008f0005057a20 */ /* 0x000fe20000410000 */
[----:B------:R-:W-:Y:S01]  /*d5c0*/  MUFU.EX2 R169, R169 ;  /* 0x000000a900a97308 */ /* 0x000fe20000000800 */
[----:B------:R-:W-:-:S02]  /*d5d0*/  FFMA.FTZ R176, R184, c[0x0][0x23c], -R34 ;  /* 0x00008f00b8b07a23 */ /* 0x000fc40000010822 */
[--C-:B------:R-:W-:Y:S02]  /*d5e0*/  FFMA.FTZ R183, R21, c[0x0][0x23c], -R34.reuse ;  /* 0x00008f0015b77a23 */ /* 0x100fe40000010822 */
[--C-:B------:R-:W-:Y:S02]  /*d5f0*/  FFMA.FTZ R184, R20, c[0x0][0x23c], -R34.reuse ;  /* 0x00008f0014b87a23 */ /* 0x100fe40000010822 */
[----:B------:R-:W-:Y:S01]  /*d600*/  LDSM.16.MT88.4 R20, [R224+0x16000] ;  /* 0x01600000e014783b */ /* 0x000fe20000004200 */
[----:B------:R-:W4:Y:S01]  /*d610*/  MUFU.EX2 R168, R168 ;  /* 0x000000a800a87308 */ /* 0x000f220000000800 */
[----:B--2---:R-:W-:Y:S01]  /*d620*/  F2FP.BF16.PACK_AB R4, R170, R171 ;  /* 0x000000abaa04723e */ /* 0x004fe200000010ff */
[----:B------:R-:W-:Y:S02]  /*d630*/  FFMA.FTZ R175, R185, c[0x0][0x23c], -R34 ;  /* 0x00008f00b9af7a23 */ /* 0x000fe40000010822 */
[--C-:B------:R-:W-:Y:S02]  /*d640*/  FFMA.FTZ R185, R27, c[0x0][0x23c], -R180.reuse ;  /* 0x00008f001bb97a23 */ /* 0x100fe400000108b4 */
[----:B------:R-:W-:-:S02]  /*d650*/  FFMA.FTZ R186, R26, c[0x0][0x23c], -R180 ;  /* 0x00008f001aba7a23 */ /* 0x000fc400000108b4 */
[----:B------:R-:W-:Y:S01]  /*d660*/  MUFU.EX2 R165, R165 ;  /* 0x000000a500a57308 */ /* 0x000fe20000000800 */
[--C-:B------:R-:W-:Y:S02]  /*d670*/  FFMA.FTZ R187, R25, c[0x0][0x23c], -R180.reuse ;  /* 0x00008f0019bb7a23 */ /* 0x100fe400000108b4 */
[----:B------:R-:W-:Y:S02]  /*d680*/  FFMA.FTZ R188, R24, c[0x0][0x23c], -R180 ;  /* 0x00008f0018bc7a23 */ /* 0x000fe400000108b4 */
[----:B------:R-:W-:Y:S01]  /*d690*/  LDSM.16.MT88.4 R24, [R224+0x10800] ;  /* 0x01080000e018783b */ /* 0x000fe20000004200 */
[--C-:B------:R-:W-:Y:S02]  /*d6a0*/  FFMA.FTZ R196, R196, c[0x0][0x23c], -R34.reuse ;  /* 0x00008f00c4c47a23 */ /* 0x100fe40000010822 */
[----:B------:R-:W-:Y:S01]  /*d6b0*/  MUFU.EX2 R2, R2 ;  /* 0x0000000200027308 */ /* 0x000fe20000000800 */
[----:B----4-:R-:W-:Y:S01]  /*d6c0*/  F2FP.BF16.PACK_AB R6, R168, R169 ;  /* 0x000000a9a806723e */ /* 0x010fe200000010ff */
[----:B------:R-:W-:-:S02]  /*d6d0*/  FFMA.FTZ R195, R195, c[0x0][0x23c], -R34 ;  /* 0x00008f00c3c37a23 */ /* 0x000fc40000010822 */
[--C-:B------:R-:W-:Y:S02]  /*d6e0*/  FFMA.FTZ R194, R194, c[0x0][0x23c], -R34.reuse ;  /* 0x00008f00c2c27a23 */ /* 0x100fe40000010822 */
[----:B------:R-:W-:Y:S02]  /*d6f0*/  FFMA.FTZ R193, R193, c[0x0][0x23c], -R34 ;  /* 0x00008f00c1c17a23 */ /* 0x000fe40000010822 */
[----:B------:R-:W-:Y:S01]  /*d700*/  MUFU.EX2 R0, R0 ;  /* 0x0000000000007308 */ /* 0x000fe20000000800 */
[--C-:B------:R-:W-:Y:S02]  /*d710*/  FFMA.FTZ R192, R192, c[0x0][0x23c], -R180.reuse ;  /* 0x00008f00c0c07a23 */ /* 0x100fe400000108b4 */
[--C-:B------:R-:W-:Y:S02]  /*d720*/  FFMA.FTZ R191, R191, c[0x0][0x23c], -R180.reuse ;  /* 0x00008f00bfbf7a23 */ /* 0x100fe400000108b4 */
[--C-:B------:R-:W-:Y:S02]  /*d730*/  FFMA.FTZ R190, R190, c[0x0][0x23c], -R180.reuse ;  /* 0x00008f00bebe7a23 */ /* 0x100fe400000108b4 */
[----:B------:R-:W-:Y:S01]  /*d740*/  FFMA.FTZ R189, R189, c[0x0][0x23c], -R180 ;  /* 0x00008f00bdbd7a23 */ /* 0x000fe200000108b4 */
[----:B------:R-:W2:Y:S01]  /*d750*/  MUFU.EX2 R164, R164 ;  /* 0x000000a400a47308 */ /* 0x000ea20000000800 */
[----:B------:R-:W-:-:S02]  /*d760*/  FFMA.FTZ R182, R182, c[0x0][0x23c], -R34 ;  /* 0x00008f00b6b67a23 */ /* 0x000fc40000010822 */
[--C-:B------:R-:W-:Y:S02]  /*d770*/  FFMA.FTZ R181, R181, c[0x0][0x23c], -R34.reuse ;  /* 0x00008f00b5b57a23 */ /* 0x100fe40000010822 */
[--C-:B------:R-:W-:Y:S02]  /*d780*/  FFMA.FTZ R197, R35, c[0x0][0x23c], -R34.reuse ;  /* 0x00008f0023c57a23 */ /* 0x100fe40000010822 */
[----:B------:R-:W-:Y:S01]  /*d790*/  FFMA.FTZ R198, R33, c[0x0][0x23c], -R34 ;  /* 0x00008f0021c67a23 */ /* 0x000fe20000010822 */
[----:B------:R4:W5:Y:S01]  /*d7a0*/  MUFU.EX2 R174, R5 ;  /* 0x0000000500ae7308 */ /* 0x0009620000000800 */
[--C-:B------:R-:W-:Y:S02]  /*d7b0*/  FFMA.FTZ R199, R32, c[0x0][0x23c], -R180.reuse ;  /* 0x00008f0020c77a23 */ /* 0x100fe400000108b4 */
[--C-:B------:R-:W-:Y:S01]  /*d7c0*/  FFMA.FTZ R179, R179, c[0x0][0x23c], -R180.reuse ;  /* 0x00008f00b3b37a23 */ /* 0x100fe200000108b4 */
[----:B------:R-:W-:Y:S01]  /*d7d0*/  LDSM.16.MT88.4 R32, [R228+0x11800] ;  /* 0x01180000e420783b */ /* 0x000fe20000004200 */
[----:B------:R-:W-:-:S02]  /*d7e0*/  FFMA.FTZ R177, R177, c[0x0][0x23c], -R180 ;  /* 0x00008f00b1b17a23 */ /* 0x000fc400000108b4 */
[----:B------:R-:W-:Y:S01]  /*d7f0*/  FFMA.FTZ R178, R178, c[0x0][0x23c], -R180 ;  /* 0x00008f00b2b27a23 */ /* 0x000fe200000108b4 */
        /* <DEDUP_REMOVED lines=135> */
[----:B------:R-:W1:Y:S01]  /*e070*/  MUFU.EX2 R199, R199 ;  /* 0x000000c700c77308 */ /* 0x000e620000000800 */
        /* <DEDUP_REMOVED lines=64> */
[----:B------:R-:W-:Y:S02]  /*e480*/  FFMA.FTZ R171, R249, R174, R171 ;  /* 0x000000aef9ab7223 */ /* 0x000fe400000100ab */
[----:B------:R-:W-:-:S02]  /*e490*/  FFMA.FTZ R3, R248, R3, R165 ;  /* 0x00000003f8037223 */ /* 0x000fc400000100a5 */
[----:B------:R-:W-:Y:S01]  /*e4a0*/  FADD.FTZ R170, R170, R171 ;  /* 0x000000abaaaa7221 */ /* 0x000fe20000010000 */
[C---:B------:R-:W-:Y:S01]  /*e4b0*/  HMMA.16816.F32.BF16 R124, R4.reuse, R20, R124 ;  /* 0x00000014047c723c */ /* 0x040fe2000004187c */
[----:B------:R-:W-:Y:S01]  /*e4c0*/  FADD.FTZ R2, R2, R3 ;  /* 0x0000000302027221 */ /* 0x000fe20000010000 */
[----:B------:R-:W-:Y:S01]  /*e4d0*/  MOV R3, R172 ;  /* 0x000000ac00037202 */ /* 0x000fe20000000f00 */
[----:B------:R-:W-:Y:S02]  /*e4e0*/  FADD.FTZ R170, R169, R170 ;  /* 0x000000aaa9aa7221 */ /* 0x000fe40000010000 */
[----:B------:R-:W-:Y:S02]  /*e4f0*/  FADD.FTZ R2, R0, R2 ;  /* 0x0000000200027221 */ /* 0x000fe40000010000 */
[----:B------:R-:W-:Y:S01]  /*e500*/  FADD.FTZ R168, R168, R170 ;  /* 0x000000aaa8a87221 */ /* 0x000fe20000010000 */
[----:B------:R-:W-:Y:S01]  /*e510*/  HMMA.16816.F32.BF16 R128, R4, R22, R128 ;  /* 0x000000160480723c */ /* 0x000fe20000041880 */
[----:B------:R-:W2:Y:S01]  /*e520*/  LDSM.16.MT88.4 R20, [R228+0x12800] ;  /* 0x01280000e414783b */ /* 0x000ea20000004200 */
        /* <DEDUP_REMOVED lines=60> */
[----:B------:R-:W-:Y:S07]  /*e8f0*/  LDSM.16.MT88.4 R8, [R226+0x13000] ;  /* 0x01300000e208783b */ /* 0x000fee0000004200 */
        /* <DEDUP_REMOVED lines=67> */
[----:B------:R-:W-:Y:S01]  /*ed30*/  HMMA.16816.F32.BF16 R128, R4, R10, R128 ;  /* 0x0000000a0480723c */ /* 0x000fe20000041880 */
[----:B------:R-:W4:Y:S06]  /*ed40*/  LDSM.16.MT88.4 R8, [R225+0x13800] ;  /* 0x01380000e108783b */ /* 0x000f2c0000004200 */
[----:B------:R-:W-:-:S02]  /*ed50*/  F2FP.BF16.PACK_AB R4, R181, R182 ;  /* 0x000000b6b504723e */ /* 0x000fc400000010ff */
[----:B------:R-:W-:Y:S02]  /*ed60*/  F2FP.BF16.PACK_AB R5, R179, R199 ;  /* 0x000000c7b305723e */ /* 0x000fe400000010ff */
[----:B------:R-:W-:Y:S02]  /*ed70*/  F2FP.BF16.PACK_AB R6, R198, R197 ;  /* 0x000000c5c606723e */ /* 0x000fe400000010ff */
[----:B------:R-:W-:-:S07]  /*ed80*/  F2FP.BF16.PACK_AB R7, R178, R177 ;  /* 0x000000b1b207723e */ /* 0x000fce00000010ff */
        /* <DEDUP_REMOVED lines=28> */
[C---:B------:R-:W-:Y:S08]  /*ef50*/  HMMA.16816.F32.BF16 R72, R4.reuse, R34, R72 ;  /* 0x000000220448723c */ /* 0x040ff00000041848 */
[C---:B-----5:R-:W-:Y:S08]  /*ef60*/  HMMA.16816.F32.BF16 R76, R4.reuse, R28, R76 ;  /* 0x0000001c044c723c */ /* 0x060ff0000004184c */
[C---:B------:R-:W-:Y:S08]  /*ef70*/  HMMA.16816.F32.BF16 R80, R4.reuse, R30, R80 ;  /* 0x0000001e0450723c */ /* 0x040ff00000041850 */
[C---:B------:R-:W-:Y:S08]  /*ef80*/  HMMA.16816.F32.BF16 R84, R4.reuse, R24, R84 ;  /* 0x000000180454723c */ /* 0x040ff00000041854 */
[C---:B------:R-:W-:Y:S08]  /*ef90*/  HMMA.16816.F32.BF16 R88, R4.reuse, R26, R88 ;  /* 0x0000001a0458723c */ /* 0x040ff00000041858 */
[C---:B--2---:R-:W-:Y:S08]  /*efa0*/  HMMA.16816.F32.BF16 R92, R4.reuse, R20, R92 ;  /* 0x00000014045c723c */ /* 0x044ff0000004185c */
[C---:B------:R-:W-:Y:S08]  /*efb0*/  HMMA.16816.F32.BF16 R96, R4.reuse, R22, R96 ;  /* 0x000000160460723c */ /* 0x040ff00000041860 */
[C---:B----4-:R-:W-:Y:S08]  /*efc0*/  HMMA.16816.F32.BF16 R108, R4.reuse, R8, R108 ;  /* 0x00000008046c723c */ /* 0x050ff0000004186c */
[C---:B------:R-:W-:Y:S08]  /*efd0*/  HMMA.16816.F32.BF16 R112, R4.reuse, R10, R112 ;  /* 0x0000000a0470723c */ /* 0x040ff00000041870 */
[C---:B---3--:R-:W-:Y:S08]  /*efe0*/  HMMA.16816.F32.BF16 R116, R4.reuse, R12, R116 ;  /* 0x0000000c0474723c */ /* 0x048ff00000041874 */
[C---:B------:R-:W-:Y:S08]  /*eff0*/  HMMA.16816.F32.BF16 R120, R4.reuse, R14, R120 ;  /* 0x0000000e0478723c */ /* 0x040ff00000041878 */
[C---:B-1----:R-:W-:Y:S08]  /*f000*/  HMMA.16816.F32.BF16 R124, R4.reuse, R16, R124 ;  /* 0x00000010047c723c */ /* 0x042ff0000004187c */
[----:B------:R-:W-:Y:S11]  /*f010*/  HMMA.16816.F32.BF16 R128, R4, R18, R128 ;  /* 0x000000120480723c */ /* 0x000ff60000041880 */
[----:B------:R-:W-:Y:S08]  /*f020*/  @!UPT UIADD3 URZ, URZ, URZ, URZ ;  /* 0x0000003f3f3ff290 */ /* 0x000ff0000fffe03f */
.L_x_7772:
        /* <DEDUP_REMOVED lines=12> */
.L_x_7784:
        /* <DEDUP_REMOVED lines=28> */
[----:B--2---:R-:W-:Y:S07]  /*f2b0*/  UIMAD.WIDE.U32 UR36, UR35, UR30, URZ ;  /* 0x0000001e232472a5 */ /* 0x004fee000f8e003f */
[----:B------:R-:W-:Y:S02]  /*f2c0*/  UMOV UR33, UR37 ;  /* 0x0000002500217c82 */ /* 0x000fe40008000000 */
[----:B------:R-:W-:Y:S04]  /*f2d0*/  UIADD3 UR29, -UR33, URZ, URZ ;  /* 0x0000003f211d7290 */ /* 0x000fe8000fffe13f */
[----:B------:R-:W-:Y:S04]  /*f2e0*/  UIMAD UR30, UR13, UR29, UR30 ;  /* 0x0000001d0d1e72a4 */ /* 0x000fe8000f8e021e */
[----:B------:R-:W-:Y:S02]  /*f2f0*/  UISETP.GT.U32.AND UP2, UPT, UR13, UR30, UPT ;  /* 0x0000001e0d00728c */ /* 0x000fe4000bf44070 */
[----:B-1----:R-:W-:Y:S07]  /*f300*/  UIMAD.WIDE.U32 UR34, UR35, UR28, URZ ;  /* 0x0000001c232272a5 */ /* 0x002fee000f8e003f */
[----:B------:R-:W-:Y:S02]  /*f310*/  UMOV UR31, UR35 ;  /* 0x00000023001f7c82 */ /* 0x000fe40008000000 */
[----:B------:R-:W-:Y:S02]  /*f320*/  UIADD3 UR25, -UR31, URZ, URZ ;  /* 0x0000003f1f197290 */ /* 0x000fe4000fffe13f */
[----:B------:R-:W-:Y:S02]  /*f330*/  @!UP2 UIADD3 UR30, UR30, -UR13, URZ ;  /* 0x8000000d1e1ea290 */ /* 0x000fe4000fffe03f */
[----:B------:R-:W-:Y:S02]  /*f340*/  UIMAD UR28, UR13, UR25, UR28 ;  /* 0x000000190d1c72a4 */ /* 0x000fe4000f8e021c */
[----:B------:R-:W-:Y:S02]  /*f350*/  UISETP.GE.U32.AND UP4, UPT, UR30, UR13, UPT ;  /* 0x0000000d1e00728c */ /* 0x000fe4000bf86070 */
[----:B------:R-:W-:Y:S02]  /*f360*/  UISETP.GT.U32.AND UP1, UPT, UR13, UR28, UPT ;  /* 0x0000001c0d00728c */ /* 0x000fe4000bf24070 */
[----:B------:R-:W-:Y:S02]  /*f370*/  ULDC UR25, c[0x0][0x2d0] ;  /* 0x0000b40000197ab9 */ /* 0x000fe40000000800 */
[----:B------:R-:W-:Y:S02]  /*f380*/  ULOP3.LUT UR14, UR14, UR25, URZ, 0x3c, !UPT ;  /* 0x000000190e0e7292 */ /* 0x000fe4000f8e3c3f */
[----:B------:R-:W-:Y:S02]  /*f390*/  ULOP3.LUT UR32, UR32, UR25, URZ, 0x3c, !UPT ;  /* 0x0000001920207292 */ /* 0x000fe4000f8e3c3f */
[----:B------:R-:W-:Y:S02]  /*f3a0*/  UISETP.GE.AND UP0, UPT, UR14, URZ, UPT ;  /* 0x0000003f0e00728c */ /* 0x000fe4000bf06270 */
[----:B------:R-:W-:Y:S02]  /*f3b0*/  @!UP2 UIADD3 UR33, UR33, 0x1, URZ ;  /* 0x000000012121a890 */ /* 0x000fe4000fffe03f */
[----:B------:R-:W-:Y:S02]  /*f3c0*/  @!UP1 UIADD3 UR28, UR28, -UR13, URZ ;  /* 0x8000000d1c1c9290 */ /* 0x000fe4000fffe03f */
[----:B------:R-:W-:Y:S02]  /*f3d0*/  @!UP1 UIADD3 UR31, UR31, 0x1, URZ ;  /* 0x000000011f1f9890 */ /* 0x000fe4000fffe03f */
[----:B------:R-:W-:Y:S02]  /*f3e0*/  UISETP.GE.U32.AND UP3, UPT, UR28, UR13, UPT ;  /* 0x0000000d1c00728c */ /* 0x000fe4000bf66070 */
[----:B------:R-:W-:Y:S02]  /*f3f0*/  UISETP.GE.AND UP1, UPT, UR32, URZ, UPT ;  /* 0x0000003f2000728c */ /* 0x000fe4000bf26270 */
[----:B------:R-:W-:Y:S02]  /*f400*/  @UP4 UIADD3 UR33, UR33, 0x1, URZ ;  /* 0x0000000121214890 */ /* 0x000fe4000fffe03f */
[----:B------:R-:W-:Y:S02]  /*f410*/  UISETP.NE.AND UP2, UPT, URZ, UR25, UPT ;  /* 0x000000193f00728c */ /* 0x000fe4000bf45270 */
[----:B------:R-:W-:Y:S03]  /*f420*/  ULOP3.LUT UR13, URZ, UR25, URZ, 0x33, !UPT ;  /* 0x000000193f0d7292 */ /* 0x000fe6000f8e333f */
[----:B------:R-:W-:Y:S02]  /*f430*/  @UP3 UIADD3 UR31, UR31, 0x1, URZ ;  /* 0x000000011f1f3890 */ /* 0x000fe4000fffe03f */
        /* <DEDUP_REMOVED lines=23> */
[----:B--2---:R-:W-:Y:S01]  /*f5b0*/  MOV R6, UR30 ;  /* 0x0000001e00067c02 */ /* 0x004fe20008000f00 */
[----:B---3--:R-:W-:Y:S01]  /*f5c0*/  IMAD.U32 R5, RZ, RZ, UR29 ;  /* 0x0000001dff057e24 */ /* 0x008fe2000f8e00ff */
[----:B------:R-:W-:Y:S04]  /*f5d0*/  UIMAD.WIDE.U32 UR28, UR10, UR25, URZ ;  /* 0x000000190a1c72a5 */ /* 0x000fe8000f8e003f */
[----:B------:R-:W2:Y:S01]  /*f5e0*/  LDG.E R4, [R4.64] ;  /* 0x0000001404047981 */ /* 0x000ea2000c1e1900 */
[----:B------:R-:W-:Y:S01]  /*f5f0*/  UIADD3 UR13, UR29, UR13, URZ ;  /* 0x0000000d1d0d7290 */ /* 0x000fe2000fffe03f */
[----:B-1----:R-:W-:Y:S05]  /*f600*/  IMAD.U32 R7, RZ, RZ, UR31 ;  /* 0x0000001fff077e24 */ /* 0x002fea000f8e00ff */
[----:B------:R1:W2:Y:S02]  /*f610*/  LDG.E R6, [R6.64] ;  /* 0x0000001406067981 */ /* 0x0002a4000c1e1900 */
[----:B-1----:R-:W-:Y:S01]  /*f620*/  IMAD.U32 R7, RZ, RZ, UR29 ;  /* 0x0000001dff077e24 */ /* 0x002fe2000f8e00ff */
        /* <DEDUP_REMOVED lines=10> */
.L_x_7781:
        /* <DEDUP_REMOVED lines=139> */
[----:B------:R-:W-:Y:S05]  /*ff80*/  LDSM.16.M88.4 R200, [R233+0xa800] ;  /* 0x00a80000e9c8783b */ /* 0x000fea0000000200 */
[C---:B-----5:R-:W-:Y:S01]  /*ff90*/  HMMA.16816.F32.BF16 R20, R32.reuse, R24, RZ ;  /* 0x000000182014723c */ /* 0x060fe200000418ff */
[----:B------:R-:W-:Y:S07]  /*ffa0*/  LDSM.16.M88.4 R204, [R233+0xc000] ;  /* 0x00c00000e9cc783b */ /* 0x000fee0000000200 */
        /* <DEDUP_REMOVED lines=9> */
[----:B------:R-:W5:Y:S07]  /*10040*/  LDSM.16.M88.4 R176, [R227+0x9800] ;  /* 0x00980000e3b0783b */ /* 0x000f6e0000000200 */
[C---:B---3--:R-:W-:Y:S08]  /*10050*/  HMMA.16816.F32.BF16 R20, R168.reuse, R180, R20 ;  /* 0x000000b4a814723c */ /* 0x048ff00000041814 */
[C---:B------:R-:W-:Y:S01]  /*10060*/  HMMA.16816.F32.BF16 R24, R168.reuse, R182, R24 ;  /* 0x000000b6a818723c */ /* 0x040fe20000041818 */
[----:B------:R-:W-:Y:S07]  /*10070*/  LDSM.16.M88.4 R180, [R220] ;  /* 0x00000000dcb4783b */ /* 0x000fee0000000200 */
[C---:B------:R-:W-:Y:S08]  /*10080*/  HMMA.16816.F32.BF16 R28, R168.reuse, R184, R28 ;  /* 0x000000b8a81c723c */ /* 0x040ff0000004181c */
[----:B------:R-:W-:Y:S01]  /*10090*/  HMMA.16816.F32.BF16 R32, R168, R186, R32 ;  /* 0x000000baa820723c */ /* 0x000fe20000041820 */
[----:B------:R-:W3:Y:S05]  /*100a0*/  LDSM.16.M88.4 R168, [R229] ;  /* 0x00000000e5a8783b */ /* 0x000eea0000000200 */
[----:B------:R-:W3:Y:S02]  /*100b0*/  LDSM.16.M88.4 R184, [R220+0x800] ;  /* 0x00080000dcb8783b */ /* 0x000ee40000000200 */
        /* <DEDUP_REMOVED lines=12> */
[----:B------:R-:W-:Y:S02]  /*10180*/  LDSM.16.M88.4 R188, [R219] ;  /* 0x00000000dbbc783b */ /* 0x000fe40000000200 */
        /* <DEDUP_REMOVED lines=8> */
[----:B------:R-:W2:Y:S07]  /*10210*/  LDSM.16.M88.4 R192, [R218] ;  /* 0x00000000dac0783b */ /* 0x000eae0000000200 */
[C---:B-1----:R-:W-:Y:S08]  /*10220*/  HMMA.16816.F32.BF16 R28, R168.reuse, R164, R28 ;  /* 0x000000a4a81c723c */ /* 0x042ff0000004181c */
[----:B------:R-:W-:Y:S01]  /*10230*/  HMMA.16816.F32.BF16 R32, R168, R166, R32 ;  /* 0x000000a6a820723c */ /* 0x000fe20000041820 */
[----:B------:R-:W1:Y:S05]  /*10240*/  LDSM.16.M88.4 R164, [R217] ;  /* 0x00000000d9a4783b */ /* 0x000e6a0000000200 */
[----:B------:R-:W1:Y:S02]  /*10250*/  LDSM.16.M88.4 R168, [R216] ;  /* 0x00000000d8a8783b */ /* 0x000e640000000200 */
        /* <DEDUP_REMOVED lines=9> */
[C---:B---3--:R-:W-:Y:S08]  /*102f0*/  HMMA.16816.F32.BF16 R28, R172.reuse, R180, R28 ;  /* 0x000000b4ac1c723c */ /* 0x048ff0000004181c */
[----:B------:R-:W-:Y:S01]  /*10300*/  HMMA.16816.F32.BF16 R32, R172, R182, R32 ;  /* 0x000000b6ac20723c */ /* 0x000fe20000041820 */
[----:B------:R-:W3:Y:S05]  /*10310*/  LDSM.16.M88.4 R172, [R227+0xb000] ;  /* 0x00b00000e3ac783b */ /* 0x000eea0000000200 */
[----:B------:R-:W-:Y:S02]  /*10320*/  LDSM.16.M88.4 R180, [R229+0x2000] ;  /* 0x00200000e5b4783b */ /* 0x000fe40000000200 */
[C---:B------:R-:W-:Y:S08]  /*10330*/  HMMA.16816.F32.BF16 R4, R184.reuse, R188, R4 ;  /* 0x000000bcb804723c */ /* 0x040ff00000041804 */
        /* <DEDUP_REMOVED lines=11> */
[----:B------:R-:W5:Y:S02]  /*103f0*/  LDSM.16.M88.4 R184, [R220+0x3000] ;  /* 0x00300000dcb8783b */ /* 0x000f640000000200 */
        /* <DEDUP_REMOVED lines=16> */
[C---:B--2---:R-:W-:Y:S08]  /*10500*/  HMMA.16816.F32.BF16 R12, R180.reuse, R168, R12 ;  /* 0x000000a8b40c723c */ /* 0x044ff0000004180c */
[C---:B------:R-:W-:Y:S01]  /*10510*/  HMMA.16816.F32.BF16 R16, R180.reuse, R170, R16 ;  /* 0x000000aab410723c */ /* 0x040fe20000041810 */
[----:B------:R-:W2:Y:S07]  /*10520*/  LDSM.16.M88.4 R168, [R233+0xd800] ;  /* 0x00d80000e9a8783b */ /* 0x000eae0000000200 */
[C---:B-----5:R-:W-:Y:S08]  /*10530*/  HMMA.16816.F32.BF16 R20, R180.reuse, R184, R20 ;  /* 0x000000b8b414723c */ /* 0x060ff00000041814 */
[C---:B------:R-:W-:Y:S01]  /*10540*/  HMMA.16816.F32.BF16 R24, R180.reuse, R186, R24 ;  /* 0x000000bab418723c */ /* 0x040fe20000041818 */
[----:B------:R-:W-:Y:S07]  /*10550*/  LDSM.16.M88.4 R184, [R214] ;  /* 0x00000000d6b8783b */ /* 0x000fee0000000200 */
[C---:B------:R-:W-:Y:S08]  /*10560*/  HMMA.16816.F32.BF16 R28, R180.reuse, R192, R28 ;  /* 0x000000c0b41c723c */ /* 0x040ff0000004181c */
[----:B------:R-:W-:Y:S01]  /*10570*/  HMMA.16816.F32.BF16 R32, R180, R194, R32 ;  /* 0x000000c2b420723c */ /* 0x000fe20000041820 */
[----:B------:R-:W3:Y:S05]  /*10580*/  LDSM.16.M88.4 R180, [R215] ;  /* 0x00000000d7b4783b */ /* 0x000eea0000000200 */
[----:B------:R-:W-:Y:S02]  /*10590*/  LDSM.16.M88.4 R192, [R227+0xc000] ;  /* 0x00c00000e3c0783b */ /* 0x000fe40000000200 */
[C---:B----4-:R-:W-:Y:S08]  /*105a0*/  HMMA.16816.F32.BF16 R4, R196.reuse, R204, R4 ;  /* 0x000000ccc404723c */ /* 0x050ff00000041804 */
        /* <DEDUP_REMOVED lines=10> */
[----:B------:R-:W2:Y:S05]  /*10650*/  LDSM.16.M88.4 R168, [R227+0xc800] ;  /* 0x00c80000e3a8783b */ /* 0x000eaa0000000200 */
[----:B------:R-:W-:Y:S02]  /*10660*/  LDSM.16.M88.4 R196, [R234+0x6000] ;  /* 0x00600000eac4783b */ /* 0x000fe40000000200 */
        /* <DEDUP_REMOVED lines=24> */
[----:B------:R-:W1:Y:S05]  /*107f0*/  LDSM.16.M88.4 R164, [R233+0xf000] ;  /* 0x00f00000e9a4783b */ /* 0x000e6a0000000200 */
[----:B------:R-:W3:Y:S02]  /*10800*/  LDSM.16.M88.4 R172, [R233+0xf800] ;  /* 0x00f80000e9ac783b */ /* 0x000ee40000000200 */
        /* <DEDUP_REMOVED lines=11> */
[----:B------:R-:W2:Y:S05]  /*108c0*/  LDSM.16.M88.4 R168, [R209] ;  /* 0x00000000d1a8783b */ /* 0x000eaa0000000200 */
[----:B------:R-:W4:Y:S02]  /*108d0*/  LDSM.16.M88.4 R176, [R208] ;  /* 0x00000000d0b0783b */ /* 0x000f240000000200 */
        /* <DEDUP_REMOVED lines=11> */
[----:B------:R-:W3:Y:S05]  /*10990*/  LDSM.16.M88.4 R172, [R227+0xf000] ;  /* 0x00f00000e3ac783b */ /* 0x000eea0000000200 */
[----:B------:R-:W-:Y:S02]  /*109a0*/  LDSM.16.M88.4 R196, [R229+0x6000] ;  /* 0x00600000e5c4783b */ /* 0x000fe40000000200 */
[C---:B-----5:R-:W-:Y:S08]  /*109b0*/  HMMA.16816.F32.BF16 R4, R180.reuse, R184, R4 ;  /* 0x000000b8b404723c */ /* 0x060ff00000041804 */
[C---:B------:R-:W-:Y:S01]  /*109c0*/  HMMA.16816.F32.BF16 R8, R180.reuse, R186, R8 ;  /* 0x000000bab408723c */ /* 0x040fe20000041808 */
[----:B------:R-:W5:Y:S07]  /*109d0*/  LDSM.16.M88.4 R184, [R227+0xf800] ;  /* 0x00f80000e3b8783b */ /* 0x000f6e0000000200 */
[C---:B------:R-:W-:Y:S08]  /*109e0*/  HMMA.16816.F32.BF16 R12, R180.reuse, R188, R12 ;  /* 0x000000bcb40c723c */ /* 0x040ff0000004180c */
[C---:B------:R-:W-:Y:S08]  /*109f0*/  HMMA.16816.F32.BF16 R16, R180.reuse, R190, R16 ;  /* 0x000000beb410723c */ /* 0x040ff00000041810 */
[C---:B--2---:R-:W-:Y:S08]  /*10a00*/  HMMA.16816.F32.BF16 R20, R180.reuse, R168, R20 ;  /* 0x000000a8b414723c */ /* 0x044ff00000041814 */
[C---:B------:R-:W-:Y:S08]  /*10a10*/  HMMA.16816.F32.BF16 R24, R180.reuse, R170, R24 ;  /* 0x000000aab418723c */ /* 0x040ff00000041818 */
        /* <DEDUP_REMOVED lines=114> */
[----:B---3--:R-:W-:Y:S07]  /*11140*/  UIMAD.WIDE.U32 UR36, UR35, UR30, URZ ;  /* 0x0000001e232472a5 */ /* 0x008fee000f8e003f */
[----:B------:R-:W-:Y:S02]  /*11150*/  UMOV UR33, UR37 ;  /* 0x0000002500217c82 */ /* 0x000fe40008000000 */
[----:B------:R-:W-:Y:S04]  /*11160*/  UIADD3 UR29, -UR33, URZ, URZ ;  /* 0x0000003f211d7290 */ /* 0x000fe8000fffe13f */
[----:B------:R-:W-:Y:S04]  /*11170*/  UIMAD UR30, UR10, UR29, UR30 ;  /* 0x0000001d0a1e72a4 */ /* 0x000fe8000f8e021e */
[----:B------:R-:W-:Y:S02]  /*11180*/  UISETP.GT.U32.AND UP2, UPT, UR10, UR30, UPT ;  /* 0x0000001e0a00728c */ /* 0x000fe4000bf44070 */
[----:B--2---:R-:W-:Y:S07]  /*11190*/  UIMAD.WIDE.U32 UR34, UR35, UR28, URZ ;  /* 0x0000001c232272a5 */ /* 0x004fee000f8e003f */
        /* <DEDUP_REMOVED lines=17> */
[----:B------:R-:W-:Y:S02]  /*112b0*/  ULOP3.LUT UR10, URZ, UR25, URZ, 0x33, !UPT ;  /* 0x000000193f0a7292 */ /* 0x000fe4000f8e333f */
[----:B------:R-:W-:Y:S02]  /*112c0*/  @!UP1 UIADD3 UR33, -UR33, URZ, URZ ;  /* 0x0000003f21219290 */ /* 0x000fe4000fffe13f */
        /* <DEDUP_REMOVED lines=8> */
[----:B------:R-:W-:Y:S01]  /*11350*/  MOV R10, UR10 ;  /* 0x0000000a000a7c02 */ /* 0x000fe20008000f00 */
[----:B------:R-:W-:Y:S01]  /*11360*/  UIADD3 UR10, UR33, -UR10, URZ ;  /* 0x8000000a210a7290 */ /* 0x000fe2000fffe03f */
[----:B------:R-:W2:Y:S01]  /*11370*/  R2UR UR28, R30 ;  /* 0x000000001e1c73c2 */ /* 0x000ea200000e0000 */
[----:B------:R-:W-:Y:S02]  /*11380*/  LEA.HI.X.SX32 R31, R9, UR19, 0x2, P0 ;  /* 0x00000013091f7c11 */ /* 0x000fe400080f16ff */
[----:B------:R-:W-:Y:S01]  /*11390*/  LEA R32, P1, R11, UR18, 0x2 ;  /* 0x000000120b207c11 */ /* 0x000fe2000f8210ff */
[----:B------:R-:W-:Y:S03]  /*113a0*/  UIMAD UR25, UR10, UR25, -0x40 ;  /* 0xffffffc00a1974a4 */ /* 0x000fe6000f8e0219 */
[----:B------:R-:W-:Y:S01]  /*113b0*/  LEA.HI.X.SX32 R33, R10, UR19, 0x2, P1 ;  /* 0x000000130a217c11 */ /* 0x000fe200088f16ff */
[----:B------:R-:W3:Y:S01]  /*113c0*/  R2UR UR30, R32 ;  /* 0x00000000201e73c2 */ /* 0x000ee200000e0000 */
[----:B------:R-:W-:Y:S02]  /*113d0*/  USHF.R.S32.HI UR11, URZ, 0x1f, UR25 ;  /* 0x0000001f3f0b7899 */ /* 0x000fe40008011419 */
[----:B------:R-:W-:Y:S04]  /*113e0*/  UIMAD UR10, UR9, UR25, URZ ;  /* 0x00000019090a72a4 */ /* 0x000fe8000f8e023f */
[----:B------:R-:W-:Y:S01]  /*113f0*/  UIMAD UR10, UR11, UR8, UR10 ;  /* 0x000000080b0a72a4 */ /* 0x000fe2000f8e020a */
[----:B------:R-:W4:Y:S02]  /*11400*/  R2UR UR29, R31 ;  /* 0x000000001f1d73c2 */ /* 0x000f2400000e0000 */
[----:B------:R-:W-:Y:S01]  /*11410*/  UMOV UR11, UR9 ;  /* 0x00000009000b7c82 */ /* 0x000fe20008000000 */
[----:B--2---:R-:W-:Y:S05]  /*11420*/  IMAD.U32 R10, RZ, RZ, UR28 ;  /* 0x0000001cff0a7e24 */ /* 0x004fea000f8e00ff */
[----:B------:R-:W2:Y:S01]  /*11430*/  R2UR UR31, R33 ;  /* 0x00000000211f73c2 */ /* 0x000ea200000e0000 */
[----:B---3--:R-:W-:Y:S01]  /*11440*/  MOV R30, UR30 ;  /* 0x0000001e001e7c02 */ /* 0x008fe20008000f00 */
[----:B----4-:R-:W-:Y:S01]  /*11450*/  IMAD.U32 R11, RZ, RZ, UR29 ;  /* 0x0000001dff0b7e24 */ /* 0x010fe2000f8e00ff */
[----:B------:R-:W-:Y:S04]  /*11460*/  UIMAD.WIDE.U32 UR28, UR8, UR25, URZ ;  /* 0x00000019081c72a5 */ /* 0x000fe8000f8e003f */
[----:B------:R-:W3:Y:S01]  /*11470*/  LDG.E R10, [R10.64] ;  /* 0x000000140a0a7981 */ /* 0x000ee2000c1e1900 */
[----:B------:R-:W-:Y:S01]  /*11480*/  UIADD3 UR10, UR29, UR10, URZ ;  /* 0x0000000a1d0a7290 */ /* 0x000fe2000fffe03f */
[----:B--2---:R-:W-:Y:S05]  /*11490*/  IMAD.U32 R31, RZ, RZ, UR31 ;  /* 0x0000001fff1f7e24 */ /* 0x004fea000f8e00ff */
[----:B------:R2:W3:Y:S02]  /*114a0*/  LDG.E R30, [R30.64] ;  /* 0x000000141e1e7981 */ /* 0x0004e4000c1e1900 */
[----:B--2---:R-:W-:Y:S01]  /*114b0*/  MOV R31, UR29 ;  /* 0x0000001d001f7c02 */ /* 0x004fe20008000f00 */
[----:B------:R-:W-:Y:S01]  /*114c0*/  IMAD.U32 R31, RZ, RZ, UR10 ;  /* 0x0000000aff1f7e24 */ /* 0x000fe2000f8e00ff */
[----:B------:R-:W-:Y:S01]  /*114d0*/  UMOV UR10, UR8 ;  /* 0x00000008000a7c82 */ /* 0x000fe20008000000 */
[----:B---3--:R-:W-:Y:S01]  /*114e0*/  IADD3 R10, -R10, R30, RZ ;  /* 0x0000001e0a0a7210 */ /* 0x008fe20007ffe1ff */
[----:B------:R-:W-:Y:S03]  /*114f0*/  IMAD.U32 R30, RZ, RZ, UR28 ;  /* 0x0000001cff1e7e24 */ /* 0x000fe6000f8e00ff */
[----:B------:R-:W-:Y:S01]  /*11500*/  SHF.R.S32.HI R9, RZ, 0x1f, R10 ;  /* 0x0000001fff097819 */ /* 0x000fe2000001140a */
[C---:B------:R-:W-:Y:S04]  /*11510*/  IMAD.WIDE.U32 R30, R10.reuse, c[0x0][0x180], R30 ;  /* 0x000060000a1e7a25 */ /* 0x040fe800078e001e */
[----:B------:R-:W-:Y:S04]  /*11520*/  IMAD R9, R9, c[0x0][0x180], RZ ;  /* 0x0000600009097a24 */ /* 0x000fe800078e02ff */
[----:B------:R-:W-:Y:S05]  /*11530*/  IMAD R9, R10, c[0x0][0x184], R9 ;  /* 0x000061000a097a24 */ /* 0x000fea00078e0209 */
[----:B------:R-:W-:Y:S02]  /*11540*/  IADD3 R9, R31, R9, RZ ;  /* 0x000000091f097210 */ /* 0x000fe40007ffe0ff */
.L_x_7783:
        /* <DEDUP_REMOVED lines=117> */
.L_x_7782:
[----:B--234-:R-:W-:Y:S01]  /*11ca0*/  MOV R175, UR22 ;  /* 0x0000001600af7c02 */ /* 0x01cfe20008000f00 */
[----:B------:R-:W-:Y:S02]  /*11cb0*/  UISETP.GT.AND UP0, UPT, UR22, UR7, UPT ;  /* 0x000000071600728c */ /* 0x000fe4000bf04270 */
[----:B------:R-:W-:Y:S01]  /*11cc0*/  UMOV UR10, UR14 ;  /* 0x0000000e000a7c82 */ /* 0x000fe20008000000 */
[----:B------:R-:W-:Y:S01]  /*11cd0*/  LEA R175, R175, R235, 0x6 ;  /* 0x000000ebafaf7211 */ /* 0x000fe200078e30ff */
[----:B------:R-:W-:Y:S03]  /*11ce0*/  UMOV UR11, UR13 ;  /* 0x0000000d000b7c82 */ /* 0x000fe60008000000 */
[C---:B------:R-:W-:Y:S02]  /*11cf0*/  IADD3 R34, R175.reuse, 0x21, RZ ;  /* 0x00000021af227810 */ /* 0x040fe40007ffe0ff */
[----:B------:R-:W-:Y:S02]  /*11d00*/  IADD3 R33, R175, 0x1, RZ ;  /* 0x00000001af217810 */ /* 0x000fe40007ffe0ff */
[C---:B------:R-:W-:Y:S02]  /*11d10*/  IADD3 R20, R243.reuse, -R34, RZ ;  /* 0x80000022f3147210 */ /* 0x040fe40007ffe0ff */
[C---:B------:R-:W-:Y:S02]  /*11d20*/  IADD3 R32, R243.reuse, -R175, RZ ;  /* 0x800000aff3207210 */ /* 0x040fe40007ffe0ff */
[----:B------:R-:W-:Y:S02]  /*11d30*/  IADD3 R31, R243, -R33, RZ ;  /* 0x80000021f31f7210 */ /* 0x000fe40007ffe0ff */
[----:B------:R-:W-:Y:S02]  /*11d40*/  IADD3 R9, R175, 0x10, RZ ;  /* 0x00000010af097810 */ /* 0x000fe40007ffe0ff */
[C---:B------:R-:W-:Y:S02]  /*11d50*/  ISETP.GE.AND P4, PT, R33.reuse, R242, PT ;  /* 0x000000f22100720c */ /* 0x040fe40003f86270 */
[----:B------:R-:W-:Y:S02]  /*11d60*/  ISETP.GE.AND P0, PT, R33, R239, PT ;  /* 0x000000ef2100720c */ /* 0x000fe40003f06270 */
[----:B------:R-:W-:Y:S02]  /*11d70*/  IABS R20, R20 ;  /* 0x0000001400147213 */ /* 0x000fe40000000000 */
[----:B------:R-:W-:Y:S02]  /*11d80*/  IABS R32, R32 ;  /* 0x0000002000207213 */ /* 0x000fe40000000000 */
[----:B------:R-:W-:Y:S02]  /*11d90*/  IADD3 R177, R175, 0x8, RZ ;  /* 0x00000008afb17810 */ /* 0x000fe40007ffe0ff */
[----:B------:R-:W-:Y:S02]  /*11da0*/  IABS R31, R31 ;  /* 0x0000001f001f7213 */ /* 0x000fe40000000000 */
[C---:B------:R-:W-:Y:S01]  /*11db0*/  ISETP.GE.OR P4, PT, R33.reuse, R241, !P4 ;  /* 0x000000f12100720c */ /* 0x040fe20006786670 */
[----:B------:R-:W-:Y:S01]  /*11dc0*/  I2F R32, R32 ;  /* 0x0000002000207306 */ /* 0x000fe20000201400 */
[----:B------:R-:W-:Y:S01]  /*11dd0*/  ISETP.GE.OR P0, PT, R33, R238, !P0 ;  /* 0x000000ee2100720c */ /* 0x000fe20004706670 */
[C---:B------:R-:W-:Y:S01]  /*11de0*/  IMAD.IADD R11, R240.reuse, 0x1, -R177 ;  /* 0x00000001f00b7824 */ /* 0x040fe200078e0ab1 */
[C---:B------:R-:W-:Y:S02]  /*11df0*/  IADD3 R35, R240.reuse, -R33, RZ ;  /* 0x80000021f0237210 */ /* 0x040fe40007ffe0ff */
[----:B------:R-:W-:Y:S02]  /*11e00*/  MOV R33, R20 ;  /* 0x0000001400217202 */ /* 0x000fe40000000f00 */
[C---:B------:R-:W-:Y:S02]  /*11e10*/  IADD3 R20, R240.reuse, -R9, RZ ;  /* 0x80000009f0147210 */ /* 0x040fe40007ffe0ff */
[C---:B------:R-:W-:Y:S01]  /*11e20*/  ISETP.GE.AND P2, PT, R177.reuse, R242, PT ;  /* 0x000000f2b100720c */ /* 0x040fe20003f46270 */
[----:B------:R-:W-:Y:S01]  /*11e30*/  I2F R31, R31 ;  /* 0x0000001f001f7306 */ /* 0x000fe20000201400 */
[----:B------:R-:W-:Y:S02]  /*11e40*/  ISETP.GE.AND P6, PT, R177, R239, PT ;  /* 0x000000efb100720c */ /* 0x000fe40003fc6270 */
[----:B------:R-:W-:Y:S02]  /*11e50*/  IABS R20, R20 ;  /* 0x0000001400147213 */ /* 0x000fe40000000000 */
[----:B------:R-:W-:Y:S02]  /*11e60*/  IADD3 R189, R243, -R177, RZ ;  /* 0x800000b1f3bd7210 */ /* 0x000fe40007ffe0ff */
[C---:B------:R-:W-:Y:S02]  /*11e70*/  ISETP.GE.OR P2, PT, R177.reuse, R241, !P2 ;  /* 0x000000f1b100720c */ /* 0x040fe40005746670 */
[----:B------:R-:W-:Y:S01]  /*11e80*/  ISETP.GE.OR P6, PT, R177, R238, !P6 ;  /* 0x000000eeb100720c */ /* 0x000fe200077c6670 */
[----:B------:R-:W-:Y:S01]  /*11e90*/  I2F R33, R33 ;  /* 0x0000002100217306 */ /* 0x000fe20000201400 */
[C---:B------:R-:W-:Y:S02]  /*11ea0*/  IADD3 R176, R240.reuse, -R175, RZ ;  /* 0x800000aff0b07210 */ /* 0x040fe40007ffe0ff */
[C---:B------:R-:W-:Y:S02]  /*11eb0*/  IADD3 R181, R175.reuse, 0x9, RZ ;  /* 0x00000009afb57810 */ /* 0x040fe40007ffe0ff */
[----:B------:R-:W-:Y:S02]  /*11ec0*/  IABS R176, R176 ;  /* 0x000000b000b07213 */ /* 0x000fe40000000000 */
[-C--:B------:R-:W-:Y:S01]  /*11ed0*/  ISETP.GE.AND P5, PT, R175, R242.reuse, PT ;  /* 0x000000f2af00720c */ /* 0x080fe20003fa6270 */
[----:B------:R-:W-:Y:S01]  /*11ee0*/  IMAD.IADD R30, R243, 0x1, -R181 ;  /* 0x00000001f31e7824 */ /* 0x000fe200078e0ab5 */
[----:B------:R-:W-:Y:S01]  /*11ef0*/  ISETP.GE.AND P3, PT, R181, R242, PT ;  /* 0x000000f2b500720c */ /* 0x000fe20003f66270 */
[----:B------:R-:W-:Y:S01]  /*11f00*/  I2F R177, R20 ;  /* 0x0000001400b17306 */ /* 0x000fe20000201400 */
[----:B------:R-:W-:Y:S02]  /*11f10*/  ISETP.GE.OR P5, PT, R175, R241, !P5 ;  /* 0x000000f1af00720c */ /* 0x000fe40006fa6670 */
[----:B------:R-:W-:Y:S02]  /*11f20*/  IABS R30, R30 ;  /* 0x0000001e001e7213 */ /* 0x000fe40000000000 */
[----:B------:R-:W-:Y:S02]  /*11f30*/  IADD3 R10, R240, -R181, RZ ;  /* 0x800000b5f00a7210 */ /* 0x000fe40007ffe0ff */
[----:B------:R-:W-:Y:S02]  /*11f40*/  ISETP.GE.OR P3, PT, R181, R241, !P3 ;  /* 0x000000f1b500720c */ /* 0x000fe40005f66670 */
[C---:B------:R-:W-:Y:S01]  /*11f50*/  ISETP.GE.AND P1, PT, R175.reuse, R239, PT ;  /* 0x000000efaf00720c */ /* 0x040fe20003f26270 */
[----:B------:R-:W-:Y:S01]  /*11f60*/  I2F R176, R176 ;  /* 0x000000b000b07306 */ /* 0x000fe20000201400 */
[C---:B------:R-:W-:Y:S02]  /*11f70*/  IADD3 R184, R175.reuse, 0x18, RZ ;  /* 0x00000018afb87810 */ /* 0x040fe40007ffe0ff */
[----:B------:R-:W-:Y:S02]  /*11f80*/  ISETP.GE.OR P1, PT, R175, R238, !P1 ;  /* 0x000000eeaf00720c */ /* 0x000fe40004f26670 */
[----:B------:R-:W-:Y:S02]  /*11f90*/  IADD3 R187, R243, -R9, RZ ;  /* 0x80000009f3bb7210 */ /* 0x000fe40007ffe0ff */
[----:B------:R-:W-:Y:S02]  /*11fa0*/  IADD3 R188, R175, 0x11, RZ ;  /* 0x00000011afbc7810 */ /* 0x000fe40007ffe0ff */
[----:B------:R-:W-:Y:S01]  /*11fb0*/  IABS R189, R189 ;  /* 0x000000bd00bd7213 */ /* 0x000fe20000000000 */
[----:B------:R-:W-:Y:S01]  /*11fc0*/  I2F R30, R30 ;  /* 0x0000001e001e7306 */ /* 0x000fe20000201400 */
[----:B------:R-:W-:Y:S02]  /*11fd0*/  IABS R187, R187 ;  /* 0x000000bb00bb7213 */ /* 0x000fe40000000000 */
[----:B------:R-:W-:Y:S02]  /*11fe0*/  IABS R35, R35 ;  /* 0x0000002300237213 */ /* 0x000fe40000000000 */
[C---:B------:R-:W-:Y:S02]  /*11ff0*/  IADD3 R186, R243.reuse, -R188, RZ ;  /* 0x800000bcf3ba7210 */ /* 0x040fe40007ffe0ff */
[----:B------:R-:W-:Y:S02]  /*12000*/  IADD3 R185, R243, -R184, RZ ;  /* 0x800000b8f3b97210 */ /* 0x000fe40007ffe0ff */
[----:B------:R-:W-:Y:S01]  /*12010*/  IABS R186, R186 ;  /* 0x000000ba00ba7213 */ /* 0x000fe20000000000 */
        /* <DEDUP_REMOVED lines=8> */
[----:B------:R-:W-:Y:S02]  /*120a0*/  IABS R11, R11 ;  /* 0x0000000b000b7213 */ /* 0x000fe40000000000 */
[----:B------:R-:W-:Y:S02]  /*120b0*/  IABS R179, R179 ;  /* 0x000000b300b37213 */ /* 0x000fe40000000000 */
[----:B------:R-:W-:Y:S03]  /*120c0*/  IABS R10, R10 ;  /* 0x0000000a000a7213 */ /* 0x000fe60000000000 */
        /* <DEDUP_REMOVED lines=15> */
[----:B------:R-:W-:Y:S01]  /*121c0*/  IADD3 R3, R243, -R31, RZ ;  /* 0x8000001ff3037210 */ /* 0x000fe20007ffe0ff */
[----:B------:R-:W-:Y:S01]  /*121d0*/  FFMA.FTZ R171, R189, -UR16, R171 ;  /* 0x80000010bdab7c23 */ /* 0x000fe200080100ab */
[----:B------:R-:W-:Y:S01]  /*121e0*/  ISETP.GE.AND P5, PT, R181, R239, PT ;  /* 0x000000efb500720c */ /* 0x000fe20003fa6270 */
[----:B------:R-:W-:Y:S01]  /*121f0*/  FFMA.FTZ R173, R187, -UR16, R173 ;  /* 0x80000010bbad7c23 */ /* 0x000fe200080100ad */
[----:B------:R-:W-:Y:S01]  /*12200*/  IABS R3, R3 ;  /* 0x0000000300037213 */ /* 0x000fe20000000000 */
[----:B------:R-:W-:Y:S01]  /*12210*/  FFMA.FTZ R170, R35, -UR16, R170 ;  /* 0x8000001023aa7c23 */ /* 0x000fe200080100aa */
[----:B------:R-:W-:Y:S01]  /*12220*/  ISETP.GE.OR P5, PT, R181, R238, !P5 ;  /* 0x000000eeb500720c */ /* 0x000fe20006fa6670 */
[----:B------:R-:W-:Y:S01]  /*12230*/  FFMA.FTZ R174, R186, -UR16, R174 ;  /* 0x80000010baae7c23 */ /* 0x000fe200080100ae */
[----:B------:R-:W2:Y:S01]  /*12240*/  I2F R181, R3 ;  /* 0x0000000300b57306 */ /* 0x000ea20000201400 */
[----:B------:R-:W-:Y:S01]  /*12250*/  FSEL R169, R169, -INF , !P1 ;  /* 0xff800000a9a97808 */ /* 0x000fe20004800000 */
[----:B------:R-:W-:Y:S01]  /*12260*/  FFMA.FTZ R14, R185, -UR16, R14 ;  /* 0x80000010b90e7c23 */ /* 0x000fe2000801000e */
[----:B------:R-:W-:Y:S01]  /*12270*/  FSEL R168, R168, -INF , !P4 ;  /* 0xff800000a8a87808 */ /* 0x000fe20006000000 */
[----:B-1----:R-:W-:Y:S01]  /*12280*/  FFMA.FTZ R15, R182, -UR16, R15 ;  /* 0x80000010b60f7c23 */ /* 0x002fe2000801000f */
[----:B------:R-:W-:Y:S01]  /*12290*/  ISETP.GE.AND P4, PT, R9, R239, PT ;  /* 0x000000ef0900720c */ /* 0x000fe20003f86270 */
[----:B------:R-:W-:Y:S01]  /*122a0*/  FFMA.FTZ R16, R179, -UR16, R16 ;  /* 0x80000010b3107c23 */ /* 0x000fe20008010010 */
[----:B------:R-:W-:Y:S01]  /*122b0*/  ISETP.GE.AND P1, PT, R9, R242, PT ;  /* 0x000000f20900720c */ /* 0x000fe20003f26270 */
[----:B------:R-:W-:Y:S01]  /*122c0*/  IMAD.IADD R178, R243, 0x1, -R32 ;  /* 0x00000001f3b27824 */ /* 0x000fe200078e0a20 */
[----:B------:R-:W-:Y:S01]  /*122d0*/  ISETP.GE.OR P4, PT, R9, R238, !P4 ;  /* 0x000000ee0900720c */ /* 0x000fe20006786670 */
[----:B------:R-:W-:Y:S01]  /*122e0*/  FFMA.FTZ R18, R33, -UR16, R18 ;  /* 0x8000001021127c23 */ /* 0x000fe20008010012 */
[-C--:B------:R-:W-:Y:S01]  /*122f0*/  ISETP.GE.OR P1, PT, R9, R241.reuse, !P1 ;  /* 0x000000f10900720c */ /* 0x080fe20004f26670 */
[----:B------:R-:W-:Y:S01]  /*12300*/  FFMA.FTZ R12, R177, -UR16, R12 ;  /* 0x80000010b10c7c23 */ /* 0x000fe2000801000c */
[----:B------:R-:W-:Y:S01]  /*12310*/  IADD3 R9, R240, -R184, RZ ;  /* 0x800000b8f0097210 */ /* 0x000fe20007ffe0ff */
[----:B------:R-:W-:Y:S01]  /*12320*/  FFMA.FTZ R165, R11, -UR16, R165 ;  /* 0x800000100ba57c23 */ /* 0x000fe200080100a5 */
[----:B------:R-:W-:Y:S02]  /*12330*/  IADD3 R35, R175, 0x31, RZ ;  /* 0x00000031af237810 */ /* 0x000fe40007ffe0ff */
[----:B------:R-:W-:Y:S02]  /*12340*/  FSEL R171, R171, -INF , !P2 ;  /* 0xff800000abab7808 */ /* 0x000fe40005000000 */
[CC--:B------:R-:W-:Y:S02]  /*12350*/  ISETP.GE.AND P2, PT, R188.reuse, R242.reuse, PT ;  /* 0x000000f2bc00720c */ /* 0x0c0fe40003f46270 */
[----:B------:R-:W-:Y:S02]  /*12360*/  FSEL R193, R173, -INF , !P1 ;  /* 0xff800000adc17808 */ /* 0x000fe40004800000 */
[----:B------:R-:W-:Y:S01]  /*12370*/  ISETP.GE.OR P2, PT, R188, R241, !P2 ;  /* 0x000000f1bc00720c */ /* 0x000fe20005746670 */
[----:B--2---:R-:W-:Y:S01]  /*12380*/  FFMA.FTZ R21, R181, -UR16, R21 ;  /* 0x80000010b5157c23 */ /* 0x004fe20008010015 */
[----:B------:R-:W-:Y:S02]  /*12390*/  IABS R3, R9 ;  /* 0x0000000900037213 */ /* 0x000fe40000000000 */
[----:B------:R-:W-:Y:S02]  /*123a0*/  FSEL R9, R172, -INF , !P3 ;  /* 0xff800000ac097808 */ /* 0x000fe40005800000 */
[----:B------:R-:W1:Y:S01]  /*123b0*/  I2F R172, R3 ;  /* 0x0000000300ac7306 */ /* 0x000e620000201400 */
[----:B------:R-:W-:Y:S02]  /*123c0*/  FSEL R194, R174, -INF , !P2 ;  /* 0xff800000aec27808 */ /* 0x000fe40005000000 */
[----:B------:R-:W-:Y:S02]  /*123d0*/  ISETP.GE.AND P1, PT, R184, R242, PT ;  /* 0x000000f2b800720c */ /* 0x000fe40003f26270 */
[----:B------:R-:W-:Y:S02]  /*123e0*/  IADD3 R176, R240, -R188, RZ ;  /* 0x800000bcf0b07210 */ /* 0x000fe40007ffe0ff */
[-C--:B------:R-:W-:Y:S02]  /*123f0*/  ISETP.GE.OR P1, PT, R184, R241.reuse, !P1 ;  /* 0x000000f1b800720c */ /* 0x080fe40004f26670 */
[----:B------:R-:W-:Y:S02]  /*12400*/  IABS R176, R176 ;  /* 0x000000b000b07213 */ /* 0x000fe40000000000 */
[----:B------:R-:W-:Y:S02]  /*12410*/  FSEL R195, R14, -INF , !P1 ;  /* 0xff8000000ec37808 */ /* 0x000fe40004800000 */
[C---:B------:R-:W-:Y:S02]  /*12420*/  ISETP.GE.AND P1, PT, R183.reuse, R242, PT ;  /* 0x000000f2b700720c */ /* 0x040fe40003f26270 */
[----:B------:R-:W-:Y:S01]  /*12430*/  IADD3 R14, R240, -R180, RZ ;  /* 0x800000b4f00e7210 */ /* 0x000fe20007ffe0ff */
[----:B------:R-:W2:Y:S01]  /*12440*/  I2F R176, R176 ;  /* 0x000000b000b07306 */ /* 0x000ea20000201400 */
[----:B------:R-:W-:Y:S02]  /*12450*/  ISETP.GE.OR P1, PT, R183, R241, !P1 ;  /* 0x000000f1b700720c */ /* 0x000fe40004f26670 */
[----:B------:R-:W-:Y:S02]  /*12460*/  IABS R178, R178 ;  /* 0x000000b200b27213 */ /* 0x000fe40000000000 */
[----:B------:R-:W-:Y:S02]  /*12470*/  FSEL R196, R15, -INF , !P1 ;  /* 0xff8000000fc47808 */ /* 0x000fe40004800000 */
[-C--:B------:R-:W-:Y:S01]  /*12480*/  ISETP.GE.AND P1, PT, R180, R242.reuse, PT ;  /* 0x000000f2b400720c */ /* 0x080fe20003f26270 */
[----:B-1----:R-:W-:Y:S01]  /*12490*/  FFMA.FTZ R4, R172, -UR16, R4 ;  /* 0x80000010ac047c23 */ /* 0x002fe20008010004 */
[----:B------:R-:W-:Y:S01]  /*124a0*/  IADD3 R3, R240, -R183, RZ ;  /* 0x800000b7f0037210 */ /* 0x000fe20007ffe0ff */
[----:B------:R-:W1:Y:S01]  /*124b0*/  I2F R178, R178 ;  /* 0x000000b200b27306 */ /* 0x000e620000201400 */
[----:B------:R-:W-:Y:S02]  /*124c0*/  ISETP.GE.OR P1, PT, R180, R241, !P1 ;  /* 0x000000f1b400720c */ /* 0x000fe40004f26670 */
[----:B------:R-:W-:Y:S01]  /*124d0*/  IABS R173, R3 ;  /* 0x0000000300ad7213 */ /* 0x000fe20000000000 */
[----:B------:R-:W-:Y:S01]  /*124e0*/  IMAD.IADD R3, R243, 0x1, -R35 ;  /* 0x00000001f3037824 */ /* 0x000fe200078e0a23 */
[----:B------:R-:W-:Y:S02]  /*124f0*/  FSEL R250, R16, -INF , !P1 ;  /* 0xff80000010fa7808 */ /* 0x000fe40004800000 */
[----:B------:R-:W-:Y:S02]  /*12500*/  IADD3 R30, R175, 0x30, RZ ;  /* 0x00000030af1e7810 */ /* 0x000fe40007ffe0ff */
[----:B------:R-:W-:Y:S01]  /*12510*/  IABS R3, R3 ;  /* 0x0000000300037213 */ /* 0x000fe20000000000 */
[----:B------:R-:W3:Y:S01]  /*12520*/  I2F R173, R173 ;  /* 0x000000ad00ad7306 */ /* 0x000ee20000201400 */
[----:B------:R-:W-:Y:S02]  /*12530*/  ISETP.GE.AND P1, PT, R34, R242, PT ;  /* 0x000000f22200720c */ /* 0x000fe40003f26270 */
[----:B------:R-:W-:Y:S01]  /*12540*/  IADD3 R189, R243, -R30, RZ ;  /* 0x8000001ef3bd7210 */ /* 0x000fe20007ffe0ff */
[----:B--2---:R-:W-:Y:S01]  /*12550*/  FFMA.FTZ R13, R176, -UR16, R13 ;  /* 0x80000010b00d7c23 */ /* 0x004fe2000801000d */
[----:B------:R-:W-:Y:S02]  /*12560*/  ISETP.GE.OR P1, PT, R34, R241, !P1 ;  /* 0x000000f12200720c */ /* 0x000fe40004f26670 */
[----:B------:R-:W-:Y:S02]  /*12570*/  FSEL R170, R170, -INF , !P0 ;  /* 0xff800000aaaa7808 */ /* 0x000fe40004000000 */
[C---:B------:R-:W-:Y:S01]  /*12580*/  ISETP.GE.AND P0, PT, R183.reuse, R239, PT ;  /* 0x000000efb700720c */ /* 0x040fe20003f06270 */
[----:B------:R-:W2:Y:S01]  /*12590*/  I2F R174, R3 ;  /* 0x0000000300ae7306 */ /* 0x000ea20000201400 */
[----:B------:R-:W-:Y:S02]  /*125a0*/  FSEL R207, R18, -INF , !P1 ;  /* 0xff80000012cf7808 */ /* 0x000fe40004800000 */
[----:B------:R-:W-:Y:S01]  /*125b0*/  IABS R189, R189 ;  /* 0x000000bd00bd7213 */ /* 0x000fe20000000000 */
[----:B-1----:R-:W-:Y:S01]  /*125c0*/  FFMA.FTZ R19, R178, -UR16, R19 ;  /* 0x80000010b2137c23 */ /* 0x002fe20008010013 */
[----:B------:R-:W-:Y:S02]  /*125d0*/  ISETP.GE.AND P1, PT, R32, R242, PT ;  /* 0x000000f22000720c */ /* 0x000fe40003f26270 */
[-C--:B------:R-:W-:Y:S02]  /*125e0*/  ISETP.GE.OR P0, PT, R183, R238.reuse, !P0 ;  /* 0x000000eeb700720c */ /* 0x080fe40004706670 */
[----:B------:R-:W-:Y:S01]  /*125f0*/  ISETP.GE.AND P3, PT, R188, R239, PT ;  /* 0x000000efbc00720c */ /* 0x000fe20003f66270 */
[----:B------:R-:W1:Y:S01]  /*12600*/  I2F R185, R189 ;  /* 0x000000bd00b97306 */ /* 0x000e620000201400 */
[----:B------:R-:W-:Y:S02]  /*12610*/  ISETP.GE.OR P1, PT, R32, R241, !P1 ;  /* 0x000000f12000720c */ /* 0x000fe40004f26670 */
[----:B------:R-:W-:Y:S01]  /*12620*/  ISETP.GE.OR P3, PT, R188, R238, !P3 ;  /* 0x000000eebc00720c */ /* 0x000fe20005f66670 */
[----:B---3--:R-:W-:Y:S01]  /*12630*/  FFMA.FTZ R5, R173, -UR16, R5 ;  /* 0x80000010ad057c23 */ /* 0x008fe20008010005 */
[----:B------:R-:W-:Y:S02]  /*12640*/  FSEL R11, R165, -INF , !P6 ;  /* 0xff800000a50b7808 */ /* 0x000fe40007000000 */
[----:B------:R-:W-:Y:S02]  /*12650*/  IADD3 R165, R240, -R34, RZ ;  /* 0x80000022f0a57210 */ /* 0x000fe40007ffe0ff */
[----:B------:R-:W-:Y:S02]  /*12660*/  FSEL R172, R5, -INF , !P0 ;  /* 0xff80000005ac7808 */ /* 0x000fe40004000000 */
[----:B------:R-:W-:Y:S02]  /*12670*/  FSEL R206, R19, -INF , !P1 ;  /* 0xff80000013ce7808 */ /* 0x000fe40004800000 */
[----:B------:R-:W-:Y:S01]  /*12680*/  ISETP.GE.AND P1, PT, R31, R242, PT ;  /* 0x000000f21f00720c */ /* 0x000fe20003f26270 */
[----:B--2---:R-:W-:Y:S01]  /*12690*/  FFMA.FTZ R28, R174, -UR16, R28 ;  /* 0x80000010ae1c7c23 */ /* 0x004fe2000801001c */
[----:B------:R-:W-:Y:S02]  /*126a0*/  IABS R3, R14 ;  /* 0x0000000e00037213 */ /* 0x000fe40000000000 */
[----:B------:R-:W-:Y:S02]  /*126b0*/  IADD3 R14, R175, 0x38, RZ ;  /* 0x00000038af0e7810 */ /* 0x000fe40007ffe0ff */
[----:B------:R-:W-:Y:S02]  /*126c0*/  MOV R15, R3 ;  /* 0x00000003000f7202 */ /* 0x000fe40000000f00 */
[----:B------:R-:W-:Y:S02]  /*126d0*/  IADD3 R3, R243, -R14, RZ ;  /* 0x8000000ef3037210 */ /* 0x000fe40007ffe0ff */
[----:B------:R-:W-:Y:S01]  /*126e0*/  FSEL R174, R13, -INF , !P3 ;  /* 0xff8000000dae7808 */ /* 0x000fe20005800000 */
[----:B-1----:R-:W-:Y:S01]  /*126f0*/  FFMA.FTZ R26, R185, -UR16, R26 ;  /* 0x80000010b91a7c23 */ /* 0x002fe2000801001a */
[----:B------:R-:W-:Y:S01]  /*12700*/  IABS R3, R3 ;  /* 0x0000000300037213 */ /* 0x000fe20000000000 */
[----:B------:R-:W1:Y:S01]  /*12710*/  I2F R15, R15 ;  /* 0x0000000f000f7306 */ /* 0x000e620000201400 */
[CC--:B------:R-:W-:Y:S02]  /*12720*/  ISETP.GE.AND P3, PT, R31.reuse, R239.reuse, PT ;  /* 0x000000ef1f00720c */ /* 0x0c0fe40003f66270 */
[----:B------:R-:W-:Y:S02]  /*12730*/  ISETP.GE.AND P2, PT, R184, R239, PT ;  /* 0x000000efb800720c */ /* 0x000fe40003f46270 */
[----:B------:R-:W-:Y:S02]  /*12740*/  FSEL R10, R164, -INF , !P5 ;  /* 0xff800000a40a7808 */ /* 0x000fe40006800000 */
[----:B------:R-:W-:Y:S02]  /*12750*/  IABS R164, R165 ;  /* 0x000000a500a47213 */ /* 0x000fe40000000000 */
[C---:B------:R-:W-:Y:S01]  /*12760*/  ISETP.GE.OR P1, PT, R31.reuse, R241, !P1 ;  /* 0x000000f11f00720c */ /* 0x040fe20004f26670 */
[----:B------:R-:W2:Y:S01]  /*12770*/  I2F R16, R3 ;  /* 0x0000000300107306 */ /* 0x000ea20000201400 */
[----:B------:R-:W-:Y:S02]  /*12780*/  ISETP.GE.AND P6, PT, R180, R239, PT ;  /* 0x000000efb400720c */ /* 0x000fe40003fc6270 */
[-C--:B------:R-:W-:Y:S01]  /*12790*/  ISETP.GE.OR P3, PT, R31, R238.reuse, !P3 ;  /* 0x000000ee1f00720c */ /* 0x080fe20005f66670 */
[----:B------:R-:W-:Y:S01]  /*127a0*/  IMAD.IADD R31, R240, 0x1, -R31 ;  /* 0x00000001f01f7824 */ /* 0x000fe200078e0a1f */
[----:B------:R-:W-:Y:S02]  /*127b0*/  ISETP.GE.OR P2, PT, R184, R238, !P2 ;  /* 0x000000eeb800720c */ /* 0x000fe40005746670 */
[----:B------:R-:W-:Y:S02]  /*127c0*/  FSEL R205, R21, -INF , !P1 ;  /* 0xff80000015cd7808 */ /* 0x000fe40004800000 */
[----:B------:R-:W-:Y:S01]  /*127d0*/  ISETP.GE.AND P1, PT, R30, R242, PT ;  /* 0x000000f21e00720c */ /* 0x000fe20003f26270 */
[----:B------:R-:W3:Y:S01]  /*127e0*/  I2F R164, R164 ;  /* 0x000000a400a47306 */ /* 0x000ee20000201400 */
[----:B------:R-:W-:Y:S02]  /*127f0*/  ISETP.GE.OR P6, PT, R180, R238, !P6 ;  /* 0x000000eeb400720c */ /* 0x000fe400077c6670 */
[----:B------:R-:W-:Y:S01]  /*12800*/  FSEL R173, R4, -INF , !P2 ;  /* 0xff80000004ad7808 */ /* 0x000fe20005000000 */
[----:B-1----:R-:W-:Y:S01]  /*12810*/  FFMA.FTZ R17, R15, -UR16, R17 ;  /* 0x800000100f117c23 */ /* 0x002fe20008010011 */
[----:B------:R-:W-:Y:S02]  /*12820*/  FMNMX.FTZ R15, R20, R2, !PT ;  /* 0x00000002140f7209 */ /* 0x000fe40007810000 */
[----:B------:R-:W-:Y:S02]  /*12830*/  IABS R4, R31 ;  /* 0x0000001f00047213 */ /* 0x000fe40000000000 */
[----:B------:R-:W-:Y:S02]  /*12840*/  FMNMX.FTZ R15, R168, R15, !PT ;  /* 0x0000000fa80f7209 */ /* 0x000fe40007810000 */
[----:B------:R-:W-:Y:S02]  /*12850*/  ISETP.GE.OR P1, PT, R30, R241, !P1 ;  /* 0x000000f11e00720c */ /* 0x000fe40004f26670 */
[----:B------:R-:W-:Y:S01]  /*12860*/  FMNMX.FTZ R5, R171, R15, !PT ;  /* 0x0000000fab057209 */ /* 0x000fe20007810000 */
[----:B--2---:R-:W-:Y:S01]  /*12870*/  FFMA.FTZ R29, R16, -UR16, R29 ;  /* 0x80000010101d7c23 */ /* 0x004fe2000801001d */
[----:B------:R-:W-:Y:S01]  /*12880*/  IADD3 R3, R175, 0x39, RZ ;  /* 0x00000039af037810 */ /* 0x000fe20007ffe0ff */
[----:B------:R-:W1:Y:S01]  /*12890*/  I2F R4, R4 ;  /* 0x0000000400047306 */ /* 0x000e620000201400 */
[----:B------:R-:W-:Y:S02]  /*128a0*/  FSEL R175, R12, -INF , !P4 ;  /* 0xff8000000caf7808 */ /* 0x000fe40006000000 */
[C---:B------:R-:W-:Y:S02]  /*128b0*/  ISETP.GE.AND P4, PT, R32.reuse, R239, PT ;  /* 0x000000ef2000720c */ /* 0x040fe40003f86270 */
[----:B------:R-:W-:Y:S02]  /*128c0*/  FMNMX.FTZ R5, R9, R5, !PT ;  /* 0x0000000509057209 */ /* 0x000fe40007810000 */
[----:B------:R-:W-:Y:S01]  /*128d0*/  ISETP.GE.OR P4, PT, R32, R238, !P4 ;  /* 0x000000ee2000720c */ /* 0x000fe20006786670 */
[----:B---3--:R-:W-:Y:S01]  /*128e0*/  FFMA.FTZ R6, R164, -UR16, R6 ;  /* 0x80000010a4067c23 */ /* 0x008fe20008010006 */
[----:B------:R-:W-:Y:S02]  /*128f0*/  IADD3 R32, R240, -R32, RZ ;  /* 0x80000020f0207210 */ /* 0x000fe40007ffe0ff */
[----:B------:R-:W-:Y:S02]  /*12900*/  FMNMX.FTZ R5, R193, R5, !PT ;  /* 0x00000005c1057209 */ /* 0x000fe40007810000 */
[----:B------:R-:W-:Y:S02]  /*12910*/  IABS R32, R32 ;  /* 0x0000002000207213 */ /* 0x000fe40000000000 */
[----:B------:R-:W-:Y:S02]  /*12920*/  IADD3 R33, R243, -R3, RZ ;  /* 0x80000003f3217210 */ /* 0x000fe40007ffe0ff */
[----:B------:R-:W2:Y:S01]  /*12930*/  I2F R13, R32 ;  /* 0x00000020000d7306 */ /* 0x000ea20000201400 */
[----:B------:R-:W-:Y:S02]  /*12940*/  FMNMX.FTZ R5, R194, R5, !PT ;  /* 0x00000005c2057209 */ /* 0x000fe40007810000 */
[----:B------:R-:W-:Y:S02]  /*12950*/  IABS R33, R33 ;  /* 0x0000002100217213 */ /* 0x000fe40000000000 */
[----:B------:R-:W-:Y:S02]  /*12960*/  FMNMX.FTZ R5, R195, R5, !PT ;  /* 0x00000005c3057209 */ /* 0x000fe40007810000 */
[----:B------:R-:W-:Y:S01]  /*12970*/  FMNMX.FTZ R16, R169, R0, !PT ;  /* 0x00000000a9107209 */ /* 0x000fe20007810000 */
[----:B-1----:R-:W-:Y:S01]  /*12980*/  FFMA.FTZ R7, R4, -UR16, R7 ;  /* 0x8000001004077c23 */ /* 0x002fe20008010007 */
[----:B------:R-:W-:Y:S01]  /*12990*/  FMNMX.FTZ R5, R196, R5, !PT ;  /* 0x00000005c4057209 */ /* 0x000fe20007810000 */
[----:B------:R-:W1:Y:S01]  /*129a0*/  I2F R33, R33 ;  /* 0x0000002100217306 */ /* 0x000e620000201400 */
[----:B------:R-:W-:Y:S02]  /*129b0*/  FMNMX.FTZ R16, R170, R16, !PT ;  /* 0x00000010aa107209 */ /* 0x000fe40007810000 */
[----:B------:R-:W-:Y:S02]  /*129c0*/  IADD3 R12, R240, -R30, RZ ;  /* 0x8000001ef00c7210 */ /* 0x000fe40007ffe0ff */
[----:B------:R-:W-:Y:S02]  /*129d0*/  FSEL R204, R17, -INF , !P6 ;  /* 0xff80000011cc7808 */ /* 0x000fe40007000000 */
[----:B------:R-:W-:Y:S02]  /*129e0*/  FMNMX.FTZ R17, R250, R5, !PT ;  /* 0x00000005fa117209 */ /* 0x000fe40007810000 */
[----:B------:R-:W-:Y:S02]  /*129f0*/  FMNMX.FTZ R16, R11, R16, !PT ;  /* 0x000000100b107209 */ /* 0x000fe40007810000 */
[----:B------:R-:W-:Y:S02]  /*12a00*/  IABS R12, R12 ;  /* 0x0000000c000c7213 */ /* 0x000fe40000000000 */
[----:B------:R-:W-:Y:S01]  /*12a10*/  IADD3 R15, R240, -R35, RZ ;  /* 0x80000023f00f7210 */ /* 0x000fe20007ffe0ff */
[----:B--2---:R-:W-:Y:S01]  /*12a20*/  FFMA.FTZ R8, R13, -UR16, R8 ;  /* 0x800000100d087c23 */ /* 0x004fe20008010008 */
[----:B------:R-:W-:Y:S02]  /*12a30*/  FSEL R192, R26, -INF , !P1 ;  /* 0xff8000001ac07808 */ /* 0x000fe40004800000 */
[----:B------:R-:W-:Y:S01]  /*12a40*/  ISETP.GE.AND P1, PT, R35, R242, PT ;  /* 0x000000f22300720c */ /* 0x000fe20003f26270 */
[----:B------:R-:W2:Y:S01]  /*12a50*/  I2F R12, R12 ;  /* 0x0000000c000c7306 */ /* 0x000ea20000201400 */
[----:B------:R-:W-:Y:S02]  /*12a60*/  FMNMX.FTZ R17, R207, R17, !PT ;  /* 0x00000011cf117209 */ /* 0x000fe40007810000 */
[----:B------:R-:W-:Y:S02]  /*12a70*/  FMNMX.FTZ R16, R10, R16, !PT ;  /* 0x000000100a107209 */ /* 0x000fe40007810000 */
[----:B------:R-:W-:Y:S01]  /*12a80*/  IADD3 R13, R240, -R14, RZ ;  /* 0x8000000ef00d7210 */ /* 0x000fe20007ffe0ff */
[----:B-1----:R-:W-:Y:S01]  /*12a90*/  FFMA.FTZ R27, R33, -UR16, R27 ;  /* 0x80000010211b7c23 */ /* 0x002fe2000801001b */
[----:B------:R-:W-:Y:S02]  /*12aa0*/  IABS R15, R15 ;  /* 0x0000000f000f7213 */ /* 0x000fe40000000000 */
[----:B------:R-:W-:Y:S02]  /*12ab0*/  ISETP.GE.OR P1, PT, R35, R241, !P1 ;  /* 0x000000f12300720c */ /* 0x000fe40004f26670 */
[----:B------:R-:W-:Y:S02]  /*12ac0*/  FMNMX.FTZ R17, R206, R17, !PT ;  /* 0x00000011ce117209 */ /* 0x000fe40007810000 */
[----:B------:R-:W-:Y:S01]  /*12ad0*/  FMNMX.FTZ R16, R175, R16, !PT ;  /* 0x00000010af107209 */ /* 0x000fe20007810000 */
[----:B------:R-:W1:Y:S01]  /*12ae0*/  I2F R15, R15 ;  /* 0x0000000f000f7306 */ /* 0x000e620000201400 */
[----:B------:R-:W-:Y:S02]  /*12af0*/  IABS R13, R13 ;  /* 0x0000000d000d7213 */ /* 0x000fe40000000000 */
[----:B------:R-:W-:Y:S02]  /*12b00*/  IADD3 R5, R240, -R3, RZ ;  /* 0x80000003f0057210 */ /* 0x000fe40007ffe0ff */
[----:B------:R-:W-:Y:S02]  /*12b10*/  FSEL R191, R28, -INF , !P1 ;  /* 0xff8000001cbf7808 */ /* 0x000fe40004800000 */
[----:B------:R-:W-:Y:S02]  /*12b20*/  ISETP.GE.AND P1, PT, R14, R242, PT ;  /* 0x000000f20e00720c */ /* 0x000fe40003f26270 */
[----:B------:R-:W-:Y:S01]  /*12b30*/  FMNMX.FTZ R17, R205, R17, !PT ;  /* 0x00000011cd117209 */ /* 0x000fe20007810000 */
[----:B------:R-:W3:Y:S01]  /*12b40*/  I2F R13, R13 ;  /* 0x0000000d000d7306 */ /* 0x000ee20000201400 */
[----:B------:R-:W-:Y:S01]  /*12b50*/  FMNMX.FTZ R16, R174, R16, !PT ;  /* 0x00000010ae107209 */ /* 0x000fe20007810000 */
[----:B--2---:R-:W-:Y:S01]  /*12b60*/  FFMA.FTZ R23, R12, -UR16, R23 ;  /* 0x800000100c177c23 */ /* 0x004fe20008010017 */
[----:B------:R-:W-:Y:S02]  /*12b70*/  IABS R5, R5 ;  /* 0x0000000500057213 */ /* 0x000fe40000000000 */
[----:B------:R-:W-:Y:S02]  /*12b80*/  ISETP.GE.OR P1, PT, R14, R241, !P1 ;  /* 0x000000f10e00720c */ /* 0x000fe40004f26670 */
[----:B------:R-:W-:Y:S02]  /*12b90*/  ISETP.GE.AND P6, PT, R3, R242, PT ;  /* 0x000000f20300720c */ /* 0x000fe40003fc6270 */
[----:B------:R-:W-:Y:S01]  /*12ba0*/  FMNMX.FTZ R17, R192, R17, !PT ;  /* 0x00000011c0117209 */ /* 0x000fe20007810000 */
[----:B------:R-:W2:Y:S01]  /*12bb0*/  I2F R5, R5 ;  /* 0x0000000500057306 */ /* 0x000ea20000201400 */
[----:B------:R-:W-:Y:S02]  /*12bc0*/  FMNMX.FTZ R16, R173, R16, !PT ;  /* 0x00000010ad107209 */ /* 0x000fe40007810000 */
[----:B------:R-:W-:Y:S01]  /*12bd0*/  ISETP.GE.AND P5, PT, R34, R239, PT ;  /* 0x000000ef2200720c */ /* 0x000fe20003fa6270 */
[----:B-1----:R-:W-:Y:S01]  /*12be0*/  FFMA.FTZ R22, R15, -UR16, R22 ;  /* 0x800000100f167c23 */ /* 0x002fe20008010016 */
[----:B------:R-:W-:Y:S02]  /*12bf0*/  FSEL R190, R29, -INF , !P1 ;  /* 0xff8000001dbe7808 */ /* 0x000fe40004800000 */
[----:B------:R-:W-:Y:S02]  /*12c00*/  ISETP.GE.OR P6, PT, R3, R241, !P6 ;  /* 0x000000f10300720c */ /* 0x000fe400077c6670 */
[----:B------:R-:W-:Y:S02]  /*12c10*/  FMNMX.FTZ R17, R191, R17, !PT ;  /* 0x00000011bf117209 */ /* 0x000fe40007810000 */
[----:B------:R-:W-:Y:S02]  /*12c20*/  FMNMX.FTZ R16, R172, R16, !PT ;  /* 0x00000010ac107209 */ /* 0x000fe40007810000 */
[----:B------:R-:W-:Y:S01]  /*12c30*/  ISETP.GE.OR P5, PT, R34, R238, !P5 ;  /* 0x000000ee2200720c */ /* 0x000fe20006fa6670 */
[----:B---3--:R-:W-:Y:S01]  /*12c40*/  FFMA.FTZ R25, R13, -UR16, R25 ;  /* 0x800000100d197c23 */ /* 0x008fe20008010019 */
[----:B------:R-:W-:Y:S02]  /*12c50*/  FSEL R188, R27, -INF , !P6 ;  /* 0xff8000001bbc7808 */ /* 0x000fe40007000000 */
[----:B------:R-:W-:Y:S02]  /*12c60*/  FMNMX.FTZ R17, R190, R17, !PT ;  /* 0x00000011be117209 */ /* 0x000fe40007810000 */
[----:B------:R-:W-:Y:S02]  /*12c70*/  FSEL R203, R6, -INF , !P5 ;  /* 0xff80000006cb7808 */ /* 0x000fe40006800000 */
[----:B------:R-:W-:Y:S02]  /*12c80*/  FMNMX.FTZ R16, R204, R16, !PT ;  /* 0x00000010cc107209 */ /* 0x000fe40007810000 */
[----:B------:R-:W-:Y:S01]  /*12c90*/  FMNMX.FTZ R4, R188, R17, !PT ;  /* 0x00000011bc047209 */ /* 0x000fe20007810000 */
[----:B--2---:R-:W-:Y:S01]  /*12ca0*/  FFMA.FTZ R24, R5, -UR16, R24 ;  /* 0x8000001005187c23 */ /* 0x004fe20008010018 */
        /* <DEDUP_REMOVED lines=74> */
[----:B------:R-:W3:Y:S01]  /*13150*/  MUFU.EX2 R183, R183 ;  /* 0x000000b700b77308 */ /* 0x000ee20000000800 */
        /* <DEDUP_REMOVED lines=9> */
[----:B------:R-:W-:Y:S02]  /*131f0*/  FFMA.FTZ R189, R188, c[0x0][0x23c], -R189 ;  /* 0x00008f00bcbd7a23 */ /* 0x000fe400000108bd */
[--C-:B------:R-:W-:Y:S02]  /*13200*/  FFMA.FTZ R188, R179, c[0x0][0x23c], -R176.reuse ;  /* 0x00008f00b3bc7a23 */ /* 0x100fe400000108b0 */
[----:B------:R-:W-:Y:S01]  /*13210*/  FFMA.FTZ R176, R165, c[0x0][0x23c], -R176 ;  /* 0x00008f00a5b07a23 */ /* 0x000fe200000108b0 */
[----:B------:R-:W1:Y:S01]  /*13220*/  MUFU.EX2 R181, R181 ;  /* 0x000000b500b57308 */ /* 0x000e620000000800 */
[----:B---3--:R-:W-:Y:S09]  /*13230*/  F2FP.BF16.PACK_AB R169, R183, R187 ;  /* 0x000000bbb7a9723e */ /* 0x008ff200000010ff */
[----:B------:R-:W3:Y:S10]  /*13240*/  MUFU.EX2 R2, R2 ;  /* 0x0000000200027308 */ /* 0x000ef40000000800 */
[----:B------:R-:W4:Y:S01]  /*13250*/  MUFU.EX2 R0, R0 ;  /* 0x0000000000007308 */ /* 0x000f220000000800 */
[----:B-1----:R-:W-:Y:S09]  /*13260*/  F2FP.BF16.PACK_AB R171, R181, R182 ;  /* 0x000000b6b5ab723e */ /* 0x002ff200000010ff */
[----:B------:R1:W-:Y:S01]  /*13270*/  MUFU.EX2 R165, R176 ;  /* 0x000000b000a57308 */ /* 0x0003e20000000800 */
        /* <DEDUP_REMOVED lines=11> */
[----:B------:R-:W3:Y:S01]  /*13330*/  MUFU.EX2 R194, R194 ;  /* 0x000000c200c27308 */ /* 0x000ee20000000800 */
[C---:B------:R-:W-:Y:S03]  /*13340*/  HMMA.16816.F32.BF16 R4, R168.reuse, R12, R4 ;  /* 0x0000000ca804723c */ /* 0x040fe60000041804 */
[----:B------:R-:W-:Y:S02]  /*13350*/  LDSM.16.MT88.4 R156, [R226+0x12800] ;  /* 0x01280000e29c783b */ /* 0x000fe40000004200 */
[C---:B------:R-:W-:Y:S02]  /*13360*/  FMUL.FTZ R17, R2.reuse, R149 ;  /* 0x0000009502117220 */ /* 0x040fe40000410000 */
[C---:B------:R-:W-:Y:S01]  /*13370*/  FMUL.FTZ R12, R2.reuse, R152 ;  /* 0x00000098020c7220 */ /* 0x040fe20000410000 */
[C---:B------:R-:W-:Y:S01]  /*13380*/  HMMA.16816.F32.BF16 R8, R168.reuse, R14, R8 ;  /* 0x0000000ea808723c */ /* 0x040fe20000041808 */
[----:B------:R-:W-:Y:S02]  /*13390*/  MUFU.EX2 R195, R195 ;  /* 0x000000c300c37308 */ /* 0x000fe40000000800 */
[----:B-1----:R-:W-:Y:S01]  /*133a0*/  LDSM.16.MT88.4 R176, [R228+0x15800] ;  /* 0x01580000e4b0783b */ /* 0x002fe20000004200 */
        /* <DEDUP_REMOVED lines=15> */
[----:B------:R-:W2:Y:S01]  /*134a0*/  MUFU.EX2 R198, R198 ;  /* 0x000000c600c67308 */ /* 0x000ea20000000800 */
        /* <DEDUP_REMOVED lines=91> */
[----:B------:R-:W2:Y:S01]  /*13a60*/  MUFU.EX2 R251, R251 ;  /* 0x000000fb00fb7308 */ /* 0x000ea20000000800 */
[C---:B------:R-:W-:Y:S01]  /*13a70*/  HMMA.16816.F32.BF16 R72, R168.reuse, R138, R72 ;  /* 0x0000008aa848723c */ /* 0x040fe20000041848 */
[----:B------:R-:W2:Y:S02]  /*13a80*/  LDSM.16.MT88.4 R136, [R224+0x14000] ;  /* 0x01400000e088783b */ /* 0x000ea40000004200 */
[C---:B------:R-:W-:Y:S02]  /*13a90*/  FMUL.FTZ R78, R0.reuse, R78 ;  /* 0x0000004e004e7220 */ /* 0x040fe40000410000 */
[----:B------:R-:W-:Y:S02]  /*13aa0*/  FMUL.FTZ R79, R0, R79 ;  /* 0x0000004f004f7220 */ /* 0x000fe40000410000 */
[C---:B------:R-:W-:Y:S02]  /*13ab0*/  FMUL.FTZ R80, R2.reuse, R80 ;  /* 0x0000005002507220 */ /* 0x040fe40000410000 */
[----:B------:R-:W-:Y:S01]  /*13ac0*/  FMUL.FTZ R81, R2, R81 ;  /* 0x0000005102517220 */ /* 0x000fe20000410000 */
[----:B------:R-:W2:Y:S02]  /*13ad0*/  MUFU.EX2 R252, R252 ;  /* 0x000000fc00fc7308 */ /* 0x000ea40000000800 */
        /* <DEDUP_REMOVED lines=252> */
.L_x_7780:
        /* <DEDUP_REMOVED lines=338> */
.L_x_7786:
[----:B-1234-:R-:W-:Y:S05]  /*15fc0*/  BSYNC B0 ;  /* 0x0000000000007941 */ /* 0x01efea0003800000 */
.L_x_7785:
        /* <DEDUP_REMOVED lines=23> */
.L_x_7788:
[----:B------:R-:W-:Y:S05]  /*16140*/  BSYNC B0 ;  /* 0x0000000000007941 */ /* 0x000fea0003800000 */
.L_x_7787:
        /* <DEDUP_REMOVED lines=14> */
.L_x_7790:
[----:B------:R-:W-:Y:S05]  /*16230*/  BSYNC B0 ;  /* 0x0000000000007941 */ /* 0x000fea0003800000 */
.L_x_7789:
        /* <DEDUP_REMOVED lines=14> */
.L_x_7792:
[----:B------:R-:W-:Y:S05]  /*16320*/  BSYNC B0 ;  /* 0x0000000000007941 */ /* 0x000fea0003800000 */
.L_x_7791:
        /* <DEDUP_REMOVED lines=14> */
.L_x_7794:
[----:B------:R-:W-:Y:S05]  /*16410*/  BSYNC B0 ;  /* 0x0000000000007941 */ /* 0x000fea0003800000 */
.L_x_7793:
        /* <DEDUP_REMOVED lines=14> */
.L_x_7796:
[----:B------:R-:W-:Y:S05]  /*16500*/  BSYNC B0 ;  /* 0x0000000000007941 */ /* 0x000fea0003800000 */
.L_x_7795:
        /* <DEDUP_REMOVED lines=14> */
.L_x_7798:
[----:B------:R-:W-:Y:S05]  /*165f0*/  BSYNC B0 ;  /* 0x0000000000007941 */ /* 0x000fea0003800000 */
.L_x_7797:
        /* <DEDUP_REMOVED lines=14> */
.L_x_7800:
[----:B------:R-:W-:Y:S05]  /*166e0*/  BSYNC B0 ;  /* 0x0000000000007941 */ /* 0x000fea0003800000 */
.L_x_7799:
        /* <DEDUP_REMOVED lines=15> */
.L_x_7801:
        /* <DEDUP_REMOVED lines=10> */
.L_x_8977:


//--------------------- .text._ZN5flash24flash_fwd_splitkv_kernelI23Flash_fwd_kernel_traitsILi256ELi64ELi64ELi4ELb0ELb0EN7cutlass10bfloat16_tE19Flash_kernel_traitsILi256ELi64ELi64ELi4ES3_EELb0ELb1ELb0ELb0ELb1ELb0ELb1ELb1EEEvNS_16Flash_fwd_paramsE --------------------------
	.section	.text._ZN5flash24flash_fwd_splitkv_kernelI23Flash_fwd_kernel_traitsILi256ELi64ELi64ELi4ELb0ELb0EN7cutlass10bfloat16_tE19Flash_kernel_traitsILi256ELi64ELi64ELi4ES3_EELb0ELb1ELb0ELb0ELb1ELb0ELb1ELb1EEEvNS_16Flash_fwd_paramsE,"ax",@progbits
	.sectioninfo	@"SHI_REGISTERS=255"
	.align	128
        .global         _ZN5flash24flash_fwd_splitkv_kernelI23Flash_fwd_kernel_traitsILi256ELi64ELi64ELi4ELb0ELb0EN7cutlass10bfloat16_tE19Flash_kernel_traitsILi256ELi64ELi64ELi4ES3_EELb0ELb1ELb0ELb0ELb1ELb0ELb1ELb1EEEvNS_16Flash_fwd_paramsE
        .type           _ZN5flash24flash_fwd_splitkv_kernelI23Flash_fwd_kernel_traitsILi256ELi64ELi64ELi4ELb0ELb0EN7cutlass10bfloat16_tE19Flash_kernel_traitsILi256ELi64ELi64ELi4ES3_EELb0ELb1ELb0ELb0ELb1ELb0ELb1ELb1EEEvNS_16Flash_fwd_paramsE,@function
        .size           _ZN5flash24flash_fwd_splitkv_kernelI23Flash_fwd_kernel_traitsILi256ELi64ELi64ELi4ELb0ELb0EN7cutlass10bfloat16_tE19Flash_kernel_traitsILi256ELi64ELi64ELi4ES3_EELb0ELb1ELb0ELb0ELb1ELb0ELb1ELb1EEEvNS_16Flash_fwd_paramsE,(.L_x_8913 - _ZN5flash24flash_fwd_splitkv_kernelI23Flash_fwd_kernel_traitsILi256ELi64ELi64ELi4ELb0ELb0EN7cutlass10bfloat16_tE19Flash_kernel_traitsILi256ELi64ELi64ELi4ES3_EELb0ELb1ELb0ELb0ELb1ELb0ELb1ELb1EEEvNS_16Flash_fwd_paramsE)
        .other          _ZN5flash24flash_fwd_splitkv_kernelI23Flash_fwd_kernel_traitsILi256ELi64ELi64ELi4ELb0ELb0EN7cutlass10bfloat16_tE19Flash_kernel_traitsILi256ELi64ELi64ELi4ES3_EELb0ELb1ELb0ELb0ELb1ELb0ELb1ELb1EEEvNS_16Flash_fwd_paramsE,@"STO_CUDA_ENTRY STV_DEFAULT"
_ZN5flash24flash_fwd_splitkv_kernelI23Flash_fwd_kernel_traitsILi256ELi64ELi64ELi4ELb0ELb0EN7cutlass10bfloat16_tE19Flash_kernel_traitsILi256ELi64ELi64ELi4ES3_EELb0ELb1ELb0ELb0ELb1ELb0ELb1ELb1EEEvNS_16Flash_fwd_paramsE:
.text._ZN5flash24flash_fwd_splitkv_kernelI23Flash_fwd_kernel_traitsILi256ELi64ELi64ELi4ELb0ELb0EN7cutlass10bfloat16_tE19Flash_kernel_traitsILi256ELi64ELi64ELi4ES3_EELb0ELb1ELb0ELb0ELb1ELb0ELb1ELb1EEEvNS_16Flash_fwd_paramsE:
        /* <DEDUP_REMOVED lines=30> */
[----:B---34-:R-:W-:Y:S05]  /*01e0*/  CALL.REL.NOINC `($_ZN5flash24flash_fwd_splitkv_kernelI23Flash_fwd_kernel_traitsILi256ELi64ELi64ELi4ELb0ELb0EN7cutlass10bfloat16_tE19Flash_kernel_traitsILi256ELi64ELi64ELi4ES3_EELb0ELb1ELb0ELb0ELb1ELb0ELb1ELb1EEEvNS_16Flash_fwd_paramsE$_ZN5flash30compute_attn_1rowblock_splitkvI23Flash_fwd_kernel_traitsILi256ELi64ELi64ELi4ELb0ELb0EN7cutlass10bfloat16_tE19Flash_kernel_traitsILi256ELi64ELi64ELi4ES3_EELb0ELb1ELb0ELb0ELb1ELb0ELb1ELb1ENS_16Flash_fwd_paramsEEEvRKT8_iiiii) ;  /* 0x0000002000007944 */ /* 0x018fea0003c00000 */
[----:B------:R-:W-:Y:S05]  /*01f0*/  BSYNC B3 ;  /* 0x0000000000037941 */ /* 0x000fea0003800000 */
.L_x_7802:
[----:B------:R-:W-:Y:S05]  /*0200*/  EXIT ;  /* 0x000000000000794d */ /* 0x000fea0003800000 */
        .type           $_ZN5flash24flash_fwd_splitkv_kernelI23Flash_fwd_kernel_traitsILi256ELi64ELi64ELi4ELb0ELb0EN7cutlass10bfloat16_tE19Flash_kernel_traitsILi256ELi64ELi64ELi4ES3_EELb0ELb1ELb0ELb0ELb1ELb0ELb1ELb1EEEvNS_16Flash_fwd_paramsE$_ZN5flash30compute_attn_1rowblock_splitkvI23Flash_fwd_kernel_traitsILi256ELi64ELi64ELi4ELb0ELb0EN7cutlass10bfloat16_tE19Flash_kernel_traitsILi256ELi64ELi64ELi4ES3_EELb0ELb1ELb0ELb0ELb1ELb0ELb1ELb1ENS_16Flash_fwd_paramsEEEvRKT8_iiiii,@function
        .size           $_ZN5flash24flash_fwd_splitkv_kernelI23Flash_fwd_kernel_traitsILi256ELi64ELi64ELi4ELb0ELb0EN7cutlass10bfloat16_tE19Flash_kernel_traitsILi256ELi64ELi64ELi4ES3_EELb0ELb1ELb0ELb0ELb1ELb0ELb1ELb1EEEvNS_16Flash_fwd_paramsE$_ZN5flash30compute_attn_1rowblock_splitkvI23Flash_fwd_kernel_traitsILi256ELi64ELi64ELi4ELb0ELb0EN7cutlass10bfloat16_tE19Flash_kernel_traitsILi256ELi64ELi64ELi4ES3_EELb0ELb1ELb0ELb0ELb1ELb0ELb1ELb1ENS_16Flash_fwd_paramsEEEvRKT8_iiiii,($__internal_34_$__cuda_sm70_shflsync_bfly_p - $_ZN5flash24flash_fwd_splitkv_kernelI23Flash_fwd_kernel_traitsILi256ELi64ELi64ELi4ELb0ELb0EN7cutlass10bfloat16_tE19Flash_kernel_traitsILi256ELi64ELi64ELi4ES3_EELb0ELb1ELb0ELb0ELb1ELb0ELb1ELb1EEEvNS_16Flash_fwd_paramsE$_ZN5flash30compute_attn_1rowblock_splitkvI23Flash_fwd_kernel_traitsILi256ELi64ELi64ELi4ELb0ELb0EN7cutlass10bfloat16_tE19Flash_kernel_traitsILi256ELi64ELi64ELi4ES3_EELb0ELb1ELb0ELb0ELb1ELb0ELb1ELb1ENS_16Flash_fwd_paramsEEEvRKT8_iiiii)
$_ZN5flash24flash_fwd_splitkv_kernelI23Flash_fwd_kernel_traitsILi256ELi64ELi64ELi4ELb0ELb0EN7cutlass10bfloat16_tE19Flash_kernel_traitsILi256ELi64ELi64ELi4ES3_EELb0ELb1ELb0ELb0ELb1ELb0ELb1ELb1EEEvNS_16Flash_fwd_paramsE$_ZN5flash30compute_attn_1rowblock_splitkvI23Flash_fwd_kernel_traitsILi256ELi64ELi64ELi4ELb0ELb0EN7cutlass10bfloat16_tE19Flash_kernel_traitsILi256ELi64ELi64ELi4ES3_EELb0ELb1ELb0ELb0ELb1ELb0ELb1ELb1ENS_16Flash_fwd_paramsEEEvRKT8_iiiii:
        /* <DEDUP_REMOVED lines=21> */
.L_x_7804:
[----:B------:R-:W-:Y:S05]  /*0360*/  BSYNC B0 ;  /* 0x0000000000007941 */ /* 0x000fea0003800000 */
.L_x_7803:
        /* <DEDUP_REMOVED lines=17> */
.L_x_7806:
[----:B-1----:R1:W5:Y:S02]  /*0480*/  LD.E R3, [R18.64+0xb8] ;  /* 0x0000b80612037980 */ /* 0x002364000c101900 */
.L_x_7807:
[----:B------:R-:W-:Y:S05]  /*0490*/  BSYNC B0 ;  /* 0x0000000000007941 */ /* 0x000fea0003800000 */
.L_x_7805:
        /* <DEDUP_REMOVED lines=10> */
.L_x_7809:
[----:B------:R-:W4:Y:S01]  /*0540*/  LD.E.64 R2, [R18.64+0x108] ;  /* 0x0001080612027980 */ /* 0x000f22000c101b00 */
[----:B------:R-:W-:Y:S01]  /*0550*/  BSSY B0, `(.L_x_7811) ;  /* 0x0000006000007945 */ /* 0x000fe20003800000 */
[----:B------:R-:W-:Y:S01]  /*0560*/  IMAD.MOV.U32 R57, RZ, RZ, RZ ;  /* 0x000000ffff397224 */ /* 0x000fe200078e00ff */
[----:B----4-:R-:W-:-:S04]  /*0570*/  ISETP.NE.U32.AND P0, PT, R2, RZ, PT ;  /* 0x000000ff0200720c */ /* 0x010fc80003f05070 */
[----:B------:R-:W-:-:S13]  /*0580*/  ISETP.NE.AND.EX P0, PT, R3, RZ, PT, P0 ;  /* 0x000000ff0300720c */ /* 0x000fda0003f05300 */
[----:B------:R-:W-:Y:S05]  /*0590*/  @!P0 BRA `(.L_x_7812) ;  /* 0x0000001000008947 */ /* 0x000fea0003800000 */
[----:B------:R1:W5:Y:S02]  /*05a0*/  LD.E R57, [R18.64+0xbc] ;  /* 0x0000bc0612397980 */ /* 0x000364000c101900 */
.L_x_7812:
[----:B------:R-:W-:Y:S05]  /*05b0*/  BSYNC B0 ;  /* 0x0000000000007941 */ /* 0x000fea0003800000 */
.L_x_7811:
[----:B-----5:R-:W-:Y:S02]  /*05c0*/  IADD3 R57, R70, R57, RZ ;  /* 0x0000003946397210 */ /* 0x020fe40007ffe0ff */
.L_x_7810:
[----:B------:R-:W-:Y:S05]  /*05d0*/  BSYNC B1 ;  /* 0x0000000000017941 */ /* 0x000fea0003800000 */
.L_x_7808:
[----:B------:R-:W-:Y:S01]  /*05e0*/  IMAD.SHL.U32 R59, R235, 0x40, RZ ;  /* 0x00000040eb3b7824 */ /* 0x000fe200078e00ff */
[----:B------:R-:W-:Y:S01]  /*05f0*/  MOV R2, R234 ;  /* 0x000000ea00027202 */ /* 0x000fe20000000f00 */
[----:B------:R-:W-:-:S03]  /*0600*/  IMAD.MOV.U32 R3, RZ, RZ, 0x0 ;  /* 0x00000000ff037424 */ /* 0x000fc600078e00ff */
[----:B------:R-:W-:-:S13]  /*0610*/  ISETP.GT.AND P0, PT, R236, R59, PT ;  /* 0x0000003bec00720c */ /* 0x000fda0003f04270 */
[----:B------:R-:W-:Y:S05]  /*0620*/  @!P0 RET.REL.NODEC R2 `(_ZN5flash24flash_fwd_splitkv_kernelI23Flash_fwd_kernel_traitsILi256ELi64ELi64ELi4ELb0ELb0EN7cutlass10bfloat16_tE19Flash_kernel_traitsILi256ELi64ELi64ELi4ES3_EELb0ELb1ELb0ELb0ELb1ELb0ELb1ELb1EEEvNS_16Flash_fwd_paramsE) ;  /* 0xfffff9d002008950 */ /* 0x000fea0003c3ffff */
[----:B------:R-:W4:Y:S04]  /*0630*/  LD.E R0, [R18.64+0xb8] ;  /* 0x0000b80612007980 */ /* 0x000f28000c101900 */
[----:B------:R-:W5:Y:S04]  /*0640*/  LD.E R5, [R18.64+0x184] ;  /* 0x0001840612057980 */ /* 0x000f68000c101900 */
[----:B---3--:R-:W3:Y:S01]  /*0650*/  LD.E R4, [R18.64+0x188] ;  /* 0x0001880612047980 */ /* 0x008ee2000c101900 */
[----:B------:R-:W-:-:S04]  /*0660*/  IABS R3, c[0x0][0x10] ;  /* 0x0000040000037a13 */ /* 0x000fc80000000000 */
        /* <DEDUP_REMOVED lines=19> */
[----:B------:R-:W-:Y:S01]  /*07a0*/  IADD3 R6, R57, R59, -R236 ;  /* 0x0000003b39067210 */ /* 0x000fe20007ffe8ec */
[----:B------:R-:W-:Y:S01]  /*07b0*/  IMAD R0, R11, R0, R2 ;  /* 0x000000000b007224 */ /* 0x000fe200078e0202 */
[----:B------:R-:W-:-:S03]  /*07c0*/  IADD3 R2, R57, 0x3f, RZ ;  /* 0x0000003f39027810 */ /* 0x000fc60007ffe0ff */
[----:B-----5:R-:W-:Y:S01]  /*07d0*/  IMAD.IADD R6, R6, 0x1, -R5 ;  /* 0x0000000106067824 */ /* 0x020fe200078e0a05 */
[----:B------:R-:W-:Y:S02]  /*07e0*/  ISETP.GT.U32.AND P1, PT, R3, R0, PT ;  /* 0x000000000300720c */ /* 0x000fe40003f24070 */
[----:B------:R-:W-:Y:S02]  /*07f0*/  SHF.R.S32.HI R5, RZ, 0x1f, R2 ;  /* 0x0000001fff057819 */ /* 0x000fe40000011402 */
[----:B------:R-:W-:Y:S02]  /*0800*/  SHF.R.S32.HI R7, RZ, 0x1f, R6 ;  /* 0x0000001fff077819 */ /* 0x000fe40000011406 */
[----:B------:R-:W-:Y:S02]  /*0810*/  LEA.HI R2, R5, R2, RZ, 0x6 ;  /* 0x0000000205027211 */ /* 0x000fe400078f30ff */
[----:B------:R-:W-:Y:S02]  /*0820*/  LEA.HI R7, R7, R6, RZ, 0x6 ;  /* 0x0000000607077211 */ /* 0x000fe400078f30ff */
[----:B------:R-:W-:-:S02]  /*0830*/  SHF.R.S32.HI R2, RZ, 0x6, R2 ;  /* 0x00000006ff027819 */ /* 0x000fc40000011402 */
[----:B------:R-:W-:Y:S01]  /*0840*/  SHF.R.S32.HI R7, RZ, 0x6, R7 ;  /* 0x00000006ff077819 */ /* 0x000fe20000011407 */
[----:B------:R-:W-:Y:S01]  /*0850*/  @!P1 IMAD.IADD R0, R0, 0x1, -R3 ;  /* 0x0000000100009824 */ /* 0x000fe200078e0a03 */
[----:B------:R-:W-:Y:S02]  /*0860*/  @!P1 IADD3 R11, R11, 0x1, RZ ;  /* 0x000000010b0b9810 */ /* 0x000fe40007ffe0ff */
[----:B------:R-:W-:Y:S02]  /*0870*/  ISETP.NE.AND P1, PT, RZ, c[0x0][0x10], PT ;  /* 0x00000400ff007a0c */ /* 0x000fe40003f25270 */
[----:B------:R-:W-:Y:S02]  /*0880*/  ISETP.GE.U32.AND P2, PT, R0, R3, PT ;  /* 0x000000030000720c */ /* 0x000fe40003f46070 */
[----:B------:R-:W-:-:S04]  /*0890*/  IADD3 R0, -R236, 0x7f, R59 ;  /* 0x0000007fec007810 */ /* 0x000fc80007ffe13b */
[----:B---3--:R-:W-:-:S04]  /*08a0*/  IADD3 R0, R4, R0, R57 ;  /* 0x0000000004007210 */ /* 0x008fc80007ffe039 */
[----:B------:R-:W-:-:S03]  /*08b0*/  SHF.R.S32.HI R5, RZ, 0x1f, R0 ;  /* 0x0000001fff057819 */ /* 0x000fc60000011400 */
[----:B------:R-:W-:Y:S02]  /*08c0*/  @P2 IADD3 R11, R11, 0x1, RZ ;  /* 0x000000010b0b2810 */ /* 0x000fe40007ffe0ff */
[----:B------:R-:W-:-:S03]  /*08d0*/  LEA.HI R5, R5, R0, RZ, 0x6 ;  /* 0x0000000005057211 */ /* 0x000fc600078f30ff */
[----:B------:R-:W-:Y:S01]  /*08e0*/  IMAD.MOV.U32 R3, RZ, RZ, R11 ;  /* 0x000000ffff037224 */ /* 0x000fe200078e000b */
[----:B------:R-:W-:-:S03]  /*08f0*/  SHF.R.S32.HI R5, RZ, 0x6, R5 ;  /* 0x00000006ff057819 */ /* 0x000fc60000011405 */
[----:B------:R-:W-:Y:S01]  /*0900*/  @!P0 IMAD.MOV R3, RZ, RZ, -R3 ;  /* 0x000000ffff038224 */ /* 0x000fe200078e0a03 */
[----:B------:R-:W-:-:S05]  /*0910*/  @!P1 LOP3.LUT R3, RZ, c[0x0][0x10], RZ, 0x33, !PT ;  /* 0x00000400ff039a12 */ /* 0x000fca00078e33ff */
[----:B------:R-:W-:-:S04]  /*0920*/  IMAD R230, R3, UR8, RZ ;  /* 0x0000000803e67c24 */ /* 0x000fc8000f8e02ff */
[----:B------:R-:W-:Y:S01]  /*0930*/  IMAD.IADD R3, R3, 0x1, R230 ;  /* 0x0000000103037824 */ /* 0x000fe200078e02e6 */
[----:B------:R-:W-:-:S04]  /*0940*/  IMNMX R230, R230, R7, !PT ;  /* 0x00000007e6e67217 */ /* 0x000fc80007800200 */
[----:B------:R-:W-:-:S04]  /*0950*/  IMNMX R2, R2, R3, PT ;  /* 0x0000000302027217 */ /* 0x000fc80003800200 */
[----:B------:R-:W-:-:S04]  /*0960*/  IMNMX R165, R2, R5, PT ;  /* 0x0000000502a57217 */ /* 0x000fc80003800200 */
[----:B------:R-:W-:-:S13]  /*0970*/  ISETP.GE.AND P0, PT, R230, R165, PT ;  /* 0x000000a5e600720c */ /* 0x000fda0003f06270 */
[----:B------:R-:W-:Y:S05]  /*0980*/  @!P0 BRA `(.L_x_7813) ;  /* 0x0000067000008947 */ /* 0x000fea0003800000 */
[----:B------:R-:W3:Y:S04]  /*0990*/  LD.E.64 R2, [R18.64+0xb0] ;  /* 0x0000b00612027980 */ /* 0x000ee8000c101b00 */
[----:B------:R-:W4:Y:S04]  /*09a0*/  LD.E R4, [R18.64+0x60] ;  /* 0x0000600612047980 */ /* 0x000f28000c101900 */
[----:B------:R-:W5:Y:S04]  /*09b0*/  LD.E R0, [R18.64+0xcc] ;  /* 0x0000cc0612007980 */ /* 0x000f68000c101900 */
        /* <DEDUP_REMOVED lines=10> */
[----:B---3--:R-:W-:-:S04]  /*0a60*/  IMAD R2, R2, UR8, R239 ;  /* 0x0000000802027c24 */ /* 0x008fc8000f8e02ef */
[----:B----4-:R-:W-:Y:S02]  /*0a70*/  IMAD R2, R2, R4, R237 ;  /* 0x0000000402027224 */ /* 0x010fe400078e02ed */
[----:B------:R-:W-:Y:S02]  /*0a80*/  IMAD.SHL.U32 R4, R5, 0x4, RZ ;  /* 0x0000000405047824 */ /* 0x000fe400078e00ff */
[--C-:B------:R-:W-:Y:S01]  /*0a90*/  IMAD R3, R3, R2, R59.reuse ;  /* 0x0000000203037224 */ /* 0x100fe200078e023b */
[----:B------:R-:W-:Y:S01]  /*0aa0*/  IADD3 R2, R8, 0x8, RZ ;  /* 0x0000000808027810 */ /* 0x000fe20007ffe0ff */
[----:B------:R-:W-:Y:S01]  /*0ab0*/  IMAD.IADD R59, R236, 0x1, -R59 ;  /* 0x00000001ec3b7824 */ /* 0x000fe200078e0a3b */
[--C-:B------:R-:W-:Y:S01]  /*0ac0*/  SHF.R.S32.HI R5, RZ, 0x1f, R4.reuse ;  /* 0x0000001fff057819 */ /* 0x100fe20000011404 */
[----:B-----5:R-:W-:Y:S01]  /*0ad0*/  IMAD R0, R3, R0, RZ ;  /* 0x0000000003007224 */ /* 0x020fe200078e02ff */
        /* <DEDUP_REMOVED lines=77> */
[----:B------:R-:W-:Y:S05]  /*0fb0*/  @P6 RET.REL.NODEC R234 `(_ZN5flash24flash_fwd_splitkv_kernelI23Flash_fwd_kernel_traitsILi256ELi64ELi64ELi4ELb0ELb0EN7cutlass10bfloat16_tE19Flash_kernel_traitsILi256ELi64ELi64ELi4ES3_EELb0ELb1ELb0ELb0ELb1ELb0ELb1ELb1EEEvNS_16Flash_fwd_paramsE) ;  /* 0xfffff040ea006950 */ /* 0x000fea0003c3ffff */
[----:B-1----:R-:W-:Y:S02]  /*0fc0*/  MOV R3, 0xff800000 ;  /* 0xff80000000037802 */ /* 0x002fe40000000f00 */
[----:B------:R-:W-:-:S03]  /*0fd0*/  MOV R235, 0x0 ;  /* 0x0000000000eb7802 */ /* 0x000fc60000000f00 */
[----:B------:R1:W-:Y:S01]  /*0fe0*/  ST.E [R6.64+0xe0], R3 ;  /* 0x0000e00306007985 */ /* 0x0003e2000c101906 */
[----:B------:R-:W-:Y:S05]  /*0ff0*/  RET.REL.NODEC R234 `(_ZN5flash24flash_fwd_splitkv_kernelI23Flash_fwd_kernel_traitsILi256ELi64ELi64ELi4ELb0ELb0EN7cutlass10bfloat16_tE19Flash_kernel_traitsILi256ELi64ELi64ELi4ES3_EELb0ELb1ELb0ELb0ELb1ELb0ELb1ELb1EEEvNS_16Flash_fwd_paramsE) ;  /* 0xfffff000ea007950 */ /* 0x000fea0003c3ffff */
.L_x_7813:
        /* <DEDUP_REMOVED lines=22> */
[----:B-1----:R-:W3:Y:S04]  /*1160*/  LD.E R2, [R18.64+0x170] ;  /* 0x0001700612027980 */ /* 0x002ee8000c101900 */
        /* <DEDUP_REMOVED lines=15> */
[----:B-----5:R-:W-:Y:S01]  /*1260*/  IMAD R8, R3, R4, RZ ;  /* 0x0000000403087224 */ /* 0x020fe200078e02ff */
        /* <DEDUP_REMOVED lines=24> */
[----:B------:R-:W-:Y:S02]  /*13f0*/  IABS R7, R6 ;  /* 0x0000000600077213 */ /* 0x000fe40000000000 */
[----:B----4-:R-:W-:-:S05]  /*1400*/  IADD3 R0, RZ, -R23, RZ ;  /* 0x80000017ff007210 */ /* 0x010fca0007ffe0ff */
[----:B-1----:R-:W-:Y:S01]  /*1410*/  IMAD R17, R0, R8, RZ ;  /* 0x0000000800117224 */ /* 0x002fe200078e02ff */
        /* <DEDUP_REMOVED lines=15> */
[----:B--2---:R-:W-:Y:S01]  /*1510*/  IMAD R8, R169, R2, RZ ;  /* 0x00000002a9087224 */ /* 0x004fe200078e02ff */
[----:B------:R-:W-:-:S04]  /*1520*/  SHF.R.S32.HI R13, RZ, 0x1f, R2 ;  /* 0x0000001fff0d7819 */ /* 0x000fc80000011402 */
[----:B------:R-:W-:Y:S02]  /*1530*/  @!P0 IMAD.MOV R4, RZ, RZ, -R4 ;  /* 0x000000ffff048224 */ /* 0x000fe400078e0a04 */
[----:B------:R-:W-:Y:S01]  /*1540*/  IMAD R8, R168, R13, R8 ;  /* 0x0000000da8087224 */ /* 0x000fe200078e0208 */
[----:B------:R-:W-:-:S05]  /*1550*/  @!P1 LOP3.LUT R4, RZ, R6, RZ, 0x33, !PT ;  /* 0x00000006ff049212 */ /* 0x000fca00078e33ff */
[----:B------:R-:W-:Y:S01]  /*1560*/  IMAD R6, R15, R4, RZ ;  /* 0x000000040f067224 */ /* 0x000fe200078e02ff */
[----:B---3--:R-:W-:Y:S01]  /*1570*/  SHF.R.S32.HI R0, RZ, 0x1f, R3 ;  /* 0x0000001fff007819 */ /* 0x008fe20000011403 */
[-C--:B------:R-:W-:Y:S02]  /*1580*/  IMAD R7, R21, R3.reuse, RZ ;  /* 0x0000000315077224 */ /* 0x080fe400078e02ff */
[----:B------:R-:W-:-:S04]  /*1590*/  IMAD.WIDE.U32 R16, R20, R3, RZ ;  /* 0x0000000314107225 */ /* 0x000fc800078e00ff */
[----:B------:R-:W-:-:S05]  /*15a0*/  IMAD R7, R20, R0, R7 ;  /* 0x0000000014077224 */ /* 0x000fca00078e0207 */
[----:B------:R-:W-:Y:S01]  /*15b0*/  IADD3 R17, R17, R7, RZ ;  /* 0x0000000711117210 */ /* 0x000fe20007ffe0ff */
[----:B------:R-:W-:-:S04]  /*15c0*/  IMAD R7, R11, R3, RZ ;  /* 0x000000030b077224 */ /* 0x000fc800078e02ff */
[----:B------:R-:W-:Y:S01]  /*15d0*/  IMAD.WIDE.U32 R16, R2, R168, R16 ;  /* 0x000000a802107225 */ /* 0x000fe200078e0010 */
[----:B------:R-:W-:-:S04]  /*15e0*/  SHF.R.S32.HI R11, RZ, 0x1f, R4 ;  /* 0x0000001fff0b7819 */ /* 0x000fc80000011404 */
[----:B------:R-:W-:Y:S01]  /*15f0*/  IADD3 R17, R17, R8, RZ ;  /* 0x0000000811117210 */ /* 0x000fe20007ffe0ff */
[----:B------:R-:W-:-:S04]  /*1600*/  IMAD.WIDE.U32 R20, R10, R3, RZ ;  /* 0x000000030a147225 */ /* 0x000fc800078e00ff */
[----:B------:R-:W-:Y:S02]  /*1610*/  IMAD R7, R10, R0, R7 ;  /* 0x000000000a077224 */ /* 0x000fe400078e0207 */
[----:B------:R-:W-:Y:S02]  /*1620*/  IMAD R0, R14, R11, R6 ;  /* 0x0000000b0e007224 */ /* 0x000fe400078e0206 */
[----:B------:R-:W-:Y:S01]  /*1630*/  IMAD.WIDE.U32 R14, R4, R14, R16 ;  /* 0x0000000e040e7225 */ /* 0x000fe200078e0010 */
[----:B------:R-:W-:-:S03]  /*1640*/  IADD3 R23, R21, R7, RZ ;  /* 0x0000000715177210 */ /* 0x000fc60007ffe0ff */
[----:B------:R-:W-:Y:S01]  /*1650*/  IMAD.IADD R7, R15, 0x1, R0 ;  /* 0x000000010f077824 */ /* 0x000fe200078e0200 */
[----:B------:R-:W-:Y:S01]  /*1660*/  MOV R0, R14 ;  /* 0x0000000e00007202 */ /* 0x000fe20000000f00 */
[----:B------:R-:W-:Y:S01]  /*1670*/  IMAD.MOV.U32 R6, RZ, RZ, R20 ;  /* 0x000000ffff067224 */ /* 0x000fe200078e0014 */
[----:B------:R-:W-:Y:S05]  /*1680*/  BRA `(.L_x_7816) ;  /* 0x000004f000007947 */ /* 0x000fea0003800000 */
.L_x_7815:
        /* <DEDUP_REMOVED lines=27> */
[----:B-----5:R-:W-:-:S03]  /*1840*/  @!P3 SHF.R.S32.HI R6, RZ, 0x1f, R8 ;  /* 0x0000001fff06b819 */ /* 0x020fc60000011408 */
[----:B------:R-:W-:Y:S01]  /*1850*/  @P3 IMAD.IADD R7, R12, 0x1, R15 ;  /* 0x000000010c073824 */ /* 0x000fe200078e020f */
[----:B------:R-:W-:Y:S01]  /*1860*/  @!P3 IADD3 R27, R27, R5, RZ ;  /* 0x000000051b1bb210 */ /* 0x000fe20007ffe0ff */
[----:B--2---:R-:W-:-:S04]  /*1870*/  @!P3 IMAD R5, R23, R8, RZ ;  /* 0x000000081705b224 */ /* 0x004fc800078e02ff */
[----:B------:R-:W-:Y:S01]  /*1880*/  @!P0 IADD3 R0, R0, -R3, RZ ;  /* 0x8000000300008210 */ /* 0x000fe20007ffe0ff */
[-C--:B------:R-:W-:Y:S02]  /*1890*/  @P3 IMAD R11, R169, R7.reuse, RZ ;  /* 0x00000007a90b3224 */ /* 0x080fe400078e02ff */
[----:B------:R-:W-:Y:S01]  /*18a0*/  @P3 IMAD.WIDE.U32 R28, R168, R7, RZ ;  /* 0x00000007a81c3225 */ /* 0x000fe200078e00ff */
[----:B------:R-:W-:-:S03]  /*18b0*/  ISETP.GE.U32.AND P2, PT, R0, R3, PT ;  /* 0x000000030000720c */ /* 0x000fc60003f46070 */
[C---:B------:R-:W-:Y:S02]  /*18c0*/  @!P3 IMAD R5, R22.reuse, R6, R5 ;  /* 0x000000061605b224 */ /* 0x040fe400078e0205 */
[----:B------:R-:W-:Y:S01]  /*18d0*/  @!P3 IMAD.WIDE.U32 R22, R22, R8, R26 ;  /* 0x000000081616b225 */ /* 0x000fe200078e001a */
[----:B------:R-:W-:-:S03]  /*18e0*/  @P3 MOV R10, R28 ;  /* 0x0000001c000a3202 */ /* 0x000fc60000000f00 */
[----:B------:R-:W-:Y:S01]  /*18f0*/  @P3 IMAD.IADD R11, R29, 0x1, R11 ;  /* 0x000000011d0b3824 */ /* 0x000fe200078e020b */
[----:B------:R-:W-:Y:S01]  /*1900*/  LOP3.LUT R0, R237, R4, RZ, 0x3c, !PT ;  /* 0x00000004ed007212 */ /* 0x000fe200078e3cff */
[----:B------:R-:W-:Y:S01]  /*1910*/  @!P3 IMAD.IADD R11, R23, 0x1, R5 ;  /* 0x00000001170bb824 */ /* 0x000fe200078e0205 */
[----:B------:R-:W-:Y:S02]  /*1920*/  LEA R5, R165, 0xffffffc0, 0x6 ;  /* 0xffffffc0a5057811 */ /* 0x000fe400078e30ff */
[----:B------:R-:W-:Y:S01]  /*1930*/  @!P3 MOV R10, R22 ;  /* 0x00000016000ab202 */ /* 0x000fe20000000f00 */
[----:B------:R-:W-:Y:S01]  /*1940*/  @!P3 IMAD R6, R171, R12, RZ ;  /* 0x0000000cab06b224 */ /* 0x000fe200078e02ff */
[----:B------:R-:W-:Y:S01]  /*1950*/  @!P3 SHF.R.S32.HI R3, RZ, 0x1f, R12 ;  /* 0x0000001fff03b819 */ /* 0x000fe2000001140c */
[----:B------:R-:W-:Y:S01]  /*1960*/  IMAD R7, R169, R5, RZ ;  /* 0x00000005a9077224 */ /* 0x000fe200078e02ff */
[----:B------:R-:W-:Y:S02]  /*1970*/  SHF.R.S32.HI R13, RZ, 0x1f, R5 ;  /* 0x0000001fff0d7819 */ /* 0x000fe40000011405 */
[----:B------:R-:W-:-:S02]  /*1980*/  ISETP.GE.AND P1, PT, R0, RZ, PT ;  /* 0x000000ff0000720c */ /* 0x000fc40003f26270 */
[----:B------:R-:W-:Y:S01]  /*1990*/  @!P0 IADD3 R2, R2, 0x1, RZ ;  /* 0x0000000102028810 */ /* 0x000fe20007ffe0ff */
[----:B------:R-:W-:Y:S01]  /*19a0*/  IMAD.WIDE.U32 R26, R168, R5, R10 ;  /* 0x00000005a81a7225 */ /* 0x000fe200078e000a */
[----:B------:R-:W-:Y:S02]  /*19b0*/  ISETP.NE.AND P0, PT, R4, RZ, PT ;  /* 0x000000ff0400720c */ /* 0x000fe40003f05270 */
[----:B------:R-:W-:Y:S01]  /*19c0*/  @P2 IADD3 R2, R2, 0x1, RZ ;  /* 0x0000000102022810 */ /* 0x000fe20007ffe0ff */
[----:B------:R-:W-:Y:S02]  /*19d0*/  @!P3 IMAD R3, R3, R170, R6 ;  /* 0x000000aa0303b224 */ /* 0x000fe400078e0206 */
[----:B------:R-:W-:-:S04]  /*19e0*/  @!P3 IMAD.WIDE.U32 R10, R170, R12, RZ ;  /* 0x0000000caa0ab225 */ /* 0x000fc800078e00ff */
[----:B------:R-:W-:Y:S02]  /*19f0*/  IMAD R7, R13, R168, R7 ;  /* 0x000000a80d077224 */ /* 0x000fe400078e0207 */
[----:B------:R-:W-:Y:S01]  /*1a00*/  @!P3 IMAD.IADD R11, R11, 0x1, R3 ;  /* 0x000000010b0bb824 */ /* 0x000fe200078e0203 */
[----:B------:R-:W-:Y:S02]  /*1a10*/  MOV R3, R2 ;  /* 0x0000000200037202 */ /* 0x000fe40000000f00 */
[----:B------:R-:W-:Y:S01]  /*1a20*/  IADD3 R27, R27, R7, RZ ;  /* 0x000000071b1b7210 */ /* 0x000fe20007ffe0ff */
[----:B------:R-:W-:Y:S01]  /*1a30*/  @!P3 IMAD R0, R21, R8, RZ ;  /* 0x000000081500b224 */ /* 0x000fe200078e02ff */
[----:B------:R-:W-:Y:S01]  /*1a40*/  @!P3 SHF.R.S32.HI R7, RZ, 0x1f, R8 ;  /* 0x0000001fff07b819 */ /* 0x000fe20000011408 */
[----:B------:R-:W-:Y:S01]  /*1a50*/  @!P1 IMAD.MOV R3, RZ, RZ, -R3 ;  /* 0x000000ffff039224 */ /* 0x000fe200078e0a03 */
[----:B------:R-:W-:Y:S02]  /*1a60*/  @!P0 LOP3.LUT R3, RZ, R4, RZ, 0x33, !PT ;  /* 0x00000004ff038212 */ /* 0x000fe400078e33ff */
[----:B------:R-:W-:Y:S01]  /*1a70*/  @P3 IADD3 R12, R12, R15, RZ ;  /* 0x0000000f0c0c3210 */ /* 0x000fe20007ffe0ff */
[----:B------:R-:W-:-:S02]  /*1a80*/  @!P3 IMAD R0, R20, R7, R0 ;  /* 0x000000071400b224 */ /* 0x000fc400078e0200 */
        /* <DEDUP_REMOVED lines=15> */
.L_x_7816:
[----:B-1----:R-:W-:Y:S05]  /*1b80*/  BSYNC B0 ;  /* 0x0000000000007941 */ /* 0x002fea0003800000 */
.L_x_7814:
        /* <DEDUP_REMOVED lines=13> */
[----:B------:R-:W-:-:S05]  /*1c60*/  IMAD.SHL.U32 R26, R60, 0x8, RZ ;  /* 0x000000083c1a7824 */ /* 0x000fca00078e00ff */
[----:B------:R-:W-:Y:S01]  /*1c70*/  IADD3 R30, P0, R26, R6, RZ ;  /* 0x000000061a1e7210 */ /* 0x000fe20007f1e0ff */
[----:B------:R-:W-:Y:S01]  /*1c80*/  IMAD.SHL.U32 R6, R142, 0x40, RZ ;  /* 0x000000408e067824 */ /* 0x000fe200078e00ff */
[----:B------:R-:W-:-:S04]  /*1c90*/  SHF.R.S32.HI R27, RZ, 0x1f, R26 ;  /* 0x0000001fff1b7819 */ /* 0x000fc8000001141a */
[----:B------:R-:W-:Y:S02]  /*1ca0*/  IADD3.X R31, R27, R23, RZ, P0, !PT ;  /* 0x000000171b1f7210 */ /* 0x000fe400007fe4ff */
[----:B------:R-:W-:Y:S01]  /*1cb0*/  LOP3.LUT R23, R6, 0x1c0, RZ, 0xc0, !PT ;  /* 0x000001c006177812 */ /* 0x000fe200078ec0ff */
[----:B------:R-:W-:-:S03]  /*1cc0*/  IMAD R13, R13, R170, RZ ;  /* 0x000000aa0d0d7224 */ /* 0x000fc600078e02ff */
[----:B------:R-:W-:Y:S02]  /*1cd0*/  LOP3.LUT R140, R23, 0x38, R26, 0xf8, !PT ;  /* 0x00000038178c7812 */ /* 0x000fe400078ef81a */
[----:B------:R-:W-:Y:S01]  /*1ce0*/  SHF.R.U32.HI R23, RZ, 0x3, R23 ;  /* 0x00000003ff177819 */ /* 0x000fe20000011617 */
[C---:B------:R-:W-:Y:S02]  /*1cf0*/  IMAD R13, R2.reuse, R171, R13 ;  /* 0x000000ab020d7224 */ /* 0x040fe400078e020d */
[----:B------:R-:W-:Y:S01]  /*1d00*/  IMAD.WIDE.U32 R30, R2, R170, R30 ;  /* 0x000000aa021e7225 */ /* 0x000fe200078e001e */
[----:B------:R-:W-:Y:S02]  /*1d10*/  LOP3.LUT R140, R140, R23, RZ, 0x3c, !PT ;  /* 0x000000178c8c7212 */ /* 0x000fe400078e3cff */
[----:B------:R-:W-:Y:S01]  /*1d20*/  SHF.R.S32.HI R68, RZ, 0x1f, R239 ;  /* 0x0000001fff447819 */ /* 0x000fe200000114ef */
[----:B------:R-:W-:Y:S01]  /*1d30*/  IMAD.IADD R31, R31, 0x1, R13 ;  /* 0x000000011f1f7824 */ /* 0x000fe200078e020d */
[----:B------:R-:W-:Y:S01]  /*1d40*/  LEA.HI R10, R3, R56, RZ, 0x6 ;  /* 0x00000038030a7211 */ /* 0x000fe200078f30ff */
[----:B------:R-:W-:Y:S01]  /*1d50*/  IMAD R2, R25, R4, RZ ;  /* 0x0000000419027224 */ /* 0x000fe200078e02ff */
[----:B------:R-:W-:-:S03]  /*1d60*/  SHF.R.S32.HI R143, RZ, 0x1f, R142 ;  /* 0x0000001fff8f7819 */ /* 0x000fc6000001148e */
[-C--:B------:R-:W-:Y:S02]  /*1d70*/  IMAD R2, R11, R24.reuse, R2 ;  /* 0x000000180b027224 */ /* 0x080fe400078e0202 */
[----:B------:R-:W-:-:S04]  /*1d80*/  IMAD.WIDE.U32 R24, R4, R24, R30 ;  /* 0x0000001804187225 */ /* 0x000fc800078e001e */
[----:B------:R-:W-:Y:S02]  /*1d90*/  IMAD.IADD R25, R25, 0x1, R2 ;  /* 0x0000000119197824 */ /* 0x000fe400078e0202 */
[----:B------:R-:W-:Y:S01]  /*1da0*/  IMAD R231, R169, R142, RZ ;  /* 0x0000008ea9e77224 */ /* 0x000fe200078e02ff */
[----:B------:R-:W-:-:S03]  /*1db0*/  LEA.HI R63, R3, R56, RZ, 0x4 ;  /* 0x00000038033f7211 */ /* 0x000fc600078f20ff */
[----:B------:R-:W-:Y:S01]  /*1dc0*/  IMAD R231, R143, R168, R231 ;  /* 0x000000a88fe77224 */ /* 0x000fe200078e02e7 */
[----:B------:R-:W-:Y:S02]  /*1dd0*/  LEA.HI R58, R3, R56, RZ, 0x5 ;  /* 0x00000038033a7211 */ /* 0x000fe400078f28ff */
[----:B------:R-:W-:Y:S01]  /*1de0*/  LOP3.LUT R3, R63, 0xfffffff0, RZ, 0xc0, !PT ;  /* 0xfffffff03f037812 */ /* 0x000fe200078ec0ff */
[C---:B------:R-:W-:Y:S01]  /*1df0*/  IMAD.SHL.U32 R64, R168.reuse, 0x10, RZ ;  /* 0x00000010a8407824 */ /* 0x040fe200078e00ff */
[----:B------:R-:W-:Y:S01]  /*1e00*/  SHF.L.U64.HI R65, R168, 0x4, R169 ;  /* 0x00000004a8417819 */ /* 0x000fe200000102a9 */
[C---:B------:R-:W-:Y:S01]  /*1e10*/  IMAD.SHL.U32 R61, R170.reuse, 0x10, RZ ;  /* 0x00000010aa3d7824 */ /* 0x040fe200078e00ff */
[----:B------:R-:W-:Y:S01]  /*1e20*/  SHF.L.U64.HI R62, R170, 0x4, R171 ;  /* 0x00000004aa3e7819 */ /* 0x000fe200000102ab */
[----:B------:R-:W-:Y:S01]  /*1e30*/  IMAD.IADD R66, R56, 0x1, -R3 ;  /* 0x0000000138427824 */ /* 0x000fe200078e0a03 */
[----:B------:R-:W-:Y:S01]  /*1e40*/  SHF.R.S32.HI R58, RZ, 0x5, R58 ;  /* 0x00000005ff3a7819 */ /* 0x000fe2000001143a */
[----:B------:R-:W-:Y:S01]  /*1e50*/  IMAD.SHL.U32 R67, R60, 0x4, RZ ;  /* 0x000000043c437824 */ /* 0x000fe200078e00ff */
[----:B------:R-:W-:Y:S01]  /*1e60*/  SHF.R.S32.HI R63, RZ, 0x4, R63 ;  /* 0x00000004ff3f7819 */ /* 0x000fe2000001143f */
[----:B--2---:R-:W-:-:S04]  /*1e70*/  @P1 IMAD.WIDE.U32 R32, R148, R9, RZ ;  /* 0x0000000994201225 */ /* 0x004fc800078e00ff */
[----:B------:R-:W-:Y:S02]  /*1e80*/  @P1 IMAD.MOV.U32 R8, RZ, RZ, R32 ;  /* 0x000000ffff081224 */ /* 0x000fe400078e0020 */
[----:B------:R-:W-:Y:S02]  /*1e90*/  @P1 IMAD R9, R149, R9, RZ ;  /* 0x0000000995091224 */ /* 0x000fe400078e02ff */
[----:B---3--:R-:W-:-:S04]  /*1ea0*/  @!P1 IMAD.WIDE.U32 R22, R28, R239, RZ ;  /* 0x000000ef1c169225 */ /* 0x008fc800078e00ff */
[----:B------:R-:W-:Y:S02]  /*1eb0*/  @!P1 IMAD R13, R29, R239, RZ ;  /* 0x000000ef1d0d9224 */ /* 0x000fe400078e02ff */
[----:B------:R-:W-:Y:S02]  /*1ec0*/  @!P1 IMAD.MOV.U32 R8, RZ, RZ, R22 ;  /* 0x000000ffff089224 */ /* 0x000fe400078e0016 */
[----:B------:R-:W-:Y:S01]  /*1ed0*/  @!P1 IMAD R6, R28, R68, R13 ;  /* 0x000000441c069224 */ /* 0x000fe200078e020d */
[----:B------:R-:W-:Y:S02]  /*1ee0*/  @P1 IADD3 R9, R33, R9, RZ ;  /* 0x0000000921091210 */ /* 0x000fe40007ffe0ff */
[----:B------:R-:W-:Y:S01]  /*1ef0*/  IADD3 R8, P0, R26, R8, RZ ;  /* 0x000000081a087210 */ /* 0x000fe20007f1e0ff */
[----:B------:R-:W-:Y:S01]  /*1f00*/  @!P1 IMAD.IADD R9, R23, 0x1, R6 ;  /* 0x0000000117099824 */ /* 0x000fe200078e0206 */
[----:B------:R-:W-:-:S03]  /*1f10*/  SHF.L.U32 R23, R10, 0x3, RZ ;  /* 0x000000030a177819 */ /* 0x000fc600000006ff */
[----:B------:R-:W-:Y:S01]  /*1f20*/  IMAD.X R9, R27, 0x1, R9, P0 ;  /* 0x000000011b097824 */ /* 0x000fe200000e0609 */
[----:B------:R-:W-:Y:S01]  /*1f30*/  IADD3 R22, P0, R26, R0, RZ ;  /* 0x000000001a167210 */ /* 0x000fe20007f1e0ff */
[----:B------:R-:W-:Y:S01]  /*1f40*/  IMAD R13, R21, R237, RZ ;  /* 0x000000ed150d7224 */ /* 0x000fe200078e02ff */
[----:B------:R-:W-:Y:S02]  /*1f50*/  SHF.R.S32.HI R6, RZ, 0x1f, R237 ;  /* 0x0000001fff067819 */ /* 0x000fe400000114ed */
[----:B------:R-:W-:Y:S01]  /*1f60*/  LOP3.LUT R140, R140, 0xfffffe00, R23, 0xf8, !PT ;  /* 0xfffffe008c8c7812 */ /* 0x000fe200078ef817 */
[----:B------:R-:W-:Y:S02]  /*1f70*/  IMAD.X R23, R27, 0x1, R7, P0 ;  /* 0x000000011b177824 */ /* 0x000fe400000e0607 */
[----:B------:R-:W-:-:S04]  /*1f80*/  IMAD.WIDE.U32 R144, R237, R20, R8 ;  /* 0x00000014ed907225 */ /* 0x000fc800078e0008 */
[----:B------:R-:W-:Y:S02]  /*1f90*/  IMAD R7, R171, R142, RZ ;  /* 0x0000008eab077224 */ /* 0x000fe400078e02ff */
[----:B------:R-:W-:-:S04]  /*1fa0*/  IMAD.WIDE R8, R235, 0x40, R142 ;  /* 0x00000040eb087825 */ /* 0x000fc800078e028e */
[----:B------:R-:W-:Y:S02]  /*1fb0*/  IMAD R6, R20, R6, R13 ;  /* 0x0000000614067224 */ /* 0x000fe400078e020d */
[-C--:B------:R-:W-:Y:S02]  /*1fc0*/  IMAD R7, R143, R170.reuse, R7 ;  /* 0x000000aa8f077224 */ /* 0x080fe400078e0207 */
[----:B------:R-:W-:-:S04]  /*1fd0*/  IMAD.WIDE.U32 R20, R142, R170, R24 ;  /* 0x000000aa8e147225 */ /* 0x000fc800078e0018 */
[----:B------:R-:W-:Y:S01]  /*1fe0*/  IMAD R147, R9, R148, RZ ;  /* 0x0000009409937224 */ /* 0x000fe200078e02ff */
[----:B------:R-:W-:Y:S02]  /*1ff0*/  SHF.R.S32.HI R9, RZ, 0x1f, R70 ;  /* 0x0000001fff097819 */ /* 0x000fe40000011446 */
[----:B------:R-:W-:Y:S02]  /*2000*/  IADD3 R7, R21, R7, RZ ;  /* 0x0000000715077210 */ /* 0x000fe40007ffe0ff */
[C---:B----4-:R-:W-:Y:S02]  /*2010*/  LEA R242, P0, R20.reuse, R14, 0x1 ;  /* 0x0000000e14f27211 */ /* 0x050fe400078008ff */
[----:B------:R-:W-:Y:S02]  /*2020*/  LEA.HI R0, R9, R70, RZ, 0x6 ;  /* 0x0000004609007211 */ /* 0x000fe400078f30ff */
[----:B------:R-:W-:Y:S02]  /*2030*/  LEA.HI.X R243, R20, R15, R7, 0x1, P0 ;  /* 0x0000000f14f37211 */ /* 0x000fe400000f0c07 */
[----:B------:R-:W-:-:S04]  /*2040*/  SHF.R.S32.HI R7, RZ, 0x6, R0 ;  /* 0x00000006ff077819 */ /* 0x000fc80000011400 */
[----:B------:R-:W-:-:S04]  /*2050*/  IMNMX R76, R230, R7, !PT ;  /* 0x00000007e64c7217 */ /* 0x000fc80007800200 */
[----:B------:R-:W-:Y:S01]  /*2060*/  ISETP.GT.AND P0, PT, R165, R76, PT ;  /* 0x0000004ca500720c */ /* 0x000fe20003f04270 */
[----:B------:R-:W-:Y:S01]  /*2070*/  IMAD.WIDE.U32 R22, R142, R168, R22 ;  /* 0x000000a88e167225 */ /* 0x000fe200078e0016 */
[----:B------:R-:W-:-:S03]  /*2080*/  IADD3 R145, R145, R6, RZ ;  /* 0x0000000691917210 */ /* 0x000fc60007ffe0ff */
[----:B------:R-:W-:Y:S01]  /*2090*/  IMAD R147, R8, R149, R147 ;  /* 0x0000009508937224 */ /* 0x000fe200078e0293 */
[----:B------:R-:W-:Y:S01]  /*20a0*/  LEA R232, P1, R22, R16, 0x1 ;  /* 0x0000001016e87211 */ /* 0x000fe200078208ff */
[----:B------:R-:W-:Y:S02]  /*20b0*/  IMAD.IADD R231, R23, 0x1, R231 ;  /* 0x0000000117e77824 */ /* 0x000fe400078e02e7 */
[----:B------:R-:W-:Y:S01]  /*20c0*/  IMAD.WIDE.U32 R144, R8, R148, R144 ;  /* 0x0000009408907225 */ /* 0x000fe200078e0090 */
[----:B------:R-:W-:Y:S02]  /*20d0*/  @!P4 MOV R12, RZ ;  /* 0x000000ff000cc202 */ /* 0x000fe40000000f00 */
[----:B------:R-:W-:Y:S02]  /*20e0*/  LEA.HI.X R231, R22, R17, R231, 0x1, P1 ;  /* 0x0000001116e77211 */ /* 0x000fe400008f0ce7 */
[----:B------:R-:W-:Y:S01]  /*20f0*/  IADD3 R147, R145, R147, RZ ;  /* 0x0000009391937210 */ /* 0x000fe20007ffe0ff */
        /* <DEDUP_REMOVED lines=12> */
[----:B------:R-:W-:Y:S01]  /*21c0*/  SHF.R.S32.HI R13, RZ, 0x1f, R70 ;  /* 0x0000001fff0d7819 */ /* 0x000fe20000011446 */
[----:B-----5:R-:W-:Y:S01]  /*21d0*/  IMAD.IADD R12, R12, 0x1, R5 ;  /* 0x000000010c0c7824 */ /* 0x020fe200078e0205 */
[C---:B------:R-:W-:Y:S01]  /*21e0*/  SHF.L.U64.HI R72, R170.reuse, 0x5, R171 ;  /* 0x00000005aa487819 */ /* 0x040fe200000102ab */
[----:B------:R-:W-:-:S02]  /*21f0*/  IMAD.SHL.U32 R71, R170, 0x20, RZ ;  /* 0x00000020aa477824 */ /* 0x000fc400078e00ff */
[----:B------:R-:W-:Y:S02]  /*2200*/  IMAD R69, R171, 0x60, RZ ;  /* 0x00000060ab457824 */ /* 0x000fe400078e02ff */
[----:B------:R-:W-:Y:S01]  /*2210*/  IMAD.WIDE.U32 R152, R170, 0x60, RZ ;  /* 0x00000060aa987825 */ /* 0x000fe200078e00ff */
[C---:B------:R-:W-:Y:S02]  /*2220*/  SHF.L.U64.HI R72, R71.reuse, 0x1, R72 ;  /* 0x0000000147487819 */ /* 0x040fe40000010248 */
        /* <DEDUP_REMOVED lines=21> */
[----:B------:R-:W-:Y:S02]  /*2380*/  IMAD R2, R155, R5, RZ ;  /* 0x000000059b027224 */ /* 0x000fe400078e02ff */
        /* <DEDUP_REMOVED lines=102> */
[----:B------:R-:W-:Y:S01]  /*29f0*/  IADD3 R22, R26, 0x40, RZ ;  /* 0x000000401a167810 */ /* 0x000fe20007ffe0ff */
        /* <DEDUP_REMOVED lines=16> */
.L_x_7873:
        /* <DEDUP_REMOVED lines=251> */
.L_x_7822:
[----:B------:R-:W-:Y:S05]  /*3ab0*/  BSYNC B0 ;  /* 0x0000000000007941 */ /* 0x000fea0003800000 */
.L_x_7821:
        /* <DEDUP_REMOVED lines=192> */
.L_x_7824:
[----:B------:R-:W-:Y:S05]  /*46c0*/  BSYNC B0 ;  /* 0x0000000000007941 */ /* 0x000fea0003800000 */
.L_x_7823:
        /* <DEDUP_REMOVED lines=195> */
.L_x_7826:
[----:B------:R-:W-:Y:S05]  /*5300*/  BSYNC B0 ;  /* 0x0000000000007941 */ /* 0x000fea0003800000 */
.L_x_7825:
[C---:B------:R-:W-:Y:S01]  /*5310*/  ISETP.GE.AND P0, PT, R136.reuse, R163, PT ;  /* 0x000000a38800720c */ /* 0x040fe20003f06270 */
[----:B------:R-:W-:Y:S03]  /*5320*/  BSSY B0, `(.L_x_7827) ;  /* 0x00000c4000007945 */ /* 0x000fe60003800000 */
[----:B------:R-:W-:Y:S11]  /*5330*/  ISETP.GE.AND P0, PT, R136, R161, !P0 ;  /* 0x000000a18800720c */ /* 0x000ff60004706270 */
[----:B------:R-:W-:Y:S02]  /*5340*/  @!UPT UIADD3 URZ, URZ, URZ, URZ ;  /* 0x0000003f3f3ff290 */ /* 0x000fe4000fffe03f */
[----:B------:R-:W-:-:S05]  /*5350*/  @!P0 BRA `(.L_x_7828) ;  /* 0x00000c0000008947 */ /* 0x000fca0003800000 */
[----:B------:R-:W-:Y:S01]  /*5360*/  IMAD R161, R159, 0x60, RZ ;  /* 0x000000609fa17824 */ /* 0x000fe200078e02ff */
[----:B-1----:R-:W-:Y:S01]  /*5370*/  SHF.L.U32 R167, R135, 0x1, RZ ;  /* 0x0000000187a77819 */ /* 0x002fe200000006ff */
        /* <DEDUP_REMOVED lines=190> */
.L_x_7828:
[----:B------:R-:W-:Y:S05]  /*5f60*/  BSYNC B0 ;  /* 0x0000000000007941 */ /* 0x000fea0003800000 */
.L_x_7827:
[----:B------:R-:W2:Y:S02]  /*5f70*/  LD.E R3, [R18.64+0xd0] ;  /* 0x0000d00612037980 */ /* 0x000ea4000c101900 */
[----:B--2---:R-:W-:Y:S05]  /*5f80*/  IMAD.U32 R3, R3, -0x20, RZ ;  /* 0xffffffe003037824 */ /* 0x004fea00078e00ff */
[C---:B------:R-:W-:Y:S02]  /*5f90*/  LEA R28, P1, R3.reuse, R28, 0x1 ;  /* 0x0000001c031c7211 */ /* 0x040fe400078208ff */
[C---:B------:R-:W-:Y:S02]  /*5fa0*/  LEA R52, P0, R3.reuse, R52, 0x1 ;  /* 0x0000003403347211 */ /* 0x040fe400078008ff */
[C---:B------:R-:W-:Y:S02]  /*5fb0*/  LEA.HI.X.SX32 R29, R3.reuse, R29, 0x1, P1 ;  /* 0x0000001d031d7211 */ /* 0x040fe400008f0eff */
[----:B------:R-:W-:Y:S01]  /*5fc0*/  LEA.HI.X.SX32 R53, R3, R53, 0x1, P0 ;  /* 0x0000003503357211 */ /* 0x000fe200000f0eff */
[----:B------:R-:W-:-:S05]  /*5fd0*/  BRA `(.L_x_7829) ;  /* 0x00005e6000007947 */ /* 0x000fca0003800000 */
.L_x_7820:
        /* <DEDUP_REMOVED lines=85> */
.L_x_7833:
[----:B------:R-:W-:Y:S05]  /*6530*/  BSYNC B0 ;  /* 0x0000000000007941 */ /* 0x000fea0003800000 */
.L_x_7832:
        /* <DEDUP_REMOVED lines=84> */
.L_x_7835:
[----:B------:R-:W-:Y:S05]  /*6a80*/  BSYNC B0 ;  /* 0x0000000000007941 */ /* 0x000fea0003800000 */
.L_x_7834:
        /* <DEDUP_REMOVED lines=83> */
.L_x_7837:
[----:B------:R-:W-:Y:S05]  /*6fc0*/  BSYNC B0 ;  /* 0x0000000000007941 */ /* 0x000fea0003800000 */
.L_x_7836:
        /* <DEDUP_REMOVED lines=84> */
.L_x_7839:
[----:B------:R-:W-:Y:S05]  /*7510*/  BSYNC B0 ;  /* 0x0000000000007941 */ /* 0x000fea0003800000 */
.L_x_7838:
[----:B-----5:R3:W-:Y:S02]  /*7520*/  ST.E.128 [R156.64+0x180], R8 ;  /* 0x000180089c007985 */ /* 0x0207e4000c101d06 */
.L_x_7831:
[----:B------:R-:W-:Y:S05]  /*7530*/  BSYNC B1 ;  /* 0x0000000000017941 */ /* 0x000fea0003800000 */
.L_x_7830:
        /* <DEDUP_REMOVED lines=90> */
.L_x_7843:
[----:B------:R-:W-:Y:S05]  /*7ae0*/  BSYNC B0 ;  /* 0x0000000000007941 */ /* 0x000fea0003800000 */
.L_x_7842:
        /* <DEDUP_REMOVED lines=92> */
.L_x_7845:
[----:B------:R-:W-:Y:S05]  /*80b0*/  BSYNC B0 ;  /* 0x0000000000007941 */ /* 0x000fea0003800000 */
.L_x_7844:
        /* <DEDUP_REMOVED lines=89> */
.L_x_7847:
[----:B------:R-:W-:Y:S05]  /*8650*/  BSYNC B0 ;  /* 0x0000000000007941 */ /* 0x000fea0003800000 */
.L_x_7846:
        /* <DEDUP_REMOVED lines=90> */
.L_x_7849:
[----:B------:R-:W-:Y:S05]  /*8c00*/  BSYNC B0 ;  /* 0x0000000000007941 */ /* 0x000fea0003800000 */
.L_x_7848:
[----:B-----5:R3:W-:Y:S02]  /*8c10*/  ST.E.128 [R42.64+0x180], R8 ;  /* 0x000180082a007985 */ /* 0x0207e4000c101d06 */
.L_x_7841:
[----:B------:R-:W-:Y:S05]  /*8c20*/  BSYNC B1 ;  /* 0x0000000000017941 */ /* 0x000fea0003800000 */
.L_x_7840:
        /* <DEDUP_REMOVED lines=93> */
.L_x_7853:
[----:B------:R-:W-:Y:S05]  /*9200*/  BSYNC B0 ;  /* 0x0000000000007941 */ /* 0x000fea0003800000 */
.L_x_7852:
        /* <DEDUP_REMOVED lines=92> */
.L_x_7855:
[----:B------:R-:W-:Y:S05]  /*97d0*/  BSYNC B0 ;  /* 0x0000000000007941 */ /* 0x000fea0003800000 */
.L_x_7854:
        /* <DEDUP_REMOVED lines=89> */
.L_x_7857:
[----:B------:R-:W-:Y:S05]  /*9d70*/  BSYNC B0 ;  /* 0x0000000000007941 */ /* 0x000fea0003800000 */
.L_x_7856:
        /* <DEDUP_REMOVED lines=90> */
.L_x_7859:
[----:B------:R-:W-:Y:S05]  /*a320*/  BSYNC B0 ;  /* 0x0000000000007941 */ /* 0x000fea0003800000 */
.L_x_7858:
[----:B-----5:R4:W-:Y:S02]  /*a330*/  ST.E.128 [R42.64+0x180], R8 ;  /* 0x000180082a007985 */ /* 0x0209e4000c101d06 */
.L_x_7851:
[----:B------:R-:W-:Y:S05]  /*a340*/  BSYNC B1 ;  /* 0x0000000000017941 */ /* 0x000fea0003800000 */
.L_x_7850:
        /* <DEDUP_REMOVED lines=94> */
.L_x_7863:
[----:B------:R-:W-:Y:S05]  /*a930*/  BSYNC B0 ;  /* 0x0000000000007941 */ /* 0x000fea0003800000 */
.L_x_7862:
        /* <DEDUP_REMOVED lines=93> */
.L_x_7865:
[----:B------:R-:W-:Y:S05]  /*af10*/  BSYNC B0 ;  /* 0x0000000000007941 */ /* 0x000fea0003800000 */
.L_x_7864:
        /* <DEDUP_REMOVED lines=89> */
.L_x_7867:
[----:B------:R-:W-:Y:S05]  /*b4b0*/  BSYNC B0 ;  /* 0x0000000000007941 */ /* 0x000fea0003800000 */
.L_x_7866:
        /* <DEDUP_REMOVED lines=90> */
.L_x_7869:
[----:B------:R-:W-:Y:S05]  /*ba60*/  BSYNC B0 ;  /* 0x0000000000007941 */ /* 0x000fea0003800000 */
.L_x_7868:
[----:B-----5:R4:W-:Y:S02]  /*ba70*/  ST.E.128 [R54.64+0x180], R8 ;  /* 0x0001800836007985 */ /* 0x0209e4000c101d06 */
.L_x_7861:
[----:B------:R-:W-:Y:S05]  /*ba80*/  BSYNC B1 ;  /* 0x0000000000017941 */ /* 0x000fea0003800000 */
.L_x_7860:
[----:B------:R-:W5:Y:S02]  /*ba90*/  LD.E R3, [R18.64+0xd0] ;  /* 0x0000d00612037980 */ /* 0x000f64000c101900 */
[----:B-----5:R-:W-:Y:S05]  /*baa0*/  IMAD.U32 R3, R3, -0x20, RZ ;  /* 0xffffffe003037824 */ /* 0x020fea00078e00ff */
[C---:B------:R-:W-:Y:S02]  /*bab0*/  LEA R110, P1, R3.reuse, R110, 0x1 ;  /* 0x0000006e036e7211 */ /* 0x040fe400078208ff */
[C---:B------:R-:W-:Y:S02]  /*bac0*/  LEA R108, P0, R3.reuse, R108, 0x1 ;  /* 0x0000006c036c7211 */ /* 0x040fe400078008ff */
[C---:B------:R-:W-:Y:S02]  /*bad0*/  LEA.HI.X.SX32 R111, R3.reuse, R111, 0x1, P1 ;  /* 0x0000006f036f7211 */ /* 0x040fe400008f0eff */
[----:B------:R-:W-:Y:S01]  /*bae0*/  LEA.HI.X.SX32 R109, R3, R109, 0x1, P0 ;  /* 0x0000006d036d7211 */ /* 0x000fe200000f0eff */
[----:B------:R-:W-:-:S05]  /*baf0*/  BRA `(.L_x_7829) ;  /* 0x0000034000007947 */ /* 0x000fca0003800000 */
.L_x_7819:
        /* <DEDUP_REMOVED lines=52> */
.L_x_7829:
[----:B------:R-:W-:Y:S05]  /*be40*/  BSYNC B2 ;  /* 0x0000000000027941 */ /* 0x000fea0003800000 */
.L_x_7818:
        /* <DEDUP_REMOVED lines=88> */
.L_x_7871:
        /* <DEDUP_REMOVED lines=8> */
.L_x_7872:
[----:B------:R-:W-:Y:S05]  /*c450*/  BSYNC B0 ;  /* 0x0000000000007941 */ /* 0x000fea0003800000 */
.L_x_7870:
[----:B------:R-:W-:Y:S04]  /*c460*/  IADD3 R17, R17, -0x1, RZ ;  /* 0xffffffff11117810 */ /* 0x000fe80007ffe0ff */
[----:B------:R-:W-:Y:S11]  /*c470*/  ISETP.GT.AND P0, PT, R17, R76, PT ;  /* 0x0000004c1100720c */ /* 0x000ff60003f04270 */
[----:B------:R-:W-:Y:S02]  /*c480*/  @!UPT UIADD3 URZ, URZ, URZ, URZ ;  /* 0x0000003f3f3ff290 */ /* 0x000fe4000fffe03f */
[----:B------:R-:W-:-:S05]  /*c490*/  @P0 BRA `(.L_x_7873) ;  /* 0xffff666000000947 */ /* 0x000fca000383ffff */
.L_x_7817:
[----:B-1----:R-:W-:Y:S01]  /*c4a0*/  WARPSYNC 0xffffffff ;  /* 0xffffffff00007948 */ /* 0x002fe20003800000 */
        /* <DEDUP_REMOVED lines=12> */
[----:B------:R1:W5:Y:S01]  /*c570*/  LD.E.64 R14, [R18.64+0x150] ;  /* 0x00015006120e7980 */ /* 0x000362000c101b00 */
[----:B--2---:R-:W-:-:S04]  /*c580*/  ISETP.NE.U32.AND P1, PT, R4, RZ, PT ;  /* 0x000000ff0400720c */ /* 0x004fc80003f25070 */
[----:B------:R-:W-:-:S13]  /*c590*/  ISETP.NE.AND.EX P1, PT, R5, RZ, PT, P1 ;  /* 0x000000ff0500720c */ /* 0x000fda0003f25310 */
[----:B-----5:R-:W-:-:S04]  /*c5a0*/  @P1 LEA R12, P0, R239, R4, 0x2 ;  /* 0x00000004ef0c1211 */ /* 0x020fc800078010ff */
[----:B------:R-:W-:-:S05]  /*c5b0*/  @P1 LEA.HI.X R13, R239, R5, R68, 0x2, P0 ;  /* 0x00000005ef0d1211 */ /* 0x000fca00000f1444 */
[----:B------:R-:W2:Y:S01]  /*c5c0*/  @P1 LD.E R2, [R12.64] ;  /* 0x000000060c021980 */ /* 0x000ea2000c101900 */
[-C--:B------:R-:W-:Y:S02]  /*c5d0*/  IADD3 R3, P1, R3, R144.reuse, RZ ;  /* 0x0000009003037210 */ /* 0x080fe40007f3e0ff */
[----:B------:R-:W-:Y:S02]  /*c5e0*/  LEA.HI R10, R7, R7, RZ, 0x1 ;  /* 0x00000007070a7211 */ /* 0x000fe400078f08ff */
[----:B------:R-:W-:Y:S01]  /*c5f0*/  LEA R5, P0, R148, R144, 0x5 ;  /* 0x0000009094057211 */ /* 0x000fe200078028ff */
[----:B------:R-:W-:Y:S01]  /*c600*/  IMAD.X R6, R9, 0x1, R147, P1 ;  /* 0x0000000109067824 */ /* 0x000fe200008e0693 */
[-C--:B------:R-:W-:Y:S01]  /*c610*/  LEA R48, P2, R144, R150.reuse, 0x1 ;  /* 0x0000009690307211 */ /* 0x080fe200078408ff */
[----:B------:R-:W-:Y:S01]  /*c620*/  IMAD.MOV.U32 R146, RZ, RZ, R144 ;  /* 0x000000ffff927224 */ /* 0x000fe200078e0090 */
[----:B------:R-:W-:Y:S02]  /*c630*/  SHF.R.S32.HI R9, RZ, 0x1, R10 ;  /* 0x00000001ff097819 */ /* 0x000fe4000001140a */
[----:B------:R-:W-:Y:S01]  /*c640*/  LEA.HI.X R8, R148, R147, R149, 0x5, P0 ;  /* 0x0000009394087211 */ /* 0x000fe200000f2c95 */
[----:B------:R-:W-:Y:S01]  /*c650*/  IMAD R4, R149, 0x30, RZ ;  /* 0x0000003095047824 */ /* 0x000fe200078e02ff */
[--C-:B------:R-:W-:Y:S01]  /*c660*/  LEA.HI.X R49, R144, R151, R147.reuse, 0x1, P2 ;  /* 0x0000009790317211 */ /* 0x100fe200010f0c93 */
[----:B------:R-:W-:Y:S01]  /*c670*/  IMAD.WIDE.U32 R146, R148, 0x30, R146 ;  /* 0x0000003094927825 */ /* 0x000fe200078e0092 */
[----:B------:R-:W-:-:S02]  /*c680*/  LEA R24, P1, R3, R150, 0x1 ;  /* 0x0000009603187211 */ /* 0x000fc400078208ff */
[-C--:B------:R-:W-:Y:S02]  /*c690*/  LEA R22, P0, R5, R150.reuse, 0x1 ;  /* 0x0000009605167211 */ /* 0x080fe400078008ff */
[----:B---3--:R-:W-:Y:S02]  /*c6a0*/  ISETP.NE.AND P4, PT, R0, RZ, PT ;  /* 0x000000ff0000720c */ /* 0x008fe40003f85270 */
[-C--:B------:R-:W-:Y:S02]  /*c6b0*/  LEA.HI.X R25, R3, R151.reuse, R6, 0x1, P1 ;  /* 0x0000009703197211 */ /* 0x080fe400008f0c06 */
[----:B------:R-:W-:Y:S01]  /*c6c0*/  LEA.HI.X R23, R5, R151, R8, 0x1, P0 ;  /* 0x0000009705177211 */ /* 0x000fe200000f0c08 */
[----:B------:R-:W-:Y:S02]  /*c6d0*/  IMAD.IADD R5, R147, 0x1, R4 ;  /* 0x0000000193057824 */ /* 0x000fe400078e0204 */
[----:B------:R-:W-:Y:S01]  /*c6e0*/  IMAD.IADD R11, R236, 0x1, -R59 ;  /* 0x00000001ec0b7824 */ /* 0x000fe200078e0a3b */
[----:B------:R-:W-:-:S04]  /*c6f0*/  LEA R20, P1, R146, R150, 0x1 ;  /* 0x0000009692147211 */ /* 0x000fc800078208ff */
[----:B------:R-:W-:Y:S01]  /*c700*/  ISETP.GE.AND P0, PT, R142, R11, PT ;  /* 0x0000000b8e00720c */ /* 0x000fe20003f06270 */
[----:B------:R-:W-:Y:S01]  /*c710*/  IMAD.SHL.U32 R8, R9, 0x10, RZ ;  /* 0x0000001009087824 */ /* 0x000fe200078e00ff */
[----:B------:R-:W-:Y:S02]  /*c720*/  LEA.HI.X R21, R146, R151, R5, 0x1, P1 ;  /* 0x0000009792157211 */ /* 0x000fe400008f0c05 */
[----:B------:R-:W-:Y:S02]  /*c730*/  ISETP.GT.AND P0, PT, R56, -0x8, !P0 ;  /* 0xfffffff83800780c */ /* 0x000fe40004704270 */
[----:B--2---:R-:W-:Y:S01]  /*c740*/  IADD3 R70, R2, R70, R59 ;  /* 0x0000004602467210 */ /* 0x004fe20007ffe03b */
[----:B------:R-:W-:-:S04]  /*c750*/  IMAD R2, R142, R9, R67 ;  /* 0x000000098e027224 */ /* 0x000fc800078e0243 */
        /* <DEDUP_REMOVED lines=16> */
[----:B------:R-:W-:-:S03]  /*c860*/  IADD3 R38, P0, R14, R39, RZ ;  /* 0x000000270e267210 */ /* 0x000fc60007f1e0ff */
[--C-:B------:R-:W-:Y:S02]  /*c870*/  IMAD.X R37, R17, 0x1, R3.reuse, P1 ;  /* 0x0000000111257824 */ /* 0x100fe400008e0603 */
[----:B------:R-:W-:Y:S01]  /*c880*/  IMAD.X R39, R15, 0x1, R3, P0 ;  /* 0x000000010f277824 */ /* 0x000fe200000e0603 */
[----:B------:R-:W-:Y:S05]  /*c890*/  @P2 BRA `(.L_x_7880) ;  /* 0x0000027000002947 */ /* 0x000fea0003800000 */
[----:B------:R-:W2:Y:S04]  /*c8a0*/  LD.E.64 R2, [R38.64] ;  /* 0x0000000626027980 */ /* 0x000ea8000c101b00 */
[----:B------:R-:W3:Y:S01]  /*c8b0*/  LD.E.64 R4, [R36.64] ;  /* 0x0000000624047980 */ /* 0x000ee2000c101b00 */
[C---:B-----5:R-:W-:Y:S01]  /*c8c0*/  SHF.L.U32 R41, R31.reuse, 0x10, RZ ;  /* 0x000000101f297819 */ /* 0x060fe200000006ff */
[----:B------:R-:W-:Y:S01]  /*c8d0*/  IMAD.U32 R34, R30, 0x10000, RZ ;  /* 0x000100001e227824 */ /* 0x000fe200078e00ff */
[----:B------:R-:W-:-:S02]  /*c8e0*/  LOP3.LUT R35, R31, 0xffff0000, RZ, 0xc0, !PT ;  /* 0xffff00001f237812 */ /* 0x000fc400078ec0ff */
[C---:B------:R-:W-:Y:S02]  /*c8f0*/  LOP3.LUT R6, R29.reuse, 0xffff0000, RZ, 0xc0, !PT ;  /* 0xffff00001d067812 */ /* 0x040fe400078ec0ff */
[----:B------:R-:W-:Y:S02]  /*c900*/  SHF.L.U32 R10, R29, 0x10, RZ ;  /* 0x000000101d0a7819 */ /* 0x000fe400000006ff */
[C---:B------:R-:W-:Y:S02]  /*c910*/  SHF.L.U32 R12, R28.reuse, 0x10, RZ ;  /* 0x000000101c0c7819 */ /* 0x040fe400000006ff */
[----:B------:R-:W-:Y:S02]  /*c920*/  LOP3.LUT R40, R28, 0xffff0000, RZ, 0xc0, !PT ;  /* 0xffff00001c287812 */ /* 0x000fe400078ec0ff */
[----:B------:R-:W-:Y:S02]  /*c930*/  LOP3.LUT R42, R30, 0xffff0000, RZ, 0xc0, !PT ;  /* 0xffff00001e2a7812 */ /* 0x000fe400078ec0ff */
[----:B--2---:R-:W-:-:S02]  /*c940*/  LOP3.LUT R31, R2, 0xffff0000, RZ, 0xc0, !PT ;  /* 0xffff0000021f7812 */ /* 0x004fc400078ec0ff */
[C---:B------:R-:W-:Y:S01]  /*c950*/  LOP3.LUT R28, R3.reuse, 0xffff0000, RZ, 0xc0, !PT ;  /* 0xffff0000031c7812 */ /* 0x040fe200078ec0ff */
[----:B------:R-:W-:Y:S01]  /*c960*/  IMAD.U32 R3, R3, 0x10000, RZ ;  /* 0x0001000003037824 */ /* 0x000fe200078e00ff */
[----:B---3--:R-:W-:Y:S01]  /*c970*/  LOP3.LUT R33, R4, 0xffff0000, RZ, 0xc0, !PT ;  /* 0xffff000004217812 */ /* 0x008fe200078ec0ff */
[C---:B------:R-:W-:Y:S01]  /*c980*/  FMUL.FTZ R29, R6.reuse, R31 ;  /* 0x0000001f061d7220 */ /* 0x040fe20000410000 */
[----:B------:R-:W-:Y:S01]  /*c990*/  LOP3.LUT R32, R5, 0xffff0000, RZ, 0xc0, !PT ;  /* 0xffff000005207812 */ /* 0x000fe200078ec0ff */
[----:B------:R-:W-:Y:S01]  /*c9a0*/  FMUL.FTZ R30, R35, R28 ;  /* 0x0000001c231e7220 */ /* 0x000fe20000410000 */
[----:B------:R-:W-:Y:S01]  /*c9b0*/  SHF.L.U32 R5, R5, 0x10, RZ ;  /* 0x0000001005057819 */ /* 0x000fe200000006ff */
[-C--:B------:R-:W-:Y:S02]  /*c9c0*/  FMUL.FTZ R6, R6, R33.reuse ;  /* 0x0000002106067220 */ /* 0x080fe40000410000 */
[----:B------:R-:W-:Y:S01]  /*c9d0*/  FFMA.FTZ R29, R10, R33, -R29 ;  /* 0x000000210a1d7223 */ /* 0x000fe2000001081d */
[----:B------:R-:W-:Y:S01]  /*c9e0*/  SHF.L.U32 R33, R4, 0x10, RZ ;  /* 0x0000001004217819 */ /* 0x000fe200000006ff */
[----:B------:R-:W-:Y:S01]  /*c9f0*/  FFMA.FTZ R6, R10, R31, R6 ;  /* 0x0000001f0a067223 */ /* 0x000fe20000010006 */
[----:B------:R-:W-:Y:S01]  /*ca00*/  SHF.L.U32 R31, R2, 0x10, RZ ;  /* 0x00000010021f7819 */ /* 0x000fe200000006ff */
[----:B------:R-:W-:-:S02]  /*ca10*/  FMUL.FTZ R35, R35, R32 ;  /* 0x0000002023237220 */ /* 0x000fc40000410000 */
[----:B------:R-:W-:Y:S01]  /*ca20*/  FMUL.FTZ R4, R42, R3 ;  /* 0x000000032a047220 */ /* 0x000fe20000410000 */
[----:B------:R-:W-:Y:S01]  /*ca30*/  F2FP.BF16.PACK_AB R29, R6, R29 ;  /* 0x0000001d061d723e */ /* 0x000fe200000010ff */
[C---:B------:R-:W-:Y:S02]  /*ca40*/  FMUL.FTZ R2, R40.reuse, R31 ;  /* 0x0000001f28027220 */ /* 0x040fe40000410000 */
[----:B------:R-:W-:Y:S02]  /*ca50*/  FMUL.FTZ R40, R40, R33 ;  /* 0x0000002128287220 */ /* 0x000fe40000410000 */
[C---:B------:R-:W-:Y:S02]  /*ca60*/  FFMA.FTZ R30, R41.reuse, R32, -R30 ;  /* 0x00000020291e7223 */ /* 0x040fe4000001081e */
[----:B------:R-:W-:Y:S02]  /*ca70*/  FFMA.FTZ R35, R41, R28, R35 ;  /* 0x0000001c29237223 */ /* 0x000fe40000010023 */
[----:B------:R-:W-:-:S02]  /*ca80*/  FMUL.FTZ R42, R42, R5 ;  /* 0x000000052a2a7220 */ /* 0x000fc40000410000 */
[C---:B------:R-:W-:Y:S01]  /*ca90*/  FFMA.FTZ R2, R12.reuse, R33, -R2 ;  /* 0x000000210c027223 */ /* 0x040fe20000010802 */
[----:B------:R-:W-:Y:S01]  /*caa0*/  F2FP.BF16.PACK_AB R35, R35, R30 ;  /* 0x0000001e2323723e */ /* 0x000fe200000010ff */
[----:B------:R-:W-:Y:S02]  /*cab0*/  FFMA.FTZ R31, R12, R31, R40 ;  /* 0x0000001f0c1f7223 */ /* 0x000fe40000010028 */
[C---:B------:R-:W-:Y:S02]  /*cac0*/  FFMA.FTZ R4, R34.reuse, R5, -R4 ;  /* 0x0000000522047223 */ /* 0x040fe40000010804 */
[----:B------:R-:W-:Y:S01]  /*cad0*/  FFMA.FTZ R3, R34, R3, R42 ;  /* 0x0000000322037223 */ /* 0x000fe2000001002a */
[----:B------:R-:W-:Y:S02]  /*cae0*/  F2FP.BF16.PACK_AB R28, R31, R2 ;  /* 0x000000021f1c723e */ /* 0x000fe400000010ff */
[----:B------:R-:W-:Y:S02]  /*caf0*/  MOV R31, R35 ;  /* 0x00000023001f7202 */ /* 0x000fe40000000f00 */
[----:B------:R-:W-:-:S02]  /*cb00*/  F2FP.BF16.PACK_AB R30, R3, R4 ;  /* 0x00000004031e723e */ /* 0x000fc400000010ff */
.L_x_7880:
[----:B------:R-:W-:Y:S05]  /*cb10*/  BSYNC B0 ;  /* 0x0000000000007941 */ /* 0x000fea0003800000 */
.L_x_7879:
        /* <DEDUP_REMOVED lines=8> */
[C---:B-----5:R-:W-:Y:S02]  /*cba0*/  SHF.L.U32 R10, R33.reuse, 0x10, RZ ;  /* 0x00000010210a7819 */ /* 0x060fe400000006ff */
[----:B------:R-:W-:Y:S02]  /*cbb0*/  LOP3.LUT R6, R33, 0xffff0000, RZ, 0xc0, !PT ;  /* 0xffff000021067812 */ /* 0x000fe400078ec0ff */
[C---:B------:R-:W-:Y:S02]  /*cbc0*/  SHF.L.U32 R41, R35.reuse, 0x10, RZ ;  /* 0x0000001023297819 */ /* 0x040fe400000006ff */
[----:B------:R-:W-:-:S02]  /*cbd0*/  LOP3.LUT R35, R35, 0xffff0000, RZ, 0xc0, !PT ;  /* 0xffff000023237812 */ /* 0x000fc400078ec0ff */
[----:B------:R-:W-:Y:S02]  /*cbe0*/  LOP3.LUT R40, R32, 0xffff0000, RZ, 0xc0, !PT ;  /* 0xffff000020287812 */ /* 0x000fe400078ec0ff */
[----:B------:R-:W-:Y:S02]  /*cbf0*/  LOP3.LUT R42, R34, 0xffff0000, RZ, 0xc0, !PT ;  /* 0xffff0000222a7812 */ /* 0x000fe400078ec0ff */
[----:B------:R-:W-:Y:S01]  /*cc00*/  SHF.L.U32 R12, R32, 0x10, RZ ;  /* 0x00000010200c7819 */ /* 0x000fe200000006ff */
[----:B------:R-:W-:Y:S01]  /*cc10*/  IMAD.U32 R32, R34, 0x10000, RZ ;  /* 0x0001000022207824 */ /* 0x000fe200078e00ff */
[----:B--23--:R-:W-:Y:S02]  /*cc20*/  LOP3.LUT R31, R2, 0xffff0000, RZ, 0xc0, !PT ;  /* 0xffff0000021f7812 */ /* 0x00cfe400078ec0ff */
        /* <DEDUP_REMOVED lines=13> */
[----:B------:R-:W-:Y:S02]  /*cd00*/  FMUL.FTZ R2, R40, R31 ;  /* 0x0000001f28027220 */ /* 0x000fe40000410000 */
        /* <DEDUP_REMOVED lines=13> */
.L_x_7882:
[----:B------:R-:W-:Y:S05]  /*cde0*/  BSYNC B0 ;  /* 0x0000000000007941 */ /* 0x000fea0003800000 */
.L_x_7881:
        /* <DEDUP_REMOVED lines=9> */
[----:B---3--:R-:W-:Y:S01]  /*ce80*/  IMAD.U32 R34, R30, 0x10000, RZ ;  /* 0x000100001e227824 */ /* 0x008fe200078e00ff */
[----:B------:R-:W-:Y:S02]  /*ce90*/  LOP3.LUT R35, R31, 0xffff0000, RZ, 0xc0, !PT ;  /* 0xffff00001f237812 */ /* 0x000fe400078ec0ff */
[C---:B------:R-:W-:Y:S02]  /*cea0*/  LOP3.LUT R6, R29.reuse, 0xffff0000, RZ, 0xc0, !PT ;  /* 0xffff00001d067812 */ /* 0x040fe400078ec0ff */
[----:B------:R-:W-:-:S02]  /*ceb0*/  SHF.L.U32 R10, R29, 0x10, RZ ;  /* 0x000000101d0a7819 */ /* 0x000fc400000006ff */
[C---:B------:R-:W-:Y:S02]  /*cec0*/  SHF.L.U32 R12, R28.reuse, 0x10, RZ ;  /* 0x000000101c0c7819 */ /* 0x040fe400000006ff */
[----:B------:R-:W-:Y:S02]  /*ced0*/  LOP3.LUT R40, R28, 0xffff0000, RZ, 0xc0, !PT ;  /* 0xffff00001c287812 */ /* 0x000fe400078ec0ff */
[----:B------:R-:W-:Y:S02]  /*cee0*/  LOP3.LUT R42, R30, 0xffff0000, RZ, 0xc0, !PT ;  /* 0xffff00001e2a7812 */ /* 0x000fe400078ec0ff */
[----:B--2---:R-:W-:Y:S02]  /*cef0*/  LOP3.LUT R31, R2, 0xffff0000, RZ, 0xc0, !PT ;  /* 0xffff0000021f7812 */ /* 0x004fe400078ec0ff */
        /* <DEDUP_REMOVED lines=17> */
[C---:B------:R-:W-:Y:S02]  /*d010*/  FFMA.FTZ R30, R41.reuse, R32, -R30 ;  /* 0x00000020291e7223 */ /* 0x040fe4000001081e */
[----:B------:R-:W-:Y:S02]  /*d020*/  FFMA.FTZ R35, R41, R28, R35 ;  /* 0x0000001c29237223 */ /* 0x000fe40000010023 */
[----:B------:R-:W-:Y:S02]  /*d030*/  FMUL.FTZ R42, R42, R5 ;  /* 0x000000052a2a7220 */ /* 0x000fe40000410000 */
[C---:B------:R-:W-:Y:S01]  /*d040*/  FFMA.FTZ R2, R12.reuse, R33, -R2 ;  /* 0x000000210c027223 */ /* 0x040fe20000010802 */
[----:B------:R-:W-:Y:S01]  /*d050*/  F2FP.BF16.PACK_AB R35, R35, R30 ;  /* 0x0000001e2323723e */ /* 0x000fe200000010ff */
[----:B------:R-:W-:Y:S02]  /*d060*/  FFMA.FTZ R31, R12, R31, R40 ;  /* 0x0000001f0c1f7223 */ /* 0x000fe40000010028 */
[----:B------:R-:W-:-:S02]  /*d070*/  FFMA.FTZ R4, R34, R5, -R4 ;  /* 0x0000000522047223 */ /* 0x000fc40000010804 */
[----:B------:R-:W-:Y:S01]  /*d080*/  FFMA.FTZ R3, R34, R3, R42 ;  /* 0x0000000322037223 */ /* 0x000fe2000001002a */
[----:B------:R-:W-:Y:S02]  /*d090*/  F2FP.BF16.PACK_AB R28, R31, R2 ;  /* 0x000000021f1c723e */ /* 0x000fe400000010ff */
[----:B------:R-:W-:Y:S02]  /*d0a0*/  MOV R31, R35 ;  /* 0x00000023001f7202 */ /* 0x000fe40000000f00 */
[----:B------:R-:W-:Y:S02]  /*d0b0*/  F2FP.BF16.PACK_AB R30, R3, R4 ;  /* 0x00000004031e723e */ /* 0x000fe400000010ff */
.L_x_7884:
[----:B------:R-:W-:Y:S05]  /*d0c0*/  BSYNC B0 ;  /* 0x0000000000007941 */ /* 0x000fea0003800000 */
.L_x_7883:
[----:B-----5:R2:W-:Y:S04]  /*d0d0*/  STS.128 [R245+0x4000], R28 ;  /* 0x0040001cf5007388 */ /* 0x0205e80000000c00 */
[----:B-1-3--:R-:W5:Y:S01]  /*d0e0*/  LD.E.128 R48, [R48.64+0x180] ;  /* 0x0001800630307980 */ /* 0x00af62000c101d00 */
[----:B------:R-:W-:Y:S01]  /*d0f0*/  IADD3 R2, R26, 0xc0, RZ ;  /* 0x000000c01a027810 */ /* 0x000fe20007ffe0ff */
[----:B------:R-:W-:Y:S03]  /*d100*/  BSSY B0, `(.L_x_7885) ;  /* 0x0000029000007945 */ /* 0x000fe60003800000 */
[----:B------:R-:W-:-:S13]  /*d110*/  ISETP.GE.AND P0, PT, R2, R7, PT ;  /* 0x000000070200720c */ /* 0x000fda0003f06270 */
[----:B------:R-:W-:Y:S05]  /*d120*/  @P0 BRA `(.L_x_7886) ;  /* 0x0000026000000947 */ /* 0x000fea0003800000 */
[----:B------:R-:W3:Y:S04]  /*d130*/  LD.E.64 R2, [R38.64+0xc0] ;  /* 0x0000c00626027980 */ /* 0x000ee8000c101b00 */
[----:B------:R-:W4:Y:S01]  /*d140*/  LD.E.64 R4, [R36.64+0xc0] ;  /* 0x0000c00624047980 */ /* 0x000f22000c101b00 */
        /* <DEDUP_REMOVED lines=36> */
.L_x_7886:
[----:B------:R-:W-:Y:S05]  /*d390*/  BSYNC B0 ;  /* 0x0000000000007941 */ /* 0x000fea0003800000 */
.L_x_7885:
[----:B-----5:R1:W-:Y:S02]  /*d3a0*/  STS.128 [R245+0x6000], R48 ;  /* 0x00600030f5007388 */ /* 0x0203e40000000c00 */
.L_x_7878:
[----:B------:R-:W-:Y:S05]  /*d3b0*/  BSYNC B1 ;  /* 0x0000000000017941 */ /* 0x000fea0003800000 */
.L_x_7877:
[----:B------:R-:W-:Y:S01]  /*d3c0*/  IADD3 R6, R142, 0x10, RZ ;  /* 0x000000108e067810 */ /* 0x000fe20007ffe0ff */
[----:B------:R-:W-:Y:S03]  /*d3d0*/  BSSY B1, `(.L_x_7887) ;  /* 0x00000c3000017945 */ /* 0x000fe60003800000 */
[----:B------:R-:W-:-:S04]  /*d3e0*/  ISETP.GE.AND P0, PT, R6, R11, PT ;  /* 0x0000000b0600720c */ /* 0x000fc80003f06270 */
[----:B------:R-:W-:-:S13]  /*d3f0*/  ISETP.LT.OR P0, PT, R56, -0x87, P0 ;  /* 0xffffff793800780c */ /* 0x000fda0000701670 */
[----:B------:R-:W-:Y:S05]  /*d400*/  @P0 BRA `(.L_x_7888) ;  /* 0x00000bf000000947 */ /* 0x000fea0003800000 */
[----:B--2---:R2:W5:Y:S01]  /*d410*/  LD.E.128 R28, [R24.64] ;  /* 0x00000006181c7980 */ /* 0x004562000c101d00 */
[C---:B------:R-:W-:Y:S01]  /*d420*/  IADD3 R3, P0, R8.reuse, R0, RZ ;  /* 0x0000000008037210 */ /* 0x040fe20007f1e0ff */
[----:B------:R-:W-:Y:S03]  /*d430*/  BSSY B0, `(.L_x_7889) ;  /* 0x0000031000007945 */ /* 0x000fe60003800000 */
[----:B------:R-:W-:Y:S01]  /*d440*/  LEA.HI.X.SX32 R8, R8, R13, 0x1, P0 ;  /* 0x0000000d08087211 */ /* 0x000fe200000f0eff */
[C---:B------:R-:W-:Y:S01]  /*d450*/  IMAD.SHL.U32 R39, R3.reuse, 0x2, RZ ;  /* 0x0000000203277824 */ /* 0x040fe200078e00ff */
[----:B------:R-:W-:Y:S02]  /*d460*/  ISETP.GE.AND P0, PT, R26, R7, PT ;  /* 0x000000071a00720c */ /* 0x000fe40003f06270 */
[----:B------:R-:W-:Y:S02]  /*d470*/  SHF.L.U64.HI R3, R3, 0x1, R8 ;  /* 0x0000000103037819 */ /* 0x000fe40000010208 */
[----:B------:R-:W-:-:S02]  /*d480*/  IADD3 R36, P2, R16, R39, RZ ;  /* 0x0000002710247210 */ /* 0x000fc40007f5e0ff */
[----:B------:R-:W-:-:S03]  /*d490*/  IADD3 R38, P1, R14, R39, RZ ;  /* 0x000000270e267210 */ /* 0x000fc60007f3e0ff */
[--C-:B------:R-:W-:Y:S02]  /*d4a0*/  IMAD.X R37, R17, 0x1, R3.reuse, P2 ;  /* 0x0000000111257824 */ /* 0x100fe400010e0603 */
[----:B------:R-:W-:Y:S02]  /*d4b0*/  IMAD.X R39, R15, 0x1, R3, P1 ;  /* 0x000000010f277824 */ /* 0x000fe400008e0603 */
[----:B------:R-:W-:Y:S05]  /*d4c0*/  @P0 BRA `(.L_x_7890) ;  /* 0x0000027000000947 */ /* 0x000fea0003800000 */
[----:B------:R-:W3:Y:S04]  /*d4d0*/  LD.E.64 R2, [R38.64] ;  /* 0x0000000626027980 */ /* 0x000ee8000c101b00 */
[----:B------:R-:W4:Y:S01]  /*d4e0*/  LD.E.64 R4, [R36.64] ;  /* 0x0000000624047980 */ /* 0x000f22000c101b00 */
        /* <DEDUP_REMOVED lines=8> */
[----:B---3--:R-:W-:-:S02]  /*d570*/  LOP3.LUT R31, R2, 0xffff0000, RZ, 0xc0, !PT ;  /* 0xffff0000021f7812 */ /* 0x008fc400078ec0ff */
[C---:B------:R-:W-:Y:S01]  /*d580*/  LOP3.LUT R28, R3.reuse, 0xffff0000, RZ, 0xc0, !PT ;  /* 0xffff0000031c7812 */ /* 0x040fe200078ec0ff */
[----:B------:R-:W-:Y:S01]  /*d590*/  IMAD.U32 R3, R3, 0x10000, RZ ;  /* 0x0001000003037824 */ /* 0x000fe200078e00ff */
[----:B----4-:R-:W-:Y:S01]  /*d5a0*/  LOP3.LUT R33, R4, 0xffff0000, RZ, 0xc0, !PT ;  /* 0xffff000004217812 */ /* 0x010fe200078ec0ff */
        /* <DEDUP_REMOVED lines=25> */
.L_x_7890:
[----:B------:R-:W-:Y:S05]  /*d740*/  BSYNC B0 ;  /* 0x0000000000007941 */ /* 0x000fea0003800000 */
.L_x_7889:
        /* <DEDUP_REMOVED lines=16> */
[----:B---34-:R-:W-:Y:S02]  /*d850*/  LOP3.LUT R31, R2, 0xffff0000, RZ, 0xc0, !PT ;  /* 0xffff0000021f7812 */ /* 0x018fe400078ec0ff */
        /* <DEDUP_REMOVED lines=27> */
.L_x_7892:
[----:B------:R-:W-:Y:S05]  /*da10*/  BSYNC B0 ;  /* 0x0000000000007941 */ /* 0x000fea0003800000 */
.L_x_7891:
        /* <DEDUP_REMOVED lines=9> */
[----:B----4-:R-:W-:Y:S01]  /*dab0*/  IMAD.U32 R34, R30, 0x10000, RZ ;  /* 0x000100001e227824 */ /* 0x010fe200078e00ff */
[----:B------:R-:W-:Y:S02]  /*dac0*/  LOP3.LUT R35, R31, 0xffff0000, RZ, 0xc0, !PT ;  /* 0xffff00001f237812 */ /* 0x000fe400078ec0ff */
[C---:B------:R-:W-:Y:S02]  /*dad0*/  LOP3.LUT R8, R29.reuse, 0xffff0000, RZ, 0xc0, !PT ;  /* 0xffff00001d087812 */ /* 0x040fe400078ec0ff */
[----:B------:R-:W-:-:S02]  /*dae0*/  SHF.L.U32 R10, R29, 0x10, RZ ;  /* 0x000000101d0a7819 */ /* 0x000fc400000006ff */
        /* <DEDUP_REMOVED lines=32> */
.L_x_7894:
[----:B------:R-:W-:Y:S05]  /*dcf0*/  BSYNC B0 ;  /* 0x0000000000007941 */ /* 0x000fea0003800000 */
.L_x_7893:
        /* <DEDUP_REMOVED lines=11> */
[----:B------:R-:W-:Y:S02]  /*ddb0*/  LOP3.LUT R33, R35, 0xffff0000, RZ, 0xc0, !PT ;  /* 0xffff000023217812 */ /* 0x000fe400078ec0ff */
[----:B------:R-:W-:-:S02]  /*ddc0*/  SHF.L.U32 R12, R32, 0x10, RZ ;  /* 0x00000010200c7819 */ /* 0x000fc400000006ff */
[----:B------:R-:W-:Y:S02]  /*ddd0*/  LOP3.LUT R35, R34, 0xffff0000, RZ, 0xc0, !PT ;  /* 0xffff000022237812 */ /* 0x000fe400078ec0ff */
[----:B------:R-:W-:Y:S02]  /*dde0*/  LOP3.LUT R32, R32, 0xffff0000, RZ, 0xc0, !PT ;  /* 0xffff000020207812 */ /* 0x000fe400078ec0ff */
[----:B---3--:R-:W-:Y:S02]  /*ddf0*/  SHF.L.U32 R30, R34, 0x10, RZ ;  /* 0x00000010221e7819 */ /* 0x008fe400000006ff */
[----:B----4-:R-:W-:Y:S02]  /*de00*/  LOP3.LUT R29, R2, 0xffff0000, RZ, 0xc0, !PT ;  /* 0xffff0000021d7812 */ /* 0x010fe400078ec0ff */
[----:B------:R-:W-:Y:S02]  /*de10*/  LOP3.LUT R24, R3, 0xffff0000, RZ, 0xc0, !PT ;  /* 0xffff000003187812 */ /* 0x000fe400078ec0ff */
        /* <DEDUP_REMOVED lines=8> */
[----:B------:R-:W-:Y:S02]  /*dea0*/  FFMA.FTZ R8, R10, R29, R8 ;  /* 0x0000001d0a087223 */ /* 0x000fe40000010008 */
[----:B------:R-:W-:Y:S02]  /*deb0*/  IMAD.U32 R29, R2, 0x10000, RZ ;  /* 0x00010000021d7824 */ /* 0x000fe400078e00ff */
[----:B------:R-:W-:Y:S01]  /*dec0*/  IMAD.U32 R5, R5, 0x10000, RZ ;  /* 0x0001000005057824 */ /* 0x000fe200078e00ff */
[----:B------:R-:W-:Y:S01]  /*ded0*/  F2FP.BF16.PACK_AB R8, R8, R25 ;  /* 0x000000190808723e */ /* 0x000fe200000010ff */
[----:B------:R-:W-:Y:S02]  /*dee0*/  FMUL.FTZ R33, R33, R28 ;  /* 0x0000001c21217220 */ /* 0x000fe40000410000 */
[----:B------:R-:W-:-:S02]  /*def0*/  FMUL.FTZ R4, R35, R3 ;  /* 0x0000000323047220 */ /* 0x000fc40000410000 */
[C---:B------:R-:W-:Y:S02]  /*df00*/  FMUL.FTZ R2, R32.reuse, R29 ;  /* 0x0000001d20027220 */ /* 0x040fe40000410000 */
[----:B------:R-:W-:Y:S02]  /*df10*/  FMUL.FTZ R35, R35, R5 ;  /* 0x0000000523237220 */ /* 0x000fe40000410000 */
[C---:B------:R-:W-:Y:S02]  /*df20*/  FFMA.FTZ R34, R41.reuse, R28, -R34 ;  /* 0x0000001c29227223 */ /* 0x040fe40000010822 */
[----:B------:R-:W-:Y:S02]  /*df30*/  FFMA.FTZ R33, R41, R24, R33 ;  /* 0x0000001829217223 */ /* 0x000fe40000010021 */
[----:B------:R-:W-:Y:S02]  /*df40*/  FMUL.FTZ R32, R32, R31 ;  /* 0x0000001f20207220 */ /* 0x000fe40000410000 */
[----:B------:R-:W-:-:S02]  /*df50*/  FFMA.FTZ R4, R30, R5, -R4 ;  /* 0x000000051e047223 */ /* 0x000fc40000010804 */
[----:B------:R-:W-:Y:S01]  /*df60*/  FFMA.FTZ R35, R30, R3, R35 ;  /* 0x000000031e237223 */ /* 0x000fe20000010023 */
[----:B------:R-:W-:Y:S01]  /*df70*/  F2FP.BF16.PACK_AB R3, R33, R34 ;  /* 0x000000222103723e */ /* 0x000fe200000010ff */
[C---:B------:R-:W-:Y:S01]  /*df80*/  FFMA.FTZ R2, R12.reuse, R31, -R2 ;  /* 0x0000001f0c027223 */ /* 0x040fe20000010802 */
[----:B------:R-:W-:Y:S01]  /*df90*/  MOV R33, R8 ;  /* 0x0000000800217202 */ /* 0x000fe20000000f00 */
[----:B------:R-:W-:Y:S01]  /*dfa0*/  FFMA.FTZ R29, R12, R29, R32 ;  /* 0x0000001d0c1d7223 */ /* 0x000fe20000010020 */
[----:B------:R-:W-:Y:S02]  /*dfb0*/  F2FP.BF16.PACK_AB R34, R35, R4 ;  /* 0x000000042322723e */ /* 0x000fe400000010ff */
[----:B------:R-:W-:Y:S02]  /*dfc0*/  MOV R35, R3 ;  /* 0x0000000300237202 */ /* 0x000fe40000000f00 */
[----:B------:R-:W-:Y:S02]  /*dfd0*/  F2FP.BF16.PACK_AB R32, R29, R2 ;  /* 0x000000021d20723e */ /* 0x000fe400000010ff */
.L_x_7896:
[----:B------:R-:W-:Y:S05]  /*dfe0*/  BSYNC B0 ;  /* 0x0000000000007941 */ /* 0x000fea0003800000 */
.L_x_7895:
[----:B-----5:R4:W-:Y:S02]  /*dff0*/  STS.128 [R245+0x6800], R32 ;  /* 0x00680020f5007388 */ /* 0x0209e40000000c00 */
.L_x_7888:
[----:B------:R-:W-:Y:S05]  /*e000*/  BSYNC B1 ;  /* 0x0000000000017941 */ /* 0x000fea0003800000 */
.L_x_7887:
[----:B------:R-:W-:Y:S01]  /*e010*/  IADD3 R8, R142, 0x20, RZ ;  /* 0x000000208e087810 */ /* 0x000fe20007ffe0ff */
[----:B------:R-:W-:Y:S03]  /*e020*/  BSSY B1, `(.L_x_7897) ;  /* 0x00000c4000017945 */ /* 0x000fe60003800000 */
[----:B------:R-:W-:-:S04]  /*e030*/  ISETP.GE.AND P0, PT, R8, R11, PT ;  /* 0x0000000b0800720c */ /* 0x000fc80003f06270 */
[----:B------:R-:W-:-:S13]  /*e040*/  ISETP.LT.OR P0, PT, R56, -0x107, P0 ;  /* 0xfffffef93800780c */ /* 0x000fda0000701670 */
[----:B------:R-:W-:Y:S05]  /*e050*/  @P0 BRA `(.L_x_7898) ;  /* 0x00000c0000000947 */ /* 0x000fea0003800000 */
[----:B--23--:R2:W5:Y:S01]  /*e060*/  LD.E.128 R28, [R22.64] ;  /* 0x00000006161c7980 */ /* 0x00c562000c101d00 */
        /* <DEDUP_REMOVED lines=8> */
[----:B------:R-:W-:-:S03]  /*e0f0*/  IADD3 R36, P1, R14, R37, RZ ;  /* 0x000000250e247210 */ /* 0x000fc60007f3e0ff */
[--C-:B------:R-:W-:Y:S02]  /*e100*/  IMAD.X R25, R17, 0x1, R3.reuse, P2 ;  /* 0x0000000111197824 */ /* 0x100fe400010e0603 */
[----:B------:R-:W-:Y:S02]  /*e110*/  IMAD.X R37, R15, 0x1, R3, P1 ;  /* 0x000000010f257824 */ /* 0x000fe400008e0603 */
[----:B------:R-:W-:Y:S05]  /*e120*/  @P0 BRA `(.L_x_7900) ;  /* 0x0000028000000947 */ /* 0x000fea0003800000 */
[----:B--2---:R-:W2:Y:S04]  /*e130*/  LD.E.64 R2, [R36.64] ;  /* 0x0000000624027980 */ /* 0x004ea8000c101b00 */
[----:B------:R-:W3:Y:S01]  /*e140*/  LD.E.64 R4, [R24.64] ;  /* 0x0000000618047980 */ /* 0x000ee2000c101b00 */
[----:B-----5:R-:W-:Y:S01]  /*e150*/  LOP3.LUT R10, R29, 0xffff0000, RZ, 0xc0, !PT ;  /* 0xffff00001d0a7812 */ /* 0x020fe200078ec0ff */
[----:B------:R-:W-:Y:S01]  /*e160*/  IMAD.U32 R41, R31, 0x10000, RZ ;  /* 0x000100001f297824 */ /* 0x000fe200078e00ff */
[----:B------:R-:W-:-:S02]  /*e170*/  SHF.L.U32 R12, R29, 0x10, RZ ;  /* 0x000000101d0c7819 */ /* 0x000fc400000006ff */
[C---:B------:R-:W-:Y:S02]  /*e180*/  SHF.L.U32 R29, R28.reuse, 0x10, RZ ;  /* 0x000000101c1d7819 */ /* 0x040fe400000006ff */
[----:B------:R-:W-:Y:S02]  /*e190*/  LOP3.LUT R38, R28, 0xffff0000, RZ, 0xc0, !PT ;  /* 0xffff00001c267812 */ /* 0x000fe400078ec0ff */
[----:B------:R-:W-:Y:S02]  /*e1a0*/  LOP3.LUT R39, R31, 0xffff0000, RZ, 0xc0, !PT ;  /* 0xffff00001f277812 */ /* 0x000fe400078ec0ff */
[C---:B----4-:R-:W-:Y:S02]  /*e1b0*/  SHF.L.U32 R34, R30.reuse, 0x10, RZ ;  /* 0x000000101e227819 */ /* 0x050fe400000006ff */
[----:B------:R-:W-:Y:S02]  /*e1c0*/  LOP3.LUT R40, R30, 0xffff0000, RZ, 0xc0, !PT ;  /* 0xffff00001e287812 */ /* 0x000fe400078ec0ff */
[C---:B--2---:R-:W-:Y:S01]  /*e1d0*/  LOP3.LUT R33, R2.reuse, 0xffff0000, RZ, 0xc0, !PT ;  /* 0xffff000002217812 */ /* 0x044fe200078ec0ff */
[----:B------:R-:W-:Y:S01]  /*e1e0*/  IMAD.U32 R2, R2, 0x10000, RZ ;  /* 0x0001000002027824 */ /* 0x000fe200078e00ff */
[----:B------:R-:W-:-:S02]  /*e1f0*/  LOP3.LUT R28, R3, 0xffff0000, RZ, 0xc0, !PT ;  /* 0xffff0000031c7812 */ /* 0x000fc400078ec0ff */
[----:B---3--:R-:W-:Y:S01]  /*e200*/  LOP3.LUT R35, R4, 0xffff0000, RZ, 0xc0, !PT ;  /* 0xffff000004237812 */ /* 0x008fe200078ec0ff */
[----:B------:R-:W-:Y:S01]  /*e210*/  FMUL.FTZ R31, R10, R33 ;  /* 0x000000210a1f7220 */ /* 0x000fe20000410000 */
[----:B------:R-:W-:Y:S01]  /*e220*/  LOP3.LUT R32, R5, 0xffff0000, RZ, 0xc0, !PT ;  /* 0xffff000005207812 */ /* 0x000fe200078ec0ff */
[----:B------:R-:W-:Y:S01]  /*e230*/  FMUL.FTZ R30, R39, R28 ;  /* 0x0000001c271e7220 */ /* 0x000fe20000410000 */
[----:B------:R-:W-:Y:S01]  /*e240*/  SHF.L.U32 R4, R4, 0x10, RZ ;  /* 0x0000001004047819 */ /* 0x000fe200000006ff */
[-C--:B------:R-:W-:Y:S01]  /*e250*/  FMUL.FTZ R10, R10, R35.reuse ;  /* 0x000000230a0a7220 */ /* 0x080fe20000410000 */
[----:B------:R-:W-:Y:S01]  /*e260*/  SHF.L.U32 R3, R3, 0x10, RZ ;  /* 0x0000001003037819 */ /* 0x000fe200000006ff */
[----:B------:R-:W-:Y:S02]  /*e270*/  FMUL.FTZ R39, R39, R32 ;  /* 0x0000002027277220 */ /* 0x000fe40000410000 */
[C---:B------:R-:W-:Y:S02]  /*e280*/  FFMA.FTZ R31, R12.reuse, R35, -R31 ;  /* 0x000000230c1f7223 */ /* 0x040fe4000001081f */
[----:B------:R-:W-:-:S02]  /*e290*/  FFMA.FTZ R10, R12, R33, R10 ;  /* 0x000000210c0a7223 */ /* 0x000fc4000001000a */
[----:B------:R-:W-:Y:S02]  /*e2a0*/  IMAD.U32 R5, R5, 0x10000, RZ ;  /* 0x0001000005057824 */ /* 0x000fe400078e00ff */
[----:B------:R-:W-:Y:S01]  /*e2b0*/  FMUL.FTZ R12, R38, R2 ;  /* 0x00000002260c7220 */ /* 0x000fe20000410000 */
[----:B------:R-:W-:Y:S01]  /*e2c0*/  F2FP.BF16.PACK_AB R10, R10, R31 ;  /* 0x0000001f0a0a723e */ /* 0x000fe200000010ff */
[----:B------:R-:W-:Y:S02]  /*e2d0*/  FMUL.FTZ R38, R38, R4 ;  /* 0x0000000426267220 */ /* 0x000fe40000410000 */
        /* <DEDUP_REMOVED lines=9> */
[----:B------:R-:W-:Y:S02]  /*e370*/  F2FP.BF16.PACK_AB R31, R39, R30 ;  /* 0x0000001e271f723e */ /* 0x000fe400000010ff */
[----:B------:R-:W-:-:S02]  /*e380*/  MOV R29, R10 ;  /* 0x0000000a001d7202 */ /* 0x000fc40000000f00 */
[----:B------:R-:W-:Y:S02]  /*e390*/  F2FP.BF16.PACK_AB R30, R3, R28 ;  /* 0x0000001c031e723e */ /* 0x000fe400000010ff */
[----:B------:R-:W-:Y:S02]  /*e3a0*/  MOV R28, R5 ;  /* 0x00000005001c7202 */ /* 0x000fe40000000f00 */
.L_x_7900:
[----:B--2---:R-:W-:Y:S05]  /*e3b0*/  BSYNC B0 ;  /* 0x0000000000007941 */ /* 0x004fea0003800000 */
.L_x_7899:
[----:B-----5:R2:W-:Y:S04]  /*e3c0*/  STS.128 [R245+0x1000], R28 ;  /* 0x0010001cf5007388 */ /* 0x0205e80000000c00 */
[----:B----4-:R2:W5:Y:S01]  /*e3d0*/  LD.E.128 R32, [R22.64+0x80] ;  /* 0x0000800616207980 */ /* 0x010562000c101d00 */
        /* <DEDUP_REMOVED lines=42> */
.L_x_7902:
[----:B------:R-:W-:Y:S05]  /*e680*/  BSYNC B0 ;  /* 0x0000000000007941 */ /* 0x000fea0003800000 */
.L_x_7901:
        /* <DEDUP_REMOVED lines=46> */
.L_x_7904:
[----:B------:R-:W-:Y:S05]  /*e970*/  BSYNC B0 ;  /* 0x0000000000007941 */ /* 0x000fea0003800000 */
.L_x_7903:
        /* <DEDUP_REMOVED lines=8> */
[C---:B-----5:R-:W-:Y:S01]  /*ea00*/  LOP3.LUT R10, R33.reuse, 0xffff0000, RZ, 0xc0, !PT ;  /* 0xffff0000210a7812 */ /* 0x060fe200078ec0ff */
[----:B--2---:R-:W-:Y:S01]  /*ea10*/  IMAD.U32 R30, R34, 0x10000, RZ ;  /* 0x00010000221e7824 */ /* 0x004fe200078e00ff */
        /* <DEDUP_REMOVED lines=25> */
[----:B------:R-:W-:Y:S01]  /*ebb0*/  FFMA.FTZ R28, R39, R28, R33 ;  /* 0x0000001c271c7223 */ /* 0x000fe20000010021 */
[----:B------:R-:W-:Y:S01]  /*ebc0*/  F2FP.BF16.PACK_AB R33, R10, R23 ;  /* 0x000000170a21723e */ /* 0x000fe200000010ff */
[C---:B------:R-:W-:Y:S02]  /*ebd0*/  FFMA.FTZ R2, R22.reuse, R31, -R2 ;  /* 0x0000001f16027223 */ /* 0x040fe40000010802 */
[----:B------:R-:W-:Y:S01]  /*ebe0*/  FFMA.FTZ R29, R22, R29, R32 ;  /* 0x0000001d161d7223 */ /* 0x000fe20000010020 */
[----:B------:R-:W-:Y:S01]  /*ebf0*/  F2FP.BF16.PACK_AB R35, R28, R25 ;  /* 0x000000191c23723e */ /* 0x000fe200000010ff */
[----:B------:R-:W-:-:S02]  /*ec00*/  FFMA.FTZ R4, R30, R5, -R4 ;  /* 0x000000051e047223 */ /* 0x000fc40000010804 */
[----:B------:R-:W-:Y:S01]  /*ec10*/  FFMA.FTZ R3, R30, R3, R34 ;  /* 0x000000031e037223 */ /* 0x000fe20000010022 */
[----:B------:R-:W-:-:S04]  /*ec20*/  F2FP.BF16.PACK_AB R32, R29, R2 ;  /* 0x000000021d20723e */ /* 0x000fc800000010ff */
[----:B------:R-:W-:Y:S02]  /*ec30*/  F2FP.BF16.PACK_AB R34, R3, R4 ;  /* 0x000000040322723e */ /* 0x000fe400000010ff */
.L_x_7906:
[----:B------:R-:W-:Y:S05]  /*ec40*/  BSYNC B0 ;  /* 0x0000000000007941 */ /* 0x000fea0003800000 */
.L_x_7905:
[----:B-----5:R3:W-:Y:S02]  /*ec50*/  STS.128 [R245+0x7000], R32 ;  /* 0x00700020f5007388 */ /* 0x0207e40000000c00 */
.L_x_7898:
[----:B------:R-:W-:Y:S05]  /*ec60*/  BSYNC B1 ;  /* 0x0000000000017941 */ /* 0x000fea0003800000 */
.L_x_7897:
[----:B------:R-:W-:-:S04]  /*ec70*/  IADD3 R2, R142, 0x30, RZ ;  /* 0x000000308e027810 */ /* 0x000fc80007ffe0ff */
[----:B------:R-:W-:-:S04]  /*ec80*/  ISETP.GE.AND P0, PT, R2, R11, PT ;  /* 0x0000000b0200720c */ /* 0x000fc80003f06270 */
[----:B------:R-:W-:-:S13]  /*ec90*/  ISETP.LT.OR P0, PT, R56, -0x187, P0 ;  /* 0xfffffe793800780c */ /* 0x000fda0000701670 */
[----:B------:R-:W-:Y:S05]  /*eca0*/  @P0 BRA `(.L_x_7907) ;  /* 0x0000683000000947 */ /* 0x000fea0003800000 */
[----:B--23--:R2:W5:Y:S01]  /*ecb0*/  LD.E.128 R28, [R20.64] ;  /* 0x00000006141c7980 */ /* 0x00c562000c101d00 */
        /* <DEDUP_REMOVED lines=14> */
[C---:B-----5:R-:W-:Y:S02]  /*eda0*/  LOP3.LUT R0, R29.reuse, 0xffff0000, RZ, 0xc0, !PT ;  /* 0xffff00001d007812 */ /* 0x060fe400078ec0ff */
[----:B------:R-:W-:Y:S01]  /*edb0*/  SHF.L.U32 R3, R29, 0x10, RZ ;  /* 0x000000101d037819 */ /* 0x000fe200000006ff */
[----:B------:R-:W-:Y:S01]  /*edc0*/  IMAD.U32 R29, R30, 0x10000, RZ ;  /* 0x000100001e1d7824 */ /* 0x000fe200078e00ff */
[----:B------:R-:W-:-:S02]  /*edd0*/  SHF.L.U32 R9, R28, 0x10, RZ ;  /* 0x000000101c097819 */ /* 0x000fc400000006ff */
[----:B----4-:R-:W-:Y:S02]  /*ede0*/  LOP3.LUT R32, R28, 0xffff0000, RZ, 0xc0, !PT ;  /* 0xffff00001c207812 */ /* 0x010fe400078ec0ff */
[C---:B------:R-:W-:Y:S02]  /*edf0*/  SHF.L.U32 R28, R31.reuse, 0x10, RZ ;  /* 0x000000101f1c7819 */ /* 0x040fe400000006ff */
[----:B------:R-:W-:Y:S02]  /*ee00*/  LOP3.LUT R22, R31, 0xffff0000, RZ, 0xc0, !PT ;  /* 0xffff00001f167812 */ /* 0x000fe400078ec0ff */
[----:B------:R-:W-:Y:S02]  /*ee10*/  LOP3.LUT R31, R30, 0xffff0000, RZ, 0xc0, !PT ;  /* 0xffff00001e1f7812 */ /* 0x000fe400078ec0ff */
[----:B--2---:R-:W-:Y:S02]  /*ee20*/  LOP3.LUT R14, R4, 0xffff0000, RZ, 0xc0, !PT ;  /* 0xffff0000040e7812 */ /* 0x004fe400078ec0ff */
[----:B------:R-:W-:-:S02]  /*ee30*/  LOP3.LUT R13, R5, 0xffff0000, RZ, 0xc0, !PT ;  /* 0xffff0000050d7812 */ /* 0x000fc400078ec0ff */
[----:B---3--:R-:W-:Y:S01]  /*ee40*/  LOP3.LUT R23, R10, 0xffff0000, RZ, 0xc0, !PT ;  /* 0xffff00000a177812 */ /* 0x008fe200078ec0ff */
[-C--:B------:R-:W-:Y:S01]  /*ee50*/  FMUL.FTZ R12, R0, R14.reuse ;  /* 0x0000000e000c7220 */ /* 0x080fe20000410000 */
[----:B------:R-:W-:Y:S01]  /*ee60*/  LOP3.LUT R15, R11, 0xffff0000, RZ, 0xc0, !PT ;  /* 0xffff00000b0f7812 */ /* 0x000fe200078ec0ff */
[----:B------:R-:W-:Y:S01]  /*ee70*/  IMAD.U32 R10, R10, 0x10000, RZ ;  /* 0x000100000a0a7824 */ /* 0x000fe200078e00ff */
[----:B------:R-:W-:Y:S01]  /*ee80*/  SHF.L.U32 R4, R4, 0x10, RZ ;  /* 0x0000001004047819 */ /* 0x000fe200000006ff */
[-C--:B------:R-:W-:Y:S02]  /*ee90*/  FMUL.FTZ R0, R0, R23.reuse ;  /* 0x0000001700007220 */ /* 0x080fe40000410000 */
[C---:B------:R-:W-:Y:S02]  /*eea0*/  FFMA.FTZ R12, R3.reuse, R23, -R12 ;  /* 0x00000017030c7223 */ /* 0x040fe4000001080c */
[----:B------:R-:W-:Y:S01]  /*eeb0*/  FFMA.FTZ R3, R3, R14, R0 ;  /* 0x0000000e03037223 */ /* 0x000fe20000010000 */
[----:B------:R-:W-:Y:S01]  /*eec0*/  SHF.L.U32 R0, R5, 0x10, RZ ;  /* 0x0000001005007819 */ /* 0x000fe200000006ff */
[C---:B------:R-:W-:Y:S01]  /*eed0*/  FMUL.FTZ R30, R22.reuse, R13 ;  /* 0x0000000d161e7220 */ /* 0x040fe20000410000 */
[----:B------:R-:W-:Y:S01]  /*eee0*/  SHF.L.U32 R14, R11, 0x10, RZ ;  /* 0x000000100b0e7819 */ /* 0x000fe200000006ff */
[----:B------:R-:W-:-:S02]  /*eef0*/  FMUL.FTZ R22, R22, R15 ;  /* 0x0000000f16167220 */ /* 0x000fc40000410000 */
[C---:B------:R-:W-:Y:S02]  /*ef00*/  FMUL.FTZ R5, R32.reuse, R4 ;  /* 0x0000000420057220 */ /* 0x040fe40000410000 */
[C---:B------:R-:W-:Y:S02]  /*ef10*/  FMUL.FTZ R11, R31.reuse, R0 ;  /* 0x000000001f0b7220 */ /* 0x040fe40000410000 */
[----:B------:R-:W-:Y:S02]  /*ef20*/  FMUL.FTZ R32, R32, R10 ;  /* 0x0000000a20207220 */ /* 0x000fe40000410000 */
[----:B------:R-:W-:Y:S02]  /*ef30*/  FMUL.FTZ R31, R31, R14 ;  /* 0x0000000e1f1f7220 */ /* 0x000fe40000410000 */
[C---:B------:R-:W-:Y:S02]  /*ef40*/  FFMA.FTZ R30, R28.reuse, R15, -R30 ;  /* 0x0000000f1c1e7223 */ /* 0x040fe4000001081e */
[----:B------:R-:W-:-:S02]  /*ef50*/  FFMA.FTZ R13, R28, R13, R22 ;  /* 0x0000000d1c0d7223 */ /* 0x000fc40000010016 */
[C---:B------:R-:W-:Y:S02]  /*ef60*/  FFMA.FTZ R5, R9.reuse, R10, -R5 ;  /* 0x0000000a09057223 */ /* 0x040fe40000010805 */
[----:B------:R-:W-:Y:S02]  /*ef70*/  FFMA.FTZ R32, R9, R4, R32 ;  /* 0x0000000409207223 */ /* 0x000fe40000010020 */
[C---:B------:R-:W-:Y:S02]  /*ef80*/  FFMA.FTZ R11, R29.reuse, R14, -R11 ;  /* 0x0000000e1d0b7223 */ /* 0x040fe4000001080b */
[----:B------:R-:W-:Y:S01]  /*ef90*/  FFMA.FTZ R0, R29, R0, R31 ;  /* 0x000000001d007223 */ /* 0x000fe2000001001f */
[----:B------:R-:W-:Y:S02]  /*efa0*/  F2FP.BF16.PACK_AB R31, R13, R30 ;  /* 0x0000001e0d1f723e */ /* 0x000fe400000010ff */
[----:B------:R-:W-:Y:S02]  /*efb0*/  F2FP.BF16.PACK_AB R29, R3, R12 ;  /* 0x0000000c031d723e */ /* 0x000fe400000010ff */
[----:B------:R-:W-:-:S02]  /*efc0*/  F2FP.BF16.PACK_AB R28, R32, R5 ;  /* 0x00000005201c723e */ /* 0x000fc400000010ff */
[----:B------:R-:W-:Y:S02]  /*efd0*/  F2FP.BF16.PACK_AB R30, R0, R11 ;  /* 0x0000000b001e723e */ /* 0x000fe400000010ff */
.L_x_7909:
[----:B--2---:R-:W-:Y:S05]  /*efe0*/  BSYNC B0 ;  /* 0x0000000000007941 */ /* 0x004fea0003800000 */
.L_x_7908:
        /* <DEDUP_REMOVED lines=39> */
[----:B------:R-:W-:Y:S01]  /*f260*/  FFMA.FTZ R14, R29, R11, -R14 ;  /* 0x0000000b1d0e7223 */ /* 0x000fe2000001080e */
[----:B------:R-:W-:Y:S01]  /*f270*/  F2FP.BF16.PACK_AB R35, R13, R30 ;  /* 0x0000001e0d23723e */ /* 0x000fe200000010ff */
[----:B------:R-:W-:Y:S01]  /*f280*/  FFMA.FTZ R5, R29, R5, R34 ;  /* 0x000000051d057223 */ /* 0x000fe20000010022 */
[----:B------:R-:W-:-:S04]  /*f290*/  F2FP.BF16.PACK_AB R32, R9, R0 ;  /* 0x000000000920723e */ /* 0x000fc800000010ff */
[----:B------:R-:W-:Y:S02]  /*f2a0*/  F2FP.BF16.PACK_AB R34, R5, R14 ;  /* 0x0000000e0522723e */ /* 0x000fe400000010ff */
.L_x_7911:
[----:B------:R-:W-:Y:S05]  /*f2b0*/  BSYNC B0 ;  /* 0x0000000000007941 */ /* 0x000fea0003800000 */
.L_x_7910:
        /* <DEDUP_REMOVED lines=8> */
[C---:B-----5:R-:W-:Y:S01]  /*f340*/  IMAD.U32 R29, R15.reuse, 0x10000, RZ ;  /* 0x000100000f1d7824 */ /* 0x060fe200078e00ff */
[----:B------:R-:W-:Y:S02]  /*f350*/  LOP3.LUT R28, R15, 0xffff0000, RZ, 0xc0, !PT ;  /* 0xffff00000f1c7812 */ /* 0x000fe400078ec0ff */
[C---:B------:R-:W-:Y:S02]  /*f360*/  LOP3.LUT R0, R13.reuse, 0xffff0000, RZ, 0xc0, !PT ;  /* 0xffff00000d007812 */ /* 0x040fe400078ec0ff */
[----:B------:R-:W-:-:S02]  /*f370*/  SHF.L.U32 R3, R13, 0x10, RZ ;  /* 0x000000100d037819 */ /* 0x000fc400000006ff */
[C---:B------:R-:W-:Y:S02]  /*f380*/  SHF.L.U32 R9, R12.reuse, 0x10, RZ ;  /* 0x000000100c097819 */ /* 0x040fe400000006ff */
[----:B------:R-:W-:Y:S02]  /*f390*/  LOP3.LUT R31, R12, 0xffff0000, RZ, 0xc0, !PT ;  /* 0xffff00000c1f7812 */ /* 0x000fe400078ec0ff */
[C---:B---3--:R-:W-:Y:S02]  /*f3a0*/  LOP3.LUT R32, R14.reuse, 0xffff0000, RZ, 0xc0, !PT ;  /* 0xffff00000e207812 */ /* 0x048fe400078ec0ff */
        /* <DEDUP_REMOVED lines=16> */
[C---:B------:R-:W-:Y:S02]  /*f4b0*/  FMUL.FTZ R15, R32.reuse, R5 ;  /* 0x00000005200f7220 */ /* 0x040fe40000410000 */
[----:B------:R-:W-:Y:S02]  /*f4c0*/  FMUL.FTZ R31, R31, R10 ;  /* 0x0000000a1f1f7220 */ /* 0x000fe40000410000 */
[----:B------:R-:W-:Y:S02]  /*f4d0*/  FMUL.FTZ R32, R32, R11 ;  /* 0x0000000b20207220 */ /* 0x000fe40000410000 */
[----:B------:R-:W-:-:S02]  /*f4e0*/  FFMA.FTZ R14, R29, R22, -R14 ;  /* 0x000000161d0e7223 */ /* 0x000fc4000001080e */
[----:B------:R-:W-:Y:S02]  /*f4f0*/  FFMA.FTZ R13, R29, R13, R28 ;  /* 0x0000000d1d0d7223 */ /* 0x000fe4000001001c */
[----:B------:R-:W-:Y:S01]  /*f500*/  FFMA.FTZ R31, R9, R4, R31 ;  /* 0x00000004091f7223 */ /* 0x000fe2000001001f */
[----:B------:R-:W-:Y:S01]  /*f510*/  F2FP.BF16.PACK_AB R4, R3, R12 ;  /* 0x0000000c0304723e */ /* 0x000fe200000010ff */
[C---:B------:R-:W-:Y:S01]  /*f520*/  FFMA.FTZ R15, R30.reuse, R11, -R15 ;  /* 0x0000000b1e0f7223 */ /* 0x040fe2000001080f */
[----:B------:R-:W-:Y:S01]  /*f530*/  F2FP.BF16.PACK_AB R3, R13, R14 ;  /* 0x0000000e0d03723e */ /* 0x000fe200000010ff */
[----:B------:R-:W-:Y:S01]  /*f540*/  FFMA.FTZ R32, R30, R5, R32 ;  /* 0x000000051e207223 */ /* 0x000fe20000010020 */
[----:B------:R-:W-:Y:S01]  /*f550*/  MOV R13, R4 ;  /* 0x00000004000d7202 */ /* 0x000fe20000000f00 */
[----:B------:R-:W-:-:S03]  /*f560*/  FFMA.FTZ R0, R9, R10, -R0 ;  /* 0x0000000a09007223 */ /* 0x000fc60000010800 */
[----:B------:R-:W-:Y:S02]  /*f570*/  F2FP.BF16.PACK_AB R14, R32, R15 ;  /* 0x0000000f200e723e */ /* 0x000fe400000010ff */
[----:B------:R-:W-:Y:S02]  /*f580*/  F2FP.BF16.PACK_AB R12, R31, R0 ;  /* 0x000000001f0c723e */ /* 0x000fe400000010ff */
[----:B------:R-:W-:Y:S02]  /*f590*/  MOV R15, R3 ;  /* 0x00000003000f7202 */ /* 0x000fe40000000f00 */
.L_x_7913:
[----:B------:R-:W-:Y:S05]  /*f5a0*/  BSYNC B0 ;  /* 0x0000000000007941 */ /* 0x000fea0003800000 */
.L_x_7912:
        /* <DEDUP_REMOVED lines=8> */
[----:B-----5:R-:W-:Y:S02]  /*f630*/  LOP3.LUT R0, R21, 0xffff0000, RZ, 0xc0, !PT ;  /* 0xffff000015007812 */ /* 0x020fe400078ec0ff */
[C---:B------:R-:W-:Y:S02]  /*f640*/  SHF.L.U32 R7, R20.reuse, 0x10, RZ ;  /* 0x0000001014077819 */ /* 0x040fe400000006ff */
[----:B------:R-:W-:Y:S02]  /*f650*/  LOP3.LUT R26, R20, 0xffff0000, RZ, 0xc0, !PT ;  /* 0xffff0000141a7812 */ /* 0x000fe400078ec0ff */
[----:B------:R-:W-:-:S02]  /*f660*/  LOP3.LUT R20, R23, 0xffff0000, RZ, 0xc0, !PT ;  /* 0xffff000017147812 */ /* 0x000fc400078ec0ff */
[----:B------:R-:W-:Y:S02]  /*f670*/  SHF.L.U32 R3, R21, 0x10, RZ ;  /* 0x0000001015037819 */ /* 0x000fe400000006ff */
[----:B------:R-:W-:Y:S01]  /*f680*/  SHF.L.U32 R21, R23, 0x10, RZ ;  /* 0x0000001017157819 */ /* 0x000fe200000006ff */
[C---:B------:R-:W-:Y:S01]  /*f690*/  IMAD.U32 R23, R22.reuse, 0x10000, RZ ;  /* 0x0001000016177824 */ /* 0x040fe200078e00ff */
[----:B------:R-:W-:Y:S02]  /*f6a0*/  LOP3.LUT R22, R22, 0xffff0000, RZ, 0xc0, !PT ;  /* 0xffff000016167812 */ /* 0x000fe400078ec0ff */
[----:B--2-4-:R-:W-:Y:S02]  /*f6b0*/  LOP3.LUT R13, R4, 0xffff0000, RZ, 0xc0, !PT ;  /* 0xffff0000040d7812 */ /* 0x014fe400078ec0ff */
        /* <DEDUP_REMOVED lines=13> */
[----:B------:R-:W-:Y:S02]  /*f790*/  FFMA.FTZ R16, R21, R14, -R16 ;  /* 0x0000000e15107223 */ /* 0x000fe40000010810 */
[----:B------:R-:W-:Y:S02]  /*f7a0*/  FMUL.FTZ R0, R26, R4 ;  /* 0x000000041a007220 */ /* 0x000fe40000410000 */
[----:B------:R-:W-:Y:S02]  /*f7b0*/  FMUL.FTZ R14, R22, R5 ;  /* 0x00000005160e7220 */ /* 0x000fe40000410000 */
[----:B------:R-:W-:-:S02]  /*f7c0*/  FMUL.FTZ R26, R26, R10 ;  /* 0x0000000a1a1a7220 */ /* 0x000fc40000410000 */
[----:B------:R-:W-:Y:S02]  /*f7d0*/  FMUL.FTZ R22, R22, R11 ;  /* 0x0000000b16167220 */ /* 0x000fe40000410000 */
[----:B------:R-:W-:Y:S02]  /*f7e0*/  FFMA.FTZ R0, R7, R10, -R0 ;  /* 0x0000000a07007223 */ /* 0x000fe40000010800 */
[----:B------:R-:W-:Y:S01]  /*f7f0*/  FFMA.FTZ R9, R21, R9, R20 ;  /* 0x0000000915097223 */ /* 0x000fe20000010014 */
[----:B------:R-:W-:Y:S01]  /*f800*/  F2FP.BF16.PACK_AB R21, R3, R12 ;  /* 0x0000000c0315723e */ /* 0x000fe200000010ff */
[----:B------:R-:W-:Y:S02]  /*f810*/  FFMA.FTZ R7, R7, R4, R26 ;  /* 0x0000000407077223 */ /* 0x000fe4000001001a */
[C---:B------:R-:W-:Y:S02]  /*f820*/  FFMA.FTZ R14, R23.reuse, R11, -R14 ;  /* 0x0000000b170e7223 */ /* 0x040fe4000001080e */
[----:B------:R-:W-:Y:S01]  /*f830*/  FFMA.FTZ R5, R23, R5, R22 ;  /* 0x0000000517057223 */ /* 0x000fe20000010016 */
[----:B------:R-:W-:-:S02]  /*f840*/  F2FP.BF16.PACK_AB R23, R9, R16 ;  /* 0x000000100917723e */ /* 0x000fc400000010ff */
[----:B------:R-:W-:Y:S02]  /*f850*/  F2FP.BF16.PACK_AB R20, R7, R0 ;  /* 0x000000000714723e */ /* 0x000fe400000010ff */
[----:B------:R-:W-:Y:S02]  /*f860*/  F2FP.BF16.PACK_AB R22, R5, R14 ;  /* 0x0000000e0516723e */ /* 0x000fe400000010ff */
.L_x_7915:
[----:B------:R-:W-:Y:S05]  /*f870*/  BSYNC B0 ;  /* 0x0000000000007941 */ /* 0x000fea0003800000 */
.L_x_7914:
[----:B-----5:R2:W-:Y:S01]  /*f880*/  STS.128 [R245+0x7800], R20 ;  /* 0x00780014f5007388 */ /* 0x0205e20000000c00 */
[----:B------:R-:W-:Y:S05]  /*f890*/  BRA `(.L_x_7907) ;  /* 0x00005c4000007947 */ /* 0x000fea0003800000 */
.L_x_7876:
        /* <DEDUP_REMOVED lines=56> */
[----:B----4-:R-:W-:Y:S01]  /*fc20*/  LOP3.LUT R35, R38, 0xffff0000, RZ, 0xc0, !PT ;  /* 0xffff000026237812 */ /* 0x010fe200078ec0ff */
[----:B------:R-:W-:-:S02]  /*fc30*/  @!P1 FADD.FTZ R50, -R50, -RZ ;  /* 0x800000ff32329221 */ /* 0x000fc40000010100 */
        /* <DEDUP_REMOVED lines=27> */
.L_x_7919:
[----:B------:R-:W-:Y:S05]  /*fdf0*/  BSYNC B0 ;  /* 0x0000000000007941 */ /* 0x000fea0003800000 */
.L_x_7918:
        /* <DEDUP_REMOVED lines=17> */
[----:B------:R-:W3:Y:S01]  /*ff10*/  LD.E.128 R28, [R28.64+0x80] ;  /* 0x000080061c1c7980 */ /* 0x000ee2000c101d00 */
        /* <DEDUP_REMOVED lines=10> */
[----:B------:R-:W-:Y:S02]  /*ffc0*/  LOP3.LUT R2, R40, 0xffff0000, RZ, 0xc0, !PT ;  /* 0xffff000028027812 */ /* 0x000fe400078ec0ff */
[C---:B------:R-:W-:Y:S02]  /*ffd0*/  LOP3.LUT R6, R43.reuse, 0xffff0000, RZ, 0xc0, !PT ;  /* 0xffff00002b067812 */ /* 0x040fe400078ec0ff */
[----:B------:R-:W-:Y:S02]  /*ffe0*/  SHF.L.U32 R42, R43, 0x10, RZ ;  /* 0x000000102b2a7819 */ /* 0x000fe400000006ff */
[----:B------:R-:W-:-:S02]  /*fff0*/  LOP3.LUT R0, R41, 0xffff0000, RZ, 0xc0, !PT ;  /* 0xffff000029007812 */ /* 0x000fc400078ec0ff */
[----:B------:R-:W-:Y:S02]  /*10000*/  SHF.L.U32 R40, R41, 0x10, RZ ;  /* 0x0000001029287819 */ /* 0x000fe400000006ff */
[C---:B---3--:R-:W-:Y:S01]  /*10010*/  SHF.L.U32 R13, R29.reuse, 0x10, RZ ;  /* 0x000000101d0d7819 */ /* 0x048fe200000006ff */
[----:B------:R-:W-:Y:S01]  /*10020*/  IMAD.U32 R43, R30, 0x10000, RZ ;  /* 0x000100001e2b7824 */ /* 0x000fe200078e00ff */
[----:B------:R-:W-:Y:S01]  /*10030*/  LOP3.LUT R44, R29, 0xffff0000, RZ, 0xc0, !PT ;  /* 0xffff00001d2c7812 */ /* 0x000fe200078ec0ff */
[----:B------:R-:W-:Y:S01]  /*10040*/  IMAD.U32 R41, R28, 0x10000, RZ ;  /* 0x000100001c297824 */ /* 0x000fe200078e00ff */
        /* <DEDUP_REMOVED lines=19> */
[----:B--2---:R-:W-:Y:S01]  /*10180*/  LOP3.LUT R35, R38, 0xffff0000, RZ, 0xc0, !PT ;  /* 0xffff000026237812 */ /* 0x004fe200078ec0ff */
        /* <DEDUP_REMOVED lines=28> */
.L_x_7921:
[----:B------:R-:W-:Y:S05]  /*10350*/  BSYNC B0 ;  /* 0x0000000000007941 */ /* 0x000fea0003800000 */
.L_x_7920:
        /* <DEDUP_REMOVED lines=56> */
[----:B---3--:R-:W-:Y:S01]  /*106e0*/  LOP3.LUT R35, R38, 0xffff0000, RZ, 0xc0, !PT ;  /* 0xffff000026237812 */ /* 0x008fe200078ec0ff */
        /* <DEDUP_REMOVED lines=28> */
.L_x_7923:
[----:B------:R-:W-:Y:S05]  /*108b0*/  BSYNC B0 ;  /* 0x0000000000007941 */ /* 0x000fea0003800000 */
.L_x_7922:
        /* <DEDUP_REMOVED lines=38> */
[----:B------:R-:W-:Y:S02]  /*10b20*/  LOP3.LUT R45, R31, 0xffff0000, RZ, 0xc0, !PT ;  /* 0xffff00001f2d7812 */ /* 0x000fe400078ec0ff */
[----:B------:R-:W-:Y:S01]  /*10b30*/  LOP3.LUT R30, R30, 0xffff0000, RZ, 0xc0, !PT ;  /* 0xffff00001e1e7812 */ /* 0x000fe200078ec0ff */
[C---:B----4-:R-:W-:Y:S01]  /*10b40*/  IMAD.U32 R46, R32.reuse, 0x10000, RZ ;  /* 0x00010000202e7824 */ /* 0x050fe200078e00ff */
        /* <DEDUP_REMOVED lines=44> */
.L_x_7925:
[----:B------:R-:W-:Y:S05]  /*10e10*/  BSYNC B0 ;  /* 0x0000000000007941 */ /* 0x000fea0003800000 */
.L_x_7924:
[----:B-----5:R3:W-:Y:S02]  /*10e20*/  STS.128 [R245+0x6000], R40 ;  /* 0x00600028f5007388 */ /* 0x0207e40000000c00 */
.L_x_7917:
[----:B------:R-:W-:Y:S05]  /*10e30*/  BSYNC B1 ;  /* 0x0000000000017941 */ /* 0x000fea0003800000 */
.L_x_7916:
        /* <DEDUP_REMOVED lines=33> */
[----:B------:R-:W-:Y:S02]  /*11050*/  LOP3.LUT R0, R41, 0xffff0000, RZ, 0xc0, !PT ;  /* 0xffff000029007812 */ /* 0x000fe400078ec0ff */
[C---:B------:R-:W-:Y:S02]  /*11060*/  SHF.L.U32 R13, R42.reuse, 0x10, RZ ;  /* 0x000000102a0d7819 */ /* 0x040fe400000006ff */
[----:B------:R-:W-:Y:S02]  /*11070*/  LOP3.LUT R12, R42, 0xffff0000, RZ, 0xc0, !PT ;  /* 0xffff00002a0c7812 */ /* 0x000fe400078ec0ff */
[C---:B------:R-:W-:Y:S01]  /*11080*/  LOP3.LUT R10, R43.reuse, 0xffff0000, RZ, 0xc0, !PT ;  /* 0xffff00002b0a7812 */ /* 0x040fe200078ec0ff */
[----:B------:R-:W-:-:S02]  /*11090*/  IMAD.U32 R43, R43, 0x10000, RZ ;  /* 0x000100002b2b7824 */ /* 0x000fc400078e00ff */
[C---:B----4-:R-:W-:Y:S01]  /*110a0*/  IMAD.U32 R42, R32.reuse, 0x10000, RZ ;  /* 0x00010000202a7824 */ /* 0x050fe200078e00ff */
[----:B------:R-:W-:Y:S01]  /*110b0*/  LOP3.LUT R41, R32, 0xffff0000, RZ, 0xc0, !PT ;  /* 0xffff000020297812 */ /* 0x000fe200078ec0ff */
[----:B------:R-:W-:Y:S01]  /*110c0*/  IMAD.U32 R44, R34, 0x10000, RZ ;  /* 0x00010000222c7824 */ /* 0x000fe200078e00ff */
[C---:B------:R-:W-:Y:S01]  /*110d0*/  SHF.L.U32 R32, R33.reuse, 0x10, RZ ;  /* 0x0000001021207819 */ /* 0x040fe200000006ff */
[----:B-12---:R-:W-:Y:S01]  /*110e0*/  IMAD.U32 R49, R28, 0x10000, RZ ;  /* 0x000100001c317824 */ /* 0x006fe200078e00ff */
        /* <DEDUP_REMOVED lines=16> */
[C---:B------:R-:W-:Y:S01]  /*111f0*/  SHF.L.U32 R30, R31.reuse, 0x10, RZ ;  /* 0x000000101f1e7819 */ /* 0x040fe200000006ff */
        /* <DEDUP_REMOVED lines=30> */
.L_x_7929:
[----:B------:R-:W-:Y:S05]  /*113e0*/  BSYNC B0 ;  /* 0x0000000000007941 */ /* 0x000fea0003800000 */
.L_x_7928:
        /* <DEDUP_REMOVED lines=40> */
[----:B-1-3--:R-:W-:Y:S01]  /*11670*/  IMAD.U32 R49, R30, 0x10000, RZ ;  /* 0x000100001e317824 */ /* 0x00afe200078e00ff */
        /* <DEDUP_REMOVED lines=16> */
[C---:B------:R-:W-:Y:S01]  /*11780*/  LOP3.LUT R30, R31.reuse, 0xffff0000, RZ, 0xc0, !PT ;  /* 0xffff00001f1e7812 */ /* 0x040fe200078ec0ff */
        /* <DEDUP_REMOVED lines=30> */
.L_x_7931:
[----:B------:R-:W-:Y:S05]  /*11970*/  BSYNC B0 ;  /* 0x0000000000007941 */ /* 0x000fea0003800000 */
.L_x_7930:
        /* <DEDUP_REMOVED lines=88> */
.L_x_7933:
[----:B------:R-:W-:Y:S05]  /*11f00*/  BSYNC B0 ;  /* 0x0000000000007941 */ /* 0x000fea0003800000 */
.L_x_7932:
        /* <DEDUP_REMOVED lines=22> */
[C---:B---34-:R-:W-:Y:S01]  /*12070*/  IADD3 R25, P1, R13.reuse, R2, RZ ;  /* 0x000000020d197210 */ /* 0x058fe20007f3e0ff */
[----:B------:R-:W3:Y:S03]  /*12080*/  LD.E.128 R36, [R36.64] ;  /* 0x0000000624247980 */ /* 0x000ee6000c101d00 */
[----:B------:R-:W-:Y:S02]  /*12090*/  LEA.HI.X.SX32 R0, R13, R0, 0x1, P1 ;  /* 0x000000000d007211 */ /* 0x000fe400008f0eff */
[----:B------:R-:W-:-:S04]  /*120a0*/  LEA R40, P1, R25, R16, 0x1 ;  /* 0x0000001019287211 */ /* 0x000fc800078208ff */
[----:B------:R-:W-:-:S06]  /*120b0*/  LEA.HI.X R41, R25, R17, R0, 0x1, P1 ;  /* 0x0000001119297211 */ /* 0x000fcc00008f0c00 */
[----:B------:R-:W4:Y:S01]  /*120c0*/  LD.E.128 R40, [R40.64] ;  /* 0x0000000628287980 */ /* 0x000f22000c101d00 */
        /* <DEDUP_REMOVED lines=10> */
[C---:B------:R-:W-:Y:S01]  /*12170*/  IMAD.U32 R32, R34.reuse, 0x10000, RZ ;  /* 0x0001000022207824 */ /* 0x040fe200078e00ff */
[----:B------:R-:W-:-:S02]  /*12180*/  LOP3.LUT R31, R34, 0xffff0000, RZ, 0xc0, !PT ;  /* 0xffff0000221f7812 */ /* 0x000fc400078ec0ff */
[C---:B------:R-:W-:Y:S02]  /*12190*/  SHF.L.U32 R29, R35.reuse, 0x10, RZ ;  /* 0x00000010231d7819 */ /* 0x040fe400000006ff */
[----:B------:R-:W-:Y:S02]  /*121a0*/  LOP3.LUT R45, R35, 0xffff0000, RZ, 0xc0, !PT ;  /* 0xffff0000232d7812 */ /* 0x000fe400078ec0ff */
[----:B------:R-:W-:Y:S01]  /*121b0*/  SHF.L.U32 R13, R33, 0x10, RZ ;  /* 0x00000010210d7819 */ /* 0x000fe200000006ff */
[----:B---3--:R-:W-:Y:S01]  /*121c0*/  IMAD.U32 R44, R36, 0x10000, RZ ;  /* 0x00010000242c7824 */ /* 0x008fe200078e00ff */
[C---:B------:R-:W-:Y:S02]  /*121d0*/  SHF.L.U32 R34, R37.reuse, 0x10, RZ ;  /* 0x0000001025227819 */ /* 0x040fe400000006ff */
[----:B------:R-:W-:Y:S01]  /*121e0*/  LOP3.LUT R46, R37, 0xffff0000, RZ, 0xc0, !PT ;  /* 0xffff0000252e7812 */ /* 0x000fe200078ec0ff */
[----:B------:R-:W-:Y:S01]  /*121f0*/  IMAD.U32 R37, R38, 0x10000, RZ ;  /* 0x0001000026257824 */ /* 0x000fe200078e00ff */
[----:B------:R-:W-:Y:S01]  /*12200*/  LOP3.LUT R35, R36, 0xffff0000, RZ, 0xc0, !PT ;  /* 0xffff000024237812 */ /* 0x000fe200078ec0ff */
[----:B------:R-:W-:Y:S01]  /*12210*/  @!P0 FADD.FTZ R34, -R34, -RZ ;  /* 0x800000ff22228221 */ /* 0x000fe20000010100 */
[----:B------:R-:W-:Y:S01]  /*12220*/  LOP3.LUT R38, R38, 0xffff0000, RZ, 0xc0, !PT ;  /* 0xffff000026267812 */ /* 0x000fe200078ec0ff */
[----:B------:R-:W-:Y:S01]  /*12230*/  @!P0 FADD.FTZ R37, -R37, -RZ ;  /* 0x800000ff25258221 */ /* 0x000fe20000010100 */
[----:B------:R-:W-:Y:S01]  /*12240*/  SHF.L.U32 R36, R39, 0x10, RZ ;  /* 0x0000001027247819 */ /* 0x000fe200000006ff */
[----:B------:R-:W-:Y:S01]  /*12250*/  @!P0 FADD.FTZ R35, -R35, -RZ ;  /* 0x800000ff23238221 */ /* 0x000fe20000010100 */
[----:B-1----:R-:W-:Y:S01]  /*12260*/  LOP3.LUT R48, R39, 0xffff0000, RZ, 0xc0, !PT ;  /* 0xffff000027307812 */ /* 0x002fe200078ec0ff */
[----:B------:R-:W-:Y:S01]  /*12270*/  @!P0 FADD.FTZ R38, -R38, -RZ ;  /* 0x800000ff26268221 */ /* 0x000fe20000010100 */
[----:B------:R-:W-:Y:S01]  /*12280*/  LOP3.LUT R33, R33, 0xffff0000, RZ, 0xc0, !PT ;  /* 0xffff000021217812 */ /* 0x000fe200078ec0ff */
[----:B------:R-:W-:-:S02]  /*12290*/  @!P0 FADD.FTZ R36, -R36, -RZ ;  /* 0x800000ff24248221 */ /* 0x000fc40000010100 */
[----:B------:R-:W-:Y:S02]  /*122a0*/  @!P0 FADD.FTZ R46, -R46, -RZ ;  /* 0x800000ff2e2e8221 */ /* 0x000fe40000010100 */
[----:B------:R-:W-:Y:S02]  /*122b0*/  FMUL.FTZ R13, R13, R34 ;  /* 0x000000220d0d7220 */ /* 0x000fe40000410000 */
[----:B------:R-:W-:Y:S02]  /*122c0*/  @!P0 FADD.FTZ R48, -R48, -RZ ;  /* 0x800000ff30308221 */ /* 0x000fe40000010100 */
        /* <DEDUP_REMOVED lines=13> */
[----:B------:R-:W-:Y:S02]  /*123a0*/  @!P0 FADD.FTZ R44, -R44, -RZ ;  /* 0x800000ff2c2c8221 */ /* 0x000fe40000010100 */
[----:B------:R-:W-:Y:S02]  /*123b0*/  FMUL.FTZ R45, R45, R48 ;  /* 0x000000302d2d7220 */ /* 0x000fe40000410000 */
[----:B------:R-:W-:Y:S02]  /*123c0*/  FFMA.FTZ R13, R28, R24, R13 ;  /* 0x000000181c0d7223 */ /* 0x000fe4000001000d */
[----:B------:R-:W-:Y:S02]  /*123d0*/  FFMA.FTZ R0, R0, R40, R33 ;  /* 0x0000002800007223 */ /* 0x000fe40000010021 */
[----:B------:R-:W-:Y:S02]  /*123e0*/  FMUL.FTZ R25, R25, R44 ;  /* 0x0000002c19197220 */ /* 0x000fe40000410000 */
[----:B------:R-:W-:Y:S01]  /*123f0*/  FFMA.FTZ R29, R30, R36, R29 ;  /* 0x000000241e1d7223 */ /* 0x000fe2000001001d */
[----:B------:R-:W-:Y:S01]  /*12400*/  F2FP.BF16.PACK_AB R0, R0, R13 ;  /* 0x0000000d0000723e */ /* 0x000fe200000010ff */
[----:B------:R-:W-:-:S02]  /*12410*/  FFMA.FTZ R8, R8, R42, R45 ;  /* 0x0000002a08087223 */ /* 0x000fc4000001002d */
[----:B------:R-:W-:Y:S02]  /*12420*/  FFMA.FTZ R12, R12, R39, R37 ;  /* 0x000000270c0c7223 */ /* 0x000fe40000010025 */
[----:B------:R-:W-:Y:S01]  /*12430*/  FFMA.FTZ R31, R10, R38, R31 ;  /* 0x000000260a1f7223 */ /* 0x000fe2000001001f */
[----:B------:R-:W-:Y:S01]  /*12440*/  F2FP.BF16.PACK_AB R8, R8, R29 ;  /* 0x0000001d0808723e */ /* 0x000fe200000010ff */
[----:B------:R-:W-:Y:S02]  /*12450*/  FFMA.FTZ R4, R4, R34, R25 ;  /* 0x0000002204047223 */ /* 0x000fe40000010019 */
[----:B------:R-:W-:Y:S01]  /*12460*/  FFMA.FTZ R35, R2, R32, R35 ;  /* 0x0000002002237223 */ /* 0x000fe20000010023 */
[----:B------:R-:W-:Y:S01]  /*12470*/  F2FP.BF16.PACK_AB R30, R31, R12 ;  /* 0x0000000c1f1e723e */ /* 0x000fe200000010ff */
[----:B------:R-:W-:Y:S01]  /*12480*/  IMAD.MOV.U32 R29, RZ, RZ, R0 ;  /* 0x000000ffff1d7224 */ /* 0x000fe200078e0000 */
[----:B------:R-:W-:Y:S02]  /*12490*/  MOV R31, R8 ;  /* 0x00000008001f7202 */ /* 0x000fe40000000f00 */
[----:B------:R-:W-:-:S02]  /*124a0*/  F2FP.BF16.PACK_AB R28, R35, R4 ;  /* 0x00000004231c723e */ /* 0x000fc400000010ff */
.L_x_7935:
[----:B------:R-:W-:Y:S05]  /*124b0*/  BSYNC B0 ;  /* 0x0000000000007941 */ /* 0x000fea0003800000 */
.L_x_7934:
[----:B-----5:R1:W-:Y:S02]  /*124c0*/  STS.128 [R245+0x6800], R28 ;  /* 0x0068001cf5007388 */ /* 0x0203e40000000c00 */
.L_x_7927:
[----:B------:R-:W-:Y:S05]  /*124d0*/  BSYNC B1 ;  /* 0x0000000000017941 */ /* 0x000fea0003800000 */
.L_x_7926:
        /* <DEDUP_REMOVED lines=11> */
[----:B--2---:R-:W-:Y:S02]  /*12590*/  IMAD.MOV.U32 R25, RZ, RZ, RZ ;  /* 0x000000ffff197224 */ /* 0x004fe400078e00ff */
[----:B------:R-:W-:Y:S01]  /*125a0*/  IMAD.MOV.U32 R13, RZ, RZ, R9 ;  /* 0x000000ffff0d7224 */ /* 0x000fe200078e0009 */
[----:B------:R-:W-:-:S04]  /*125b0*/  IADD3 R2, P1, R0, R3, RZ ;  /* 0x0000000300027210 */ /* 0x000fc80007f3e0ff */
[----:B------:R-:W-:-:S03]  /*125c0*/  LEA.HI.X.SX32 R0, R0, R5, 0x1, P1 ;  /* 0x0000000500007211 */ /* 0x000fc600008f0eff */
[----:B------:R-:W-:Y:S01]  /*125d0*/  @P0 IADD3 R25, -R9, RZ, RZ ;  /* 0x000000ff09190210 */ /* 0x000fe20007ffe1ff */
[----:B------:R-:W-:-:S03]  /*125e0*/  @P0 IMAD.MOV R13, RZ, RZ, -R9 ;  /* 0x000000ffff0d0224 */ /* 0x000fc600078e0a09 */
[----:B-1----:R-:W-:-:S04]  /*125f0*/  IADD3 R29, P1, R25, R2, RZ ;  /* 0x00000002191d7210 */ /* 0x002fc80007f3e0ff */
[----:B------:R-:W-:Y:S02]  /*12600*/  LEA.HI.X.SX32 R25, R25, R0, 0x1, P1 ;  /* 0x0000000019197211 */ /* 0x000fe400008f0eff */
[----:B------:R-:W-:-:S04]  /*12610*/  LEA R32, P1, R29, R14, 0x1 ;  /* 0x0000000e1d207211 */ /* 0x000fc800078208ff */
[----:B------:R-:W-:Y:S01]  /*12620*/  LEA.HI.X R33, R29, R15, R25, 0x1, P1 ;  /* 0x0000000f1d217211 */ /* 0x000fe200008f0c19 */
[----:B------:R-:W-:Y:S01]  /*12630*/  IMAD.WIDE R28, R13, 0x2, R22 ;  /* 0x000000020d1c7825 */ /* 0x000fe200078e0216 */
[----:B------:R-:W-:-:S03]  /*12640*/  MOV R13, RZ ;  /* 0x000000ff000d7202 */ /* 0x000fc60000000f00 */
[----:B------:R-:W-:Y:S01]  /*12650*/  @P0 IMAD.MOV R13, RZ, RZ, -R9 ;  /* 0x000000ffff0d0224 */ /* 0x000fe200078e0a09 */
[----:B------:R-:W2:Y:S04]  /*12660*/  LD.E.128 R32, [R32.64] ;  /* 0x0000000620207980 */ /* 0x000ea8000c101d00 */
[C---:B------:R-:W-:Y:S01]  /*12670*/  IADD3 R25, P1, R13.reuse, R2, RZ ;  /* 0x000000020d197210 */ /* 0x040fe20007f3e0ff */
        /* <DEDUP_REMOVED lines=13> */
[C---:B--2---:R-:W-:Y:S01]  /*12750*/  SHF.L.U32 R24, R33.reuse, 0x10, RZ ;  /* 0x0000001021187819 */ /* 0x044fe200000006ff */
[----:B------:R-:W-:Y:S01]  /*12760*/  IMAD.U32 R43, R34, 0x10000, RZ ;  /* 0x00010000222b7824 */ /* 0x000fe200078e00ff */
[----:B------:R-:W-:Y:S01]  /*12770*/  LOP3.LUT R44, R33, 0xffff0000, RZ, 0xc0, !PT ;  /* 0xffff0000212c7812 */ /* 0x000fe200078ec0ff */
[C---:B------:R-:W-:Y:S01]  /*12780*/  IMAD.U32 R41, R32.reuse, 0x10000, RZ ;  /* 0x0001000020297824 */ /* 0x040fe200078e00ff */
[----:B------:R-:W-:Y:S01]  /*12790*/  LOP3.LUT R25, R32, 0xffff0000, RZ, 0xc0, !PT ;  /* 0xffff000020197812 */ /* 0x000fe200078ec0ff */
[----:B----4-:R-:W-:Y:S01]  /*127a0*/  IMAD.U32 R46, R28, 0x10000, RZ ;  /* 0x000100001c2e7824 */ /* 0x010fe200078e00ff */
[----:B------:R-:W-:Y:S01]  /*127b0*/  LOP3.LUT R33, R34, 0xffff0000, RZ, 0xc0, !PT ;  /* 0xffff000022217812 */ /* 0x000fe200078ec0ff */
[----:B------:R-:W-:Y:S01]  /*127c0*/  IMAD.U32 R48, R30, 0x10000, RZ ;  /* 0x000100001e307824 */ /* 0x000fe200078e00ff */
[----:B------:R-:W-:Y:S01]  /*127d0*/  LOP3.LUT R34, R35, 0xffff0000, RZ, 0xc0, !PT ;  /* 0xffff000023227812 */ /* 0x000fe200078ec0ff */
        /* <DEDUP_REMOVED lines=15> */
[----:B---3--:R-:W-:Y:S01]  /*128d0*/  LOP3.LUT R28, R36, 0xffff0000, RZ, 0xc0, !PT ;  /* 0xffff0000241c7812 */ /* 0x008fe200078ec0ff */
[----:B------:R-:W-:-:S02]  /*128e0*/  @!P0 FADD.FTZ R43, -R43, -RZ ;  /* 0x800000ff2b2b8221 */ /* 0x000fc40000010100 */
        /* <DEDUP_REMOVED lines=26> */
.L_x_7939:
[----:B------:R-:W-:Y:S05]  /*12a90*/  BSYNC B0 ;  /* 0x0000000000007941 */ /* 0x000fea0003800000 */
.L_x_7938:
        /* <DEDUP_REMOVED lines=14> */
[----:B-1----:R-:W-:-:S04]  /*12b80*/  IADD3 R29, P1, R25, R2, RZ ;  /* 0x00000002191d7210 */ /* 0x002fc80007f3e0ff */
        /* <DEDUP_REMOVED lines=24> */
[C---:B------:R-:W-:Y:S01]  /*12d10*/  IMAD.U32 R40, R32.reuse, 0x10000, RZ ;  /* 0x0001000020287824 */ /* 0x040fe200078e00ff */
        /* <DEDUP_REMOVED lines=48> */
.L_x_7941:
[----:B------:R-:W-:Y:S05]  /*13020*/  BSYNC B0 ;  /* 0x0000000000007941 */ /* 0x000fea0003800000 */
.L_x_7940:
        /* <DEDUP_REMOVED lines=28> */
[----:B-----5:R-:W-:Y:S01]  /*131f0*/  SHF.L.U32 R13, R42, 0x10, RZ ;  /* 0x000000102a0d7819 */ /* 0x020fe200000006ff */
[----:B------:R-:W-:Y:S01]  /*13200*/  IMAD.U32 R4, R40, 0x10000, RZ ;  /* 0x0001000028047824 */ /* 0x000fe200078e00ff */
[----:B------:R-:W-:Y:S01]  /*13210*/  LOP3.LUT R12, R42, 0xffff0000, RZ, 0xc0, !PT ;  /* 0xffff00002a0c7812 */ /* 0x000fe200078ec0ff */
[----:B------:R-:W-:Y:S01]  /*13220*/  IMAD.U32 R42, R43, 0x10000, RZ ;  /* 0x000100002b2a7824 */ /* 0x000fe200078e00ff */
[----:B------:R-:W-:Y:S01]  /*13230*/  LOP3.LUT R2, R40, 0xffff0000, RZ, 0xc0, !PT ;  /* 0xffff000028027812 */ /* 0x000fe200078ec0ff */
[----:B------:R-:W-:Y:S01]  /*13240*/  IMAD.U32 R40, R41, 0x10000, RZ ;  /* 0x0001000029287824 */ /* 0x000fe200078e00ff */
[----:B------:R-:W-:Y:S02]  /*13250*/  LOP3.LUT R10, R43, 0xffff0000, RZ, 0xc0, !PT ;  /* 0xffff00002b0a7812 */ /* 0x000fe400078ec0ff */
[----:B------:R-:W-:Y:S02]  /*13260*/  LOP3.LUT R0, R41, 0xffff0000, RZ, 0xc0, !PT ;  /* 0xffff000029007812 */ /* 0x000fe400078ec0ff */
[C---:B----4-:R-:W-:Y:S01]  /*13270*/  SHF.L.U32 R24, R33.reuse, 0x10, RZ ;  /* 0x0000001021187819 */ /* 0x050fe200000006ff */
[----:B------:R-:W-:Y:S01]  /*13280*/  IMAD.U32 R43, R34, 0x10000, RZ ;  /* 0x00010000222b7824 */ /* 0x000fe200078e00ff */
[----:B------:R-:W-:Y:S01]  /*13290*/  LOP3.LUT R44, R33, 0xffff0000, RZ, 0xc0, !PT ;  /* 0xffff0000212c7812 */ /* 0x000fe200078ec0ff */
[C---:B------:R-:W-:Y:S01]  /*132a0*/  IMAD.U32 R41, R32.reuse, 0x10000, RZ ;  /* 0x0001000020297824 */ /* 0x040fe200078e00ff */
[----:B------:R-:W-:Y:S01]  /*132b0*/  LOP3.LUT R25, R32, 0xffff0000, RZ, 0xc0, !PT ;  /* 0xffff000020197812 */ /* 0x000fe200078ec0ff */
[----:B--2---:R-:W-:Y:S01]  /*132c0*/  IMAD.U32 R46, R28, 0x10000, RZ ;  /* 0x000100001c2e7824 */ /* 0x004fe200078e00ff */
        /* <DEDUP_REMOVED lines=46> */
.L_x_7943:
[----:B------:R-:W-:Y:S05]  /*135b0*/  BSYNC B0 ;  /* 0x0000000000007941 */ /* 0x000fea0003800000 */
.L_x_7942:
[----:B-----5:R4:W-:Y:S04]  /*135c0*/  STS.128 [R245+0x5000], R40 ;  /* 0x00500028f5007388 */ /* 0x0209e80000000c00 */
[----:B------:R4:W5:Y:S01]  /*135d0*/  LD.E.128 R32, [R22.64+0x180] ;  /* 0x0001800616207980 */ /* 0x000962000c101d00 */
        /* <DEDUP_REMOVED lines=12> */
[----:B-1----:R-:W-:Y:S01]  /*136a0*/  IADD3 R29, P1, R25, R2, RZ ;  /* 0x00000002191d7210 */ /* 0x002fe20007f3e0ff */
        /* <DEDUP_REMOVED lines=21> */
[----:B--2---:R-:W-:Y:S01]  /*13800*/  LOP3.LUT R46, R37, 0xffff0000, RZ, 0xc0, !PT ;  /* 0xffff0000252e7812 */ /* 0x004fe200078ec0ff */
[----:B------:R-:W-:Y:S02]  /*13810*/  IMAD.U32 R44, R38, 0x10000, RZ ;  /* 0x00010000262c7824 */ /* 0x000fe400078e00ff */
[C---:B---3--:R-:W-:Y:S01]  /*13820*/  IMAD.U32 R24, R28.reuse, 0x10000, RZ ;  /* 0x000100001c187824 */ /* 0x048fe200078e00ff */
[----:B------:R-:W-:Y:S02]  /*13830*/  LOP3.LUT R23, R28, 0xffff0000, RZ, 0xc0, !PT ;  /* 0xffff00001c177812 */ /* 0x000fe400078ec0ff */
[C---:B------:R-:W-:Y:S02]  /*13840*/  SHF.L.U32 R22, R29.reuse, 0x10, RZ ;  /* 0x000000101d167819 */ /* 0x040fe400000006ff */
[----:B------:R-:W-:Y:S01]  /*13850*/  LOP3.LUT R33, R29, 0xffff0000, RZ, 0xc0, !PT ;  /* 0xffff00001d217812 */ /* 0x000fe200078ec0ff */
[C---:B------:R-:W-:Y:S01]  /*13860*/  IMAD.U32 R29, R30.reuse, 0x10000, RZ ;  /* 0x000100001e1d7824 */ /* 0x040fe200078e00ff */
[----:B------:R-:W-:-:S02]  /*13870*/  LOP3.LUT R28, R30, 0xffff0000, RZ, 0xc0, !PT ;  /* 0xffff00001e1c7812 */ /* 0x000fc400078ec0ff */
[C---:B------:R-:W-:Y:S02]  /*13880*/  SHF.L.U32 R25, R31.reuse, 0x10, RZ ;  /* 0x000000101f197819 */ /* 0x040fe400000006ff */
[----:B------:R-:W-:Y:S02]  /*13890*/  LOP3.LUT R30, R31, 0xffff0000, RZ, 0xc0, !PT ;  /* 0xffff00001f1e7812 */ /* 0x000fe400078ec0ff */
[----:B------:R-:W-:Y:S01]  /*138a0*/  SHF.L.U32 R31, R37, 0x10, RZ ;  /* 0x00000010251f7819 */ /* 0x000fe200000006ff */
[----:B------:R-:W-:Y:S01]  /*138b0*/  IMAD.U32 R35, R36, 0x10000, RZ ;  /* 0x0001000024237824 */ /* 0x000fe200078e00ff */
[----:B------:R-:W-:Y:S02]  /*138c0*/  LOP3.LUT R37, R38, 0xffff0000, RZ, 0xc0, !PT ;  /* 0xffff000026257812 */ /* 0x000fe400078ec0ff */
        /* <DEDUP_REMOVED lines=10> */
[----:B------:R-:W-:Y:S02]  /*13970*/  @!P0 FADD.FTZ R25, -R25, -RZ ;  /* 0x800000ff19198221 */ /* 0x000fe40000010100 */
        /* <DEDUP_REMOVED lines=21> */
[----:B------:R-:W-:Y:S02]  /*13ad0*/  FFMA.FTZ R12, R12, R30, R37 ;  /* 0x0000001e0c0c7223 */ /* 0x000fe40000010025 */
[----:B------:R-:W-:Y:S02]  /*13ae0*/  FFMA.FTZ R25, R34, R29, R25 ;  /* 0x0000001d22197223 */ /* 0x000fe40000010019 */
[----:B------:R-:W-:Y:S01]  /*13af0*/  FFMA.FTZ R10, R10, R42, R39 ;  /* 0x0000002a0a0a7223 */ /* 0x000fe20000010027 */
[----:B------:R-:W-:Y:S02]  /*13b00*/  F2FP.BF16.PACK_AB R32, R23, R4 ;  /* 0x000000041720723e */ /* 0x000fe400000010ff */
[----:B------:R-:W-:Y:S02]  /*13b10*/  F2FP.BF16.PACK_AB R33, R33, R22 ;  /* 0x000000162121723e */ /* 0x000fe400000010ff */
[----:B------:R-:W-:Y:S02]  /*13b20*/  F2FP.BF16.PACK_AB R34, R12, R13 ;  /* 0x0000000d0c22723e */ /* 0x000fe400000010ff */
[----:B------:R-:W-:-:S02]  /*13b30*/  F2FP.BF16.PACK_AB R35, R10, R25 ;  /* 0x000000190a23723e */ /* 0x000fc400000010ff */
.L_x_7945:
[----:B------:R-:W-:Y:S05]  /*13b40*/  BSYNC B0 ;  /* 0x0000000000007941 */ /* 0x000fea0003800000 */
.L_x_7944:
[----:B-----5:R1:W-:Y:S02]  /*13b50*/  STS.128 [R245+0x7000], R32 ;  /* 0x00700020f5007388 */ /* 0x0203e40000000c00 */
.L_x_7937:
[----:B------:R-:W-:Y:S05]  /*13b60*/  BSYNC B1 ;  /* 0x0000000000017941 */ /* 0x000fea0003800000 */
.L_x_7936:
        /* <DEDUP_REMOVED lines=16> */
[----:B--2---:R-:W-:Y:S01]  /*13c70*/  IADD3 R23, P1, R13, R4, RZ ;  /* 0x000000040d177210 */ /* 0x004fe20007f3e0ff */
[----:B-1----:R-:W-:-:S03]  /*13c80*/  IMAD.WIDE R28, R11, 0x2, R20 ;  /* 0x000000020b1c7825 */ /* 0x002fc600078e0214 */
[----:B------:R-:W-:Y:S02]  /*13c90*/  LEA.HI.X.SX32 R13, R13, R0, 0x1, P1 ;  /* 0x000000000d0d7211 */ /* 0x000fe400008f0eff */
[----:B------:R-:W-:Y:S01]  /*13ca0*/  LEA R32, P1, R23, R14, 0x1 ;  /* 0x0000000e17207211 */ /* 0x000fe200078208ff */
[----:B------:R-:W-:Y:S01]  /*13cb0*/  IMAD.MOV.U32 R11, RZ, RZ, RZ ;  /* 0x000000ffff0b7224 */ /* 0x000fe200078e00ff */
[----:B------:R-:W-:Y:S01]  /*13cc0*/  @P0 IADD3 R11, -R9, RZ, RZ ;  /* 0x000000ff090b0210 */ /* 0x000fe20007ffe1ff */
[----:B------:R-:W2:Y:S01]  /*13cd0*/  LD.E.128 R28, [R28.64] ;  /* 0x000000061c1c7980 */ /* 0x000ea2000c101d00 */
[----:B------:R-:W-:Y:S02]  /*13ce0*/  LEA.HI.X R33, R23, R15, R13, 0x1, P1 ;  /* 0x0000000f17217211 */ /* 0x000fe400008f0c0d */
[----:B------:R-:W-:-:S04]  /*13cf0*/  IADD3 R13, P1, R11, R4, RZ ;  /* 0x000000040b0d7210 */ /* 0x000fc80007f3e0ff */
[----:B------:R-:W4:Y:S01]  /*13d00*/  LD.E.128 R32, [R32.64] ;  /* 0x0000000620207980 */ /* 0x000f22000c101d00 */
[----:B------:R-:W-:Y:S02]  /*13d10*/  LEA.HI.X.SX32 R0, R11, R0, 0x1, P1 ;  /* 0x000000000b007211 */ /* 0x000fe400008f0eff */
[----:B------:R-:W-:-:S04]  /*13d20*/  LEA R36, P1, R13, R16, 0x1 ;  /* 0x000000100d247211 */ /* 0x000fc800078208ff */
[----:B------:R-:W-:-:S06]  /*13d30*/  LEA.HI.X R37, R13, R17, R0, 0x1, P1 ;  /* 0x000000110d257211 */ /* 0x000fcc00008f0c00 */
[----:B---3--:R-:W3:Y:S01]  /*13d40*/  LD.E.128 R36, [R36.64] ;  /* 0x0000000624247980 */ /* 0x008ee2000c101d00 */
[C---:B-----5:R-:W-:Y:S01]  /*13d50*/  IMAD.U32 R10, R40.reuse, 0x10000, RZ ;  /* 0x00010000280a7824 */ /* 0x060fe200078e00ff */
[----:B------:R-:W-:Y:S02]  /*13d60*/  LOP3.LUT R4, R40, 0xffff0000, RZ, 0xc0, !PT ;  /* 0xffff000028047812 */ /* 0x000fe400078ec0ff */
[C---:B------:R-:W-:Y:S02]  /*13d70*/  LOP3.LUT R0, R41.reuse, 0xffff0000, RZ, 0xc0, !PT ;  /* 0xffff000029007812 */ /* 0x040fe400078ec0ff */
[----:B------:R-:W-:Y:S01]  /*13d80*/  SHF.L.U32 R40, R41, 0x10, RZ ;  /* 0x0000001029287819 */ /* 0x000fe200000006ff */
[C---:B------:R-:W-:Y:S01]  /*13d90*/  IMAD.U32 R13, R42.reuse, 0x10000, RZ ;  /* 0x000100002a0d7824 */ /* 0x040fe200078e00ff */
[----:B------:R-:W-:Y:S02]  /*13da0*/  LOP3.LUT R12, R42, 0xffff0000, RZ, 0xc0, !PT ;  /* 0xffff00002a0c7812 */ /* 0x000fe400078ec0ff */
[----:B------:R-:W-:-:S02]  /*13db0*/  LOP3.LUT R11, R43, 0xffff0000, RZ, 0xc0, !PT ;  /* 0xffff00002b0b7812 */ /* 0x000fc400078ec0ff */
[----:B------:R-:W-:Y:S02]  /*13dc0*/  SHF.L.U32 R42, R43, 0x10, RZ ;  /* 0x000000102b2a7819 */ /* 0x000fe400000006ff */
[----:B--2---:R-:W-:Y:S01]  /*13dd0*/  LOP3.LUT R46, R29, 0xffff0000, RZ, 0xc0, !PT ;  /* 0xffff00001d2e7812 */ /* 0x004fe200078ec0ff */
[----:B------:R-:W-:Y:S02]  /*13de0*/  IMAD.U32 R44, R30, 0x10000, RZ ;  /* 0x000100001e2c7824 */ /* 0x000fe400078e00ff */
[C---:B----4-:R-:W-:Y:S01]  /*13df0*/  IMAD.U32 R24, R32.reuse, 0x10000, RZ ;  /* 0x0001000020187824 */ /* 0x050fe200078e00ff */
        /* <DEDUP_REMOVED lines=22> */
[----:B---3--:R-:W-:Y:S01]  /*13f60*/  LOP3.LUT R24, R36, 0xffff0000, RZ, 0xc0, !PT ;  /* 0xffff000024187812 */ /* 0x008fe200078ec0ff */
        /* <DEDUP_REMOVED lines=26> */
.L_x_7947:
[----:B------:R-:W-:Y:S05]  /*14110*/  BSYNC B0 ;  /* 0x0000000000007941 */ /* 0x000fea0003800000 */
.L_x_7946:
        /* <DEDUP_REMOVED lines=16> */
[----:B-1----:R-:W-:Y:S01]  /*14220*/  IMAD.WIDE R28, R11, 0x2, R20 ;  /* 0x000000020b1c7825 */ /* 0x002fe200078e0214 */
[----:B------:R-:W-:Y:S02]  /*14230*/  MOV R11, RZ ;  /* 0x000000ff000b7202 */ /* 0x000fe40000000f00 */
[----:B------:R-:W-:Y:S02]  /*14240*/  LEA.HI.X.SX32 R13, R13, R0, 0x1, P1 ;  /* 0x000000000d0d7211 */ /* 0x000fe400008f0eff */
[C---:B------:R-:W-:Y:S01]  /*14250*/  LEA R32, P1, R23.reuse, R14, 0x1 ;  /* 0x0000000e17207211 */ /* 0x040fe200078208ff */
[----:B------:R-:W-:Y:S01]  /*14260*/  @P0 IMAD.MOV R11, RZ, RZ, -R9 ;  /* 0x000000ffff0b0224 */ /* 0x000fe200078e0a09 */
[----:B------:R-:W2:Y:S02]  /*14270*/  LD.E.128 R28, [R28.64+0x80] ;  /* 0x000080061c1c7980 */ /* 0x000ea4000c101d00 */
[----:B------:R-:W-:-:S02]  /*14280*/  LEA.HI.X R33, R23, R15, R13, 0x1, P1 ;  /* 0x0000000f17217211 */ /* 0x000fc400008f0c0d */
        /* <DEDUP_REMOVED lines=14> */
[----:B--2---:R-:W-:Y:S01]  /*14370*/  LOP3.LUT R43, R29, 0xffff0000, RZ, 0xc0, !PT ;  /* 0xffff00001d2b7812 */ /* 0x004fe200078ec0ff */
[----:B------:R-:W-:Y:S02]  /*14380*/  IMAD.U32 R42, R30, 0x10000, RZ ;  /* 0x000100001e2a7824 */ /* 0x000fe400078e00ff */
[----:B------:R-:W-:Y:S02]  /*14390*/  IMAD.U32 R41, R28, 0x10000, RZ ;  /* 0x000100001c297824 */ /* 0x000fe400078e00ff */
[C---:B---3--:R-:W-:Y:S01]  /*143a0*/  IMAD.U32 R24, R32.reuse, 0x10000, RZ ;  /* 0x0001000020187824 */ /* 0x048fe200078e00ff */
[----:B------:R-:W-:Y:S02]  /*143b0*/  LOP3.LUT R23, R32, 0xffff0000, RZ, 0xc0, !PT ;  /* 0xffff000020177812 */ /* 0x000fe400078ec0ff */
[----:B------:R-:W-:-:S02]  /*143c0*/  SHF.L.U32 R22, R33, 0x10, RZ ;  /* 0x0000001021167819 */ /* 0x000fc400000006ff */
[----:B------:R-:W-:Y:S01]  /*143d0*/  LOP3.LUT R40, R33, 0xffff0000, RZ, 0xc0, !PT ;  /* 0xffff000021287812 */ /* 0x000fe200078ec0ff */
[C---:B------:R-:W-:Y:S01]  /*143e0*/  IMAD.U32 R33, R34.reuse, 0x10000, RZ ;  /* 0x0001000022217824 */ /* 0x040fe200078e00ff */
[----:B------:R-:W-:Y:S02]  /*143f0*/  LOP3.LUT R32, R34, 0xffff0000, RZ, 0xc0, !PT ;  /* 0xffff000022207812 */ /* 0x000fe400078ec0ff */
[C---:B------:R-:W-:Y:S02]  /*14400*/  SHF.L.U32 R25, R35.reuse, 0x10, RZ ;  /* 0x0000001023197819 */ /* 0x040fe400000006ff */
[----:B------:R-:W-:Y:S02]  /*14410*/  LOP3.LUT R34, R35, 0xffff0000, RZ, 0xc0, !PT ;  /* 0xffff000023227812 */ /* 0x000fe400078ec0ff */
[----:B------:R-:W-:Y:S02]  /*14420*/  SHF.L.U32 R35, R29, 0x10, RZ ;  /* 0x000000101d237819 */ /* 0x000fe400000006ff */
[----:B------:R-:W-:-:S02]  /*14430*/  LOP3.LUT R29, R30, 0xffff0000, RZ, 0xc0, !PT ;  /* 0xffff00001e1d7812 */ /* 0x000fc400078ec0ff */
[----:B------:R-:W-:Y:S01]  /*14440*/  SHF.L.U32 R30, R31, 0x10, RZ ;  /* 0x000000101f1e7819 */ /* 0x000fe200000006ff */
[----:B------:R-:W-:Y:S01]  /*14450*/  @!P0 FADD.FTZ R24, -R24, -RZ ;  /* 0x800000ff18188221 */ /* 0x000fe20000010100 */
[----:B------:R-:W-:Y:S01]  /*14460*/  LOP3.LUT R28, R28, 0xffff0000, RZ, 0xc0, !PT ;  /* 0xffff00001c1c7812 */ /* 0x000fe200078ec0ff */
[----:B------:R-:W-:Y:S01]  /*14470*/  @!P0 FADD.FTZ R23, -R23, -RZ ;  /* 0x800000ff17178221 */ /* 0x000fe20000010100 */
[----:B------:R-:W-:Y:S01]  /*14480*/  LOP3.LUT R31, R31, 0xffff0000, RZ, 0xc0, !PT ;  /* 0xffff00001f1f7812 */ /* 0x000fe200078ec0ff */
[----:B------:R-:W-:Y:S02]  /*14490*/  @!P0 FADD.FTZ R32, -R32, -RZ ;  /* 0x800000ff20208221 */ /* 0x000fe40000010100 */
[----:B------:R-:W-:Y:S02]  /*144a0*/  @!P0 FADD.FTZ R34, -R34, -RZ ;  /* 0x800000ff22228221 */ /* 0x000fe40000010100 */
[----:B------:R-:W-:Y:S02]  /*144b0*/  @!P0 FADD.FTZ R22, -R22, -RZ ;  /* 0x800000ff16168221 */ /* 0x000fe40000010100 */
[----:B------:R-:W-:-:S02]  /*144c0*/  @!P0 FADD.FTZ R25, -R25, -RZ ;  /* 0x800000ff19198221 */ /* 0x000fc40000010100 */
[----:B------:R-:W-:Y:S02]  /*144d0*/  @!P0 FADD.FTZ R40, -R40, -RZ ;  /* 0x800000ff28288221 */ /* 0x000fe40000010100 */
[----:B------:R-:W-:Y:S02]  /*144e0*/  @!P0 FADD.FTZ R33, -R33, -RZ ;  /* 0x800000ff21218221 */ /* 0x000fe40000010100 */
[----:B------:R-:W-:Y:S01]  /*144f0*/  FMUL.FTZ R41, R41, R24 ;  /* 0x0000001829297220 */ /* 0x000fe20000410000 */
[----:B----4-:R-:W-:Y:S01]  /*14500*/  LOP3.LUT R24, R36, 0xffff0000, RZ, 0xc0, !PT ;  /* 0xffff000024187812 */ /* 0x010fe200078ec0ff */
[----:B------:R-:W-:Y:S02]  /*14510*/  FMUL.FTZ R23, R28, R23 ;  /* 0x000000171c177220 */ /* 0x000fe40000410000 */
        /* <DEDUP_REMOVED lines=25> */
.L_x_7949:
[----:B------:R-:W-:Y:S05]  /*146b0*/  BSYNC B0 ;  /* 0x0000000000007941 */ /* 0x000fea0003800000 */
.L_x_7948:
        /* <DEDUP_REMOVED lines=21> */
[----:B------:R-:W4:Y:S02]  /*14810*/  LD.E.128 R28, [R28.64+0x100] ;  /* 0x000100061c1c7980 */ /* 0x000f24000c101d00 */
[----:B------:R-:W-:-:S02]  /*14820*/  LEA.HI.X R33, R23, R15, R13, 0x1, P1 ;  /* 0x0000000f17217211 */ /* 0x000fc400008f0c0d */
[----:B------:R-:W-:-:S04]  /*14830*/  IADD3 R13, P1, R11, R4, RZ ;  /* 0x000000040b0d7210 */ /* 0x000fc80007f3e0ff */
[----:B--2---:R-:W2:Y:S01]  /*14840*/  LD.E.128 R32, [R32.64] ;  /* 0x0000000620207980 */ /* 0x004ea2000c101d00 */
        /* <DEDUP_REMOVED lines=12> */
[----:B----4-:R-:W-:Y:S01]  /*14910*/  LOP3.LUT R46, R29, 0xffff0000, RZ, 0xc0, !PT ;  /* 0xffff00001d2e7812 */ /* 0x010fe200078ec0ff */
[----:B------:R-:W-:Y:S02]  /*14920*/  IMAD.U32 R44, R30, 0x10000, RZ ;  /* 0x000100001e2c7824 */ /* 0x000fe400078e00ff */
[----:B------:R-:W-:Y:S02]  /*14930*/  IMAD.U32 R43, R28, 0x10000, RZ ;  /* 0x000100001c2b7824 */ /* 0x000fe400078e00ff */
[C---:B--2---:R-:W-:Y:S01]  /*14940*/  IMAD.U32 R24, R32.reuse, 0x10000, RZ ;  /* 0x0001000020187824 */ /* 0x044fe200078e00ff */
        /* <DEDUP_REMOVED lines=21> */
[----:B---3--:R-:W-:Y:S01]  /*14aa0*/  LOP3.LUT R24, R36, 0xffff0000, RZ, 0xc0, !PT ;  /* 0xffff000024187812 */ /* 0x008fe200078ec0ff */
        /* <DEDUP_REMOVED lines=26> */
.L_x_7951:
[----:B------:R-:W-:Y:S05]  /*14c50*/  BSYNC B0 ;  /* 0x0000000000007941 */ /* 0x000fea0003800000 */
.L_x_7950:
        /* <DEDUP_REMOVED lines=16> */
[----:B--234-:R-:W-:-:S03]  /*14d60*/  IMAD.WIDE R20, R11, 0x2, R20 ;  /* 0x000000020b147825 */ /* 0x01cfc600078e0214 */
[----:B------:R-:W-:Y:S02]  /*14d70*/  LEA.HI.X.SX32 R0, R0, R5, 0x1, P1 ;  /* 0x0000000500007211 */ /* 0x000fe400008f0eff */
[C---:B------:R-:W-:Y:S01]  /*14d80*/  LEA R12, P1, R7.reuse, R14, 0x1 ;  /* 0x0000000e070c7211 */ /* 0x040fe200078208ff */
[----:B------:R-:W2:Y:S03]  /*14d90*/  LD.E.128 R20, [R20.64+0x180] ;  /* 0x0001800614147980 */ /* 0x000ea6000c101d00 */
[----:B------:R-:W-:Y:S02]  /*14da0*/  LEA.HI.X R13, R7, R15, R0, 0x1, P1 ;  /* 0x0000000f070d7211 */ /* 0x000fe400008f0c00 */
[----:B------:R-:W-:Y:S01]  /*14db0*/  MOV R0, RZ ;  /* 0x000000ff00007202 */ /* 0x000fe20000000f00 */
[----:B------:R-:W-:-:S03]  /*14dc0*/  @P0 IMAD.MOV R0, RZ, RZ, -R9 ;  /* 0x000000ffff000224 */ /* 0x000fc600078e0a09 */
[----:B------:R-:W3:Y:S02]  /*14dd0*/  LD.E.128 R12, [R12.64] ;  /* 0x000000060c0c7980 */ /* 0x000ee4000c101d00 */
[----:B------:R-:W-:-:S04]  /*14de0*/  IADD3 R3, P1, R0, R3, RZ ;  /* 0x0000000300037210 */ /* 0x000fc80007f3e0ff */
        /* <DEDUP_REMOVED lines=13> */
[----:B------:R-:W-:Y:S02]  /*14ec0*/  LOP3.LUT R11, R20, 0xffff0000, RZ, 0xc0, !PT ;  /* 0xffff0000140b7812 */ /* 0x000fe400078ec0ff */
[C---:B------:R-:W-:Y:S02]  /*14ed0*/  SHF.L.U32 R10, R21.reuse, 0x10, RZ ;  /* 0x00000010150a7819 */ /* 0x040fe400000006ff */
[----:B------:R-:W-:Y:S01]  /*14ee0*/  LOP3.LUT R29, R21, 0xffff0000, RZ, 0xc0, !PT ;  /* 0xffff0000151d7812 */ /* 0x000fe200078ec0ff */
[C---:B------:R-:W-:Y:S01]  /*14ef0*/  IMAD.U32 R21, R22.reuse, 0x10000, RZ ;  /* 0x0001000016157824 */ /* 0x040fe200078e00ff */
        /* <DEDUP_REMOVED lines=47> */
.L_x_7953:
[----:B------:R-:W-:Y:S05]  /*151f0*/  BSYNC B0 ;  /* 0x0000000000007941 */ /* 0x000fea0003800000 */
.L_x_7952:
[----:B-----5:R1:W-:Y:S01]  /*15200*/  STS.128 [R245+0x7800], R28 ;  /* 0x0078001cf5007388 */ /* 0x0203e20000000c00 */
[----:B------:R-:W-:Y:S05]  /*15210*/  BRA `(.L_x_7907) ;  /* 0x000002c000007947 */ /* 0x000fea0003800000 */
.L_x_7875:
        /* <DEDUP_REMOVED lines=44> */
.L_x_7907:
[----:B------:R-:W-:Y:S05]  /*154e0*/  BSYNC B2 ;  /* 0x0000000000027941 */ /* 0x000fea0003800000 */
.L_x_7874:
[----:B------:R-:W-:Y:S01]  /*154f0*/  IADD3 R247, R165, -0x1, RZ ;  /* 0xffffffffa5f77810 */ /* 0x000fe20007ffe0ff */
[----:B-1----:R-:W-:Y:S01]  /*15500*/  IMAD.SHL.U32 R5, R60, 0x40, RZ ;  /* 0x000000403c057824 */ /* 0x002fe200078e00ff */
[----:B------:R-:W-:Y:S01]  /*15510*/  LEA.HI R0, R63, R63, RZ, 0x1 ;  /* 0x0000003f3f007211 */ /* 0x000fe200078f08ff */
[----:B------:R-:W-:Y:S01]  /*15520*/  IMAD.SHL.U32 R4, R142, 0x8, RZ ;  /* 0x000000088e047824 */ /* 0x000fe200078e00ff */
[----:B------:R-:W-:Y:S01]  /*15530*/  SHF.R.S32.HI R7, RZ, 0x1f, R66 ;  /* 0x0000001fff077819 */ /* 0x000fe20000011442 */
[----:B------:R-:W-:Y:S01]  /*15540*/  IMAD.SHL.U32 R16, R247, 0x40, RZ ;  /* 0x00000040f7107824 */ /* 0x000fe200078e00ff */
[----:B------:R-:W-:-:S02]  /*15550*/  LOP3.LUT R0, R0, 0xfffffffe, RZ, 0xc0, !PT ;  /* 0xfffffffe00007812 */ /* 0x000fc400078ec0ff */
[----:B------:R-:W-:Y:S01]  /*15560*/  LOP3.LUT R5, R5, 0x1c0, RZ, 0xc0, !PT ;  /* 0x000001c005057812 */ /* 0x000fe200078ec0ff */
[----:B------:R-:W-:Y:S02]  /*15570*/  IMAD.IADD R3, R57, 0x1, -R16 ;  /* 0x0000000139037824 */ /* 0x000fe400078e0a10 */
[----:B------:R-:W-:Y:S01]  /*15580*/  IMAD.IADD R63, R63, 0x1, -R0 ;  /* 0x000000013f3f7824 */ /* 0x000fe200078e0a00 */
[----:B------:R-:W-:Y:S02]  /*15590*/  LEA.HI R0, R7, R66, RZ, 0x3 ;  /* 0x0000004207007211 */ /* 0x000fe400078f18ff */
[-C--:B------:R-:W-:Y:S02]  /*155a0*/  ISETP.GE.AND P4, PT, R6, R3.reuse, PT ;  /* 0x000000030600720c */ /* 0x080fe40003f86270 */
[-C--:B------:R-:W-:Y:S01]  /*155b0*/  ISETP.GE.AND P5, PT, R142, R3.reuse, PT ;  /* 0x000000038e00720c */ /* 0x080fe20003fa6270 */
[----:B------:R-:W-:Y:S01]  /*155c0*/  IMAD.SHL.U32 R88, R0, 0x40, RZ ;  /* 0x0000004000587824 */ /* 0x000fe200078e00ff */
[----:B------:R-:W-:-:S02]  /*155d0*/  ISETP.GE.AND P3, PT, R8, R3, PT ;  /* 0x000000030800720c */ /* 0x000fc40003f66270 */
[-C--:B------:R-:W-:Y:S02]  /*155e0*/  ISETP.GE.AND P2, PT, R6, R3.reuse, PT ;  /* 0x000000030600720c */ /* 0x080fe40003f46270 */
[----:B------:R-:W-:Y:S02]  /*155f0*/  ISETP.GE.AND P1, PT, R8, R3, PT ;  /* 0x000000030800720c */ /* 0x000fe40003f26270 */
[----:B------:R-:W-:Y:S02]  /*15600*/  LOP3.LUT R7, R0, 0xfffffff8, RZ, 0xc0, !PT ;  /* 0xfffffff800077812 */ /* 0x000fe400078ec0ff */
[----:B------:R-:W-:Y:S02]  /*15610*/  LOP3.LUT R4, R5, 0x8, R4, 0xf8, !PT ;  /* 0x0000000805047812 */ /* 0x000fe400078ef804 */
[----:B------:R-:W-:Y:S01]  /*15620*/  @!P4 LEA R10, P0, R64, R232, 0x1 ;  /* 0x000000e8400ac211 */ /* 0x000fe200078008ff */
[----:B------:R-:W-:Y:S01]  /*15630*/  @!P5 IMAD.MOV.U32 R233, RZ, RZ, R231 ;  /* 0x000000ffffe9d224 */ /* 0x000fe200078e00e7 */
[----:B------:R-:W-:Y:S01]  /*15640*/  SHF.R.U32.HI R5, RZ, 0x3, R5 ;  /* 0x00000003ff057819 */ /* 0x000fe20000011605 */
[----:B------:R-:W-:Y:S01]  /*15650*/  IMAD.IADD R66, R66, 0x1, -R7 ;  /* 0x0000000142427824 */ /* 0x000fe200078e0a07 */
[----:B------:R-:W-:-:S02]  /*15660*/  @!P4 LEA.HI.X R11, R64, R231, R65, 0x1, P0 ;  /* 0x000000e7400bc211 */ /* 0x000fc400000f0c41 */
[----:B------:R-:W-:Y:S01]  /*15670*/  ISETP.GE.AND P0, PT, R2, R3, PT ;  /* 0x000000030200720c */ /* 0x000fe20003f06270 */
[----:B------:R-:W-:Y:S01]  /*15680*/  @!PT LDS RZ, [RZ] ;  /* 0x00000000fffff984 */ /* 0x000fe20000000800 */
[----:B------:R-:W-:Y:S01]  /*15690*/  @!PT LDS RZ, [RZ] ;  /* 0x00000000fffff984 */ /* 0x000fe20000000800 */
[----:B------:R-:W-:Y:S01]  /*156a0*/  @!PT LDS RZ, [RZ] ;  /* 0x00000000fffff984 */ /* 0x000fe20000000800 */
[----:B------:R1:W-:Y:S01]  /*156b0*/  @!P5 LDGSTS.E.BYPASS.LTC128B.128 [R245+0x8000], [R232.64] ;  /* 0x08000000e8f5dfae */ /* 0x0003e2000b901d46 */
[----:B------:R-:W-:Y:S02]  /*156c0*/  LOP3.LUT R4, R4, R5, RZ, 0x3c, !PT ;  /* 0x0000000504047212 */ /* 0x000fe400078e3cff */
[----:B------:R-:W-:Y:S01]  /*156d0*/  LOP3.LUT R88, R88, 0xfffffe00, RZ, 0xc0, !PT ;  /* 0xfffffe0058587812 */ /* 0x000fe200078ec0ff */
[----:B------:R1:W-:Y:S02]  /*156e0*/  @!P5 LDGSTS.E.BYPASS.LTC128B.128 [R245+0xa000], [R232.64+0x80] ;  /* 0x0a000080e8f5dfae */ /* 0x0003e4000b901d46 */
[C---:B------:R-:W-:Y:S02]  /*156f0*/  IMAD R228, R63.reuse, 0x200, R4 ;  /* 0x000002003fe47824 */ /* 0x040fe400078e0204 */
[----:B------:R1:W-:Y:S01]  /*15700*/  @!P5 LDGSTS.E.BYPASS.LTC128B.128 [R245+0xc000], [R232.64+0x100] ;  /* 0x0c000100e8f5dfae */ /* 0x0003e2000b901d46 */
[----:B------:R-:W-:-:S02]  /*15710*/  IMAD.SHL.U32 R63, R63, 0x8, RZ ;  /* 0x000000083f3f7824 */ /* 0x000fc400078e00ff */
[----:B------:R-:W-:Y:S01]  /*15720*/  IMAD R0, R58, 0x400, R88 ;  /* 0x000004003a007824 */ /* 0x000fe200078e0258 */
[----:B------:R1:W-:Y:S01]  /*15730*/  @!P5 LDGSTS.E.BYPASS.LTC128B.128 [R245+0xe000], [R232.64+0x180] ;  /* 0x0e000180e8f5dfae */ /* 0x0003e2000b901d46 */
[----:B------:R-:W-:Y:S01]  /*15740*/  @!P0 IMAD R6, R169, 0x60, RZ ;  /* 0x00000060a9068824 */ /* 0x000fe200078e02ff */
[----:B------:R-:W-:Y:S02]  /*15750*/  ISETP.GE.AND P5, PT, R142, R3, PT ;  /* 0x000000038e00720c */ /* 0x000fe40003fa6270 */
[----:B------:R5:W-:Y:S04]  /*15760*/  @!P4 LDGSTS.E.BYPASS.LTC128B.128 [R245+0x8800], [R10.64] ;  /* 0x088000000af5cfae */ /* 0x000be8000b901d46 */
[----:B------:R5:W-:Y:S04]  /*15770*/  @!P4 LDGSTS.E.BYPASS.LTC128B.128 [R245+0xa800], [R10.64+0x80] ;  /* 0x0a8000800af5cfae */ /* 0x000be8000b901d46 */
[----:B------:R5:W-:Y:S04]  /*15780*/  @!P4 LDGSTS.E.BYPASS.LTC128B.128 [R245+0xc800], [R10.64+0x100] ;  /* 0x0c8001000af5cfae */ /* 0x000be8000b901d46 */
[----:B------:R5:W-:Y:S01]  /*15790*/  @!P4 LDGSTS.E.BYPASS.LTC128B.128 [R245+0xe800], [R10.64+0x180] ;  /* 0x0e8001800af5cfae */ /* 0x000be2000b901d46 */
[----:B-1----:R-:W-:-:S04]  /*157a0*/  @!P0 IMAD.MOV.U32 R233, RZ, RZ, R231 ;  /* 0x000000ffffe98224 */ /* 0x002fc800078e00e7 */
[----:B------:R-:W-:-:S04]  /*157b0*/  @!P0 IMAD.WIDE.U32 R8, R168, 0x60, R232 ;  /* 0x00000060a8088825 */ /* 0x000fc800078e00e8 */
[----:B----4-:R-:W-:Y:S02]  /*157c0*/  @!P0 IMAD.IADD R13, R6, 0x1, R9 ;  /* 0x00000001060d8824 */ /* 0x010fe400078e0209 */
[----:B------:R-:W-:Y:S01]  /*157d0*/  @!P0 IMAD.MOV.U32 R12, RZ, RZ, R8 ;  /* 0x000000ffff0c8224 */ /* 0x000fe200078e0008 */
[----:B-----5:R-:W-:-:S04]  /*157e0*/  @!P3 LEA R10, P4, R168, R232, 0x6 ;  /* 0x000000e8a80ab211 */ /* 0x020fc800078830ff */
[----:B------:R-:W-:Y:S02]  /*157f0*/  @!P3 LEA.HI.X R11, R168, R231, R169, 0x6, P4 ;  /* 0x000000e7a80bb211 */ /* 0x000fe400020f34a9 */
[----:B------:R-:W-:Y:S01]  /*15800*/  ISETP.GE.AND P4, PT, R2, R3, PT ;  /* 0x000000030200720c */ /* 0x000fe20003f86270 */
[----:B------:R-:W-:Y:S02]  /*15810*/  IMAD.SHL.U32 R3, R66, 0x40, RZ ;  /* 0x0000004042037824 */ /* 0x000fe400078e00ff */
[----:B------:R1:W-:Y:S03]  /*15820*/  @!P3 LDGSTS.E.BYPASS.LTC128B.128 [R245+0x9000], [R10.64] ;  /* 0x090000000af5bfae */ /* 0x0003e6000b901d46 */
[----:B------:R-:W-:Y:S01]  /*15830*/  LOP3.LUT R6, R3, 0x1c0, RZ, 0xc0, !PT ;  /* 0x000001c003067812 */ /* 0x000fe200078ec0ff */
[----:B------:R1:W-:Y:S03]  /*15840*/  @!P3 LDGSTS.E.BYPASS.LTC128B.128 [R245+0xb000], [R10.64+0x80] ;  /* 0x0b0000800af5bfae */ /* 0x0003e6000b901d46 */
[----:B------:R-:W-:Y:S01]  /*15850*/  LOP3.LUT R17, R6, 0x8, R63, 0xf8, !PT ;  /* 0x0000000806117812 */ /* 0x000fe200078ef83f */
[----:B------:R1:W-:Y:S01]  /*15860*/  @!P3 LDGSTS.E.BYPASS.LTC128B.128 [R245+0xd000], [R10.64+0x100] ;  /* 0x0d0001000af5bfae */ /* 0x0003e2000b901d46 */
[----:B------:R-:W-:Y:S01]  /*15870*/  SHF.R.U32.HI R6, RZ, 0x3, R6 ;  /* 0x00000003ff067819 */ /* 0x000fe20000011606 */
[----:B------:R-:W-:-:S02]  /*15880*/  @!P4 IMAD R2, R171, 0x60, RZ ;  /* 0x00000060ab02c824 */ /* 0x000fc400078e02ff */
[----:B------:R1:W-:Y:S01]  /*15890*/  @!P3 LDGSTS.E.BYPASS.LTC128B.128 [R245+0xf000], [R10.64+0x180] ;  /* 0x0f0001800af5bfae */ /* 0x0003e2000b901d46 */
[----:B------:R-:W-:Y:S01]  /*158a0*/  @!P4 IMAD.WIDE.U32 R8, R170, 0x60, R242 ;  /* 0x00000060aa08c825 */ /* 0x000fe200078e00f2 */
[----:B------:R-:W-:Y:S02]  /*158b0*/  LOP3.LUT R17, R17, R6, RZ, 0x3c, !PT ;  /* 0x0000000611117212 */ /* 0x000fe400078e3cff */
[----:B------:R4:W-:Y:S01]  /*158c0*/  @!P0 LDGSTS.E.BYPASS.LTC128B.128 [R245+0x9800], [R12.64] ;  /* 0x098000000cf58fae */ /* 0x0009e2000b901d46 */
[----:B------:R-:W-:-:S03]  /*158d0*/  @!P4 IMAD.IADD R9, R2, 0x1, R9 ;  /* 0x000000010209c824 */ /* 0x000fc600078e0209 */
[----:B------:R4:W-:Y:S04]  /*158e0*/  @!P0 LDGSTS.E.BYPASS.LTC128B.128 [R245+0xb800], [R12.64+0x80] ;  /* 0x0b8000800cf58fae */ /* 0x0009e8000b901d46 */
[----:B------:R4:W-:Y:S04]  /*158f0*/  @!P0 LDGSTS.E.BYPASS.LTC128B.128 [R245+0xd800], [R12.64+0x100] ;  /* 0x0d8001000cf58fae */ /* 0x0009e8000b901d46 */
[----:B------:R4:W-:Y:S01]  /*15900*/  @!P0 LDGSTS.E.BYPASS.LTC128B.128 [R245+0xf800], [R12.64+0x180] ;  /* 0x0f8001800cf58fae */ /* 0x0009e2000b901d46 */
[----:B------:R-:W-:-:S03]  /*15910*/  @!P2 LEA R4, P0, R61, R242, 0x1 ;  /* 0x000000f23d04a211 */ /* 0x000fc600078008ff */
[----:B------:R-:W0:Y:S01]  /*15920*/  LDGDEPBAR ;  /* 0x00000000000079af */ /* 0x000e220000000000 */
[-C--:B------:R-:W-:Y:S02]  /*15930*/  @!P2 LEA.HI.X R5, R61, R243.reuse, R62, 0x1, P0 ;  /* 0x000000f33d05a211 */ /* 0x080fe400000f0c3e */
[C---:B------:R-:W-:Y:S01]  /*15940*/  @!P1 LEA R2, P0, R170.reuse, R242, 0x6 ;  /* 0x000000f2aa029211 */ /* 0x040fe200078030ff */
[----:B------:R-:W5:Y:S03]  /*15950*/  LD.E R90, [R18.64+0x184] ;  /* 0x00018406125a7980 */ /* 0x000f66000c101900 */
[----:B------:R-:W-:Y:S01]  /*15960*/  @!P1 LEA.HI.X R3, R170, R243, R171, 0x6, P0 ;  /* 0x000000f3aa039211 */ /* 0x000fe200000f34ab */
[----:B--2---:R-:W2:Y:S01]  /*15970*/  LD.E R89, [R18.64+0x188] ;  /* 0x0001880612597980 */ /* 0x004ea2000c101900 */
        /* <DEDUP_REMOVED lines=47> */
[----:B------:R-:W-:-:S03]  /*15c70*/  R2P PR, R66, 0x6 ;  /* 0x0000000642007804 */ /* 0x000fc60000000000 */
[----:B------:R3:W-:Y:S01]  /*15c80*/  @!P4 LDGSTS.E.BYPASS.LTC128B.128 [R245+0x15800], [R8.64+0x100] ;  /* 0x1580010008f5cfae */ /* 0x0007e2000b901d46 */
[----:B-1----:R-:W-:-:S03]  /*15c90*/  IMAD.MOV.U32 R2, RZ, RZ, 0x10 ;  /* 0x00000010ff027424 */ /* 0x002fc600078e00ff */
[----:B------:R3:W-:Y:S01]  /*15ca0*/  @!P4 LDGSTS.E.BYPASS.LTC128B.128 [R245+0x17800], [R8.64+0x180] ;  /* 0x1780018008f5cfae */ /* 0x0007e2000b901d46 */
[----:B------:R-:W-:-:S03]  /*15cb0*/  IMAD.MOV.U32 R0, RZ, RZ, 0x20 ;  /* 0x00000020ff007424 */ /* 0x000fc600078e00ff */
[----:B------:R-:W-:Y:S04]  /*15cc0*/  LDSM.16.M88.4 R36, [R229] ;  /* 0x00000000e524783b */ /* 0x000fe80000000200 */
[----:B---3--:R-:W1:Y:S01]  /*15cd0*/  LDSM.16.M88.4 R28, [R228+0x8000] ;  /* 0x00800000e41c783b */ /* 0x008e620000000200 */
[----:B------:R-:W-:Y:S02]  /*15ce0*/  SEL R2, R2, 0xfffffff0, !P1 ;  /* 0xfffffff002027807 */ /* 0x000fe40004800000 */
[----:B------:R-:W-:Y:S01]  /*15cf0*/  SEL R0, R0, 0xffffffe0, !P2 ;  /* 0xffffffe000007807 */ /* 0x000fe20005000000 */
[----:B------:R-:W3:Y:S01]  /*15d00*/  LDSM.16.M88.4 R20, [R228+0x8800] ;  /* 0x00880000e414783b */ /* 0x000ee20000000200 */
[----:B------:R-:W-:Y:S02]  /*15d10*/  R2P PR, R60, 0x6 ;  /* 0x000000063c007804 */ /* 0x000fe40000000000 */
[----:B------:R-:W-:Y:S01]  /*15d20*/  IADD3 R3, R228, 0x8000, RZ ;  /* 0x00008000e4037810 */ /* 0x000fe20007ffe0ff */
[----:B------:R-:W-:Y:S01]  /*15d30*/  IMAD R227, R2, 0x2, R229 ;  /* 0x0000000202e37824 */ /* 0x000fe200078e02e5 */
[----:B------:R-:W-:Y:S01]  /*15d40*/  IADD3 R226, R228, 0x8020, RZ ;  /* 0x00008020e4e27810 */ /* 0x000fe20007ffe0ff */
[----:B------:R-:W3:Y:S04]  /*15d50*/  LDSM.16.M88.4 R68, [R228+0x9000] ;  /* 0x00900000e444783b */ /* 0x000ee80000000200 */
[----:B------:R-:W-:Y:S04]  /*15d60*/  LDSM.16.M88.4 R40, [R227] ;  /* 0x00000000e328783b */ /* 0x000fe80000000200 */
[----:B------:R-:W-:Y:S01]  /*15d70*/  @P1 IADD3 R226, R3, -0x20, RZ ;  /* 0xffffffe003e21810 */ /* 0x000fe20007ffe0ff */
[----:B------:R-:W-:Y:S04]  /*15d80*/  LDSM.16.M88.4 R60, [R228+0x9800] ;  /* 0x00980000e43c783b */ /* 0x000fe80000000200 */
[----:B------:R-:W3:Y:S01]  /*15d90*/  LDSM.16.M88.4 R8, [R226] ;  /* 0x00000000e208783b */ /* 0x000ee20000000200 */
[----:B------:R-:W-:-:S03]  /*15da0*/  IMAD.MOV.U32 R3, RZ, RZ, 0x40 ;  /* 0x00000040ff037424 */ /* 0x000fc600078e00ff */
[----:B------:R-:W5:Y:S02]  /*15db0*/  LDSM.16.M88.4 R52, [R226+0x800] ;  /* 0x00080000e234783b */ /* 0x000f640000000200 */
[----:B------:R-:W-:Y:S01]  /*15dc0*/  SEL R3, R3, 0xffffffc0, !P2 ;  /* 0xffffffc003037807 */ /* 0x000fe20005000000 */
[----:B------:R-:W-:Y:S01]  /*15dd0*/  IMAD R225, R0, 0x2, R229 ;  /* 0x0000000200e17824 */ /* 0x000fe200078e02e5 */
[----:B------:R-:W2:Y:S03]  /*15de0*/  LDSM.16.M88.4 R48, [R226+0x1000] ;  /* 0x00100000e230783b */ /* 0x000ea60000000200 */
[----:B------:R-:W-:Y:S01]  /*15df0*/  IMAD.IADD R222, R228, 0x1, R3 ;  /* 0x00000001e4de7824 */ /* 0x000fe200078e0203 */
[----:B------:R-:W-:Y:S04]  /*15e00*/  LDSM.16.M88.4 R4, [R225] ;  /* 0x00000000e104783b */ /* 0x000fe80000000200 */
[----:B----4-:R-:W4:Y:S01]  /*15e10*/  LDSM.16.M88.4 R12, [R222+0x8000] ;  /* 0x00800000de0c783b */ /* 0x010f220000000200 */
[C---:B-1----:R-:W-:Y:S03]  /*15e20*/  HMMA.16816.F32.BF16 R32, R36.reuse, R28, RZ ;  /* 0x0000001c2420723c */ /* 0x042fe600000418ff */
[----:B------:R-:W1:Y:S04]  /*15e30*/  LDSM.16.M88.4 R44, [R226+0x1800] ;  /* 0x00180000e22c783b */ /* 0x000e680000000200 */
[----:B------:R-:W-:Y:S01]  /*15e40*/  LDSM.16.M88.4 R84, [R229+0x2000] ;  /* 0x00200000e554783b */ /* 0x000fe20000000200 */
[C---:B------:R-:W-:Y:S03]  /*15e50*/  HMMA.16816.F32.BF16 R28, R36.reuse, R30, RZ ;  /* 0x0000001e241c723c */ /* 0x040fe600000418ff */
[----:B------:R-:W-:Y:S04]  /*15e60*/  LDSM.16.M88.4 R80, [R228+0xb000] ;  /* 0x00b00000e450783b */ /* 0x000fe80000000200 */
[----:B------:R-:W-:Y:S01]  /*15e70*/  LDSM.16.M88.4 R76, [R228+0xb800] ;  /* 0x00b80000e44c783b */ /* 0x000fe20000000200 */
[C---:B---3--:R-:W-:Y:S03]  /*15e80*/  HMMA.16816.F32.BF16 R24, R36.reuse, R20, RZ ;  /* 0x000000142418723c */ /* 0x048fe600000418ff */
[----:B------:R-:W0:Y:S05]  /*15e90*/  LDGDEPBAR ;  /* 0x00000000000079af */ /* 0x000e2a0000000000 */
[C---:B------:R-:W-:Y:S08]  /*15ea0*/  HMMA.16816.F32.BF16 R20, R36.reuse, R22, RZ ;  /* 0x000000162414723c */ /* 0x040ff000000418ff */
[C---:B------:R-:W-:Y:S08]  /*15eb0*/  HMMA.16816.F32.BF16 R72, R36.reuse, R68, RZ ;  /* 0x000000442448723c */ /* 0x040ff000000418ff */
[----:B------:R-:W-:Y:S08]  /*15ec0*/  HMMA.16816.F32.BF16 R68, R36, R70, RZ ;  /* 0x000000462444723c */ /* 0x000ff000000418ff */
[C---:B------:R-:W-:Y:S08]  /*15ed0*/  HMMA.16816.F32.BF16 R32, R40.reuse, R8, R32 ;  /* 0x000000082820723c */ /* 0x040ff00000041820 */
[----:B------:R-:W-:Y:S01]  /*15ee0*/  HMMA.16816.F32.BF16 R28, R40, R10, R28 ;  /* 0x0000000a281c723c */ /* 0x000fe2000004181c */
[----:B------:R-:W-:Y:S07]  /*15ef0*/  LDSM.16.M88.4 R8, [R222+0x9000] ;  /* 0x00900000de08783b */ /* 0x000fee0000000200 */
[C---:B------:R-:W-:Y:S08]  /*15f00*/  HMMA.16816.F32.BF16 R64, R36.reuse, R60, RZ ;  /* 0x0000003c2440723c */ /* 0x040ff000000418ff */
[----:B------:R-:W-:Y:S01]  /*15f10*/  HMMA.16816.F32.BF16 R60, R36, R62, RZ ;  /* 0x0000003e243c723c */ /* 0x000fe200000418ff */
[----:B------:R-:W3:Y:S01]  /*15f20*/  LDSM.16.M88.4 R36, [R222+0x8800] ;  /* 0x00880000de24783b */ /* 0x000ee20000000200 */
[----:B------:R-:W-:-:S06]  /*15f30*/  IMAD R224, R0, 0x2, R227 ;  /* 0x0000000200e07824 */ /* 0x000fcc00078e02e3 */
[----:B-----5:R-:W-:Y:S01]  /*15f40*/  HMMA.16816.F32.BF16 R24, R40, R52, R24 ;  /* 0x000000342818723c */ /* 0x020fe20000041818 */
[----:B------:R-:W-:-:S07]  /*15f50*/  IMAD.IADD R215, R3, 0x1, R226 ;  /* 0x0000000103d77824 */ /* 0x000fce00078e02e2 */
[C---:B------:R-:W-:Y:S01]  /*15f60*/  HMMA.16816.F32.BF16 R20, R40.reuse, R54, R20 ;  /* 0x000000362814723c */ /* 0x040fe20000041814 */
[----:B------:R-:W5:Y:S07]  /*15f70*/  LDSM.16.M88.4 R52, [R222+0x9800] ;  /* 0x00980000de34783b */ /* 0x000f6e0000000200 */
[C---:B--2---:R-:W-:Y:S08]  /*15f80*/  HMMA.16816.F32.BF16 R72, R40.reuse, R48, R72 ;  /* 0x000000302848723c */ /* 0x044ff00000041848 */
[----:B------:R-:W-:Y:S01]  /*15f90*/  HMMA.16816.F32.BF16 R68, R40, R50, R68 ;  /* 0x000000322844723c */ /* 0x000fe20000041844 */
[----:B------:R-:W-:Y:S07]  /*15fa0*/  LDSM.16.M88.4 R48, [R215] ;  /* 0x00000000d730783b */ /* 0x000fee0000000200 */
[C---:B----4-:R-:W-:Y:S08]  /*15fb0*/  HMMA.16816.F32.BF16 R32, R4.reuse, R12, R32 ;  /* 0x0000000c0420723c */ /* 0x050ff00000041820 */
[----:B------:R-:W-:Y:S01]  /*15fc0*/  HMMA.16816.F32.BF16 R28, R4, R14, R28 ;  /* 0x0000000e041c723c */ /* 0x000fe2000004181c */
[----:B------:R-:W2:Y:S07]  /*15fd0*/  LDSM.16.M88.4 R12, [R224] ;  /* 0x00000000e00c783b */ /* 0x000eae0000000200 */
[C---:B-1----:R-:W-:Y:S08]  /*15fe0*/  HMMA.16816.F32.BF16 R64, R40.reuse, R44, R64 ;  /* 0x0000002c2840723c */ /* 0x042ff00000041840 */
[----:B------:R-:W-:Y:S01]  /*15ff0*/  HMMA.16816.F32.BF16 R60, R40, R46, R60 ;  /* 0x0000002e283c723c */ /* 0x000fe2000004183c */
[----:B------:R-:W1:Y:S04]  /*16000*/  LDSM.16.M88.4 R44, [R215+0x800] ;  /* 0x00080000d72c783b */ /* 0x000e680000000200 */
[----:B------:R-:W4:Y:S03]  /*16010*/  LDSM.16.M88.4 R40, [R215+0x1000] ;  /* 0x00100000d728783b */ /* 0x000f260000000200 */
[C---:B---3--:R-:W-:Y:S08]  /*16020*/  HMMA.16816.F32.BF16 R24, R4.reuse, R36, R24 ;  /* 0x000000240418723c */ /* 0x048ff00000041818 */
[C---:B------:R-:W-:Y:S01]  /*16030*/  HMMA.16816.F32.BF16 R20, R4.reuse, R38, R20 ;  /* 0x000000260414723c */ /* 0x040fe20000041814 */
[----:B------:R-:W3:Y:S07]  /*16040*/  LDSM.16.M88.4 R36, [R215+0x1800] ;  /* 0x00180000d724783b */ /* 0x000eee0000000200 */
[C---:B------:R-:W-:Y:S08]  /*16050*/  HMMA.16816.F32.BF16 R72, R4.reuse, R8, R72 ;  /* 0x000000080448723c */ /* 0x040ff00000041848 */
[C---:B------:R-:W-:Y:S01]  /*16060*/  HMMA.16816.F32.BF16 R68, R4.reuse, R10, R68 ;  /* 0x0000000a0444723c */ /* 0x040fe20000041844 */
[----:B------:R-:W3:Y:S07]  /*16070*/  LDSM.16.M88.4 R8, [R228+0xa000] ;  /* 0x00a00000e408783b */ /* 0x000eee0000000200 */
[C---:B-----5:R-:W-:Y:S08]  /*16080*/  HMMA.16816.F32.BF16 R64, R4.reuse, R52, R64 ;  /* 0x000000340440723c */ /* 0x060ff00000041840 */
[----:B------:R-:W-:Y:S01]  /*16090*/  HMMA.16816.F32.BF16 R60, R4, R54, R60 ;  /* 0x00000036043c723c */ /* 0x000fe2000004183c */
[----:B------:R-:W5:Y:S04]  /*160a0*/  LDSM.16.M88.4 R4, [R228+0xa800] ;  /* 0x00a80000e404783b */ /* 0x000f680000000200 */
[----:B------:R-:W-:Y:S03]  /*160b0*/  LDSM.16.M88.4 R52, [R227+0x2000] ;  /* 0x00200000e334783b */ /* 0x000fe60000000200 */
        /* <DEDUP_REMOVED lines=9> */
[C---:B---3--:R-:W-:Y:S08]  /*16150*/  HMMA.16816.F32.BF16 R64, R12.reuse, R36, R64 ;  /* 0x000000240c40723c */ /* 0x048ff00000041840 */
[----:B------:R-:W-:Y:S01]  /*16160*/  HMMA.16816.F32.BF16 R60, R12, R38, R60 ;  /* 0x000000260c3c723c */ /* 0x000fe2000004183c */
[----:B------:R-:W3:Y:S04]  /*16170*/  LDSM.16.M88.4 R36, [R226+0x3800] ;  /* 0x00380000e224783b */ /* 0x000ee80000000200 */
[----:B------:R-:W-:Y:S03]  /*16180*/  LDSM.16.M88.4 R12, [R225+0x2000] ;  /* 0x00200000e10c783b */ /* 0x000fe60000000200 */
[C---:B------:R-:W-:Y:S08]  /*16190*/  HMMA.16816.F32.BF16 R32, R84.reuse, R8, R32 ;  /* 0x000000085420723c */ /* 0x040ff00000041820 */
[C---:B------:R-:W-:Y:S01]  /*161a0*/  HMMA.16816.F32.BF16 R28, R84.reuse, R10, R28 ;  /* 0x0000000a541c723c */ /* 0x040fe2000004181c */
[----:B------:R-:W1:Y:S07]  /*161b0*/  LDSM.16.M88.4 R8, [R222+0xa000] ;  /* 0x00a00000de08783b */ /* 0x000e6e0000000200 */
[C---:B-----5:R-:W-:Y:S08]  /*161c0*/  HMMA.16816.F32.BF16 R24, R84.reuse, R4, R24 ;  /* 0x000000045418723c */ /* 0x060ff00000041818 */
[C---:B------:R-:W-:Y:S01]  /*161d0*/  HMMA.16816.F32.BF16 R20, R84.reuse, R6, R20 ;  /* 0x000000065414723c */ /* 0x040fe20000041814 */
[----:B------:R-:W5:Y:S07]  /*161e0*/  LDSM.16.M88.4 R4, [R222+0xa800] ;  /* 0x00a80000de04783b */ /* 0x000f6e0000000200 */
        /* <DEDUP_REMOVED lines=9> */
[C---:B-1----:R-:W-:Y:S08]  /*16280*/  HMMA.16816.F32.BF16 R24, R52.reuse, R44, R24 ;  /* 0x0000002c3418723c */ /* 0x042ff00000041818 */
[C---:B------:R-:W-:Y:S01]  /*16290*/  HMMA.16816.F32.BF16 R20, R52.reuse, R46, R20 ;  /* 0x0000002e3414723c */ /* 0x040fe20000041814 */
[----:B------:R-:W1:Y:S07]  /*162a0*/  LDSM.16.M88.4 R44, [R222+0xb000] ;  /* 0x00b00000de2c783b */ /* 0x000e6e0000000200 */
[C---:B----4-:R-:W-:Y:S08]  /*162b0*/  HMMA.16816.F32.BF16 R72, R52.reuse, R40, R72 ;  /* 0x000000283448723c */ /* 0x050ff00000041848 */
[C---:B------:R-:W-:Y:S01]  /*162c0*/  HMMA.16816.F32.BF16 R68, R52.reuse, R42, R68 ;  /* 0x0000002a3444723c */ /* 0x040fe20000041844 */
[----:B------:R-:W-:Y:S07]  /*162d0*/  LDSM.16.M88.4 R40, [R215+0x3000] ;  /* 0x00300000d728783b */ /* 0x000fee0000000200 */
[C---:B---3--:R-:W-:Y:S08]  /*162e0*/  HMMA.16816.F32.BF16 R64, R52.reuse, R36, R64 ;  /* 0x000000243440723c */ /* 0x048ff00000041840 */
[----:B------:R-:W-:Y:S01]  /*162f0*/  HMMA.16816.F32.BF16 R60, R52, R38, R60 ;  /* 0x00000026343c723c */ /* 0x000fe2000004183c */
[----:B------:R-:W-:Y:S04]  /*16300*/  LDSM.16.M88.4 R36, [R224+0x2000] ;  /* 0x00200000e024783b */ /* 0x000fe80000000200 */
[----:B------:R-:W-:Y:S03]  /*16310*/  LDSM.16.M88.4 R52, [R229+0x4000] ;  /* 0x00400000e534783b */ /* 0x000fe60000000200 */
[C---:B------:R-:W-:Y:S08]  /*16320*/  HMMA.16816.F32.BF16 R32, R12.reuse, R8, R32 ;  /* 0x000000080c20723c */ /* 0x040ff00000041820 */
[C---:B------:R-:W-:Y:S01]  /*16330*/  HMMA.16816.F32.BF16 R28, R12.reuse, R10, R28 ;  /* 0x0000000a0c1c723c */ /* 0x040fe2000004181c */
[----:B------:R-:W2:Y:S07]  /*16340*/  LDSM.16.M88.4 R8, [R215+0x2000] ;  /* 0x00200000d708783b */ /* 0x000eae0000000200 */
[C---:B-----5:R-:W-:Y:S08]  /*16350*/  HMMA.16816.F32.BF16 R24, R12.reuse, R4, R24 ;  /* 0x000000040c18723c */ /* 0x060ff00000041818 */
[C---:B------:R-:W-:Y:S01]  /*16360*/  HMMA.16816.F32.BF16 R20, R12.reuse, R6, R20 ;  /* 0x000000060c14723c */ /* 0x040fe20000041814 */
[----:B------:R-:W3:Y:S07]  /*16370*/  LDSM.16.M88.4 R4, [R215+0x2800] ;  /* 0x00280000d704783b */ /* 0x000eee0000000200 */
        /* <DEDUP_REMOVED lines=18> */
[----:B------:R-:W5:Y:S07]  /*164a0*/  LDSM.16.M88.4 R36, [R226+0x4000] ;  /* 0x00400000e224783b */ /* 0x000f6e0000000200 */
        /* <DEDUP_REMOVED lines=12> */
[----:B------:R-:W-:Y:S03]  /*16570*/  LDSM.16.M88.4 R52, [R228+0xe000] ;  /* 0x00e00000e434783b */ /* 0x000fe60000000200 */
[C---:B-----5:R-:W-:Y:S08]  /*16580*/  HMMA.16816.F32.BF16 R32, R40.reuse, R36, R32 ;  /* 0x000000242820723c */ /* 0x060ff00000041820 */
[C---:B------:R-:W-:Y:S01]  /*16590*/  HMMA.16816.F32.BF16 R28, R40.reuse, R38, R28 ;  /* 0x00000026281c723c */ /* 0x040fe2000004181c */
        /* <DEDUP_REMOVED lines=16> */
[----:B------:R-:W5:Y:S07]  /*166a0*/  LDSM.16.M88.4 R36, [R215+0x5000] ;  /* 0x00500000d724783b */ /* 0x000f6e0000000200 */
[C---:B-1----:R-:W-:Y:S08]  /*166b0*/  HMMA.16816.F32.BF16 R72, R48.reuse, R44, R72 ;  /* 0x0000002c3048723c */ /* 0x042ff00000041848 */
[C---:B------:R-:W-:Y:S01]  /*166c0*/  HMMA.16816.F32.BF16 R68, R48.reuse, R46, R68 ;  /* 0x0000002e3044723c */ /* 0x040fe20000041844 */
[----:B------:R-:W1:Y:S07]  /*166d0*/  LDSM.16.M88.4 R44, [R215+0x5800] ;  /* 0x00580000d72c783b */ /* 0x000e6e0000000200 */
[C---:B----4-:R-:W-:Y:S01]  /*166e0*/  HMMA.16816.F32.BF16 R76, R48.reuse, R12, R64 ;  /* 0x0000000c304c723c */ /* 0x050fe20000041840 */
[----:B------:R-:W4:Y:S07]  /*166f0*/  LDSM.16.M88.4 R64, [R229+0x6000] ;  /* 0x00600000e540783b */ /* 0x000f2e0000000200 */
        /* <DEDUP_REMOVED lines=27> */
[----:B------:R-:W-:Y:S01]  /*168b0*/  SHF.R.S32.HI R3, RZ, 0x1f, R56 ;  /* 0x0000001fff037819 */ /* 0x000fe20000011438 */
[----:B------:R-:W-:Y:S06]  /*168c0*/  LDSM.16.M88.4 R40, [R222+0xf800] ;  /* 0x00f80000de28783b */ /* 0x000fec0000000200 */
[C---:B------:R-:W-:Y:S08]  /*168d0*/  HMMA.16816.F32.BF16 R32, R36.reuse, R4, R32 ;  /* 0x000000042420723c */ /* 0x040ff00000041820 */
[C---:B------:R-:W-:Y:S01]  /*168e0*/  HMMA.16816.F32.BF16 R28, R36.reuse, R6, R28 ;  /* 0x00000006241c723c */ /* 0x040fe2000004181c */
[----:B------:R-:W1:Y:S07]  /*168f0*/  LDSM.16.M88.4 R4, [R222+0xf000] ;  /* 0x00f00000de04783b */ /* 0x000e6e0000000200 */
[C---:B---3--:R-:W-:Y:S08]  /*16900*/  HMMA.16816.F32.BF16 R24, R36.reuse, R44, R24 ;  /* 0x0000002c2418723c */ /* 0x048ff00000041818 */
[C---:B------:R-:W-:Y:S08]  /*16910*/  HMMA.16816.F32.BF16 R20, R36.reuse, R46, R20 ;  /* 0x0000002e2414723c */ /* 0x040ff00000041814 */
[----:B------:R-:W-:Y:S01]  /*16920*/  HMMA.16816.F32.BF16 R72, R36, R48, R72 ;  /* 0x000000302448723c */ /* 0x000fe20000041848 */
[----:B------:R-:W-:-:S07]  /*16930*/  LEA.HI R3, R3, R56, RZ, 0x5 ;  /* 0x0000003803037211 */ /* 0x000fce00078f28ff */
[C---:B------:R-:W-:Y:S08]  /*16940*/  HMMA.16816.F32.BF16 R68, R36.reuse, R50, R68 ;  /* 0x000000322444723c */ /* 0x040ff00000041844 */
[C---:B------:R-:W-:Y:S08]  /*16950*/  HMMA.16816.F32.BF16 R76, R36.reuse, R80, R76 ;  /* 0x00000050244c723c */ /* 0x040ff0000004184c */
[----:B------:R-:W-:Y:S01]  /*16960*/  HMMA.16816.F32.BF16 R60, R36, R82, R60 ;  /* 0x00000052243c723c */ /* 0x000fe2000004183c */
[----:B------:R-:W-:Y:S07]  /*16970*/  LDSM.16.M88.4 R36, [R215+0x6000] ;  /* 0x00600000d724783b */ /* 0x000fee0000000200 */
[C---:B----4-:R-:W-:Y:S08]  /*16980*/  HMMA.16816.F32.BF16 R32, R52.reuse, R12, R32 ;  /* 0x0000000c3420723c */ /* 0x050ff00000041820 */
[----:B------:R-:W-:Y:S01]  /*16990*/  HMMA.16816.F32.BF16 R28, R52, R14, R28 ;  /* 0x0000000e341c723c */ /* 0x000fe2000004181c */
[----:B------:R-:W3:Y:S01]  /*169a0*/  LDSM.16.M88.4 R12, [R224+0x6000] ;  /* 0x00600000e00c783b */ /* 0x000ee20000000200 */
[----:B------:R-:W-:-:S06]  /*169b0*/  LOP3.LUT R3, R3, 0xffffffe0, RZ, 0xc0, !PT ;  /* 0xffffffe003037812 */ /* 0x000fcc00078ec0ff */
[----:B--2---:R-:W-:Y:S01]  /*169c0*/  HMMA.16816.F32.BF16 R24, R52, R8, R24 ;  /* 0x000000083418723c */ /* 0x004fe20000041818 */
[----:B------:R-:W-:-:S07]  /*169d0*/  IMAD.IADD R3, R56, 0x1, -R3 ;  /* 0x0000000138037824 */ /* 0x000fce00078e0a03 */
[C---:B------:R-:W-:Y:S01]  /*169e0*/  HMMA.16816.F32.BF16 R20, R52.reuse, R10, R20 ;  /* 0x0000000a3414723c */ /* 0x040fe20000041814 */
[----:B------:R-:W2:Y:S07]  /*169f0*/  LDSM.16.M88.4 R8, [R215+0x6800] ;  /* 0x00680000d708783b */ /* 0x000eae0000000200 */
[----:B-1----:R-:W-:Y:S07]  /*16a00*/  HMMA.16816.F32.BF16 R72, R52, R4, R72 ;  /* 0x000000043448723c */ /* 0x002fee0000041848 */
[----:B------:R-:W-:-:S04]  /*16a10*/  SHF.R.S32.HI R4, RZ, 0x1f, R3 ;  /* 0x0000001fff047819 */ /* 0x000fc80000011403 */
[----:B------:R-:W-:-:S04]  /*16a20*/  LEA.HI R3, R4, R3, RZ, 0x2 ;  /* 0x0000000304037211 */ /* 0x000fc800078f10ff */
[----:B------:R-:W-:Y:S01]  /*16a30*/  SHF.R.S32.HI R3, RZ, 0x2, R3 ;  /* 0x00000002ff037819 */ /* 0x000fe20000011403 */
[----:B------:R-:W-:-:S04]  /*16a40*/  IMAD.SHL.U32 R56, R56, 0x2, RZ ;  /* 0x0000000238387824 */ /* 0x000fc800078e00ff */
[----:B------:R-:W-:Y:S01]  /*16a50*/  IMAD R58, R58, 0x10, R3 ;  /* 0x000000103a3a7824 */ /* 0x000fe200078e0203 */
[C---:B---3--:R-:W-:Y:S03]  /*16a60*/  HMMA.16816.F32.BF16 R32, R12.reuse, R36, R32 ;  /* 0x000000240c20723c */ /* 0x048fe60000041820 */
[----:B------:R-:W-:Y:S01]  /*16a70*/  IMAD.IADD R59, R59, 0x1, R58 ;  /* 0x000000013b3b7824 */ /* 0x000fe200078e023a */
[--C-:B------:R-:W-:Y:S02]  /*16a80*/  IADD3 R4, R57, 0x1, -R236.reuse ;  /* 0x0000000139047810 */ /* 0x100fe40007ffe8ec */
[----:B------:R-:W-:Y:S02]  /*16a90*/  LOP3.LUT R5, R56, 0x6, RZ, 0xc0, !PT ;  /* 0x0000000638057812 */ /* 0x000fe400078ec0ff */
[----:B------:R-:W-:Y:S01]  /*16aa0*/  HMMA.16816.F32.BF16 R28, R12, R38, R28 ;  /* 0x000000260c1c723c */ /* 0x000fe2000004181c */
[----:B------:R-:W1:Y:S01]  /*16ab0*/  LDSM.16.M88.4 R36, [R215+0x7000] ;  /* 0x00700000d724783b */ /* 0x000e620000000200 */
[----:B------:R-:W-:-:S02]  /*16ac0*/  IADD3 R90, -R90, R57, -R236 ;  /* 0x000000395a5a7210 */ /* 0x000fc40007ffe9ec */
[----:B------:R-:W-:Y:S01]  /*16ad0*/  IADD3 R238, R59, 0x8, RZ ;  /* 0x000000083bee7810 */ /* 0x000fe20007ffe0ff */
[----:B------:R-:W-:Y:S02]  /*16ae0*/  IMAD.IADD R89, R89, 0x1, R4 ;  /* 0x0000000159597824 */ /* 0x000fe400078e0204 */
[----:B------:R-:W-:Y:S02]  /*16af0*/  IMAD.IADD R5, R16, 0x1, R5 ;  /* 0x0000000110057824 */ /* 0x000fe400078e0205 */
[C---:B------:R-:W-:Y:S02]  /*16b00*/  IMAD.IADD R248, R59.reuse, 0x1, R90 ;  /* 0x000000013bf87824 */ /* 0x040fe400078e025a */
[--C-:B------:R-:W-:Y:S01]  /*16b10*/  IMAD.IADD R244, R90, 0x1, R238.reuse ;  /* 0x000000015af47824 */ /* 0x100fe200078e02ee */
[----:B--2---:R-:W-:Y:S01]  /*16b20*/  HMMA.16816.F32.BF16 R24, R12, R8, R24 ;  /* 0x000000080c18723c */ /* 0x004fe20000041818 */
[----:B------:R-:W-:Y:S01]  /*16b30*/  IMAD.IADD R246, R59, 0x1, R89 ;  /* 0x000000013bf67824 */ /* 0x000fe200078e0259 */
[----:B------:R-:W-:Y:S01]  /*16b40*/  IMNMX R248, RZ, R248, !PT ;  /* 0x000000f8fff87217 */ /* 0x000fe20007800200 */
[----:B------:R-:W-:Y:S01]  /*16b50*/  IMAD.IADD R238, R89, 0x1, R238 ;  /* 0x0000000159ee7824 */ /* 0x000fe200078e02ee */
[----:B------:R-:W-:-:S03]  /*16b60*/  IMNMX R244, RZ, R244, !PT ;  /* 0x000000f4fff47217 */ /* 0x000fc60007800200 */
[----:B------:R-:W-:Y:S02]  /*16b70*/  IADD3 R9, R5, 0x8, RZ ;  /* 0x0000000805097810 */ /* 0x000fe40007ffe0ff */
[-C--:B------:R-:W-:Y:S02]  /*16b80*/  IMNMX R246, R246, R57.reuse, PT ;  /* 0x00000039f6f67217 */ /* 0x080fe40003800200 */
[----:B------:R-:W-:Y:S02]  /*16b90*/  IMNMX R238, R238, R57, PT ;  /* 0x00000039eeee7217 */ /* 0x000fe40003800200 */
[C---:B------:R-:W-:Y:S02]  /*16ba0*/  ISETP.GE.AND P1, PT, R9.reuse, R248, PT ;  /* 0x000000f80900720c */ /* 0x040fe40003f26270 */
[----:B------:R-:W-:Y:S01]  /*16bb0*/  ISETP.GE.AND P3, PT, R9, R244, PT ;  /* 0x000000f40900720c */ /* 0x000fe20003f66270 */
[----:B------:R-:W-:Y:S01]  /*16bc0*/  HMMA.16816.F32.BF16 R20, R12, R10, R20 ;  /* 0x0000000a0c14723c */ /* 0x000fe20000041814 */
[----:B------:R-:W-:-:S02]  /*16bd0*/  IADD3 R3, R5, 0x1, RZ ;  /* 0x0000000105037810 */ /* 0x000fc40007ffe0ff */
[C---:B------:R-:W-:Y:S02]  /*16be0*/  ISETP.GE.OR P1, PT, R9.reuse, R246, !P1 ;  /* 0x000000f60900720c */ /* 0x040fe40004f26670 */
[----:B------:R-:W-:Y:S02]  /*16bf0*/  ISETP.GE.OR P3, PT, R9, R238, !P3 ;  /* 0x000000ee0900720c */ /* 0x000fe40005f66670 */
[-C--:B------:R-:W-:Y:S01]  /*16c00*/  ISETP.GE.AND P0, PT, R5, R248.reuse, PT ;  /* 0x000000f80500720c */ /* 0x080fe20003f06270 */
[----:B------:R-:W2:Y:S01]  /*16c10*/  LDSM.16.M88.4 R8, [R215+0x7800] ;  /* 0x00780000d708783b */ /* 0x000ea20000000200 */
[C---:B------:R-:W-:Y:S01]  /*16c20*/  ISETP.GE.AND P6, PT, R3.reuse, R248, PT ;  /* 0x000000f80300720c */ /* 0x040fe20003fc6270 */
[----:B------:R-:W-:Y:S01]  /*16c30*/  HMMA.16816.F32.BF16 R68, R52, R6, R68 ;  /* 0x000000063444723c */ /* 0x000fe20000041844 */
[----:B------:R-:W-:Y:S01]  /*16c40*/  ISETP.GE.AND P2, PT, R3, R244, PT ;  /* 0x000000f40300720c */ /* 0x000fe20003f46270 */
[----:B------:R-:W-:-:S04]  /*16c50*/  DEPBAR.LE SB0, 0x0 ;  /* 0x000080000000791a */ /* 0x000fc80000000000 */
[CC--:B------:R-:W-:Y:S02]  /*16c60*/  ISETP.GE.OR P0, PT, R5.reuse, R246.reuse, !P0 ;  /* 0x000000f60500720c */ /* 0x0c0fe40004706670 */
[----:B------:R-:W-:Y:S02]  /*16c70*/  IADD3 R7, R5, 0x9, RZ ;  /* 0x0000000905077810 */ /* 0x000fe40007ffe0ff */
[C---:B------:R-:W-:Y:S02]  /*16c80*/  ISETP.GE.OR P6, PT, R3.reuse, R246, !P6 ;  /* 0x000000f60300720c */ /* 0x040fe400077c6670 */
[----:B------:R-:W-:Y:S02]  /*16c90*/  ISETP.GE.OR P2, PT, R3, R238, !P2 ;  /* 0x000000ee0300720c */ /* 0x000fe40005746670 */
[----:B------:R-:W-:Y:S02]  /*16ca0*/  FSEL R3, R32, -INF , !P0 ;  /* 0xff80000020037808 */ /* 0x000fe40004000000 */
[----:B------:R-:W-:-:S02]  /*16cb0*/  ISETP.GE.AND P5, PT, R5, R244, PT ;  /* 0x000000f40500720c */ /* 0x000fc40003fa6270 */
[C---:B------:R-:W-:Y:S02]  /*16cc0*/  ISETP.GE.AND P4, PT, R7.reuse, R248, PT ;  /* 0x000000f80700720c */ /* 0x040fe40003f86270 */
[----:B------:R-:W-:Y:S02]  /*16cd0*/  ISETP.GE.AND P0, PT, R7, R244, PT ;  /* 0x000000f40700720c */ /* 0x000fe40003f06270 */
[----:B------:R-:W-:Y:S02]  /*16ce0*/  LOP3.LUT R4, R17, R88, RZ, 0xfc, !PT ;  /* 0x0000005811047212 */ /* 0x000fe400078efcff */
[----:B------:R-:W-:Y:S02]  /*16cf0*/  ISETP.GE.OR P5, PT, R5, R238, !P5 ;  /* 0x000000ee0500720c */ /* 0x000fe40006fa6670 */
[C---:B------:R-:W-:Y:S02]  /*16d00*/  ISETP.GE.OR P4, PT, R7.reuse, R246, !P4 ;  /* 0x000000f60700720c */ /* 0x040fe40006786670 */
[----:B------:R-:W-:-:S02]  /*16d10*/  ISETP.GE.OR P0, PT, R7, R238, !P0 ;  /* 0x000000ee0700720c */ /* 0x000fc40004706670 */
[C---:B------:R-:W-:Y:S02]  /*16d20*/  IADD3 R7, R5.reuse, 0x10, RZ ;  /* 0x0000001005077810 */ /* 0x040fe40007ffe0ff */
[----:B------:R-:W-:Y:S01]  /*16d30*/  IADD3 R17, R5, 0x11, RZ ;  /* 0x0000001105117810 */ /* 0x000fe20007ffe0ff */
[----:B------:R-:W-:Y:S01]  /*16d40*/  HMMA.16816.F32.BF16 R76, R52, R40, R76 ;  /* 0x00000028344c723c */ /* 0x000fe2000004184c */
[----:B------:R-:W-:Y:S02]  /*16d50*/  FSEL R34, R34, -INF , !P5 ;  /* 0xff80000022227808 */ /* 0x000fe40006800000 */
[----:B------:R-:W-:Y:S02]  /*16d60*/  FSEL R6, R33, -INF , !P6 ;  /* 0xff80000021067808 */ /* 0x000fe40007000000 */
[----:B------:R-:W-:Y:S02]  /*16d70*/  FSEL R35, R35, -INF , !P2 ;  /* 0xff80000023237808 */ /* 0x000fe40005000000 */
[----:B------:R-:W-:-:S02]  /*16d80*/  FSEL R28, R28, -INF , !P1 ;  /* 0xff8000001c1c7808 */ /* 0x000fc40004800000 */
[C---:B------:R-:W-:Y:S02]  /*16d90*/  ISETP.GE.AND P2, PT, R7.reuse, R248, PT ;  /* 0x000000f80700720c */ /* 0x040fe40003f46270 */
[----:B------:R-:W-:Y:S02]  /*16da0*/  ISETP.GE.AND P5, PT, R7, R244, PT ;  /* 0x000000f40700720c */ /* 0x000fe40003fa6270 */
[C---:B------:R-:W-:Y:S02]  /*16db0*/  ISETP.GE.AND P6, PT, R17.reuse, R248, PT ;  /* 0x000000f81100720c */ /* 0x040fe40003fc6270 */
[----:B------:R-:W-:Y:S01]  /*16dc0*/  ISETP.GE.AND P1, PT, R17, R244, PT ;  /* 0x000000f41100720c */ /* 0x000fe20003f26270 */
[----:B-1----:R-:W-:Y:S01]  /*16dd0*/  HMMA.16816.F32.BF16 R72, R12, R36, R72 ;  /* 0x000000240c48723c */ /* 0x002fe20000041848 */
[C---:B------:R-:W-:Y:S02]  /*16de0*/  ISETP.GE.OR P2, PT, R7.reuse, R246, !P2 ;  /* 0x000000f60700720c */ /* 0x040fe40005746670 */
[----:B------:R-:W-:-:S02]  /*16df0*/  ISETP.GE.OR P5, PT, R7, R238, !P5 ;  /* 0x000000ee0700720c */ /* 0x000fc40006fa6670 */
[C---:B------:R-:W-:Y:S02]  /*16e00*/  ISETP.GE.OR P6, PT, R17.reuse, R246, !P6 ;  /* 0x000000f61100720c */ /* 0x040fe400077c6670 */
[----:B------:R-:W-:Y:S01]  /*16e10*/  ISETP.GE.OR P1, PT, R17, R238, !P1 ;  /* 0x000000ee1100720c */ /* 0x000fe20004f26670 */
[----:B------:R-:W-:Y:S01]  /*16e20*/  HMMA.16816.F32.BF16 R60, R52, R42, R60 ;  /* 0x0000002a343c723c */ /* 0x000fe2000004183c */
[C---:B------:R-:W-:Y:S02]  /*16e30*/  IADD3 R17, R5.reuse, 0x18, RZ ;  /* 0x0000001805117810 */ /* 0x040fe40007ffe0ff */
[----:B------:R-:W-:Y:S02]  /*16e40*/  IADD3 R7, R5, 0x19, RZ ;  /* 0x0000001905077810 */ /* 0x000fe40007ffe0ff */
[----:B------:R-:W-:Y:S02]  /*16e50*/  FSEL R30, R30, -INF , !P3 ;  /* 0xff8000001e1e7808 */ /* 0x000fe40005800000 */
[----:B------:R-:W-:-:S02]  /*16e60*/  FSEL R29, R29, -INF , !P4 ;  /* 0xff8000001d1d7808 */ /* 0x000fc40006000000 */
[----:B------:R-:W-:Y:S02]  /*16e70*/  FSEL R31, R31, -INF , !P0 ;  /* 0xff8000001f1f7808 */ /* 0x000fe40004000000 */
[----:B------:R-:W-:Y:S02]  /*16e80*/  FSEL R24, R24, -INF , !P2 ;  /* 0xff80000018187808 */ /* 0x000fe40005000000 */
[C---:B------:R-:W-:Y:S02]  /*16e90*/  ISETP.GE.AND P0, PT, R17.reuse, R248, PT ;  /* 0x000000f81100720c */ /* 0x040fe40003f06270 */
[----:B------:R-:W-:Y:S02]  /*16ea0*/  ISETP.GE.AND P3, PT, R17, R244, PT ;  /* 0x000000f41100720c */ /* 0x000fe40003f66270 */
[C---:B------:R-:W-:Y:S02]  /*16eb0*/  ISETP.GE.AND P4, PT, R7.reuse, R248, PT ;  /* 0x000000f80700720c */ /* 0x040fe40003f86270 */
[----:B------:R-:W-:Y:S01]  /*16ec0*/  ISETP.GE.AND P2, PT, R7, R244, PT ;  /* 0x000000f40700720c */ /* 0x000fe20003f46270 */
[----:B------:R-:W-:Y:S01]  /*16ed0*/  HMMA.16816.F32.BF16 R68, R12, R38, R68 ;  /* 0x000000260c44723c */ /* 0x000fe20000041844 */
[----:B------:R-:W-:-:S02]  /*16ee0*/  ISETP.GE.OR P0, PT, R17, R246, !P0 ;  /* 0x000000f61100720c */ /* 0x000fc40004706670 */
        /* <DEDUP_REMOVED lines=8> */
[-C--:B------:R-:W-:Y:S02]  /*16f70*/  ISETP.GE.AND P1, PT, R17, R248.reuse, PT ;  /* 0x000000f81100720c */ /* 0x080fe40003f26270 */
[C---:B------:R-:W-:Y:S02]  /*16f80*/  ISETP.GE.AND P6, PT, R7.reuse, R248, PT ;  /* 0x000000f80700720c */ /* 0x040fe40003fc6270 */
[----:B------:R-:W-:Y:S01]  /*16f90*/  ISETP.GE.AND P0, PT, R7, R244, PT ;  /* 0x000000f40700720c */ /* 0x000fe20003f06270 */
[----:B--2---:R-:W-:Y:S01]  /*16fa0*/  HMMA.16816.F32.BF16 R76, R12, R8, R76 ;  /* 0x000000080c4c723c */ /* 0x004fe2000004184c */
        /* <DEDUP_REMOVED lines=8> */
[-C--:B------:R-:W-:Y:S02]  /*17030*/  ISETP.GE.AND P4, PT, R9, R248.reuse, PT ;  /* 0x000000f80900720c */ /* 0x080fe40003f86270 */
[C---:B------:R-:W-:Y:S02]  /*17040*/  ISETP.GE.AND P3, PT, R7.reuse, R248, PT ;  /* 0x000000f80700720c */ /* 0x040fe40003f66270 */
[----:B------:R-:W-:Y:S01]  /*17050*/  ISETP.GE.AND P1, PT, R7, R244, PT ;  /* 0x000000f40700720c */ /* 0x000fe20003f26270 */
[----:B------:R-:W-:Y:S01]  /*17060*/  HMMA.16816.F32.BF16 R60, R12, R10, R60 ;  /* 0x0000000a0c3c723c */ /* 0x000fe2000004183c */
[-C--:B------:R-:W-:Y:S02]  /*17070*/  ISETP.GE.OR P4, PT, R9, R246.reuse, !P4 ;  /* 0x000000f60900720c */ /* 0x080fe40006786670 */
[----:B------:R-:W-:-:S02]  /*17080*/  ISETP.GE.OR P3, PT, R7, R246, !P3 ;  /* 0x000000f60700720c */ /* 0x000fc40005f66670 */
[----:B------:R-:W-:Y:S02]  /*17090*/  ISETP.GE.OR P1, PT, R7, R238, !P1 ;  /* 0x000000ee0700720c */ /* 0x000fe40004f26670 */
[----:B------:R-:W-:Y:S02]  /*170a0*/  IADD3 R7, R5, 0x31, RZ ;  /* 0x0000003105077810 */ /* 0x000fe40007ffe0ff */
[----:B------:R-:W-:Y:S02]  /*170b0*/  FSEL R187, R73, -INF , !P6 ;  /* 0xff80000049bb7808 */ /* 0x000fe40007000000 */
[----:B------:R-:W-:Y:S02]  /*170c0*/  FSEL R182, R68, -INF , !P4 ;  /* 0xff80000044b67808 */ /* 0x000fe40006000000 */
[C---:B------:R-:W-:Y:S02]  /*170d0*/  ISETP.GE.AND P6, PT, R7.reuse, R248, PT ;  /* 0x000000f80700720c */ /* 0x040fe40003fc6270 */
[----:B------:R-:W-:-:S02]  /*170e0*/  ISETP.GE.AND P4, PT, R7, R244, PT ;  /* 0x000000f40700720c */ /* 0x000fc40003f86270 */
[----:B------:R-:W-:Y:S02]  /*170f0*/  FSEL R32, R23, -INF , !P2 ;  /* 0xff80000017207808 */ /* 0x000fe40005000000 */
[----:B------:R-:W-:Y:S02]  /*17100*/  ISETP.GE.AND P2, PT, R9, R244, PT ;  /* 0x000000f40900720c */ /* 0x000fe40003f46270 */
[C---:B------:R-:W-:Y:S02]  /*17110*/  ISETP.GE.OR P6, PT, R7.reuse, R246, !P6 ;  /* 0x000000f60700720c */ /* 0x040fe400077c6670 */
[-C--:B------:R-:W-:Y:S02]  /*17120*/  ISETP.GE.OR P4, PT, R7, R238.reuse, !P4 ;  /* 0x000000ee0700720c */ /* 0x080fe40006786670 */
[----:B------:R-:W-:Y:S02]  /*17130*/  IADD3 R7, R5, 0x38, RZ ;  /* 0x0000003805077810 */ /* 0x000fe40007ffe0ff */
[----:B------:R-:W-:-:S02]  /*17140*/  ISETP.GE.OR P2, PT, R9, R238, !P2 ;  /* 0x000000ee0900720c */ /* 0x000fc40005746670 */
[----:B------:R-:W-:Y:S02]  /*17150*/  IADD3 R9, R5, 0x30, RZ ;  /* 0x0000003005097810 */ /* 0x000fe40007ffe0ff */
[----:B------:R-:W-:Y:S02]  /*17160*/  FSEL R190, R71, -INF , !P1 ;  /* 0xff80000047be7808 */ /* 0x000fe40004800000 */
[----:B------:R-:W-:Y:S02]  /*17170*/  ISETP.GE.AND P1, PT, R7, R244, PT ;  /* 0x000000f40700720c */ /* 0x000fe40003f26270 */
        /* <DEDUP_REMOVED lines=15> */
[----:B------:R-:W-:Y:S02]  /*17270*/  ISETP.GE.OR P0, PT, R5, R238, !P0 ;  /* 0x000000ee0500720c */ /* 0x000fe40004706670 */
        /* <DEDUP_REMOVED lines=45> */
[----:B------:R-:W2:Y:S01]  /*17550*/  LD.E.64 R16, [R18.64+0x20] ;  /* 0x0000200612107980 */ /* 0x000ea2000c101b00 */
        /* <DEDUP_REMOVED lines=19> */
[----:B------:R-:W-:Y:S02]  /*17690*/  ISETP.GE.AND P2, PT, R11, RZ, PT ;  /* 0x000000ff0b00720c */ /* 0x000fe40003f46270 */
[----:B------:R-:W-:-:S02]  /*176a0*/  @!P3 IADD3 R10, R10, 0x1, RZ ;  /* 0x000000010a0ab810 */ /* 0x000fc40007ffe0ff */
[----:B------:R-:W-:Y:S02]  /*176b0*/  ISETP.NE.AND P3, PT, R13, RZ, PT ;  /* 0x000000ff0d00720c */ /* 0x000fe40003f65270 */
[----:B------:R-:W-:-:S03]  /*176c0*/  LOP3.LUT R9, RZ, R13, RZ, 0x33, !PT ;  /* 0x0000000dff097212 */ /* 0x000fc600078e33ff */
        /* <DEDUP_REMOVED lines=21> */
[----:B------:R-:W-:-:S05]  /*17820*/  IMAD R7, R16, R8, R7 ;  /* 0x0000000810077224 */ /* 0x000fca00078e0207 */
[----:B------:R-:W-:Y:S01]  /*17830*/  IADD3 R10, R13, R7, RZ ;  /* 0x000000070d0a7210 */ /* 0x000fe20007ffe0ff */
[----:B------:R-:W-:Y:S01]  /*17840*/  IMAD.MOV.U32 R7, RZ, RZ, R12 ;  /* 0x000000ffff077224 */ /* 0x000fe200078e000c */
[----:B------:R-:W-:Y:S05]  /*17850*/  BRA `(.L_x_7958) ;  /* 0x0000003000007947 */ /* 0x000fea0003800000 */
.L_x_7957:
[----:B------:R-:W2:Y:S02]  /*17860*/  LD.E R7, [R18.64+0x38] ;  /* 0x0000380612077980 */ /* 0x000ea4000c101900 */
[----:B--2---:R-:W-:-:S04]  /*17870*/  LEA R7, -R7, RZ, 0x6 ;  /* 0x000000ff07077211 */ /* 0x004fc800078e31ff */
[----:B------:R-:W-:Y:S02]  /*17880*/  SHF.R.S32.HI R10, RZ, 0x1f, R7 ;  /* 0x0000001fff0a7819 */ /* 0x000fe40000011407 */
.L_x_7958:
[----:B------:R-:W-:Y:S05]  /*17890*/  BSYNC B0 ;  /* 0x0000000000007941 */ /* 0x000fea0003800000 */
.L_x_7956:
        /* <DEDUP_REMOVED lines=31> */
.L_x_7955:
[----:B------:R-:W-:Y:S05]  /*17a90*/  BSYNC B1 ;  /* 0x0000000000017941 */ /* 0x000fea0003800000 */
.L_x_7954:
[----:B------:R-:W2:Y:S01]  /*17aa0*/  LD.E R188, [R18.64+0xdc] ;  /* 0x0000dc0612bc7980 */ /* 0x000ea2000c101900 */
        /* <DEDUP_REMOVED lines=47> */
[----:B-1----:R-:W-:-:S03]  /*17da0*/  FMNMX.FTZ R7, R10, R7, !PT ;  /* 0x000000070a077209 */ /* 0x002fc60007810000 */
[----:B------:R-:W-:Y:S04]  /*17db0*/  LDSM.16.MT88.4 R96, [R219+0x14000] ;  /* 0x01400000db60783b */ /* 0x000fe80000004200 */
[----:B------:R-:W1:Y:S04]  /*17dc0*/  SHFL.BFLY PT, R164, R7, 0x1, 0x1f ;  /* 0x0c201f0007a47f89 */ /* 0x000e6800000e0000 */
[----:B------:R-:W-:Y:S04]  /*17dd0*/  LDSM.16.MT88.4 R104, [R223+0x16000] ;  /* 0x01600000df68783b */ /* 0x000fe80000004200 */
[----:B------:R-:W-:Y:S01]  /*17de0*/  LDSM.16.MT88.4 R112, [R221+0x16000] ;  /* 0x01600000dd70783b */ /* 0x000fe20000004200 */
[----:B---3--:R-:W-:-:S03]  /*17df0*/  FMNMX.FTZ R8, R9, R8, !PT ;  /* 0x0000000809087209 */ /* 0x008fc60007810000 */
[----:B------:R-:W-:Y:S04]  /*17e00*/  LDSM.16.MT88.4 R120, [R220+0x16000] ;  /* 0x01600000dc78783b */ /* 0x000fe80000004200 */
[----:B------:R-:W3:Y:S04]  /*17e10*/  SHFL.BFLY PT, R5, R8, 0x1, 0x1f ;  /* 0x0c201f0008057f89 */ /* 0x000ee800000e0000 */
[----:B------:R-:W-:Y:S01]  /*17e20*/  LDSM.16.MT88.4 R12, [R219+0x10800] ;  /* 0x01080000db0c783b */ /* 0x000fe20000004200 */
[----:B-1----:R-:W-:-:S04]  /*17e30*/  FMNMX.FTZ R164, R7, R164, !PT ;  /* 0x000000a407a47209 */ /* 0x002fc80007810000 */
[----:B------:R-:W-:Y:S01]  /*17e40*/  FSETP.NEU.FTZ.AND P2, PT, R164, -INF , PT ;  /* 0xff800000a400780b */ /* 0x000fe20003f5d000 */
[----:B--2---:R-:W-:-:S05]  /*17e50*/  FMUL.FTZ R199, R188, R164 ;  /* 0x000000a4bcc77220 */ /* 0x004fca0000410000 */
[----:B------:R-:W-:-:S05]  /*17e60*/  FSEL R199, R199, RZ, P2 ;  /* 0x000000ffc7c77208 */ /* 0x000fca0001000000 */
[-CC-:B------:R-:W-:Y:S01]  /*17e70*/  FFMA.FTZ R181, R3, R188.reuse, -R199.reuse ;  /* 0x000000bc03b57223 */ /* 0x180fe200000108c7 */
[----:B---3--:R-:W-:Y:S01]  /*17e80*/  FMNMX.FTZ R3, R8, R5, !PT ;  /* 0x0000000508037209 */ /* 0x008fe20007810000 */
[-CC-:B------:R-:W-:Y:S01]  /*17e90*/  FFMA.FTZ R176, R6, R188.reuse, -R199.reuse ;  /* 0x000000bc06b07223 */ /* 0x180fe200000108c7 */
[----:B------:R-:W-:Y:S01]  /*17ea0*/  LDSM.16.MT88.4 R8, [R223+0x12800] ;  /* 0x01280000df08783b */ /* 0x000fe20000004200 */
[-CC-:B------:R-:W-:Y:S01]  /*17eb0*/  FFMA.FTZ R179, R28, R188.reuse, -R199.reuse ;  /* 0x000000bc1cb37223 */ /* 0x180fe200000108c7 */
[----:B------:R-:W-:Y:S01]  /*17ec0*/  FSETP.NEU.FTZ.AND P2, PT, R3, -INF , PT ;  /* 0xff8000000300780b */ /* 0x000fe20003f5d000 */
[----:B------:R-:W-:Y:S01]  /*17ed0*/  FMUL.FTZ R191, R188, R3 ;  /* 0x00000003bcbf7220 */ /* 0x000fe20000410000 */
[----:B------:R-:W1:Y:S01]  /*17ee0*/  LDSM.16.MT88.4 R4, [R219+0x16000] ;  /* 0x01600000db04783b */ /* 0x000e620000004200 */
[-CC-:B------:R-:W-:Y:S01]  /*17ef0*/  FFMA.FTZ R172, R29, R188.reuse, -R199.reuse ;  /* 0x000000bc1dac7223 */ /* 0x180fe200000108c7 */
[----:B------:R-:W-:Y:S01]  /*17f00*/  MUFU.EX2 R181, R181 ;  /* 0x000000b500b57308 */ /* 0x000fe20000000800 */
[-CC-:B------:R-:W-:Y:S01]  /*17f10*/  FFMA.FTZ R177, R24, R188.reuse, -R199.reuse ;  /* 0x000000bc18b17223 */ /* 0x180fe200000108c7 */
[----:B------:R-:W-:Y:S01]  /*17f20*/  FSEL R191, R191, RZ, P2 ;  /* 0x000000ffbfbf7208 */ /* 0x000fe20001000000 */
[----:B------:R-:W-:-:S02]  /*17f30*/  FFMA.FTZ R166, R25, R188, -R199 ;  /* 0x000000bc19a67223 */ /* 0x000fc400000108c7 */
[-C--:B------:R-:W-:Y:S02]  /*17f40*/  FFMA.FTZ R17, R20, R188.reuse, -R199 ;  /* 0x000000bc14117223 */ /* 0x080fe400000108c7 */
[-CC-:B------:R-:W-:Y:S01]  /*17f50*/  FFMA.FTZ R178, R34, R188.reuse, -R191.reuse ;  /* 0x000000bc22b27223 */ /* 0x180fe200000108bf */
[----:B------:R-:W2:Y:S01]  /*17f60*/  MUFU.EX2 R176, R176 ;  /* 0x000000b000b07308 */ /* 0x000ea20000000800 */
[-CC-:B------:R-:W-:Y:S02]  /*17f70*/  FFMA.FTZ R185, R35, R188.reuse, -R191.reuse ;  /* 0x000000bc23b97223 */ /* 0x180fe400000108bf */
[-CC-:B------:R-:W-:Y:S02]  /*17f80*/  FFMA.FTZ R183, R30, R188.reuse, -R191.reuse ;  /* 0x000000bc1eb77223 */ /* 0x180fe400000108bf */
[-CC-:B------:R-:W-:Y:S02]  /*17f90*/  FFMA.FTZ R174, R31, R188.reuse, -R191.reuse ;  /* 0x000000bc1fae7223 */ /* 0x180fe400000108bf */
[-CC-:B------:R-:W-:Y:S01]  /*17fa0*/  FFMA.FTZ R175, R26, R188.reuse, -R191.reuse ;  /* 0x000000bc1aaf7223 */ /* 0x180fe200000108bf */
[----:B------:R-:W-:Y:S01]  /*17fb0*/  MUFU.EX2 R179, R179 ;  /* 0x000000b300b37308 */ /* 0x000fe20000000800 */
[-C--:B------:R-:W-:Y:S01]  /*17fc0*/  FFMA.FTZ R16, R27, R188.reuse, -R191 ;  /* 0x000000bc1b107223 */ /* 0x080fe200000108bf */
[----:B------:R-:W-:Y:S01]  /*17fd0*/  LDSM.16.MT88.4 R28, [R223+0x10800] ;  /* 0x01080000df1c783b */ /* 0x000fe20000004200 */
[----:B------:R-:W-:-:S02]  /*17fe0*/  FFMA.FTZ R2, R21, R188, -R199 ;  /* 0x000000bc15027223 */ /* 0x000fc400000108c7 */
[-CC-:B------:R-:W-:Y:S01]  /*17ff0*/  FFMA.FTZ R173, R33, R188.reuse, -R191.reuse ;  /* 0x000000bc21ad7223 */ /* 0x180fe200000108bf */
[----:B------:R-:W3:Y:S01]  /*18000*/  LDSM.16.MT88.4 R24, [R221+0x10800] ;  /* 0x01080000dd18783b */ /* 0x000ee20000004200 */
[-C--:B------:R-:W-:Y:S01]  /*18010*/  FFMA.FTZ R0, R32, R188.reuse, -R191 ;  /* 0x000000bc20007223 */ /* 0x080fe200000108bf */
[----:B------:R-:W4:Y:S01]  /*18020*/  MUFU.EX2 R172, R172 ;  /* 0x000000ac00ac7308 */ /* 0x000f220000000800 */
[----:B--2---:R-:W-:Y:S01]  /*18030*/  F2FP.BF16.PACK_AB R128, R176, R181 ;  /* 0x000000b5b080723e */ /* 0x004fe200000010ff */
[----:B------:R-:W2:Y:S01]  /*18040*/  LDSM.16.MT88.4 R20, [R220+0x10800] ;  /* 0x01080000dc14783b */ /* 0x000ea20000004200 */
[-CC-:B------:R-:W-:Y:S02]  /*18050*/  FFMA.FTZ R180, R180, R188.reuse, -R199.reuse ;  /* 0x000000bcb4b47223 */ /* 0x180fe400000108c7 */
[-CC-:B------:R-:W-:Y:S01]  /*18060*/  FFMA.FTZ R187, R187, R188.reuse, -R199.reuse ;  /* 0x000000bcbbbb7223 */ /* 0x180fe200000108c7 */
[----:B------:R-:W-:Y:S01]  /*18070*/  LDSM.16.MT88.4 R32, [R221+0x12800] ;  /* 0x01280000dd20783b */ /* 0x000fe20000004200 */
[-CC-:B------:R-:W-:Y:S01]  /*18080*/  FFMA.FTZ R182, R182, R188.reuse, -R199.reuse ;  /* 0x000000bcb6b67223 */ /* 0x180fe200000108c7 */
[----:B------:R-:W-:Y:S01]  /*18090*/  MUFU.EX2 R178, R178 ;  /* 0x000000b200b27308 */ /* 0x000fe20000000800 */
[----:B------:R-:W-:-:S02]  /*180a0*/  FFMA.FTZ R189, R189, R188, -R199 ;  /* 0x000000bcbdbd7223 */ /* 0x000fc400000108c7 */
[-CC-:B------:R-:W-:Y:S02]  /*180b0*/  FFMA.FTZ R192, R192, R188.reuse, -R191.reuse ;  /* 0x000000bcc0c07223 */ /* 0x180fe400000108bf */
[-CC-:B------:R-:W-:Y:S02]  /*180c0*/  FFMA.FTZ R195, R195, R188.reuse, -R191.reuse ;  /* 0x000000bcc3c37223 */ /* 0x180fe400000108bf */
[-CC-:B------:R-:W-:Y:S01]  /*180d0*/  FFMA.FTZ R193, R193, R188.reuse, -R191.reuse ;  /* 0x000000bcc1c17223 */ /* 0x180fe200000108bf */
[----:B------:R-:W5:Y:S01]  /*180e0*/  MUFU.EX2 R185, R185 ;  /* 0x000000b900b97308 */ /* 0x000f620000000800 */
[----:B----4-:R-:W-:Y:S01]  /*180f0*/  F2FP.BF16.PACK_AB R130, R172, R179 ;  /* 0x000000b3ac82723e */ /* 0x010fe200000010ff */
[-C--:B------:R-:W-:Y:S02]  /*18100*/  FFMA.FTZ R190, R190, R188.reuse, -R191 ;  /* 0x000000bcbebe7223 */ /* 0x080fe400000108bf */
[-C--:B------:R-:W-:Y:S02]  /*18110*/  FFMA.FTZ R251, R197, R188.reuse, -R199 ;  /* 0x000000bcc5fb7223 */ /* 0x080fe400000108c7 */
[----:B------:R-:W-:-:S02]  /*18120*/  FFMA.FTZ R194, R194, R188, -R191 ;  /* 0x000000bcc2c27223 */ /* 0x000fc400000108bf */
[----:B------:R-:W-:Y:S01]  /*18130*/  MUFU.EX2 R183, R183 ;  /* 0x000000b700b77308 */ /* 0x000fe20000000800 */
[-CC-:B------:R-:W-:Y:S02]  /*18140*/  FFMA.FTZ R186, R186, R188.reuse, -R191.reuse ;  /* 0x000000bcbaba7223 */ /* 0x180fe400000108bf */
[----:B------:R-:W-:Y:S02]  /*18150*/  FFMA.FTZ R249, R184, R188, -R191 ;  /* 0x000000bcb8f97223 */ /* 0x000fe400000108bf */
[----:B------:R-:W-:-:S03]  /*18160*/  FADD.FTZ R176, R181, R176 ;  /* 0x000000b0b5b07221 */ /* 0x000fc60000010000 */
[----:B------:R-:W4:Y:S01]  /*18170*/  MUFU.EX2 R174, R174 ;  /* 0x000000ae00ae7308 */ /* 0x000f220000000800 */
[----:B-----5:R-:W-:Y:S01]  /*18180*/  F2FP.BF16.PACK_AB R129, R185, R178 ;  /* 0x000000b2b981723e */ /* 0x020fe200000010ff */
[----:B------:R-:W-:Y:S02]  /*18190*/  FADD.FTZ R178, R178, R185 ;  /* 0x000000b9b2b27221 */ /* 0x000fe40000010000 */
[----:B------:R-:W-:-:S04]  /*181a0*/  FADD.FTZ R179, R179, R176 ;  /* 0x000000b0b3b37221 */ /* 0x000fc80000010000 */
[----:B------:R-:W-:Y:S01]  /*181b0*/  MUFU.EX2 R177, R177 ;  /* 0x000000b100b17308 */ /* 0x000fe20000000800 */
[----:B------:R-:W-:Y:S01]  /*181c0*/  FADD.FTZ R172, R172, R179 ;  /* 0x000000b3acac7221 */ /* 0x000fe20000010000 */
[----:B----4-:R-:W-:-:S06]  /*181d0*/  F2FP.BF16.PACK_AB R131, R174, R183 ;  /* 0x000000b7ae83723e */ /* 0x010fcc00000010ff */
        /* <DEDUP_REMOVED lines=38> */
[----:B------:R-:W-:Y:S06]  /*18440*/  MUFU.EX2 R249, R249 ;  /* 0x000000f900f97308 */ /* 0x000fec0000000800 */
        /* <DEDUP_REMOVED lines=116> */
[C---:B------:R-:W-:Y:S07]  /*18b90*/  HMMA.16816.F32.BF16 R136, R4.reuse, R32, R136 ;  /* 0x000000200488723c */ /* 0x040fee0000041888 */
[-CC-:B------:R-:W-:Y:S01]  /*18ba0*/  FFMA.FTZ R32, R201, R188.reuse, -R199.reuse ;  /* 0x000000bcc9207223 */ /* 0x180fe200000108c7 */
[----:B-1----:R-:W-:Y:S01]  /*18bb0*/  HMMA.16816.F32.BF16 R124, R4, R8, R124 ;  /* 0x00000008047c723c */ /* 0x002fe2000004187c */
[----:B------:R-:W-:-:S04]  /*18bc0*/  FFMA.FTZ R33, R200, R188, -R199 ;  /* 0x000000bcc8217223 */ /* 0x000fc800000108c7 */
[----:B------:R-:W-:Y:S03]  /*18bd0*/  MUFU.EX2 R32, R32 ;  /* 0x0000002000207308 */ /* 0x000fe60000000800 */
[C---:B------:R-:W-:Y:S01]  /*18be0*/  HMMA.16816.F32.BF16 R128, R4.reuse, R10, R128 ;  /* 0x0000000a0480723c */ /* 0x040fe20000041880 */
[----:B------:R-:W1:Y:S04]  /*18bf0*/  LDSM.16.MT88.4 R8, [R223+0x13800] ;  /* 0x01380000df08783b */ /* 0x000e680000004200 */
[----:B------:R-:W4:Y:S03]  /*18c00*/  MUFU.EX2 R33, R33 ;  /* 0x0000002100217308 */ /* 0x000f260000000800 */
[C---:B------:R-:W-:Y:S07]  /*18c10*/  HMMA.16816.F32.BF16 R132, R4.reuse, R34, R132 ;  /* 0x000000220484723c */ /* 0x040fee0000041884 */
[-C--:B------:R-:W-:Y:S01]  /*18c20*/  FFMA.FTZ R34, R198, R188.reuse, -R199 ;  /* 0x000000bcc6227223 */ /* 0x080fe200000108c7 */
[----:B------:R-:W-:Y:S01]  /*18c30*/  HMMA.16816.F32.BF16 R36, R4, R28, R36 ;  /* 0x0000001c0424723c */ /* 0x000fe20000041824 */
[----:B------:R-:W-:-:S04]  /*18c40*/  FFMA.FTZ R35, R196, R188, -R191 ;  /* 0x000000bcc4237223 */ /* 0x000fc800000108bf */
[----:B------:R-:W-:Y:S03]  /*18c50*/  MUFU.EX2 R34, R34 ;  /* 0x0000002200227308 */ /* 0x000fe60000000800 */
[C---:B------:R-:W-:Y:S01]  /*18c60*/  HMMA.16816.F32.BF16 R40, R4.reuse, R30, R40 ;  /* 0x0000001e0428723c */ /* 0x040fe20000041828 */
[----:B------:R-:W5:Y:S04]  /*18c70*/  LDSM.16.MT88.4 R28, [R223+0x11800] ;  /* 0x01180000df1c783b */ /* 0x000f680000004200 */
[----:B------:R-:W1:Y:S03]  /*18c80*/  MUFU.EX2 R35, R35 ;  /* 0x0000002300237308 */ /* 0x000e660000000800 */
[C---:B------:R-:W-:Y:S08]  /*18c90*/  HMMA.16816.F32.BF16 R100, R4.reuse, R24, R100 ;  /* 0x000000180464723c */ /* 0x040ff00000041864 */
[C---:B------:R-:W-:Y:S01]  /*18ca0*/  HMMA.16816.F32.BF16 R104, R4.reuse, R26, R104 ;  /* 0x0000001a0468723c */ /* 0x040fe20000041868 */
[----:B------:R-:W1:Y:S07]  /*18cb0*/  LDSM.16.MT88.4 R24, [R221+0x11800] ;  /* 0x01180000dd18783b */ /* 0x000e6e0000004200 */
[C---:B--2---:R-:W-:Y:S08]  /*18cc0*/  HMMA.16816.F32.BF16 R108, R4.reuse, R20, R108 ;  /* 0x00000014046c723c */ /* 0x044ff0000004186c */
[C---:B------:R-:W-:Y:S01]  /*18cd0*/  HMMA.16816.F32.BF16 R112, R4.reuse, R22, R112 ;  /* 0x000000160470723c */ /* 0x040fe20000041870 */
[----:B------:R-:W2:Y:S07]  /*18ce0*/  LDSM.16.MT88.4 R20, [R220+0x11800] ;  /* 0x01180000dc14783b */ /* 0x000eae0000004200 */
[C---:B---3--:R-:W-:Y:S08]  /*18cf0*/  HMMA.16816.F32.BF16 R116, R4.reuse, R12, R116 ;  /* 0x0000000c0474723c */ /* 0x048ff00000041874 */
[----:B------:R-:W-:Y:S01]  /*18d00*/  HMMA.16816.F32.BF16 R120, R4, R14, R120 ;  /* 0x0000000e0478723c */ /* 0x000fe20000041878 */
[----:B------:R-:W3:Y:S06]  /*18d10*/  LDSM.16.MT88.4 R12, [R219+0x11800] ;  /* 0x01180000db0c783b */ /* 0x000eec0000004200 */
[----:B----4-:R-:W-:Y:S01]  /*18d20*/  F2FP.BF16.PACK_AB R4, R33, R32 ;  /* 0x000000202104723e */ /* 0x010fe200000010ff */
[----:B------:R-:W-:Y:S01]  /*18d30*/  FADD.FTZ R32, R32, R189 ;  /* 0x000000bd20207221 */ /* 0x000fe20000010000 */
[C---:B-1----:R-:W-:Y:S01]  /*18d40*/  F2FP.BF16.PACK_AB R5, R194.reuse, R35 ;  /* 0x00000023c205723e */ /* 0x042fe200000010ff */
[----:B------:R-:W-:Y:S01]  /*18d50*/  FADD.FTZ R35, R35, R190 ;  /* 0x000000be23237221 */ /* 0x000fe20000010000 */
[----:B------:R-:W-:Y:S01]  /*18d60*/  F2FP.BF16.PACK_AB R6, R251, R34 ;  /* 0x00000022fb06723e */ /* 0x000fe200000010ff */
[----:B------:R-:W-:Y:S01]  /*18d70*/  FADD.FTZ R33, R33, R32 ;  /* 0x0000002021217221 */ /* 0x000fe20000010000 */
[----:B------:R-:W-:Y:S01]  /*18d80*/  F2FP.BF16.PACK_AB R7, R249, R186 ;  /* 0x000000baf907723e */ /* 0x000fe200000010ff */
[----:B------:R-:W-:-:S02]  /*18d90*/  FADD.FTZ R35, R194, R35 ;  /* 0x00000023c2237221 */ /* 0x000fc40000010000 */
[----:B------:R-:W-:Y:S02]  /*18da0*/  FADD.FTZ R34, R34, R33 ;  /* 0x0000002122227221 */ /* 0x000fe40000010000 */
[----:B------:R-:W-:Y:S02]  /*18db0*/  FADD.FTZ R186, R186, R35 ;  /* 0x00000023baba7221 */ /* 0x000fe40000010000 */
[----:B------:R-:W-:Y:S01]  /*18dc0*/  HMMA.16816.F32.BF16 R36, R4, R8, R36 ;  /* 0x000000080424723c */ /* 0x000fe20000041824 */
[----:B------:R-:W-:Y:S02]  /*18dd0*/  FADD.FTZ R251, R251, R34 ;  /* 0x00000022fbfb7221 */ /* 0x000fe40000010000 */
[----:B------:R-:W-:-:S05]  /*18de0*/  FADD.FTZ R249, R249, R186 ;  /* 0x000000baf9f97221 */ /* 0x000fca0000010000 */
[C---:B------:R-:W-:Y:S01]  /*18df0*/  HMMA.16816.F32.BF16 R40, R4.reuse, R10, R40 ;  /* 0x0000000a0428723c */ /* 0x040fe20000041828 */
[----:B------:R-:W1:Y:S07]  /*18e00*/  LDSM.16.MT88.4 R8, [R223+0x15800] ;  /* 0x01580000df08783b */ /* 0x000e6e0000004200 */
[C---:B-----5:R-:W-:Y:S08]  /*18e10*/  HMMA.16816.F32.BF16 R160, R4.reuse, R28, R160 ;  /* 0x0000001c04a0723c */ /* 0x060ff000000418a0 */
        /* <DEDUP_REMOVED lines=30> */
[C---:B------:R-:W-:Y:S08]  /*19000*/  HMMA.16816.F32.BF16 R88, R4.reuse, R30, R88 ;  /* 0x0000001e0458723c */ /* 0x040ff00000041858 */
[C---:B-----5:R-:W-:Y:S08]  /*19010*/  HMMA.16816.F32.BF16 R92, R4.reuse, R24, R92 ;  /* 0x00000018045c723c */ /* 0x060ff0000004185c */
[C---:B------:R-:W-:Y:S08]  /*19020*/  HMMA.16816.F32.BF16 R96, R4.reuse, R26, R96 ;  /* 0x0000001a0460723c */ /* 0x040ff00000041860 */
[C---:B--2---:R-:W-:Y:S08]  /*19030*/  HMMA.16816.F32.BF16 R108, R4.reuse, R20, R108 ;  /* 0x00000014046c723c */ /* 0x044ff0000004186c */
[C---:B------:R-:W-:Y:S08]  /*19040*/  HMMA.16816.F32.BF16 R112, R4.reuse, R22, R112 ;  /* 0x000000160470723c */ /* 0x040ff00000041870 */
[C---:B---3--:R-:W-:Y:S08]  /*19050*/  HMMA.16816.F32.BF16 R116, R4.reuse, R12, R116 ;  /* 0x0000000c0474723c */ /* 0x048ff00000041874 */
        /* <DEDUP_REMOVED lines=72> */
.L_x_7961:
[----:B------:R-:W-:Y:S02]  /*194e0*/  ULDC.64 UR4, c[0x0][0x118] ;  /* 0x0000460000047ab9 */ /* 0x000fe40000000a00 */
[----:B------:R-:W2:Y:S02]  /*194f0*/  LD.E R4, [R18.64+0x40] ;  /* 0x0000400412047980 */ /* 0x000ea4000c101900 */
[----:B--2---:R-:W-:-:S04]  /*19500*/  LEA R4, -R4, RZ, 0x6 ;  /* 0x000000ff04047211 */ /* 0x004fc800078e31ff */
[----:B------:R-:W-:Y:S02]  /*19510*/  SHF.R.S32.HI R5, RZ, 0x1f, R4 ;  /* 0x0000001fff057819 */ /* 0x000fe40000011404 */
.L_x_7962:
[----:B------:R-:W-:Y:S05]  /*19520*/  BSYNC B0 ;  /* 0x0000000000007941 */ /* 0x000fea0003800000 */
.L_x_7960:
        /* <DEDUP_REMOVED lines=34> */
[----:B--2---:R-:W3:Y:S04]  /*19750*/  LDSM.16.M88.4 R4, [R228+0x9000] ;  /* 0x00900000e404783b */ /* 0x004ee80000000200 */
[----:B------:R-:W2:Y:S04]  /*19760*/  LDSM.16.M88.4 R180, [R228+0x9800] ;  /* 0x00980000e4b4783b */ /* 0x000ea80000000200 */
[----:B------:R-:W-:Y:S04]  /*19770*/  LDSM.16.M88.4 R176, [R227] ;  /* 0x00000000e3b0783b */ /* 0x000fe80000000200 */
[----:B------:R-:W1:Y:S04]  /*19780*/  LDSM.16.M88.4 R172, [R226] ;  /* 0x00000000e2ac783b */ /* 0x000e680000000200 */
[----:B------:R-:W1:Y:S04]  /*19790*/  LDSM.16.M88.4 R32, [R218] ;  /* 0x00000000da20783b */ /* 0x000e680000000200 */
[----:B------:R-:W1:Y:S04]  /*197a0*/  LDSM.16.M88.4 R196, [R217] ;  /* 0x00000000d9c4783b */ /* 0x000e680000000200 */
[----:B------:R-:W1:Y:S04]  /*197b0*/  LDSM.16.M88.4 R184, [R216] ;  /* 0x00000000d8b8783b */ /* 0x000e680000000200 */
[----:B------:R-:W-:Y:S01]  /*197c0*/  LDSM.16.M88.4 R200, [R222+0x9000] ;  /* 0x00900000dec8783b */ /* 0x000fe20000000200 */
[C---:B----4-:R-:W-:Y:S03]  /*197d0*/  HMMA.16816.F32.BF16 R28, R188.reuse, R24, RZ ;  /* 0x00000018bc1c723c */ /* 0x050fe600000418ff */
[----:B------:R-:W4:Y:S04]  /*197e0*/  S2R R0, SR_TID.X ;  /* 0x0000000000007919 */ /* 0x000f280000002100 */
[----:B------:R-:W0:Y:S01]  /*197f0*/  LDGDEPBAR ;  /* 0x00000000000079af */ /* 0x000e220000000000 */
[C---:B-----5:R-:W-:Y:S08]  /*19800*/  HMMA.16816.F32.BF16 R20, R188.reuse, R12, RZ ;  /* 0x0000000cbc14723c */ /* 0x060ff000000418ff */
[C---:B------:R-:W-:Y:S08]  /*19810*/  HMMA.16816.F32.BF16 R24, R188.reuse, R26, RZ ;  /* 0x0000001abc18723c */ /* 0x040ff000000418ff */
[----:B------:R-:W-:Y:S01]  /*19820*/  HMMA.16816.F32.BF16 R12, R188, R14, RZ ;  /* 0x0000000ebc0c723c */ /* 0x000fe200000418ff */
[----:B----4-:R-:W-:-:S05]  /*19830*/  IMAD.SHL.U32 R0, R0, 0x2, RZ ;  /* 0x0000000200007824 */ /* 0x010fca00078e00ff */
[----:B------:R-:W-:Y:S02]  /*19840*/  LOP3.LUT R0, R0, 0x6, RZ, 0xc0, !PT ;  /* 0x0000000600007812 */ /* 0x000fe400078ec0ff */
[----:B---3--:R-:W-:Y:S03]  /*19850*/  HMMA.16816.F32.BF16 R8, R188, R4, RZ ;  /* 0x00000004bc08723c */ /* 0x008fe600000418ff */
[----:B------:R-:W-:-:S05]  /*19860*/  IMAD R17, R247, 0x40, R0 ;  /* 0x00000040f7117824 */ /* 0x000fca00078e0200 */
[C---:B------:R-:W-:Y:S01]  /*19870*/  HMMA.16816.F32.BF16 R4, R188.reuse, R6, RZ ;  /* 0x00000006bc04723c */ /* 0x040fe200000418ff */
[C---:B------:R-:W-:Y:S02]  /*19880*/  ISETP.GE.AND P5, PT, R17.reuse, R248, PT ;  /* 0x000000f81100720c */ /* 0x040fe40003fa6270 */
[C---:B------:R-:W-:Y:S02]  /*19890*/  ISETP.GE.AND P2, PT, R17.reuse, R244, PT ;  /* 0x000000f41100720c */ /* 0x040fe40003f46270 */
[C---:B------:R-:W-:Y:S02]  /*198a0*/  ISETP.GE.OR P5, PT, R17.reuse, R246, !P5 ;  /* 0x000000f61100720c */ /* 0x040fe40006fa6670 */
[C---:B------:R-:W-:Y:S01]  /*198b0*/  ISETP.GE.OR P2, PT, R17.reuse, R238, !P2 ;  /* 0x000000ee1100720c */ /* 0x040fe20005746670 */
[----:B--2---:R-:W-:Y:S01]  /*198c0*/  HMMA.16816.F32.BF16 R192, R188, R180, RZ ;  /* 0x000000b4bcc0723c */ /* 0x004fe200000418ff */
[----:B------:R-:W-:-:S07]  /*198d0*/  IADD3 R165, R17, 0x9, RZ ;  /* 0x0000000911a57810 */ /* 0x000fce0007ffe0ff */
[----:B------:R-:W-:Y:S01]  /*198e0*/  HMMA.16816.F32.BF16 R188, R188, R182, RZ ;  /* 0x000000b6bcbc723c */ /* 0x000fe200000418ff */
[----:B------:R-:W-:Y:S07]  /*198f0*/  LDSM.16.M88.4 R180, [R225] ;  /* 0x00000000e1b4783b */ /* 0x000fee0000000200 */
        /* <DEDUP_REMOVED lines=37> */
[----:B------:R-:W-:Y:S04]  /*19b50*/  LDSM.16.M88.4 R184, [R212] ;  /* 0x00000000d4b8783b */ /* 0x000fe80000000200 */
[----:B------:R-:W-:Y:S03]  /*19b60*/  LDSM.16.M88.4 R200, [R209] ;  /* 0x00000000d1c8783b */ /* 0x000fe60000000200 */
[C---:B---3--:R-:W-:Y:S08]  /*19b70*/  HMMA.16816.F32.BF16 R28, R180.reuse, R176, R28 ;  /* 0x000000b0b41c723c */ /* 0x048ff0000004181c */
[C---:B------:R-:W-:Y:S01]  /*19b80*/  HMMA.16816.F32.BF16 R24, R180.reuse, R178, R24 ;  /* 0x000000b2b418723c */ /* 0x040fe20000041818 */
[----:B------:R-:W3:Y:S07]  /*19b90*/  LDSM.16.M88.4 R176, [R227+0x2000] ;  /* 0x00200000e3b0783b */ /* 0x000eee0000000200 */
[C---:B-1----:R-:W-:Y:S08]  /*19ba0*/  HMMA.16816.F32.BF16 R20, R180.reuse, R172, R20 ;  /* 0x000000acb414723c */ /* 0x042ff00000041814 */
[C---:B------:R-:W-:Y:S01]  /*19bb0*/  HMMA.16816.F32.BF16 R12, R180.reuse, R174, R12 ;  /* 0x000000aeb40c723c */ /* 0x040fe2000004180c */
[----:B------:R-:W1:Y:S07]  /*19bc0*/  LDSM.16.M88.4 R172, [R214] ;  /* 0x00000000d6ac783b */ /* 0x000e6e0000000200 */
[C---:B--2---:R-:W-:Y:S08]  /*19bd0*/  HMMA.16816.F32.BF16 R8, R180.reuse, R32, R8 ;  /* 0x00000020b408723c */ /* 0x044ff00000041808 */
[C---:B------:R-:W-:Y:S01]  /*19be0*/  HMMA.16816.F32.BF16 R4, R180.reuse, R34, R4 ;  /* 0x00000022b404723c */ /* 0x040fe20000041804 */
[----:B------:R-:W2:Y:S07]  /*19bf0*/  LDSM.16.M88.4 R32, [R213] ;  /* 0x00000000d520783b */ /* 0x000eae0000000200 */
[C---:B------:R-:W-:Y:S08]  /*19c00*/  HMMA.16816.F32.BF16 R192, R180.reuse, R196, R192 ;  /* 0x000000c4b4c0723c */ /* 0x040ff000000418c0 */
[----:B------:R-:W-:Y:S01]  /*19c10*/  HMMA.16816.F32.BF16 R188, R180, R198, R188 ;  /* 0x000000c6b4bc723c */ /* 0x000fe200000418bc */
[----:B------:R-:W4:Y:S04]  /*19c20*/  LDSM.16.M88.4 R180, [R211] ;  /* 0x00000000d3b4783b */ /* 0x000f280000000200 */
[----:B------:R-:W-:Y:S03]  /*19c30*/  LDSM.16.M88.4 R196, [R222+0xa800] ;  /* 0x00a80000dec4783b */ /* 0x000fe60000000200 */
[C---:B---3--:R-:W-:Y:S08]  /*19c40*/  HMMA.16816.F32.BF16 R8, R176.reuse, R184, R8 ;  /* 0x000000b8b008723c */ /* 0x048ff00000041808 */
[C---:B-1----:R-:W-:Y:S08]  /*19c50*/  HMMA.16816.F32.BF16 R28, R176.reuse, R172, R28 ;  /* 0x000000acb01c723c */ /* 0x042ff0000004181c */
[C---:B------:R-:W-:Y:S01]  /*19c60*/  HMMA.16816.F32.BF16 R24, R176.reuse, R174, R24 ;  /* 0x000000aeb018723c */ /* 0x040fe20000041818 */
[----:B------:R-:W1:Y:S07]  /*19c70*/  LDSM.16.M88.4 R172, [R225+0x2000] ;  /* 0x00200000e1ac783b */ /* 0x000e6e0000000200 */
[C---:B--2---:R-:W-:Y:S08]  /*19c80*/  HMMA.16816.F32.BF16 R20, R176.reuse, R32, R20 ;  /* 0x00000020b014723c */ /* 0x044ff00000041814 */
[C---:B------:R-:W-:Y:S01]  /*19c90*/  HMMA.16816.F32.BF16 R12, R176.reuse, R34, R12 ;  /* 0x00000022b00c723c */ /* 0x040fe2000004180c */
[----:B------:R-:W2:Y:S07]  /*19ca0*/  LDSM.16.M88.4 R32, [R222+0xa000] ;  /* 0x00a00000de20783b */ /* 0x000eae0000000200 */
[C---:B------:R-:W-:Y:S01]  /*19cb0*/  HMMA.16816.F32.BF16 R4, R176.reuse, R186, R4 ;  /* 0x000000bab004723c */ /* 0x040fe20000041804 */
[----:B------:R-:W3:Y:S07]  /*19cc0*/  LDSM.16.M88.4 R184, [R222+0xb000] ;  /* 0x00b00000deb8783b */ /* 0x000eee0000000200 */
[C---:B----4-:R-:W-:Y:S08]  /*19cd0*/  HMMA.16816.F32.BF16 R192, R176.reuse, R180, R192 ;  /* 0x000000b4b0c0723c */ /* 0x050ff000000418c0 */
        /* <DEDUP_REMOVED lines=14> */
[----:B------:R-:W4:Y:S04]  /*19dc0*/  LDSM.16.M88.4 R180, [R215+0x3800] ;  /* 0x00380000d7b4783b */ /* 0x000f280000000200 */
[----:B------:R-:W-:Y:S03]  /*19dd0*/  LDSM.16.M88.4 R172, [R229+0x4000] ;  /* 0x00400000e5ac783b */ /* 0x000fe60000000200 */
[C---:B-1----:R-:W-:Y:S08]  /*19de0*/  HMMA.16816.F32.BF16 R20, R176.reuse, R196, R20 ;  /* 0x000000c4b014723c */ /* 0x042ff00000041814 */
[C---:B--2---:R-:W-:Y:S08]  /*19df0*/  HMMA.16816.F32.BF16 R28, R176.reuse, R32, R28 ;  /* 0x00000020b01c723c */ /* 0x044ff0000004181c */
[C---:B------:R-:W-:Y:S01]  /*19e00*/  HMMA.16816.F32.BF16 R24, R176.reuse, R34, R24 ;  /* 0x00000022b018723c */ /* 0x040fe20000041818 */
[----:B------:R-:W1:Y:S07]  /*19e10*/  LDSM.16.M88.4 R32, [R228+0xc000] ;  /* 0x00c00000e420783b */ /* 0x000e6e0000000200 */
        /* <DEDUP_REMOVED lines=51> */
[C---:B----4-:R-:W-:Y:S08]  /*1a150*/  HMMA.16816.F32.BF16 R20, R200.reuse, R172, R20 ;  /* 0x000000acc814723c */ /* 0x050ff00000041814 */
[C---:B------:R-:W-:Y:S01]  /*1a160*/  HMMA.16816.F32.BF16 R12, R200.reuse, R174, R12 ;  /* 0x000000aec80c723c */ /* 0x040fe2000004180c */
[----:B------:R-:W4:Y:S07]  /*1a170*/  LDSM.16.M88.4 R172, [R228+0xf000] ;  /* 0x00f00000e4ac783b */ /* 0x000f2e0000000200 */
[C---:B-1----:R-:W-:Y:S08]  /*1a180*/  HMMA.16816.F32.BF16 R8, R200.reuse, R32, R8 ;  /* 0x00000020c808723c */ /* 0x042ff00000041808 */
[----:B------:R-:W-:Y:S01]  /*1a190*/  HMMA.16816.F32.BF16 R4, R200, R34, R4 ;  /* 0x00000022c804723c */ /* 0x000fe20000041804 */
[----:B------:R-:W-:Y:S07]  /*1a1a0*/  LDSM.16.M88.4 R32, [R228+0xf800] ;  /* 0x00f80000e420783b */ /* 0x000fee0000000200 */
[C---:B--2---:R-:W-:Y:S08]  /*1a1b0*/  HMMA.16816.F32.BF16 R28, R184.reuse, R180, R28 ;  /* 0x000000b4b81c723c */ /* 0x044ff0000004181c */
[C---:B------:R-:W-:Y:S01]  /*1a1c0*/  HMMA.16816.F32.BF16 R24, R184.reuse, R182, R24 ;  /* 0x000000b6b818723c */ /* 0x040fe20000041818 */
[----:B------:R-:W-:Y:S07]  /*1a1d0*/  LDSM.16.M88.4 R180, [R227+0x6000] ;  /* 0x00600000e3b4783b */ /* 0x000fee0000000200 */
[C---:B---3--:R-:W-:Y:S08]  /*1a1e0*/  HMMA.16816.F32.BF16 R20, R184.reuse, R176, R20 ;  /* 0x000000b0b814723c */ /* 0x048ff00000041814 */
[C---:B------:R-:W-:Y:S01]  /*1a1f0*/  HMMA.16816.F32.BF16 R12, R184.reuse, R178, R12 ;  /* 0x000000b2b80c723c */ /* 0x040fe2000004180c */
[----:B------:R-:W1:Y:S07]  /*1a200*/  LDSM.16.M88.4 R176, [R206] ;  /* 0x00000000ceb0783b */ /* 0x000e6e0000000200 */
[C---:B----4-:R-:W-:Y:S08]  /*1a210*/  HMMA.16816.F32.BF16 R8, R184.reuse, R172, R8 ;  /* 0x000000acb808723c */ /* 0x050ff00000041808 */
[----:B------:R-:W-:Y:S01]  /*1a220*/  HMMA.16816.F32.BF16 R4, R184, R174, R4 ;  /* 0x000000aeb804723c */ /* 0x000fe20000041804 */
[----:B------:R-:W2:Y:S07]  /*1a230*/  LDSM.16.M88.4 R172, [R205] ;  /* 0x00000000cdac783b */ /* 0x000eae0000000200 */
[C---:B------:R-:W-:Y:S08]  /*1a240*/  HMMA.16816.F32.BF16 R192, R200.reuse, R196, R192 ;  /* 0x000000c4c8c0723c */ /* 0x040ff000000418c0 */
[----:B------:R-:W-:Y:S01]  /*1a250*/  HMMA.16816.F32.BF16 R188, R200, R198, R188 ;  /* 0x000000c6c8bc723c */ /* 0x000fe200000418bc */
[----:B------:R-:W3:Y:S07]  /*1a260*/  LDSM.16.M88.4 R196, [R204] ;  /* 0x00000000ccc4783b */ /* 0x000eee0000000200 */
[----:B-1----:R-:W-:Y:S08]  /*1a270*/  HMMA.16816.F32.BF16 R28, R180, R176, R28 ;  /* 0x000000b0b41c723c */ /* 0x002ff0000004181c */
[C---:B------:R-:W-:Y:S08]  /*1a280*/  HMMA.16816.F32.BF16 R192, R184.reuse, R32, R192 ;  /* 0x00000020b8c0723c */ /* 0x040ff000000418c0 */
[----:B------:R-:W-:Y:S01]  /*1a290*/  HMMA.16816.F32.BF16 R188, R184, R34, R188 ;  /* 0x00000022b8bc723c */ /* 0x000fe200000418bc */
[----:B------:R-:W1:Y:S04]  /*1a2a0*/  LDSM.16.M88.4 R32, [R167] ;  /* 0x00000000a720783b */ /* 0x000e680000000200 */
[----:B------:R-:W-:Y:S03]  /*1a2b0*/  LDSM.16.M88.4 R184, [R222+0xe800] ;  /* 0x00e80000deb8783b */ /* 0x000fe60000000200 */
        /* <DEDUP_REMOVED lines=13> */
[C---:B--2---:R-:W-:Y:S08]  /*1a390*/  HMMA.16816.F32.BF16 R28, R176.reuse, R172, R28 ;  /* 0x000000acb01c723c */ /* 0x044ff0000004181c */
[C---:B------:R-:W-:Y:S01]  /*1a3a0*/  HMMA.16816.F32.BF16 R24, R176.reuse, R174, R24 ;  /* 0x000000aeb018723c */ /* 0x040fe20000041818 */
[----:B------:R-:W2:Y:S07]  /*1a3b0*/  LDSM.16.M88.4 R172, [R215+0x6000] ;  /* 0x00600000d7ac783b */ /* 0x000eae0000000200 */
[C---:B------:R-:W-:Y:S01]  /*1a3c0*/  HMMA.16816.F32.BF16 R12, R176.reuse, R186, R12 ;  /* 0x000000bab00c723c */ /* 0x040fe2000004180c */
[----:B------:R-:W4:Y:S07]  /*1a3d0*/  LDSM.16.M88.4 R184, [R215+0x6800] ;  /* 0x00680000d7b8783b */ /* 0x000f2e0000000200 */
[C---:B---3--:R-:W-:Y:S08]  /*1a3e0*/  HMMA.16816.F32.BF16 R8, R176.reuse, R196, R8 ;  /* 0x000000c4b008723c */ /* 0x048ff00000041808 */
[C---:B-1----:R-:W-:Y:S07]  /*1a3f0*/  HMMA.16816.F32.BF16 R192, R176.reuse, R32, R192 ;  /* 0x00000020b0c0723c */ /* 0x042fee00000418c0 */
[----:B------:R-:W-:Y:S01]  /*1a400*/  IADD3 R33, R17, 0x1, RZ ;  /* 0x0000000111217810 */ /* 0x000fe20007ffe0ff */
[----:B------:R-:W-:Y:S03]  /*1a410*/  HMMA.16816.F32.BF16 R4, R176, R198, R4 ;  /* 0x000000c6b004723c */ /* 0x000fe60000041804 */
[----:B------:R-:W-:-:S02]  /*1a420*/  ISETP.GE.AND P4, PT, R33, R248, PT ;  /* 0x000000f82100720c */ /* 0x000fc40003f86270 */
[C---:B------:R-:W-:Y:S02]  /*1a430*/  ISETP.GE.AND P1, PT, R33.reuse, R244, PT ;  /* 0x000000f42100720c */ /* 0x040fe40003f26270 */
[C---:B------:R-:W-:Y:S01]  /*1a440*/  ISETP.GE.OR P4, PT, R33.reuse, R246, !P4 ;  /* 0x000000f62100720c */ /* 0x040fe20006786670 */
[----:B------:R-:W-:Y:S01]  /*1a450*/  HMMA.16816.F32.BF16 R188, R176, R34, R188 ;  /* 0x00000022b0bc723c */ /* 0x000fe200000418bc */
[----:B------:R-:W-:-:S07]  /*1a460*/  ISETP.GE.OR P1, PT, R33, R238, !P1 ;  /* 0x000000ee2100720c */ /* 0x000fce0004f26670 */
[C---:B--2---:R-:W-:Y:S08]  /*1a470*/  HMMA.16816.F32.BF16 R28, R180.reuse, R172, R28 ;  /* 0x000000acb41c723c */ /* 0x044ff0000004181c */
[C---:B------:R-:W-:Y:S01]  /*1a480*/  HMMA.16816.F32.BF16 R24, R180.reuse, R174, R24 ;  /* 0x000000aeb418723c */ /* 0x040fe20000041818 */
[----:B------:R-:W1:Y:S07]  /*1a490*/  LDSM.16.M88.4 R172, [R215+0x7000] ;  /* 0x00700000d7ac783b */ /* 0x000e6e0000000200 */
[C---:B----4-:R-:W-:Y:S07]  /*1a4a0*/  HMMA.16816.F32.BF16 R20, R180.reuse, R184, R20 ;  /* 0x000000b8b414723c */ /* 0x050fee0000041814 */
[----:B------:R-:W-:Y:S01]  /*1a4b0*/  IADD3 R185, R17, 0x8, RZ ;  /* 0x0000000811b97810 */ /* 0x000fe20007ffe0ff */
[----:B------:R-:W-:Y:S01]  /*1a4c0*/  HMMA.16816.F32.BF16 R12, R180, R186, R12 ;  /* 0x000000bab40c723c */ /* 0x000fe2000004180c */
[----:B------:R-:W-:-:S02]  /*1a4d0*/  FSEL R33, R28, -INF , !P5 ;  /* 0xff8000001c217808 */ /* 0x000fc40006800000 */
[----:B------:R-:W-:Y:S02]  /*1a4e0*/  FSEL R0, R30, -INF , !P2 ;  /* 0xff8000001e007808 */ /* 0x000fe40005000000 */
[C---:B------:R-:W-:Y:S02]  /*1a4f0*/  ISETP.GE.AND P6, PT, R185.reuse, R248, PT ;  /* 0x000000f8b900720c */ /* 0x040fe40003fc6270 */
[----:B------:R-:W-:Y:S02]  /*1a500*/  ISETP.GE.AND P3, PT, R185, R244, PT ;  /* 0x000000f4b900720c */ /* 0x000fe40003f66270 */
[C---:B------:R-:W-:Y:S02]  /*1a510*/  ISETP.GE.AND P5, PT, R165.reuse, R248, PT ;  /* 0x000000f8a500720c */ /* 0x040fe40003fa6270 */
[----:B------:R-:W-:Y:S02]  /*1a520*/  ISETP.GE.AND P2, PT, R165, R244, PT ;  /* 0x000000f4a500720c */ /* 0x000fe40003f46270 */
[----:B------:R-:W-:-:S02]  /*1a530*/  ISETP.GE.OR P6, PT, R185, R246, !P6 ;  /* 0x000000f6b900720c */ /* 0x000fc400077c6670 */
[----:B------:R-:W-:Y:S02]  /*1a540*/  ISETP.GE.OR P3, PT, R185, R238, !P3 ;  /* 0x000000eeb900720c */ /* 0x000fe40005f66670 */
[C---:B------:R-:W-:Y:S02]  /*1a550*/  ISETP.GE.OR P5, PT, R165.reuse, R246, !P5 ;  /* 0x000000f6a500720c */ /* 0x040fe40006fa6670 */
[----:B------:R-:W-:Y:S02]  /*1a560*/  ISETP.GE.OR P2, PT, R165, R238, !P2 ;  /* 0x000000eea500720c */ /* 0x000fe40005746670 */
[----:B------:R-:W-:Y:S02]  /*1a570*/  FSEL R28, R24, -INF , !P6 ;  /* 0xff800000181c7808 */ /* 0x000fe40007000000 */
[----:B------:R-:W-:Y:S02]  /*1a580*/  FSEL R16, R26, -INF , !P3 ;  /* 0xff8000001a107808 */ /* 0x000fe40005800000 */
[----:B------:R-:W-:Y:S01]  /*1a590*/  FSEL R250, R25, -INF , !P5 ;  /* 0xff80000019fa7808 */ /* 0x000fe20006800000 */
[----:B-1----:R-:W-:Y:S01]  /*1a5a0*/  HMMA.16816.F32.BF16 R8, R180, R172, R8 ;  /* 0x000000acb408723c */ /* 0x002fe20000041808 */
[----:B------:R-:W-:-:S02]  /*1a5b0*/  FSEL R186, R27, -INF , !P2 ;  /* 0xff8000001bba7808 */ /* 0x000fc40005000000 */
[----:B------:R-:W1:Y:S01]  /*1a5c0*/  LDSM.16.M88.4 R24, [R215+0x7800] ;  /* 0x00780000d718783b */ /* 0x000e620000000200 */
[----:B------:R-:W-:Y:S01]  /*1a5d0*/  FSEL R2, R31, -INF , !P1 ;  /* 0xff8000001f027808 */ /* 0x000fe20004800000 */
[----:B------:R-:W-:-:S04]  /*1a5e0*/  DEPBAR.LE SB0, 0x0 ;  /* 0x000080000000791a */ /* 0x000fc80000000000 */
[C---:B------:R-:W-:Y:S01]  /*1a5f0*/  IADD3 R31, R17.reuse, 0x11, RZ ;  /* 0x00000011111f7810 */ /* 0x040fe20007ffe0ff */
[----:B------:R-:W-:Y:S01]  /*1a600*/  HMMA.16816.F32.BF16 R4, R180, R174, R4 ;  /* 0x000000aeb404723c */ /* 0x000fe20000041804 */
[----:B------:R-:W-:Y:S01]  /*1a610*/  IADD3 R165, R17, 0x10, RZ ;  /* 0x0000001011a57810 */ /* 0x000fe20007ffe0ff */
[----:B------:R-:W-:Y:S01]  /*1a620*/  BAR.SYNC.DEFER_BLOCKING 0x0 ;  /* 0x0000000000007b1d */ /* 0x000fe20000010000 */
[C---:B------:R-:W-:Y:S02]  /*1a630*/  ISETP.GE.AND P6, PT, R31.reuse, R248, PT ;  /* 0x000000f81f00720c */ /* 0x040fe40003fc6270 */
[C---:B------:R-:W-:Y:S02]  /*1a640*/  ISETP.GE.AND P3, PT, R31.reuse, R244, PT ;  /* 0x000000f41f00720c */ /* 0x040fe40003f66270 */
[C---:B------:R-:W-:Y:S02]  /*1a650*/  ISETP.GE.OR P6, PT, R31.reuse, R246, !P6 ;  /* 0x000000f61f00720c */ /* 0x040fe400077c6670 */
[----:B------:R-:W-:-:S02]  /*1a660*/  ISETP.GE.OR P3, PT, R31, R238, !P3 ;  /* 0x000000ee1f00720c */ /* 0x000fc40005f66670 */
[----:B------:R-:W-:Y:S02]  /*1a670*/  IADD3 R31, R17, 0x18, RZ ;  /* 0x00000018111f7810 */ /* 0x000fe40007ffe0ff */
[----:B------:R-:W-:Y:S02]  /*1a680*/  FSEL R29, R29, -INF , !P4 ;  /* 0xff8000001d1d7808 */ /* 0x000fe40006000000 */
[C---:B------:R-:W-:Y:S02]  /*1a690*/  ISETP.GE.AND P4, PT, R165.reuse, R248, PT ;  /* 0x000000f8a500720c */ /* 0x040fe40003f86270 */
[----:B------:R-:W-:Y:S02]  /*1a6a0*/  ISETP.GE.AND P1, PT, R165, R244, PT ;  /* 0x000000f4a500720c */ /* 0x000fe40003f26270 */
[C---:B------:R-:W-:Y:S02]  /*1a6b0*/  ISETP.GE.AND P5, PT, R31.reuse, R248, PT ;  /* 0x000000f81f00720c */ /* 0x040fe40003fa6270 */
[----:B------:R-:W-:-:S02]  /*1a6c0*/  ISETP.GE.AND P2, PT, R31, R244, PT ;  /* 0x000000f41f00720c */ /* 0x000fc40003f46270 */
[C---:B------:R-:W-:Y:S02]  /*1a6d0*/  ISETP.GE.OR P4, PT, R165.reuse, R246, !P4 ;  /* 0x000000f6a500720c */ /* 0x040fe40006786670 */
[----:B------:R-:W-:Y:S02]  /*1a6e0*/  ISETP.GE.OR P1, PT, R165, R238, !P1 ;  /* 0x000000eea500720c */ /* 0x000fe40004f26670 */
[C---:B------:R-:W-:Y:S02]  /*1a6f0*/  ISETP.GE.OR P5, PT, R31.reuse, R246, !P5 ;  /* 0x000000f61f00720c */ /* 0x040fe40006fa6670 */
[----:B------:R-:W-:Y:S02]  /*1a700*/  ISETP.GE.OR P2, PT, R31, R238, !P2 ;  /* 0x000000ee1f00720c */ /* 0x000fe40005746670 */
[C---:B------:R-:W-:Y:S02]  /*1a710*/  IADD3 R165, R17.reuse, 0x19, RZ ;  /* 0x0000001911a57810 */ /* 0x040fe40007ffe0ff */
[----:B------:R-:W-:Y:S01]  /*1a720*/  IADD3 R31, R17, 0x20, RZ ;  /* 0x00000020111f7810 */ /* 0x000fe20007ffe0ff */
[----:B-1----:R-:W-:Y:S01]  /*1a730*/  HMMA.16816.F32.BF16 R192, R180, R24, R192 ;  /* 0x00000018b4c0723c */ /* 0x002fe200000418c0 */
[----:B------:R-:W-:-:S02]  /*1a740*/  FSEL R22, R22, -INF , !P1 ;  /* 0xff80000016167808 */ /* 0x000fc40004800000 */
[----:B------:R-:W-:Y:S02]  /*1a750*/  FSEL R184, R21, -INF , !P6 ;  /* 0xff80000015b87808 */ /* 0x000fe40007000000 */
[----:B------:R-:W-:Y:S02]  /*1a760*/  FSEL R23, R23, -INF , !P3 ;  /* 0xff80000017177808 */ /* 0x000fe40005800000 */
[----:B------:R-:W-:Y:S01]  /*1a770*/  ISETP.GE.AND P1, PT, R165, R244, PT ;  /* 0x000000f4a500720c */ /* 0x000fe20003f26270 */
[----:B------:R-:W-:Y:S01]  /*1a780*/  HMMA.16816.F32.BF16 R188, R180, R26, R188 ;  /* 0x0000001ab4bc723c */ /* 0x000fe200000418bc */
[C---:B------:R-:W-:Y:S02]  /*1a790*/  ISETP.GE.AND P6, PT, R31.reuse, R248, PT ;  /* 0x000000f81f00720c */ /* 0x040fe40003fc6270 */
[----:B------:R-:W-:Y:S02]  /*1a7a0*/  ISETP.GE.AND P3, PT, R31, R244, PT ;  /* 0x000000f41f00720c */ /* 0x000fe40003f66270 */
[----:B------:R-:W-:-:S02]  /*1a7b0*/  IADD3 R21, R17, 0x21, RZ ;  /* 0x0000002111157810 */ /* 0x000fc40007ffe0ff */
[----:B------:R-:W-:Y:S02]  /*1a7c0*/  FSEL R185, R20, -INF , !P4 ;  /* 0xff80000014b97808 */ /* 0x000fe40006000000 */
[C---:B------:R-:W-:Y:S02]  /*1a7d0*/  ISETP.GE.AND P4, PT, R165.reuse, R248, PT ;  /* 0x000000f8a500720c */ /* 0x040fe40003f86270 */
[----:B------:R-:W-:Y:S02]  /*1a7e0*/  ISETP.GE.OR P1, PT, R165, R238, !P1 ;  /* 0x000000eea500720c */ /* 0x000fe40004f26670 */
[----:B------:R-:W-:Y:S02]  /*1a7f0*/  FSEL R20, R12, -INF , !P5 ;  /* 0xff8000000c147808 */ /* 0x000fe40006800000 */
[C---:B------:R-:W-:Y:S02]  /*1a800*/  ISETP.GE.OR P6, PT, R31.reuse, R246, !P6 ;  /* 0x000000f61f00720c */ /* 0x040fe400077c6670 */
[----:B------:R-:W-:-:S02]  /*1a810*/  ISETP.GE.OR P3, PT, R31, R238, !P3 ;  /* 0x000000ee1f00720c */ /* 0x000fc40005f66670 */
[----:B------:R-:W-:Y:S02]  /*1a820*/  ISETP.GE.AND P5, PT, R21, R248, PT ;  /* 0x000000f81500720c */ /* 0x000fe40003fa6270 */
[----:B------:R-:W-:Y:S02]  /*1a830*/  FSEL R187, R14, -INF , !P2 ;  /* 0xff8000000ebb7808 */ /* 0x000fe40005000000 */
[----:B------:R-:W-:Y:S02]  /*1a840*/  IADD3 R31, R17, 0x28, RZ ;  /* 0x00000028111f7810 */ /* 0x000fe40007ffe0ff */
[----:B------:R-:W-:Y:S02]  /*1a850*/  ISETP.GE.AND P2, PT, R21, R244, PT ;  /* 0x000000f41500720c */ /* 0x000fe40003f46270 */
[----:B------:R-:W-:Y:S02]  /*1a860*/  ISETP.GE.OR P4, PT, R165, R246, !P4 ;  /* 0x000000f6a500720c */ /* 0x000fe40006786670 */
[----:B------:R-:W-:-:S02]  /*1a870*/  FSEL R233, R15, -INF , !P1 ;  /* 0xff8000000fe97808 */ /* 0x000fc40004800000 */
[----:B------:R-:W-:Y:S02]  /*1a880*/  ISETP.GE.OR P5, PT, R21, R246, !P5 ;  /* 0x000000f61500720c */ /* 0x000fe40006fa6670 */
[----:B------:R-:W-:Y:S02]  /*1a890*/  ISETP.GE.AND P1, PT, R31, R248, PT ;  /* 0x000000f81f00720c */ /* 0x000fe40003f26270 */
[----:B------:R-:W-:Y:S02]  /*1a8a0*/  ISETP.GE.OR P2, PT, R21, R238, !P2 ;  /* 0x000000ee1500720c */ /* 0x000fe40005746670 */
[----:B------:R-:W-:Y:S02]  /*1a8b0*/  FSEL R21, R13, -INF , !P4 ;  /* 0xff8000000d157808 */ /* 0x000fe40006000000 */
[----:B------:R-:W-:Y:S02]  /*1a8c0*/  IADD3 R13, R17, 0x29, RZ ;  /* 0x00000029110d7810 */ /* 0x000fe40007ffe0ff */
[----:B------:R-:W-:-:S02]  /*1a8d0*/  ISETP.GE.OR P1, PT, R31, R246, !P1 ;  /* 0x000000f61f00720c */ /* 0x000fc40004f26670 */
[----:B------:R-:W-:Y:S02]  /*1a8e0*/  FSEL R201, R9, -INF , !P5 ;  /* 0xff80000009c97808 */ /* 0x000fe40006800000 */
[----:B------:R-:W-:Y:S02]  /*1a8f0*/  IADD3 R9, R17, 0x31, RZ ;  /* 0x0000003111097810 */ /* 0x000fe40007ffe0ff */
[----:B------:R-:W-:Y:S02]  /*1a900*/  ISETP.GE.AND P4, PT, R31, R244, PT ;  /* 0x000000f41f00720c */ /* 0x000fe40003f86270 */
[----:B------:R-:W-:Y:S02]  /*1a910*/  FSEL R200, R8, -INF , !P6 ;  /* 0xff80000008c87808 */ /* 0x000fe40007000000 */
[----:B------:R-:W-:Y:S02]  /*1a920*/  FSEL R198, R10, -INF , !P3 ;  /* 0xff8000000ac67808 */ /* 0x000fe40005800000 */
[----:B------:R-:W-:-:S02]  /*1a930*/  ISETP.GE.AND P6, PT, R13, R248, PT ;  /* 0x000000f80d00720c */ /* 0x000fc40003fc6270 */
[----:B------:R-:W-:Y:S02]  /*1a940*/  ISETP.GE.AND P3, PT, R13, R244, PT ;  /* 0x000000f40d00720c */ /* 0x000fe40003f66270 */
[----:B------:R-:W-:Y:S02]  /*1a950*/  FSEL R202, R4, -INF , !P1 ;  /* 0xff80000004ca7808 */ /* 0x000fe40004800000 */
[----:B------:R-:W-:Y:S02]  /*1a960*/  ISETP.GE.AND P1, PT, R9, R248, PT ;  /* 0x000000f80900720c */ /* 0x000fe40003f26270 */
[----:B------:R-:W-:Y:S02]  /*1a970*/  ISETP.GE.OR P4, PT, R31, R238, !P4 ;  /* 0x000000ee1f00720c */ /* 0x000fe40006786670 */
[C---:B------:R-:W-:Y:S02]  /*1a980*/  ISETP.GE.OR P6, PT, R13.reuse, R246, !P6 ;  /* 0x000000f60d00720c */ /* 0x040fe400077c6670 */
[----:B------:R-:W-:-:S02]  /*1a990*/  ISETP.GE.OR P3, PT, R13, R238, !P3 ;  /* 0x000000ee0d00720c */ /* 0x000fc40005f66670 */
[----:B------:R-:W-:Y:S02]  /*1a9a0*/  IADD3 R13, R17, 0x30, RZ ;  /* 0x00000030110d7810 */ /* 0x000fe40007ffe0ff */
[----:B------:R-:W-:Y:S02]  /*1a9b0*/  ISETP.GE.OR P1, PT, R9, R246, !P1 ;  /* 0x000000f60900720c */ /* 0x000fe40004f26670 */
[----:B------:R-:W-:Y:S02]  /*1a9c0*/  FSEL R196, R6, -INF , !P4 ;  /* 0xff80000006c47808 */ /* 0x000fe40006000000 */
[----:B------:R-:W-:Y:S02]  /*1a9d0*/  FSEL R197, R11, -INF , !P2 ;  /* 0xff8000000bc57808 */ /* 0x000fe40005000000 */
[----:B------:R-:W-:Y:S02]  /*1a9e0*/  ISETP.GE.AND P4, PT, R9, R244, PT ;  /* 0x000000f40900720c */ /* 0x000fe40003f86270 */
[----:B------:R-:W-:-:S02]  /*1a9f0*/  ISETP.GE.AND P5, PT, R13, R248, PT ;  /* 0x000000f80d00720c */ /* 0x000fc40003fa6270 */
[----:B------:R-:W-:Y:S02]  /*1aa00*/  ISETP.GE.AND P2, PT, R13, R244, PT ;  /* 0x000000f40d00720c */ /* 0x000fe40003f46270 */
[----:B------:R-:W-:Y:S02]  /*1aa10*/  FSEL R178, R193, -INF , !P1 ;  /* 0xff800000c1b27808 */ /* 0x000fe40004800000 */
[----:B------:R-:W-:Y:S02]  /*1aa20*/  ISETP.GT.AND P1, PT, R247, R230, PT ;  /* 0x000000e6f700720c */ /* 0x000fe40003f24270 */
[----:B------:R-:W-:Y:S02]  /*1aa30*/  ISETP.GE.OR P4, PT, R9, R238, !P4 ;  /* 0x000000ee0900720c */ /* 0x000fe40006786670 */
        /* <DEDUP_REMOVED lines=9> */
[----:B------:R-:W-:Y:S02]  /*1aad0*/  ISETP.GE.AND P3, PT, R9, R244, PT ;  /* 0x000000f40900720c */ /* 0x000fe40003f66270 */
        /* <DEDUP_REMOVED lines=76> */
.L_x_7966:
[----:B------:R-:W-:Y:S02]  /*1afa0*/  ULDC.64 UR4, c[0x0][0x118] ;  /* 0x0000460000047ab9 */ /* 0x000fe40000000a00 */
[----:B------:R-:W2:Y:S02]  /*1afb0*/  LD.E R7, [R18.64+0x38] ;  /* 0x0000380412077980 */ /* 0x000ea4000c101900 */
[----:B--2---:R-:W-:-:S04]  /*1afc0*/  LEA R7, -R7, RZ, 0x6 ;  /* 0x000000ff07077211 */ /* 0x004fc800078e31ff */
[----:B------:R-:W-:Y:S02]  /*1afd0*/  SHF.R.S32.HI R6, RZ, 0x1f, R7 ;  /* 0x0000001fff067819 */ /* 0x000fe40000011407 */
.L_x_7967:
[----:B------:R-:W-:Y:S05]  /*1afe0*/  BSYNC B0 ;  /* 0x0000000000007941 */ /* 0x000fea0003800000 */
.L_x_7965:
[C---:B------:R-:W-:Y:S01]  /*1aff0*/  LEA R232, P2, R7.reuse, R232, 0x1 ;  /* 0x000000e807e87211 */ /* 0x040fe200078408ff */
[C---:B------:R-:W-:Y:S01]  /*1b000*/  IMAD.SHL.U32 R5, R168.reuse, 0x20, RZ ;  /* 0x00000020a8057824 */ /* 0x040fe200078e00ff */
[----:B------:R-:W-:Y:S01]  /*1b010*/  SHF.L.U64.HI R4, R168, 0x5, R169 ;  /* 0x00000005a8047819 */ /* 0x000fe200000102a9 */
[----:B------:R-:W-:Y:S01]  /*1b020*/  ULDC.64 UR4, c[0x0][0x118] ;  /* 0x0000460000047ab9 */ /* 0x000fe20000000a00 */
[----:B------:R-:W-:Y:S01]  /*1b030*/  LEA.HI.X R231, R7, R231, R6, 0x1, P2 ;  /* 0x000000e707e77211 */ /* 0x000fe200010f0c06 */
[----:B------:R-:W-:Y:S01]  /*1b040*/  IMAD.MOV.U32 R12, RZ, RZ, R232 ;  /* 0x000000ffff0c7224 */ /* 0x000fe200078e00e8 */
        /* <DEDUP_REMOVED lines=27> */
.L_x_7964:
[----:B------:R-:W-:Y:S05]  /*1b200*/  BSYNC B1 ;  /* 0x0000000000017941 */ /* 0x000fea0003800000 */
.L_x_7963:
[----:B------:R-:W-:Y:S01]  /*1b210*/  ULDC.64 UR4, c[0x0][0x118] ;  /* 0x0000460000047ab9 */ /* 0x000fe20000000a00 */
[----:B------:R-:W-:Y:S01]  /*1b220*/  FMNMX.FTZ R4, R164, R33, !PT ;  /* 0x00000021a4047209 */ /* 0x000fe20007810000 */
[----:B------:R-:W2:Y:S03]  /*1b230*/  LD.E R174, [R18.64+0xdc] ;  /* 0x0000dc0412ae7980 */ /* 0x000ea6000c101900 */
[----:B------:R-:W-:Y:S01]  /*1b240*/  FMNMX.FTZ R5, R29, R4, !PT ;  /* 0x000000041d057209 */ /* 0x000fe20007810000 */
[----:B-1----:R-:W-:Y:S03]  /*1b250*/  LDSM.16.MT88.4 R12, [R221+0x10000] ;  /* 0x01000000dd0c783b */ /* 0x002fe60000004200 */
[----:B------:R-:W-:Y:S01]  /*1b260*/  FMNMX.FTZ R5, R28, R5, !PT ;  /* 0x000000051c057209 */ /* 0x000fe20007810000 */
[----:B------:R-:W-:Y:S03]  /*1b270*/  LDSM.16.MT88.4 R24, [R219+0x16000] ;  /* 0x01600000db18783b */ /* 0x000fe60000004200 */
        /* <DEDUP_REMOVED lines=26> */
[----:B------:R-:W1:Y:S01]  /*1b420*/  SHFL.BFLY PT, R7, R8, 0x2, 0x1f ;  /* 0x0c401f0008077f89 */ /* 0x000e6200000e0000 */
[----:B------:R-:W-:-:S04]  /*1b430*/  FMNMX.FTZ R5, R172, R5, !PT ;  /* 0x00000005ac057209 */ /* 0x000fc80007810000 */
[----:B------:R-:W-:-:S04]  /*1b440*/  FMNMX.FTZ R6, R166, R5, !PT ;  /* 0x00000005a6067209 */ /* 0x000fc80007810000 */
[----:B------:R-:W-:-:S05]  /*1b450*/  FMNMX.FTZ R6, R165, R6, !PT ;  /* 0x00000006a5067209 */ /* 0x000fca0007810000 */
[----:B------:R-:W3:Y:S01]  /*1b460*/  SHFL.BFLY PT, R5, R6, 0x2, 0x1f ;  /* 0x0c401f0006057f89 */ /* 0x000ee200000e0000 */
[----:B-1----:R-:W-:-:S03]  /*1b470*/  FMNMX.FTZ R7, R8, R7, !PT ;  /* 0x0000000708077209 */ /* 0x002fc60007810000 */
[----:B------:R-:W-:Y:S04]  /*1b480*/  LDSM.16.MT88.4 R8, [R220+0x10000] ;  /* 0x01000000dc08783b */ /* 0x000fe80000004200 */
[----:B------:R-:W1:Y:S01]  /*1b490*/  SHFL.BFLY PT, R34, R7, 0x1, 0x1f ;  /* 0x0c201f0007227f89 */ /* 0x000e6200000e0000 */
[----:B---3--:R-:W-:-:S05]  /*1b4a0*/  FMNMX.FTZ R5, R6, R5, !PT ;  /* 0x0000000506057209 */ /* 0x008fca0007810000 */
[----:B------:R-:W3:Y:S01]  /*1b4b0*/  SHFL.BFLY PT, R4, R5, 0x1, 0x1f ;  /* 0x0c201f0005047f89 */ /* 0x000ee200000e0000 */
[----:B-1----:R-:W-:-:S04]  /*1b4c0*/  FMNMX.FTZ R34, R7, R34, !PT ;  /* 0x0000002207227209 */ /* 0x002fc80007810000 */
[----:B------:R-:W-:Y:S01]  /*1b4d0*/  FSETP.NEU.FTZ.AND P2, PT, R34, -INF , PT ;  /* 0xff8000002200780b */ /* 0x000fe20003f5d000 */
[----:B--2---:R-:W-:-:S05]  /*1b4e0*/  FMUL.FTZ R179, R174, R34 ;  /* 0x00000022aeb37220 */ /* 0x004fca0000410000 */
[----:B------:R-:W-:-:S05]  /*1b4f0*/  FSEL R179, R179, RZ, P2 ;  /* 0x000000ffb3b37208 */ /* 0x000fca0001000000 */
[--C-:B------:R-:W-:Y:S01]  /*1b500*/  FFMA.FTZ R32, R33, R174, -R179.reuse ;  /* 0x000000ae21207223 */ /* 0x100fe200000108b3 */
[----:B---3--:R-:W-:Y:S01]  /*1b510*/  FMNMX.FTZ R33, R5, R4, !PT ;  /* 0x0000000405217209 */ /* 0x008fe20007810000 */
[-CC-:B------:R-:W-:Y:S01]  /*1b520*/  FFMA.FTZ R30, R28, R174.reuse, -R179.reuse ;  /* 0x000000ae1c1e7223 */ /* 0x180fe200000108b3 */
[----:B------:R-:W-:Y:S01]  /*1b530*/  FSEL R5, R34, RZ, P2 ;  /* 0x000000ff22057208 */ /* 0x000fe20001000000 */
[-C--:B------:R-:W-:Y:S01]  /*1b540*/  FFMA.FTZ R31, R29, R174.reuse, -R179 ;  /* 0x000000ae1d1f7223 */ /* 0x080fe200000108b3 */
[C---:B------:R-:W-:Y:S01]  /*1b550*/  FSETP.NEU.FTZ.AND P0, PT, R33.reuse, -INF , PT ;  /* 0xff8000002100780b */ /* 0x040fe20003f1d000 */
[----:B------:R-:W-:Y:S01]  /*1b560*/  FMUL.FTZ R173, R174, R33 ;  /* 0x00000021aead7220 */ /* 0x000fe20000410000 */
[----:B------:R-:W-:Y:S01]  /*1b570*/  MUFU.EX2 R32, R32 ;  /* 0x0000002000207308 */ /* 0x000fe20000000800 */
[----:B------:R-:W-:Y:S01]  /*1b580*/  FADD.FTZ R5, R164, -R5 ;  /* 0x80000005a4057221 */ /* 0x000fe20000010000 */
[----:B------:R-:W-:Y:S01]  /*1b590*/  FSEL R4, R33, RZ, P0 ;  /* 0x000000ff21047208 */ /* 0x000fe20000000000 */
[----:B------:R-:W-:Y:S01]  /*1b5a0*/  FFMA.FTZ R29, R250, R174, -R179 ;  /* 0x000000aefa1d7223 */ /* 0x000fe200000108b3 */
[----:B------:R-:W-:Y:S01]  /*1b5b0*/  FSEL R173, R173, RZ, P0 ;  /* 0x000000ffadad7208 */ /* 0x000fe20000000000 */
[----:B------:R-:W-:-:S02]  /*1b5c0*/  FMUL.FTZ R164, R174, R5 ;  /* 0x00000005aea47220 */ /* 0x000fc40000410000 */
[----:B------:R-:W-:Y:S01]  /*1b5d0*/  FADD.FTZ R3, R3, -R4 ;  /* 0x8000000403037221 */ /* 0x000fe20000010000 */
[----:B------:R-:W1:Y:S01]  /*1b5e0*/  MUFU.EX2 R31, R31 ;  /* 0x0000001f001f7308 */ /* 0x000e620000000800 */
[-CC-:B------:R-:W-:Y:S02]  /*1b5f0*/  FFMA.FTZ R28, R0, R174.reuse, -R173.reuse ;  /* 0x000000ae001c7223 */ /* 0x180fe400000108ad */
[-CC-:B------:R-:W-:Y:S02]  /*1b600*/  FFMA.FTZ R2, R2, R174.reuse, -R173.reuse ;  /* 0x000000ae02027223 */ /* 0x180fe400000108ad */
[-CC-:B------:R-:W-:Y:S02]  /*1b610*/  FFMA.FTZ R0, R16, R174.reuse, -R173.reuse ;  /* 0x000000ae10007223 */ /* 0x180fe400000108ad */
[-C--:B------:R-:W-:Y:S01]  /*1b620*/  FFMA.FTZ R35, R186, R174.reuse, -R173 ;  /* 0x000000aeba237223 */ /* 0x080fe200000108ad */
[----:B------:R-:W-:Y:S01]  /*1b630*/  MUFU.EX2 R30, R30 ;  /* 0x0000001e001e7308 */ /* 0x000fe20000000800 */
[----:B------:R-:W-:Y:S01]  /*1b640*/  FMUL.FTZ R3, R174, R3 ;  /* 0x00000003ae037220 */ /* 0x000fe20000410000 */
[----:B------:R-:W2:Y:S01]  /*1b650*/  LDSM.16.MT88.4 R16, [R223+0x10000] ;  /* 0x01000000df10783b */ /* 0x000ea20000004200 */
[----:B------:R-:W-:-:S02]  /*1b660*/  FFMA.FTZ R181, R185, R174, -R179 ;  /* 0x000000aeb9b57223 */ /* 0x000fc400000108b3 */
[-C--:B------:R-:W-:Y:S02]  /*1b670*/  FFMA.FTZ R182, R184, R174.reuse, -R179 ;  /* 0x000000aeb8b67223 */ /* 0x080fe400000108b3 */
[----:B------:R-:W-:Y:S01]  /*1b680*/  FFMA.FTZ R188, R187, R174, -R173 ;  /* 0x000000aebbbc7223 */ /* 0x000fe200000108ad */
[----:B------:R-:W3:Y:S01]  /*1b690*/  MUFU.EX2 R29, R29 ;  /* 0x0000001d001d7308 */ /* 0x000ee20000000800 */
[----:B-1----:R-:W-:Y:S01]  /*1b6a0*/  F2FP.BF16.PACK_AB R4, R31, R32 ;  /* 0x000000201f04723e */ /* 0x002fe200000010ff */
[-CC-:B------:R-:W-:Y:S02]  /*1b6b0*/  FFMA.FTZ R183, R20, R174.reuse, -R179.reuse ;  /* 0x000000ae14b77223 */ /* 0x180fe400000108b3 */
[-C--:B------:R-:W-:Y:S02]  /*1b6c0*/  FFMA.FTZ R184, R21, R174.reuse, -R179 ;  /* 0x000000ae15b87223 */ /* 0x080fe400000108b3 */
[-CC-:B------:R-:W-:Y:S02]  /*1b6d0*/  FFMA.FTZ R185, R22, R174.reuse, -R173.reuse ;  /* 0x000000ae16b97223 */ /* 0x180fe400000108ad */
[----:B------:R-:W-:Y:S01]  /*1b6e0*/  MUFU.EX2 R28, R28 ;  /* 0x0000001c001c7308 */ /* 0x000fe20000000800 */
[----:B------:R-:W-:-:S02]  /*1b6f0*/  FFMA.FTZ R186, R23, R174, -R173 ;  /* 0x000000ae17ba7223 */ /* 0x000fc400000108ad */
[-CC-:B------:R-:W-:Y:S01]  /*1b700*/  FFMA.FTZ R187, R233, R174.reuse, -R173.reuse ;  /* 0x000000aee9bb7223 */ /* 0x180fe200000108ad */
[----:B------:R-:W-:Y:S01]  /*1b710*/  LDSM.16.MT88.4 R20, [R223+0x10800] ;  /* 0x01080000df14783b */ /* 0x000fe20000004200 */
[-C--:B------:R-:W-:Y:S02]  /*1b720*/  FFMA.FTZ R195, R196, R174.reuse, -R173 ;  /* 0x000000aec4c37223 */ /* 0x080fe400000108ad */
[--C-:B------:R-:W-:Y:S01]  /*1b730*/  FFMA.FTZ R189, R200, R174, -R179.reuse ;  /* 0x000000aec8bd7223 */ /* 0x100fe200000108b3 */
[----:B------:R-:W1:Y:S01]  /*1b740*/  MUFU.EX2 R2, R2 ;  /* 0x0000000200027308 */ /* 0x000e620000000800 */
[----:B---3--:R-:W-:Y:S01]  /*1b750*/  F2FP.BF16.PACK_AB R6, R29, R30 ;  /* 0x0000001e1d06723e */ /* 0x008fe200000010ff */
[-CC-:B------:R-:W-:Y:S02]  /*1b760*/  FFMA.FTZ R190, R201, R174.reuse, -R179.reuse ;  /* 0x000000aec9be7223 */ /* 0x180fe400000108b3 */
[-CC-:B------:R-:W-:Y:S02]  /*1b770*/  FFMA.FTZ R191, R202, R174.reuse, -R179.reuse ;  /* 0x000000aecabf7223 */ /* 0x180fe400000108b3 */
[----:B------:R-:W-:-:S02]  /*1b780*/  FFMA.FTZ R192, R203, R174, -R179 ;  /* 0x000000aecbc07223 */ /* 0x000fc400000108b3 */
[----:B------:R-:W-:Y:S01]  /*1b790*/  MUFU.EX2 R0, R0 ;  /* 0x0000000000007308 */ /* 0x000fe20000000800 */
[-CC-:B------:R-:W-:Y:S02]  /*1b7a0*/  FFMA.FTZ R193, R198, R174.reuse, -R173.reuse ;  /* 0x000000aec6c17223 */ /* 0x180fe400000108ad */
[-CC-:B------:R-:W-:Y:S02]  /*1b7b0*/  FFMA.FTZ R194, R197, R174.reuse, -R173.reuse ;  /* 0x000000aec5c27223 */ /* 0x180fe400000108ad */
[-C--:B------:R-:W-:Y:S02]  /*1b7c0*/  FFMA.FTZ R196, R199, R174.reuse, -R173 ;  /* 0x000000aec7c47223 */ /* 0x080fe400000108ad */
[--C-:B------:R-:W-:Y:S01]  /*1b7d0*/  FFMA.FTZ R180, R180, R174, -R179.reuse ;  /* 0x000000aeb4b47223 */ /* 0x100fe200000108b3 */
[----:B------:R-:W3:Y:S01]  /*1b7e0*/  MUFU.EX2 R35, R35 ;  /* 0x0000002300237308 */ /* 0x000ee20000000800 */
[----:B-1----:R-:W-:Y:S01]  /*1b7f0*/  F2FP.BF16.PACK_AB R5, R2, R28 ;  /* 0x0000001c0205723e */ /* 0x002fe200000010ff */
[----:B------:R-:W-:-:S02]  /*1b800*/  FFMA.FTZ R197, R178, R174, -R179 ;  /* 0x000000aeb2c57223 */ /* 0x000fc400000108b3 */
[-CC-:B------:R-:W-:Y:S02]  /*1b810*/  FFMA.FTZ R176, R176, R174.reuse, -R179.reuse ;  /* 0x000000aeb0b07223 */ /* 0x180fe400000108b3 */
[-C--:B------:R-:W-:Y:S02]  /*1b820*/  FFMA.FTZ R177, R177, R174.reuse, -R179 ;  /* 0x000000aeb1b17223 */ /* 0x080fe400000108b3 */
[----:B------:R-:W1:Y:S01]  /*1b830*/  MUFU.EX2 R164, R164 ;  /* 0x000000a400a47308 */ /* 0x000e620000000800 */
[-CC-:B------:R-:W-:Y:S02]  /*1b840*/  FFMA.FTZ R175, R175, R174.reuse, -R173.reuse ;  /* 0x000000aeafaf7223 */ /* 0x180fe400000108ad */
[-CC-:B------:R-:W-:Y:S02]  /*1b850*/  FFMA.FTZ R172, R172, R174.reuse, -R173.reuse ;  /* 0x000000aeacac7223 */ /* 0x180fe400000108ad */
[-CC-:B------:R-:W-:Y:S02]  /*1b860*/  FFMA.FTZ R166, R166, R174.reuse, -R173.reuse ;  /* 0x000000aea6a67223 */ /* 0x180fe400000108ad */
[----:B------:R-:W-:Y:S01]  /*1b870*/  FFMA.FTZ R165, R165, R174, -R173 ;  /* 0x000000aea5a57223 */ /* 0x000fe200000108ad */
[----:B------:R-:W4:Y:S01]  /*1b880*/  MUFU.EX2 R3, R3 ;  /* 0x0000000300037308 */ /* 0x000f220000000800 */
[----:B---3--:R-:W-:Y:S01]  /*1b890*/  F2FP.BF16.PACK_AB R7, R35, R0 ;  /* 0x000000002307723e */ /* 0x008fe200000010ff */
[----:B-1----:R-:W-:-:S06]  /*1b8a0*/  FMUL.FTZ R152, R152, R164 ;  /* 0x000000a498987220 */ /* 0x002fcc0000410000 */
[----:B------:R-:W-:Y:S01]  /*1b8b0*/  MUFU.EX2 R181, R181 ;  /* 0x000000b500b57308 */ /* 0x000fe20000000800 */
[-C--:B------:R-:W-:Y:S02]  /*1b8c0*/  FMUL.FTZ R153, R153, R164.reuse ;  /* 0x000000a499997220 */ /* 0x080fe40000410000 */
[-C--:B------:R-:W-:Y:S02]  /*1b8d0*/  FMUL.FTZ R148, R148, R164.reuse ;  /* 0x000000a494947220 */ /* 0x080fe40000410000 */
[----:B------:R-:W-:Y:S02]  /*1b8e0*/  FMUL.FTZ R149, R149, R164 ;  /* 0x000000a495957220 */ /* 0x000fe40000410000 */
[-C--:B----4-:R-:W-:Y:S01]  /*1b8f0*/  FMUL.FTZ R154, R154, R3.reuse ;  /* 0x000000039a9a7220 */ /* 0x090fe20000410000 */
        /* <DEDUP_REMOVED lines=23> */
[-C--:B------:R-:W-:Y:S01]  /*1ba70*/  FMUL.FTZ R140, R140, R164.reuse ;  /* 0x000000a48c8c7220 */ /* 0x080fe20000410000 */
[----:B------:R-:W-:Y:S01]  /*1ba80*/  HMMA.16816.F32.BF16 R156, R4, R18, R156 ;  /* 0x00000012049c723c */ /* 0x000fe2000004189c */
[----:B------:R-:W-:Y:S01]  /*1ba90*/  FMUL.FTZ R141, R141, R164 ;  /* 0x000000a48d8d7220 */ /* 0x000fe20000410000 */
[----:B------:R-:W2:Y:S01]  /*1baa0*/  LDSM.16.MT88.4 R16, [R219+0x10000] ;  /* 0x01000000db10783b */ /* 0x000ea20000004200 */
        /* <DEDUP_REMOVED lines=28> */
[-C--:B------:R-:W-:Y:S02]  /*1bc70*/  FMUL.FTZ R135, R135, R3.reuse ;  /* 0x0000000387877220 */ /* 0x080fe40000410000 */
[-C--:B------:R-:W-:Y:S01]  /*1bc80*/  FMUL.FTZ R44, R44, R164.reuse ;  /* 0x000000a42c2c7220 */ /* 0x080fe20000410000 */
[----:B--2---:R-:W-:Y:S01]  /*1bc90*/  HMMA.16816.F32.BF16 R136, R4, R16, R136 ;  /* 0x000000100488723c */ /* 0x004fe20000041888 */
[----:B------:R-:W-:Y:S02]  /*1bca0*/  FMUL.FTZ R45, R45, R164 ;  /* 0x000000a42d2d7220 */ /* 0x000fe40000410000 */
[-C--:B------:R-:W-:Y:S01]  /*1bcb0*/  FMUL.FTZ R46, R46, R3.reuse ;  /* 0x000000032e2e7220 */ /* 0x080fe20000410000 */
[----:B------:R-:W-:Y:S01]  /*1bcc0*/  MUFU.EX2 R191, R191 ;  /* 0x000000bf00bf7308 */ /* 0x000fe20000000800 */
[----:B------:R-:W-:-:S02]  /*1bcd0*/  FMUL.FTZ R47, R47, R3 ;  /* 0x000000032f2f7220 */ /* 0x000fc40000410000 */
[-C--:B------:R-:W-:Y:S01]  /*1bce0*/  FMUL.FTZ R48, R48, R164.reuse ;  /* 0x000000a430307220 */ /* 0x080fe20000410000 */
[C---:B------:R-:W-:Y:S01]  /*1bcf0*/  HMMA.16816.F32.BF16 R132, R4.reuse, R18, R132 ;  /* 0x000000120484723c */ /* 0x040fe20000041884 */
[-C--:B------:R-:W-:Y:S01]  /*1bd00*/  FMUL.FTZ R49, R49, R164.reuse ;  /* 0x000000a431317220 */ /* 0x080fe20000410000 */
[----:B------:R-:W2:Y:S01]  /*1bd10*/  LDSM.16.MT88.4 R16, [R220+0x12000] ;  /* 0x01200000dc10783b */ /* 0x000ea20000004200 */
        /* <DEDUP_REMOVED lines=11> */
[----:B------:R-:W5:Y:S01]  /*1bdd0*/  LDSM.16.MT88.4 R8, [R223+0x14000] ;  /* 0x01400000df08783b */ /* 0x000f620000004200 */
[----:B------:R-:W-:Y:S02]  /*1bde0*/  FMUL.FTZ R65, R65, R164 ;  /* 0x000000a441417220 */ /* 0x000fe40000410000 */
[-C--:B------:R-:W-:Y:S01]  /*1bdf0*/  FMUL.FTZ R66, R66, R3.reuse ;  /* 0x0000000342427220 */ /* 0x080fe20000410000 */
[----:B------:R-:W1:Y:S01]  /*1be00*/  MUFU.EX2 R194, R194 ;  /* 0x000000c200c27308 */ /* 0x000e620000000800 */
[----:B------:R-:W-:-:S02]  /*1be10*/  FMUL.FTZ R67, R67, R3 ;  /* 0x0000000343437220 */ /* 0x000fc40000410000 */
        /* <DEDUP_REMOVED lines=37> */
[----:B------:R-:W-:Y:S01]  /*1c070*/  MUFU.EX2 R177, R177 ;  /* 0x000000b100b17308 */ /* 0x000fe20000000800 */
        /* <DEDUP_REMOVED lines=30> */
[-C--:B------:R-:W-:Y:S02]  /*1c260*/  FMUL.FTZ R110, R110, R3.reuse ;  /* 0x000000036e6e7220 */ /* 0x080fe40000410000 */
[-C--:B------:R-:W-:Y:S02]  /*1c270*/  FMUL.FTZ R111, R111, R3.reuse ;  /* 0x000000036f6f7220 */ /* 0x080fe40000410000 */
[-C--:B------:R-:W-:Y:S01]  /*1c280*/  FMUL.FTZ R112, R112, R164.reuse ;  /* 0x000000a470707220 */ /* 0x080fe20000410000 */
[----:B------:R-:W-:Y:S01]  /*1c290*/  HMMA.16816.F32.BF16 R96, R4, R10, R96 ;  /* 0x0000000a0460723c */ /* 0x000fe20000041860 */
[----:B------:R-:W5:Y:S01]  /*1c2a0*/  LDSM.16.MT88.4 R8, [R220+0x16000] ;  /* 0x01600000dc08783b */ /* 0x000f620000004200 */
        /* <DEDUP_REMOVED lines=13> */
[-C--:B------:R-:W-:Y:S02]  /*1c380*/  FMUL.FTZ R107, R107, R3.reuse ;  /* 0x000000036b6b7220 */ /* 0x080fe40000410000 */
[-C--:B------:R-:W-:Y:S01]  /*1c390*/  FMUL.FTZ R116, R116, R164.reuse ;  /* 0x000000a474747220 */ /* 0x080fe20000410000 */
[----:B--2---:R-:W-:Y:S01]  /*1c3a0*/  HMMA.16816.F32.BF16 R100, R4, R16, R100 ;  /* 0x000000100464723c */ /* 0x004fe20000041864 */
[----:B------:R-:W-:Y:S02]  /*1c3b0*/  FMUL.FTZ R117, R117, R164 ;  /* 0x000000a475757220 */ /* 0x000fe40000410000 */
[----:B------:R-:W-:-:S02]  /*1c3c0*/  FMUL.FTZ R118, R118, R3 ;  /* 0x0000000376767220 */ /* 0x000fc40000410000 */
[-C--:B------:R-:W-:Y:S02]  /*1c3d0*/  FMUL.FTZ R119, R119, R3.reuse ;  /* 0x0000000377777220 */ /* 0x080fe40000410000 */
[-C--:B------:R-:W-:Y:S01]  /*1c3e0*/  FMUL.FTZ R120, R120, R164.reuse ;  /* 0x000000a478787220 */ /* 0x080fe20000410000 */
[C---:B------:R-:W-:Y:S01]  /*1c3f0*/  HMMA.16816.F32.BF16 R104, R4.reuse, R18, R104 ;  /* 0x000000120468723c */ /* 0x040fe20000041868 */
[-C--:B------:R-:W-:Y:S01]  /*1c400*/  FMUL.FTZ R121, R121, R164.reuse ;  /* 0x000000a479797220 */ /* 0x080fe20000410000 */
[----:B------:R-:W2:Y:S01]  /*1c410*/  LDSM.16.MT88.4 R16, [R221+0x10800] ;  /* 0x01080000dd10783b */ /* 0x000ea20000004200 */
[-C--:B------:R-:W-:Y:S02]  /*1c420*/  FMUL.FTZ R122, R122, R3.reuse ;  /* 0x000000037a7a7220 */ /* 0x080fe40000410000 */
        /* <DEDUP_REMOVED lines=8> */
[----:B------:R-:W-:Y:S01]  /*1c4b0*/  FMUL.FTZ R129, R129, R164 ;  /* 0x000000a481817220 */ /* 0x000fe20000410000 */
[----:B------:R-:W5:Y:S01]  /*1c4c0*/  LDSM.16.MT88.4 R8, [R219+0x10800] ;  /* 0x01080000db08783b */ /* 0x000f620000004200 */
[-C--:B------:R-:W-:Y:S02]  /*1c4d0*/  FMUL.FTZ R130, R130, R3.reuse ;  /* 0x0000000382827220 */ /* 0x080fe40000410000 */
[----:B------:R-:W-:-:S02]  /*1c4e0*/  FMUL.FTZ R131, R131, R3 ;  /* 0x0000000383837220 */ /* 0x000fc40000410000 */
[----:B------:R-:W-:Y:S01]  /*1c4f0*/  FFMA.FTZ R32, R251, R164, R32 ;  /* 0x000000a4fb207223 */ /* 0x000fe20000010020 */
[C---:B------:R-:W-:Y:S01]  /*1c500*/  HMMA.16816.F32.BF16 R124, R4.reuse, R24, R124 ;  /* 0x00000018047c723c */ /* 0x040fe2000004187c */
[----:B------:R-:W-:Y:S01]  /*1c510*/  FFMA.FTZ R3, R249, R3, R28 ;  /* 0x00000003f9037223 */ /* 0x000fe2000001001c */
[----:B------:R-:W-:Y:S01]  /*1c520*/  MOV R164, R34 ;  /* 0x0000002200a47202 */ /* 0x000fe20000000f00 */
[----:B------:R-:W-:Y:S02]  /*1c530*/  FADD.FTZ R31, R31, R32 ;  /* 0x000000201f1f7221 */ /* 0x000fe40000010000 */
[----:B------:R-:W-:Y:S02]  /*1c540*/  FADD.FTZ R3, R2, R3 ;  /* 0x0000000302037221 */ /* 0x000fe40000010000 */
[----:B------:R-:W-:Y:S01]  /*1c550*/  FADD.FTZ R30, R30, R31 ;  /* 0x0000001f1e1e7221 */ /* 0x000fe20000010000 */
[----:B------:R-:W-:Y:S01]  /*1c560*/  HMMA.16816.F32.BF16 R128, R4, R26, R128 ;  /* 0x0000001a0480723c */ /* 0x000fe20000041880 */
[----:B------:R-:W-:Y:S01]  /*1c570*/  LDSM.16.MT88.4 R24, [R223+0x12800] ;  /* 0x01280000df18783b */ /* 0x000fe20000004200 */
[----:B------:R-:W-:-:S02]  /*1c580*/  FADD.FTZ R2, R0, R3 ;  /* 0x0000000300027221 */ /* 0x000fc40000010000 */
[----:B------:R-:W-:Y:S02]  /*1c590*/  FADD.FTZ R0, R29, R30 ;  /* 0x0000001e1d007221 */ /* 0x000fe40000010000 */
[----:B------:R-:W-:Y:S01]  /*1c5a0*/  FADD.FTZ R2, R35, R2 ;  /* 0x0000000223027221 */ /* 0x000fe20000010000 */
[----:B-1----:R-:W-:Y:S01]  /*1c5b0*/  F2FP.BF16.PACK_AB R4, R182, R181 ;  /* 0x000000b5b604723e */ /* 0x002fe200000010ff */
        /* <DEDUP_REMOVED lines=56> */
[C---:B------:R-:W-:Y:S08]  /*1c940*/  HMMA.16816.F32.BF16 R124, R4.reuse, R20, R124 ;  /* 0x00000014047c723c */ /* 0x040ff0000004187c */
        /* <DEDUP_REMOVED lines=64> */
[C---:B------:R-:W-:Y:S01]  /*1cd50*/  F2FP.BF16.PACK_AB R5, R172.reuse, R175 ;  /* 0x000000afac05723e */ /* 0x040fe200000010ff */
        /* <DEDUP_REMOVED lines=10> */
[----:B------:R-:W-:-:S05]  /*1ce00*/  FADD.FTZ R249, R165, R166 ;  /* 0x000000a6a5f97221 */ /* 0x000fca0000010000 */
        /* <DEDUP_REMOVED lines=18> */
[C---:B------:R-:W-:Y:S01]  /*1cf30*/  HMMA.16816.F32.BF16 R140, R4.reuse, R26, R140 ;  /* 0x0000001a048c723c */ /* 0x040fe2000004188c */
[----:B------:R-:W-:Y:S07]  /*1cf40*/  LDSM.16.MT88.4 R24, [R219+0x15800] ;  /* 0x01580000db18783b */ /* 0x000fee0000004200 */
        /* <DEDUP_REMOVED lines=21> */
[----:B------:R-:W-:Y:S11]  /*1d0a0*/  HMMA.16816.F32.BF16 R128, R4, R14, R128 ;  /* 0x0000000e0480723c */ /* 0x000ff60000041880 */
[----:B------:R-:W-:Y:S08]  /*1d0b0*/  @!UPT UIADD3 URZ, URZ, URZ, URZ ;  /* 0x0000003f3f3ff290 */ /* 0x000ff0000fffe03f */
.L_x_7959:
[----:B------:R-:W-:Y:S05]  /*1d0c0*/  @!P1 BRA `(.L_x_7968) ;  /* 0x0000431000009947 */ /* 0x000fea0003800000 */
[C---:B------:R-:W-:Y:S01]  /*1d0d0*/  SHF.L.U64.HI R2, R168.reuse, 0x5, R169 ;  /* 0x00000005a8027819 */ /* 0x040fe200000102a9 */
[----:B------:R-:W-:Y:S01]  /*1d0e0*/  IMAD.SHL.U32 R4, R168, 0x20, RZ ;  /* 0x00000020a8047824 */ /* 0x000fe200078e00ff */
[C---:B------:R-:W-:Y:S01]  /*1d0f0*/  SHF.L.U64.HI R250, R170.reuse, 0x5, R171 ;  /* 0x00000005aafa7819 */ /* 0x040fe200000102ab */
[----:B------:R-:W-:Y:S01]  /*1d100*/  IMAD.SHL.U32 R252, R170, 0x20, RZ ;  /* 0x00000020aafc7824 */ /* 0x000fe200078e00ff */
[----:B------:R-:W-:Y:S01]  /*1d110*/  MOV R0, R3 ;  /* 0x0000000300007202 */ /* 0x000fe20000000f00 */
[----:B------:R1:W-:Y:S04]  /*1d120*/  STL [R1], R2 ;  /* 0x0000000201007387 */ /* 0x0003e80000100800 */
[----:B------:R2:W-:Y:S01]  /*1d130*/  STL [R1+0x4], R4 ;  /* 0x0000040401007387 */ /* 0x0005e20000100800 */
[----:B-1----:R-:W-:-:S03]  /*1d140*/  IMAD.MOV.U32 R2, RZ, RZ, R164 ;  /* 0x000000ffff027224 */ /* 0x002fc600078e00a4 */
.L_x_7977:
        /* <DEDUP_REMOVED lines=14> */
[----:B------:R-:W3:Y:S04]  /*1d230*/  LD.E R10, [R164.64+0x170] ;  /* 0x00017004a40a7980 */ /* 0x000ee8000c101900 */
[----:B------:R-:W4:Y:S01]  /*1d240*/  LD.E.64 R14, [R164.64+0x28] ;  /* 0x00002804a40e7980 */ /* 0x000f22000c101b00 */
[-C--:B---3--:R-:W-:Y:S02]  /*1d250*/  IABS R7, R10.reuse ;  /* 0x0000000a00077213 */ /* 0x088fe40000000000 */
        /* <DEDUP_REMOVED lines=8> */
[----:B--2---:R-:W-:Y:S02]  /*1d2e0*/  IABS R4, R3 ;  /* 0x0000000300047213 */ /* 0x004fe40000000000 */
        /* <DEDUP_REMOVED lines=50> */
.L_x_7970:
[----:B------:R-:W-:Y:S02]  /*1d610*/  ULDC.64 UR4, c[0x0][0x118] ;  /* 0x0000460000047ab9 */ /* 0x000fe40000000a00 */
[----:B------:R-:W3:Y:S02]  /*1d620*/  LD.E R10, [R164.64+0x40] ;  /* 0x00004004a40a7980 */ /* 0x000ee4000c101900 */
[----:B---3--:R-:W-:Y:S04]  /*1d630*/  LEA R10, -R10, RZ, 0x6 ;  /* 0x000000ff0a0a7211 */ /* 0x008fe800078e31ff */
[----:B------:R-:W-:Y:S02]  /*1d640*/  SHF.R.S32.HI R5, RZ, 0x1f, R10 ;  /* 0x0000001fff057819 */ /* 0x000fe4000001140a */
.L_x_7971:
[----:B------:R-:W-:Y:S05]  /*1d650*/  BSYNC B0 ;  /* 0x0000000000007941 */ /* 0x000fea0003800000 */
.L_x_7969:
        /* <DEDUP_REMOVED lines=10> */
[----:B--2---:R-:W-:Y:S01]  /*1d700*/  IADD3 R4, P0, R252, R6, RZ ;  /* 0x00000006fc047210 */ /* 0x004fe20007f1e0ff */
[----:B------:R1:W-:Y:S04]  /*1d710*/  LDGSTS.E.BYPASS.LTC128B.128 [R245+0x12000], [R242.64+0x80] ;  /* 0x12000080f2f57fae */ /* 0x0003e8000b901d44 */
[----:B------:R1:W-:Y:S01]  /*1d720*/  LDGSTS.E.BYPASS.LTC128B.128 [R245+0x14000], [R242.64+0x100] ;  /* 0x14000100f2f57fae */ /* 0x0003e2000b901d44 */
[----:B------:R-:W-:Y:S01]  /*1d730*/  IMAD.X R5, R250, 0x1, R7, P0 ;  /* 0x00000001fa057824 */ /* 0x000fe200000e0607 */
[----:B------:R-:W-:Y:S02]  /*1d740*/  IADD3 R12, P0, R252, R4, RZ ;  /* 0x00000004fc0c7210 */ /* 0x000fe40007f1e0ff */
[----:B------:R1:W-:Y:S03]  /*1d750*/  LDGSTS.E.BYPASS.LTC128B.128 [R245+0x16000], [R242.64+0x180] ;  /* 0x16000180f2f57fae */ /* 0x0003e6000b901d44 */
[----:B------:R-:W-:Y:S01]  /*1d760*/  IMAD.X R13, R250, 0x1, R5, P0 ;  /* 0x00000001fa0d7824 */ /* 0x000fe200000e0605 */
[----:B------:R2:W-:Y:S01]  /*1d770*/  LDGSTS.E.BYPASS.LTC128B.128 [R245+0x10800], [R6.64] ;  /* 0x1080000006f57fae */ /* 0x0005e2000b901d44 */
[----:B------:R-:W-:Y:S03]  /*1d780*/  ISETP.GT.AND P0, PT, R247, R230, PT ;  /* 0x000000e6f700720c */ /* 0x000fe60003f04270 */
        /* <DEDUP_REMOVED lines=292> */
.L_x_7975:
[----:B------:R-:W-:Y:S02]  /*1e9d0*/  ULDC.64 UR4, c[0x0][0x118] ;  /* 0x0000460000047ab9 */ /* 0x000fe40000000a00 */
[----:B------:R-:W2:Y:S02]  /*1e9e0*/  LD.E R174, [R164.64+0x38] ;  /* 0x00003804a4ae7980 */ /* 0x000ea4000c101900 */
[----:B--2---:R-:W-:Y:S04]  /*1e9f0*/  LEA R174, -R174, RZ, 0x6 ;  /* 0x000000ffaeae7211 */ /* 0x004fe800078e31ff */
[----:B------:R-:W-:Y:S02]  /*1ea00*/  SHF.R.S32.HI R169, RZ, 0x1f, R174 ;  /* 0x0000001fffa97819 */ /* 0x000fe400000114ae */
.L_x_7976:
[----:B------:R-:W-:Y:S05]  /*1ea10*/  BSYNC B0 ;  /* 0x0000000000007941 */ /* 0x000fea0003800000 */
.L_x_7974:
[----:B------:R-:W2:Y:S01]  /*1ea20*/  LDL R166, [R1+0x4] ;  /* 0x0000040001a67983 */ /* 0x000ea20000100800 */
[C---:B------:R-:W-:Y:S01]  /*1ea30*/  LEA R232, P0, R174.reuse, R232, 0x1 ;  /* 0x000000e8aee87211 */ /* 0x040fe200078008ff */
[----:B------:R-:W-:Y:S02]  /*1ea40*/  ULDC.64 UR4, c[0x0][0x118] ;  /* 0x0000460000047ab9 */ /* 0x000fe40000000a00 */
[----:B------:R-:W3:Y:S01]  /*1ea50*/  LDL R3, [R1] ;  /* 0x0000000001037983 */ /* 0x000ee20000100800 */
        /* <DEDUP_REMOVED lines=28> */
.L_x_7973:
[----:B------:R-:W-:Y:S05]  /*1ec20*/  BSYNC B1 ;  /* 0x0000000000017941 */ /* 0x000fea0003800000 */
.L_x_7972:
[----:B------:R-:W-:Y:S01]  /*1ec30*/  ULDC.64 UR4, c[0x0][0x118] ;  /* 0x0000460000047ab9 */ /* 0x000fe20000000a00 */
[----:B------:R-:W2:Y:S08]  /*1ec40*/  S2R R166, SR_TID.X ;  /* 0x0000000000a67919 */ /* 0x000eb00000002100 */
[----:B------:R3:W4:Y:S01]  /*1ec50*/  LD.E R165, [R164.64+0xdc] ;  /* 0x0000dc04a4a57980 */ /* 0x000722000c101900 */
[----:B--2---:R-:W-:Y:S04]  /*1ec60*/  SHF.L.U32 R166, R166, 0x1, RZ ;  /* 0x00000001a6a67819 */ /* 0x004fe800000006ff */
[----:B------:R-:W-:Y:S04]  /*1ec70*/  LOP3.LUT R166, R166, 0x6, RZ, 0xc0, !PT ;  /* 0x00000006a6a67812 */ /* 0x000fe800078ec0ff */
[----:B------:R-:W-:Y:S04]  /*1ec80*/  LEA R3, R247, R166, 0x6 ;  /* 0x000000a6f7037211 */ /* 0x000fe800078e30ff */
[C---:B-1----:R-:W-:Y:S02]  /*1ec90*/  IADD3 R169, R3.reuse, 0x1, RZ ;  /* 0x0000000103a97810 */ /* 0x042fe40007ffe0ff */
[----:B------:R-:W-:Y:S02]  /*1eca0*/  IADD3 R173, R3, 0x8, RZ ;  /* 0x0000000803ad7810 */ /* 0x000fe40007ffe0ff */
[C---:B------:R-:W-:Y:S02]  /*1ecb0*/  ISETP.GE.AND P6, PT, R169.reuse, R248, PT ;  /* 0x000000f8a900720c */ /* 0x040fe40003fc6270 */
[----:B------:R-:W-:Y:S02]  /*1ecc0*/  ISETP.GE.AND P1, PT, R169, R244, PT ;  /* 0x000000f4a900720c */ /* 0x000fe40003f26270 */
[C---:B------:R-:W-:Y:S02]  /*1ecd0*/  ISETP.GE.AND P0, PT, R173.reuse, R248, PT ;  /* 0x000000f8ad00720c */ /* 0x040fe40003f06270 */
[----:B------:R-:W-:Y:S02]  /*1ece0*/  ISETP.GE.AND P4, PT, R173, R244, PT ;  /* 0x000000f4ad00720c */ /* 0x000fe40003f86270 */
[----:B------:R-:W-:Y:S02]  /*1ecf0*/  ISETP.GE.OR P1, PT, R169, R238, !P1 ;  /* 0x000000eea900720c */ /* 0x000fe40004f26670 */
[C---:B------:R-:W-:Y:S02]  /*1ed00*/  ISETP.GE.OR P0, PT, R173.reuse, R246, !P0 ;  /* 0x000000f6ad00720c */ /* 0x040fe40004706670 */
[----:B------:R-:W-:Y:S02]  /*1ed10*/  ISETP.GE.OR P4, PT, R173, R238, !P4 ;  /* 0x000000eead00720c */ /* 0x000fe40006786670 */
[----:B------:R-:W-:Y:S02]  /*1ed20*/  IADD3 R173, R3, 0x11, RZ ;  /* 0x0000001103ad7810 */ /* 0x000fe40007ffe0ff */
[----:B------:R-:W-:Y:S02]  /*1ed30*/  ISETP.GE.OR P6, PT, R169, R246, !P6 ;  /* 0x000000f6a900720c */ /* 0x000fe400077c6670 */
[C---:B------:R-:W-:Y:S02]  /*1ed40*/  IADD3 R169, R3.reuse, 0x9, RZ ;  /* 0x0000000903a97810 */ /* 0x040fe40007ffe0ff */
[----:B------:R-:W-:Y:S02]  /*1ed50*/  FSEL R8, R8, -INF , !P0 ;  /* 0xff80000008087808 */ /* 0x000fe40004000000 */
[-C--:B------:R-:W-:Y:S02]  /*1ed60*/  ISETP.GE.AND P2, PT, R3, R248.reuse, PT ;  /* 0x000000f80300720c */ /* 0x080fe40003f46270 */
[----:B------:R-:W-:Y:S02]  /*1ed70*/  FSEL R5, R5, -INF , !P6 ;  /* 0xff80000005057808 */ /* 0x000fe40007000000 */
[-C--:B------:R-:W-:Y:S02]  /*1ed80*/  ISETP.GE.AND P5, PT, R169, R248.reuse, PT ;  /* 0x000000f8a900720c */ /* 0x080fe40003fa6270 */
[C---:B------:R-:W-:Y:S02]  /*1ed90*/  ISETP.GE.AND P6, PT, R173.reuse, R248, PT ;  /* 0x000000f8ad00720c */ /* 0x040fe40003fc6270 */
[----:B------:R-:W-:Y:S02]  /*1eda0*/  ISETP.GE.AND P0, PT, R173, R244, PT ;  /* 0x000000f4ad00720c */ /* 0x000fe40003f06270 */
[-C--:B------:R-:W-:Y:S02]  /*1edb0*/  ISETP.GE.OR P2, PT, R3, R246.reuse, !P2 ;  /* 0x000000f60300720c */ /* 0x080fe40005746670 */
[-C--:B------:R-:W-:Y:S02]  /*1edc0*/  ISETP.GE.OR P5, PT, R169, R246.reuse, !P5 ;  /* 0x000000f6a900720c */ /* 0x080fe40006fa6670 */
[C---:B------:R-:W-:Y:S02]  /*1edd0*/  ISETP.GE.OR P6, PT, R173.reuse, R246, !P6 ;  /* 0x000000f6ad00720c */ /* 0x040fe400077c6670 */
[----:B------:R-:W-:Y:S02]  /*1ede0*/  ISETP.GE.OR P0, PT, R173, R238, !P0 ;  /* 0x000000eead00720c */ /* 0x000fe40004706670 */
[----:B------:R-:W-:Y:S02]  /*1edf0*/  IADD3 R173, R3, 0x19, RZ ;  /* 0x0000001903ad7810 */ /* 0x000fe40007ffe0ff */
[----:B------:R-:W-:Y:S02]  /*1ee00*/  FSEL R9, R9, -INF , !P5 ;  /* 0xff80000009097808 */ /* 0x000fe40006800000 */
[----:B------:R-:W-:Y:S02]  /*1ee10*/  ISETP.GE.AND P3, PT, R3, R244, PT ;  /* 0x000000f40300720c */ /* 0x000fe40003f66270 */
[----:B------:R-:W-:Y:S02]  /*1ee20*/  FSEL R171, R4, -INF , !P2 ;  /* 0xff80000004ab7808 */ /* 0x000fe40005000000 */
[----:B------:R-:W-:Y:S02]  /*1ee30*/  ISETP.GE.AND P5, PT, R173, R248, PT ;  /* 0x000000f8ad00720c */ /* 0x000fe40003fa6270 */
[C---:B------:R-:W-:Y:S02]  /*1ee40*/  ISETP.GE.OR P3, PT, R3.reuse, R238, !P3 ;  /* 0x000000ee0300720c */ /* 0x040fe40005f66670 */
[----:B------:R-:W-:Y:S02]  /*1ee50*/  IADD3 R175, R3, 0x10, RZ ;  /* 0x0000001003af7810 */ /* 0x000fe40007ffe0ff */
[----:B------:R-:W-:Y:S02]  /*1ee60*/  ISETP.GE.OR P5, PT, R173, R246, !P5 ;  /* 0x000000f6ad00720c */ /* 0x000fe40006fa6670 */
[----:B------:R-:W-:Y:S02]  /*1ee70*/  FMNMX.FTZ R4, R171, R2, !PT ;  /* 0x00000002ab047209 */ /* 0x000fe40007810000 */
[----:B------:R-:W-:Y:S02]  /*1ee80*/  ISETP.GE.AND P2, PT, R169, R244, PT ;  /* 0x000000f4a900720c */ /* 0x000fe40003f46270 */
[----:B------:R-:W-:Y:S02]  /*1ee90*/  FSEL R7, R7, -INF , !P1 ;  /* 0xff80000007077808 */ /* 0x000fe40004800000 */
[----:B------:R-:W-:Y:S02]  /*1eea0*/  ISETP.GE.OR P2, PT, R169, R238, !P2 ;  /* 0x000000eea900720c */ /* 0x000fe40005746670 */
[----:B------:R-:W-:Y:S02]  /*1eeb0*/  FSEL R169, R6, -INF , !P3 ;  /* 0xff80000006a97808 */ /* 0x000fe40005800000 */
[----:B------:R-:W-:Y:S02]  /*1eec0*/  ISETP.GE.AND P3, PT, R175, R244, PT ;  /* 0x000000f4af00720c */ /* 0x000fe40003f66270 */
[----:B------:R-:W-:Y:S02]  /*1eed0*/  FSEL R195, R17, -INF , !P5 ;  /* 0xff80000011c37808 */ /* 0x000fe40006800000 */
[----:B------:R-:W-:Y:S02]  /*1eee0*/  FMNMX.FTZ R17, R5, R4, !PT ;  /* 0x0000000405117209 */ /* 0x000fe40007810000 */
[C---:B------:R-:W-:Y:S02]  /*1eef0*/  ISETP.GE.AND P1, PT, R175.reuse, R248, PT ;  /* 0x000000f8af00720c */ /* 0x040fe40003f26270 */
[C---:B------:R-:W-:Y:S02]  /*1ef00*/  ISETP.GE.OR P3, PT, R175.reuse, R238, !P3 ;  /* 0x000000eeaf00720c */ /* 0x040fe40005f66670 */
[----:B------:R-:W-:Y:S02]  /*1ef10*/  FMNMX.FTZ R4, R8, R17, !PT ;  /* 0x0000001108047209 */ /* 0x000fe40007810000 */
[----:B------:R-:W-:Y:S02]  /*1ef20*/  ISETP.GE.OR P1, PT, R175, R246, !P1 ;  /* 0x000000f6af00720c */ /* 0x000fe40004f26670 */
[----:B------:R-:W-:Y:S02]  /*1ef30*/  IADD3 R175, R3, 0x18, RZ ;  /* 0x0000001803af7810 */ /* 0x000fe40007ffe0ff */
[----:B------:R-:W-:Y:S02]  /*1ef40*/  FSEL R10, R10, -INF , !P4 ;  /* 0xff8000000a0a7808 */ /* 0x000fe40006000000 */
[----:B------:R-:W-:Y:S02]  /*1ef50*/  FSEL R11, R11, -INF , !P2 ;  /* 0xff8000000b0b7808 */ /* 0x000fe40005000000 */
[----:B------:R-:W-:Y:S02]  /*1ef60*/  FSEL R192, R12, -INF , !P1 ;  /* 0xff8000000cc07808 */ /* 0x000fe40004800000 */
[----:B------:R-:W-:Y:S02]  /*1ef70*/  FMNMX.FTZ R17, R9, R4, !PT ;  /* 0x0000000409117209 */ /* 0x000fe40007810000 */
[C---:B------:R-:W-:Y:S02]  /*1ef80*/  ISETP.GE.AND P2, PT, R175.reuse, R248, PT ;  /* 0x000000f8af00720c */ /* 0x040fe40003f46270 */
[-C--:B------:R-:W-:Y:S02]  /*1ef90*/  ISETP.GE.AND P4, PT, R175, R244.reuse, PT ;  /* 0x000000f4af00720c */ /* 0x080fe40003f86270 */
[----:B------:R-:W-:Y:S02]  /*1efa0*/  ISETP.GE.AND P1, PT, R173, R244, PT ;  /* 0x000000f4ad00720c */ /* 0x000fe40003f26270 */
[C---:B------:R-:W-:Y:S02]  /*1efb0*/  ISETP.GE.OR P2, PT, R175.reuse, R246, !P2 ;  /* 0x000000f6af00720c */ /* 0x040fe40005746670 */
[-C--:B------:R-:W-:Y:S02]  /*1efc0*/  ISETP.GE.OR P4, PT, R175, R238.reuse, !P4 ;  /* 0x000000eeaf00720c */ /* 0x080fe40006786670 */
[----:B------:R-:W-:Y:S02]  /*1efd0*/  IADD3 R175, R3, 0x20, RZ ;  /* 0x0000002003af7810 */ /* 0x000fe40007ffe0ff */
[----:B------:R-:W-:Y:S02]  /*1efe0*/  ISETP.GE.OR P1, PT, R173, R238, !P1 ;  /* 0x000000eead00720c */ /* 0x000fe40004f26670 */
[----:B------:R-:W-:Y:S02]  /*1eff0*/  FSEL R193, R13, -INF , !P6 ;  /* 0xff8000000dc17808 */ /* 0x000fe40007000000 */
[----:B------:R-:W-:Y:S02]  /*1f000*/  FMNMX.FTZ R4, R192, R17, !PT ;  /* 0x00000011c0047209 */ /* 0x000fe40007810000 */
[----:B------:R-:W-:Y:S02]  /*1f010*/  IADD3 R173, R3, 0x21, RZ ;  /* 0x0000002103ad7810 */ /* 0x000fe40007ffe0ff */
[----:B------:R-:W-:Y:S02]  /*1f020*/  FSEL R194, R16, -INF , !P2 ;  /* 0xff80000010c27808 */ /* 0x000fe40005000000 */
[----:B------:R-:W-:Y:S02]  /*1f030*/  FSEL R197, R15, -INF , !P0 ;  /* 0xff8000000fc57808 */ /* 0x000fe40004000000 */
[----:B------:R-:W-:Y:S02]  /*1f040*/  ISETP.GE.AND P0, PT, R175, R248, PT ;  /* 0x000000f8af00720c */ /* 0x000fe40003f06270 */
[----:B------:R-:W-:Y:S02]  /*1f050*/  FSEL R199, R19, -INF , !P1 ;  /* 0xff80000013c77808 */ /* 0x000fe40004800000 */
[----:B------:R-:W-:Y:S02]  /*1f060*/  FMNMX.FTZ R19, R193, R4, !PT ;  /* 0x00000004c1137209 */ /* 0x000fe40007810000 */
[----:B------:R-:W-:Y:S02]  /*1f070*/  FMNMX.FTZ R4, R169, R0, !PT ;  /* 0x00000000a9047209 */ /* 0x000fe40007810000 */
[----:B------:R-:W-:Y:S02]  /*1f080*/  ISETP.GE.AND P6, PT, R173, R248, PT ;  /* 0x000000f8ad00720c */ /* 0x000fe40003fc6270 */
[----:B------:R-:W-:Y:S02]  /*1f090*/  ISETP.GE.OR P0, PT, R175, R246, !P0 ;  /* 0x000000f6af00720c */ /* 0x000fe40004706670 */
[----:B------:R-:W-:Y:S02]  /*1f0a0*/  FMNMX.FTZ R6, R194, R19, !PT ;  /* 0x00000013c2067209 */ /* 0x000fe40007810000 */
[----:B------:R-:W-:Y:S02]  /*1f0b0*/  FMNMX.FTZ R19, R7, R4, !PT ;  /* 0x0000000407137209 */ /* 0x000fe40007810000 */
[----:B------:R-:W-:Y:S02]  /*1f0c0*/  FSEL R203, R20, -INF , !P0 ;  /* 0xff80000014cb7808 */ /* 0x000fe40004000000 */
[----:B------:R-:W-:Y:S02]  /*1f0d0*/  ISETP.GE.OR P6, PT, R173, R246, !P6 ;  /* 0x000000f6ad00720c */ /* 0x000fe400077c6670 */
[----:B------:R-:W-:Y:S02]  /*1f0e0*/  IADD3 R13, R3, 0x28, RZ ;  /* 0x00000028030d7810 */ /* 0x000fe40007ffe0ff */
[----:B------:R-:W-:Y:S02]  /*1f0f0*/  FMNMX.FTZ R4, R195, R6, !PT ;  /* 0x00000006c3047209 */ /* 0x000fe40007810000 */
[----:B------:R-:W-:Y:S02]  /*1f100*/  FMNMX.FTZ R6, R10, R19, !PT ;  /* 0x000000130a067209 */ /* 0x000fe40007810000 */
[----:B------:R-:W-:Y:S02]  /*1f110*/  FSEL R196, R14, -INF , !P3 ;  /* 0xff8000000ec47808 */ /* 0x000fe40005800000 */
[----:B------:R-:W-:Y:S02]  /*1f120*/  IADD3 R15, R3, 0x29, RZ ;  /* 0x00000029030f7810 */ /* 0x000fe40007ffe0ff */
[----:B------:R-:W-:Y:S02]  /*1f130*/  FMNMX.FTZ R19, R11, R6, !PT ;  /* 0x000000060b137209 */ /* 0x000fe40007810000 */
[----:B------:R-:W-:Y:S02]  /*1f140*/  ISETP.GE.AND P5, PT, R13, R248, PT ;  /* 0x000000f80d00720c */ /* 0x000fe40003fa6270 */
[----:B------:R-:W-:Y:S02]  /*1f150*/  FSEL R233, R21, -INF , !P6 ;  /* 0xff80000015e97808 */ /* 0x000fe40007000000 */
[----:B------:R-:W-:Y:S02]  /*1f160*/  FMNMX.FTZ R4, R203, R4, !PT ;  /* 0x00000004cb047209 */ /* 0x000fe40007810000 */
[----:B------:R-:W-:Y:S02]  /*1f170*/  FSEL R198, R18, -INF , !P4 ;  /* 0xff80000012c67808 */ /* 0x000fe40006000000 */
[----:B------:R-:W-:Y:S02]  /*1f180*/  ISETP.GE.AND P4, PT, R15, R248, PT ;  /* 0x000000f80f00720c */ /* 0x000fe40003f86270 */
[----:B------:R-:W-:Y:S02]  /*1f190*/  ISETP.GE.OR P5, PT, R13, R246, !P5 ;  /* 0x000000f60d00720c */ /* 0x000fe40006fa6670 */
[----:B------:R-:W-:Y:S02]  /*1f1a0*/  IADD3 R17, R3, 0x30, RZ ;  /* 0x0000003003117810 */ /* 0x000fe40007ffe0ff */
[----:B------:R-:W-:Y:S02]  /*1f1b0*/  FMNMX.FTZ R21, R233, R4, !PT ;  /* 0x00000004e9157209 */ /* 0x000fe40007810000 */
[----:B------:R-:W-:Y:S02]  /*1f1c0*/  FMNMX.FTZ R4, R196, R19, !PT ;  /* 0x00000013c4047209 */ /* 0x000fe40007810000 */
[-C--:B------:R-:W-:Y:S02]  /*1f1d0*/  ISETP.GE.AND P3, PT, R175, R244.reuse, PT ;  /* 0x000000f4af00720c */ /* 0x080fe40003f66270 */
[C---:B------:R-:W-:Y:S02]  /*1f1e0*/  ISETP.GE.AND P0, PT, R15.reuse, R244, PT ;  /* 0x000000f40f00720c */ /* 0x040fe40003f06270 */
[----:B------:R-:W-:Y:S02]  /*1f1f0*/  ISETP.GE.OR P4, PT, R15, R246, !P4 ;  /* 0x000000f60f00720c */ /* 0x000fe40006786670 */
[----:B------:R-:W-:Y:S02]  /*1f200*/  FSEL R202, R24, -INF , !P5 ;  /* 0xff80000018ca7808 */ /* 0x000fe40006800000 */
[----:B------:R-:W-:Y:S02]  /*1f210*/  ISETP.GE.AND P6, PT, R17, R248, PT ;  /* 0x000000f81100720c */ /* 0x000fe40003fc6270 */
[----:B------:R-:W-:Y:S02]  /*1f220*/  FMNMX.FTZ R19, R197, R4, !PT ;  /* 0x00000004c5137209 */ /* 0x000fe40007810000 */
[----:B------:R-:W-:Y:S02]  /*1f230*/  ISETP.GE.AND P2, PT, R173, R244, PT ;  /* 0x000000f4ad00720c */ /* 0x000fe40003f46270 */
[-C--:B------:R-:W-:Y:S02]  /*1f240*/  ISETP.GE.OR P3, PT, R175, R238.reuse, !P3 ;  /* 0x000000eeaf00720c */ /* 0x080fe40005f66670 */
[----:B------:R-:W-:Y:S02]  /*1f250*/  ISETP.GE.OR P0, PT, R15, R238, !P0 ;  /* 0x000000ee0f00720c */ /* 0x000fe40004706670 */
[----:B------:R-:W-:Y:S02]  /*1f260*/  IADD3 R15, R3, 0x31, RZ ;  /* 0x00000031030f7810 */ /* 0x000fe40007ffe0ff */
[----:B------:R-:W-:Y:S02]  /*1f270*/  ISETP.GE.OR P6, PT, R17, R246, !P6 ;  /* 0x000000f61100720c */ /* 0x000fe400077c6670 */
[----:B------:R-:W-:Y:S02]  /*1f280*/  FSEL R201, R25, -INF , !P4 ;  /* 0xff80000019c97808 */ /* 0x000fe40006000000 */
[----:B------:R-:W-:Y:S02]  /*1f290*/  FMNMX.FTZ R4, R198, R19, !PT ;  /* 0x00000013c6047209 */ /* 0x000fe40007810000 */
[----:B------:R-:W-:Y:S02]  /*1f2a0*/  ISETP.GE.AND P1, PT, R13, R244, PT ;  /* 0x000000f40d00720c */ /* 0x000fe40003f26270 */
[----:B------:R-:W-:Y:S02]  /*1f2b0*/  FMNMX.FTZ R6, R202, R21, !PT ;  /* 0x00000015ca067209 */ /* 0x000fe40007810000 */
[----:B------:R-:W-:Y:S02]  /*1f2c0*/  ISETP.GE.AND P5, PT, R15, R248, PT ;  /* 0x000000f80f00720c */ /* 0x000fe40003fa6270 */
[----:B------:R-:W-:Y:S02]  /*1f2d0*/  FSEL R177, R28, -INF , !P6 ;  /* 0xff8000001cb17808 */ /* 0x000fe40007000000 */
[----:B------:R-:W-:Y:S02]  /*1f2e0*/  FSEL R200, R22, -INF , !P3 ;  /* 0xff80000016c87808 */ /* 0x000fe40005800000 */
[----:B------:R-:W-:Y:S02]  /*1f2f0*/  ISETP.GE.OR P2, PT, R173, R238, !P2 ;  /* 0x000000eead00720c */ /* 0x000fe40005746670 */
[----:B------:R-:W-:Y:S02]  /*1f300*/  FMNMX.FTZ R19, R199, R4, !PT ;  /* 0x00000004c7137209 */ /* 0x000fe40007810000 */
[----:B------:R-:W-:Y:S02]  /*1f310*/  ISETP.GE.OR P1, PT, R13, R238, !P1 ;  /* 0x000000ee0d00720c */ /* 0x000fe40004f26670 */
[----:B------:R-:W-:Y:S02]  /*1f320*/  IADD3 R13, R3, 0x38, RZ ;  /* 0x00000038030d7810 */ /* 0x000fe40007ffe0ff */
[----:B------:R-:W-:Y:S02]  /*1f330*/  FMNMX.FTZ R6, R201, R6, !PT ;  /* 0x00000006c9067209 */ /* 0x000fe40007810000 */
[----:B------:R-:W-:Y:S02]  /*1f340*/  ISETP.GE.OR P5, PT, R15, R246, !P5 ;  /* 0x000000f60f00720c */ /* 0x000fe40006fa6670 */
[----:B------:R-:W-:Y:S02]  /*1f350*/  FSEL R183, R23, -INF , !P2 ;  /* 0xff80000017b77808 */ /* 0x000fe40005000000 */
[----:B------:R-:W-:Y:S02]  /*1f360*/  IADD3 R3, R3, 0x39, RZ ;  /* 0x0000003903037810 */ /* 0x000fe40007ffe0ff */
[----:B------:R-:W-:Y:S02]  /*1f370*/  ISETP.GE.AND P4, PT, R13, R248, PT ;  /* 0x000000f80d00720c */ /* 0x000fe40003f86270 */
[----:B------:R-:W-:Y:S02]  /*1f380*/  FMNMX.FTZ R21, R177, R6, !PT ;  /* 0x00000006b1157209 */ /* 0x000fe40007810000 */
[----:B------:R-:W-:Y:S02]  /*1f390*/  FMNMX.FTZ R6, R200, R19, !PT ;  /* 0x00000013c8067209 */ /* 0x000fe40007810000 */
[----:B------:R-:W-:Y:S02]  /*1f3a0*/  FSEL R180, R29, -INF , !P5 ;  /* 0xff8000001db47808 */ /* 0x000fe40006800000 */
[----:B------:R-:W-:Y:S02]  /*1f3b0*/  ISETP.GE.AND P6, PT, R3, R248, PT ;  /* 0x000000f80300720c */ /* 0x000fe40003fc6270 */
        /* <DEDUP_REMOVED lines=18> */
[----:B------:R-:W-:Y:S01]  /*1f4e0*/  FSEL R174, R31, -INF , !P2 ;  /* 0xff8000001fae7808 */ /* 0x000fe20005000000 */
[----:B------:R-:W-:Y:S01]  /*1f4f0*/  LDSM.16.MT88.4 R20, [R221+0x10000] ;  /* 0x01000000dd14783b */ /* 0x000fe20000004200 */
[----:B------:R-:W-:Y:S02]  /*1f500*/  ISETP.GE.OR P1, PT, R13, R238, !P0 ;  /* 0x000000ee0d00720c */ /* 0x000fe40004726670 */
[----:B------:R-:W-:Y:S02]  /*1f510*/  FMNMX.FTZ R13, R175, R6, !PT ;  /* 0x00000006af0d7209 */ /* 0x000fe40007810000 */
[C---:B------:R-:W-:Y:S02]  /*1f520*/  ISETP.GE.AND P0, PT, R3.reuse, R244, PT ;  /* 0x000000f40300720c */ /* 0x040fe40003f06270 */
[----:B------:R-:W-:Y:S01]  /*1f530*/  FSEL R173, R34, -INF , !P1 ;  /* 0xff80000022ad7808 */ /* 0x000fe20004800000 */
[----:B------:R-:W1:Y:S01]  /*1f540*/  SHFL.BFLY PT, R17, R4, 0x2, 0x1f ;  /* 0x0c401f0004117f89 */ /* 0x000e6200000e0000 */
[----:B------:R-:W-:Y:S02]  /*1f550*/  FMNMX.FTZ R12, R174, R13, !PT ;  /* 0x0000000dae0c7209 */ /* 0x000fe40007810000 */
[----:B------:R-:W-:Y:S02]  /*1f560*/  ISETP.GE.OR P0, PT, R3, R238, !P0 ;  /* 0x000000ee0300720c */ /* 0x000fe40004706670 */
[----:B------:R-:W-:Y:S02]  /*1f570*/  FMNMX.FTZ R3, R173, R12, !PT ;  /* 0x0000000cad037209 */ /* 0x000fe40007810000 */
[----:B------:R-:W-:Y:S01]  /*1f580*/  FSEL R166, R35, -INF , !P0 ;  /* 0xff80000023a67808 */ /* 0x000fe20004000000 */
[----:B------:R-:W-:Y:S03]  /*1f590*/  LDSM.16.MT88.4 R12, [R223+0x10000] ;  /* 0x01000000df0c783b */ /* 0x000fe60000004200 */
[----:B------:R-:W-:Y:S05]  /*1f5a0*/  FMNMX.FTZ R6, R166, R3, !PT ;  /* 0x00000003a6067209 */ /* 0x000fea0007810000 */
[----:B------:R-:W2:Y:S01]  /*1f5b0*/  SHFL.BFLY PT, R3, R6, 0x2, 0x1f ;  /* 0x0c401f0006037f89 */ /* 0x000ea200000e0000 */
[----:B-1----:R-:W-:Y:S07]  /*1f5c0*/  FMNMX.FTZ R17, R4, R17, !PT ;  /* 0x0000001104117209 */ /* 0x002fee0007810000 */
[----:B------:R-:W-:Y:S08]  /*1f5d0*/  LDSM.16.MT88.4 R28, [R220+0x10000] ;  /* 0x01000000dc1c783b */ /* 0x000ff00000004200 */
[----:B---3--:R-:W1:Y:S01]  /*1f5e0*/  SHFL.BFLY PT, R164, R17, 0x1, 0x1f ;  /* 0x0c201f0011a47f89 */ /* 0x008e6200000e0000 */
[----:B--2---:R-:W-:Y:S07]  /*1f5f0*/  FMNMX.FTZ R4, R6, R3, !PT ;  /* 0x0000000306047209 */ /* 0x004fee0007810000 */
[----:B------:R-:W2:Y:S01]  /*1f600*/  SHFL.BFLY PT, R3, R4, 0x1, 0x1f ;  /* 0x0c201f0004037f89 */ /* 0x000ea200000e0000 */
[----:B-1----:R-:W-:Y:S04]  /*1f610*/  FMNMX.FTZ R164, R17, R164, !PT ;  /* 0x000000a411a47209 */ /* 0x002fe80007810000 */
[----:B------:R-:W-:Y:S01]  /*1f620*/  FSETP.NEU.FTZ.AND P1, PT, R164, -INF , PT ;  /* 0xff800000a400780b */ /* 0x000fe20003f3d000 */
[----:B----4-:R-:W-:Y:S05]  /*1f630*/  FMUL.FTZ R182, R165, R164 ;  /* 0x000000a4a5b67220 */ /* 0x010fea0000410000 */
[----:B------:R-:W-:Y:S02]  /*1f640*/  FSEL R182, R182, RZ, P1 ;  /* 0x000000ffb6b67208 */ /* 0x000fe40000800000 */
[----:B--2---:R-:W-:Y:S03]  /*1f650*/  FMNMX.FTZ R3, R4, R3, !PT ;  /* 0x0000000304037209 */ /* 0x004fe60007810000 */
[--C-:B------:R-:W-:Y:S01]  /*1f660*/  FFMA.FTZ R184, R5, R165, -R182.reuse ;  /* 0x000000a505b87223 */ /* 0x100fe200000108b6 */
[----:B------:R-:W-:Y:S01]  /*1f670*/  FSEL R5, R164, RZ, P1 ;  /* 0x000000ffa4057208 */ /* 0x000fe20000800000 */
[----:B------:R-:W-:Y:S01]  /*1f680*/  FMUL.FTZ R172, R165, R3 ;  /* 0x00000003a5ac7220 */ /* 0x000fe20000410000 */
[----:B------:R-:W-:Y:S01]  /*1f690*/  FSETP.NEU.FTZ.AND P0, PT, R3, -INF , PT ;  /* 0xff8000000300780b */ /* 0x000fe20003f1d000 */
[-C--:B------:R-:W-:Y:S02]  /*1f6a0*/  FFMA.FTZ R185, R171, R165.reuse, -R182 ;  /* 0x000000a5abb97223 */ /* 0x080fe400000108b6 */
[----:B------:R-:W-:Y:S01]  /*1f6b0*/  FADD.FTZ R4, -R5, R2 ;  /* 0x0000000205047221 */ /* 0x000fe20000010100 */
[----:B------:R-:W-:Y:S01]  /*1f6c0*/  FSEL R5, R3, RZ, P0 ;  /* 0x000000ff03057208 */ /* 0x000fe20000000000 */
[-C--:B------:R-:W-:Y:S01]  /*1f6d0*/  FFMA.FTZ R191, R8, R165.reuse, -R182 ;  /* 0x000000a508bf7223 */ /* 0x080fe200000108b6 */
[----:B------:R-:W-:Y:S01]  /*1f6e0*/  FSEL R172, R172, RZ, P0 ;  /* 0x000000ffacac7208 */ /* 0x000fe20000000000 */
[----:B------:R-:W-:Y:S01]  /*1f6f0*/  FMUL.FTZ R2, R165, R4 ;  /* 0x00000004a5027220 */ /* 0x000fe20000410000 */
[----:B------:R-:W-:Y:S01]  /*1f700*/  MUFU.EX2 R185, R185 ;  /* 0x000000b900b97308 */ /* 0x000fe20000000800 */
[----:B------:R-:W-:Y:S01]  /*1f710*/  FADD.FTZ R4, -R5, R0 ;  /* 0x0000000005047221 */ /* 0x000fe20000010100 */
[----:B------:R-:W-:Y:S01]  /*1f720*/  ISETP.GT.AND P0, PT, R247, R230, PT ;  /* 0x000000e6f700720c */ /* 0x000fe20003f04270 */
[-C--:B------:R-:W-:Y:S02]  /*1f730*/  FFMA.FTZ R190, R9, R165.reuse, -R182 ;  /* 0x000000a509be7223 */ /* 0x080fe400000108b6 */
[-CC-:B------:R-:W-:Y:S02]  /*1f740*/  FFMA.FTZ R189, R169, R165.reuse, -R172.reuse ;  /* 0x000000a5a9bd7223 */ /* 0x180fe400000108ac */
[-CC-:B------:R-:W-:Y:S02]  /*1f750*/  FFMA.FTZ R188, R7, R165.reuse, -R172.reuse ;  /* 0x000000a507bc7223 */ /* 0x180fe400000108ac */
[-CC-:B------:R-:W-:Y:S01]  /*1f760*/  FFMA.FTZ R187, R10, R165.reuse, -R172.reuse ;  /* 0x000000a50abb7223 */ /* 0x180fe200000108ac */
[----:B------:R-:W1:Y:S01]  /*1f770*/  MUFU.EX2 R2, R2 ;  /* 0x0000000200027308 */ /* 0x000e620000000800 */
[-C--:B------:R-:W-:Y:S02]  /*1f780*/  FFMA.FTZ R186, R11, R165.reuse, -R172 ;  /* 0x000000a50bba7223 */ /* 0x080fe400000108ac */
[----:B------:R-:W-:Y:S02]  /*1f790*/  FMUL.FTZ R0, R165, R4 ;  /* 0x00000004a5007220 */ /* 0x000fe40000410000 */
[-CC-:B------:R-:W-:Y:S02]  /*1f7a0*/  FFMA.FTZ R177, R177, R165.reuse, -R182.reuse ;  /* 0x000000a5b1b17223 */ /* 0x180fe400000108b6 */
[-CC-:B------:R-:W-:Y:S02]  /*1f7b0*/  FFMA.FTZ R180, R180, R165.reuse, -R182.reuse ;  /* 0x000000a5b4b47223 */ /* 0x180fe400000108b6 */
[-C--:B------:R-:W-:Y:S01]  /*1f7c0*/  FFMA.FTZ R178, R178, R165.reuse, -R182 ;  /* 0x000000a5b2b27223 */ /* 0x080fe200000108b6 */
[----:B------:R-:W2:Y:S01]  /*1f7d0*/  MUFU.EX2 R0, R0 ;  /* 0x0000000000007308 */ /* 0x000ea20000000800 */
[-CC-:B------:R-:W-:Y:S02]  /*1f7e0*/  FFMA.FTZ R175, R175, R165.reuse, -R172.reuse ;  /* 0x000000a5afaf7223 */ /* 0x180fe400000108ac */
[-C--:B------:R-:W-:Y:S02]  /*1f7f0*/  FFMA.FTZ R174, R174, R165.reuse, -R172 ;  /* 0x000000a5aeae7223 */ /* 0x080fe400000108ac */
[-CC-:B------:R-:W-:Y:S02]  /*1f800*/  FFMA.FTZ R192, R192, R165.reuse, -R182.reuse ;  /* 0x000000a5c0c07223 */ /* 0x180fe400000108b6 */
[-CC-:B------:R-:W-:Y:S02]  /*1f810*/  FFMA.FTZ R193, R193, R165.reuse, -R182.reuse ;  /* 0x000000a5c1c17223 */ /* 0x180fe400000108b6 */
[-CC-:B------:R-:W-:Y:S01]  /*1f820*/  FFMA.FTZ R194, R194, R165.reuse, -R182.reuse ;  /* 0x000000a5c2c27223 */ /* 0x180fe200000108b6 */
[----:B------:R-:W3:Y:S01]  /*1f830*/  MUFU.EX2 R184, R184 ;  /* 0x000000b800b87308 */ /* 0x000ee20000000800 */
[-C--:B------:R-:W-:Y:S02]  /*1f840*/  FFMA.FTZ R195, R195, R165.reuse, -R182 ;  /* 0x000000a5c3c37223 */ /* 0x080fe400000108b6 */
[--C-:B------:R-:W-:Y:S02]  /*1f850*/  FFMA.FTZ R196, R196, R165, -R172.reuse ;  /* 0x000000a5c4c47223 */ /* 0x100fe400000108ac */
[C---:B-1----:R-:W-:Y:S02]  /*1f860*/  FMUL.FTZ R4, R2.reuse, R160 ;  /* 0x000000a002047220 */ /* 0x042fe40000410000 */
        /* <DEDUP_REMOVED lines=8> */
[----:B------:R-:W1:Y:S01]  /*1f8f0*/  MUFU.EX2 R190, R190 ;  /* 0x000000be00be7308 */ /* 0x000e620000000800 */
[----:B------:R-:W-:Y:S01]  /*1f900*/  FMUL.FTZ R11, R0, R159 ;  /* 0x0000009f000b7220 */ /* 0x000fe20000410000 */
[----:B------:R-:W-:Y:S01]  /*1f910*/  LDSM.16.MT88.4 R160, [R219+0x12800] ;  /* 0x01280000dba0783b */ /* 0x000fe20000004200 */
[----:B------:R-:W-:Y:S01]  /*1f920*/  FMUL.FTZ R17, R2, R149 ;  /* 0x0000009502117220 */ /* 0x000fe20000410000 */
[----:B---3--:R-:W-:Y:S01]  /*1f930*/  F2FP.BF16.PACK_AB R168, R184, R185 ;  /* 0x000000b9b8a8723e */ /* 0x008fe200000010ff */
        /* <DEDUP_REMOVED lines=13> */
[----:B-1----:R-:W-:Y:S01]  /*1fa10*/  F2FP.BF16.PACK_AB R170, R190, R191 ;  /* 0x000000bfbeaa723e */ /* 0x002fe200000010ff */
[----:B------:R-:W-:Y:S02]  /*1fa20*/  FMUL.FTZ R35, R0, R135 ;  /* 0x0000008700237220 */ /* 0x000fe40000410000 */
[C---:B------:R-:W-:Y:S03]  /*1fa30*/  FMUL.FTZ R36, R2.reuse, R36 ;  /* 0x0000002402247220 */ /* 0x040fe60000410000 */
[----:B------:R-:W-:Y:S01]  /*1fa40*/  LDSM.16.MT88.4 R132, [R220+0x12000] ;  /* 0x01200000dc84783b */ /* 0x000fe20000004200 */
[----:B------:R-:W-:Y:S01]  /*1fa50*/  MUFU.EX2 R187, R187 ;  /* 0x000000bb00bb7308 */ /* 0x000fe20000000800 */
[----:B------:R-:W-:Y:S02]  /*1fa60*/  FMUL.FTZ R37, R2, R37 ;  /* 0x0000002502257220 */ /* 0x000fe40000410000 */
[C---:B------:R-:W-:Y:S02]  /*1fa70*/  FMUL.FTZ R38, R0.reuse, R38 ;  /* 0x0000002600267220 */ /* 0x040fe40000410000 */
[----:B------:R-:W-:Y:S02]  /*1fa80*/  FMUL.FTZ R39, R0, R39 ;  /* 0x0000002700277220 */ /* 0x000fe40000410000 */
[----:B------:R-:W-:Y:S01]  /*1fa90*/  LDSM.16.MT88.4 R156, [R220+0x12800] ;  /* 0x01280000dc9c783b */ /* 0x000fe20000004200 */
[C---:B------:R-:W-:Y:S02]  /*1faa0*/  FMUL.FTZ R40, R2.reuse, R40 ;  /* 0x0000002802287220 */ /* 0x040fe40000410000 */
[----:B------:R-:W1:Y:S01]  /*1fab0*/  MUFU.EX2 R186, R186 ;  /* 0x000000ba00ba7308 */ /* 0x000e620000000800 */
[----:B------:R-:W-:Y:S02]  /*1fac0*/  FMUL.FTZ R41, R2, R41 ;  /* 0x0000002902297220 */ /* 0x000fe40000410000 */
[----:B------:R-:W-:Y:S01]  /*1fad0*/  FMUL.FTZ R42, R0, R42 ;  /* 0x0000002a002a7220 */ /* 0x000fe20000410000 */
        /* <DEDUP_REMOVED lines=12> */
[----:B------:R-:W-:Y:S01]  /*1fba0*/  FMUL.FTZ R52, R2, R52 ;  /* 0x0000003402347220 */ /* 0x000fe20000410000 */
[----:B-1----:R-:W-:Y:S01]  /*1fbb0*/  F2FP.BF16.PACK_AB R171, R186, R187 ;  /* 0x000000bbbaab723e */ /* 0x002fe200000010ff */
[----:B------:R-:W-:Y:S02]  /*1fbc0*/  FMUL.FTZ R53, R2, R53 ;  /* 0x0000003502357220 */ /* 0x000fe40000410000 */
[C---:B------:R-:W-:Y:S02]  /*1fbd0*/  FMUL.FTZ R54, R0.reuse, R54 ;  /* 0x0000003600367220 */ /* 0x040fe40000410000 */
[----:B------:R-:W-:Y:S01]  /*1fbe0*/  FMUL.FTZ R55, R0, R55 ;  /* 0x0000003700377220 */ /* 0x000fe20000410000 */
[----:B------:R-:W-:Y:S01]  /*1fbf0*/  MUFU.EX2 R194, R194 ;  /* 0x000000c200c27308 */ /* 0x000fe20000000800 */
[C---:B------:R-:W-:Y:S05]  /*1fc00*/  HMMA.16816.F32.BF16 R4, R168.reuse, R12, R4 ;  /* 0x0000000ca804723c */ /* 0x040fea0000041804 */
        /* <DEDUP_REMOVED lines=44> */
[C---:B---3--:R-:W-:Y:S04]  /*1fed0*/  HMMA.16816.F32.BF16 R36, R168.reuse, R144, R36 ;  /* 0x00000090a824723c */ /* 0x048fe80000041824 */
[----:B------:R-:W-:Y:S02]  /*1fee0*/  FMUL.FTZ R75, R0, R75 ;  /* 0x0000004b004b7220 */ /* 0x000fe40000410000 */
[C---:B------:R-:W-:Y:S02]  /*1fef0*/  FMUL.FTZ R76, R2.reuse, R76 ;  /* 0x0000004c024c7220 */ /* 0x040fe40000410000 */
[C---:B------:R-:W-:Y:S01]  /*1ff00*/  HMMA.16816.F32.BF16 R40, R168.reuse, R146, R40 ;  /* 0x00000092a828723c */ /* 0x040fe20000041828 */
[----:B------:R-:W-:Y:S03]  /*1ff10*/  LDSM.16.MT88.4 R144, [R220+0x10800] ;  /* 0x01080000dc90783b */ /* 0x000fe60000004200 */
[----:B------:R-:W-:Y:S02]  /*1ff20*/  FMUL.FTZ R77, R2, R77 ;  /* 0x0000004d024d7220 */ /* 0x000fe40000410000 */
[C---:B------:R-:W-:Y:S02]  /*1ff30*/  FMUL.FTZ R78, R0.reuse, R78 ;  /* 0x0000004e004e7220 */ /* 0x040fe40000410000 */
[----:B------:R-:W-:Y:S01]  /*1ff40*/  FMUL.FTZ R79, R0, R79 ;  /* 0x0000004f004f7220 */ /* 0x000fe20000410000 */
[C---:B----4-:R-:W-:Y:S03]  /*1ff50*/  HMMA.16816.F32.BF16 R44, R168.reuse, R136, R44 ;  /* 0x00000088a82c723c */ /* 0x050fe6000004182c */
        /* <DEDUP_REMOVED lines=66> */
[-CC-:B------:R-:W-:Y:S02]  /*20380*/  FFMA.FTZ R197, R197, R165.reuse, -R172.reuse ;  /* 0x000000a5c5c57223 */ /* 0x180fe400000108ac */
[--C-:B------:R-:W-:Y:S03]  /*20390*/  FFMA.FTZ R198, R198, R165, -R172.reuse ;  /* 0x000000a5c6c67223 */ /* 0x100fe600000108ac */
[C---:B-1----:R-:W-:Y:S01]  /*203a0*/  HMMA.16816.F32.BF16 R116, R168.reuse, R136, R116 ;  /* 0x00000088a874723c */ /* 0x042fe20000041874 */
[----:B------:R-:W1:Y:S02]  /*203b0*/  MUFU.EX2 R197, R197 ;  /* 0x000000c500c57308 */ /* 0x000e640000000800 */
[C---:B------:R-:W-:Y:S02]  /*203c0*/  FMUL.FTZ R120, R2.reuse, R120 ;  /* 0x0000007802787220 */ /* 0x040fe40000410000 */
[----:B------:R-:W-:Y:S02]  /*203d0*/  FMUL.FTZ R121, R2, R121 ;  /* 0x0000007902797220 */ /* 0x000fe40000410000 */
[C---:B------:R-:W-:Y:S02]  /*203e0*/  FMUL.FTZ R122, R0.reuse, R122 ;  /* 0x0000007a007a7220 */ /* 0x040fe40000410000 */
[----:B------:R-:W-:Y:S02]  /*203f0*/  FMUL.FTZ R123, R0, R123 ;  /* 0x0000007b007b7220 */ /* 0x000fe40000410000 */
[----:B------:R-:W-:Y:S01]  /*20400*/  MUFU.EX2 R198, R198 ;  /* 0x000000c600c67308 */ /* 0x000fe20000000800 */
[-C--:B------:R-:W-:Y:S02]  /*20410*/  FFMA.FTZ R199, R199, R165.reuse, -R172 ;  /* 0x000000a5c7c77223 */ /* 0x080fe400000108ac */
[--C-:B------:R-:W-:Y:S02]  /*20420*/  FFMA.FTZ R203, R203, R165, -R182.reuse ;  /* 0x000000a5cbcb7223 */ /* 0x100fe400000108b6 */
[C---:B------:R-:W-:Y:S01]  /*20430*/  HMMA.16816.F32.BF16 R120, R168.reuse, R138, R120 ;  /* 0x0000008aa878723c */ /* 0x040fe20000041878 */
[----:B------:R-:W5:Y:S02]  /*20440*/  LDSM.16.MT88.4 R136, [R221+0x10800] ;  /* 0x01080000dd88783b */ /* 0x000f640000004200 */
[C---:B------:R-:W-:Y:S02]  /*20450*/  FMUL.FTZ R124, R2.reuse, R124 ;  /* 0x0000007c027c7220 */ /* 0x040fe40000410000 */
[----:B------:R-:W1:Y:S01]  /*20460*/  MUFU.EX2 R199, R199 ;  /* 0x000000c700c77308 */ /* 0x000e620000000800 */
[----:B------:R-:W-:Y:S02]  /*20470*/  FMUL.FTZ R125, R2, R125 ;  /* 0x0000007d027d7220 */ /* 0x000fe40000410000 */
[C---:B------:R-:W-:Y:S04]  /*20480*/  FMUL.FTZ R126, R0.reuse, R126 ;  /* 0x0000007e007e7220 */ /* 0x040fe80000410000 */
[----:B------:R-:W-:Y:S02]  /*20490*/  FMUL.FTZ R127, R0, R127 ;  /* 0x0000007f007f7220 */ /* 0x000fe40000410000 */
[-CC-:B------:R-:W-:Y:S01]  /*204a0*/  FFMA.FTZ R233, R233, R165.reuse, -R182.reuse ;  /* 0x000000a5e9e97223 */ /* 0x180fe200000108b6 */
[----:B------:R-:W-:Y:S01]  /*204b0*/  MUFU.EX2 R203, R203 ;  /* 0x000000cb00cb7308 */ /* 0x000fe20000000800 */
[-CC-:B------:R-:W-:Y:S02]  /*204c0*/  FFMA.FTZ R202, R202, R165.reuse, -R182.reuse ;  /* 0x000000a5caca7223 */ /* 0x180fe400000108b6 */
[--C-:B------:R-:W-:Y:S01]  /*204d0*/  FFMA.FTZ R201, R201, R165, -R182.reuse ;  /* 0x000000a5c9c97223 */ /* 0x100fe200000108b6 */
[C---:B---3--:R-:W-:Y:S03]  /*204e0*/  HMMA.16816.F32.BF16 R124, R168.reuse, R132, R124 ;  /* 0x00000084a87c723c */ /* 0x048fe6000004187c */
[C---:B------:R-:W-:Y:S02]  /*204f0*/  FMUL.FTZ R128, R2.reuse, R128 ;  /* 0x0000008002807220 */ /* 0x040fe40000410000 */
[----:B------:R-:W-:Y:S01]  /*20500*/  FMUL.FTZ R129, R2, R129 ;  /* 0x0000008102817220 */ /* 0x000fe20000410000 */
[----:B------:R-:W3:Y:S01]  /*20510*/  MUFU.EX2 R233, R233 ;  /* 0x000000e900e97308 */ /* 0x000ee20000000800 */
[C---:B------:R-:W-:Y:S01]  /*20520*/  FMUL.FTZ R130, R0.reuse, R130 ;  /* 0x0000008200827220 */ /* 0x040fe20000410000 */
[----:B--2---:R-:W-:Y:S01]  /*20530*/  F2FP.BF16.PACK_AB R132, R193, R192 ;  /* 0x000000c0c184723e */ /* 0x004fe200000010ff */
[----:B------:R-:W-:Y:S03]  /*20540*/  FMUL.FTZ R131, R0, R131 ;  /* 0x0000008300837220 */ /* 0x000fe60000410000 */
[-C--:B------:R-:W-:Y:S01]  /*20550*/  FFMA.FTZ R182, R176, R165.reuse, -R182 ;  /* 0x000000a5b0b67223 */ /* 0x080fe200000108b6 */
[----:B-1----:R-:W-:Y:S01]  /*20560*/  F2FP.BF16.PACK_AB R133, R197, R196 ;  /* 0x000000c4c585723e */ /* 0x002fe200000010ff */
[-CC-:B------:R-:W-:Y:S02]  /*20570*/  FFMA.FTZ R200, R200, R165.reuse, -R172.reuse ;  /* 0x000000a5c8c87223 */ /* 0x180fe400000108ac */
[----:B------:R-:W-:Y:S01]  /*20580*/  HMMA.16816.F32.BF16 R128, R168, R134, R128 ;  /* 0x00000086a880723c */ /* 0x000fe20000041880 */
[----:B------:R-:W-:Y:S02]  /*20590*/  MUFU.EX2 R168, R180 ;  /* 0x000000b400a87308 */ /* 0x000fe40000000800 */
[-CC-:B------:R-:W-:Y:S02]  /*205a0*/  FFMA.FTZ R183, R183, R165.reuse, -R172.reuse ;  /* 0x000000a5b7b77223 */ /* 0x180fe400000108ac */
[-CC-:B------:R-:W-:Y:S02]  /*205b0*/  FFMA.FTZ R181, R181, R165.reuse, -R172.reuse ;  /* 0x000000a5b5b57223 */ /* 0x180fe400000108ac */
[----:B------:R-:W-:Y:S01]  /*205c0*/  F2FP.BF16.PACK_AB R134, R195, R194 ;  /* 0x000000c2c386723e */ /* 0x000fe200000010ff */
[--C-:B------:R-:W-:Y:S01]  /*205d0*/  FFMA.FTZ R179, R179, R165, -R172.reuse ;  /* 0x000000a5b3b37223 */ /* 0x100fe200000108ac */
[----:B------:R-:W-:Y:S02]  /*205e0*/  F2FP.BF16.PACK_AB R135, R199, R198 ;  /* 0x000000c6c787723e */ /* 0x000fe400000010ff */
[----:B------:R-:W-:Y:S01]  /*205f0*/  MUFU.EX2 R169, R183 ;  /* 0x000000b700a97308 */ /* 0x000fe20000000800 */
[----:B------:R-:W-:Y:S01]  /*20600*/  FFMA.FTZ R185, R2, R251, R185 ;  /* 0x000000fb02b97223 */ /* 0x000fe200000100b9 */
[----:B------:R-:W-:Y:S01]  /*20610*/  MOV R2, R164 ;  /* 0x000000a400027202 */ /* 0x000fe20000000f00 */
[----:B------:R-:W-:Y:S02]  /*20620*/  FFMA.FTZ R189, R0, R249, R189 ;  /* 0x000000f900bd7223 */ /* 0x000fe400000100bd */
[C---:B----4-:R-:W-:Y:S05]  /*20630*/  HMMA.16816.F32.BF16 R4, R132.reuse, R140, R4 ;  /* 0x0000008c8404723c */ /* 0x050fea0000041804 */
[----:B------:R-:W-:Y:S01]  /*20640*/  MUFU.EX2 R183, R174 ;  /* 0x000000ae00b77308 */ /* 0x000fe20000000800 */
[----:B------:R-:W-:Y:S02]  /*20650*/  FADD.FTZ R184, R184, R185 ;  /* 0x000000b9b8b87221 */ /* 0x000fe40000010000 */
[C---:B------:R-:W-:Y:S01]  /*20660*/  HMMA.16816.F32.BF16 R8, R132.reuse, R142, R8 ;  /* 0x0000008e8408723c */ /* 0x040fe20000041808 */
[----:B------:R-:W1:Y:S03]  /*20670*/  LDSM.16.MT88.4 R140, [R221+0x12800] ;  /* 0x01280000dd8c783b */ /* 0x000e660000004200 */
[----:B------:R-:W-:Y:S03]  /*20680*/  FADD.FTZ R188, R188, R189 ;  /* 0x000000bdbcbc7221 */ /* 0x000fe60000010000 */
[----:B------:R-:W-:Y:S01]  /*20690*/  MUFU.EX2 R170, R181 ;  /* 0x000000b500aa7308 */ /* 0x000fe20000000800 */
[C---:B-----5:R-:W-:Y:S08]  /*206a0*/  HMMA.16816.F32.BF16 R12, R132.reuse, R136, R12 ;  /* 0x00000088840c723c */ /* 0x060ff0000004180c */
[C---:B------:R-:W-:Y:S01]  /*206b0*/  HMMA.16816.F32.BF16 R16, R132.reuse, R138, R16 ;  /* 0x0000008a8410723c */ /* 0x040fe20000041810 */
[----:B------:R-:W2:Y:S01]  /*206c0*/  LDSM.16.MT88.4 R136, [R223+0x14800] ;  /* 0x01480000df88783b */ /* 0x000ea20000004200 */
[----:B------:R-:W-:Y:S06]  /*206d0*/  MUFU.EX2 R181, R177 ;  /* 0x000000b100b57308 */ /* 0x000fec0000000800 */
[C---:B------:R-:W-:Y:S04]  /*206e0*/  HMMA.16816.F32.BF16 R20, R132.reuse, R144, R20 ;  /* 0x000000908414723c */ /* 0x040fe80000041814 */
[----:B------:R-:W-:Y:S04]  /*206f0*/  MUFU.EX2 R171, R179 ;  /* 0x000000b300ab7308 */ /* 0x000fe80000000800 */
[C---:B------:R-:W-:Y:S01]  /*20700*/  HMMA.16816.F32.BF16 R24, R132.reuse, R146, R24 ;  /* 0x000000928418723c */ /* 0x040fe20000041818 */
[----:B------:R-:W4:Y:S05]  /*20710*/  LDSM.16.MT88.4 R144, [R221+0x14800] ;  /* 0x01480000dd90783b */ /* 0x000f2a0000004200 */
[----:B------:R-:W-:Y:S02]  /*20720*/  MUFU.EX2 R179, R175 ;  /* 0x000000af00b37308 */ /* 0x000fe40000000800 */
[C---:B------:R-:W-:Y:S08]  /*20730*/  HMMA.16816.F32.BF16 R28, R132.reuse, R148, R28 ;  /* 0x00000094841c723c */ /* 0x040ff0000004181c */
[C---:B------:R-:W-:Y:S01]  /*20740*/  HMMA.16816.F32.BF16 R32, R132.reuse, R150, R32 ;  /* 0x000000968420723c */ /* 0x040fe20000041820 */
[----:B------:R-:W5:Y:S01]  /*20750*/  LDSM.16.MT88.4 R148, [R220+0x14800] ;  /* 0x01480000dc94783b */ /* 0x000f620000004200 */
[----:B------:R-:W-:Y:S06]  /*20760*/  MUFU.EX2 R202, R202 ;  /* 0x000000ca00ca7308 */ /* 0x000fec0000000800 */
[C---:B------:R-:W-:Y:S04]  /*20770*/  HMMA.16816.F32.BF16 R36, R132.reuse, R152, R36 ;  /* 0x000000988424723c */ /* 0x040fe80000041824 */
[----:B------:R-:W2:Y:S04]  /*20780*/  MUFU.EX2 R201, R201 ;  /* 0x000000c900c97308 */ /* 0x000ea80000000800 */
[C---:B------:R-:W-:Y:S01]  /*20790*/  HMMA.16816.F32.BF16 R40, R132.reuse, R154, R40 ;  /* 0x0000009a8428723c */ /* 0x040fe20000041828 */
[----:B------:R-:W-:Y:S05]  /*207a0*/  LDSM.16.MT88.4 R152, [R220+0x16800] ;  /* 0x01680000dc98783b */ /* 0x000fea0000004200 */
[----:B------:R-:W2:Y:S02]  /*207b0*/  MUFU.EX2 R200, R200 ;  /* 0x000000c800c87308 */ /* 0x000ea40000000800 */
        /* <DEDUP_REMOVED lines=31> */
[----:B------:R-:W-:Y:S01]  /*209b0*/  HMMA.16816.F32.BF16 R128, R132, R150, R128 ;  /* 0x000000968480723c */ /* 0x000fe20000041880 */
[----:B------:R-:W-:Y:S06]  /*209c0*/  LDSM.16.MT88.4 R148, [R221+0x13000] ;  /* 0x01300000dd94783b */ /* 0x000fec0000004200 */
[----:B---3--:R-:W-:Y:S02]  /*209d0*/  F2FP.BF16.PACK_AB R132, R233, R203 ;  /* 0x000000cbe984723e */ /* 0x008fe400000010ff */
[----:B------:R-:W-:Y:S03]  /*209e0*/  F2FP.BF16.PACK_AB R134, R201, R202 ;  /* 0x000000cac986723e */ /* 0x000fe600000010ff */
[----:B------:R-:W-:Y:S02]  /*209f0*/  F2FP.BF16.PACK_AB R133, R169, R200 ;  /* 0x000000c8a985723e */ /* 0x000fe400000010ff */
[-C--:B------:R-:W-:Y:S07]  /*20a00*/  F2FP.BF16.PACK_AB R135, R171, R170.reuse ;  /* 0x000000aaab87723e */ /* 0x080fee00000010ff */
        /* <DEDUP_REMOVED lines=23> */
[----:B------:R-:W-:Y:S07]  /*20b80*/  LDSM.16.MT88.4 R156, [R223+0x11800] ;  /* 0x01180000df9c783b */ /* 0x000fee0000004200 */
[C---:B------:R-:W-:Y:S07]  /*20b90*/  HMMA.16816.F32.BF16 R68, R132.reuse, R160, R68 ;  /* 0x000000a08444723c */ /* 0x040fee0000041844 */
[-CC-:B------:R-:W-:Y:S01]  /*20ba0*/  FFMA.FTZ R160, R173, R165.reuse, -R172.reuse ;  /* 0x000000a5ada07223 */ /* 0x180fe200000108ac */
[C---:B------:R-:W-:Y:S01]  /*20bb0*/  HMMA.16816.F32.BF16 R72, R132.reuse, R162, R72 ;  /* 0x000000a28448723c */ /* 0x040fe20000041848 */
[----:B------:R-:W3:Y:S03]  /*20bc0*/  MUFU.EX2 R162, R182 ;  /* 0x000000b600a27308 */ /* 0x000ee60000000800 */
[----:B------:R-:W-:Y:S01]  /*20bd0*/  FFMA.FTZ R172, R166, R165, -R172 ;  /* 0x000000a5a6ac7223 */ /* 0x000fe200000108ac */
[----:B------:R-:W-:Y:S02]  /*20be0*/  MOV R161, R170 ;  /* 0x000000aa00a17202 */ /* 0x000fe40000000f00 */
[----:B------:R-:W-:Y:S01]  /*20bf0*/  MOV R163, R171 ;  /* 0x000000ab00a37202 */ /* 0x000fe20000000f00 */
[C---:B--2---:R-:W-:Y:S03]  /*20c00*/  HMMA.16816.F32.BF16 R76, R132.reuse, R136, R76 ;  /* 0x00000088844c723c */ /* 0x044fe6000004184c */
[----:B------:R-:W-:Y:S05]  /*20c10*/  MUFU.EX2 R171, R178 ;  /* 0x000000b200ab7308 */ /* 0x000fea0000000800 */
[C---:B------:R-:W-:Y:S01]  /*20c20*/  HMMA.16816.F32.BF16 R80, R132.reuse, R138, R80 ;  /* 0x0000008a8450723c */ /* 0x040fe20000041850 */
[----:B------:R-:W2:Y:S04]  /*20c30*/  LDSM.16.MT88.4 R136, [R221+0x17000] ;  /* 0x01700000dd88783b */ /* 0x000ea80000004200 */
[----:B------:R5:W-:Y:S03]  /*20c40*/  MUFU.EX2 R165, R172 ;  /* 0x000000ac00a57308 */ /* 0x000be60000000800 */
[C---:B----4-:R-:W-:Y:S04]  /*20c50*/  HMMA.16816.F32.BF16 R84, R132.reuse, R144, R84 ;  /* 0x000000908454723c */ /* 0x050fe80000041854 */
[----:B---3--:R-:W-:Y:S03]  /*20c60*/  MOV R166, R162 ;  /* 0x000000a200a67202 */ /* 0x008fe60000000f00 */
[----:B------:R-:W3:Y:S01]  /*20c70*/  MUFU.EX2 R170, R160 ;  /* 0x000000a000aa7308 */ /* 0x000ee20000000800 */
[C---:B------:R-:W-:Y:S01]  /*20c80*/  HMMA.16816.F32.BF16 R88, R132.reuse, R146, R88 ;  /* 0x000000928458723c */ /* 0x040fe20000041858 */
[----:B------:R-:W4:Y:S07]  /*20c90*/  LDSM.16.MT88.4 R144, [R220+0x17000] ;  /* 0x01700000dc90783b */ /* 0x000f2e0000004200 */
[C---:B-1----:R-:W-:Y:S01]  /*20ca0*/  HMMA.16816.F32.BF16 R92, R132.reuse, R140, R92 ;  /* 0x0000008c845c723c */ /* 0x042fe2000004185c */
[----:B-----5:R-:W-:Y:S07]  /*20cb0*/  LDSM.16.MT88.4 R172, [R219+0x11800] ;  /* 0x01180000dbac783b */ /* 0x020fee0000004200 */
[C---:B------:R-:W-:Y:S01]  /*20cc0*/  HMMA.16816.F32.BF16 R96, R132.reuse, R142, R96 ;  /* 0x0000008e8460723c */ /* 0x040fe20000041860 */
[----:B------:R-:W-:Y:S07]  /*20cd0*/  LDSM.16.MT88.4 R140, [R220+0x11800] ;  /* 0x01180000dc8c783b */ /* 0x000fee0000004200 */
[C---:B------:R-:W-:Y:S08]  /*20ce0*/  HMMA.16816.F32.BF16 R100, R132.reuse, R148, R100 ;  /* 0x000000948464723c */ /* 0x040ff00000041864 */
[C---:B------:R-:W-:Y:S01]  /*20cf0*/  HMMA.16816.F32.BF16 R104, R132.reuse, R150, R104 ;  /* 0x000000968468723c */ /* 0x040fe20000041868 */
[----:B------:R-:W1:Y:S07]  /*20d00*/  LDSM.16.MT88.4 R148, [R221+0x11800] ;  /* 0x01180000dd94783b */ /* 0x000e6e0000004200 */
[C---:B--2---:R-:W-:Y:S07]  /*20d10*/  HMMA.16816.F32.BF16 R108, R132.reuse, R136, R108 ;  /* 0x00000088846c723c */ /* 0x044fee000004186c */
[----:B------:R-:W-:Y:S01]  /*20d20*/  MOV R136, R163 ;  /* 0x000000a300887202 */ /* 0x000fe20000000f00 */
[C---:B------:R-:W-:Y:S04]  /*20d30*/  HMMA.16816.F32.BF16 R112, R132.reuse, R138, R112 ;  /* 0x0000008a8470723c */ /* 0x040fe80000041870 */
[----:B------:R-:W-:Y:S03]  /*20d40*/  MOV R137, R161 ;  /* 0x000000a100897202 */ /* 0x000fe60000000f00 */
[----:B------:R-:W-:Y:S01]  /*20d50*/  MOV R138, R179 ;  /* 0x000000b3008a7202 */ /* 0x000fe20000000f00 */
[C---:B----4-:R-:W-:Y:S01]  /*20d60*/  HMMA.16816.F32.BF16 R116, R132.reuse, R144, R116 ;  /* 0x000000908474723c */ /* 0x050fe20000041874 */
[----:B------:R-:W2:Y:S03]  /*20d70*/  LDSM.16.MT88.4 R176, [R223+0x13800] ;  /* 0x01380000dfb0783b */ /* 0x000ea60000004200 */
[----:B------:R-:W-:Y:S03]  /*20d80*/  MOV R139, R181 ;  /* 0x000000b5008b7202 */ /* 0x000fe60000000f00 */
[----:B------:R-:W-:Y:S01]  /*20d90*/  MOV R144, R183 ;  /* 0x000000b700907202 */ /* 0x000fe20000000f00 */
[C---:B------:R-:W-:Y:S01]  /*20da0*/  HMMA.16816.F32.BF16 R120, R132.reuse, R146, R120 ;  /* 0x000000928478723c */ /* 0x040fe20000041878 */
[----:B------:R-:W4:Y:S03]  /*20db0*/  LDSM.16.MT88.4 R180, [R221+0x13800] ;  /* 0x01380000ddb4783b */ /* 0x000f260000004200 */
[----:B------:R-:W-:Y:S04]  /*20dc0*/  MOV R145, R168 ;  /* 0x000000a800917202 */ /* 0x000fe80000000f00 */
[C---:B------:R-:W-:Y:S04]  /*20dd0*/  HMMA.16816.F32.BF16 R124, R132.reuse, R152, R124 ;  /* 0x00000098847c723c */ /* 0x040fe8000004187c */
[----:B------:R-:W-:Y:S04]  /*20de0*/  F2FP.BF16.PACK_AB R168, R145, R139 ;  /* 0x0000008b91a8723e */ /* 0x000fe800000010ff */
[----:B------:R-:W-:Y:S07]  /*20df0*/  HMMA.16816.F32.BF16 R128, R132, R154, R128 ;  /* 0x0000009a8480723c */ /* 0x000fee0000041880 */
[----:B---3--:R-:W-:Y:S02]  /*20e00*/  MOV R134, R170 ;  /* 0x000000aa00867202 */ /* 0x008fe40000000f00 */
        /* <DEDUP_REMOVED lines=11> */
[C---:B------:R-:W-:Y:S04]  /*20ec0*/  HMMA.16816.F32.BF16 R148, R168.reuse, R150, R16 ;  /* 0x00000096a894723c */ /* 0x040fe80000041810 */
[----:B------:R-:W-:Y:S03]  /*20ed0*/  IMAD.MOV.U32 R15, RZ, RZ, R145 ;  /* 0x000000ffff0f7224 */ /* 0x000fe600078e0091 */
[----:B------:R-:W-:Y:S01]  /*20ee0*/  MOV R16, R138 ;  /* 0x0000008a00107202 */ /* 0x000fe20000000f00 */
[C---:B------:R-:W-:Y:S01]  /*20ef0*/  HMMA.16816.F32.BF16 R144, R168.reuse, R140, R20 ;  /* 0x0000008ca890723c */ /* 0x040fe20000041814 */
[----:B------:R-:W-:Y:S03]  /*20f00*/  LDSM.16.MT88.4 R20, [R220+0x15800] ;  /* 0x01580000dc14783b */ /* 0x000fe60000004200 */
[----:B------:R-:W-:Y:S02]  /*20f10*/  MOV R17, R139 ;  /* 0x0000008b00117202 */ /* 0x000fe40000000f00 */
[----:B------:R-:W-:Y:S02]  /*20f20*/  MOV R18, R136 ;  /* 0x0000008800127202 */ /* 0x000fe40000000f00 */
[C---:B------:R-:W-:Y:S01]  /*20f30*/  HMMA.16816.F32.BF16 R140, R168.reuse, R142, R24 ;  /* 0x0000008ea88c723c */ /* 0x040fe20000041818 */
[----:B------:R-:W-:Y:S03]  /*20f40*/  LDSM.16.MT88.4 R24, [R219+0x15800] ;  /* 0x01580000db18783b */ /* 0x000fe60000004200 */
[----:B------:R-:W-:Y:S04]  /*20f50*/  MOV R19, R137 ;  /* 0x0000008900137202 */ /* 0x000fe80000000f00 */
        /* <DEDUP_REMOVED lines=72> */
.L_x_7968:
        /* <DEDUP_REMOVED lines=11> */
.L_x_7982:
[----:B--23--:R-:W-:Y:S01]  /*21490*/  FADD.FTZ R251, R10, R251 ;  /* 0x000000fb0afb7221 */ /* 0x00cfe20000010000 */
[----:B------:R-:W-:Y:S05]  /*214a0*/  BRA.DIV ~URZ, `(.L_x_7979) ;  /* 0x000019227f007947 */ /* 0x000fea000b800000 */
[----:B------:R-:W2:Y:S04]  /*214b0*/  SHFL.BFLY PT, R6, R249, 0x2, 0x1f ;  /* 0x0c401f00f9067f89 */ /* 0x000ea800000e0000 */
[----:B------:R-:W3:Y:S01]  /*214c0*/  SHFL.BFLY PT, R2, R251, 0x1, 0x1f ;  /* 0x0c201f00fb027f89 */ /* 0x000ee200000e0000 */
[----:B--2---:R-:W-:Y:S02]  /*214d0*/  FADD.FTZ R11, R6, R249 ;  /* 0x000000f9060b7221 */ /* 0x004fe40000010000 */
[----:B---3--:R-:W-:-:S03]  /*214e0*/  FADD.FTZ R2, R251, R2 ;  /* 0x00000002fb027221 */ /* 0x008fc60000010000 */
[----:B------:R2:W3:Y:S04]  /*214f0*/  SHFL.BFLY PT, R10, R11, 0x1, 0x1f ;  /* 0x0c201f000b0a7f89 */ /* 0x0004e800000e0000 */
.L_x_7983:
        /* <DEDUP_REMOVED lines=11> */
[CC--:B--2---:R-:W-:Y:S02]  /*215b0*/  LEA.HI R11, R10.reuse, R9.reuse, RZ, 0x2 ;  /* 0x000000090a0b7211 */ /* 0x0c4fe400078f10ff */
[----:B------:R-:W-:Y:S02]  /*215c0*/  LEA.HI R10, R10, R9, RZ, 0x5 ;  /* 0x000000090a0a7211 */ /* 0x000fe400078f28ff */
[--C-:B------:R-:W-:Y:S02]  /*215d0*/  SHF.R.S32.HI R12, RZ, 0x2, R11.reuse ;  /* 0x00000002ff0c7819 */ /* 0x100fe4000001140b */
[----:B------:R-:W-:Y:S01]  /*215e0*/  SHF.R.S32.HI R13, RZ, 0x1f, R11 ;  /* 0x0000001fff0d7819 */ /* 0x000fe2000001140b */
[C---:B---3--:R-:W-:Y:S01]  /*215f0*/  FMUL.FTZ R160, R8.reuse, R160 ;  /* 0x000000a008a07220 */ /* 0x048fe20000410000 */
        /* <DEDUP_REMOVED lines=80> */
[----:B------:R-:W-:Y:S01]  /*21b00*/  FMUL.FTZ R129, R8, R129 ;  /* 0x0000008108817220 */ /* 0x000fe20000410000 */
[----:B------:R-:W-:Y:S01]  /*21b10*/  MOV R8, 0x40 ;  /* 0x0000004000087802 */ /* 0x000fe20000000f00 */
[C---:B----4-:R-:W-:Y:S02]  /*21b20*/  FMUL.FTZ R163, R7.reuse, R163 ;  /* 0x000000a307a37220 */ /* 0x050fe40000410000 */
[C---:B------:R-:W-:Y:S02]  /*21b30*/  FMUL.FTZ R162, R7.reuse, R162 ;  /* 0x000000a207a27220 */ /* 0x040fe40000410000 */
        /* <DEDUP_REMOVED lines=65> */
[----:B------:R-:W-:Y:S02]  /*21f50*/  SEL R7, R8, 0xffffffc0, !P1 ;  /* 0xffffffc008077807 */ /* 0x000fe40004800000 */
[----:B------:R-:W-:-:S02]  /*21f60*/  MOV R8, 0x80 ;  /* 0x0000008000087802 */ /* 0x000fc40000000f00 */
[----:B------:R-:W-:Y:S02]  /*21f70*/  IADD3 R15, R12, R7, RZ ;  /* 0x000000070c0f7210 */ /* 0x000fe40007ffe0ff */
[----:B------:R-:W-:Y:S02]  /*21f80*/  SEL R17, R8, 0xffffff80, !P2 ;  /* 0xffffff8008117807 */ /* 0x000fe40005000000 */
        /* <DEDUP_REMOVED lines=65> */
[----:B--2---:R4:W2:Y:S04]  /*223a0*/  LD.E.64 R12, [R4.64+0xb0] ;  /* 0x0000b004040c7980 */ /* 0x0048a8000c101b00 */
[----:B---3--:R3:W2:Y:S04]  /*223b0*/  LD.E R8, [R4.64+0x60] ;  /* 0x0000600404087980 */ /* 0x0086a8000c101900 */
[----:B------:R-:W1:Y:S04]  /*223c0*/  S2R R145, SR_TID.X ;  /* 0x0000000000917919 */ /* 0x000e680000002100 */
[----:B------:R3:W5:Y:S04]  /*223d0*/  LD.E R7, [R4.64+0xcc] ;  /* 0x0000cc0404077980 */ /* 0x000768000c101900 */
[----:B------:R3:W5:Y:S04]  /*223e0*/  LD.E.64 R148, [R4.64+0x78] ;  /* 0x0000780404947980 */ /* 0x000768000c101b00 */
[----:B------:R3:W5:Y:S01]  /*223f0*/  LD.E.64 R150, [R4.64+0xa8] ;  /* 0x0000a80404967980 */ /* 0x000762000c101b00 */
[----:B------:R-:W-:Y:S01]  /*22400*/  LOP3.LUT R10, R10, 0xffffffe0, RZ, 0xc0, !PT ;  /* 0xffffffe00a0a7812 */ /* 0x000fe200078ec0ff */
[----:B------:R-:W4:Y:S01]  /*22410*/  @P4 MUFU.LG2 R2, R2 ;  /* 0x0000000200024308 */ /* 0x000f220000000c00 */
[----:B------:R-:W-:Y:S01]  /*22420*/  SHF.R.S32.HI R144, RZ, 0x1f, R11 ;  /* 0x0000001fff907819 */ /* 0x000fe2000001140b */
[----:B------:R-:W-:Y:S01]  /*22430*/  BSSY B0, `(.L_x_7980) ;  /* 0x0000056000007945 */ /* 0x000fe20003800000 */
[----:B------:R-:W-:-:S02]  /*22440*/  IADD3 R10, R9, -R10, RZ ;  /* 0x8000000a090a7210 */ /* 0x000fc40007ffe0ff */
[----:B------:R-:W-:Y:S01]  /*22450*/  LEA.HI R144, R144, R11, RZ, 0x2 ;  /* 0x0000000b90907211 */ /* 0x000fe200078f10ff */
[----:B------:R-:W-:Y:S01]  /*22460*/  BAR.SYNC.DEFER_BLOCKING 0x0 ;  /* 0x0000000000007b1d */ /* 0x000fe20000010000 */
[----:B------:R-:W-:Y:S02]  /*22470*/  LOP3.LUT P0, RZ, R10, 0x3, RZ, 0xc0, !PT ;  /* 0x000000030aff7812 */ /* 0x000fe4000780c0ff */
[----:B------:R-:W-:Y:S02]  /*22480*/  LOP3.LUT R144, R144, 0xffffffc, RZ, 0xc0, !PT ;  /* 0x0ffffffc90907812 */ /* 0x000fe400078ec0ff */
[----:B-1----:R-:W-:Y:S01]  /*22490*/  SHF.R.S32.HI R14, RZ, 0x1f, R145 ;  /* 0x0000001fff0e7819 */ /* 0x002fe20000011491 */
[----:B------:R-:W1:Y:S01]  /*224a0*/  @P3 MUFU.LG2 R6, R6 ;  /* 0x0000000600063308 */ /* 0x000e620000000c00 */
[----:B------:R-:W-:Y:S02]  /*224b0*/  IADD3 R144, R11, -R144, RZ ;  /* 0x800000900b907210 */ /* 0x000fe40007ffe0ff */
[----:B------:R-:W-:Y:S01]  /*224c0*/  LEA.HI R14, R14, R145, RZ, 0x4 ;  /* 0x000000910e0e7211 */ /* 0x000fe200078f20ff */
[----:B----4-:R-:W-:Y:S01]  /*224d0*/  @P4 FMUL.FTZ R11, R2, 0.69314718246459960938 ;  /* 0x3f317218020b4820 */ /* 0x010fe20000410000 */
[----:B------:R-:W-:-:S02]  /*224e0*/  MOV R9, 0xff800000 ;  /* 0xff80000000097802 */ /* 0x000fc40000000f00 */
[----:B------:R-:W-:Y:S01]  /*224f0*/  LOP3.LUT R16, R14, 0xfffffff0, RZ, 0xc0, !PT ;  /* 0xfffffff00e107812 */ /* 0x000fe200078ec0ff */
[----:B-----5:R-:W-:Y:S01]  /*22500*/  @P4 FFMA.FTZ R9, R164, R0, R11 ;  /* 0x00000000a4094223 */ /* 0x020fe2000001000b */
[----:B------:R-:W-:Y:S02]  /*22510*/  SHF.R.S32.HI R14, RZ, 0x4, R14 ;  /* 0x00000004ff0e7819 */ /* 0x000fe4000001140e */
[----:B------:R-:W-:Y:S02]  /*22520*/  IADD3 R15, -R16, R145, RZ ;  /* 0x00000091100f7210 */ /* 0x000fe40007ffe1ff */
[----:B------:R-:W-:Y:S02]  /*22530*/  SHF.L.U32 R17, R14, 0x6, RZ ;  /* 0x000000060e117819 */ /* 0x000fe400000006ff */
[----:B------:R-:W-:Y:S01]  /*22540*/  LEA.HI R16, R15, R15, RZ, 0x1 ;  /* 0x0000000f0f107211 */ /* 0x000fe200078f08ff */
[----:B-1----:R-:W-:Y:S01]  /*22550*/  @P3 FMUL.FTZ R6, R6, 0.69314718246459960938 ;  /* 0x3f31721806063820 */ /* 0x002fe20000410000 */
[----:B------:R-:W-:-:S02]  /*22560*/  LOP3.LUT R17, R17, 0x1c0, RZ, 0xc0, !PT ;  /* 0x000001c011117812 */ /* 0x000fc400078ec0ff */
[C---:B------:R-:W-:Y:S02]  /*22570*/  SHF.L.U32 R18, R16.reuse, 0x2, RZ ;  /* 0x0000000210127819 */ /* 0x040fe400000006ff */
[----:B---3--:R-:W-:Y:S02]  /*22580*/  SHF.R.U32.HI R4, RZ, 0x3, R17 ;  /* 0x00000003ff047819 */ /* 0x008fe40000011611 */
[----:B------:R-:W-:Y:S02]  /*22590*/  LOP3.LUT R5, R17, 0x38, R18, 0xf8, !PT ;  /* 0x0000003811057812 */ /* 0x000fe400078ef812 */
[----:B------:R-:W-:Y:S02]  /*225a0*/  LOP3.LUT R16, R16, 0xffffffe, RZ, 0xc0, !PT ;  /* 0x0ffffffe10107812 */ /* 0x000fe400078ec0ff */
[----:B------:R-:W-:Y:S02]  /*225b0*/  LOP3.LUT R4, R5, R4, RZ, 0x3c, !PT ;  /* 0x0000000405047212 */ /* 0x000fe400078e3cff */
[----:B------:R-:W-:-:S02]  /*225c0*/  IADD3 R5, R15, -R16, RZ ;  /* 0x800000100f057210 */ /* 0x000fc40007ffe0ff */
[----:B------:R-:W-:Y:S01]  /*225d0*/  MOV R10, 0xff800000 ;  /* 0xff800000000a7802 */ /* 0x000fe20000000f00 */
[----:B------:R-:W-:Y:S01]  /*225e0*/  @P3 FFMA.FTZ R10, R3, R0, R6 ;  /* 0x00000000030a3223 */ /* 0x000fe20000010006 */
[----:B------:R-:W-:Y:S02]  /*225f0*/  LEA R146, R5, R4, 0x2 ;  /* 0x0000000405927211 */ /* 0x000fe400078e10ff */
[----:B------:R-:W-:-:S03]  /*22600*/  SHF.R.S32.HI R4, RZ, 0x1f, R145 ;  /* 0x0000001fff047819 */ /* 0x000fc60000011491 */
[----:B------:R1:W3:Y:S01]  /*22610*/  LDS.128 R140, [R146.X4] ;  /* 0x00000000928c7984 */ /* 0x0002e20000004c00 */
[----:B------:R-:W-:-:S03]  /*22620*/  LEA.HI R4, R4, R145, RZ, 0x5 ;  /* 0x0000009104047211 */ /* 0x000fc600078f28ff */
[----:B------:R1:W4:Y:S01]  /*22630*/  LDS.128 R136, [R146.X4+0x800] ;  /* 0x0008000092887984 */ /* 0x0003220000004c00 */
[----:B------:R-:W-:-:S03]  /*22640*/  LOP3.LUT R4, R4, 0xffffffe0, RZ, 0xc0, !PT ;  /* 0xffffffe004047812 */ /* 0x000fc600078ec0ff */
[----:B------:R1:W1:Y:S01]  /*22650*/  LDS.128 R132, [R146.X4+0x1000] ;  /* 0x0010000092847984 */ /* 0x0002620000004c00 */
[----:B------:R-:W-:-:S03]  /*22660*/  IADD3 R4, R145, -R4, RZ ;  /* 0x8000000491047210 */ /* 0x000fc60007ffe0ff */
[----:B------:R1:W1:Y:S01]  /*22670*/  LDS.128 R128, [R146.X4+0x1800] ;  /* 0x0018000092807984 */ /* 0x0002620000004c00 */
[----:B------:R-:W-:-:S03]  /*22680*/  SHF.R.S32.HI R5, RZ, 0x1f, R4 ;  /* 0x0000001fff057819 */ /* 0x000fc60000011404 */
[----:B------:R1:W1:Y:S01]  /*22690*/  LDS.128 R124, [R146.X4+0x2000] ;  /* 0x00200000927c7984 */ /* 0x0002620000004c00 */
[----:B------:R-:W-:Y:S02]  /*226a0*/  LEA.HI R5, R5, R4, RZ, 0x2 ;  /* 0x0000000405057211 */ /* 0x000fe400078f10ff */
[----:B------:R-:W-:Y:S01]  /*226b0*/  SHF.L.U32 R4, R235, 0x6, RZ ;  /* 0x00000006eb047819 */ /* 0x000fe200000006ff */
[----:B------:R1:W1:Y:S01]  /*226c0*/  LDS.128 R120, [R146.X4+0x2800] ;  /* 0x0028000092787984 */ /* 0x0002620000004c00 */
[----:B------:R-:W-:-:S03]  /*226d0*/  SHF.R.S32.HI R5, RZ, 0x2, R5 ;  /* 0x00000002ff057819 */ /* 0x000fc60000011405 */
[----:B------:R1:W1:Y:S01]  /*226e0*/  LDS.128 R116, [R146.X4+0x3000] ;  /* 0x0030000092747984 */ /* 0x0002620000004c00 */
[----:B------:R-:W-:-:S03]  /*226f0*/  LEA R5, R144, R5, 0x4 ;  /* 0x0000000590057211 */ /* 0x000fc600078e20ff */
        /* <DEDUP_REMOVED lines=25> */
[----:B--2---:R-:W-:-:S04]  /*22890*/  IMAD R12, R12, UR8, R239 ;  /* 0x000000080c0c7c24 */ /* 0x004fc8000f8e02ef */
[----:B------:R-:W-:-:S04]  /*228a0*/  IMAD R8, R12, R8, R237 ;  /* 0x000000080c087224 */ /* 0x000fc800078e02ed */
[----:B------:R-:W-:Y:S01]  /*228b0*/  IMAD R8, R13, R8, R4 ;  /* 0x000000080d087224 */ /* 0x000fe200078e0204 */
        /* <DEDUP_REMOVED lines=13> */
.L_x_7981:
[----:B-1-34-:R-:W-:Y:S05]  /*22990*/  BSYNC B0 ;  /* 0x0000000000007941 */ /* 0x01afea0003800000 */
.L_x_7980:
[----:B------:R-:W-:Y:S01]  /*229a0*/  IMAD.SHL.U32 R2, R15, 0x4, RZ ;  /* 0x000000040f027824 */ /* 0x000fe200078e00ff */
[----:B------:R-:W-:Y:S01]  /*229b0*/  IADD3 R0, R14, 0x8, RZ ;  /* 0x000000080e007810 */ /* 0x000fe20007ffe0ff */
[----:B------:R-:W-:Y:S01]  /*229c0*/  IMAD R235, R235, -0x40, R236 ;  /* 0xffffffc0ebeb7824 */ /* 0x000fe200078e02ec */
[----:B------:R-:W-:Y:S01]  /*229d0*/  ULDC.64 UR4, c[0x0][0x118] ;  /* 0x0000460000047ab9 */ /* 0x000fe20000000a00 */
[----:B------:R-:W-:Y:S01]  /*229e0*/  IMAD R7, R8, R7, RZ ;  /* 0x0000000708077224 */ /* 0x000fe200078e02ff */
[----:B------:R-:W-:Y:S02]  /*229f0*/  SHF.R.S32.HI R3, RZ, 0x1f, R2 ;  /* 0x0000001fff037819 */ /* 0x000fe40000011402 */
        /* <DEDUP_REMOVED lines=9> */
[----:B------:R-:W-:Y:S02]  /*22a90*/  ISETP.GE.AND P4, PT, R2, R235, PT ;  /* 0x000000eb0200720c */ /* 0x000fe40003f86270 */
        /* <DEDUP_REMOVED lines=15> */
[----:B------:R-:W-:Y:S01]  /*22b90*/  ISETP.GE.AND P0, PT, R14, R235, PT ;  /* 0x000000eb0e00720c */ /* 0x000fe20003f06270 */
[----:B------:R-:W-:-:S02]  /*22ba0*/  IMAD.MOV.U32 R235, RZ, RZ, 0x0 ;  /* 0x00000000ffeb7424 */ /* 0x000fc400078e00ff */
        /* <DEDUP_REMOVED lines=22> */
[----:B------:R-:W-:Y:S05]  /*22d10*/  @P0 RET.REL.NODEC R234 `(_ZN5flash24flash_fwd_splitkv_kernelI23Flash_fwd_kernel_traitsILi256ELi64ELi64ELi4ELb0ELb0EN7cutlass10bfloat16_tE19Flash_kernel_traitsILi256ELi64ELi64ELi4ES3_EELb0ELb1ELb0ELb0ELb1ELb0ELb1ELb1EEEvNS_16Flash_fwd_paramsE) ;  /* 0xfffdd2e0ea000950 */ /* 0x000fea0003c3ffff */
[----:B------:R-:W-:Y:S01]  /*22d20*/  MOV R235, 0x0 ;  /* 0x0000000000eb7802 */ /* 0x000fe20000000f00 */
[----:B------:R-:W-:-:S02]  /*22d30*/  ULDC.64 UR4, c[0x0][0x118] ;  /* 0x0000460000047ab9 */ /* 0x000fc40000000a00 */
[----:B------:R2:W-:Y:S04]  /*22d40*/  ST.E.128 [R8.64+0xe000], R112 ;  /* 0x00e0007008007985 */ /* 0x0005e8000c101d04 */
[----:B------:R2:W-:Y:S04]  /*22d50*/  ST.E.128 [R8.64+0xe100], R80 ;  /* 0x00e1005008007985 */ /* 0x0005e8000c101d04 */
[----:B------:R2:W-:Y:S04]  /*22d60*/  ST.E.128 [R8.64+0xe200], R48 ;  /* 0x00e2003008007985 */ /* 0x0005e8000c101d04 */
[----:B------:R2:W-:Y:S01]  /*22d70*/  ST.E.128 [R8.64+0xe300], R16 ;  /* 0x00e3001008007985 */ /* 0x0005e2000c101d04 */
[----:B------:R-:W-:Y:S05]  /*22d80*/  RET.REL.NODEC R234 `(_ZN5flash24flash_fwd_splitkv_kernelI23Flash_fwd_kernel_traitsILi256ELi64ELi64ELi4ELb0ELb0EN7cutlass10bfloat16_tE19Flash_kernel_traitsILi256ELi64ELi64ELi4ES3_EELb0ELb1ELb0ELb0ELb1ELb0ELb1ELb1EEEvNS_16Flash_fwd_paramsE) ;  /* 0xfffdd270ea007950 */ /* 0x000fea0003c3ffff */
.L_x_7978:
[----:B------:R-:W-:Y:S02]  /*22d90*/  MOV R9, 0x2 ;  /* 0x0000000200097802 */ /* 0x000fe40000000f00 */
[----:B------:R-:W-:-:S02]  /*22da0*/  MOV R8, 0x22dc0 ;  /* 0x00022dc000087802 */ /* 0x000fc40000000f00 */
[----:B-1---5:R-:W-:Y:S05]  /*22db0*/  CALL.REL.NOINC `($__internal_34_$__cuda_sm70_shflsync_bfly_p) ;  /* 0x000000f000007944 */ /* 0x022fea0003c00000 */
[----:B-12---:R-:W-:Y:S05]  /*22dc0*/  BRA `(.L_x_7982) ;  /* 0xffffe6c000007947 */ /* 0x006fea000383ffff */
.L_x_7979:
[----:B------:R-:W-:Y:S02]  /*22dd0*/  MOV R9, 0x1 ;  /* 0x0000000100097802 */ /* 0x000fe40000000f00 */
[----:B------:R-:W-:-:S02]  /*22de0*/  MOV R8, 0x22e00 ;  /* 0x00022e0000087802 */ /* 0x000fc40000000f00 */
[----:B-1---5:R-:W-:Y:S05]  /*22df0*/  CALL.REL.NOINC `($__internal_34_$__cuda_sm70_shflsync_bfly_p) ;  /* 0x000000b000007944 */ /* 0x022fea0003c00000 */
[----:B--2---:R-:W-:Y:S01]  /*22e00*/  FADD.FTZ R2, R251, R10 ;  /* 0x0000000afb027221 */ /* 0x004fe20000010000 */
[----:B-1----:R-:W-:-:S02]  /*22e10*/  MOV R251, R249 ;  /* 0x000000f900fb7202 */ /* 0x002fc40000000f00 */
[----:B------:R-:W-:Y:S02]  /*22e20*/  MOV R9, 0x2 ;  /* 0x0000000200097802 */ /* 0x000fe40000000f00 */
[----:B------:R-:W-:Y:S02]  /*22e30*/  MOV R8, 0x22e50 ;  /* 0x00022e5000087802 */ /* 0x000fe40000000f00 */
[----:B------:R-:W-:Y:S05]  /*22e40*/  CALL.REL.NOINC `($__internal_34_$__cuda_sm70_shflsync_bfly_p) ;  /* 0x0000006000007944 */ /* 0x000fea0003c00000 */
[----:B--2---:R-:W-:Y:S01]  /*22e50*/  FADD.FTZ R11, R249, R10 ;  /* 0x0000000af90b7221 */ /* 0x004fe20000010000 */
[----:B-1----:R-:W-:Y:S02]  /*22e60*/  MOV R9, 0x1 ;  /* 0x0000000100097802 */ /* 0x002fe40000000f00 */
[----:B------:R-:W-:Y:S02]  /*22e70*/  MOV R8, 0x22ea0 ;  /* 0x00022ea000087802 */ /* 0x000fe40000000f00 */
[----:B------:R-:W-:Y:S02]  /*22e80*/  MOV R251, R11 ;  /* 0x0000000b00fb7202 */ /* 0x000fe40000000f00 */
[----:B------:R-:W-:Y:S05]  /*22e90*/  CALL.REL.NOINC `($__internal_34_$__cuda_sm70_shflsync_bfly_p) ;  /* 0x0000001000007944 */ /* 0x000fea0003c00000 */
[----:B-12---:R-:W-:Y:S05]  /*22ea0*/  BRA `(.L_x_7983) ;  /* 0xffffe65000007947 */ /* 0x006fea000383ffff */
        .weak           $__internal_34_$__cuda_sm70_shflsync_bfly_p
        .type           $__internal_34_$__cuda_sm70_shflsync_bfly_p,@function
        .size           $__internal_34_$__cuda_sm70_shflsync_bfly_p,(.L_x_8913 - $__internal_34_$__cuda_sm70_shflsync_bfly_p)
$__internal_34_$__cuda_sm70_shflsync_bfly_p:
[----:B------:R-:W-:Y:S01]  /*22eb0*/  MOV R12, R8 ;  /* 0x00000008000c7202 */ /* 0x000fe20000000f00 */
[----:B------:R-:W-:Y:S04]  /*22ec0*/  WARPSYNC R6 ;  /* 0x0000000600007348 */ /* 0x000fe80003800000 */
[----:B------:R-:W-:Y:S01]  /*22ed0*/  MOV R13, 0x0 ;  /* 0x00000000000d7802 */ /* 0x000fe20000000f00 */
[----:B------:R1:W2:Y:S03]  /*22ee0*/  SHFL.BFLY PT, R10, R251, R9, R7 ;  /* 0x0c000009fb0a7389 */ /* 0x0002a600000e0007 */
[----:B------:R-:W-:Y:S05]  /*22ef0*/  RET.REL.NODEC R12 `(_ZN5flash24flash_fwd_splitkv_kernelI23Flash_fwd_kernel_traitsILi256ELi64ELi64ELi4ELb0ELb0EN7cutlass10bfloat16_tE19Flash_kernel_traitsILi256ELi64ELi64ELi4ES3_EELb0ELb1ELb0ELb0ELb1ELb0ELb1ELb1EEEvNS_16Flash_fwd_paramsE) ;  /* 0xfffdd1000c007950 */ /* 0x000fea0003c3ffff */
.L_x_7984:
        /* <DEDUP_REMOVED lines=16> */
.L_x_8913:


//--------------------- .text._ZN5flash24flash_fwd_splitkv_kernelI23Flash_fwd_kernel_traitsILi256ELi64ELi64ELi4ELb0ELb0EN7cutlass10bfloat16_tE19Flash_kernel_traitsILi256ELi64ELi64ELi4ES3_EELb0ELb1ELb0ELb0ELb1ELb1ELb1ELb1EEEvNS_16Flash_fwd_paramsE --------------------------
	.section	.text._ZN5flash24flash_fwd_splitkv_kernelI23Flash_fwd_kernel_traitsILi256ELi64ELi64ELi4ELb0ELb0EN7cutlass10bfloat16_tE19Flash_kernel_traitsILi256ELi64ELi64ELi4ES3_EELb0ELb1ELb0ELb0ELb1ELb1ELb1ELb1EEEvNS_16Flash_fwd_paramsE,"ax",@progbits
	.sectioninfo	@"SHI_REGISTERS=255"
	.align	128
        .global         _ZN5flash24flash_fwd_splitkv_kernelI23Flash_fwd_kernel_traitsILi256ELi64ELi64ELi4ELb0ELb0EN7cutlass10bfloat16_tE19Flash_kernel_traitsILi256ELi64ELi64ELi4ES3_EELb0ELb1ELb0ELb0ELb1ELb1ELb1ELb1EEEvNS_16Flash_fwd_paramsE
        .type           _ZN5flash24flash_fwd_splitkv_kernelI23Flash_fwd_kernel_traitsILi256ELi64ELi64ELi4ELb0ELb0EN7cutlass10bfloat16_tE19Flash_kernel_traitsILi256ELi64ELi64ELi4ES3_EELb0ELb1ELb0ELb0ELb1ELb1ELb1ELb1EEEvNS_16Flash_fwd_paramsE,@function
        .size           _ZN5flash24flash_fwd_splitkv_kernelI23Flash_fwd_kernel_traitsILi256ELi64ELi64ELi4ELb0ELb0EN7cutlass10bfloat16_tE19Flash_kernel_traitsILi256ELi64ELi64ELi4ES3_EELb0ELb1ELb0ELb0ELb1ELb1ELb1ELb1EEEvNS_16Flash_fwd_paramsE,(.L_x_8915 - _ZN5flash24flash_fwd_splitkv_kernelI23Flash_fwd_kernel_traitsILi256ELi64ELi64ELi4ELb0ELb0EN7cutlass10bfloat16_tE19Flash_kernel_traitsILi256ELi64ELi64ELi4ES3_EELb0ELb1ELb0ELb0ELb1ELb1ELb1ELb1EEEvNS_16Flash_fwd_paramsE)
        .other          _ZN5flash24flash_fwd_splitkv_kernelI23Flash_fwd_kernel_traitsILi256ELi64ELi64ELi4ELb0ELb0EN7cutlass10bfloat16_tE19Flash_kernel_traitsILi256ELi64ELi64ELi4ES3_EELb0ELb1ELb0ELb0ELb1ELb1ELb1ELb1EEEvNS_16Flash_fwd_paramsE,@"STO_CUDA_ENTRY STV_DEFAULT"
_ZN5flash24flash_fwd_splitkv_kernelI23Flash_fwd_kernel_traitsILi256ELi64ELi64ELi4ELb0ELb0EN7cutlass10bfloat16_tE19Flash_kernel_traitsILi256ELi64ELi64ELi4ES3_EELb0ELb1ELb0ELb0ELb1ELb1ELb1ELb1EEEvNS_16Flash_fwd_paramsE:
.text._ZN5flash24flash_fwd_splitkv_kernelI23Flash_fwd_kernel_traitsILi256ELi64ELi64ELi4ELb0ELb0EN7cutlass10bfloat16_tE19Flash_kernel_traitsILi256ELi64ELi64ELi4ES3_EELb0ELb1ELb0ELb0ELb1ELb1ELb1ELb1EEEvNS_16Flash_fwd_paramsE:
        /* <DEDUP_REMOVED lines=30> */
[----:B---34-:R-:W-:Y:S05]  /*01e0*/  CALL.REL.NOINC `($_ZN5flash24flash_fwd_splitkv_kernelI23Flash_fwd_kernel_traitsILi256ELi64ELi64ELi4ELb0ELb0EN7cutlass10bfloat16_tE19Flash_kernel_traitsILi256ELi64ELi64ELi4ES3_EELb0ELb1ELb0ELb0ELb1ELb1ELb1ELb1EEEvNS_16Flash_fwd_paramsE$_ZN5flash30compute_attn_1rowblock_splitkvI23Flash_fwd_kernel_traitsILi256ELi64ELi64ELi4ELb0ELb0EN7cutlass10bfloat16_tE19Flash_kernel_traitsILi256ELi64ELi64ELi4ES3_EELb0ELb1ELb0ELb0ELb1ELb1ELb1ELb1ENS_16Flash_fwd_paramsEEEvRKT8_iiiii) ;  /* 0x0000002000007944 */ /* 0x018fea0003c00000 */
[----:B------:R-:W-:Y:S05]  /*01f0*/  BSYNC B3 ;  /* 0x0000000000037941 */ /* 0x000fea0003800000 */
.L_x_7985:
[----:B------:R-:W-:Y:S05]  /*0200*/  EXIT ;  /* 0x000000000000794d */ /* 0x000fea0003800000 */
        .type           $_ZN5flash24flash_fwd_splitkv_kernelI23Flash_fwd_kernel_traitsILi256ELi64ELi64ELi4ELb0ELb0EN7cutlass10bfloat16_tE19Flash_kernel_traitsILi256ELi64ELi64ELi4ES3_EELb0ELb1ELb0ELb0ELb1ELb1ELb1ELb1EEEvNS_16Flash_fwd_paramsE$_ZN5flash30compute_attn_1rowblock_splitkvI23Flash_fwd_kernel_traitsILi256ELi64ELi64ELi4ELb0ELb0EN7cutlass10bfloat16_tE19Flash_kernel_traitsILi256ELi64ELi64ELi4ES3_EELb0ELb1ELb0ELb0ELb1ELb1ELb1ELb1ENS_16Flash_fwd_paramsEEEvRKT8_iiiii,@function
        .size           $_ZN5flash24flash_fwd_splitkv_kernelI23Flash_fwd_kernel_traitsILi256ELi64ELi64ELi4ELb0ELb0EN7cutlass10bfloat16_tE19Flash_kernel_traitsILi256ELi64ELi64ELi4ES3_EELb0ELb1ELb0ELb0ELb1ELb1ELb1ELb1EEEvNS_16Flash_fwd_paramsE$_ZN5flash30compute_attn_1rowblock_splitkvI23Flash_fwd_kernel_traitsILi256ELi64ELi64ELi4ELb0ELb0EN7cutlass10bfloat16_tE19Flash_kernel_traitsILi256ELi64ELi64ELi4ES3_EELb0ELb1ELb0ELb0ELb1ELb1ELb1ELb1ENS_16Flash_fwd_paramsEEEvRKT8_iiiii,($__internal_35_$__cuda_sm70_shflsync_bfly_p - $_ZN5flash24flash_fwd_splitkv_kernelI23Flash_fwd_kernel_traitsILi256ELi64ELi64ELi4ELb0ELb0EN7cutlass10bfloat16_tE19Flash_kernel_traitsILi256ELi64ELi64ELi4ES3_EELb0ELb1ELb0ELb0ELb1ELb1ELb1ELb1EEEvNS_16Flash_fwd_paramsE$_ZN5flash30compute_attn_1rowblock_splitkvI23Flash_fwd_kernel_traitsILi256ELi64ELi64ELi4ELb0ELb0EN7cutlass10bfloat16_tE19Flash_kernel_traitsILi256ELi64ELi64ELi4ES3_EELb0ELb1ELb0ELb0ELb1ELb1ELb1ELb1ENS_16Flash_fwd_paramsEEEvRKT8_iiiii)
$_ZN5flash24flash_fwd_splitkv_kernelI23Flash_fwd_kernel_traitsILi256ELi64ELi64ELi4ELb0ELb0EN7cutlass10bfloat16_tE19Flash_kernel_traitsILi256ELi64ELi64ELi4ES3_EELb0ELb1ELb0ELb0ELb1ELb1ELb1ELb1EEEvNS_16Flash_fwd_paramsE$_ZN5flash30compute_attn_1rowblock_splitkvI23Flash_fwd_kernel_traitsILi256ELi64ELi64ELi4ELb0ELb0EN7cutlass10bfloat16_tE19Flash_kernel_traitsILi256ELi64ELi64ELi4ES3_EELb0ELb1ELb0ELb0ELb1ELb1ELb1ELb1ENS_16Flash_fwd_paramsEEEvRKT8_iiiii:
        /* <DEDUP_REMOVED lines=21> */
.L_x_7987:
[----:B------:R-:W-:Y:S05]  /*0360*/  BSYNC B0 ;  /* 0x0000000000007941 */ /* 0x000fea0003800000 */
.L_x_7986:
        /* <DEDUP_REMOVED lines=17> */
.L_x_7989:
[----:B-1----:R1:W5:Y:S02]  /*0480*/  LD.E R3, [R18.64+0xb8] ;  /* 0x0000b80612037980 */ /* 0x002364000c101900 */
.L_x_7990:
[----:B------:R-:W-:Y:S05]  /*0490*/  BSYNC B0 ;  /* 0x0000000000007941 */ /* 0x000fea0003800000 */
.L_x_7988:
        /* <DEDUP_REMOVED lines=10> */
.L_x_7992:
[----:B------:R-:W4:Y:S01]  /*0540*/  LD.E.64 R2, [R18.64+0x108] ;  /* 0x0001080612027980 */ /* 0x000f22000c101b00 */
[----:B------:R-:W-:Y:S01]  /*0550*/  BSSY B0, `(.L_x_7994) ;  /* 0x0000006000007945 */ /* 0x000fe20003800000 */
[----:B------:R-:W-:Y:S01]  /*0560*/  IMAD.MOV.U32 R57, RZ, RZ, RZ ;  /* 0x000000ffff397224 */ /* 0x000fe200078e00ff */
[----:B----4-:R-:W-:-:S04]  /*0570*/  ISETP.NE.U32.AND P0, PT, R2, RZ, PT ;  /* 0x000000ff0200720c */ /* 0x010fc80003f05070 */
[----:B------:R-:W-:-:S13]  /*0580*/  ISETP.NE.AND.EX P0, PT, R3, RZ, PT, P0 ;  /* 0x000000ff0300720c */ /* 0x000fda0003f05300 */
[----:B------:R-:W-:Y:S05]  /*0590*/  @!P0 BRA `(.L_x_7995) ;  /* 0x0000001000008947 */ /* 0x000fea0003800000 */
[----:B------:R1:W5:Y:S02]  /*05a0*/  LD.E R57, [R18.64+0xbc] ;  /* 0x0000bc0612397980 */ /* 0x000364000c101900 */
.L_x_7995:
[----:B------:R-:W-:Y:S05]  /*05b0*/  BSYNC B0 ;  /* 0x0000000000007941 */ /* 0x000fea0003800000 */
.L_x_7994:
[----:B-----5:R-:W-:Y:S02]  /*05c0*/  IADD3 R57, R70, R57, RZ ;  /* 0x0000003946397210 */ /* 0x020fe40007ffe0ff */
.L_x_7993:
[----:B------:R-:W-:Y:S05]  /*05d0*/  BSYNC B1 ;  /* 0x0000000000017941 */ /* 0x000fea0003800000 */
.L_x_7991:
[----:B------:R-:W-:Y:S01]  /*05e0*/  IMAD.SHL.U32 R59, R235, 0x40, RZ ;  /* 0x00000040eb3b7824 */ /* 0x000fe200078e00ff */
[----:B------:R-:W-:Y:S01]  /*05f0*/  MOV R2, R234 ;  /* 0x000000ea00027202 */ /* 0x000fe20000000f00 */
[----:B------:R-:W-:-:S03]  /*0600*/  IMAD.MOV.U32 R3, RZ, RZ, 0x0 ;  /* 0x00000000ff037424 */ /* 0x000fc600078e00ff */
[----:B------:R-:W-:-:S13]  /*0610*/  ISETP.GT.AND P0, PT, R236, R59, PT ;  /* 0x0000003bec00720c */ /* 0x000fda0003f04270 */
[----:B------:R-:W-:Y:S05]  /*0620*/  @!P0 RET.REL.NODEC R2 `(_ZN5flash24flash_fwd_splitkv_kernelI23Flash_fwd_kernel_traitsILi256ELi64ELi64ELi4ELb0ELb0EN7cutlass10bfloat16_tE19Flash_kernel_traitsILi256ELi64ELi64ELi4ES3_EELb0ELb1ELb0ELb0ELb1ELb1ELb1ELb1EEEvNS_16Flash_fwd_paramsE) ;  /* 0xfffff9d002008950 */ /* 0x000fea0003c3ffff */
        /* <DEDUP_REMOVED lines=152> */
[----:B------:R-:W-:Y:S05]  /*0fb0*/  @P6 RET.REL.NODEC R234 `(_ZN5flash24flash_fwd_splitkv_kernelI23Flash_fwd_kernel_traitsILi256ELi64ELi64ELi4ELb0ELb0EN7cutlass10bfloat16_tE19Flash_kernel_traitsILi256ELi64ELi64ELi4ES3_EELb0ELb1ELb0ELb0ELb1ELb1ELb1ELb1EEEvNS_16Flash_fwd_paramsE) ;  /* 0xfffff040ea006950 */ /* 0x000fea0003c3ffff */
[----:B-1----:R-:W-:Y:S02]  /*0fc0*/  MOV R3, 0xff800000 ;  /* 0xff80000000037802 */ /* 0x002fe40000000f00 */
[----:B------:R-:W-:-:S03]  /*0fd0*/  MOV R235, 0x0 ;  /* 0x0000000000eb7802 */ /* 0x000fc60000000f00 */
[----:B------:R1:W-:Y:S01]  /*0fe0*/  ST.E [R6.64+0xe0], R3 ;  /* 0x0000e00306007985 */ /* 0x0003e2000c101906 */
[----:B------:R-:W-:Y:S05]  /*0ff0*/  RET.REL.NODEC R234 `(_ZN5flash24flash_fwd_splitkv_kernelI23Flash_fwd_kernel_traitsILi256ELi64ELi64ELi4ELb0ELb0EN7cutlass10bfloat16_tE19Flash_kernel_traitsILi256ELi64ELi64ELi4ES3_EELb0ELb1ELb0ELb0ELb1ELb1ELb1ELb1EEEvNS_16Flash_fwd_paramsE) ;  /* 0xfffff000ea007950 */ /* 0x000fea0003c3ffff */
.L_x_7996:
        /* <DEDUP_REMOVED lines=105> */
.L_x_7998:
        /* <DEDUP_REMOVED lines=79> */
.L_x_7999:
[----:B-1----:R-:W-:Y:S05]  /*1b80*/  BSYNC B0 ;  /* 0x0000000000007941 */ /* 0x002fea0003800000 */
.L_x_7997:
        /* <DEDUP_REMOVED lines=247> */
.L_x_8056:
        /* <DEDUP_REMOVED lines=251> */
.L_x_8005:
[----:B------:R-:W-:Y:S05]  /*3ab0*/  BSYNC B0 ;  /* 0x0000000000007941 */ /* 0x000fea0003800000 */
.L_x_8004:
        /* <DEDUP_REMOVED lines=192> */
.L_x_8007:
[----:B------:R-:W-:Y:S05]  /*46c0*/  BSYNC B0 ;  /* 0x0000000000007941 */ /* 0x000fea0003800000 */
.L_x_8006:
        /* <DEDUP_REMOVED lines=195> */
.L_x_8009:
[----:B------:R-:W-:Y:S05]  /*5300*/  BSYNC B0 ;  /* 0x0000000000007941 */ /* 0x000fea0003800000 */
.L_x_8008:
        /* <DEDUP_REMOVED lines=197> */
.L_x_8011:
[----:B------:R-:W-:Y:S05]  /*5f60*/  BSYNC B0 ;  /* 0x0000000000007941 */ /* 0x000fea0003800000 */
.L_x_8010:
[----:B------:R-:W2:Y:S02]  /*5f70*/  LD.E R3, [R18.64+0xd0] ;  /* 0x0000d00612037980 */ /* 0x000ea4000c101900 */
[----:B--2---:R-:W-:Y:S05]  /*5f80*/  IMAD.U32 R3, R3, -0x20, RZ ;  /* 0xffffffe003037824 */ /* 0x004fea00078e00ff */
[C---:B------:R-:W-:Y:S02]  /*5f90*/  LEA R28, P1, R3.reuse, R28, 0x1 ;  /* 0x0000001c031c7211 */ /* 0x040fe400078208ff */
[C---:B------:R-:W-:Y:S02]  /*5fa0*/  LEA R52, P0, R3.reuse, R52, 0x1 ;  /* 0x0000003403347211 */ /* 0x040fe400078008ff */
[C---:B------:R-:W-:Y:S02]  /*5fb0*/  LEA.HI.X.SX32 R29, R3.reuse, R29, 0x1, P1 ;  /* 0x0000001d031d7211 */ /* 0x040fe400008f0eff */
[----:B------:R-:W-:Y:S01]  /*5fc0*/  LEA.HI.X.SX32 R53, R3, R53, 0x1, P0 ;  /* 0x0000003503357211 */ /* 0x000fe200000f0eff */
[----:B------:R-:W-:-:S05]  /*5fd0*/  BRA `(.L_x_8012) ;  /* 0x00005e6000007947 */ /* 0x000fca0003800000 */
.L_x_8003:
        /* <DEDUP_REMOVED lines=85> */
.L_x_8016:
[----:B------:R-:W-:Y:S05]  /*6530*/  BSYNC B0 ;  /* 0x0000000000007941 */ /* 0x000fea0003800000 */
.L_x_8015:
        /* <DEDUP_REMOVED lines=84> */
.L_x_8018:
[----:B------:R-:W-:Y:S05]  /*6a80*/  BSYNC B0 ;  /* 0x0000000000007941 */ /* 0x000fea0003800000 */
.L_x_8017:
        /* <DEDUP_REMOVED lines=83> */
.L_x_8020:
[----:B------:R-:W-:Y:S05]  /*6fc0*/  BSYNC B0 ;  /* 0x0000000000007941 */ /* 0x000fea0003800000 */
.L_x_8019:
        /* <DEDUP_REMOVED lines=84> */
.L_x_8022:
[----:B------:R-:W-:Y:S05]  /*7510*/  BSYNC B0 ;  /* 0x0000000000007941 */ /* 0x000fea0003800000 */
.L_x_8021:
[----:B-----5:R3:W-:Y:S02]  /*7520*/  ST.E.128 [R156.64+0x180], R8 ;  /* 0x000180089c007985 */ /* 0x0207e4000c101d06 */
.L_x_8014:
[----:B------:R-:W-:Y:S05]  /*7530*/  BSYNC B1 ;  /* 0x0000000000017941 */ /* 0x000fea0003800000 */
.L_x_8013:
        /* <DEDUP_REMOVED lines=90> */
.L_x_8026:
[----:B------:R-:W-:Y:S05]  /*7ae0*/  BSYNC B0 ;  /* 0x0000000000007941 */ /* 0x000fea0003800000 */
.L_x_8025:
        /* <DEDUP_REMOVED lines=92> */
.L_x_8028:
[----:B------:R-:W-:Y:S05]  /*80b0*/  BSYNC B0 ;  /* 0x0000000000007941 */ /* 0x000fea0003800000 */
.L_x_8027:
        /* <DEDUP_REMOVED lines=89> */
.L_x_8030:
[----:B------:R-:W-:Y:S05]  /*8650*/  BSYNC B0 ;  /* 0x0000000000007941 */ /* 0x000fea0003800000 */
.L_x_8029:
        /* <DEDUP_REMOVED lines=90> */
.L_x_8032:
[----:B------:R-:W-:Y:S05]  /*8c00*/  BSYNC B0 ;  /* 0x0000000000007941 */ /* 0x000fea0003800000 */
.L_x_8031:
[----:B-----5:R3:W-:Y:S02]  /*8c10*/  ST.E.128 [R42.64+0x180], R8 ;  /* 0x000180082a007985 */ /* 0x0207e4000c101d06 */
.L_x_8024:
[----:B------:R-:W-:Y:S05]  /*8c20*/  BSYNC B1 ;  /* 0x0000000000017941 */ /* 0x000fea0003800000 */
.L_x_8023:
        /* <DEDUP_REMOVED lines=93> */
.L_x_8036:
[----:B------:R-:W-:Y:S05]  /*9200*/  BSYNC B0 ;  /* 0x0000000000007941 */ /* 0x000fea0003800000 */
.L_x_8035:
        /* <DEDUP_REMOVED lines=92> */
.L_x_8038:
[----:B------:R-:W-:Y:S05]  /*97d0*/  BSYNC B0 ;  /* 0x0000000000007941 */ /* 0x000fea0003800000 */
.L_x_8037:
        /* <DEDUP_REMOVED lines=89> */
.L_x_8040:
[----:B------:R-:W-:Y:S05]  /*9d70*/  BSYNC B0 ;  /* 0x0000000000007941 */ /* 0x000fea0003800000 */
.L_x_8039:
        /* <DEDUP_REMOVED lines=90> */
.L_x_8042:
[----:B------:R-:W-:Y:S05]  /*a320*/  BSYNC B0 ;  /* 0x0000000000007941 */ /* 0x000fea0003800000 */
.L_x_8041:
[----:B-----5:R4:W-:Y:S02]  /*a330*/  ST.E.128 [R42.64+0x180], R8 ;  /* 0x000180082a007985 */ /* 0x0209e4000c101d06 */
.L_x_8034:
[----:B------:R-:W-:Y:S05]  /*a340*/  BSYNC B1 ;  /* 0x0000000000017941 */ /* 0x000fea0003800000 */
.L_x_8033:
        /* <DEDUP_REMOVED lines=94> */
.L_x_8046:
[----:B------:R-:W-:Y:S05]  /*a930*/  BSYNC B0 ;  /* 0x0000000000007941 */ /* 0x000fea0003800000 */
.L_x_8045:
        /* <DEDUP_REMOVED lines=93> */
.L_x_8048:
[----:B------:R-:W-:Y:S05]  /*af10*/  BSYNC B0 ;  /* 0x0000000000007941 */ /* 0x000fea0003800000 */
.L_x_8047:
        /* <DEDUP_REMOVED lines=89> */
.L_x_8050:
[----:B------:R-:W-:Y:S05]  /*b4b0*/  BSYNC B0 ;  /* 0x0000000000007941 */ /* 0x000fea0003800000 */
.L_x_8049:
        /* <DEDUP_REMOVED lines=90> */
.L_x_8052:
[----:B------:R-:W-:Y:S05]  /*ba60*/  BSYNC B0 ;  /* 0x0000000000007941 */ /* 0x000fea0003800000 */
.L_x_8051:
[----:B-----5:R4:W-:Y:S02]  /*ba70*/  ST.E.128 [R54.64+0x180], R8 ;  /* 0x0001800836007985 */ /* 0x0209e4000c101d06 */
.L_x_8044:
[----:B------:R-:W-:Y:S05]  /*ba80*/  BSYNC B1 ;  /* 0x0000000000017941 */ /* 0x000fea0003800000 */
.L_x_8043:
[----:B------:R-:W5:Y:S02]  /*ba90*/  LD.E R3, [R18.64+0xd0] ;  /* 0x0000d00612037980 */ /* 0x000f64000c101900 */
[----:B-----5:R-:W-:Y:S05]  /*baa0*/  IMAD.U32 R3, R3, -0x20, RZ ;  /* 0xffffffe003037824 */ /* 0x020fea00078e00ff */
[C---:B------:R-:W-:Y:S02]  /*bab0*/  LEA R110, P1, R3.reuse, R110, 0x1 ;  /* 0x0000006e036e7211 */ /* 0x040fe400078208ff */
[C---:B------:R-:W-:Y:S02]  /*bac0*/  LEA R108, P0, R3.reuse, R108, 0x1 ;  /* 0x0000006c036c7211 */ /* 0x040fe400078008ff */
[C---:B------:R-:W-:Y:S02]  /*bad0*/  LEA.HI.X.SX32 R111, R3.reuse, R111, 0x1, P1 ;  /* 0x0000006f036f7211 */ /* 0x040fe400008f0eff */
[----:B------:R-:W-:Y:S01]  /*bae0*/  LEA.HI.X.SX32 R109, R3, R109, 0x1, P0 ;  /* 0x0000006d036d7211 */ /* 0x000fe200000f0eff */
[----:B------:R-:W-:-:S05]  /*baf0*/  BRA `(.L_x_8012) ;  /* 0x0000034000007947 */ /* 0x000fca0003800000 */
.L_x_8002:
        /* <DEDUP_REMOVED lines=52> */
.L_x_8012:
[----:B------:R-:W-:Y:S05]  /*be40*/  BSYNC B2 ;  /* 0x0000000000027941 */ /* 0x000fea0003800000 */
.L_x_8001:
        /* <DEDUP_REMOVED lines=88> */
.L_x_8054:
        /* <DEDUP_REMOVED lines=8> */
.L_x_8055:
[----:B------:R-:W-:Y:S05]  /*c450*/  BSYNC B0 ;  /* 0x0000000000007941 */ /* 0x000fea0003800000 */
.L_x_8053:
[----:B------:R-:W-:Y:S04]  /*c460*/  IADD3 R17, R17, -0x1, RZ ;  /* 0xffffffff11117810 */ /* 0x000fe80007ffe0ff */
[----:B------:R-:W-:Y:S11]  /*c470*/  ISETP.GT.AND P0, PT, R17, R76, PT ;  /* 0x0000004c1100720c */ /* 0x000ff60003f04270 */
[----:B------:R-:W-:Y:S02]  /*c480*/  @!UPT UIADD3 URZ, URZ, URZ, URZ ;  /* 0x0000003f3f3ff290 */ /* 0x000fe4000fffe03f */
[----:B------:R-:W-:-:S05]  /*c490*/  @P0 BRA `(.L_x_8056) ;  /* 0xffff666000000947 */ /* 0x000fca000383ffff */
.L_x_8000:
        /* <DEDUP_REMOVED lines=103> */
.L_x_8063:
[----:B------:R-:W-:Y:S05]  /*cb10*/  BSYNC B0 ;  /* 0x0000000000007941 */ /* 0x000fea0003800000 */
.L_x_8062:
        /* <DEDUP_REMOVED lines=44> */
.L_x_8065:
[----:B------:R-:W-:Y:S05]  /*cde0*/  BSYNC B0 ;  /* 0x0000000000007941 */ /* 0x000fea0003800000 */
.L_x_8064:
        /* <DEDUP_REMOVED lines=45> */
.L_x_8067:
[----:B------:R-:W-:Y:S05]  /*d0c0*/  BSYNC B0 ;  /* 0x0000000000007941 */ /* 0x000fea0003800000 */
.L_x_8066:
        /* <DEDUP_REMOVED lines=44> */
.L_x_8069:
[----:B------:R-:W-:Y:S05]  /*d390*/  BSYNC B0 ;  /* 0x0000000000007941 */ /* 0x000fea0003800000 */
.L_x_8068:
[----:B-----5:R1:W-:Y:S02]  /*d3a0*/  STS.128 [R245+0x6000], R48 ;  /* 0x00600030f5007388 */ /* 0x0203e40000000c00 */
.L_x_8061:
[----:B------:R-:W-:Y:S05]  /*d3b0*/  BSYNC B1 ;  /* 0x0000000000017941 */ /* 0x000fea0003800000 */
.L_x_8060:
        /* <DEDUP_REMOVED lines=56> */
.L_x_8073:
[----:B------:R-:W-:Y:S05]  /*d740*/  BSYNC B0 ;  /* 0x0000000000007941 */ /* 0x000fea0003800000 */
.L_x_8072:
        /* <DEDUP_REMOVED lines=44> */
.L_x_8075:
[----:B------:R-:W-:Y:S05]  /*da10*/  BSYNC B0 ;  /* 0x0000000000007941 */ /* 0x000fea0003800000 */
.L_x_8074:
        /* <DEDUP_REMOVED lines=45> */
.L_x_8077:
[----:B------:R-:W-:Y:S05]  /*dcf0*/  BSYNC B0 ;  /* 0x0000000000007941 */ /* 0x000fea0003800000 */
.L_x_8076:
        /* <DEDUP_REMOVED lines=46> */
.L_x_8079:
[----:B------:R-:W-:Y:S05]  /*dfe0*/  BSYNC B0 ;  /* 0x0000000000007941 */ /* 0x000fea0003800000 */
.L_x_8078:
[----:B-----5:R4:W-:Y:S02]  /*dff0*/  STS.128 [R245+0x6800], R32 ;  /* 0x00680020f5007388 */ /* 0x0209e40000000c00 */
.L_x_8071:
[----:B------:R-:W-:Y:S05]  /*e000*/  BSYNC B1 ;  /* 0x0000000000017941 */ /* 0x000fea0003800000 */
.L_x_8070:
        /* <DEDUP_REMOVED lines=58> */
.L_x_8083:
[----:B--2---:R-:W-:Y:S05]  /*e3b0*/  BSYNC B0 ;  /* 0x0000000000007941 */ /* 0x004fea0003800000 */
.L_x_8082:
        /* <DEDUP_REMOVED lines=44> */
.L_x_8085:
[----:B------:R-:W-:Y:S05]  /*e680*/  BSYNC B0 ;  /* 0x0000000000007941 */ /* 0x000fea0003800000 */
.L_x_8084:
        /* <DEDUP_REMOVED lines=46> */
.L_x_8087:
[----:B------:R-:W-:Y:S05]  /*e970*/  BSYNC B0 ;  /* 0x0000000000007941 */ /* 0x000fea0003800000 */
.L_x_8086:
        /* <DEDUP_REMOVED lines=44> */
.L_x_8089:
[----:B------:R-:W-:Y:S05]  /*ec40*/  BSYNC B0 ;  /* 0x0000000000007941 */ /* 0x000fea0003800000 */
.L_x_8088:
[----:B-----5:R3:W-:Y:S02]  /*ec50*/  STS.128 [R245+0x7000], R32 ;  /* 0x00700020f5007388 */ /* 0x0207e40000000c00 */
.L_x_8081:
[----:B------:R-:W-:Y:S05]  /*ec60*/  BSYNC B1 ;  /* 0x0000000000017941 */ /* 0x000fea0003800000 */
.L_x_8080:
        /* <DEDUP_REMOVED lines=55> */
.L_x_8092:
[----:B--2---:R-:W-:Y:S05]  /*efe0*/  BSYNC B0 ;  /* 0x0000000000007941 */ /* 0x004fea0003800000 */
.L_x_8091:
        /* <DEDUP_REMOVED lines=44> */
.L_x_8094:
[----:B------:R-:W-:Y:S05]  /*f2b0*/  BSYNC B0 ;  /* 0x0000000000007941 */ /* 0x000fea0003800000 */
.L_x_8093:
        /* <DEDUP_REMOVED lines=46> */
.L_x_8096:
[----:B------:R-:W-:Y:S05]  /*f5a0*/  BSYNC B0 ;  /* 0x0000000000007941 */ /* 0x000fea0003800000 */
.L_x_8095:
        /* <DEDUP_REMOVED lines=44> */
.L_x_8098:
[----:B------:R-:W-:Y:S05]  /*f870*/  BSYNC B0 ;  /* 0x0000000000007941 */ /* 0x000fea0003800000 */
.L_x_8097:
[----:B-----5:R2:W-:Y:S01]  /*f880*/  STS.128 [R245+0x7800], R20 ;  /* 0x00780014f5007388 */ /* 0x0205e20000000c00 */
[----:B------:R-:W-:Y:S05]  /*f890*/  BRA `(.L_x_8090) ;  /* 0x00005c4000007947 */ /* 0x000fea0003800000 */
.L_x_8059:
        /* <DEDUP_REMOVED lines=85> */
.L_x_8102:
[----:B------:R-:W-:Y:S05]  /*fdf0*/  BSYNC B0 ;  /* 0x0000000000007941 */ /* 0x000fea0003800000 */
.L_x_8101:
        /* <DEDUP_REMOVED lines=85> */
.L_x_8104:
[----:B------:R-:W-:Y:S05]  /*10350*/  BSYNC B0 ;  /* 0x0000000000007941 */ /* 0x000fea0003800000 */
.L_x_8103:
        /* <DEDUP_REMOVED lines=85> */
.L_x_8106:
[----:B------:R-:W-:Y:S05]  /*108b0*/  BSYNC B0 ;  /* 0x0000000000007941 */ /* 0x000fea0003800000 */
.L_x_8105:
        /* <DEDUP_REMOVED lines=85> */
.L_x_8108:
[----:B------:R-:W-:Y:S05]  /*10e10*/  BSYNC B0 ;  /* 0x0000000000007941 */ /* 0x000fea0003800000 */
.L_x_8107:
[----:B-----5:R3:W-:Y:S02]  /*10e20*/  STS.128 [R245+0x6000], R40 ;  /* 0x00600028f5007388 */ /* 0x0207e40000000c00 */
.L_x_8100:
[----:B------:R-:W-:Y:S05]  /*10e30*/  BSYNC B1 ;  /* 0x0000000000017941 */ /* 0x000fea0003800000 */
.L_x_8099:
        /* <DEDUP_REMOVED lines=90> */
.L_x_8112:
[----:B------:R-:W-:Y:S05]  /*113e0*/  BSYNC B0 ;  /* 0x0000000000007941 */ /* 0x000fea0003800000 */
.L_x_8111:
        /* <DEDUP_REMOVED lines=88> */
.L_x_8114:
[----:B------:R-:W-:Y:S05]  /*11970*/  BSYNC B0 ;  /* 0x0000000000007941 */ /* 0x000fea0003800000 */
.L_x_8113:
        /* <DEDUP_REMOVED lines=88> */
.L_x_8116:
[----:B------:R-:W-:Y:S05]  /*11f00*/  BSYNC B0 ;  /* 0x0000000000007941 */ /* 0x000fea0003800000 */
.L_x_8115:
        /* <DEDUP_REMOVED lines=90> */
.L_x_8118:
[----:B------:R-:W-:Y:S05]  /*124b0*/  BSYNC B0 ;  /* 0x0000000000007941 */ /* 0x000fea0003800000 */
.L_x_8117:
[----:B-----5:R1:W-:Y:S02]  /*124c0*/  STS.128 [R245+0x6800], R28 ;  /* 0x0068001cf5007388 */ /* 0x0203e40000000c00 */
.L_x_8110:
[----:B------:R-:W-:Y:S05]  /*124d0*/  BSYNC B1 ;  /* 0x0000000000017941 */ /* 0x000fea0003800000 */
.L_x_8109:
        /* <DEDUP_REMOVED lines=91> */
.L_x_8122:
[----:B------:R-:W-:Y:S05]  /*12a90*/  BSYNC B0 ;  /* 0x0000000000007941 */ /* 0x000fea0003800000 */
.L_x_8121:
        /* <DEDUP_REMOVED lines=88> */
.L_x_8124:
[----:B------:R-:W-:Y:S05]  /*13020*/  BSYNC B0 ;  /* 0x0000000000007941 */ /* 0x000fea0003800000 */
.L_x_8123:
        /* <DEDUP_REMOVED lines=88> */
.L_x_8126:
[----:B------:R-:W-:Y:S05]  /*135b0*/  BSYNC B0 ;  /* 0x0000000000007941 */ /* 0x000fea0003800000 */
.L_x_8125:
        /* <DEDUP_REMOVED lines=88> */
.L_x_8128:
[----:B------:R-:W-:Y:S05]  /*13b40*/  BSYNC B0 ;  /* 0x0000000000007941 */ /* 0x000fea0003800000 */
.L_x_8127:
[----:B-----5:R1:W-:Y:S02]  /*13b50*/  STS.128 [R245+0x7000], R32 ;  /* 0x00700020f5007388 */ /* 0x0203e40000000c00 */
.L_x_8120:
[----:B------:R-:W-:Y:S05]  /*13b60*/  BSYNC B1 ;  /* 0x0000000000017941 */ /* 0x000fea0003800000 */
.L_x_8119:
        /* <DEDUP_REMOVED lines=90> */
.L_x_8130:
[----:B------:R-:W-:Y:S05]  /*14110*/  BSYNC B0 ;  /* 0x0000000000007941 */ /* 0x000fea0003800000 */
.L_x_8129:
        /* <DEDUP_REMOVED lines=89> */
.L_x_8132:
[----:B------:R-:W-:Y:S05]  /*146b0*/  BSYNC B0 ;  /* 0x0000000000007941 */ /* 0x000fea0003800000 */
.L_x_8131:
        /* <DEDUP_REMOVED lines=89> */
.L_x_8134:
[----:B------:R-:W-:Y:S05]  /*14c50*/  BSYNC B0 ;  /* 0x0000000000007941 */ /* 0x000fea0003800000 */
.L_x_8133:
        /* <DEDUP_REMOVED lines=89> */
.L_x_8136:
[----:B------:R-:W-:Y:S05]  /*151f0*/  BSYNC B0 ;  /* 0x0000000000007941 */ /* 0x000fea0003800000 */
.L_x_8135:
[----:B-----5:R1:W-:Y:S01]  /*15200*/  STS.128 [R245+0x7800], R28 ;  /* 0x0078001cf5007388 */ /* 0x0203e20000000c00 */
[----:B------:R-:W-:Y:S05]  /*15210*/  BRA `(.L_x_8090) ;  /* 0x000002c000007947 */ /* 0x000fea0003800000 */
.L_x_8058:
        /* <DEDUP_REMOVED lines=44> */
.L_x_8090:
[----:B------:R-:W-:Y:S05]  /*154e0*/  BSYNC B2 ;  /* 0x0000000000027941 */ /* 0x000fea0003800000 */
.L_x_8057:
        /* <DEDUP_REMOVED lines=34> */
[----:B------:R-:W-:-:S03]  /*15710*/  IMAD.SHL.U32 R63, R63, 0x8, RZ ;  /* 0x000000083f3f7824 */ /* 0x000fc600078e00ff */
        /* <DEDUP_REMOVED lines=26> */
[----:B------:R-:W-:Y:S02]  /*158c0*/  @!P4 IMAD.IADD R7, R2, 0x1, R9 ;  /* 0x000000010207c824 */ /* 0x000fe400078e0209 */
[----:B------:R-:W-:Y:S01]  /*158d0*/  IMAD R0, R58, 0x400, R90 ;  /* 0x000004003a007824 */ /* 0x000fe200078e025a */
[----:B------:R4:W-:Y:S01]  /*158e0*/  @!P0 LDGSTS.E.BYPASS.LTC128B.128 [R245+0xb800], [R12.64+0x80] ;  /* 0x0b8000800cf58fae */ /* 0x0009e2000b901d46 */
[----:B------:R-:W-:-:S03]  /*158f0*/  @!P4 IMAD.MOV.U32 R6, RZ, RZ, R8 ;  /* 0x000000ffff06c224 */ /* 0x000fc600078e0008 */
        /* <DEDUP_REMOVED lines=62> */
[----:B------:R-:W4:Y:S01]  /*15ce0*/  LDSM.16.M88.4 R8, [R228+0x8800] ;  /* 0x00880000e408783b */ /* 0x000f220000000200 */
[----:B------:R-:W-:-:S03]  /*15cf0*/  SEL R2, R2, 0xfffffff0, !P1 ;  /* 0xfffffff002027807 */ /* 0x000fc60004800000 */
[----:B---3--:R-:W1:Y:S01]  /*15d00*/  LDSM.16.M88.4 R20, [R228+0x8000] ;  /* 0x00800000e414783b */ /* 0x008e620000000200 */
[----:B------:R-:W-:Y:S02]  /*15d10*/  SEL R0, R0, 0xffffffe0, !P2 ;  /* 0xffffffe000007807 */ /* 0x000fe40005000000 */
[----:B------:R-:W-:Y:S01]  /*15d20*/  R2P PR, R60, 0x6 ;  /* 0x000000063c007804 */ /* 0x000fe20000000000 */
[----:B------:R-:W3:Y:S01]  /*15d30*/  LDSM.16.M88.4 R80, [R228+0x9000] ;  /* 0x00900000e450783b */ /* 0x000ee20000000200 */
[----:B------:R-:W-:-:S03]  /*15d40*/  IADD3 R3, R228, 0x8000, RZ ;  /* 0x00008000e4037810 */ /* 0x000fc60007ffe0ff */
[----:B------:R-:W1:Y:S01]  /*15d50*/  LDSM.16.M88.4 R28, [R228+0x9800] ;  /* 0x00980000e41c783b */ /* 0x000e620000000200 */
[----:B------:R-:W-:Y:S01]  /*15d60*/  IADD3 R226, R228, 0x8020, RZ ;  /* 0x00008020e4e27810 */ /* 0x000fe20007ffe0ff */
[----:B------:R-:W-:Y:S02]  /*15d70*/  IMAD R227, R2, 0x2, R229 ;  /* 0x0000000202e37824 */ /* 0x000fe400078e02e5 */
[----:B------:R-:W0:Y:S04]  /*15d80*/  LDGDEPBAR ;  /* 0x00000000000079af */ /* 0x000e280000000000 */
[----:B------:R-:W-:Y:S01]  /*15d90*/  @P1 IADD3 R226, R3, -0x20, RZ ;  /* 0xffffffe003e21810 */ /* 0x000fe20007ffe0ff */
[----:B------:R-:W-:Y:S04]  /*15da0*/  LDSM.16.M88.4 R60, [R227] ;  /* 0x00000000e33c783b */ /* 0x000fe80000000200 */
[----:B------:R-:W3:Y:S04]  /*15db0*/  LDSM.16.M88.4 R68, [R226+0x800] ;  /* 0x00080000e244783b */ /* 0x000ee80000000200 */
[----:B------:R-:W5:Y:S01]  /*15dc0*/  LDSM.16.M88.4 R72, [R226] ;  /* 0x00000000e248783b */ /* 0x000f620000000200 */
[----:B------:R-:W-:-:S03]  /*15dd0*/  IMAD.MOV.U32 R3, RZ, RZ, 0x40 ;  /* 0x00000040ff037424 */ /* 0x000fc600078e00ff */
[----:B------:R-:W2:Y:S02]  /*15de0*/  LDSM.16.M88.4 R64, [R226+0x1000] ;  /* 0x00100000e240783b */ /* 0x000ea40000000200 */
[----:B------:R-:W-:Y:S01]  /*15df0*/  SEL R3, R3, 0xffffffc0, !P2 ;  /* 0xffffffc003037807 */ /* 0x000fe20005000000 */
[----:B------:R-:W-:Y:S01]  /*15e00*/  IMAD R225, R0, 0x2, R229 ;  /* 0x0000000200e17824 */ /* 0x000fe200078e02e5 */
[----:B------:R-:W2:Y:S01]  /*15e10*/  LDSM.16.M88.4 R52, [R226+0x1800] ;  /* 0x00180000e234783b */ /* 0x000ea20000000200 */
[C---:B----4-:R-:W-:Y:S02]  /*15e20*/  HMMA.16816.F32.BF16 R12, R44.reuse, R8, RZ ;  /* 0x000000082c0c723c */ /* 0x050fe400000418ff */
[----:B------:R-:W-:Y:S01]  /*15e30*/  IMAD.IADD R222, R228, 0x1, R3 ;  /* 0x00000001e4de7824 */ /* 0x000fe200078e0203 */
[----:B------:R-:W-:Y:S04]  /*15e40*/  LDSM.16.M88.4 R40, [R225] ;  /* 0x00000000e128783b */ /* 0x000fe80000000200 */
[----:B------:R-:W4:Y:S01]  /*15e50*/  LDSM.16.M88.4 R32, [R222+0x8800] ;  /* 0x00880000de20783b */ /* 0x000f220000000200 */
[C---:B------:R-:W-:Y:S03]  /*15e60*/  HMMA.16816.F32.BF16 R8, R44.reuse, R10, RZ ;  /* 0x0000000a2c08723c */ /* 0x040fe600000418ff */
[----:B------:R-:W2:Y:S05]  /*15e70*/  LDSM.16.M88.4 R36, [R222+0x8000] ;  /* 0x00800000de24783b */ /* 0x000eaa0000000200 */
[C---:B-1----:R-:W-:Y:S08]  /*15e80*/  HMMA.16816.F32.BF16 R24, R44.reuse, R20, RZ ;  /* 0x000000142c18723c */ /* 0x042ff000000418ff */
[C---:B---3--:R-:W-:Y:S08]  /*15e90*/  HMMA.16816.F32.BF16 R4, R44.reuse, R80, RZ ;  /* 0x000000502c04723c */ /* 0x048ff000000418ff */
[----:B------:R-:W-:Y:S01]  /*15ea0*/  HMMA.16816.F32.BF16 R48, R44, R28, RZ ;  /* 0x0000001c2c30723c */ /* 0x000fe200000418ff */
[----:B------:R-:W-:Y:S01]  /*15eb0*/  IMAD R224, R0, 0x2, R227 ;  /* 0x0000000200e07824 */ /* 0x000fe200078e02e3 */
[----:B------:R-:W-:Y:S01]  /*15ec0*/  LDSM.16.M88.4 R84, [R222+0x9800] ;  /* 0x00980000de54783b */ /* 0x000fe20000000200 */
[----:B------:R-:W-:-:S03]  /*15ed0*/  IMAD.IADD R215, R3, 0x1, R226 ;  /* 0x0000000103d77824 */ /* 0x000fc600078e02e2 */
[----:B------:R-:W-:Y:S02]  /*15ee0*/  LDSM.16.M88.4 R76, [R224] ;  /* 0x00000000e04c783b */ /* 0x000fe40000000200 */
[C---:B------:R-:W-:Y:S02]  /*15ef0*/  HMMA.16816.F32.BF16 R20, R44.reuse, R22, RZ ;  /* 0x000000162c14723c */ /* 0x040fe400000418ff */
[----:B------:R-:W3:Y:S06]  /*15f00*/  LD.E R3, [R18.64+0x18c] ;  /* 0x00018c0612037980 */ /* 0x000eec000c101900 */
[C---:B------:R-:W-:Y:S08]  /*15f10*/  HMMA.16816.F32.BF16 R80, R44.reuse, R82, RZ ;  /* 0x000000522c50723c */ /* 0x040ff000000418ff */
[----:B------:R-:W-:Y:S01]  /*15f20*/  HMMA.16816.F32.BF16 R44, R44, R30, RZ ;  /* 0x0000001e2c2c723c */ /* 0x000fe200000418ff */
[----:B------:R-:W1:Y:S07]  /*15f30*/  LDSM.16.M88.4 R28, [R222+0x9000] ;  /* 0x00900000de1c783b */ /* 0x000e6e0000000200 */
[C---:B------:R-:W-:Y:S08]  /*15f40*/  HMMA.16816.F32.BF16 R12, R60.reuse, R68, R12 ;  /* 0x000000443c0c723c */ /* 0x040ff0000004180c */
[C---:B------:R-:W-:Y:S01]  /*15f50*/  HMMA.16816.F32.BF16 R8, R60.reuse, R70, R8 ;  /* 0x000000463c08723c */ /* 0x040fe20000041808 */
[----:B------:R-:W1:Y:S07]  /*15f60*/  LDSM.16.M88.4 R68, [R215+0x800] ;  /* 0x00080000d744783b */ /* 0x000e6e0000000200 */
[C---:B-----5:R-:W-:Y:S08]  /*15f70*/  HMMA.16816.F32.BF16 R24, R60.reuse, R72, R24 ;  /* 0x000000483c18723c */ /* 0x060ff00000041818 */
[C---:B------:R-:W-:Y:S01]  /*15f80*/  HMMA.16816.F32.BF16 R20, R60.reuse, R74, R20 ;  /* 0x0000004a3c14723c */ /* 0x040fe20000041814 */
[----:B------:R-:W5:Y:S07]  /*15f90*/  LDSM.16.M88.4 R72, [R215] ;  /* 0x00000000d748783b */ /* 0x000f6e0000000200 */
[C---:B--2---:R-:W-:Y:S08]  /*15fa0*/  HMMA.16816.F32.BF16 R4, R60.reuse, R64, R4 ;  /* 0x000000403c04723c */ /* 0x044ff00000041804 */
[C---:B------:R-:W-:Y:S01]  /*15fb0*/  HMMA.16816.F32.BF16 R80, R60.reuse, R66, R80 ;  /* 0x000000423c50723c */ /* 0x040fe20000041850 */
[----:B------:R-:W2:Y:S07]  /*15fc0*/  LDSM.16.M88.4 R64, [R215+0x1000] ;  /* 0x00100000d740783b */ /* 0x000eae0000000200 */
[C---:B------:R-:W-:Y:S08]  /*15fd0*/  HMMA.16816.F32.BF16 R48, R60.reuse, R52, R48 ;  /* 0x000000343c30723c */ /* 0x040ff00000041830 */
[----:B------:R-:W-:Y:S01]  /*15fe0*/  HMMA.16816.F32.BF16 R44, R60, R54, R44 ;  /* 0x000000363c2c723c */ /* 0x000fe2000004182c */
[----:B------:R-:W2:Y:S04]  /*15ff0*/  LDSM.16.M88.4 R52, [R215+0x1800] ;  /* 0x00180000d734783b */ /* 0x000ea80000000200 */
[----:B------:R-:W-:Y:S03]  /*16000*/  LDSM.16.M88.4 R60, [R228+0xa800] ;  /* 0x00a80000e43c783b */ /* 0x000fe60000000200 */
[C---:B----4-:R-:W-:Y:S08]  /*16010*/  HMMA.16816.F32.BF16 R12, R40.reuse, R32, R12 ;  /* 0x00000020280c723c */ /* 0x050ff0000004180c */
[C---:B------:R-:W-:Y:S01]  /*16020*/  HMMA.16816.F32.BF16 R8, R40.reuse, R34, R8 ;  /* 0x000000222808723c */ /* 0x040fe20000041808 */
[----:B------:R-:W4:Y:S07]  /*16030*/  LDSM.16.M88.4 R32, [R229+0x2000] ;  /* 0x00200000e520783b */ /* 0x000f2e0000000200 */
[C---:B------:R-:W-:Y:S08]  /*16040*/  HMMA.16816.F32.BF16 R24, R40.reuse, R36, R24 ;  /* 0x000000242818723c */ /* 0x040ff00000041818 */
[C---:B------:R-:W-:Y:S08]  /*16050*/  HMMA.16816.F32.BF16 R20, R40.reuse, R38, R20 ;  /* 0x000000262814723c */ /* 0x040ff00000041814 */
[C---:B-1----:R-:W-:Y:S01]  /*16060*/  HMMA.16816.F32.BF16 R36, R40.reuse, R28, R4 ;  /* 0x0000001c2824723c */ /* 0x042fe20000041804 */
[----:B------:R-:W1:Y:S07]  /*16070*/  LDSM.16.M88.4 R4, [R228+0xa000] ;  /* 0x00a00000e404783b */ /* 0x000e6e0000000200 */
[C---:B------:R-:W-:Y:S01]  /*16080*/  HMMA.16816.F32.BF16 R80, R40.reuse, R30, R80 ;  /* 0x0000001e2850723c */ /* 0x040fe20000041850 */
[----:B------:R-:W1:Y:S07]  /*16090*/  LDSM.16.M88.4 R28, [R228+0xb000] ;  /* 0x00b00000e41c783b */ /* 0x000e6e0000000200 */
[C---:B------:R-:W-:Y:S08]  /*160a0*/  HMMA.16816.F32.BF16 R48, R40.reuse, R84, R48 ;  /* 0x000000542830723c */ /* 0x040ff00000041830 */
[----:B------:R-:W-:Y:S01]  /*160b0*/  HMMA.16816.F32.BF16 R44, R40, R86, R44 ;  /* 0x00000056282c723c */ /* 0x000fe2000004182c */
[----:B------:R-:W-:Y:S07]  /*160c0*/  LDSM.16.M88.4 R40, [R227+0x2000] ;  /* 0x00200000e328783b */ /* 0x000fee0000000200 */
[C---:B------:R-:W-:Y:S08]  /*160d0*/  HMMA.16816.F32.BF16 R12, R76.reuse, R68, R12 ;  /* 0x000000444c0c723c */ /* 0x040ff0000004180c */
[C---:B------:R-:W-:Y:S08]  /*160e0*/  HMMA.16816.F32.BF16 R8, R76.reuse, R70, R8 ;  /* 0x000000464c08723c */ /* 0x040ff00000041808 */
[C---:B-----5:R-:W-:Y:S08]  /*160f0*/  HMMA.16816.F32.BF16 R24, R76.reuse, R72, R24 ;  /* 0x000000484c18723c */ /* 0x060ff00000041818 */
[C---:B------:R-:W-:Y:S01]  /*16100*/  HMMA.16816.F32.BF16 R20, R76.reuse, R74, R20 ;  /* 0x0000004a4c14723c */ /* 0x040fe20000041814 */
[----:B------:R-:W5:Y:S07]  /*16110*/  LDSM.16.M88.4 R72, [R228+0xb800] ;  /* 0x00b80000e448783b */ /* 0x000f6e0000000200 */
[C---:B--2---:R-:W-:Y:S01]  /*16120*/  HMMA.16816.F32.BF16 R68, R76.reuse, R64, R36 ;  /* 0x000000404c44723c */ /* 0x044fe20000041824 */
[----:B------:R-:W-:Y:S07]  /*16130*/  LDSM.16.M88.4 R36, [R226+0x2000] ;  /* 0x00200000e224783b */ /* 0x000fee0000000200 */
[C---:B------:R-:W-:Y:S01]  /*16140*/  HMMA.16816.F32.BF16 R84, R76.reuse, R66, R80 ;  /* 0x000000424c54723c */ /* 0x040fe20000041850 */
[----:B------:R-:W2:Y:S04]  /*16150*/  LDSM.16.M88.4 R80, [R226+0x2800] ;  /* 0x00280000e250783b */ /* 0x000ea80000000200 */
[----:B------:R-:W2:Y:S03]  /*16160*/  LDSM.16.M88.4 R64, [R226+0x3000] ;  /* 0x00300000e240783b */ /* 0x000ea60000000200 */
[C---:B------:R-:W-:Y:S08]  /*16170*/  HMMA.16816.F32.BF16 R48, R76.reuse, R52, R48 ;  /* 0x000000344c30723c */ /* 0x040ff00000041830 */
[----:B------:R-:W-:Y:S01]  /*16180*/  HMMA.16816.F32.BF16 R44, R76, R54, R44 ;  /* 0x000000364c2c723c */ /* 0x000fe2000004182c */
[----:B------:R-:W2:Y:S04]  /*16190*/  LDSM.16.M88.4 R76, [R226+0x3800] ;  /* 0x00380000e24c783b */ /* 0x000ea80000000200 */
[----:B------:R-:W-:Y:S03]  /*161a0*/  LDSM.16.M88.4 R52, [R222+0xa000] ;  /* 0x00a00000de34783b */ /* 0x000fe60000000200 */
        /* <DEDUP_REMOVED lines=8> */
[----:B------:R-:W4:Y:S07]  /*16230*/  LDSM.16.M88.4 R28, [R222+0xb000] ;  /* 0x00b00000de1c783b */ /* 0x000f2e0000000200 */
[C---:B-----5:R-:W-:Y:S08]  /*16240*/  HMMA.16816.F32.BF16 R48, R32.reuse, R72, R48 ;  /* 0x000000482030723c */ /* 0x060ff00000041830 */
[----:B------:R-:W-:Y:S01]  /*16250*/  HMMA.16816.F32.BF16 R44, R32, R74, R44 ;  /* 0x0000004a202c723c */ /* 0x000fe2000004182c */
[----:B------:R-:W-:Y:S07]  /*16260*/  LDSM.16.M88.4 R32, [R215+0x2800] ;  /* 0x00280000d720783b */ /* 0x000fee0000000200 */
[C---:B--2---:R-:W-:Y:S08]  /*16270*/  HMMA.16816.F32.BF16 R12, R40.reuse, R80, R12 ;  /* 0x00000050280c723c */ /* 0x044ff0000004180c */
[C---:B------:R-:W-:Y:S01]  /*16280*/  HMMA.16816.F32.BF16 R8, R40.reuse, R82, R8 ;  /* 0x000000522808723c */ /* 0x040fe20000041808 */
[----:B------:R-:W2:Y:S07]  /*16290*/  LDSM.16.M88.4 R80, [R222+0xb800] ;  /* 0x00b80000de50783b */ /* 0x000eae0000000200 */
[C---:B------:R-:W-:Y:S08]  /*162a0*/  HMMA.16816.F32.BF16 R24, R40.reuse, R36, R24 ;  /* 0x000000242818723c */ /* 0x040ff00000041818 */
[C---:B------:R-:W-:Y:S01]  /*162b0*/  HMMA.16816.F32.BF16 R20, R40.reuse, R38, R20 ;  /* 0x000000262814723c */ /* 0x040fe20000041814 */
[----:B------:R-:W-:Y:S07]  /*162c0*/  LDSM.16.M88.4 R36, [R215+0x2000] ;  /* 0x00200000d724783b */ /* 0x000fee0000000200 */
[C---:B------:R-:W-:Y:S01]  /*162d0*/  HMMA.16816.F32.BF16 R72, R40.reuse, R64, R68 ;  /* 0x000000402848723c */ /* 0x040fe20000041844 */
[----:B------:R-:W5:Y:S07]  /*162e0*/  LDSM.16.M88.4 R68, [R224+0x2000] ;  /* 0x00200000e044783b */ /* 0x000f6e0000000200 */
        /* <DEDUP_REMOVED lines=19> */
[C---:B-----5:R-:W-:Y:S08]  /*16420*/  HMMA.16816.F32.BF16 R12, R68.reuse, R32, R12 ;  /* 0x00000020440c723c */ /* 0x060ff0000004180c */
[C---:B------:R-:W-:Y:S01]  /*16430*/  HMMA.16816.F32.BF16 R8, R68.reuse, R34, R8 ;  /* 0x000000224408723c */ /* 0x040fe20000041808 */
[----:B------:R-:W5:Y:S07]  /*16440*/  LDSM.16.M88.4 R32, [R226+0x4800] ;  /* 0x00480000e220783b */ /* 0x000f6e0000000200 */
[C---:B------:R-:W-:Y:S08]  /*16450*/  HMMA.16816.F32.BF16 R24, R68.reuse, R36, R24 ;  /* 0x000000244418723c */ /* 0x040ff00000041818 */
[C---:B------:R-:W-:Y:S01]  /*16460*/  HMMA.16816.F32.BF16 R20, R68.reuse, R38, R20 ;  /* 0x000000264414723c */ /* 0x040fe20000041814 */
[----:B------:R-:W2:Y:S07]  /*16470*/  LDSM.16.M88.4 R36, [R226+0x4000] ;  /* 0x00400000e224783b */ /* 0x000eae0000000200 */
        /* <DEDUP_REMOVED lines=18> */
[----:B------:R-:W2:Y:S07]  /*165a0*/  LDSM.16.M88.4 R52, [R222+0xd800] ;  /* 0x00d80000de34783b */ /* 0x000eae0000000200 */
[C---:B-----5:R-:W-:Y:S08]  /*165b0*/  HMMA.16816.F32.BF16 R12, R60.reuse, R32, R12 ;  /* 0x000000203c0c723c */ /* 0x060ff0000004180c */
[C---:B------:R-:W-:Y:S01]  /*165c0*/  HMMA.16816.F32.BF16 R8, R60.reuse, R34, R8 ;  /* 0x000000223c08723c */ /* 0x040fe20000041808 */
[----:B------:R-:W-:Y:S07]  /*165d0*/  LDSM.16.M88.4 R32, [R215+0x4000] ;  /* 0x00400000d720783b */ /* 0x000fee0000000200 */
[C---:B------:R-:W-:Y:S08]  /*165e0*/  HMMA.16816.F32.BF16 R24, R60.reuse, R36, R24 ;  /* 0x000000243c18723c */ /* 0x040ff00000041818 */
[C---:B------:R-:W-:Y:S01]  /*165f0*/  HMMA.16816.F32.BF16 R20, R60.reuse, R38, R20 ;  /* 0x000000263c14723c */ /* 0x040fe20000041814 */
[----:B------:R-:W-:Y:S07]  /*16600*/  LDSM.16.M88.4 R36, [R224+0x4000] ;  /* 0x00400000e024783b */ /* 0x000fee0000000200 */
[C---:B------:R-:W-:Y:S08]  /*16610*/  HMMA.16816.F32.BF16 R72, R60.reuse, R64, R72 ;  /* 0x000000403c48723c */ /* 0x040ff00000041848 */
[C---:B------:R-:W-:Y:S01]  /*16620*/  HMMA.16816.F32.BF16 R84, R60.reuse, R66, R84 ;  /* 0x000000423c54723c */ /* 0x040fe20000041854 */
[----:B------:R-:W5:Y:S07]  /*16630*/  LDSM.16.M88.4 R64, [R215+0x4800] ;  /* 0x00480000d740783b */ /* 0x000f6e0000000200 */
[C---:B------:R-:W-:Y:S08]  /*16640*/  HMMA.16816.F32.BF16 R48, R60.reuse, R76, R48 ;  /* 0x0000004c3c30723c */ /* 0x040ff00000041830 */
[----:B------:R-:W-:Y:S01]  /*16650*/  HMMA.16816.F32.BF16 R44, R60, R78, R44 ;  /* 0x0000004e3c2c723c */ /* 0x000fe2000004182c */
[----:B------:R-:W2:Y:S07]  /*16660*/  LDSM.16.M88.4 R60, [R215+0x5000] ;  /* 0x00500000d73c783b */ /* 0x000eae0000000200 */
[C---:B-1----:R-:W-:Y:S08]  /*16670*/  HMMA.16816.F32.BF16 R12, R68.reuse, R4, R12 ;  /* 0x00000004440c723c */ /* 0x042ff0000004180c */
[C---:B------:R-:W-:Y:S01]  /*16680*/  HMMA.16816.F32.BF16 R8, R68.reuse, R6, R8 ;  /* 0x000000064408723c */ /* 0x040fe20000041808 */
[----:B------:R-:W-:Y:S07]  /*16690*/  LDSM.16.M88.4 R4, [R228+0xe000] ;  /* 0x00e00000e404783b */ /* 0x000fee0000000200 */
[C---:B------:R-:W-:Y:S08]  /*166a0*/  HMMA.16816.F32.BF16 R24, R68.reuse, R40, R24 ;  /* 0x000000284418723c */ /* 0x040ff00000041818 */
[C---:B----4-:R-:W-:Y:S08]  /*166b0*/  HMMA.16816.F32.BF16 R72, R68.reuse, R28, R72 ;  /* 0x0000001c4448723c */ /* 0x050ff00000041848 */
[C---:B------:R-:W-:Y:S01]  /*166c0*/  HMMA.16816.F32.BF16 R84, R68.reuse, R30, R84 ;  /* 0x0000001e4454723c */ /* 0x040fe20000041854 */
[----:B------:R-:W1:Y:S07]  /*166d0*/  LDSM.16.M88.4 R28, [R215+0x5800] ;  /* 0x00580000d71c783b */ /* 0x000e6e0000000200 */
[C---:B------:R-:W-:Y:S01]  /*166e0*/  HMMA.16816.F32.BF16 R20, R68.reuse, R42, R20 ;  /* 0x0000002a4414723c */ /* 0x040fe20000041814 */
[----:B------:R-:W4:Y:S07]  /*166f0*/  LDSM.16.M88.4 R40, [R229+0x6000] ;  /* 0x00600000e528783b */ /* 0x000f2e0000000200 */
[C---:B--2---:R-:W-:Y:S08]  /*16700*/  HMMA.16816.F32.BF16 R48, R68.reuse, R52, R48 ;  /* 0x000000344430723c */ /* 0x044ff00000041830 */
[----:B------:R-:W-:Y:S01]  /*16710*/  HMMA.16816.F32.BF16 R44, R68, R54, R44 ;  /* 0x00000036442c723c */ /* 0x000fe2000004182c */
[----:B------:R-:W-:Y:S07]  /*16720*/  LDSM.16.M88.4 R68, [R228+0xe800] ;  /* 0x00e80000e444783b */ /* 0x000fee0000000200 */
[C---:B-----5:R-:W-:Y:S01]  /*16730*/  HMMA.16816.F32.BF16 R52, R36.reuse, R64, R12 ;  /* 0x000000402434723c */ /* 0x060fe2000004180c */
[----:B------:R-:W-:Y:S07]  /*16740*/  LDSM.16.M88.4 R12, [R226+0x6000] ;  /* 0x00600000e20c783b */ /* 0x000fee0000000200 */
[C---:B------:R-:W-:Y:S01]  /*16750*/  HMMA.16816.F32.BF16 R8, R36.reuse, R66, R8 ;  /* 0x000000422408723c */ /* 0x040fe20000041808 */
[----:B------:R-:W2:Y:S07]  /*16760*/  LDSM.16.M88.4 R64, [R228+0xf000] ;  /* 0x00f00000e440783b */ /* 0x000eae0000000200 */
[C---:B------:R-:W-:Y:S08]  /*16770*/  HMMA.16816.F32.BF16 R24, R36.reuse, R32, R24 ;  /* 0x000000202418723c */ /* 0x040ff00000041818 */
[C---:B------:R-:W-:Y:S01]  /*16780*/  HMMA.16816.F32.BF16 R20, R36.reuse, R34, R20 ;  /* 0x000000222414723c */ /* 0x040fe20000041814 */
[----:B------:R-:W5:Y:S07]  /*16790*/  LDSM.16.M88.4 R32, [R227+0x6000] ;  /* 0x00600000e320783b */ /* 0x000f6e0000000200 */
[C---:B------:R-:W-:Y:S08]  /*167a0*/  HMMA.16816.F32.BF16 R72, R36.reuse, R60, R72 ;  /* 0x0000003c2448723c */ /* 0x040ff00000041848 */
[C---:B------:R-:W-:Y:S01]  /*167b0*/  HMMA.16816.F32.BF16 R84, R36.reuse, R62, R84 ;  /* 0x0000003e2454723c */ /* 0x040fe20000041854 */
[----:B------:R-:W-:Y:S07]  /*167c0*/  LDSM.16.M88.4 R60, [R222+0xe000] ;  /* 0x00e00000de3c783b */ /* 0x000fee0000000200 */
[C---:B-1----:R-:W-:Y:S01]  /*167d0*/  HMMA.16816.F32.BF16 R76, R36.reuse, R28, R48 ;  /* 0x0000001c244c723c */ /* 0x042fe20000041830 */
[----:B------:R-:W-:Y:S07]  /*167e0*/  LDSM.16.M88.4 R48, [R225+0x6000] ;  /* 0x00600000e130783b */ /* 0x000fee0000000200 */
[----:B------:R-:W-:Y:S01]  /*167f0*/  HMMA.16816.F32.BF16 R44, R36, R30, R44 ;  /* 0x0000001e242c723c */ /* 0x000fe2000004182c */
[----:B------:R-:W1:Y:S04]  /*16800*/  LDSM.16.M88.4 R28, [R228+0xf800] ;  /* 0x00f80000e41c783b */ /* 0x000e680000000200 */
[----:B------:R-:W-:Y:S03]  /*16810*/  LDSM.16.M88.4 R36, [R215+0x6000] ;  /* 0x00600000d724783b */ /* 0x000fe60000000200 */
[C---:B----4-:R-:W-:Y:S08]  /*16820*/  HMMA.16816.F32.BF16 R24, R40.reuse, R4, R24 ;  /* 0x000000042818723c */ /* 0x050ff00000041818 */
[C---:B--2---:R-:W-:Y:S08]  /*16830*/  HMMA.16816.F32.BF16 R72, R40.reuse, R64, R72 ;  /* 0x000000402848723c */ /* 0x044ff00000041848 */
[C---:B------:R-:W-:Y:S01]  /*16840*/  HMMA.16816.F32.BF16 R84, R40.reuse, R66, R84 ;  /* 0x000000422854723c */ /* 0x040fe20000041854 */
[----:B------:R-:W2:Y:S07]  /*16850*/  LDSM.16.M88.4 R64, [R226+0x6800] ;  /* 0x00680000e240783b */ /* 0x000eae0000000200 */
[----:B------:R-:W-:Y:S08]  /*16860*/  HMMA.16816.F32.BF16 R20, R40, R6, R20 ;  /* 0x000000062814723c */ /* 0x000ff00000041814 */
[----:B-----5:R-:W-:Y:S01]  /*16870*/  HMMA.16816.F32.BF16 R4, R32, R12, R24 ;  /* 0x0000000c2004723c */ /* 0x020fe20000041818 */
[----:B------:R-:W4:Y:S07]  /*16880*/  LDSM.16.M88.4 R24, [R224+0x6000] ;  /* 0x00600000e018783b */ /* 0x000f2e0000000200 */
[C---:B------:R-:W-:Y:S08]  /*16890*/  HMMA.16816.F32.BF16 R52, R40.reuse, R68, R52 ;  /* 0x000000442834723c */ /* 0x040ff00000041834 */
[C---:B------:R-:W-:Y:S08]  /*168a0*/  HMMA.16816.F32.BF16 R8, R40.reuse, R70, R8 ;  /* 0x000000462808723c */ /* 0x040ff00000041808 */
[C---:B-1----:R-:W-:Y:S08]  /*168b0*/  HMMA.16816.F32.BF16 R76, R40.reuse, R28, R76 ;  /* 0x0000001c284c723c */ /* 0x042ff0000004184c */
[----:B------:R-:W-:Y:S01]  /*168c0*/  HMMA.16816.F32.BF16 R44, R40, R30, R44 ;  /* 0x0000001e282c723c */ /* 0x000fe2000004182c */
[----:B------:R-:W1:Y:S04]  /*168d0*/  LDSM.16.M88.4 R28, [R222+0xe800] ;  /* 0x00e80000de1c783b */ /* 0x000e680000000200 */
[----:B------:R-:W-:Y:S03]  /*168e0*/  LDSM.16.M88.4 R40, [R226+0x7800] ;  /* 0x00780000e228783b */ /* 0x000fe60000000200 */
[----:B------:R-:W-:Y:S08]  /*168f0*/  HMMA.16816.F32.BF16 R4, R48, R60, R4 ;  /* 0x0000003c3004723c */ /* 0x000ff00000041804 */
[C---:B--2---:R-:W-:Y:S08]  /*16900*/  HMMA.16816.F32.BF16 R52, R32.reuse, R64, R52 ;  /* 0x000000402034723c */ /* 0x044ff00000041834 */
[C---:B------:R-:W-:Y:S01]  /*16910*/  HMMA.16816.F32.BF16 R20, R32.reuse, R14, R20 ;  /* 0x0000000e2014723c */ /* 0x040fe20000041814 */
[----:B------:R-:W2:Y:S07]  /*16920*/  LDSM.16.M88.4 R12, [R226+0x7000] ;  /* 0x00700000e20c783b */ /* 0x000eae0000000200 */
[----:B------:R-:W-:Y:S01]  /*16930*/  HMMA.16816.F32.BF16 R64, R32, R66, R8 ;  /* 0x000000422040723c */ /* 0x000fe20000041808 */
[----:B------:R-:W5:Y:S07]  /*16940*/  LDSM.16.M88.4 R8, [R215+0x6800] ;  /* 0x00680000d708783b */ /* 0x000f6e0000000200 */
[----:B----4-:R-:W-:Y:S08]  /*16950*/  HMMA.16816.F32.BF16 R4, R24, R36, R4 ;  /* 0x000000241804723c */ /* 0x010ff00000041804 */
[----:B-1----:R-:W-:Y:S07]  /*16960*/  HMMA.16816.F32.BF16 R52, R48, R28, R52 ;  /* 0x0000001c3034723c */ /* 0x002fee0000041834 */
[----:B------:R-:W-:-:S09]  /*16970*/  SHF.R.S32.HI R29, RZ, 0x1f, R56 ;  /* 0x0000001fff1d7819 */ /* 0x000fd20000011438 */
[----:B---3--:R-:W-:Y:S01]  /*16980*/  FMUL.FTZ R4, R4, R3 ;  /* 0x0000000304047220 */ /* 0x008fe20000410000 */
[C---:B--2---:R-:W-:Y:S03]  /*16990*/  HMMA.16816.F32.BF16 R72, R32.reuse, R12, R72 ;  /* 0x0000000c2048723c */ /* 0x044fe60000041848 */
[----:B------:R1:W2:Y:S05]  /*169a0*/  MUFU.TANH R36, R4 ;  /* 0x0000000400247308 */ /* 0x0002aa0000002400 */
[----:B------:R-:W-:Y:S01]  /*169b0*/  HMMA.16816.F32.BF16 R84, R32, R14, R84 ;  /* 0x0000000e2054723c */ /* 0x000fe20000041854 */
[----:B------:R-:W3:Y:S07]  /*169c0*/  LDSM.16.M88.4 R12, [R222+0xf000] ;  /* 0x00f00000de0c783b */ /* 0x000eee0000000200 */
[----:B-----5:R-:W-:Y:S01]  /*169d0*/  HMMA.16816.F32.BF16 R52, R24, R8, R52 ;  /* 0x000000081834723c */ /* 0x020fe20000041834 */
[----:B-1----:R-:W-:-:S06]  /*169e0*/  LEA.HI R4, R29, R56, RZ, 0x5 ;  /* 0x000000381d047211 */ /* 0x002fcc00078f28ff */
[----:B------:R-:W-:-:S05]  /*169f0*/  LOP3.LUT R9, R4, 0xffffffe0, RZ, 0xc0, !PT ;  /* 0xffffffe004097812 */ /* 0x000fca00078ec0ff */
[----:B------:R-:W-:-:S05]  /*16a00*/  IMAD.IADD R4, R56, 0x1, -R9 ;  /* 0x0000000138047824 */ /* 0x000fca00078e0a09 */
[----:B------:R-:W-:-:S04]  /*16a10*/  SHF.R.S32.HI R9, RZ, 0x1f, R4 ;  /* 0x0000001fff097819 */ /* 0x000fc80000011404 */
[----:B------:R-:W-:-:S04]  /*16a20*/  LEA.HI R4, R9, R4, RZ, 0x2 ;  /* 0x0000000409047211 */ /* 0x000fc800078f10ff */
[----:B------:R-:W-:Y:S01]  /*16a30*/  SHF.R.S32.HI R9, RZ, 0x2, R4 ;  /* 0x00000002ff097819 */ /* 0x000fe20000011404 */
[----:B------:R-:W-:Y:S04]  /*16a40*/  HMMA.16816.F32.BF16 R76, R32, R40, R76 ;  /* 0x00000028204c723c */ /* 0x000fe8000004184c */
[----:B------:R-:W-:-:S04]  /*16a50*/  IMAD R58, R58, 0x10, R9 ;  /* 0x000000103a3a7824 */ /* 0x000fc800078e0209 */
[----:B------:R-:W-:Y:S01]  /*16a60*/  HMMA.16816.F32.BF16 R44, R32, R42, R44 ;  /* 0x0000002a202c723c */ /* 0x000fe2000004182c */
[----:B------:R-:W-:Y:S01]  /*16a70*/  IMAD.IADD R59, R59, 0x1, R58 ;  /* 0x000000013b3b7824 */ /* 0x000fe200078e023a */
[----:B------:R-:W-:-:S05]  /*16a80*/  IADD3 R8, R57, 0x1, -R236 ;  /* 0x0000000139087810 */ /* 0x000fca0007ffe8ec */
[----:B------:R-:W-:Y:S01]  /*16a90*/  IMAD.SHL.U32 R35, R56, 0x2, RZ ;  /* 0x0000000238237824 */ /* 0x000fe200078e00ff */
[C---:B------:R-:W-:Y:S01]  /*16aa0*/  HMMA.16816.F32.BF16 R64, R48.reuse, R30, R64 ;  /* 0x0000001e3040723c */ /* 0x040fe20000041840 */
[----:B------:R-:W-:Y:S02]  /*16ab0*/  IADD3 R88, -R88, R57, -R236 ;  /* 0x0000003958587210 */ /* 0x000fe40007ffe9ec */
[----:B------:R-:W-:Y:S01]  /*16ac0*/  IADD3 R9, R59, 0x8, RZ ;  /* 0x000000083b097810 */ /* 0x000fe20007ffe0ff */
[----:B------:R-:W-:Y:S01]  /*16ad0*/  IMAD.IADD R8, R17, 0x1, R8 ;  /* 0x0000000111087824 */ /* 0x000fe200078e0208 */
[----:B------:R-:W-:Y:S01]  /*16ae0*/  LOP3.LUT R35, R35, 0x6, RZ, 0xc0, !PT ;  /* 0x0000000623237812 */ /* 0x000fe200078ec0ff */
[----:B------:R-:W-:Y:S01]  /*16af0*/  IMAD.IADD R248, R59, 0x1, R88 ;  /* 0x000000013bf87824 */ /* 0x000fe200078e0258 */
[----:B------:R-:W-:Y:S01]  /*16b00*/  LDSM.16.M88.4 R28, [R215+0x7000] ;  /* 0x00700000d71c783b */ /* 0x000fe20000000200 */
[----:B---3--:R-:W-:Y:S01]  /*16b10*/  HMMA.16816.F32.BF16 R72, R48, R12, R72 ;  /* 0x0000000c3048723c */ /* 0x008fe20000041848 */
[----:B------:R-:W-:-:S02]  /*16b20*/  IMAD.IADD R244, R88, 0x1, R9 ;  /* 0x0000000158f47824 */ /* 0x000fc400078e0209 */
[----:B------:R-:W-:-:S05]  /*16b30*/  IMAD.IADD R35, R16, 0x1, R35 ;  /* 0x0000000110237824 */ /* 0x000fca00078e0223 */
[C---:B------:R-:W-:Y:S01]  /*16b40*/  HMMA.16816.F32.BF16 R84, R48.reuse, R14, R84 ;  /* 0x0000000e3054723c */ /* 0x040fe20000041854 */
[----:B------:R-:W1:Y:S01]  /*16b50*/  LDSM.16.M88.4 R12, [R222+0xf800] ;  /* 0x00f80000de0c783b */ /* 0x000e620000000200 */
[----:B------:R-:W-:Y:S01]  /*16b60*/  IMAD.IADD R246, R59, 0x1, R8 ;  /* 0x000000013bf67824 */ /* 0x000fe200078e0208 */
[----:B------:R-:W-:Y:S01]  /*16b70*/  IMNMX R248, RZ, R248, !PT ;  /* 0x000000f8fff87217 */ /* 0x000fe20007800200 */
[----:B------:R-:W-:Y:S01]  /*16b80*/  IMAD.IADD R238, R8, 0x1, R9 ;  /* 0x0000000108ee7824 */ /* 0x000fe200078e0209 */
[----:B------:R-:W-:Y:S02]  /*16b90*/  IADD3 R9, R35, 0x1, RZ ;  /* 0x0000000123097810 */ /* 0x000fe40007ffe0ff */
[----:B------:R-:W-:Y:S01]  /*16ba0*/  IMNMX R244, RZ, R244, !PT ;  /* 0x000000f4fff47217 */ /* 0x000fe20007800200 */
[----:B------:R-:W-:Y:S01]  /*16bb0*/  HMMA.16816.F32.BF16 R20, R48, R62, R20 ;  /* 0x0000003e3014723c */ /* 0x000fe20000041814 */
[-C--:B------:R-:W-:Y:S02]  /*16bc0*/  IMNMX R246, R246, R57.reuse, PT ;  /* 0x00000039f6f67217 */ /* 0x080fe40003800200 */
[----:B------:R-:W-:-:S02]  /*16bd0*/  IMNMX R238, R238, R57, PT ;  /* 0x00000039eeee7217 */ /* 0x000fc40003800200 */
[C---:B------:R-:W-:Y:S02]  /*16be0*/  ISETP.GE.AND P4, PT, R9.reuse, R248, PT ;  /* 0x000000f80900720c */ /* 0x040fe40003f86270 */
[C---:B------:R-:W-:Y:S01]  /*16bf0*/  ISETP.GE.AND P1, PT, R9.reuse, R244, PT ;  /* 0x000000f40900720c */ /* 0x040fe20003f26270 */
[----:B------:R-:W-:Y:S01]  /*16c00*/  HMMA.16816.F32.BF16 R64, R24, R10, R64 ;  /* 0x0000000a1840723c */ /* 0x000fe20000041840 */
[C---:B------:R-:W-:Y:S02]  /*16c10*/  ISETP.GE.OR P4, PT, R9.reuse, R246, !P4 ;  /* 0x000000f60900720c */ /* 0x040fe40006786670 */
[----:B------:R-:W-:Y:S02]  /*16c20*/  ISETP.GE.OR P1, PT, R9, R238, !P1 ;  /* 0x000000ee0900720c */ /* 0x000fe40004f26670 */
[C---:B------:R-:W-:Y:S02]  /*16c30*/  IADD3 R9, R35.reuse, 0x9, RZ ;  /* 0x0000000923097810 */ /* 0x040fe40007ffe0ff */
[----:B------:R-:W-:-:S02]  /*16c40*/  IADD3 R11, R35, 0x8, RZ ;  /* 0x00000008230b7810 */ /* 0x000fc40007ffe0ff */
[-C--:B------:R-:W-:Y:S02]  /*16c50*/  ISETP.GE.AND P3, PT, R9, R248.reuse, PT ;  /* 0x000000f80900720c */ /* 0x080fe40003f66270 */
[C---:B------:R-:W-:Y:S02]  /*16c60*/  ISETP.GE.AND P0, PT, R11.reuse, R248, PT ;  /* 0x000000f80b00720c */ /* 0x040fe40003f06270 */
[-C--:B------:R-:W-:Y:S02]  /*16c70*/  ISETP.GE.AND P6, PT, R11, R244.reuse, PT ;  /* 0x000000f40b00720c */ /* 0x080fe40003fc6270 */
[----:B------:R-:W-:Y:S02]  /*16c80*/  ISETP.GE.AND P5, PT, R9, R244, PT ;  /* 0x000000f40900720c */ /* 0x000fe40003fa6270 */
[C---:B------:R-:W-:Y:S02]  /*16c90*/  ISETP.GE.OR P0, PT, R11.reuse, R246, !P0 ;  /* 0x000000f60b00720c */ /* 0x040fe40004706670 */
[----:B------:R-:W-:-:S02]  /*16ca0*/  ISETP.GE.OR P6, PT, R11, R238, !P6 ;  /* 0x000000ee0b00720c */ /* 0x000fc400077c6670 */
[C---:B------:R-:W-:Y:S02]  /*16cb0*/  ISETP.GE.OR P3, PT, R9.reuse, R246, !P3 ;  /* 0x000000f60900720c */ /* 0x040fe40005f66670 */
[----:B------:R-:W-:Y:S02]  /*16cc0*/  ISETP.GE.OR P5, PT, R9, R238, !P5 ;  /* 0x000000ee0900720c */ /* 0x000fe40006fa6670 */
[----:B------:R-:W3:Y:S01]  /*16cd0*/  LDSM.16.M88.4 R8, [R215+0x7800] ;  /* 0x00780000d708783b */ /* 0x000ee20000000200 */
[----:B------:R-:W-:Y:S08]  /*16ce0*/  HMMA.16816.F32.BF16 R20, R24, R38, R20 ;  /* 0x000000261814723c */ /* 0x000ff00000041814 */
[----:B-1----:R-:W-:Y:S01]  /*16cf0*/  HMMA.16816.F32.BF16 R76, R48, R12, R76 ;  /* 0x0000000c304c723c */ /* 0x002fe2000004184c */
[----:B------:R-:W-:-:S02]  /*16d00*/  FMUL.FTZ R6, R6, R3 ;  /* 0x0000000306067220 */ /* 0x000fc40000410000 */
[-C--:B------:R-:W-:Y:S01]  /*16d10*/  FMUL.FTZ R5, R5, R3.reuse ;  /* 0x0000000305057220 */ /* 0x080fe20000410000 */
[----:B------:R-:W-:Y:S01]  /*16d20*/  ISETP.GE.AND P2, PT, R35, R248, PT ;  /* 0x000000f82300720c */ /* 0x000fe20003f46270 */
[----:B------:R-:W-:-:S03]  /*16d30*/  FMUL.FTZ R7, R7, R3 ;  /* 0x0000000307077220 */ /* 0x000fc60000410000 */
[----:B------:R-:W-:Y:S01]  /*16d40*/  HMMA.16816.F32.BF16 R72, R24, R28, R72 ;  /* 0x0000001c1848723c */ /* 0x000fe20000041848 */
[----:B------:R-:W-:Y:S01]  /*16d50*/  MUFU.TANH R6, R6 ;  /* 0x0000000600067308 */ /* 0x000fe20000002400 */
[----:B------:R-:W-:Y:S01]  /*16d60*/  FMUL.FTZ R34, R52, R3 ;  /* 0x0000000334227220 */ /* 0x000fe20000410000 */
[----:B------:R-:W-:-:S05]  /*16d70*/  ISETP.GE.OR P2, PT, R35, R246, !P2 ;  /* 0x000000f62300720c */ /* 0x000fca0005746670 */
[----:B------:R-:W-:Y:S01]  /*16d80*/  HMMA.16816.F32.BF16 R44, R48, R14, R44 ;  /* 0x0000000e302c723c */ /* 0x000fe2000004182c */
[----:B------:R-:W1:Y:S01]  /*16d90*/  MUFU.TANH R5, R5 ;  /* 0x0000000500057308 */ /* 0x000e620000002400 */
[-C--:B------:R-:W-:Y:S02]  /*16da0*/  FMUL.FTZ R22, R22, R3.reuse ;  /* 0x0000000316167220 */ /* 0x080fe40000410000 */
[-C--:B------:R-:W-:Y:S01]  /*16db0*/  FMUL.FTZ R37, R53, R3.reuse ;  /* 0x0000000335257220 */ /* 0x080fe20000410000 */
[----:B------:R-:W-:Y:S01]  /*16dc0*/  IADD3 R41, R35, 0x11, RZ ;  /* 0x0000001123297810 */ /* 0x000fe20007ffe0ff */
[-C--:B------:R-:W-:Y:S01]  /*16dd0*/  FMUL.FTZ R23, R23, R3.reuse ;  /* 0x0000000317177220 */ /* 0x080fe20000410000 */
[----:B--2---:R-:W-:Y:S01]  /*16de0*/  FSEL R36, R36, -INF , !P2 ;  /* 0xff80000024247808 */ /* 0x004fe20005000000 */
[-C--:B------:R-:W-:Y:S01]  /*16df0*/  FMUL.FTZ R21, R21, R3.reuse ;  /* 0x0000000315157220 */ /* 0x080fe20000410000 */
[----:B------:R-:W2:Y:S01]  /*16e00*/  MUFU.TANH R7, R7 ;  /* 0x0000000700077308 */ /* 0x000ea20000002400 */
[-C--:B------:R-:W-:Y:S01]  /*16e10*/  FMUL.FTZ R20, R20, R3.reuse ;  /* 0x0000000314147220 */ /* 0x080fe20000410000 */
[----:B------:R-:W-:Y:S01]  /*16e20*/  HMMA.16816.F32.BF16 R84, R24, R30, R84 ;  /* 0x0000001e1854723c */ /* 0x000fe20000041854 */
[----:B------:R-:W-:Y:S01]  /*16e30*/  ISETP.GE.AND P2, PT, R35, R244, PT ;  /* 0x000000f42300720c */ /* 0x000fe20003f46270 */
[----:B------:R-:W-:Y:S01]  /*16e40*/  FMUL.FTZ R38, R54, R3 ;  /* 0x0000000336267220 */ /* 0x000fe20000410000 */
[----:B------:R-:W-:-:S04]  /*16e50*/  DEPBAR.LE SB0, 0x0 ;  /* 0x000080000000791a */ /* 0x000fc80000000000 */
[----:B------:R1:W4:Y:S01]  /*16e60*/  MUFU.TANH R33, R23 ;  /* 0x0000001700217308 */ /* 0x0003220000002400 */
[----:B---3--:R-:W-:Y:S01]  /*16e70*/  HMMA.16816.F32.BF16 R76, R24, R8, R76 ;  /* 0x00000008184c723c */ /* 0x008fe2000004184c */
[----:B------:R-:W-:Y:S01]  /*16e80*/  ISETP.GE.OR P2, PT, R35, R238, !P2 ;  /* 0x000000ee2300720c */ /* 0x000fe20005746670 */
[----:B------:R-:W-:Y:S01]  /*16e90*/  FMUL.FTZ R39, R55, R3 ;  /* 0x0000000337277220 */ /* 0x000fe20000410000 */
[----:B------:R-:W-:-:S04]  /*16ea0*/  IADD3 R13, R35, 0x10, RZ ;  /* 0x00000010230d7810 */ /* 0x000fc80007ffe0ff */
[----:B------:R-:W3:Y:S01]  /*16eb0*/  MUFU.TANH R34, R34 ;  /* 0x0000002200227308 */ /* 0x000ee20000002400 */
[----:B------:R-:W-:-:S07]  /*16ec0*/  FMUL.FTZ R29, R64, R3 ;  /* 0x00000003401d7220 */ /* 0x000fce0000410000 */
[----:B------:R5:W2:Y:S08]  /*16ed0*/  MUFU.TANH R32, R20 ;  /* 0x0000001400207308 */ /* 0x000ab00000002400 */
[----:B------:R-:W2:Y:S01]  /*16ee0*/  MUFU.TANH R22, R22 ;  /* 0x0000001600167308 */ /* 0x000ea20000002400 */
[----:B-1----:R-:W-:-:S07]  /*16ef0*/  FSEL R23, R5, -INF , !P4 ;  /* 0xff80000005177808 */ /* 0x002fce0006000000 */
[----:B------:R-:W1:Y:S01]  /*16f00*/  MUFU.TANH R21, R21 ;  /* 0x0000001500157308 */ /* 0x000e620000002400 */
[----:B-----5:R-:W-:Y:S02]  /*16f10*/  FSEL R20, R6, -INF , !P2 ;  /* 0xff80000006147808 */ /* 0x020fe40005000000 */
[----:B------:R-:W-:Y:S01]  /*16f20*/  ISETP.GE.AND P2, PT, R13, R248, PT ;  /* 0x000000f80d00720c */ /* 0x000fe20003f46270 */
[----:B------:R-:W-:Y:S01]  /*16f30*/  FMUL.FTZ R30, R67, R3 ;  /* 0x00000003431e7220 */ /* 0x000fe20000410000 */
[----:B------:R-:W-:-:S03]  /*16f40*/  ISETP.GE.AND P4, PT, R13, R244, PT ;  /* 0x000000f40d00720c */ /* 0x000fc60003f86270 */
[----:B------:R-:W-:Y:S01]  /*16f50*/  MUFU.TANH R37, R37 ;  /* 0x0000002500257308 */ /* 0x000fe20000002400 */
[----:B------:R-:W-:Y:S01]  /*16f60*/  ISETP.GE.OR P2, PT, R13, R246, !P2 ;  /* 0x000000f60d00720c */ /* 0x000fe20005746670 */
[----:B------:R-:W-:Y:S01]  /*16f70*/  FMUL.FTZ R66, R66, R3 ;  /* 0x0000000342427220 */ /* 0x000fe20000410000 */
[----:B------:R-:W-:-:S05]  /*16f80*/  IADD3 R15, R35, 0x19, RZ ;  /* 0x00000019230f7810 */ /* 0x000fca0007ffe0ff */
[----:B------:R-:W5:Y:S01]  /*16f90*/  MUFU.TANH R38, R38 ;  /* 0x0000002600267308 */ /* 0x000f620000002400 */
[-C--:B------:R-:W-:Y:S01]  /*16fa0*/  FMUL.FTZ R72, R72, R3.reuse ;  /* 0x0000000348487220 */ /* 0x080fe20000410000 */
[----:B--2---:R-:W-:Y:S01]  /*16fb0*/  FSEL R17, R7, -INF , !P1 ;  /* 0xff80000007117808 */ /* 0x004fe20004800000 */
[----:B------:R-:W-:Y:S01]  /*16fc0*/  FMUL.FTZ R75, R75, R3 ;  /* 0x000000034b4b7220 */ /* 0x000fe20000410000 */
[----:B------:R-:W-:-:S04]  /*16fd0*/  ISETP.GE.OR P4, PT, R13, R238, !P4 ;  /* 0x000000ee0d00720c */ /* 0x000fc80006786670 */
[----:B------:R-:W2:Y:S01]  /*16fe0*/  MUFU.TANH R39, R39 ;  /* 0x0000002700277308 */ /* 0x000ea20000002400 */
[----:B------:R-:W-:Y:S01]  /*16ff0*/  IADD3 R7, R35, 0x18, RZ ;  /* 0x0000001823077810 */ /* 0x000fe20007ffe0ff */
[----:B------:R-:W-:Y:S01]  /*17000*/  HMMA.16816.F32.BF16 R44, R24, R10, R44 ;  /* 0x0000000a182c723c */ /* 0x000fe2000004182c */
[----:B----4-:R-:W-:-:S05]  /*17010*/  FSEL R13, R33, -INF , !P5 ;  /* 0xff800000210d7808 */ /* 0x010fca0006800000 */
[----:B------:R-:W4:Y:S01]  /*17020*/  MUFU.TANH R29, R29 ;  /* 0x0000001d001d7308 */ /* 0x000f220000002400 */
[----:B---3--:R-:W-:Y:S02]  /*17030*/  FSEL R5, R34, -INF , !P2 ;  /* 0xff80000022057808 */ /* 0x008fe40005000000 */
[-C--:B------:R-:W-:Y:S02]  /*17040*/  ISETP.GE.AND P1, PT, R41, R248.reuse, PT ;  /* 0x000000f82900720c */ /* 0x080fe40003f26270 */
[C---:B------:R-:W-:Y:S02]  /*17050*/  ISETP.GE.AND P5, PT, R15.reuse, R248, PT ;  /* 0x000000f80f00720c */ /* 0x040fe40003fa6270 */
[----:B------:R-:W-:Y:S01]  /*17060*/  ISETP.GE.AND P2, PT, R15, R244, PT ;  /* 0x000000f40f00720c */ /* 0x000fe20003f46270 */
[----:B------:R-:W3:Y:S01]  /*17070*/  MUFU.TANH R31, R66 ;  /* 0x00000042001f7308 */ /* 0x000ee20000002400 */
[----:B------:R-:W-:Y:S02]  /*17080*/  FSEL R28, R32, -INF , !P0 ;  /* 0xff800000201c7808 */ /* 0x000fe40004000000 */
[----:B------:R-:W-:-:S02]  /*17090*/  FSEL R14, R22, -INF , !P6 ;  /* 0xff800000160e7808 */ /* 0x000fc40007000000 */
[----:B------:R-:W-:Y:S02]  /*170a0*/  ISETP.GE.AND P0, PT, R41, R244, PT ;  /* 0x000000f42900720c */ /* 0x000fe40003f06270 */
[----:B------:R-:W-:Y:S01]  /*170b0*/  ISETP.GE.AND P6, PT, R7, R248, PT ;  /* 0x000000f80700720c */ /* 0x000fe20003fc6270 */
[----:B------:R-:W2:Y:S01]  /*170c0*/  MUFU.TANH R30, R30 ;  /* 0x0000001e001e7308 */ /* 0x000ea20000002400 */
[----:B-1----:R-:W-:Y:S02]  /*170d0*/  FSEL R21, R21, -INF , !P3 ;  /* 0xff80000015157808 */ /* 0x002fe40005800000 */
[----:B------:R-:W-:Y:S01]  /*170e0*/  ISETP.GE.AND P3, PT, R7, R244, PT ;  /* 0x000000f40700720c */ /* 0x000fe20003f66270 */
[----:B------:R-:W-:Y:S01]  /*170f0*/  FMUL.FTZ R84, R84, R3 ;  /* 0x0000000354547220 */ /* 0x000fe20000410000 */
[----:B------:R-:W-:-:S03]  /*17100*/  ISETP.GE.OR P1, PT, R41, R246, !P1 ;  /* 0x000000f62900720c */ /* 0x000fc60004f26670 */
[----:B------:R-:W1:Y:S01]  /*17110*/  MUFU.TANH R180, R72 ;  /* 0x0000004800b47308 */ /* 0x000e620000002400 */
[C---:B------:R-:W-:Y:S02]  /*17120*/  ISETP.GE.OR P5, PT, R15.reuse, R246, !P5 ;  /* 0x000000f60f00720c */ /* 0x040fe40006fa6670 */
[----:B------:R-:W-:Y:S01]  /*17130*/  ISETP.GE.OR P2, PT, R15, R238, !P2 ;  /* 0x000000ee0f00720c */ /* 0x000fe20005746670 */
[----:B------:R-:W-:Y:S01]  /*17140*/  FMUL.FTZ R65, R65, R3 ;  /* 0x0000000341417220 */ /* 0x000fe20000410000 */
[----:B------:R-:W-:-:S03]  /*17150*/  IADD3 R15, R35, 0x20, RZ ;  /* 0x00000020230f7810 */ /* 0x000fc60007ffe0ff */
[----:B------:R-:W1:Y:S01]  /*17160*/  MUFU.TANH R195, R75 ;  /* 0x0000004b00c37308 */ /* 0x000e620000002400 */
[----:B------:R-:W-:Y:S01]  /*17170*/  ISETP.GE.OR P0, PT, R41, R238, !P0 ;  /* 0x000000ee2900720c */ /* 0x000fe20004706670 */
[-C--:B------:R-:W-:Y:S01]  /*17180*/  FMUL.FTZ R74, R74, R3.reuse ;  /* 0x000000034a4a7220 */ /* 0x080fe20000410000 */
[----:B------:R-:W-:Y:S01]  /*17190*/  ISETP.GE.OR P6, PT, R7, R246, !P6 ;  /* 0x000000f60700720c */ /* 0x000fe200077c6670 */
[-C--:B------:R-:W-:Y:S01]  /*171a0*/  FMUL.FTZ R77, R77, R3.reuse ;  /* 0x000000034d4d7220 */ /* 0x080fe20000410000 */
[----:B------:R-:W-:Y:S02]  /*171b0*/  ISETP.GE.OR P3, PT, R7, R238, !P3 ;  /* 0x000000ee0700720c */ /* 0x000fe40005f66670 */
[----:B------:R-:W-:Y:S01]  /*171c0*/  IADD3 R33, R35, 0x21, RZ ;  /* 0x0000002123217810 */ /* 0x000fe20007ffe0ff */
[----:B------:R-:W1:Y:S01]  /*171d0*/  MUFU.TANH R182, R84 ;  /* 0x0000005400b67308 */ /* 0x000e620000002400 */
[----:B-----5:R-:W-:Y:S02]  /*171e0*/  FSEL R9, R38, -INF , !P4 ;  /* 0xff80000026097808 */ /* 0x020fe40006000000 */
[----:B------:R-:W-:Y:S01]  /*171f0*/  FSEL R7, R37, -INF , !P1 ;  /* 0xff80000025077808 */ /* 0x000fe20004800000 */
[----:B------:R-:W-:Y:S01]  /*17200*/  FMUL.FTZ R73, R73, R3 ;  /* 0x0000000349497220 */ /* 0x000fe20000410000 */
[----:B------:R-:W-:-:S02]  /*17210*/  ISETP.GE.AND P4, PT, R15, R248, PT ;  /* 0x000000f80f00720c */ /* 0x000fc40003f86270 */
[----:B------:R-:W-:Y:S01]  /*17220*/  ISETP.GE.AND P1, PT, R15, R244, PT ;  /* 0x000000f40f00720c */ /* 0x000fe20003f26270 */
[----:B------:R-:W5:Y:S01]  /*17230*/  MUFU.TANH R12, R65 ;  /* 0x00000041000c7308 */ /* 0x000f620000002400 */
[----:B--2---:R-:W-:Y:S02]  /*17240*/  FSEL R8, R39, -INF , !P0 ;  /* 0xff80000027087808 */ /* 0x004fe40004000000 */
[----:B----4-:R-:W-:Y:S02]  /*17250*/  FSEL R6, R29, -INF , !P6 ;  /* 0xff8000001d067808 */ /* 0x010fe40007000000 */
[C---:B------:R-:W-:Y:S02]  /*17260*/  ISETP.GE.AND P0, PT, R33.reuse, R248, PT ;  /* 0x000000f82100720c */ /* 0x040fe40003f06270 */
[----:B------:R-:W-:Y:S01]  /*17270*/  ISETP.GE.AND P6, PT, R33, R244, PT ;  /* 0x000000f42100720c */ /* 0x000fe20003fc6270 */
[----:B------:R-:W2:Y:S01]  /*17280*/  MUFU.TANH R192, R74 ;  /* 0x0000004a00c07308 */ /* 0x000ea20000002400 */
[C---:B------:R-:W-:Y:S01]  /*17290*/  ISETP.GE.OR P4, PT, R15.reuse, R246, !P4 ;  /* 0x000000f60f00720c */ /* 0x040fe20006786670 */
[----:B------:R-:W-:Y:S01]  /*172a0*/  FMUL.FTZ R76, R76, R3 ;  /* 0x000000034c4c7220 */ /* 0x000fe20000410000 */
[----:B------:R-:W-:-:S02]  /*172b0*/  ISETP.GE.OR P1, PT, R15, R238, !P1 ;  /* 0x000000ee0f00720c */ /* 0x000fc40004f26670 */
[----:B------:R-:W-:-:S03]  /*172c0*/  IADD3 R29, R35, 0x28, RZ ;  /* 0x00000028231d7810 */ /* 0x000fc60007ffe0ff */
[----:B------:R-:W4:Y:S01]  /*172d0*/  MUFU.TANH R200, R77 ;  /* 0x0000004d00c87308 */ /* 0x000f220000002400 */
[----:B------:R-:W-:Y:S01]  /*172e0*/  IADD3 R15, R35, 0x29, RZ ;  /* 0x00000029230f7810 */ /* 0x000fe20007ffe0ff */
[-C--:B------:R-:W-:Y:S01]  /*172f0*/  FMUL.FTZ R85, R85, R3.reuse ;  /* 0x0000000355557220 */ /* 0x080fe20000410000 */
[C---:B------:R-:W-:Y:S01]  /*17300*/  ISETP.GE.OR P0, PT, R33.reuse, R246, !P0 ;  /* 0x000000f62100720c */ /* 0x040fe20004706670 */
[-C--:B------:R-:W-:Y:S01]  /*17310*/  FMUL.FTZ R86, R86, R3.reuse ;  /* 0x0000000356567220 */ /* 0x080fe20000410000 */
[----:B------:R-:W-:Y:S01]  /*17320*/  ISETP.GE.OR P6, PT, R33, R238, !P6 ;  /* 0x000000ee2100720c */ /* 0x000fe200077c6670 */
[----:B------:R-:W-:Y:S02]  /*17330*/  FMUL.FTZ R87, R87, R3 ;  /* 0x0000000357577220 */ /* 0x000fe40000410000 */
[----:B------:R-:W2:Y:S01]  /*17340*/  MUFU.TANH R187, R73 ;  /* 0x0000004900bb7308 */ /* 0x000ea20000002400 */
[----:B---3--:R-:W-:Y:S02]  /*17350*/  FSEL R33, R31, -INF , !P3 ;  /* 0xff8000001f217808 */ /* 0x008fe40005800000 */
[----:B------:R-:W-:-:S02]  /*17360*/  IADD3 R11, R35, 0x31, RZ ;  /* 0x00000031230b7810 */ /* 0x000fc40007ffe0ff */
[-C--:B------:R-:W-:Y:S02]  /*17370*/  ISETP.GE.AND P3, PT, R29, R248.reuse, PT ;  /* 0x000000f81d00720c */ /* 0x080fe40003f66270 */
[----:B------:R-:W-:Y:S02]  /*17380*/  FSEL R32, R30, -INF , !P2 ;  /* 0xff8000001e207808 */ /* 0x000fe40005000000 */
[----:B-1----:R-:W-:Y:S01]  /*17390*/  FSEL R180, R180, -INF , !P4 ;  /* 0xff800000b4b47808 */ /* 0x002fe20006000000 */
[----:B------:R-:W-:Y:S01]  /*173a0*/  MUFU.TANH R189, R85 ;  /* 0x0000005500bd7308 */ /* 0x000fe20000002400 */
[C---:B------:R-:W-:Y:S01]  /*173b0*/  ISETP.GE.AND P2, PT, R15.reuse, R248, PT ;  /* 0x000000f80f00720c */ /* 0x040fe20003f46270 */
[----:B------:R-:W-:Y:S01]  /*173c0*/  FMUL.FTZ R78, R78, R3 ;  /* 0x000000034e4e7220 */ /* 0x000fe20000410000 */
[----:B------:R-:W-:Y:S02]  /*173d0*/  ISETP.GE.AND P4, PT, R15, R244, PT ;  /* 0x000000f40f00720c */ /* 0x000fe40003f86270 */
[----:B------:R-:W-:-:S02]  /*173e0*/  FSEL R195, R195, -INF , !P6 ;  /* 0xff800000c3c37808 */ /* 0x000fc40007000000 */
[----:B------:R-:W-:Y:S01]  /*173f0*/  ISETP.GE.AND P6, PT, R11, R248, PT ;  /* 0x000000f80b00720c */ /* 0x000fe20003fc6270 */
[----:B------:R-:W1:Y:S01]  /*17400*/  MUFU.TANH R193, R86 ;  /* 0x0000005600c17308 */ /* 0x000e620000002400 */
[-C--:B------:R-:W-:Y:S02]  /*17410*/  ISETP.GE.OR P3, PT, R29, R246.reuse, !P3 ;  /* 0x000000f61d00720c */ /* 0x080fe40005f66670 */
[C---:B------:R-:W-:Y:S02]  /*17420*/  ISETP.GE.OR P2, PT, R15.reuse, R246, !P2 ;  /* 0x000000f60f00720c */ /* 0x040fe40005746670 */
[----:B------:R-:W-:-:S03]  /*17430*/  ISETP.GE.OR P4, PT, R15, R238, !P4 ;  /* 0x000000ee0f00720c */ /* 0x000fc60006786670 */
[----:B------:R-:W3:Y:S01]  /*17440*/  MUFU.TANH R190, R87 ;  /* 0x0000005700be7308 */ /* 0x000ee20000002400 */
[----:B------:R-:W-:Y:S01]  /*17450*/  IADD3 R15, R35, 0x30, RZ ;  /* 0x00000030230f7810 */ /* 0x000fe20007ffe0ff */
[----:B------:R-:W-:Y:S01]  /*17460*/  FMUL.FTZ R79, R79, R3 ;  /* 0x000000034f4f7220 */ /* 0x000fe20000410000 */
[----:B------:R-:W-:-:S05]  /*17470*/  ISETP.GE.OR P6, PT, R11, R246, !P6 ;  /* 0x000000f60b00720c */ /* 0x000fca00077c6670 */
[----:B------:R-:W1:Y:S01]  /*17480*/  MUFU.TANH R76, R76 ;  /* 0x0000004c004c7308 */ /* 0x000e620000002400 */
[-C--:B------:R-:W-:Y:S01]  /*17490*/  FMUL.FTZ R44, R44, R3.reuse ;  /* 0x000000032c2c7220 */ /* 0x080fe20000410000 */
[----:B------:R-:W-:Y:S01]  /*174a0*/  FSEL R182, R182, -INF , !P3 ;  /* 0xff800000b6b67808 */ /* 0x000fe20005800000 */
[-C--:B------:R-:W-:Y:S02]  /*174b0*/  FMUL.FTZ R45, R45, R3.reuse ;  /* 0x000000032d2d7220 */ /* 0x080fe40000410000 */
[-C--:B------:R-:W-:Y:S02]  /*174c0*/  FMUL.FTZ R46, R46, R3.reuse ;  /* 0x000000032e2e7220 */ /* 0x080fe40000410000 */
[----:B------:R-:W-:Y:S01]  /*174d0*/  FMUL.FTZ R47, R47, R3 ;  /* 0x000000032f2f7220 */ /* 0x000fe20000410000 */
[----:B------:R-:W1:Y:S01]  /*174e0*/  MUFU.TANH R196, R78 ;  /* 0x0000004e00c47308 */ /* 0x000e620000002400 */
[----:B-----5:R-:W-:Y:S02]  /*174f0*/  FSEL R12, R12, -INF , !P5 ;  /* 0xff8000000c0c7808 */ /* 0x020fe40006800000 */
[----:B--2---:R-:W-:-:S02]  /*17500*/  FSEL R192, R192, -INF , !P1 ;  /* 0xff800000c0c07808 */ /* 0x004fc40004800000 */
[-C--:B------:R-:W-:Y:S02]  /*17510*/  ISETP.GE.AND P3, PT, R11, R244.reuse, PT ;  /* 0x000000f40b00720c */ /* 0x080fe40003f66270 */
[----:B------:R-:W-:Y:S01]  /*17520*/  ISETP.GE.AND P5, PT, R29, R244, PT ;  /* 0x000000f41d00720c */ /* 0x000fe20003fa6270 */
[----:B------:R-:W2:Y:S01]  /*17530*/  MUFU.TANH R194, R79 ;  /* 0x0000004f00c27308 */ /* 0x000ea20000002400 */
[----:B------:R-:W-:Y:S02]  /*17540*/  ISETP.GE.AND P1, PT, R15, R248, PT ;  /* 0x000000f80f00720c */ /* 0x000fe40003f26270 */
[----:B----4-:R-:W-:Y:S02]  /*17550*/  FSEL R200, R200, -INF , !P6 ;  /* 0xff800000c8c87808 */ /* 0x010fe40007000000 */
[----:B------:R-:W-:-:S03]  /*17560*/  ISETP.GT.AND P6, PT, R247, R230, PT ;  /* 0x000000e6f700720c */ /* 0x000fc60003fc4270 */
[----:B------:R-:W4:Y:S01]  /*17570*/  MUFU.TANH R198, R44 ;  /* 0x0000002c00c67308 */ /* 0x000f220000002400 */
[----:B------:R-:W-:Y:S02]  /*17580*/  FSEL R187, R187, -INF , !P0 ;  /* 0xff800000bbbb7808 */ /* 0x000fe40004000000 */
[-C--:B------:R-:W-:Y:S02]  /*17590*/  ISETP.GE.OR P3, PT, R11, R238.reuse, !P3 ;  /* 0x000000ee0b00720c */ /* 0x080fe40005f66670 */
[----:B------:R-:W-:-:S03]  /*175a0*/  ISETP.GE.OR P5, PT, R29, R238, !P5 ;  /* 0x000000ee1d00720c */ /* 0x000fc60006fa6670 */
[----:B------:R-:W-:Y:S01]  /*175b0*/  MUFU.TANH R197, R45 ;  /* 0x0000002d00c57308 */ /* 0x000fe20000002400 */
[C---:B------:R-:W-:Y:S02]  /*175c0*/  ISETP.GE.AND P0, PT, R15.reuse, R244, PT ;  /* 0x000000f40f00720c */ /* 0x040fe40003f06270 */
[----:B------:R-:W-:Y:S02]  /*175d0*/  ISETP.GE.OR P1, PT, R15, R246, !P1 ;  /* 0x000000f60f00720c */ /* 0x000fe40004f26670 */
[----:B------:R-:W-:-:S03]  /*175e0*/  IADD3 R11, R35, 0x38, RZ ;  /* 0x00000038230b7810 */ /* 0x000fc60007ffe0ff */
[----:B------:R-:W5:Y:S01]  /*175f0*/  MUFU.TANH R186, R46 ;  /* 0x0000002e00ba7308 */ /* 0x000f620000002400 */
[----:B------:R-:W-:-:S07]  /*17600*/  IADD3 R35, R35, 0x39, RZ ;  /* 0x0000003923237810 */ /* 0x000fce0007ffe0ff */
[----:B------:R-:W2:Y:S01]  /*17610*/  MUFU.TANH R184, R47 ;  /* 0x0000002f00b87308 */ /* 0x000ea20000002400 */
[----:B------:R-:W-:Y:S02]  /*17620*/  ISETP.GE.OR P0, PT, R15, R238, !P0 ;  /* 0x000000ee0f00720c */ /* 0x000fe40004706670 */
[----:B-1----:R-:W-:Y:S02]  /*17630*/  FSEL R193, R193, -INF , !P5 ;  /* 0xff800000c1c17808 */ /* 0x002fe40006800000 */
[----:B------:R-:W-:Y:S02]  /*17640*/  FSEL R189, R189, -INF , !P2 ;  /* 0xff800000bdbd7808 */ /* 0x000fe40005000000 */
[----:B---3--:R-:W-:Y:S02]  /*17650*/  FSEL R190, R190, -INF , !P4 ;  /* 0xff800000bebe7808 */ /* 0x008fe40006000000 */
[----:B------:R-:W-:Y:S02]  /*17660*/  FSEL R201, R76, -INF , !P1 ;  /* 0xff8000004cc97808 */ /* 0x000fe40004800000 */
[----:B------:R-:W-:-:S02]  /*17670*/  ISETP.GE.AND P5, PT, R11, R248, PT ;  /* 0x000000f80b00720c */ /* 0x000fc40003fa6270 */
[----:B------:R-:W-:Y:S02]  /*17680*/  ISETP.GE.AND P2, PT, R11, R244, PT ;  /* 0x000000f40b00720c */ /* 0x000fe40003f46270 */
[C---:B------:R-:W-:Y:S02]  /*17690*/  ISETP.GE.AND P4, PT, R35.reuse, R248, PT ;  /* 0x000000f82300720c */ /* 0x040fe40003f86270 */
[----:B------:R-:W-:Y:S02]  /*176a0*/  ISETP.GE.AND P1, PT, R35, R244, PT ;  /* 0x000000f42300720c */ /* 0x000fe40003f26270 */
[----:B------:R-:W-:Y:S01]  /*176b0*/  FSEL R196, R196, -INF , !P0 ;  /* 0xff800000c4c47808 */ /* 0x000fe20004000000 */
[----:B------:R-:W-:Y:S01]  /*176c0*/  BSSY B1, `(.L_x_8137) ;  /* 0x000007f000017945 */ /* 0x000fe20003800000 */
[C---:B------:R-:W-:Y:S02]  /*176d0*/  ISETP.GE.OR P5, PT, R11.reuse, R246, !P5 ;  /* 0x000000f60b00720c */ /* 0x040fe40006fa6670 */
[----:B------:R-:W-:-:S02]  /*176e0*/  ISETP.GE.OR P2, PT, R11, R238, !P2 ;  /* 0x000000ee0b00720c */ /* 0x000fc40005746670 */
[C---:B------:R-:W-:Y:S02]  /*176f0*/  ISETP.GE.OR P4, PT, R35.reuse, R246, !P4 ;  /* 0x000000f62300720c */ /* 0x040fe40006786670 */
[----:B------:R-:W-:Y:S02]  /*17700*/  ISETP.GE.OR P1, PT, R35, R238, !P1 ;  /* 0x000000ee2300720c */ /* 0x000fe40004f26670 */
[----:B------:R-:W-:Y:S02]  /*17710*/  ISETP.NE.U32.AND P0, PT, R240, RZ, PT ;  /* 0x000000fff000720c */ /* 0x000fe40003f05070 */
[----:B------:R-:W-:Y:S02]  /*17720*/  LOP3.LUT R4, R89, R90, RZ, 0xfc, !PT ;  /* 0x0000005a59047212 */ /* 0x000fe400078efcff */
[----:B------:R-:W-:Y:S02]  /*17730*/  ISETP.NE.AND.EX P0, PT, R241, RZ, PT, P0 ;  /* 0x000000fff100720c */ /* 0x000fe40003f05300 */
        /* <DEDUP_REMOVED lines=14> */
[----:B------:R-:W-:Y:S02]  /*17820*/  IADD3 R167, R226, 0x7800, RZ ;  /* 0x00007800e2a77810 */ /* 0x000fe40007ffe0ff */
[----:B--2---:R-:W-:Y:S02]  /*17830*/  FSEL R194, R194, -INF , !P3 ;  /* 0xff800000c2c27808 */ /* 0x004fe40005800000 */
[----:B----4-:R-:W-:Y:S02]  /*17840*/  FSEL R198, R198, -INF , !P5 ;  /* 0xff800000c6c67808 */ /* 0x010fe40006800000 */
[----:B-----5:R-:W-:Y:S02]  /*17850*/  FSEL R186, R186, -INF , !P2 ;  /* 0xff800000baba7808 */ /* 0x020fe40005000000 */
[----:B------:R-:W-:-:S02]  /*17860*/  FSEL R197, R197, -INF , !P4 ;  /* 0xff800000c5c57808 */ /* 0x000fc40006000000 */
[----:B------:R-:W-:Y:S01]  /*17870*/  FSEL R184, R184, -INF , !P1 ;  /* 0xff800000b8b87808 */ /* 0x000fe20004800000 */
[----:B------:R-:W-:Y:S06]  /*17880*/  BAR.SYNC.DEFER_BLOCKING 0x0 ;  /* 0x0000000000007b1d */ /* 0x000fec0000010000 */
[----:B------:R-:W-:Y:S05]  /*17890*/  @!P6 BRA `(.L_x_8138) ;  /* 0x000006100000e947 */ /* 0x000fea0003800000 */
[----:B------:R-:W-:Y:S01]  /*178a0*/  BSSY B0, `(.L_x_8139) ;  /* 0x0000041000007945 */ /* 0x000fe20003800000 */
[----:B------:R-:W-:Y:S05]  /*178b0*/  @!P0 BRA `(.L_x_8140) ;  /* 0x000003c000008947 */ /* 0x000fea0003800000 */
[----:B------:R-:W2:Y:S01]  /*178c0*/  LD.E R27, [R18.64+0x170] ;  /* 0x00017006121b7980 */ /* 0x000ea2000c101900 */
[----:B------:R-:W-:Y:S02]  /*178d0*/  IADD3 R24, R16, -0x40, RZ ;  /* 0xffffffc010187810 */ /* 0x000fe40007ffe0ff */
[----:B------:R-:W-:-:S02]  /*178e0*/  IABS R11, R16 ;  /* 0x00000010000b7213 */ /* 0x000fc40000000000 */
        /* <DEDUP_REMOVED lines=57> */
.L_x_8140:
[----:B------:R-:W2:Y:S02]  /*17c80*/  LD.E R11, [R18.64+0x38] ;  /* 0x00003806120b7980 */ /* 0x000ea4000c101900 */
[----:B--2---:R-:W-:-:S04]  /*17c90*/  LEA R11, -R11, RZ, 0x6 ;  /* 0x000000ff0b0b7211 */ /* 0x004fc800078e31ff */
[----:B------:R-:W-:Y:S02]  /*17ca0*/  SHF.R.S32.HI R16, RZ, 0x1f, R11 ;  /* 0x0000001fff107819 */ /* 0x000fe4000001140b */
.L_x_8141:
[----:B------:R-:W-:Y:S05]  /*17cb0*/  BSYNC B0 ;  /* 0x0000000000007941 */ /* 0x000fea0003800000 */
.L_x_8139:
        /* <DEDUP_REMOVED lines=31> */
.L_x_8138:
[----:B------:R-:W-:Y:S05]  /*17eb0*/  BSYNC B1 ;  /* 0x0000000000017941 */ /* 0x000fea0003800000 */
.L_x_8137:
[----:B------:R-:W2:Y:S01]  /*17ec0*/  LD.E R188, [R18.64+0xdc] ;  /* 0x0000dc0612bc7980 */ /* 0x000ea2000c101900 */
        /* <DEDUP_REMOVED lines=44> */
[----:B------:R-:W3:Y:S03]  /*18190*/  SHFL.BFLY PT, R11, R16, 0x2, 0x1f ;  /* 0x0c401f00100b7f89 */ /* 0x000ee600000e0000 */
[----:B------:R-:W-:Y:S01]  /*181a0*/  FMNMX.FTZ R15, R194, R15, !PT ;  /* 0x0000000fc20f7209 */ /* 0x000fe20007810000 */
[----:B------:R-:W-:Y:S03]  /*181b0*/  LDSM.16.MT88.4 R112, [R221+0x16000] ;  /* 0x01600000dd70783b */ /* 0x000fe60000004200 */
[----:B------:R-:W-:Y:S01]  /*181c0*/  FMNMX.FTZ R15, R186, R15, !PT ;  /* 0x0000000fba0f7209 */ /* 0x000fe20007810000 */
[----:B------:R-:W-:Y:S03]  /*181d0*/  LDSM.16.MT88.4 R120, [R220+0x16000] ;  /* 0x01600000dc78783b */ /* 0x000fe60000004200 */
[----:B------:R-:W-:Y:S01]  /*181e0*/  FMNMX.FTZ R15, R184, R15, !PT ;  /* 0x0000000fb80f7209 */ /* 0x000fe20007810000 */
[----:B-1----:R-:W-:Y:S04]  /*181f0*/  LDSM.16.MT88.4 R24, [R221+0x10800] ;  /* 0x01080000dd18783b */ /* 0x002fe80000004200 */
[----:B------:R-:W1:Y:S01]  /*18200*/  SHFL.BFLY PT, R10, R15, 0x2, 0x1f ;  /* 0x0c401f000f0a7f89 */ /* 0x000e6200000e0000 */
[----:B---3--:R-:W-:-:S05]  /*18210*/  FMNMX.FTZ R11, R16, R11, !PT ;  /* 0x0000000b100b7209 */ /* 0x008fca0007810000 */
[----:B------:R-:W3:Y:S01]  /*18220*/  SHFL.BFLY PT, R164, R11, 0x1, 0x1f ;  /* 0x0c201f000ba47f89 */ /* 0x000ee200000e0000 */
[----:B-1----:R-:W-:-:S05]  /*18230*/  FMNMX.FTZ R10, R15, R10, !PT ;  /* 0x0000000a0f0a7209 */ /* 0x002fca0007810000 */
[----:B------:R-:W1:Y:S01]  /*18240*/  SHFL.BFLY PT, R3, R10, 0x1, 0x1f ;  /* 0x0c201f000a037f89 */ /* 0x000e6200000e0000 */
[----:B---3--:R-:W-:-:S04]  /*18250*/  FMNMX.FTZ R164, R11, R164, !PT ;  /* 0x000000a40ba47209 */ /* 0x008fc80007810000 */
[----:B------:R-:W-:Y:S02]  /*18260*/  FSETP.NEU.FTZ.AND P1, PT, R164, -INF , PT ;  /* 0xff800000a400780b */ /* 0x000fe40003f3d000 */
[----:B-1----:R-:W-:Y:S01]  /*18270*/  FMNMX.FTZ R3, R10, R3, !PT ;  /* 0x000000030a037209 */ /* 0x002fe20007810000 */
        /* <DEDUP_REMOVED lines=13> */
[-CC-:B------:R-:W-:Y:S01]  /*18350*/  FFMA.FTZ R183, R14, R188.reuse, -R191.reuse ;  /* 0x000000bc0eb77223 */ /* 0x180fe200000108bf */
[----:B------:R-:W-:Y:S01]  /*18360*/  LDSM.16.MT88.4 R20, [R220+0x10800] ;  /* 0x01080000dc14783b */ /* 0x000fe20000004200 */
[-C--:B------:R-:W-:Y:S01]  /*18370*/  FFMA.FTZ R174, R13, R188.reuse, -R191 ;  /* 0x000000bc0dae7223 */ /* 0x080fe200000108bf */
[----:B------:R-:W1:Y:S01]  /*18380*/  MUFU.EX2 R176, R176 ;  /* 0x000000b000b07308 */ /* 0x000e620000000800 */
[-CC-:B------:R-:W-:Y:S02]  /*18390*/  FFMA.FTZ R177, R5, R188.reuse, -R199.reuse ;  /* 0x000000bc05b17223 */ /* 0x180fe400000108c7 */
[-CC-:B------:R-:W-:Y:S02]  /*183a0*/  FFMA.FTZ R166, R7, R188.reuse, -R199.reuse ;  /* 0x000000bc07a67223 */ /* 0x180fe400000108c7 */
[-C--:B------:R-:W-:Y:S02]  /*183b0*/  FFMA.FTZ R17, R6, R188.reuse, -R199 ;  /* 0x000000bc06117223 */ /* 0x080fe400000108c7 */
[----:B------:R-:W2:Y:S01]  /*183c0*/  LDSM.16.MT88.4 R4, [R219+0x16000] ;  /* 0x01600000db04783b */ /* 0x000ea20000004200 */
[----:B------:R-:W-:Y:S01]  /*183d0*/  MUFU.EX2 R179, R179 ;  /* 0x000000b300b37308 */ /* 0x000fe20000000800 */
[----:B------:R-:W-:-:S02]  /*183e0*/  FFMA.FTZ R175, R9, R188, -R191 ;  /* 0x000000bc09af7223 */ /* 0x000fc400000108bf */
[-C--:B------:R-:W-:Y:S02]  /*183f0*/  FFMA.FTZ R16, R8, R188.reuse, -R191 ;  /* 0x000000bc08107223 */ /* 0x080fe400000108bf */
[----:B------:R-:W3:Y:S01]  /*18400*/  LDSM.16.MT88.4 R8, [R223+0x12800] ;  /* 0x01280000df08783b */ /* 0x000ee20000004200 */
[-C--:B------:R-:W-:Y:S02]  /*18410*/  FFMA.FTZ R2, R12, R188.reuse, -R199 ;  /* 0x000000bc0c027223 */ /* 0x080fe400000108c7 */
[----:B------:R-:W4:Y:S01]  /*18420*/  MUFU.EX2 R172, R172 ;  /* 0x000000ac00ac7308 */ /* 0x000f220000000800 */
[----:B-1----:R-:W-:Y:S01]  /*18430*/  F2FP.BF16.PACK_AB R128, R176, R181 ;  /* 0x000000b5b080723e */ /* 0x002fe200000010ff */
[-CC-:B------:R-:W-:Y:S01]  /*18440*/  FFMA.FTZ R173, R33, R188.reuse, -R191.reuse ;  /* 0x000000bc21ad7223 */ /* 0x180fe200000108bf */
[----:B------:R-:W1:Y:S01]  /*18450*/  LDSM.16.MT88.4 R12, [R219+0x10800] ;  /* 0x01080000db0c783b */ /* 0x000e620000004200 */
[-C--:B------:R-:W-:Y:S02]  /*18460*/  FFMA.FTZ R0, R32, R188.reuse, -R191 ;  /* 0x000000bc20007223 */ /* 0x080fe400000108bf */
[-CC-:B------:R-:W-:Y:S01]  /*18470*/  FFMA.FTZ R180, R180, R188.reuse, -R199.reuse ;  /* 0x000000bcb4b47223 */ /* 0x180fe200000108c7 */
[----:B------:R-:W-:Y:S01]  /*18480*/  LDSM.16.MT88.4 R32, [R221+0x12800] ;  /* 0x01280000dd20783b */ /* 0x000fe20000004200 */
[----:B------:R-:W-:Y:S01]  /*18490*/  MUFU.EX2 R178, R178 ;  /* 0x000000b200b27308 */ /* 0x000fe20000000800 */
[----:B------:R-:W-:-:S02]  /*184a0*/  FFMA.FTZ R187, R187, R188, -R199 ;  /* 0x000000bcbbbb7223 */ /* 0x000fc400000108c7 */
[-CC-:B------:R-:W-:Y:S02]  /*184b0*/  FFMA.FTZ R182, R182, R188.reuse, -R199.reuse ;  /* 0x000000bcb6b67223 */ /* 0x180fe400000108c7 */
[-C--:B------:R-:W-:Y:S02]  /*184c0*/  FFMA.FTZ R189, R189, R188.reuse, -R199 ;  /* 0x000000bcbdbd7223 */ /* 0x080fe400000108c7 */
[-CC-:B------:R-:W-:Y:S01]  /*184d0*/  FFMA.FTZ R192, R192, R188.reuse, -R191.reuse ;  /* 0x000000bcc0c07223 */ /* 0x180fe200000108bf */
[----:B------:R-:W5:Y:S01]  /*184e0*/  MUFU.EX2 R185, R185 ;  /* 0x000000b900b97308 */ /* 0x000f620000000800 */
[----:B----4-:R-:W-:Y:S01]  /*184f0*/  F2FP.BF16.PACK_AB R130, R172, R179 ;  /* 0x000000b3ac82723e */ /* 0x010fe200000010ff */
[-CC-:B------:R-:W-:Y:S02]  /*18500*/  FFMA.FTZ R195, R195, R188.reuse, -R191.reuse ;  /* 0x000000bcc3c37223 */ /* 0x180fe400000108bf */
[-CC-:B------:R-:W-:Y:S02]  /*18510*/  FFMA.FTZ R193, R193, R188.reuse, -R191.reuse ;  /* 0x000000bcc1c17223 */ /* 0x180fe400000108bf */
[----:B------:R-:W-:-:S02]  /*18520*/  FFMA.FTZ R190, R190, R188, -R191 ;  /* 0x000000bcbebe7223 */ /* 0x000fc400000108bf */
[----:B------:R-:W-:Y:S01]  /*18530*/  MUFU.EX2 R183, R183 ;  /* 0x000000b700b77308 */ /* 0x000fe20000000800 */
[-C--:B------:R-:W-:Y:S02]  /*18540*/  FFMA.FTZ R251, R197, R188.reuse, -R199 ;  /* 0x000000bcc5fb7223 */ /* 0x080fe400000108c7 */
[-CC-:B------:R-:W-:Y:S02]  /*18550*/  FFMA.FTZ R194, R194, R188.reuse, -R191.reuse ;  /* 0x000000bcc2c27223 */ /* 0x180fe400000108bf */
[-CC-:B------:R-:W-:Y:S02]  /*18560*/  FFMA.FTZ R186, R186, R188.reuse, -R191.reuse ;  /* 0x000000bcbaba7223 */ /* 0x180fe400000108bf */
[----:B------:R-:W-:Y:S01]  /*18570*/  FFMA.FTZ R249, R184, R188, -R191 ;  /* 0x000000bcb8f97223 */ /* 0x000fe200000108bf */
[----:B------:R-:W4:Y:S01]  /*18580*/  MUFU.EX2 R174, R174 ;  /* 0x000000ae00ae7308 */ /* 0x000f220000000800 */
[----:B-----5:R-:W-:Y:S01]  /*18590*/  F2FP.BF16.PACK_AB R129, R185, R178 ;  /* 0x000000b2b981723e */ /* 0x020fe200000010ff */
[----:B------:R-:W-:-:S02]  /*185a0*/  FADD.FTZ R176, R181, R176 ;  /* 0x000000b0b5b07221 */ /* 0x000fc40000010000 */
[----:B------:R-:W-:Y:S02]  /*185b0*/  FADD.FTZ R178, R178, R185 ;  /* 0x000000b9b2b27221 */ /* 0x000fe40000010000 */
[----:B------:R-:W-:Y:S02]  /*185c0*/  FADD.FTZ R179, R179, R176 ;  /* 0x000000b0b3b37221 */ /* 0x000fe40000010000 */
[----:B------:R-:W-:Y:S02]  /*185d0*/  MUFU.EX2 R177, R177 ;  /* 0x000000b100b17308 */ /* 0x000fe40000000800 */
[----:B------:R-:W-:Y:S01]  /*185e0*/  FADD.FTZ R172, R172, R179 ;  /* 0x000000b3acac7221 */ /* 0x000fe20000010000 */
[----:B----4-:R-:W-:-:S05]  /*185f0*/  F2FP.BF16.PACK_AB R131, R174, R183 ;  /* 0x000000b7ae83723e */ /* 0x010fca00000010ff */
        /* <DEDUP_REMOVED lines=103> */
[----:B------:R-:W-:Y:S07]  /*18c70*/  LDSM.16.MT88.4 R28, [R223+0x13000] ;  /* 0x01300000df1c783b */ /* 0x000fee0000004200 */
        /* <DEDUP_REMOVED lines=200> */
.L_x_8144:
[----:B------:R-:W-:Y:S02]  /*19900*/  ULDC.64 UR4, c[0x0][0x118] ;  /* 0x0000460000047ab9 */ /* 0x000fe40000000a00 */
[----:B------:R-:W2:Y:S02]  /*19910*/  LD.E R4, [R18.64+0x40] ;  /* 0x0000400412047980 */ /* 0x000ea4000c101900 */
[----:B--2---:R-:W-:-:S04]  /*19920*/  LEA R4, -R4, RZ, 0x6 ;  /* 0x000000ff04047211 */ /* 0x004fc800078e31ff */
[----:B------:R-:W-:Y:S02]  /*19930*/  SHF.R.S32.HI R5, RZ, 0x1f, R4 ;  /* 0x0000001fff057819 */ /* 0x000fe40000011404 */
.L_x_8145:
[----:B------:R-:W-:Y:S05]  /*19940*/  BSYNC B0 ;  /* 0x0000000000007941 */ /* 0x000fea0003800000 */
.L_x_8143:
        /* <DEDUP_REMOVED lines=35> */
[----:B------:R-:W1:Y:S04]  /*19b80*/  LDSM.16.M88.4 R176, [R228+0x9000] ;  /* 0x00900000e4b0783b */ /* 0x000e680000000200 */
[----:B------:R-:W1:Y:S04]  /*19b90*/  LDSM.16.M88.4 R24, [R228+0x9800] ;  /* 0x00980000e418783b */ /* 0x000e680000000200 */
[----:B------:R-:W-:Y:S04]  /*19ba0*/  LDSM.16.M88.4 R12, [R227] ;  /* 0x00000000e30c783b */ /* 0x000fe80000000200 */
[----:B------:R-:W1:Y:S04]  /*19bb0*/  LDSM.16.M88.4 R8, [R226] ;  /* 0x00000000e208783b */ /* 0x000e680000000200 */
[----:B------:R-:W1:Y:S04]  /*19bc0*/  LDSM.16.M88.4 R196, [R218] ;  /* 0x00000000dac4783b */ /* 0x000e680000000200 */
[----:B------:R-:W1:Y:S04]  /*19bd0*/  LDSM.16.M88.4 R192, [R217] ;  /* 0x00000000d9c0783b */ /* 0x000e680000000200 */
[----:B------:R-:W1:Y:S04]  /*19be0*/  LDSM.16.M88.4 R28, [R216] ;  /* 0x00000000d81c783b */ /* 0x000e680000000200 */
[----:B------:R-:W-:Y:S01]  /*19bf0*/  LDSM.16.M88.4 R200, [R222+0xa800] ;  /* 0x00a80000dec8783b */ /* 0x000fe20000000200 */
[C---:B--2---:R-:W-:Y:S03]  /*19c00*/  HMMA.16816.F32.BF16 R4, R32.reuse, R20, RZ ;  /* 0x000000142004723c */ /* 0x044fe600000418ff */
[----:B------:R-:W2:Y:S04]  /*19c10*/  LD.E R0, [R18.64+0x18c] ;  /* 0x00018c0412007980 */ /* 0x000ea8000c101900 */
[----:B------:R-:W-:Y:S01]  /*19c20*/  LDSM.16.M88.4 R36, [R227+0x6000] ;  /* 0x00600000e324783b */ /* 0x000fe20000000200 */
[C---:B----4-:R-:W-:Y:S03]  /*19c30*/  HMMA.16816.F32.BF16 R188, R32.reuse, R184, RZ ;  /* 0x000000b820bc723c */ /* 0x050fe600000418ff */
[----:B------:R-:W0:Y:S05]  /*19c40*/  LDGDEPBAR ;  /* 0x00000000000079af */ /* 0x000e2a0000000000 */
[C---:B------:R-:W-:Y:S08]  /*19c50*/  HMMA.16816.F32.BF16 R20, R32.reuse, R22, RZ ;  /* 0x000000162014723c */ /* 0x040ff000000418ff */
[C---:B------:R-:W-:Y:S08]  /*19c60*/  HMMA.16816.F32.BF16 R184, R32.reuse, R186, RZ ;  /* 0x000000ba20b8723c */ /* 0x040ff000000418ff */
[C---:B-1----:R-:W-:Y:S08]  /*19c70*/  HMMA.16816.F32.BF16 R180, R32.reuse, R176, RZ ;  /* 0x000000b020b4723c */ /* 0x042ff000000418ff */
[C---:B------:R-:W-:Y:S08]  /*19c80*/  HMMA.16816.F32.BF16 R176, R32.reuse, R178, RZ ;  /* 0x000000b220b0723c */ /* 0x040ff000000418ff */
[C---:B------:R-:W-:Y:S08]  /*19c90*/  HMMA.16816.F32.BF16 R172, R32.reuse, R24, RZ ;  /* 0x0000001820ac723c */ /* 0x040ff000000418ff */
[----:B------:R-:W-:Y:S01]  /*19ca0*/  HMMA.16816.F32.BF16 R32, R32, R26, RZ ;  /* 0x0000001a2020723c */ /* 0x000fe200000418ff */
[----:B------:R-:W-:Y:S07]  /*19cb0*/  LDSM.16.M88.4 R24, [R225] ;  /* 0x00000000e118783b */ /* 0x000fee0000000200 */
[C---:B------:R-:W-:Y:S08]  /*19cc0*/  HMMA.16816.F32.BF16 R4, R12.reuse, R8, R4 ;  /* 0x000000080c04723c */ /* 0x040ff00000041804 */
[C---:B------:R-:W-:Y:S01]  /*19cd0*/  HMMA.16816.F32.BF16 R20, R12.reuse, R10, R20 ;  /* 0x0000000a0c14723c */ /* 0x040fe20000041814 */
[----:B------:R-:W1:Y:S07]  /*19ce0*/  LDSM.16.M88.4 R8, [R222+0x8000] ;  /* 0x00800000de08783b */ /* 0x000e6e0000000200 */
[C---:B------:R-:W-:Y:S08]  /*19cf0*/  HMMA.16816.F32.BF16 R188, R12.reuse, R196, R188 ;  /* 0x000000c40cbc723c */ /* 0x040ff000000418bc */
[C---:B------:R-:W-:Y:S01]  /*19d00*/  HMMA.16816.F32.BF16 R184, R12.reuse, R198, R184 ;  /* 0x000000c60cb8723c */ /* 0x040fe200000418b8 */
[----:B------:R-:W4:Y:S07]  /*19d10*/  LDSM.16.M88.4 R196, [R222+0x8800] ;  /* 0x00880000dec4783b */ /* 0x000f2e0000000200 */
[C---:B------:R-:W-:Y:S08]  /*19d20*/  HMMA.16816.F32.BF16 R180, R12.reuse, R192, R180 ;  /* 0x000000c00cb4723c */ /* 0x040ff000000418b4 */
[C---:B------:R-:W-:Y:S01]  /*19d30*/  HMMA.16816.F32.BF16 R176, R12.reuse, R194, R176 ;  /* 0x000000c20cb0723c */ /* 0x040fe200000418b0 */
[----:B------:R-:W3:Y:S07]  /*19d40*/  LDSM.16.M88.4 R192, [R222+0x9000] ;  /* 0x00900000dec0783b */ /* 0x000eee0000000200 */
[C---:B------:R-:W-:Y:S08]  /*19d50*/  HMMA.16816.F32.BF16 R172, R12.reuse, R28, R172 ;  /* 0x0000001c0cac723c */ /* 0x040ff000000418ac */
[----:B------:R-:W-:Y:S01]  /*19d60*/  HMMA.16816.F32.BF16 R32, R12, R30, R32 ;  /* 0x0000001e0c20723c */ /* 0x000fe20000041820 */
[----:B------:R-:W3:Y:S04]  /*19d70*/  LDSM.16.M88.4 R28, [R222+0x9800] ;  /* 0x00980000de1c783b */ /* 0x000ee80000000200 */
[----:B------:R-:W-:Y:S03]  /*19d80*/  LDSM.16.M88.4 R12, [R224] ;  /* 0x00000000e00c783b */ /* 0x000fe60000000200 */
[C---:B-1----:R-:W-:Y:S08]  /*19d90*/  HMMA.16816.F32.BF16 R4, R24.reuse, R8, R4 ;  /* 0x000000081804723c */ /* 0x042ff00000041804 */
[C---:B------:R-:W-:Y:S01]  /*19da0*/  HMMA.16816.F32.BF16 R20, R24.reuse, R10, R20 ;  /* 0x0000000a1814723c */ /* 0x040fe20000041814 */
[----:B------:R-:W1:Y:S07]  /*19db0*/  LDSM.16.M88.4 R8, [R215] ;  /* 0x00000000d708783b */ /* 0x000e6e0000000200 */
        /* <DEDUP_REMOVED lines=25> */
[----:B------:R-:W1:Y:S07]  /*19f50*/  LDSM.16.M88.4 R8, [R214] ;  /* 0x00000000d608783b */ /* 0x000e6e0000000200 */
[C---:B----4-:R-:W-:Y:S08]  /*19f60*/  HMMA.16816.F32.BF16 R188, R24.reuse, R196, R188 ;  /* 0x000000c418bc723c */ /* 0x050ff000000418bc */
[C---:B------:R-:W-:Y:S01]  /*19f70*/  HMMA.16816.F32.BF16 R184, R24.reuse, R198, R184 ;  /* 0x000000c618b8723c */ /* 0x040fe200000418b8 */
[----:B------:R-:W4:Y:S07]  /*19f80*/  LDSM.16.M88.4 R196, [R213] ;  /* 0x00000000d5c4783b */ /* 0x000f2e0000000200 */
[C---:B---3--:R-:W-:Y:S08]  /*19f90*/  HMMA.16816.F32.BF16 R180, R24.reuse, R192, R180 ;  /* 0x000000c018b4723c */ /* 0x048ff000000418b4 */
[C---:B------:R-:W-:Y:S01]  /*19fa0*/  HMMA.16816.F32.BF16 R176, R24.reuse, R194, R176 ;  /* 0x000000c218b0723c */ /* 0x040fe200000418b0 */
[----:B------:R-:W3:Y:S07]  /*19fb0*/  LDSM.16.M88.4 R192, [R212] ;  /* 0x00000000d4c0783b */ /* 0x000eee0000000200 */
[C---:B--2---:R-:W-:Y:S08]  /*19fc0*/  HMMA.16816.F32.BF16 R172, R24.reuse, R28, R172 ;  /* 0x0000001c18ac723c */ /* 0x044ff000000418ac */
[----:B------:R-:W-:Y:S01]  /*19fd0*/  HMMA.16816.F32.BF16 R32, R24, R30, R32 ;  /* 0x0000001e1820723c */ /* 0x000fe20000041820 */
[----:B------:R-:W2:Y:S04]  /*19fe0*/  LDSM.16.M88.4 R24, [R211] ;  /* 0x00000000d318783b */ /* 0x000ea80000000200 */
        /* <DEDUP_REMOVED lines=10> */
[C---:B--2---:R-:W-:Y:S08]  /*1a090*/  HMMA.16816.F32.BF16 R172, R12.reuse, R24, R172 ;  /* 0x000000180cac723c */ /* 0x044ff000000418ac */
[----:B------:R-:W-:Y:S01]  /*1a0a0*/  HMMA.16816.F32.BF16 R32, R12, R26, R32 ;  /* 0x0000001a0c20723c */ /* 0x000fe20000041820 */
[----:B------:R-:W-:Y:S04]  /*1a0b0*/  LDSM.16.M88.4 R24, [R224+0x2000] ;  /* 0x00200000e018783b */ /* 0x000fe80000000200 */
[----:B------:R-:W2:Y:S03]  /*1a0c0*/  LDSM.16.M88.4 R12, [R215+0x2000] ;  /* 0x00200000d70c783b */ /* 0x000ea60000000200 */
        /* <DEDUP_REMOVED lines=24> */
[----:B------:R-:W-:Y:S04]  /*1a250*/  LDSM.16.M88.4 R28, [R227+0x4000] ;  /* 0x00400000e31c783b */ /* 0x000fe80000000200 */
[----:B------:R-:W3:Y:S03]  /*1a260*/  LDSM.16.M88.4 R24, [R210] ;  /* 0x00000000d218783b */ /* 0x000ee60000000200 */
[C---:B--2---:R-:W-:Y:S08]  /*1a270*/  HMMA.16816.F32.BF16 R4, R192.reuse, R12, R4 ;  /* 0x0000000cc004723c */ /* 0x044ff00000041804 */
[C---:B------:R-:W-:Y:S01]  /*1a280*/  HMMA.16816.F32.BF16 R20, R192.reuse, R14, R20 ;  /* 0x0000000ec014723c */ /* 0x040fe20000041814 */
[----:B------:R-:W2:Y:S07]  /*1a290*/  LDSM.16.M88.4 R12, [R209] ;  /* 0x00000000d10c783b */ /* 0x000eae0000000200 */
[C---:B-1----:R-:W-:Y:S08]  /*1a2a0*/  HMMA.16816.F32.BF16 R188, R192.reuse, R8, R188 ;  /* 0x00000008c0bc723c */ /* 0x042ff000000418bc */
[C---:B------:R-:W-:Y:S01]  /*1a2b0*/  HMMA.16816.F32.BF16 R184, R192.reuse, R10, R184 ;  /* 0x0000000ac0b8723c */ /* 0x040fe200000418b8 */
[----:B------:R-:W1:Y:S07]  /*1a2c0*/  LDSM.16.M88.4 R8, [R208] ;  /* 0x00000000d008783b */ /* 0x000e6e0000000200 */
[C---:B----4-:R-:W-:Y:S08]  /*1a2d0*/  HMMA.16816.F32.BF16 R172, R192.reuse, R196, R172 ;  /* 0x000000c4c0ac723c */ /* 0x050ff000000418ac */
[C---:B------:R-:W-:Y:S01]  /*1a2e0*/  HMMA.16816.F32.BF16 R32, R192.reuse, R198, R32 ;  /* 0x000000c6c020723c */ /* 0x040fe20000041820 */
[----:B------:R-:W4:Y:S07]  /*1a2f0*/  LDSM.16.M88.4 R196, [R207] ;  /* 0x00000000cfc4783b */ /* 0x000f2e0000000200 */
[C---:B------:R-:W-:Y:S08]  /*1a300*/  HMMA.16816.F32.BF16 R180, R192.reuse, R200, R180 ;  /* 0x000000c8c0b4723c */ /* 0x040ff000000418b4 */
[----:B------:R-:W-:Y:S01]  /*1a310*/  HMMA.16816.F32.BF16 R176, R192, R202, R176 ;  /* 0x000000cac0b0723c */ /* 0x000fe200000418b0 */
[----:B------:R-:W-:Y:S04]  /*1a320*/  LDSM.16.M88.4 R192, [R222+0xd000] ;  /* 0x00d00000dec0783b */ /* 0x000fe80000000200 */
[----:B------:R-:W-:Y:S03]  /*1a330*/  LDSM.16.M88.4 R200, [R222+0xe000] ;  /* 0x00e00000dec8783b */ /* 0x000fe60000000200 */
[C---:B---3--:R-:W-:Y:S08]  /*1a340*/  HMMA.16816.F32.BF16 R4, R28.reuse, R24, R4 ;  /* 0x000000181c04723c */ /* 0x048ff00000041804 */
[C---:B------:R-:W-:Y:S01]  /*1a350*/  HMMA.16816.F32.BF16 R20, R28.reuse, R26, R20 ;  /* 0x0000001a1c14723c */ /* 0x040fe20000041814 */
        /* <DEDUP_REMOVED lines=19> */
[----:B------:R-:W4:Y:S07]  /*1a490*/  LDSM.16.M88.4 R192, [R215+0x5000] ;  /* 0x00500000d7c0783b */ /* 0x000f2e0000000200 */
[C---:B---3--:R-:W-:Y:S08]  /*1a4a0*/  HMMA.16816.F32.BF16 R172, R12.reuse, R28, R172 ;  /* 0x0000001c0cac723c */ /* 0x048ff000000418ac */
[----:B------:R-:W-:Y:S01]  /*1a4b0*/  HMMA.16816.F32.BF16 R32, R12, R30, R32 ;  /* 0x0000001e0c20723c */ /* 0x000fe20000041820 */
[----:B------:R-:W3:Y:S04]  /*1a4c0*/  LDSM.16.M88.4 R28, [R215+0x5800] ;  /* 0x00580000d71c783b */ /* 0x000ee80000000200 */
[----:B------:R-:W-:Y:S03]  /*1a4d0*/  LDSM.16.M88.4 R12, [R229+0x6000] ;  /* 0x00600000e50c783b */ /* 0x000fe60000000200 */
[C---:B--2---:R-:W-:Y:S08]  /*1a4e0*/  HMMA.16816.F32.BF16 R188, R24.reuse, R196, R188 ;  /* 0x000000c418bc723c */ /* 0x044ff000000418bc */
[C---:B-1----:R-:W-:Y:S08]  /*1a4f0*/  HMMA.16816.F32.BF16 R4, R24.reuse, R8, R4 ;  /* 0x000000081804723c */ /* 0x042ff00000041804 */
[C---:B------:R-:W-:Y:S01]  /*1a500*/  HMMA.16816.F32.BF16 R20, R24.reuse, R10, R20 ;  /* 0x0000000a1814723c */ /* 0x040fe20000041814 */
[----:B------:R-:W1:Y:S07]  /*1a510*/  LDSM.16.M88.4 R8, [R228+0xe000] ;  /* 0x00e00000e408783b */ /* 0x000e6e0000000200 */
[C---:B------:R-:W-:Y:S01]  /*1a520*/  HMMA.16816.F32.BF16 R184, R24.reuse, R198, R184 ;  /* 0x000000c618b8723c */ /* 0x040fe200000418b8 */
[----:B------:R-:W-:Y:S01]  /*1a530*/  IMAD.MOV.U32 R17, RZ, RZ, R201 ;  /* 0x000000ffff117224 */ /* 0x000fe200078e00c9 */
[----:B------:R-:W-:Y:S06]  /*1a540*/  LDSM.16.M88.4 R196, [R204] ;  /* 0x00000000ccc4783b */ /* 0x000fec0000000200 */
[C---:B----4-:R-:W-:Y:S08]  /*1a550*/  HMMA.16816.F32.BF16 R180, R24.reuse, R192, R180 ;  /* 0x000000c018b4723c */ /* 0x050ff000000418b4 */
[C---:B------:R-:W-:Y:S01]  /*1a560*/  HMMA.16816.F32.BF16 R176, R24.reuse, R194, R176 ;  /* 0x000000c218b0723c */ /* 0x040fe200000418b0 */
[----:B------:R-:W-:Y:S07]  /*1a570*/  LDSM.16.M88.4 R192, [R228+0xe800] ;  /* 0x00e80000e4c0783b */ /* 0x000fee0000000200 */
[C---:B---3--:R-:W-:Y:S08]  /*1a580*/  HMMA.16816.F32.BF16 R172, R24.reuse, R28, R172 ;  /* 0x0000001c18ac723c */ /* 0x048ff000000418ac */
[----:B------:R-:W-:Y:S01]  /*1a590*/  HMMA.16816.F32.BF16 R32, R24, R30, R32 ;  /* 0x0000001e1820723c */ /* 0x000fe20000041820 */
[----:B------:R-:W2:Y:S01]  /*1a5a0*/  LDSM.16.M88.4 R24, [R228+0xf800] ;  /* 0x00f80000e418783b */ /* 0x000ea20000000200 */
[----:B------:R-:W-:-:S02]  /*1a5b0*/  IMAD.MOV.U32 R16, RZ, RZ, R202 ;  /* 0x000000ffff107224 */ /* 0x000fc400078e00ca */
[----:B------:R-:W-:Y:S01]  /*1a5c0*/  IMAD.MOV.U32 R2, RZ, RZ, R203 ;  /* 0x000000ffff027224 */ /* 0x000fe200078e00cb */
[----:B------:R-:W-:Y:S03]  /*1a5d0*/  LDSM.16.M88.4 R28, [R228+0xf000] ;  /* 0x00f00000e41c783b */ /* 0x000fe60000000200 */
[C---:B-1----:R-:W-:Y:S08]  /*1a5e0*/  HMMA.16816.F32.BF16 R4, R12.reuse, R8, R4 ;  /* 0x000000080c04723c */ /* 0x042ff00000041804 */
[C---:B------:R-:W-:Y:S01]  /*1a5f0*/  HMMA.16816.F32.BF16 R20, R12.reuse, R10, R20 ;  /* 0x0000000a0c14723c */ /* 0x040fe20000041814 */
[----:B------:R-:W1:Y:S07]  /*1a600*/  LDSM.16.M88.4 R8, [R206] ;  /* 0x00000000ce08783b */ /* 0x000e6e0000000200 */
[----:B--2---:R-:W-:Y:S07]  /*1a610*/  HMMA.16816.F32.BF16 R172, R12, R24, R172 ;  /* 0x000000180cac723c */ /* 0x004fee00000418ac */
[----:B------:R-:W-:-:S02]  /*1a620*/  IMAD.MOV.U32 R24, RZ, RZ, R200 ;  /* 0x000000ffff187224 */ /* 0x000fc400078e00c8 */
[----:B------:R-:W2:Y:S01]  /*1a630*/  LDSM.16.M88.4 R200, [R205] ;  /* 0x00000000cdc8783b */ /* 0x000ea20000000200 */
[C---:B------:R-:W-:Y:S08]  /*1a640*/  HMMA.16816.F32.BF16 R188, R12.reuse, R192, R188 ;  /* 0x000000c00cbc723c */ /* 0x040ff000000418bc */
[----:B------:R-:W-:Y:S01]  /*1a650*/  HMMA.16816.F32.BF16 R184, R12, R194, R184 ;  /* 0x000000c20cb8723c */ /* 0x000fe200000418b8 */
[----:B------:R-:W-:Y:S01]  /*1a660*/  IMAD.MOV.U32 R25, RZ, RZ, R17 ;  /* 0x000000ffff197224 */ /* 0x000fe200078e0011 */
[----:B------:R-:W-:Y:S01]  /*1a670*/  LDSM.16.M88.4 R192, [R167] ;  /* 0x00000000a7c0783b */ /* 0x000fe20000000200 */
[----:B------:R-:W-:-:S02]  /*1a680*/  IMAD.MOV.U32 R165, RZ, RZ, R38 ;  /* 0x000000ffffa57224 */ /* 0x000fc400078e0026 */
[----:B------:R-:W-:Y:S02]  /*1a690*/  IMAD.MOV.U32 R17, RZ, RZ, R39 ;  /* 0x000000ffff117224 */ /* 0x000fe400078e0027 */
[----:B------:R-:W-:Y:S01]  /*1a6a0*/  IMAD.MOV.U32 R166, RZ, RZ, R37 ;  /* 0x000000ffffa67224 */ /* 0x000fe200078e0025 */
[C---:B-1----:R-:W-:Y:S08]  /*1a6b0*/  HMMA.16816.F32.BF16 R4, R36.reuse, R8, R4 ;  /* 0x000000082404723c */ /* 0x042ff00000041804 */
[C---:B------:R-:W-:Y:S01]  /*1a6c0*/  HMMA.16816.F32.BF16 R20, R36.reuse, R10, R20 ;  /* 0x0000000a2414723c */ /* 0x040fe20000041814 */
[----:B------:R-:W-:Y:S07]  /*1a6d0*/  LDSM.16.M88.4 R8, [R215+0x6000] ;  /* 0x00600000d708783b */ /* 0x000fee0000000200 */
[C---:B--2---:R-:W-:Y:S07]  /*1a6e0*/  HMMA.16816.F32.BF16 R188, R36.reuse, R200, R188 ;  /* 0x000000c824bc723c */ /* 0x044fee00000418bc */
[----:B------:R-:W-:Y:S01]  /*1a6f0*/  IMAD.MOV.U32 R200, RZ, RZ, R36 ;  /* 0x000000ffffc87224 */ /* 0x000fe200078e0024 */
[----:B------:R-:W-:Y:S01]  /*1a700*/  HMMA.16816.F32.BF16 R184, R36, R202, R184 ;  /* 0x000000ca24b8723c */ /* 0x000fe200000418b8 */
[----:B------:R1:W5:Y:S04]  /*1a710*/  LDL.LU.64 R38, [R1+0x10] ;  /* 0x0000100001267983 */ /* 0x0003680000300a00 */
[----:B------:R1:W5:Y:S03]  /*1a720*/  LDL.LU.64 R36, [R1+0x8] ;  /* 0x0000080001247983 */ /* 0x0003660000300a00 */
[C---:B------:R-:W-:Y:S08]  /*1a730*/  HMMA.16816.F32.BF16 R180, R12.reuse, R28, R180 ;  /* 0x0000001c0cb4723c */ /* 0x040ff000000418b4 */
[C---:B------:R-:W-:Y:S01]  /*1a740*/  HMMA.16816.F32.BF16 R176, R12.reuse, R30, R176 ;  /* 0x0000001e0cb0723c */ /* 0x040fe200000418b0 */
[----:B------:R-:W2:Y:S07]  /*1a750*/  LDSM.16.M88.4 R28, [R225+0x6000] ;  /* 0x00600000e11c783b */ /* 0x000eae0000000200 */
[----:B------:R-:W-:Y:S01]  /*1a760*/  HMMA.16816.F32.BF16 R32, R12, R26, R32 ;  /* 0x0000001a0c20723c */ /* 0x000fe20000041820 */
[----:B------:R-:W3:Y:S01]  /*1a770*/  LDSM.16.M88.4 R12, [R224+0x6000] ;  /* 0x00600000e00c783b */ /* 0x000ee20000000200 */
[----:B------:R-:W-:-:S02]  /*1a780*/  IMAD.MOV.U32 R201, RZ, RZ, R166 ;  /* 0x000000ffffc97224 */ /* 0x000fc400078e00a6 */
[----:B------:R-:W-:Y:S02]  /*1a790*/  IMAD.MOV.U32 R202, RZ, RZ, R165 ;  /* 0x000000ffffca7224 */ /* 0x000fe400078e00a5 */
[----:B------:R-:W-:Y:S02]  /*1a7a0*/  IMAD.MOV.U32 R203, RZ, RZ, R17 ;  /* 0x000000ffffcb7224 */ /* 0x000fe400078e0011 */
[----:B--2---:R-:W-:Y:S01]  /*1a7b0*/  HMMA.16816.F32.BF16 R4, R28, R24, R4 ;  /* 0x000000181c04723c */ /* 0x004fe20000041804 */
[----:B------:R-:W2:Y:S07]  /*1a7c0*/  LDSM.16.M88.4 R24, [R222+0xe800] ;  /* 0x00e80000de18783b */ /* 0x000eae0000000200 */
[----:B------:R-:W-:Y:S07]  /*1a7d0*/  HMMA.16816.F32.BF16 R176, R200, R198, R176 ;  /* 0x000000c6c8b0723c */ /* 0x000fee00000418b0 */
[----:B------:R-:W-:-:S02]  /*1a7e0*/  IMAD.MOV.U32 R198, RZ, RZ, R16 ;  /* 0x000000ffffc67224 */ /* 0x000fc400078e0010 */
[----:B------:R-:W-:Y:S01]  /*1a7f0*/  IMAD.MOV.U32 R199, RZ, RZ, R2 ;  /* 0x000000ffffc77224 */ /* 0x000fe200078e0002 */
[----:B------:R-:W-:Y:S08]  /*1a800*/  HMMA.16816.F32.BF16 R180, R200, R196, R180 ;  /* 0x000000c4c8b4723c */ /* 0x000ff000000418b4 */
[----:B---3--:R-:W-:Y:S08]  /*1a810*/  HMMA.16816.F32.BF16 R4, R12, R8, R4 ;  /* 0x000000080c04723c */ /* 0x008ff00000041804 */
[C---:B------:R-:W-:Y:S01]  /*1a820*/  HMMA.16816.F32.BF16 R20, R28.reuse, R198, R20 ;  /* 0x000000c61c14723c */ /* 0x040fe20000041814 */
[----:B------:R-:W3:Y:S07]  /*1a830*/  LDSM.16.M88.4 R196, [R222+0xf000] ;  /* 0x00f00000dec4783b */ /* 0x000eee0000000200 */
[----:B--2---:R-:W-:Y:S08]  /*1a840*/  HMMA.16816.F32.BF16 R188, R28, R24, R188 ;  /* 0x000000181cbc723c */ /* 0x004ff000000418bc */
[----:B------:R-:W-:-:S02]  /*1a850*/  FMUL.FTZ R4, R4, R0 ;  /* 0x0000000004047220 */ /* 0x000fc40000410000 */
[-C--:B------:R-:W-:Y:S02]  /*1a860*/  FMUL.FTZ R2, R5, R0.reuse ;  /* 0x0000000005027220 */ /* 0x080fe40000410000 */
[----:B------:R2:W-:Y:S01]  /*1a870*/  MUFU.TANH R16, R4 ;  /* 0x0000000400107308 */ /* 0x0005e20000002400 */
[-C--:B------:R-:W-:Y:S02]  /*1a880*/  FMUL.FTZ R17, R6, R0.reuse ;  /* 0x0000000006117220 */ /* 0x080fe40000410000 */
[----:B------:R-:W-:Y:S01]  /*1a890*/  FMUL.FTZ R24, R7, R0 ;  /* 0x0000000007187220 */ /* 0x000fe20000410000 */
[----:B------:R-:W-:Y:S01]  /*1a8a0*/  HMMA.16816.F32.BF16 R184, R28, R26, R184 ;  /* 0x0000001a1cb8723c */ /* 0x000fe200000418b8 */
[----:B------:R-:W4:Y:S04]  /*1a8b0*/  S2R R27, SR_TID.X ;  /* 0x00000000001b7919 */ /* 0x000f280000002100 */
[----:B--2---:R-:W2:Y:S03]  /*1a8c0*/  LDSM.16.M88.4 R4, [R215+0x7000] ;  /* 0x00700000d704783b */ /* 0x004ea60000000200 */
[----:B------:R-:W-:Y:S08]  /*1a8d0*/  HMMA.16816.F32.BF16 R172, R200, R192, R172 ;  /* 0x000000c0c8ac723c */ /* 0x000ff000000418ac */
[----:B---3--:R-:W-:Y:S08]  /*1a8e0*/  HMMA.16816.F32.BF16 R180, R28, R196, R180 ;  /* 0x000000c41cb4723c */ /* 0x008ff000000418b4 */
[----:B------:R-:W-:Y:S01]  /*1a8f0*/  HMMA.16816.F32.BF16 R192, R200, R194, R32 ;  /* 0x000000c2c8c0723c */ /* 0x000fe20000041820 */
[----:B------:R-:W3:Y:S01]  /*1a900*/  LDSM.16.M88.4 R32, [R215+0x6800] ;  /* 0x00680000d720783b */ /* 0x000ee20000000200 */
[----:B----4-:R-:W-:-:S06]  /*1a910*/  IMAD.SHL.U32 R27, R27, 0x2, RZ ;  /* 0x000000021b1b7824 */ /* 0x010fcc00078e00ff */
[----:B------:R-:W-:Y:S01]  /*1a920*/  HMMA.16816.F32.BF16 R20, R12, R10, R20 ;  /* 0x0000000a0c14723c */ /* 0x000fe20000041814 */
[----:B------:R-:W4:Y:S01]  /*1a930*/  LDSM.16.M88.4 R8, [R222+0xf800] ;  /* 0x00f80000de08783b */ /* 0x000f220000000200 */
[----:B------:R-:W-:-:S06]  /*1a940*/  LOP3.LUT R166, R27, 0x6, RZ, 0xc0, !PT ;  /* 0x000000061ba67812 */ /* 0x000fcc00078ec0ff */
[----:B------:R-:W-:Y:S01]  /*1a950*/  HMMA.16816.F32.BF16 R176, R28, R198, R176 ;  /* 0x000000c61cb0723c */ /* 0x000fe200000418b0 */
[----:B------:R-:W-:-:S07]  /*1a960*/  IMAD R27, R247, 0x40, R166 ;  /* 0x00000040f71b7824 */ /* 0x000fce00078e02a6 */
[----:B--2---:R-:W-:Y:S07]  /*1a970*/  HMMA.16816.F32.BF16 R180, R12, R4, R180 ;  /* 0x000000040cb4723c */ /* 0x004fee00000418b4 */
[----:B------:R-:W-:-:S04]  /*1a980*/  IADD3 R5, R27, 0x1, RZ ;  /* 0x000000011b057810 */ /* 0x000fc80007ffe0ff */
[C---:B------:R-:W-:Y:S02]  /*1a990*/  ISETP.GE.AND P6, PT, R5.reuse, R248, PT ;  /* 0x000000f80500720c */ /* 0x040fe40003fc6270 */
[C---:B------:R-:W-:Y:S02]  /*1a9a0*/  ISETP.GE.AND P3, PT, R5.reuse, R244, PT ;  /* 0x000000f40500720c */ /* 0x040fe40003f66270 */
[C---:B------:R-:W-:Y:S01]  /*1a9b0*/  ISETP.GE.OR P6, PT, R5.reuse, R246, !P6 ;  /* 0x000000f60500720c */ /* 0x040fe200077c6670 */
[C---:B------:R-:W-:Y:S01]  /*1a9c0*/  HMMA.16816.F32.BF16 R176, R12.reuse, R6, R176 ;  /* 0x000000060cb0723c */ /* 0x040fe200000418b0 */
[----:B------:R-:W-:Y:S02]  /*1a9d0*/  ISETP.GE.OR P3, PT, R5, R238, !P3 ;  /* 0x000000ee0500720c */ /* 0x000fe40005f66670 */
[----:B------:R-:W2:Y:S05]  /*1a9e0*/  LDSM.16.M88.4 R4, [R215+0x7800] ;  /* 0x00780000d704783b */ /* 0x000eaa0000000200 */
[C---:B---3--:R-:W-:Y:S08]  /*1a9f0*/  HMMA.16816.F32.BF16 R188, R12.reuse, R32, R188 ;  /* 0x000000200cbc723c */ /* 0x048ff000000418bc */
[----:B------:R-:W-:Y:S08]  /*1aa00*/  HMMA.16816.F32.BF16 R184, R12, R34, R184 ;  /* 0x000000220cb8723c */ /* 0x000ff000000418b8 */
[----:B----4-:R-:W-:Y:S01]  /*1aa10*/  HMMA.16816.F32.BF16 R172, R28, R8, R172 ;  /* 0x000000081cac723c */ /* 0x010fe200000418ac */
[-C--:B------:R-:W-:Y:S01]  /*1aa20*/  FMUL.FTZ R25, R20, R0.reuse ;  /* 0x0000000014197220 */ /* 0x080fe20000410000 */
[----:B------:R-:W3:Y:S01]  /*1aa30*/  MUFU.TANH R17, R17 ;  /* 0x0000001100117308 */ /* 0x000ee20000002400 */
[----:B------:R-:W-:-:S02]  /*1aa40*/  FMUL.FTZ R20, R21, R0 ;  /* 0x0000000015147220 */ /* 0x000fc40000410000 */
[----:B------:R-:W-:-:S03]  /*1aa50*/  FMUL.FTZ R23, R23, R0 ;  /* 0x0000000017177220 */ /* 0x000fc60000410000 */
[----:B------:R-:W-:Y:S01]  /*1aa60*/  HMMA.16816.F32.BF16 R192, R28, R10, R192 ;  /* 0x0000000a1cc0723c */ /* 0x000fe200000418c0 */
[-C--:B------:R-:W-:Y:S01]  /*1aa70*/  FMUL.FTZ R21, R22, R0.reuse ;  /* 0x0000000016157220 */ /* 0x080fe20000410000 */
[----:B------:R-:W4:Y:S01]  /*1aa80*/  MUFU.TANH R2, R2 ;  /* 0x0000000200027308 */ /* 0x000f220000002400 */
[----:B------:R-:W-:Y:S01]  /*1aa90*/  FMUL.FTZ R32, R188, R0 ;  /* 0x00000000bc207220 */ /* 0x000fe20000410000 */
[----:B------:R-:W-:Y:S01]  /*1aaa0*/  ISETP.GE.AND P1, PT, R27, R244, PT ;  /* 0x000000f41b00720c */ /* 0x000fe20003f26270 */
[----:B------:R-:W-:Y:S01]  /*1aab0*/  FMUL.FTZ R22, R189, R0 ;  /* 0x00000000bd167220 */ /* 0x000fe20000410000 */
[----:B------:R-:W-:Y:S01]  /*1aac0*/  ISETP.GE.AND P4, PT, R27, R248, PT ;  /* 0x000000f81b00720c */ /* 0x000fe20003f86270 */
[----:B------:R-:W-:Y:S01]  /*1aad0*/  FMUL.FTZ R26, R191, R0 ;  /* 0x00000000bf1a7220 */ /* 0x000fe20000410000 */
[----:B------:R-:W-:-:S04]  /*1aae0*/  DEPBAR.LE SB0, 0x0 ;  /* 0x000080000000791a */ /* 0x000fc80000000000 */
[----:B------:R-:W1:Y:S01]  /*1aaf0*/  MUFU.TANH R25, R25 ;  /* 0x0000001900197308 */ /* 0x000e620000002400 */
[----:B------:R-:W-:Y:S01]  /*1ab00*/  FMUL.FTZ R188, R187, R0 ;  /* 0x00000000bbbc7220 */ /* 0x000fe20000410000 */
[----:B------:R-:W-:-:S06]  /*1ab10*/  IADD3 R187, R27, 0x8, RZ ;  /* 0x000000081bbb7810 */ /* 0x000fcc0007ffe0ff */
[----:B------:R-:W1:Y:S01]  /*1ab20*/  MUFU.TANH R21, R21 ;  /* 0x0000001500157308 */ /* 0x000e620000002400 */
[----:B------:R-:W-:Y:S01]  /*1ab30*/  FMUL.FTZ R35, R185, R0 ;  /* 0x00000000b9237220 */ /* 0x000fe20000410000 */
[----:B------:R-:W-:Y:S01]  /*1ab40*/  ISETP.GE.OR P1, PT, R27, R238, !P1 ;  /* 0x000000ee1b00720c */ /* 0x000fe20004f26670 */
[----:B--2---:R-:W-:Y:S01]  /*1ab50*/  HMMA.16816.F32.BF16 R172, R12, R4, R172 ;  /* 0x000000040cac723c */ /* 0x004fe200000418ac */
[----:B------:R-:W-:-:S04]  /*1ab60*/  ISETP.GE.AND P5, PT, R187, R248, PT ;  /* 0x000000f8bb00720c */ /* 0x000fc80003fa6270 */
[----:B------:R-:W2:Y:S01]  /*1ab70*/  MUFU.TANH R23, R23 ;  /* 0x0000001700177308 */ /* 0x000ea20000002400 */
[----:B------:R-:W-:Y:S01]  /*1ab80*/  ISETP.GE.AND P2, PT, R187, R244, PT ;  /* 0x000000f4bb00720c */ /* 0x000fe20003f46270 */
[----:B------:R-:W-:Y:S01]  /*1ab90*/  FMUL.FTZ R33, R190, R0 ;  /* 0x00000000be217220 */ /* 0x000fe20000410000 */
[----:B------:R-:W-:-:S05]  /*1aba0*/  IADD3 R185, R27, 0x9, RZ ;  /* 0x000000091bb97810 */ /* 0x000fca0007ffe0ff */
[----:B------:R-:W1:Y:S01]  /*1abb0*/  MUFU.TANH R24, R24 ;  /* 0x0000001800187308 */ /* 0x000e620000002400 */
[----:B------:R-:W-:Y:S02]  /*1abc0*/  ISETP.GE.OR P4, PT, R27, R246, !P4 ;  /* 0x000000f61b00720c */ /* 0x000fe40006786670 */
[----:B---3--:R-:W-:-:S05]  /*1abd0*/  FSEL R8, R17, -INF , !P1 ;  /* 0xff80000011087808 */ /* 0x008fca0004800000 */
[----:B------:R-:W3:Y:S01]  /*1abe0*/  MUFU.TANH R20, R20 ;  /* 0x0000001400147308 */ /* 0x000ee20000002400 */
[C---:B------:R-:W-:Y:S02]  /*1abf0*/  ISETP.GE.OR P5, PT, R187.reuse, R246, !P5 ;  /* 0x000000f6bb00720c */ /* 0x040fe40006fa6670 */
[----:B------:R-:W-:-:S05]  /*1ac00*/  ISETP.GE.OR P2, PT, R187, R238, !P2 ;  /* 0x000000eebb00720c */ /* 0x000fca0005746670 */
[----:B------:R-:W1:Y:S01]  /*1ac10*/  MUFU.TANH R32, R32 ;  /* 0x0000002000207308 */ /* 0x000e620000002400 */
[----:B------:R-:W-:Y:S01]  /*1ac20*/  ISETP.GE.AND P1, PT, R185, R244, PT ;  /* 0x000000f4b900720c */ /* 0x000fe20003f26270 */
[----:B------:R-:W-:Y:S01]  /*1ac30*/  FMUL.FTZ R180, R180, R0 ;  /* 0x00000000b4b47220 */ /* 0x000fe20000410000 */
[----:B------:R-:W-:-:S05]  /*1ac40*/  IADD3 R17, R27, 0x10, RZ ;  /* 0x000000101b117810 */ /* 0x000fca0007ffe0ff */
[----:B------:R-:W2:Y:S01]  /*1ac50*/  MUFU.TANH R22, R22 ;  /* 0x0000001600167308 */ /* 0x000ea20000002400 */
[----:B------:R-:W-:Y:S01]  /*1ac60*/  IADD3 R29, R27, 0x11, RZ ;  /* 0x000000111b1d7810 */ /* 0x000fe20007ffe0ff */
[----:B------:R-:W-:-:S06]  /*1ac70*/  FMUL.FTZ R182, R182, R0 ;  /* 0x00000000b6b67220 */ /* 0x000fcc0000410000 */
[----:B------:R-:W2:Y:S01]  /*1ac80*/  MUFU.TANH R26, R26 ;  /* 0x0000001a001a7308 */ /* 0x000ea20000002400 */
[----:B------:R-:W-:Y:S02]  /*1ac90*/  FSEL R9, R16, -INF , !P4 ;  /* 0xff80000010097808 */ /* 0x000fe40006000000 */
[----:B------:R-:W-:Y:S02]  /*1aca0*/  ISETP.GE.AND P4, PT, R185, R248, PT ;  /* 0x000000f8b900720c */ /* 0x000fe40003f86270 */
[----:B----4-:R-:W-:Y:S02]  /*1acb0*/  FSEL R11, R2, -INF , !P6 ;  /* 0xff800000020b7808 */ /* 0x010fe40007000000 */
[----:B-1----:R-:W-:Y:S01]  /*1acc0*/  FSEL R16, R25, -INF , !P5 ;  /* 0xff80000019107808 */ /* 0x002fe20006800000 */
[----:B------:R-:W1:Y:S01]  /*1acd0*/  MUFU.TANH R33, R33 ;  /* 0x0000002100217308 */ /* 0x000e620000002400 */
[----:B------:R-:W-:Y:S02]  /*1ace0*/  FSEL R10, R21, -INF , !P2 ;  /* 0xff800000150a7808 */ /* 0x000fe40005000000 */
[----:B------:R-:W-:-:S02]  /*1acf0*/  ISETP.GE.OR P1, PT, R185, R238, !P1 ;  /* 0x000000eeb900720c */ /* 0x000fc40004f26670 */
[-C--:B------:R-:W-:Y:S02]  /*1ad00*/  ISETP.GE.AND P6, PT, R17, R248.reuse, PT ;  /* 0x000000f81100720c */ /* 0x080fe40003fc6270 */
[C---:B------:R-:W-:Y:S01]  /*1ad10*/  ISETP.GE.AND P5, PT, R29.reuse, R248, PT ;  /* 0x000000f81d00720c */ /* 0x040fe20003fa6270 */
[----:B------:R-:W4:Y:S01]  /*1ad20*/  MUFU.TANH R35, R35 ;  /* 0x0000002300237308 */ /* 0x000f220000002400 */
[----:B------:R-:W-:Y:S01]  /*1ad30*/  ISETP.GE.AND P2, PT, R29, R244, PT ;  /* 0x000000f41d00720c */ /* 0x000fe20003f46270 */
[----:B------:R-:W-:Y:S01]  /*1ad40*/  FMUL.FTZ R34, R184, R0 ;  /* 0x00000000b8227220 */ /* 0x000fe20000410000 */
[----:B------:R-:W-:Y:S01]  /*1ad50*/  ISETP.GE.OR P4, PT, R185, R246, !P4 ;  /* 0x000000f6b900720c */ /* 0x000fe20006786670 */
[----:B------:R-:W-:Y:S01]  /*1ad60*/  FMUL.FTZ R165, R186, R0 ;  /* 0x00000000baa57220 */ /* 0x000fe20000410000 */
[----:B------:R-:W-:-:S03]  /*1ad70*/  ISETP.GE.OR P6, PT, R17, R246, !P6 ;  /* 0x000000f61100720c */ /* 0x000fc600077c6670 */
[----:B------:R-:W1:Y:S01]  /*1ad80*/  MUFU.TANH R199, R180 ;  /* 0x000000b400c77308 */ /* 0x000e620000002400 */
[C---:B------:R-:W-:Y:S01]  /*1ad90*/  ISETP.GE.OR P5, PT, R29.reuse, R246, !P5 ;  /* 0x000000f61d00720c */ /* 0x040fe20006fa6670 */
[----:B------:R-:W-:Y:S01]  /*1ada0*/  HMMA.16816.F32.BF16 R192, R12, R6, R192 ;  /* 0x000000060cc0723c */ /* 0x000fe200000418c0 */
[----:B------:R-:W-:Y:S02]  /*1adb0*/  ISETP.GE.OR P2, PT, R29, R238, !P2 ;  /* 0x000000ee1d00720c */ /* 0x000fe40005746670 */
[----:B--2---:R-:W-:-:S03]  /*1adc0*/  FSEL R4, R23, -INF , !P1 ;  /* 0xff80000017047808 */ /* 0x004fc60004800000 */
[----:B------:R-:W2:Y:S01]  /*1add0*/  MUFU.TANH R196, R182 ;  /* 0x000000b600c47308 */ /* 0x000ea20000002400 */
[----:B------:R-:W-:Y:S01]  /*1ade0*/  FSEL R2, R24, -INF , !P3 ;  /* 0xff80000018027808 */ /* 0x000fe20005800000 */
[----:B------:R-:W-:Y:S01]  /*1adf0*/  FMUL.FTZ R176, R176, R0 ;  /* 0x00000000b0b07220 */ /* 0x000fe20000410000 */
[C---:B------:R-:W-:Y:S02]  /*1ae00*/  IADD3 R29, R27.reuse, 0x19, RZ ;  /* 0x000000191b1d7810 */ /* 0x040fe40007ffe0ff */
[----:B------:R-:W-:Y:S02]  /*1ae10*/  IADD3 R23, R27, 0x20, RZ ;  /* 0x000000201b177810 */ /* 0x000fe40007ffe0ff */
[----:B------:R-:W-:Y:S01]  /*1ae20*/  ISETP.GE.AND P3, PT, R17, R244, PT ;  /* 0x000000f41100720c */ /* 0x000fe20003f66270 */
[----:B------:R-:W1:Y:S01]  /*1ae30*/  MUFU.TANH R188, R188 ;  /* 0x000000bc00bc7308 */ /* 0x000e620000002400 */
[----:B---3--:R-:W-:Y:S02]  /*1ae40*/  FSEL R5, R20, -INF , !P4 ;  /* 0xff80000014057808 */ /* 0x008fe40006000000 */
[----:B------:R-:W-:-:S02]  /*1ae50*/  FSEL R25, R32, -INF , !P6 ;  /* 0xff80000020197808 */ /* 0x000fc40007000000 */
[----:B------:R-:W-:Y:S02]  /*1ae60*/  FSEL R24, R22, -INF , !P5 ;  /* 0xff80000016187808 */ /* 0x000fe40006800000 */
[----:B------:R-:W-:Y:S01]  /*1ae70*/  FSEL R20, R26, -INF , !P2 ;  /* 0xff8000001a147808 */ /* 0x000fe20005000000 */
[----:B------:R-:W3:Y:S01]  /*1ae80*/  MUFU.TANH R34, R34 ;  /* 0x0000002200227308 */ /* 0x000ee20000002400 */
[-C--:B------:R-:W-:Y:S02]  /*1ae90*/  ISETP.GE.AND P6, PT, R29, R248.reuse, PT ;  /* 0x000000f81d00720c */ /* 0x080fe40003fc6270 */
[C---:B------:R-:W-:Y:S02]  /*1aea0*/  ISETP.GE.AND P5, PT, R23.reuse, R248, PT ;  /* 0x000000f81700720c */ /* 0x040fe40003fa6270 */
[----:B------:R-:W-:-:S03]  /*1aeb0*/  ISETP.GE.AND P2, PT, R23, R244, PT ;  /* 0x000000f41700720c */ /* 0x000fc60003f46270 */
[----:B------:R-:W2:Y:S01]  /*1aec0*/  MUFU.TANH R165, R165 ;  /* 0x000000a500a57308 */ /* 0x000ea20000002400 */
[----:B------:R-:W-:Y:S01]  /*1aed0*/  ISETP.GE.OR P3, PT, R17, R238, !P3 ;  /* 0x000000ee1100720c */ /* 0x000fe20005f66670 */
[-C--:B------:R-:W-:Y:S01]  /*1aee0*/  FMUL.FTZ R178, R178, R0.reuse ;  /* 0x00000000b2b27220 */ /* 0x080fe20000410000 */
[----:B------:R-:W-:Y:S01]  /*1aef0*/  IADD3 R31, R27, 0x18, RZ ;  /* 0x000000181b1f7810 */ /* 0x000fe20007ffe0ff */
[----:B------:R-:W-:Y:S01]  /*1af00*/  FMUL.FTZ R181, R181, R0 ;  /* 0x00000000b5b57220 */ /* 0x000fe20000410000 */
[----:B------:R-:W-:-:S03]  /*1af10*/  ISETP.GE.OR P6, PT, R29, R246, !P6 ;  /* 0x000000f61d00720c */ /* 0x000fc600077c6670 */
[----:B------:R-:W2:Y:S01]  /*1af20*/  MUFU.TANH R198, R176 ;  /* 0x000000b000c67308 */ /* 0x000ea20000002400 */
[----:B------:R-:W-:Y:S01]  /*1af30*/  FMUL.FTZ R183, R183, R0 ;  /* 0x00000000b7b77220 */ /* 0x000fe20000410000 */
[C---:B------:R-:W-:Y:S02]  /*1af40*/  ISETP.GE.OR P5, PT, R23.reuse, R246, !P5 ;  /* 0x000000f61700720c */ /* 0x040fe40006fa6670 */
[----:B------:R-:W-:Y:S01]  /*1af50*/  ISETP.GE.OR P2, PT, R23, R238, !P2 ;  /* 0x000000ee1700720c */ /* 0x000fe20005746670 */
[----:B------:R-:W-:Y:S01]  /*1af60*/  FMUL.FTZ R173, R173, R0 ;  /* 0x00000000adad7220 */ /* 0x000fe20000410000 */
[----:B-1----:R-:W-:Y:S02]  /*1af70*/  FSEL R21, R33, -INF , !P3 ;  /* 0xff80000021157808 */ /* 0x002fe40005800000 */
[C---:B------:R-:W-:Y:S02]  /*1af80*/  IADD3 R13, R27.reuse, 0x28, RZ ;  /* 0x000000281b0d7810 */ /* 0x040fe40007ffe0ff */
[----:B------:R-:W-:Y:S01]  /*1af90*/  IADD3 R7, R27, 0x29, RZ ;  /* 0x000000291b077810 */ /* 0x000fe20007ffe0ff */
[----:B------:R-:W1:Y:S01]  /*1afa0*/  MUFU.TANH R190, R178 ;  /* 0x000000b200be7308 */ /* 0x000e620000002400 */
[----:B------:R-:W-:-:S02]  /*1afb0*/  ISETP.GE.AND P3, PT, R29, R244, PT ;  /* 0x000000f41d00720c */ /* 0x000fc40003f66270 */
[C---:B------:R-:W-:Y:S02]  /*1afc0*/  ISETP.GE.AND P4, PT, R31.reuse, R248, PT ;  /* 0x000000f81f00720c */ /* 0x040fe40003f86270 */
[----:B------:R-:W-:Y:S02]  /*1afd0*/  ISETP.GE.AND P1, PT, R31, R244, PT ;  /* 0x000000f41f00720c */ /* 0x000fe40003f26270 */
[----:B----4-:R-:W-:Y:S01]  /*1afe0*/  FSEL R23, R35, -INF , !P6 ;  /* 0xff80000023177808 */ /* 0x010fe20007000000 */
[----:B------:R-:W4:Y:S01]  /*1aff0*/  MUFU.TANH R197, R181 ;  /* 0x000000b500c57308 */ /* 0x000f220000002400 */
[----:B------:R-:W-:Y:S02]  /*1b000*/  FSEL R199, R199, -INF , !P5 ;  /* 0xff800000c7c77808 */ /* 0x000fe40006800000 */
[----:B--2---:R-:W-:Y:S02]  /*1b010*/  FSEL R196, R196, -INF , !P2 ;  /* 0xff800000c4c47808 */ /* 0x004fe40005000000 */
[----:B------:R-:W-:-:S02]  /*1b020*/  ISETP.GE.AND P6, PT, R13, R248, PT ;  /* 0x000000f80d00720c */ /* 0x000fc40003fc6270 */
[C---:B------:R-:W-:Y:S01]  /*1b030*/  ISETP.GE.AND P5, PT, R7.reuse, R248, PT ;  /* 0x000000f80700720c */ /* 0x040fe20003fa6270 */
[----:B------:R-:W2:Y:S01]  /*1b040*/  MUFU.TANH R191, R183 ;  /* 0x000000b700bf7308 */ /* 0x000ea20000002400 */
[----:B------:R-:W-:Y:S01]  /*1b050*/  ISETP.GE.AND P2, PT, R7, R244, PT ;  /* 0x000000f40700720c */ /* 0x000fe20003f46270 */
[----:B------:R-:W-:Y:S01]  /*1b060*/  FMUL.FTZ R17, R177, R0 ;  /* 0x00000000b1117220 */ /* 0x000fe20000410000 */
[----:B------:R-:W-:Y:S01]  /*1b070*/  ISETP.GE.OR P3, PT, R29, R238, !P3 ;  /* 0x000000ee1d00720c */ /* 0x000fe20005f66670 */
[----:B------:R-:W-:Y:S01]  /*1b080*/  FMUL.FTZ R6, R174, R0 ;  /* 0x00000000ae067220 */ /* 0x000fe20000410000 */
[C---:B------:R-:W-:Y:S02]  /*1b090*/  ISETP.GE.OR P4, PT, R31.reuse, R246, !P4 ;  /* 0x000000f61f00720c */ /* 0x040fe40006786670 */
[----:B------:R-:W-:Y:S01]  /*1b0a0*/  ISETP.GE.OR P1, PT, R31, R238, !P1 ;  /* 0x000000ee1f00720c */ /* 0x000fe20004f26670 */
[----:B------:R-:W1:Y:S01]  /*1b0b0*/  MUFU.TANH R178, R173 ;  /* 0x000000ad00b27308 */ /* 0x000e620000002400 */
[----:B------:R-:W-:Y:S01]  /*1b0c0*/  IADD3 R29, R27, 0x21, RZ ;  /* 0x000000211b1d7810 */ /* 0x000fe20007ffe0ff */
[----:B------:R-:W-:Y:S01]  /*1b0d0*/  FMUL.FTZ R179, R179, R0 ;  /* 0x00000000b3b37220 */ /* 0x000fe20000410000 */
[----:B------:R-:W-:Y:S01]  /*1b0e0*/  ISETP.GE.OR P6, PT, R13, R246, !P6 ;  /* 0x000000f60d00720c */ /* 0x000fe200077c6670 */
[----:B------:R-:W-:Y:S01]  /*1b0f0*/  FMUL.FTZ R172, R172, R0 ;  /* 0x00000000acac7220 */ /* 0x000fe20000410000 */
[----:B------:R-:W-:-:S02]  /*1b100*/  ISETP.GE.OR P5, PT, R7, R246, !P5 ;  /* 0x000000f60700720c */ /* 0x000fc40006fa6670 */
[----:B------:R-:W-:Y:S02]  /*1b110*/  ISETP.GE.OR P2, PT, R7, R238, !P2 ;  /* 0x000000ee0700720c */ /* 0x000fe40005746670 */
[----:B------:R-:W-:Y:S02]  /*1b120*/  FSEL R188, R188, -INF , !P3 ;  /* 0xff800000bcbc7808 */ /* 0x000fe40005800000 */
[----:B------:R-:W-:Y:S02]  /*1b130*/  IADD3 R7, R27, 0x31, RZ ;  /* 0x000000311b077810 */ /* 0x000fe40007ffe0ff */
[----:B---3--:R-:W-:Y:S02]  /*1b140*/  FSEL R22, R34, -INF , !P4 ;  /* 0xff80000022167808 */ /* 0x008fe40006000000 */
[----:B------:R-:W-:Y:S02]  /*1b150*/  FSEL R187, R165, -INF , !P1 ;  /* 0xff800000a5bb7808 */ /* 0x000fe40004800000 */
[----:B------:R-:W-:Y:S01]  /*1b160*/  ISETP.GE.AND P3, PT, R13, R244, PT ;  /* 0x000000f40d00720c */ /* 0x000fe20003f66270 */
[----:B------:R-:W3:Y:S01]  /*1b170*/  MUFU.TANH R17, R17 ;  /* 0x0000001100117308 */ /* 0x000ee20000002400 */
[----:B------:R-:W-:-:S02]  /*1b180*/  ISETP.GE.AND P4, PT, R29, R248, PT ;  /* 0x000000f81d00720c */ /* 0x000fc40003f86270 */
[----:B------:R-:W-:Y:S02]  /*1b190*/  ISETP.GE.AND P1, PT, R29, R244, PT ;  /* 0x000000f41d00720c */ /* 0x000fe40003f26270 */
[----:B------:R-:W-:Y:S02]  /*1b1a0*/  FSEL R198, R198, -INF , !P6 ;  /* 0xff800000c6c67808 */ /* 0x000fe40007000000 */
[----:B------:R-:W-:Y:S01]  /*1b1b0*/  ISETP.GE.AND P6, PT, R7, R248, PT ;  /* 0x000000f80700720c */ /* 0x000fe20003fc6270 */
[----:B------:R-:W1:Y:S01]  /*1b1c0*/  MUFU.TANH R189, R179 ;  /* 0x000000b300bd7308 */ /* 0x000e620000002400 */
[----:B------:R-:W-:Y:S01]  /*1b1d0*/  ISETP.GE.OR P3, PT, R13, R238, !P3 ;  /* 0x000000ee0d00720c */ /* 0x000fe20005f66670 */
[----:B------:R-:W-:Y:S01]  /*1b1e0*/  FMUL.FTZ R176, R192, R0 ;  /* 0x00000000c0b07220 */ /* 0x000fe20000410000 */
[----:B------:R-:W-:Y:S01]  /*1b1f0*/  ISETP.GE.OR P4, PT, R29, R246, !P4 ;  /* 0x000000f61d00720c */ /* 0x000fe20006786670 */
[----:B------:R-:W-:Y:S01]  /*1b200*/  FMUL.FTZ R177, R193, R0 ;  /* 0x00000000c1b17220 */ /* 0x000fe20000410000 */
[----:B------:R-:W-:-:S03]  /*1b210*/  ISETP.GE.OR P1, PT, R29, R238, !P1 ;  /* 0x000000ee1d00720c */ /* 0x000fc60004f26670 */
[----:B------:R2:W2:Y:S01]  /*1b220*/  MUFU.TANH R180, R172 ;  /* 0x000000ac00b47308 */ /* 0x0004a20000002400 */
[-C--:B------:R-:W-:Y:S01]  /*1b230*/  FMUL.FTZ R166, R194, R0.reuse ;  /* 0x00000000c2a67220 */ /* 0x080fe20000410000 */
[----:B------:R-:W-:Y:S01]  /*1b240*/  IADD3 R13, R27, 0x30, RZ ;  /* 0x000000301b0d7810 */ /* 0x000fe20007ffe0ff */
[----:B------:R-:W-:-:S05]  /*1b250*/  FMUL.FTZ R165, R195, R0 ;  /* 0x00000000c3a57220 */ /* 0x000fca0000410000 */
[----:B------:R-:W3:Y:S01]  /*1b260*/  MUFU.TANH R6, R6 ;  /* 0x0000000600067308 */ /* 0x000ee20000002400 */
[----:B------:R-:W-:Y:S02]  /*1b270*/  ISETP.GE.OR P6, PT, R7, R246, !P6 ;  /* 0x000000f60700720c */ /* 0x000fe400077c6670 */
[----:B-1----:R-:W-:Y:S01]  /*1b280*/  FSEL R190, R190, -INF , !P3 ;  /* 0xff800000bebe7808 */ /* 0x002fe20005800000 */
[----:B--2---:R-:W-:Y:S01]  /*1b290*/  FMUL.FTZ R172, R175, R0 ;  /* 0x00000000afac7220 */ /* 0x004fe20000410000 */
[----:B----4-:R-:W-:Y:S02]  /*1b2a0*/  FSEL R197, R197, -INF , !P4 ;  /* 0xff800000c5c57808 */ /* 0x010fe40006000000 */
[----:B------:R-:W-:Y:S02]  /*1b2b0*/  FSEL R191, R191, -INF , !P1 ;  /* 0xff800000bfbf7808 */ /* 0x000fe40004800000 */
[----:B------:R-:W-:Y:S01]  /*1b2c0*/  ISETP.GE.AND P3, PT, R7, R244, PT ;  /* 0x000000f40700720c */ /* 0x000fe20003f66270 */
[----:B------:R-:W1:Y:S01]  /*1b2d0*/  MUFU.TANH R172, R172 ;  /* 0x000000ac00ac7308 */ /* 0x000e620000002400 */
[----:B------:R-:W-:-:S02]  /*1b2e0*/  ISETP.GE.AND P4, PT, R13, R248, PT ;  /* 0x000000f80d00720c */ /* 0x000fc40003f86270 */
[----:B------:R-:W-:Y:S02]  /*1b2f0*/  ISETP.GE.AND P1, PT, R13, R244, PT ;  /* 0x000000f40d00720c */ /* 0x000fe40003f26270 */
[----:B------:R-:W-:Y:S02]  /*1b300*/  FSEL R178, R178, -INF , !P6 ;  /* 0xff800000b2b27808 */ /* 0x000fe40007000000 */
[----:B------:R-:W-:Y:S01]  /*1b310*/  ISETP.GT.AND P6, PT, R247, R230, PT ;  /* 0x000000e6f700720c */ /* 0x000fe20003fc4270 */
[----:B------:R-:W2:Y:S01]  /*1b320*/  MUFU.TANH R176, R176 ;  /* 0x000000b000b07308 */ /* 0x000ea20000002400 */
[----:B------:R-:W-:Y:S02]  /*1b330*/  ISETP.GE.OR P3, PT, R7, R238, !P3 ;  /* 0x000000ee0700720c */ /* 0x000fe40005f66670 */
[C---:B------:R-:W-:Y:S02]  /*1b340*/  ISETP.GE.OR P4, PT, R13.reuse, R246, !P4 ;  /* 0x000000f60d00720c */ /* 0x040fe40006786670 */
[----:B------:R-:W-:-:S03]  /*1b350*/  ISETP.GE.OR P1, PT, R13, R238, !P1 ;  /* 0x000000ee0d00720c */ /* 0x000fc60004f26670 */
[----:B------:R-:W-:Y:S01]  /*1b360*/  MUFU.TANH R177, R177 ;  /* 0x000000b100b17308 */ /* 0x000fe20000002400 */
[C---:B------:R-:W-:Y:S02]  /*1b370*/  IADD3 R7, R27.reuse, 0x38, RZ ;  /* 0x000000381b077810 */ /* 0x040fe40007ffe0ff */
[----:B------:R-:W-:-:S05]  /*1b380*/  IADD3 R27, R27, 0x39, RZ ;  /* 0x000000391b1b7810 */ /* 0x000fca0007ffe0ff */
[----:B------:R-:W4:Y:S01]  /*1b390*/  MUFU.TANH R166, R166 ;  /* 0x000000a600a67308 */ /* 0x000f220000002400 */
[----:B---3--:R-:W-:-:S07]  /*1b3a0*/  FSEL R192, R17, -INF , !P5 ;  /* 0xff80000011c07808 */ /* 0x008fce0006800000 */
[----:B------:R-:W3:Y:S01]  /*1b3b0*/  MUFU.TANH R165, R165 ;  /* 0x000000a500a57308 */ /* 0x000ee20000002400 */
[----:B------:R-:W-:Y:S02]  /*1b3c0*/  FSEL R189, R189, -INF , !P2 ;  /* 0xff800000bdbd7808 */ /* 0x000fe40005000000 */
[----:B------:R-:W-:Y:S02]  /*1b3d0*/  FSEL R180, R180, -INF , !P4 ;  /* 0xff800000b4b47808 */ /* 0x000fe40006000000 */
[----:B------:R-:W-:Y:S01]  /*1b3e0*/  FSEL R175, R6, -INF , !P1 ;  /* 0xff80000006af7808 */ /* 0x000fe20004800000 */
[----:B------:R-:W-:Y:S01]  /*1b3f0*/  BAR.SYNC.DEFER_BLOCKING 0x0 ;  /* 0x0000000000007b1d */ /* 0x000fe20000010000 */
[C---:B------:R-:W-:Y:S02]  /*1b400*/  ISETP.GE.AND P5, PT, R7.reuse, R248, PT ;  /* 0x000000f80700720c */ /* 0x040fe40003fa6270 */
[----:B------:R-:W-:Y:S02]  /*1b410*/  ISETP.GE.AND P2, PT, R7, R244, PT ;  /* 0x000000f40700720c */ /* 0x000fe40003f46270 */
[----:B------:R-:W-:-:S02]  /*1b420*/  ISETP.GE.AND P4, PT, R27, R248, PT ;  /* 0x000000f81b00720c */ /* 0x000fc40003f86270 */
[----:B------:R-:W-:Y:S01]  /*1b430*/  ISETP.GE.AND P1, PT, R27, R244, PT ;  /* 0x000000f41b00720c */ /* 0x000fe20003f26270 */
[----:B------:R-:W-:Y:S01]  /*1b440*/  BSSY B1, `(.L_x_8146) ;  /* 0x000006f000017945 */ /* 0x000fe20003800000 */
[C---:B------:R-:W-:Y:S02]  /*1b450*/  ISETP.GE.OR P5, PT, R7.reuse, R246, !P5 ;  /* 0x000000f60700720c */ /* 0x040fe40006fa6670 */
[----:B------:R-:W-:Y:S02]  /*1b460*/  ISETP.GE.OR P2, PT, R7, R238, !P2 ;  /* 0x000000ee0700720c */ /* 0x000fe40005746670 */
[C---:B------:R-:W-:Y:S02]  /*1b470*/  ISETP.GE.OR P4, PT, R27.reuse, R246, !P4 ;  /* 0x000000f61b00720c */ /* 0x040fe40006786670 */
[----:B------:R-:W-:Y:S02]  /*1b480*/  ISETP.GE.OR P1, PT, R27, R238, !P1 ;  /* 0x000000ee1b00720c */ /* 0x000fe40004f26670 */
[----:B-1----:R-:W-:-:S02]  /*1b490*/  FSEL R172, R172, -INF , !P3 ;  /* 0xff800000acac7808 */ /* 0x002fc40005800000 */
[----:B--2---:R-:W-:Y:S02]  /*1b4a0*/  FSEL R176, R176, -INF , !P5 ;  /* 0xff800000b0b07808 */ /* 0x004fe40006800000 */
[----:B----4-:R-:W-:Y:S02]  /*1b4b0*/  FSEL R166, R166, -INF , !P2 ;  /* 0xff800000a6a67808 */ /* 0x010fe40005000000 */
[----:B------:R-:W-:Y:S02]  /*1b4c0*/  FSEL R177, R177, -INF , !P4 ;  /* 0xff800000b1b17808 */ /* 0x000fe40006000000 */
[----:B---3--:R-:W-:Y:S01]  /*1b4d0*/  FSEL R165, R165, -INF , !P1 ;  /* 0xff800000a5a57808 */ /* 0x008fe20004800000 */
        /* <DEDUP_REMOVED lines=41> */
[----:B------:R-:W-:Y:S01]  /*1b770*/  @!P2 IMAD.MOV R17, RZ, RZ, -R17 ;  /* 0x000000ffff11a224 */ /* 0x000fe200078e0a11 */
[----:B------:R-:W-:-:S04]  /*1b780*/  @!P0 IADD3 R14, -R14, RZ, RZ ;  /* 0x000000ff0e0e8210 */ /* 0x000fc80007ffe1ff */
[C---:B------:R-:W-:Y:S02]  /*1b790*/  SEL R13, R7.reuse, R17, !P1 ;  /* 0x00000011070d7207 */ /* 0x040fe40004800000 */
[----:B------:R-:W-:Y:S02]  /*1b7a0*/  SEL R6, R7, R14, !P1 ;  /* 0x0000000e07067207 */ /* 0x000fe40004800000 */
[----:B------:R-:W3:Y:S01]  /*1b7b0*/  LD.E.64 R14, [R18.64+0x38] ;  /* 0x00003804120e7980 */ /* 0x000ee2000c101b00 */
        /* <DEDUP_REMOVED lines=18> */
.L_x_8149:
[----:B------:R-:W-:Y:S02]  /*1b8e0*/  ULDC.64 UR4, c[0x0][0x118] ;  /* 0x0000460000047ab9 */ /* 0x000fe40000000a00 */
[----:B------:R-:W2:Y:S02]  /*1b8f0*/  LD.E R12, [R18.64+0x38] ;  /* 0x00003804120c7980 */ /* 0x000ea4000c101900 */
[----:B--2---:R-:W-:-:S04]  /*1b900*/  LEA R12, -R12, RZ, 0x6 ;  /* 0x000000ff0c0c7211 */ /* 0x004fc800078e31ff */
[----:B------:R-:W-:Y:S02]  /*1b910*/  SHF.R.S32.HI R6, RZ, 0x1f, R12 ;  /* 0x0000001fff067819 */ /* 0x000fe4000001140c */
.L_x_8150:
[----:B------:R-:W-:Y:S05]  /*1b920*/  BSYNC B0 ;  /* 0x0000000000007941 */ /* 0x000fea0003800000 */
.L_x_8148:
        /* <DEDUP_REMOVED lines=32> */
.L_x_8147:
[----:B------:R-:W-:Y:S05]  /*1bb30*/  BSYNC B1 ;  /* 0x0000000000017941 */ /* 0x000fea0003800000 */
.L_x_8146:
[----:B------:R-:W-:Y:S02]  /*1bb40*/  ULDC.64 UR4, c[0x0][0x118] ;  /* 0x0000460000047ab9 */ /* 0x000fe40000000a00 */
[----:B------:R-:W2:Y:S01]  /*1bb50*/  LD.E R174, [R18.64+0xdc] ;  /* 0x0000dc0412ae7980 */ /* 0x000ea2000c101900 */
[----:B------:R-:W-:-:S04]  /*1bb60*/  FMNMX.FTZ R0, R164, R9, !PT ;  /* 0x00000009a4007209 */ /* 0x000fc80007810000 */
[----:B-1----:R-:W-:-:S04]  /*1bb70*/  FMNMX.FTZ R7, R11, R0, !PT ;  /* 0x000000000b077209 */ /* 0x002fc80007810000 */
        /* <DEDUP_REMOVED lines=56> */
[----:B------:R-:W-:Y:S01]  /*1bf00*/  MUFU.EX2 R32, R32 ;  /* 0x0000002000207308 */ /* 0x000fe20000000800 */
[-CC-:B------:R-:W-:Y:S01]  /*1bf10*/  FFMA.FTZ R2, R2, R174.reuse, -R173.reuse ;  /* 0x000000ae02027223 */ /* 0x180fe200000108ad */
[----:B------:R-:W1:Y:S01]  /*1bf20*/  LDSM.16.MT88.4 R16, [R223+0x10000] ;  /* 0x01000000df10783b */ /* 0x000e620000004200 */
[-C--:B------:R-:W-:Y:S02]  /*1bf30*/  FFMA.FTZ R0, R10, R174.reuse, -R173 ;  /* 0x000000ae0a007223 */ /* 0x080fe400000108ad */
[C---:B------:R-:W-:Y:S01]  /*1bf40*/  FMUL.FTZ R164, R174.reuse, R5 ;  /* 0x00000005aea47220 */ /* 0x040fe20000410000 */
[----:B------:R-:W2:Y:S01]  /*1bf50*/  LDSM.16.MT88.4 R8, [R220+0x10000] ;  /* 0x01000000dc08783b */ /* 0x000ea20000004200 */
[----:B------:R-:W-:Y:S01]  /*1bf60*/  FMUL.FTZ R3, R174, R3 ;  /* 0x00000003ae037220 */ /* 0x000fe20000410000 */
[----:B------:R-:W3:Y:S01]  /*1bf70*/  MUFU.EX2 R31, R31 ;  /* 0x0000001f001f7308 */ /* 0x000ee20000000800 */
[----:B------:R-:W-:-:S02]  /*1bf80*/  FFMA.FTZ R181, R25, R174, -R179 ;  /* 0x000000ae19b57223 */ /* 0x000fc400000108b3 */
[-CC-:B------:R-:W-:Y:S02]  /*1bf90*/  FFMA.FTZ R182, R24, R174.reuse, -R179.reuse ;  /* 0x000000ae18b67223 */ /* 0x180fe400000108b3 */
[----:B------:R-:W-:Y:S01]  /*1bfa0*/  LDSM.16.MT88.4 R24, [R219+0x16000] ;  /* 0x01600000db18783b */ /* 0x000fe20000004200 */
[-CC-:B------:R-:W-:Y:S02]  /*1bfb0*/  FFMA.FTZ R183, R22, R174.reuse, -R179.reuse ;  /* 0x000000ae16b77223 */ /* 0x180fe400000108b3 */
[----:B------:R-:W4:Y:S01]  /*1bfc0*/  MUFU.EX2 R30, R30 ;  /* 0x0000001e001e7308 */ /* 0x000f220000000800 */
[-C--:B------:R-:W-:Y:S02]  /*1bfd0*/  FFMA.FTZ R184, R23, R174.reuse, -R179 ;  /* 0x000000ae17b87223 */ /* 0x080fe400000108b3 */
[-CC-:B------:R-:W-:Y:S02]  /*1bfe0*/  FFMA.FTZ R185, R21, R174.reuse, -R173.reuse ;  /* 0x000000ae15b97223 */ /* 0x180fe400000108ad */
[----:B------:R-:W-:-:S02]  /*1bff0*/  FFMA.FTZ R186, R20, R174, -R173 ;  /* 0x000000ae14ba7223 */ /* 0x000fc400000108ad */
[----:B------:R-:W-:Y:S01]  /*1c000*/  LDSM.16.MT88.4 R20, [R223+0x10800] ;  /* 0x01080000df14783b */ /* 0x000fe20000004200 */
[----:B------:R-:W-:Y:S01]  /*1c010*/  MUFU.EX2 R28, R28 ;  /* 0x0000001c001c7308 */ /* 0x000fe20000000800 */
[----:B---3--:R-:W-:Y:S01]  /*1c020*/  F2FP.BF16.PACK_AB R4, R31, R32 ;  /* 0x000000201f04723e */ /* 0x008fe200000010ff */
[-CC-:B------:R-:W-:Y:S02]  /*1c030*/  FFMA.FTZ R193, R199, R174.reuse, -R179.reuse ;  /* 0x000000aec7c17223 */ /* 0x180fe400000108b3 */
[-CC-:B------:R-:W-:Y:S02]  /*1c040*/  FFMA.FTZ R194, R197, R174.reuse, -R179.reuse ;  /* 0x000000aec5c27223 */ /* 0x180fe400000108b3 */
[--C-:B------:R-:W-:Y:S02]  /*1c050*/  FFMA.FTZ R195, R198, R174, -R179.reuse ;  /* 0x000000aec6c37223 */ /* 0x100fe400000108b3 */
        /* <DEDUP_REMOVED lines=10> */
[----:B------:R-:W4:Y:S01]  /*1c100*/  MUFU.EX2 R35, R35 ;  /* 0x0000002300237308 */ /* 0x000f220000000800 */
[----:B---3--:R-:W-:Y:S01]  /*1c110*/  F2FP.BF16.PACK_AB R5, R2, R28 ;  /* 0x0000001c0205723e */ /* 0x008fe200000010ff */
[----:B------:R-:W-:-:S02]  /*1c120*/  FFMA.FTZ R176, R176, R174, -R179 ;  /* 0x000000aeb0b07223 */ /* 0x000fc400000108b3 */
[-C--:B------:R-:W-:Y:S02]  /*1c130*/  FFMA.FTZ R177, R177, R174.reuse, -R179 ;  /* 0x000000aeb1b17223 */ /* 0x080fe400000108b3 */
[-CC-:B------:R-:W-:Y:S02]  /*1c140*/  FFMA.FTZ R175, R175, R174.reuse, -R173.reuse ;  /* 0x000000aeafaf7223 */ /* 0x180fe400000108ad */
[----:B------:R-:W3:Y:S01]  /*1c150*/  MUFU.EX2 R164, R164 ;  /* 0x000000a400a47308 */ /* 0x000ee20000000800 */
[-CC-:B------:R-:W-:Y:S02]  /*1c160*/  FFMA.FTZ R172, R172, R174.reuse, -R173.reuse ;  /* 0x000000aeacac7223 */ /* 0x180fe400000108ad */
[-CC-:B------:R-:W-:Y:S02]  /*1c170*/  FFMA.FTZ R166, R166, R174.reuse, -R173.reuse ;  /* 0x000000aea6a67223 */ /* 0x180fe400000108ad */
[----:B------:R-:W-:-:S03]  /*1c180*/  FFMA.FTZ R165, R165, R174, -R173 ;  /* 0x000000aea5a57223 */ /* 0x000fc600000108ad */
        /* <DEDUP_REMOVED lines=36> */
[----:B------:R-:W1:Y:S01]  /*1c3d0*/  MUFU.EX2 R186, R186 ;  /* 0x000000ba00ba7308 */ /* 0x000e620000000800 */
[----:B------:R-:W-:-:S02]  /*1c3e0*/  FMUL.FTZ R143, R143, R3 ;  /* 0x000000038f8f7220 */ /* 0x000fc40000410000 */
[-C--:B-----5:R-:W-:Y:S01]  /*1c3f0*/  FMUL.FTZ R36, R36, R164.reuse ;  /* 0x000000a424247220 */ /* 0x0a0fe20000410000 */
        /* <DEDUP_REMOVED lines=10> */
[----:B------:R-:W-:Y:S01]  /*1c4a0*/  MUFU.EX2 R194, R194 ;  /* 0x000000c200c27308 */ /* 0x000fe20000000800 */
        /* <DEDUP_REMOVED lines=124> */
[C---:B------:R-:W-:Y:S01]  /*1cc70*/  HMMA.16816.F32.BF16 R124, R4.reuse, R24, R124 ;  /* 0x00000018047c723c */ /* 0x040fe2000004187c */
[----:B------:R-:W-:Y:S02]  /*1cc80*/  FMUL.FTZ R103, R103, R3 ;  /* 0x0000000367677220 */ /* 0x000fe40000410000 */
[-C--:B------:R-:W-:Y:S02]  /*1cc90*/  FMUL.FTZ R104, R104, R164.reuse ;  /* 0x000000a468687220 */ /* 0x080fe40000410000 */
[----:B------:R-:W-:Y:S02]  /*1cca0*/  FMUL.FTZ R105, R105, R164 ;  /* 0x000000a469697220 */ /* 0x000fe40000410000 */
[-CC-:B------:R-:W-:Y:S01]  /*1ccb0*/  FFMA.FTZ R24, R187, R174.reuse, -R173.reuse ;  /* 0x000000aebb187223 */ /* 0x180fe200000108ad */
[----:B----4-:R-:W-:Y:S01]  /*1ccc0*/  HMMA.16816.F32.BF16 R100, R4, R16, R100 ;  /* 0x000000100464723c */ /* 0x010fe20000041864 */
[----:B------:R-:W-:-:S02]  /*1ccd0*/  FFMA.FTZ R187, R188, R174, -R173 ;  /* 0x000000aebcbb7223 */ /* 0x000fc400000108ad */
[----:B------:R4:W-:Y:S01]  /*1cce0*/  MUFU.EX2 R188, R24 ;  /* 0x0000001800bc7308 */ /* 0x0009e20000000800 */
[-C--:B------:R-:W-:Y:S02]  /*1ccf0*/  FMUL.FTZ R106, R106, R3.reuse ;  /* 0x000000036a6a7220 */ /* 0x080fe40000410000 */
[-C--:B------:R-:W-:Y:S02]  /*1cd00*/  FMUL.FTZ R107, R107, R3.reuse ;  /* 0x000000036b6b7220 */ /* 0x080fe40000410000 */
[-C--:B------:R-:W-:Y:S02]  /*1cd10*/  FMUL.FTZ R116, R116, R164.reuse ;  /* 0x000000a474747220 */ /* 0x080fe40000410000 */
[-C--:B------:R-:W-:Y:S01]  /*1cd20*/  FMUL.FTZ R117, R117, R164.reuse ;  /* 0x000000a475757220 */ /* 0x080fe20000410000 */
[----:B------:R-:W1:Y:S01]  /*1cd30*/  MUFU.EX2 R187, R187 ;  /* 0x000000bb00bb7308 */ /* 0x000e620000000800 */
[-C--:B------:R-:W-:Y:S01]  /*1cd40*/  FMUL.FTZ R118, R118, R3.reuse ;  /* 0x0000000376767220 */ /* 0x080fe20000410000 */
[----:B------:R-:W-:Y:S01]  /*1cd50*/  HMMA.16816.F32.BF16 R104, R4, R18, R104 ;  /* 0x000000120468723c */ /* 0x000fe20000041868 */
[----:B------:R-:W-:Y:S01]  /*1cd60*/  FMUL.FTZ R119, R119, R3 ;  /* 0x0000000377777220 */ /* 0x000fe20000410000 */
[----:B------:R-:W3:Y:S01]  /*1cd70*/  LDSM.16.MT88.4 R16, [R221+0x10800] ;  /* 0x01080000dd10783b */ /* 0x000ee20000004200 */
        /* <DEDUP_REMOVED lines=9> */
[-C--:B------:R-:W-:Y:S01]  /*1ce10*/  FMUL.FTZ R131, R131, R3.reuse ;  /* 0x0000000383837220 */ /* 0x080fe20000410000 */
[----:B------:R-:W2:Y:S01]  /*1ce20*/  LDSM.16.MT88.4 R8, [R219+0x10800] ;  /* 0x01080000db08783b */ /* 0x000ea20000004200 */
[----:B------:R-:W-:Y:S01]  /*1ce30*/  FFMA.FTZ R32, R251, R164, R32 ;  /* 0x000000a4fb207223 */ /* 0x000fe20000010020 */
[----:B------:R-:W-:Y:S01]  /*1ce40*/  MOV R164, R34 ;  /* 0x0000002200a47202 */ /* 0x000fe20000000f00 */
[----:B------:R-:W-:-:S02]  /*1ce50*/  FFMA.FTZ R3, R249, R3, R28 ;  /* 0x00000003f9037223 */ /* 0x000fc4000001001c */
[----:B------:R-:W-:Y:S01]  /*1ce60*/  FADD.FTZ R31, R31, R32 ;  /* 0x000000201f1f7221 */ /* 0x000fe20000010000 */
[----:B------:R-:W-:Y:S01]  /*1ce70*/  HMMA.16816.F32.BF16 R128, R4, R26, R128 ;  /* 0x0000001a0480723c */ /* 0x000fe20000041880 */
[----:B----4-:R-:W-:Y:S01]  /*1ce80*/  LDSM.16.MT88.4 R24, [R223+0x12800] ;  /* 0x01280000df18783b */ /* 0x010fe20000004200 */
[----:B------:R-:W-:Y:S02]  /*1ce90*/  FADD.FTZ R3, R2, R3 ;  /* 0x0000000302037221 */ /* 0x000fe40000010000 */
[----:B------:R-:W-:Y:S02]  /*1cea0*/  FADD.FTZ R30, R30, R31 ;  /* 0x0000001f1e1e7221 */ /* 0x000fe40000010000 */
[----:B------:R-:W-:Y:S01]  /*1ceb0*/  FADD.FTZ R2, R0, R3 ;  /* 0x0000000300027221 */ /* 0x000fe20000010000 */
        /* <DEDUP_REMOVED lines=59> */
[C---:B------:R-:W-:Y:S08]  /*1d270*/  HMMA.16816.F32.BF16 R124, R4.reuse, R20, R124 ;  /* 0x00000014047c723c */ /* 0x040ff0000004187c */
        /* <DEDUP_REMOVED lines=73> */
[----:B--2---:R-:W-:Y:S01]  /*1d710*/  HMMA.16816.F32.BF16 R160, R4, R8, R160 ;  /* 0x0000000804a0723c */ /* 0x004fe200000418a0 */
[----:B------:R-:W-:Y:S02]  /*1d720*/  FADD.FTZ R251, R177, R176 ;  /* 0x000000b0b1fb7221 */ /* 0x000fe40000010000 */
[----:B------:R-:W-:-:S05]  /*1d730*/  FADD.FTZ R249, R165, R166 ;  /* 0x000000a6a5f97221 */ /* 0x000fca0000010000 */
        /* <DEDUP_REMOVED lines=43> */
.L_x_8142:
        /* <DEDUP_REMOVED lines=9> */
.L_x_8160:
        /* <DEDUP_REMOVED lines=76> */
.L_x_8153:
[----:B------:R-:W-:Y:S02]  /*1df40*/  ULDC.64 UR4, c[0x0][0x118] ;  /* 0x0000460000047ab9 */ /* 0x000fe40000000a00 */
[----:B------:R-:W3:Y:S02]  /*1df50*/  LD.E R10, [R164.64+0x40] ;  /* 0x00004004a40a7980 */ /* 0x000ee4000c101900 */
[----:B---3--:R-:W-:Y:S04]  /*1df60*/  LEA R10, -R10, RZ, 0x6 ;  /* 0x000000ff0a0a7211 */ /* 0x008fe800078e31ff */
[----:B------:R-:W-:Y:S02]  /*1df70*/  SHF.R.S32.HI R5, RZ, 0x1f, R10 ;  /* 0x0000001fff057819 */ /* 0x000fe4000001140a */
.L_x_8154:
[----:B------:R-:W-:Y:S05]  /*1df80*/  BSYNC B0 ;  /* 0x0000000000007941 */ /* 0x000fea0003800000 */
.L_x_8152:
        /* <DEDUP_REMOVED lines=10> */
[----:B--2---:R-:W-:Y:S02]  /*1e030*/  IADD3 R4, P0, R252, R6, RZ ;  /* 0x00000006fc047210 */ /* 0x004fe40007f1e0ff */
[----:B------:R1:W-:Y:S02]  /*1e040*/  LDGSTS.E.BYPASS.LTC128B.128 [R245+0x12000], [R242.64+0x80] ;  /* 0x12000080f2f57fae */ /* 0x0003e4000b901d44 */
[----:B------:R-:W-:Y:S02]  /*1e050*/  IADD3.X R5, R250, R7, RZ, P0, !PT ;  /* 0x00000007fa057210 */ /* 0x000fe400007fe4ff */
[----:B------:R-:W-:Y:S01]  /*1e060*/  IADD3 R12, P0, R252, R4, RZ ;  /* 0x00000004fc0c7210 */ /* 0x000fe20007f1e0ff */
[----:B------:R1:W-:Y:S03]  /*1e070*/  LDGSTS.E.BYPASS.LTC128B.128 [R245+0x14000], [R242.64+0x100] ;  /* 0x14000100f2f57fae */ /* 0x0003e6000b901d44 */
[----:B------:R-:W-:Y:S02]  /*1e080*/  IADD3.X R13, R250, R5, RZ, P0, !PT ;  /* 0x00000005fa0d7210 */ /* 0x000fe400007fe4ff */
[----:B------:R1:W-:Y:S01]  /*1e090*/  LDGSTS.E.BYPASS.LTC128B.128 [R245+0x16000], [R242.64+0x180] ;  /* 0x16000180f2f57fae */ /* 0x0003e2000b901d44 */
[----:B------:R-:W-:Y:S04]  /*1e0a0*/  ISETP.GT.AND P0, PT, R247, R230, PT ;  /* 0x000000e6f700720c */ /* 0x000fe80003f04270 */
        /* <DEDUP_REMOVED lines=27> */
[----:B------:R-:W-:Y:S05]  /*1e260*/  LDSM.16.M88.4 R196, [R222+0x8800] ;  /* 0x00880000dec4783b */ /* 0x000fea0000000200 */
        /* <DEDUP_REMOVED lines=16> */
[----:B------:R-:W2:Y:S07]  /*1e370*/  LDSM.16.M88.4 R184, [R224] ;  /* 0x00000000e0b8783b */ /* 0x000eae0000000200 */
[C---:B------:R-:W-:Y:S08]  /*1e380*/  HMMA.16816.F32.BF16 R28, R172.reuse, R188, R28 ;  /* 0x000000bcac1c723c */ /* 0x040ff0000004181c */
[----:B------:R-:W-:Y:S01]  /*1e390*/  HMMA.16816.F32.BF16 R32, R172, R190, R32 ;  /* 0x000000beac20723c */ /* 0x000fe20000041820 */
[----:B------:R-:W2:Y:S05]  /*1e3a0*/  LDSM.16.M88.4 R172, [R215+0x800] ;  /* 0x00080000d7ac783b */ /* 0x000eaa0000000200 */
[----:B------:R-:W-:Y:S02]  /*1e3b0*/  LDSM.16.M88.4 R188, [R215+0x1800] ;  /* 0x00180000d7bc783b */ /* 0x000fe40000000200 */
        /* <DEDUP_REMOVED lines=9> */
[C---:B-----5:R-:W-:Y:S08]  /*1e450*/  HMMA.16816.F32.BF16 R28, R168.reuse, R180, R28 ;  /* 0x000000b4a81c723c */ /* 0x060ff0000004181c */
[----:B------:R-:W-:Y:S01]  /*1e460*/  HMMA.16816.F32.BF16 R32, R168, R182, R32 ;  /* 0x000000b6a820723c */ /* 0x000fe20000041820 */
[----:B------:R-:W4:Y:S05]  /*1e470*/  LDSM.16.M88.4 R168, [R228+0xa800] ;  /* 0x00a80000e4a8783b */ /* 0x000f2a0000000200 */
[----:B------:R-:W5:Y:S02]  /*1e480*/  LDSM.16.M88.4 R180, [R228+0xb000] ;  /* 0x00b00000e4b4783b */ /* 0x000f640000000200 */
        /* <DEDUP_REMOVED lines=8> */
[----:B------:R-:W1:Y:S07]  /*1e510*/  LDSM.16.M88.4 R176, [R214] ;  /* 0x00000000d6b0783b */ /* 0x000e6e0000000200 */
[C---:B------:R-:W-:Y:S08]  /*1e520*/  HMMA.16816.F32.BF16 R28, R184.reuse, R188, R28 ;  /* 0x000000bcb81c723c */ /* 0x040ff0000004181c */
[----:B------:R-:W-:Y:S01]  /*1e530*/  HMMA.16816.F32.BF16 R32, R184, R190, R32 ;  /* 0x000000beb820723c */ /* 0x000fe20000041820 */
[----:B------:R-:W1:Y:S05]  /*1e540*/  LDSM.16.M88.4 R184, [R213] ;  /* 0x00000000d5b8783b */ /* 0x000e6a0000000200 */
[----:B------:R-:W1:Y:S02]  /*1e550*/  LDSM.16.M88.4 R188, [R212] ;  /* 0x00000000d4bc783b */ /* 0x000e640000000200 */
[C---:B------:R-:W-:Y:S08]  /*1e560*/  HMMA.16816.F32.BF16 R4, R192.reuse, R196, R4 ;  /* 0x000000c4c004723c */ /* 0x040ff00000041804 */
[C---:B------:R-:W-:Y:S01]  /*1e570*/  HMMA.16816.F32.BF16 R8, R192.reuse, R198, R8 ;  /* 0x000000c6c008723c */ /* 0x040fe20000041808 */
[----:B------:R-:W1:Y:S07]  /*1e580*/  LDSM.16.M88.4 R196, [R211] ;  /* 0x00000000d3c4783b */ /* 0x000e6e0000000200 */
[C---:B----4-:R-:W-:Y:S08]  /*1e590*/  HMMA.16816.F32.BF16 R12, R192.reuse, R168, R12 ;  /* 0x000000a8c00c723c */ /* 0x050ff0000004180c */
[C---:B------:R-:W-:Y:S01]  /*1e5a0*/  HMMA.16816.F32.BF16 R16, R192.reuse, R170, R16 ;  /* 0x000000aac010723c */ /* 0x040fe20000041810 */
[----:B------:R-:W-:Y:S07]  /*1e5b0*/  LDSM.16.M88.4 R168, [R225+0x2000] ;  /* 0x00200000e1a8783b */ /* 0x000fee0000000200 */
[C---:B-----5:R-:W-:Y:S08]  /*1e5c0*/  HMMA.16816.F32.BF16 R20, R192.reuse, R180, R20 ;  /* 0x000000b4c014723c */ /* 0x060ff00000041814 */
[C---:B------:R-:W-:Y:S01]  /*1e5d0*/  HMMA.16816.F32.BF16 R24, R192.reuse, R182, R24 ;  /* 0x000000b6c018723c */ /* 0x040fe20000041818 */
[----:B------:R-:W4:Y:S07]  /*1e5e0*/  LDSM.16.M88.4 R180, [R222+0xa000] ;  /* 0x00a00000deb4783b */ /* 0x000f2e0000000200 */
[C---:B--2---:R-:W-:Y:S08]  /*1e5f0*/  HMMA.16816.F32.BF16 R28, R192.reuse, R200, R28 ;  /* 0x000000c8c01c723c */ /* 0x044ff0000004181c */
[----:B------:R-:W-:Y:S01]  /*1e600*/  HMMA.16816.F32.BF16 R32, R192, R202, R32 ;  /* 0x000000cac020723c */ /* 0x000fe20000041820 */
[----:B------:R-:W2:Y:S05]  /*1e610*/  LDSM.16.M88.4 R192, [R222+0xa800] ;  /* 0x00a80000dec0783b */ /* 0x000eaa0000000200 */
[----:B------:R-:W-:Y:S02]  /*1e620*/  LDSM.16.M88.4 R200, [R215+0x3800] ;  /* 0x00380000d7c8783b */ /* 0x000fe40000000200 */
[C---:B-1----:R-:W-:Y:S08]  /*1e630*/  HMMA.16816.F32.BF16 R4, R172.reuse, R176, R4 ;  /* 0x000000b0ac04723c */ /* 0x042ff00000041804 */
[C---:B------:R-:W-:Y:S01]  /*1e640*/  HMMA.16816.F32.BF16 R8, R172.reuse, R178, R8 ;  /* 0x000000b2ac08723c */ /* 0x040fe20000041808 */
[----:B------:R-:W1:Y:S07]  /*1e650*/  LDSM.16.M88.4 R176, [R222+0xb000] ;  /* 0x00b00000deb0783b */ /* 0x000e6e0000000200 */
[C---:B------:R-:W-:Y:S08]  /*1e660*/  HMMA.16816.F32.BF16 R12, R172.reuse, R184, R12 ;  /* 0x000000b8ac0c723c */ /* 0x040ff0000004180c */
[C---:B------:R-:W-:Y:S01]  /*1e670*/  HMMA.16816.F32.BF16 R16, R172.reuse, R186, R16 ;  /* 0x000000baac10723c */ /* 0x040fe20000041810 */
[----:B------:R-:W5:Y:S07]  /*1e680*/  LDSM.16.M88.4 R184, [R222+0xb800] ;  /* 0x00b80000deb8783b */ /* 0x000f6e0000000200 */
[C---:B------:R-:W-:Y:S08]  /*1e690*/  HMMA.16816.F32.BF16 R20, R172.reuse, R188, R20 ;  /* 0x000000bcac14723c */ /* 0x040ff00000041814 */
[C---:B------:R-:W-:Y:S01]  /*1e6a0*/  HMMA.16816.F32.BF16 R24, R172.reuse, R190, R24 ;  /* 0x000000beac18723c */ /* 0x040fe20000041818 */
[----:B------:R-:W-:Y:S07]  /*1e6b0*/  LDSM.16.M88.4 R188, [R215+0x2000] ;  /* 0x00200000d7bc783b */ /* 0x000fee0000000200 */
[C---:B------:R-:W-:Y:S08]  /*1e6c0*/  HMMA.16816.F32.BF16 R28, R172.reuse, R196, R28 ;  /* 0x000000c4ac1c723c */ /* 0x040ff0000004181c */
[----:B------:R-:W-:Y:S01]  /*1e6d0*/  HMMA.16816.F32.BF16 R32, R172, R198, R32 ;  /* 0x000000c6ac20723c */ /* 0x000fe20000041820 */
[----:B------:R-:W3:Y:S05]  /*1e6e0*/  LDSM.16.M88.4 R172, [R224+0x2000] ;  /* 0x00200000e0ac783b */ /* 0x000eea0000000200 */
[----:B------:R-:W-:Y:S02]  /*1e6f0*/  LDSM.16.M88.4 R196, [R215+0x3000] ;  /* 0x00300000d7c4783b */ /* 0x000fe40000000200 */
        /* <DEDUP_REMOVED lines=8> */
[----:B------:R-:W-:Y:S07]  /*1e780*/  LDSM.16.M88.4 R176, [R228+0xc000] ;  /* 0x00c00000e4b0783b */ /* 0x000fee0000000200 */
[C---:B-----5:R-:W-:Y:S08]  /*1e790*/  HMMA.16816.F32.BF16 R28, R168.reuse, R184, R28 ;  /* 0x000000b8a81c723c */ /* 0x060ff0000004181c */
[----:B------:R-:W-:Y:S01]  /*1e7a0*/  HMMA.16816.F32.BF16 R32, R168, R186, R32 ;  /* 0x000000baa820723c */ /* 0x000fe20000041820 */
[----:B------:R-:W1:Y:S05]  /*1e7b0*/  LDSM.16.M88.4 R168, [R229+0x4000] ;  /* 0x00400000e5a8783b */ /* 0x000e6a0000000200 */
[----:B------:R-:W2:Y:S02]  /*1e7c0*/  LDSM.16.M88.4 R184, [R228+0xc800] ;  /* 0x00c80000e4b8783b */ /* 0x000ea40000000200 */
        /* <DEDUP_REMOVED lines=8> */
[----:B------:R-:W4:Y:S07]  /*1e850*/  LDSM.16.M88.4 R196, [R210] ;  /* 0x00000000d2c4783b */ /* 0x000f2e0000000200 */
[C---:B------:R-:W-:Y:S08]  /*1e860*/  HMMA.16816.F32.BF16 R28, R172.reuse, R200, R28 ;  /* 0x000000c8ac1c723c */ /* 0x040ff0000004181c */
[----:B------:R-:W-:Y:S01]  /*1e870*/  HMMA.16816.F32.BF16 R32, R172, R202, R32 ;  /* 0x000000caac20723c */ /* 0x000fe20000041820 */
[----:B------:R-:W5:Y:S05]  /*1e880*/  LDSM.16.M88.4 R172, [R209] ;  /* 0x00000000d1ac783b */ /* 0x000f6a0000000200 */
[----:B------:R-:W-:Y:S02]  /*1e890*/  LDSM.16.M88.4 R200, [R207] ;  /* 0x00000000cfc8783b */ /* 0x000fe40000000200 */
[C---:B-1----:R-:W-:Y:S08]  /*1e8a0*/  HMMA.16816.F32.BF16 R4, R168.reuse, R176, R4 ;  /* 0x000000b0a804723c */ /* 0x042ff00000041804 */
[C---:B------:R-:W-:Y:S01]  /*1e8b0*/  HMMA.16816.F32.BF16 R8, R168.reuse, R178, R8 ;  /* 0x000000b2a808723c */ /* 0x040fe20000041808 */
[----:B------:R-:W1:Y:S07]  /*1e8c0*/  LDSM.16.M88.4 R176, [R208] ;  /* 0x00000000d0b0783b */ /* 0x000e6e0000000200 */
        /* <DEDUP_REMOVED lines=8> */
[----:B------:R-:W2:Y:S05]  /*1e950*/  LDSM.16.M88.4 R168, [R225+0x4000] ;  /* 0x00400000e1a8783b */ /* 0x000eaa0000000200 */
[----:B------:R-:W3:Y:S02]  /*1e960*/  LDSM.16.M88.4 R188, [R222+0xd000] ;  /* 0x00d00000debc783b */ /* 0x000ee40000000200 */
        /* <DEDUP_REMOVED lines=11> */
[----:B------:R-:W5:Y:S05]  /*1ea20*/  LDSM.16.M88.4 R192, [R215+0x4800] ;  /* 0x00480000d7c0783b */ /* 0x000f6a0000000200 */
[----:B------:R-:W-:Y:S02]  /*1ea30*/  LDSM.16.M88.4 R200, [R228+0xe000] ;  /* 0x00e00000e4c8783b */ /* 0x000fe40000000200 */
        /* <DEDUP_REMOVED lines=12> */
[----:B------:R-:W-:Y:S02]  /*1eb00*/  LDSM.16.M88.4 R196, [R204] ;  /* 0x00000000ccc4783b */ /* 0x000fe40000000200 */
        /* <DEDUP_REMOVED lines=9> */
[C---:B------:R-:W-:Y:S08]  /*1eba0*/  HMMA.16816.F32.BF16 R28, R172.reuse, R184, R28 ;  /* 0x000000b8ac1c723c */ /* 0x040ff0000004181c */
[----:B------:R-:W-:Y:S01]  /*1ebb0*/  HMMA.16816.F32.BF16 R32, R172, R186, R32 ;  /* 0x000000baac20723c */ /* 0x000fe20000041820 */
[----:B------:R-:W2:Y:S05]  /*1ebc0*/  LDSM.16.M88.4 R172, [R227+0x6000] ;  /* 0x00600000e3ac783b */ /* 0x000eaa0000000200 */
[----:B------:R-:W2:Y:S02]  /*1ebd0*/  LDSM.16.M88.4 R184, [R205] ;  /* 0x00000000cdb8783b */ /* 0x000ea40000000200 */
[C---:B---3--:R-:W-:Y:S08]  /*1ebe0*/  HMMA.16816.F32.BF16 R4, R188.reuse, R200, R4 ;  /* 0x000000c8bc04723c */ /* 0x048ff00000041804 */
[C---:B------:R-:W-:Y:S01]  /*1ebf0*/  HMMA.16816.F32.BF16 R8, R188.reuse, R202, R8 ;  /* 0x000000cabc08723c */ /* 0x040fe20000041808 */
[----:B------:R-:W3:Y:S07]  /*1ec00*/  LDSM.16.M88.4 R200, [R167] ;  /* 0x00000000a7c8783b */ /* 0x000eee0000000200 */
[C---:B----4-:R-:W-:Y:S08]  /*1ec10*/  HMMA.16816.F32.BF16 R12, R188.reuse, R168, R12 ;  /* 0x000000a8bc0c723c */ /* 0x050ff0000004180c */
[C---:B------:R-:W-:Y:S01]  /*1ec20*/  HMMA.16816.F32.BF16 R16, R188.reuse, R170, R16 ;  /* 0x000000aabc10723c */ /* 0x040fe20000041810 */
[----:B------:R-:W-:Y:S07]  /*1ec30*/  LDSM.16.M88.4 R168, [R225+0x6000] ;  /* 0x00600000e1a8783b */ /* 0x000fee0000000200 */
[C---:B-1----:R-:W-:Y:S08]  /*1ec40*/  HMMA.16816.F32.BF16 R20, R188.reuse, R176, R20 ;  /* 0x000000b0bc14723c */ /* 0x042ff00000041814 */
[C---:B------:R-:W-:Y:S01]  /*1ec50*/  HMMA.16816.F32.BF16 R24, R188.reuse, R178, R24 ;  /* 0x000000b2bc18723c */ /* 0x040fe20000041818 */
[----:B------:R-:W1:Y:S07]  /*1ec60*/  LDSM.16.M88.4 R176, [R222+0xe000] ;  /* 0x00e00000deb0783b */ /* 0x000e6e0000000200 */
[C---:B-----5:R-:W-:Y:S08]  /*1ec70*/  HMMA.16816.F32.BF16 R28, R188.reuse, R192, R28 ;  /* 0x000000c0bc1c723c */ /* 0x060ff0000004181c */
        /* <DEDUP_REMOVED lines=13> */
[----:B------:R-:W-:Y:S08]  /*1ed50*/  HMMA.16816.F32.BF16 R32, R172, R202, R32 ;  /* 0x000000caac20723c */ /* 0x000ff00000041820 */
[C---:B-1----:R-:W-:Y:S08]  /*1ed60*/  HMMA.16816.F32.BF16 R4, R168.reuse, R176, R4 ;  /* 0x000000b0a804723c */ /* 0x042ff00000041804 */
[C---:B------:R-:W-:Y:S08]  /*1ed70*/  HMMA.16816.F32.BF16 R8, R168.reuse, R178, R8 ;  /* 0x000000b2a808723c */ /* 0x040ff00000041808 */
[C---:B--2---:R-:W-:Y:S08]  /*1ed80*/  HMMA.16816.F32.BF16 R12, R168.reuse, R180, R12 ;  /* 0x000000b4a80c723c */ /* 0x044ff0000004180c */
[C---:B------:R-:W-:Y:S08]  /*1ed90*/  HMMA.16816.F32.BF16 R16, R168.reuse, R182, R16 ;  /* 0x000000b6a810723c */ /* 0x040ff00000041810 */
[C---:B----4-:R-:W-:Y:S08]  /*1eda0*/  HMMA.16816.F32.BF16 R20, R168.reuse, R184, R20 ;  /* 0x000000b8a814723c */ /* 0x050ff00000041814 */
[C---:B------:R-:W-:Y:S08]  /*1edb0*/  HMMA.16816.F32.BF16 R24, R168.reuse, R186, R24 ;  /* 0x000000baa818723c */ /* 0x040ff00000041818 */
[C---:B------:R-:W-:Y:S08]  /*1edc0*/  HMMA.16816.F32.BF16 R28, R168.reuse, R188, R28 ;  /* 0x000000bca81c723c */ /* 0x040ff0000004181c */
[----:B------:R-:W-:Y:S01]  /*1edd0*/  HMMA.16816.F32.BF16 R32, R168, R190, R32 ;  /* 0x000000bea820723c */ /* 0x000fe20000041820 */
[----:B------:R-:W1:Y:S07]  /*1ede0*/  LDSM.16.M88.4 R168, [R215+0x6800] ;  /* 0x00680000d7a8783b */ /* 0x000e6e0000000200 */
[C---:B-----5:R-:W-:Y:S08]  /*1edf0*/  HMMA.16816.F32.BF16 R4, R192.reuse, R196, R4 ;  /* 0x000000c4c004723c */ /* 0x060ff00000041804 */
        /* <DEDUP_REMOVED lines=25> */
[-C--:B------:R-:W-:Y:S05]  /*1ef90*/  FMUL.FTZ R19, R19, R3.reuse ;  /* 0x0000000313137220 */ /* 0x080fea0000410000 */
[----:B------:R3:W1:Y:S01]  /*1efa0*/  MUFU.TANH R197, R15 ;  /* 0x0000000f00c57308 */ /* 0x0006620000002400 */
[C---:B------:R-:W-:Y:S01]  /*1efb0*/  HMMA.16816.F32.BF16 R24, R192.reuse, R6, R24 ;  /* 0x00000006c018723c */ /* 0x040fe20000041818 */
[----:B-----5:R-:W5:Y:S01]  /*1efc0*/  LDSM.16.M88.4 R8, [R215+0x7800] ;  /* 0x00780000d708783b */ /* 0x020f620000000200 */
[----:B------:R-:W-:Y:S04]  /*1efd0*/  DEPBAR.LE SB0, 0x0 ;  /* 0x000080000000791a */ /* 0x000fe80000000000 */
[-C--:B------:R-:W-:Y:S03]  /*1efe0*/  FMUL.FTZ R4, R17, R3.reuse ;  /* 0x0000000311047220 */ /* 0x080fe60000410000 */
        /* <DEDUP_REMOVED lines=16> */
[----:B------:R-:W1:Y:S05]  /*1f0f0*/  MUFU.TANH R12, R12 ;  /* 0x0000000c000c7308 */ /* 0x000e6a0000002400 */
[-C--:B------:R-:W-:Y:S05]  /*1f100*/  FMUL.FTZ R180, R28, R3.reuse ;  /* 0x000000031cb47220 */ /* 0x080fea0000410000 */
[----:B------:R-:W1:Y:S01]  /*1f110*/  MUFU.TANH R13, R13 ;  /* 0x0000000d000d7308 */ /* 0x000e620000002400 */
[-C--:B------:R-:W-:Y:S02]  /*1f120*/  FMUL.FTZ R29, R29, R3.reuse ;  /* 0x000000031d1d7220 */ /* 0x080fe40000410000 */
[-C--:B---3--:R-:W-:Y:S02]  /*1f130*/  FMUL.FTZ R15, R30, R3.reuse ;  /* 0x000000031e0f7220 */ /* 0x088fe40000410000 */
[-C--:B------:R-:W-:Y:S02]  /*1f140*/  FMUL.FTZ R14, R31, R3.reuse ;  /* 0x000000031f0e7220 */ /* 0x080fe40000410000 */
[-C--:B------:R-:W-:Y:S02]  /*1f150*/  FMUL.FTZ R177, R32, R3.reuse ;  /* 0x0000000320b17220 */ /* 0x080fe40000410000 */
[-C--:B------:R-:W-:Y:S01]  /*1f160*/  FMUL.FTZ R17, R33, R3.reuse ;  /* 0x0000000321117220 */ /* 0x080fe20000410000 */
[----:B------:R-:W3:Y:S01]  /*1f170*/  MUFU.TANH R4, R4 ;  /* 0x0000000400047308 */ /* 0x000ee20000002400 */
        /* <DEDUP_REMOVED lines=35> */
[----:B-1----:R-:W1:Y:S01]  /*1f3b0*/  F2I.FTZ.U32.TRUNC.NTZ R25, R24 ;  /* 0x0000001800197305 */ /* 0x002e62000021f000 */
[C---:B------:R-:W-:Y:S02]  /*1f3c0*/  IADD3 R18, R5.reuse, -0x40, RZ ;  /* 0xffffffc005127810 */ /* 0x040fe40007ffe0ff */
[----:B------:R-:W-:Y:S02]  /*1f3d0*/  IABS R9, R5 ;  /* 0x0000000500097213 */ /* 0x000fe40000000000 */
[----:B------:R-:W-:Y:S04]  /*1f3e0*/  LOP3.LUT R5, R5, R20, RZ, 0x3c, !PT ;  /* 0x0000001405057212 */ /* 0x000fe800078e3cff */
        /* <DEDUP_REMOVED lines=10> */
[----:B------:R-:W-:Y:S02]  /*1f490*/  IMAD.HI.U32 R19, R22, R9, RZ ;  /* 0x0000000916137227 */ /* 0x000fe400078e00ff */
[----:B------:R-:W3:Y:S02]  /*1f4a0*/  LD.E.64 R22, [R164.64+0x38] ;  /* 0x00003804a4167980 */ /* 0x000ee4000c101b00 */
[-C--:B------:R-:W-:Y:S02]  /*1f4b0*/  IMAD R7, R11, R8.reuse, R7 ;  /* 0x000000080b077224 */ /* 0x080fe400078e0207 */
[----:B------:R-:W-:Y:S01]  /*1f4c0*/  IMAD R9, R19, R8, R9 ;  /* 0x0000000813097224 */ /* 0x000fe200078e0209 */
[----:B------:R-:W-:Y:S02]  /*1f4d0*/  LOP3.LUT R8, RZ, R20, RZ, 0x33, !PT ;  /* 0x00000014ff087212 */ /* 0x000fe400078e33ff */
        /* <DEDUP_REMOVED lines=35> */
.L_x_8158:
[----:B------:R-:W-:Y:S02]  /*1f710*/  ULDC.64 UR4, c[0x0][0x118] ;  /* 0x0000460000047ab9 */ /* 0x000fe40000000a00 */
[----:B------:R-:W2:Y:S02]  /*1f720*/  LD.E R20, [R164.64+0x38] ;  /* 0x00003804a4147980 */ /* 0x000ea4000c101900 */
[----:B--2---:R-:W-:Y:S04]  /*1f730*/  LEA R20, -R20, RZ, 0x6 ;  /* 0x000000ff14147211 */ /* 0x004fe800078e31ff */
[----:B------:R-:W-:Y:S02]  /*1f740*/  SHF.R.S32.HI R7, RZ, 0x1f, R20 ;  /* 0x0000001fff077819 */ /* 0x000fe40000011414 */
.L_x_8159:
[----:B------:R-:W-:Y:S05]  /*1f750*/  BSYNC B0 ;  /* 0x0000000000007941 */ /* 0x000fea0003800000 */
.L_x_8157:
        /* <DEDUP_REMOVED lines=13> */
[C---:B-12---:R-:W-:Y:S05]  /*1f830*/  IADD3 R18, P0, R8.reuse, R232, RZ ;  /* 0x000000e808127210 */ /* 0x046fea0007f1e0ff */
        /* <DEDUP_REMOVED lines=18> */
.L_x_8156:
[----:B--234-:R-:W-:Y:S05]  /*1f960*/  BSYNC B1 ;  /* 0x0000000000017941 */ /* 0x01cfea0003800000 */
.L_x_8155:
        /* <DEDUP_REMOVED lines=9> */
[C---:B------:R-:W-:Y:S02]  /*1fa00*/  ISETP.GE.AND P2, PT, R19.reuse, R248, PT ;  /* 0x000000f81300720c */ /* 0x040fe40003f46270 */
[----:B------:R-:W-:Y:S02]  /*1fa10*/  ISETP.GE.AND P6, PT, R19, R244, PT ;  /* 0x000000f41300720c */ /* 0x000fe40003fc6270 */
[C---:B------:R-:W-:Y:S02]  /*1fa20*/  ISETP.GE.AND P1, PT, R7.reuse, R248, PT ;  /* 0x000000f80700720c */ /* 0x040fe40003f26270 */
[----:B------:R-:W-:Y:S02]  /*1fa30*/  ISETP.GE.AND P5, PT, R7, R244, PT ;  /* 0x000000f40700720c */ /* 0x000fe40003fa6270 */
[C---:B------:R-:W-:Y:S02]  /*1fa40*/  ISETP.GE.AND P4, PT, R5.reuse, R248, PT ;  /* 0x000000f80500720c */ /* 0x040fe40003f86270 */
[----:B------:R-:W-:Y:S02]  /*1fa50*/  ISETP.GE.AND P3, PT, R5, R244, PT ;  /* 0x000000f40500720c */ /* 0x000fe40003f66270 */
[C---:B------:R-:W-:Y:S02]  /*1fa60*/  ISETP.GE.OR P1, PT, R7.reuse, R246, !P1 ;  /* 0x000000f60700720c */ /* 0x040fe40004f26670 */
[----:B------:R-:W-:Y:S02]  /*1fa70*/  ISETP.GE.OR P5, PT, R7, R238, !P5 ;  /* 0x000000ee0700720c */ /* 0x000fe40006fa6670 */
[C---:B------:R-:W-:Y:S02]  /*1fa80*/  IADD3 R21, R19.reuse, 0x9, RZ ;  /* 0x0000000913157810 */ /* 0x040fe40007ffe0ff */
[C---:B------:R-:W-:Y:S02]  /*1fa90*/  ISETP.GE.OR P2, PT, R19.reuse, R246, !P2 ;  /* 0x000000f61300720c */ /* 0x040fe40005746670 */
[C---:B------:R-:W-:Y:S02]  /*1faa0*/  IADD3 R7, R19.reuse, 0x10, RZ ;  /* 0x0000001013077810 */ /* 0x040fe40007ffe0ff */
[----:B------:R-:W-:Y:S02]  /*1fab0*/  ISETP.GE.OR P6, PT, R19, R238, !P6 ;  /* 0x000000ee1300720c */ /* 0x000fe400077c6670 */
[----:B------:R-:W-:Y:S02]  /*1fac0*/  FSEL R9, R172, -INF , !P2 ;  /* 0xff800000ac097808 */ /* 0x000fe40005000000 */
[C---:B------:R-:W-:Y:S02]  /*1fad0*/  ISETP.GE.OR P4, PT, R5.reuse, R246, !P4 ;  /* 0x000000f60500720c */ /* 0x040fe40006786670 */
[----:B------:R-:W-:Y:S02]  /*1fae0*/  ISETP.GE.OR P3, PT, R5, R238, !P3 ;  /* 0x000000ee0500720c */ /* 0x000fe40005f66670 */
[----:B------:R-:W-:Y:S02]  /*1faf0*/  FSEL R5, R174, -INF , !P6 ;  /* 0xff800000ae057808 */ /* 0x000fe40007000000 */
[-C--:B------:R-:W-:Y:S02]  /*1fb00*/  ISETP.GE.AND P6, PT, R7, R248.reuse, PT ;  /* 0x000000f80700720c */ /* 0x080fe40003fc6270 */
[C---:B------:R-:W-:Y:S02]  /*1fb10*/  ISETP.GE.AND P0, PT, R21.reuse, R248, PT ;  /* 0x000000f81500720c */ /* 0x040fe40003f06270 */
[C---:B------:R-:W-:Y:S02]  /*1fb20*/  ISETP.GE.AND P2, PT, R21.reuse, R244, PT ;  /* 0x000000f41500720c */ /* 0x040fe40003f46270 */
[-C--:B------:R-:W-:Y:S02]  /*1fb30*/  ISETP.GE.OR P0, PT, R21, R246.reuse, !P0 ;  /* 0x000000f61500720c */ /* 0x080fe40004706670 */
[----:B------:R-:W-:Y:S02]  /*1fb40*/  IADD3 R23, R19, 0x11, RZ ;  /* 0x0000001113177810 */ /* 0x000fe40007ffe0ff */
[----:B------:R-:W-:Y:S02]  /*1fb50*/  ISETP.GE.OR P6, PT, R7, R246, !P6 ;  /* 0x000000f60700720c */ /* 0x000fe400077c6670 */
[----:B------:R-:W-:Y:S02]  /*1fb60*/  ISETP.GE.OR P2, PT, R21, R238, !P2 ;  /* 0x000000ee1500720c */ /* 0x000fe40005746670 */
[----:B------:R-:W-:Y:S02]  /*1fb70*/  IADD3 R21, R19, 0x18, RZ ;  /* 0x0000001813157810 */ /* 0x000fe40007ffe0ff */
[----:B------:R-:W-:Y:S02]  /*1fb80*/  FSEL R8, R175, -INF , !P4 ;  /* 0xff800000af087808 */ /* 0x000fe40006000000 */
[----:B------:R-:W-:Y:S02]  /*1fb90*/  FSEL R192, R170, -INF , !P6 ;  /* 0xff800000aac07808 */ /* 0x000fe40007000000 */
[-C--:B------:R-:W-:Y:S02]  /*1fba0*/  ISETP.GE.AND P6, PT, R21, R248.reuse, PT ;  /* 0x000000f81500720c */ /* 0x080fe40003fc6270 */
[----:B------:R-:W-:Y:S02]  /*1fbb0*/  ISETP.GE.AND P4, PT, R23, R248, PT ;  /* 0x000000f81700720c */ /* 0x000fe40003f86270 */
[----:B------:R-:W-:Y:S02]  /*1fbc0*/  FSEL R11, R173, -INF , !P1 ;  /* 0xff800000ad0b7808 */ /* 0x000fe40004800000 */
[----:B------:R-:W-:Y:S02]  /*1fbd0*/  ISETP.GE.AND P1, PT, R7, R244, PT ;  /* 0x000000f40700720c */ /* 0x000fe40003f26270 */
[C---:B------:R-:W-:Y:S02]  /*1fbe0*/  IADD3 R27, R19.reuse, 0x19, RZ ;  /* 0x00000019131b7810 */ /* 0x040fe40007ffe0ff */
[----:B------:R-:W-:Y:S02]  /*1fbf0*/  IADD3 R25, R19, 0x20, RZ ;  /* 0x0000002013197810 */ /* 0x000fe40007ffe0ff */
[-C--:B------:R-:W-:Y:S02]  /*1fc00*/  ISETP.GE.OR P6, PT, R21, R246.reuse, !P6 ;  /* 0x000000f61500720c */ /* 0x080fe400077c6670 */
[----:B------:R-:W-:Y:S02]  /*1fc10*/  ISETP.GE.OR P4, PT, R23, R246, !P4 ;  /* 0x000000f61700720c */ /* 0x000fe40006786670 */
[----:B------:R-:W-:Y:S02]  /*1fc20*/  ISETP.GE.OR P1, PT, R7, R238, !P1 ;  /* 0x000000ee0700720c */ /* 0x000fe40004f26670 */
[----:B------:R-:W-:Y:S02]  /*1fc30*/  FSEL R7, R176, -INF , !P0 ;  /* 0xff800000b0077808 */ /* 0x000fe40004000000 */
[----:B------:R-:W-:Y:S02]  /*1fc40*/  FSEL R193, R12, -INF , !P4 ;  /* 0xff8000000cc17808 */ /* 0x000fe40006000000 */
[----:B------:R-:W-:Y:S02]  /*1fc50*/  FSEL R194, R13, -INF , !P6 ;  /* 0xff8000000dc27808 */ /* 0x000fe40007000000 */
[----:B------:R-:W-:Y:S02]  /*1fc60*/  ISETP.GE.AND P0, PT, R23, R244, PT ;  /* 0x000000f41700720c */ /* 0x000fe40003f06270 */
[-C--:B------:R-:W-:Y:S02]  /*1fc70*/  ISETP.GE.AND P4, PT, R27, R248.reuse, PT ;  /* 0x000000f81b00720c */ /* 0x080fe40003f86270 */
[----:B------:R-:W-:Y:S02]  /*1fc80*/  ISETP.GE.AND P6, PT, R25, R248, PT ;  /* 0x000000f81900720c */ /* 0x000fe40003fc6270 */
[----:B------:R-:W-:Y:S02]  /*1fc90*/  ISETP.GE.OR P0, PT, R23, R238, !P0 ;  /* 0x000000ee1700720c */ /* 0x000fe40004706670 */
[----:B------:R-:W-:Y:S02]  /*1fca0*/  IADD3 R23, R19, 0x21, RZ ;  /* 0x0000002113177810 */ /* 0x000fe40007ffe0ff */
[-C--:B------:R-:W-:Y:S02]  /*1fcb0*/  ISETP.GE.OR P4, PT, R27, R246.reuse, !P4 ;  /* 0x000000f61b00720c */ /* 0x080fe40006786670 */
[----:B------:R-:W-:Y:S02]  /*1fcc0*/  ISETP.GE.OR P6, PT, R25, R246, !P6 ;  /* 0x000000f61900720c */ /* 0x000fe400077c6670 */
[----:B------:R-:W-:Y:S02]  /*1fcd0*/  FSEL R195, R4, -INF , !P4 ;  /* 0xff80000004c37808 */ /* 0x000fe40006000000 */
[----:B------:R-:W-:Y:S02]  /*1fce0*/  FMNMX.FTZ R4, R9, R2, !PT ;  /* 0x0000000209047209 */ /* 0x000fe40007810000 */
[----:B------:R-:W-:Y:S02]  /*1fcf0*/  FSEL R200, R200, -INF , !P6 ;  /* 0xff800000c8c87808 */ /* 0x000fe40007000000 */
[C---:B------:R-:W-:Y:S02]  /*1fd00*/  ISETP.GE.AND P6, PT, R23.reuse, R248, PT ;  /* 0x000000f81700720c */ /* 0x040fe40003fc6270 */
[----:B------:R-:W-:Y:S02]  /*1fd10*/  FSEL R168, R168, -INF , !P2 ;  /* 0xff800000a8a87808 */ /* 0x000fe40005000000 */
[C---:B------:R-:W-:Y:S02]  /*1fd20*/  ISETP.GE.AND P2, PT, R23.reuse, R244, PT ;  /* 0x000000f41700720c */ /* 0x040fe40003f46270 */
[C---:B------:R-:W-:Y:S02]  /*1fd30*/  ISETP.GE.OR P6, PT, R23.reuse, R246, !P6 ;  /* 0x000000f61700720c */ /* 0x040fe400077c6670 */
[----:B------:R-:W-:Y:S02]  /*1fd40*/  ISETP.GE.OR P2, PT, R23, R238, !P2 ;  /* 0x000000ee1700720c */ /* 0x000fe40005746670 */
[----:B------:R-:W-:Y:S02]  /*1fd50*/  FMNMX.FTZ R23, R11, R4, !PT ;  /* 0x000000040b177209 */ /* 0x000fe40007810000 */
[----:B------:R-:W-:Y:S02]  /*1fd60*/  FSEL R169, R169, -INF , !P3 ;  /* 0xff800000a9a97808 */ /* 0x000fe40005800000 */
[----:B------:R-:W-:Y:S02]  /*1fd70*/  FMNMX.FTZ R4, R8, R23, !PT ;  /* 0x0000001708047209 */ /* 0x000fe40007810000 */
[----:B------:R-:W-:Y:S02]  /*1fd80*/  IADD3 R13, R19, 0x28, RZ ;  /* 0x00000028130d7810 */ /* 0x000fe40007ffe0ff */
[----:B------:R-:W-:Y:S02]  /*1fd90*/  FMNMX.FTZ R23, R7, R4, !PT ;  /* 0x0000000407177209 */ /* 0x000fe40007810000 */
[----:B------:R-:W-:Y:S02]  /*1fda0*/  ISETP.GE.AND P3, PT, R25, R244, PT ;  /* 0x000000f41900720c */ /* 0x000fe40003f66270 */
[----:B------:R-:W-:Y:S02]  /*1fdb0*/  FSEL R10, R166, -INF , !P5 ;  /* 0xff800000a60a7808 */ /* 0x000fe40006800000 */
[----:B------:R-:W-:Y:S02]  /*1fdc0*/  FMNMX.FTZ R4, R192, R23, !PT ;  /* 0x00000017c0047209 */ /* 0x000fe40007810000 */
[----:B------:R-:W-:Y:S02]  /*1fdd0*/  FSEL R203, R203, -INF , !P6 ;  /* 0xff800000cbcb7808 */ /* 0x000fe40007000000 */
[----:B------:R-:W-:Y:S02]  /*1fde0*/  ISETP.GE.AND P6, PT, R13, R248, PT ;  /* 0x000000f80d00720c */ /* 0x000fe40003fc6270 */
[----:B------:R-:W-:Y:S02]  /*1fdf0*/  ISETP.GE.AND P4, PT, R27, R244, PT ;  /* 0x000000f41b00720c */ /* 0x000fe40003f86270 */
[----:B------:R-:W-:Y:S02]  /*1fe00*/  ISETP.GE.OR P3, PT, R25, R238, !P3 ;  /* 0x000000ee1900720c */ /* 0x000fe40005f66670 */
[----:B------:R-:W-:Y:S02]  /*1fe10*/  FMNMX.FTZ R25, R5, R0, !PT ;  /* 0x0000000005197209 */ /* 0x000fe40007810000 */
[----:B------:R-:W-:Y:S02]  /*1fe20*/  ISETP.GE.AND P5, PT, R21, R244, PT ;  /* 0x000000f41500720c */ /* 0x000fe40003fa6270 */
[----:B------:R-:W-:Y:S02]  /*1fe30*/  ISETP.GE.OR P4, PT, R27, R238, !P4 ;  /* 0x000000ee1b00720c */ /* 0x000fe40006786670 */
[----:B------:R-:W-:Y:S02]  /*1fe40*/  ISETP.GE.OR P6, PT, R13, R246, !P6 ;  /* 0x000000f60d00720c */ /* 0x000fe400077c6670 */
[----:B------:R-:W-:Y:S02]  /*1fe50*/  FMNMX.FTZ R27, R193, R4, !PT ;  /* 0x00000004c11b7209 */ /* 0x000fe40007810000 */
[----:B------:R-:W-:Y:S02]  /*1fe60*/  FMNMX.FTZ R4, R10, R25, !PT ;  /* 0x000000190a047209 */ /* 0x000fe40007810000 */
[----:B------:R-:W-:Y:S02]  /*1fe70*/  ISETP.GE.OR P5, PT, R21, R238, !P5 ;  /* 0x000000ee1500720c */ /* 0x000fe40006fa6670 */
[----:B------:R-:W-:Y:S02]  /*1fe80*/  IADD3 R21, R19, 0x29, RZ ;  /* 0x0000002913157810 */ /* 0x000fe40007ffe0ff */
[----:B------:R-:W-:Y:S02]  /*1fe90*/  FSEL R233, R6, -INF , !P6 ;  /* 0xff80000006e97808 */ /* 0x000fe40007000000 */
[----:B------:R-:W-:Y:S02]  /*1fea0*/  FMNMX.FTZ R6, R194, R27, !PT ;  /* 0x0000001bc2067209 */ /* 0x000fe40007810000 */
[----:B------:R-:W-:Y:S02]  /*1feb0*/  FMNMX.FTZ R25, R169, R4, !PT ;  /* 0x00000004a9197209 */ /* 0x000fe40007810000 */
[----:B------:R-:W-:Y:S02]  /*1fec0*/  ISETP.GE.AND P6, PT, R21, R248, PT ;  /* 0x000000f81500720c */ /* 0x000fe40003fc6270 */
[----:B------:R-:W-:Y:S02]  /*1fed0*/  FSEL R196, R196, -INF , !P1 ;  /* 0xff800000c4c47808 */ /* 0x000fe40004800000 */
[----:B------:R-:W-:Y:S02]  /*1fee0*/  FMNMX.FTZ R27, R195, R6, !PT ;  /* 0x00000006c31b7209 */ /* 0x000fe40007810000 */
[----:B------:R-:W-:Y:S02]  /*1fef0*/  FMNMX.FTZ R25, R168, R25, !PT ;  /* 0x00000019a8197209 */ /* 0x000fe40007810000 */
[----:B------:R-:W-:Y:S02]  /*1ff00*/  IADD3 R23, R19, 0x30, RZ ;  /* 0x0000003013177810 */ /* 0x000fe40007ffe0ff */
[----:B------:R-:W-:Y:S02]  /*1ff10*/  ISETP.GE.OR P6, PT, R21, R246, !P6 ;  /* 0x000000f61500720c */ /* 0x000fe400077c6670 */
[----:B------:R-:W-:Y:S02]  /*1ff20*/  FSEL R197, R197, -INF , !P0 ;  /* 0xff800000c5c57808 */ /* 0x000fe40004000000 */
[C---:B------:R-:W-:Y:S02]  /*1ff30*/  ISETP.GE.AND P0, PT, R21.reuse, R244, PT ;  /* 0x000000f41500720c */ /* 0x040fe40003f06270 */
[----:B------:R-:W-:Y:S02]  /*1ff40*/  FMNMX.FTZ R4, R200, R27, !PT ;  /* 0x0000001bc8047209 */ /* 0x000fe40007810000 */
[----:B------:R-:W-:Y:S02]  /*1ff50*/  FMNMX.FTZ R6, R196, R25, !PT ;  /* 0x00000019c4067209 */ /* 0x000fe40007810000 */
[----:B------:R-:W-:Y:S02]  /*1ff60*/  ISETP.GE.OR P0, PT, R21, R238, !P0 ;  /* 0x000000ee1500720c */ /* 0x000fe40004706670 */
[----:B------:R-:W-:Y:S02]  /*1ff70*/  IADD3 R21, R19, 0x31, RZ ;  /* 0x0000003113157810 */ /* 0x000fe40007ffe0ff */
[----:B------:R-:W-:Y:S02]  /*1ff80*/  FSEL R202, R202, -INF , !P6 ;  /* 0xff800000caca7808 */ /* 0x000fe40007000000 */
        /* <DEDUP_REMOVED lines=8> */
[C---:B------:R-:W-:Y:S02]  /*20010*/  IADD3 R13, R19.reuse, 0x38, RZ ;  /* 0x00000038130d7810 */ /* 0x040fe40007ffe0ff */
[----:B------:R-:W-:Y:S02]  /*20020*/  IADD3 R19, R19, 0x39, RZ ;  /* 0x0000003913137810 */ /* 0x000fe40007ffe0ff */
[----:B------:R-:W-:Y:S02]  /*20030*/  FSEL R199, R199, -INF , !P4 ;  /* 0xff800000c7c77808 */ /* 0x000fe40006000000 */
[----:B------:R-:W-:Y:S02]  /*20040*/  FMNMX.FTZ R25, R233, R4, !PT ;  /* 0x00000004e9197209 */ /* 0x000fe40007810000 */
[----:B------:R-:W-:Y:S02]  /*20050*/  FMNMX.FTZ R4, R198, R27, !PT ;  /* 0x0000001bc6047209 */ /* 0x000fe40007810000 */
[----:B------:R-:W-:Y:S02]  /*20060*/  ISETP.GE.OR P5, PT, R21, R246, !P5 ;  /* 0x000000f61500720c */ /* 0x000fe40006fa6670 */
[----:B------:R-:W-:Y:S02]  /*20070*/  FSEL R180, R180, -INF , !P6 ;  /* 0xff800000b4b47808 */ /* 0x000fe40007000000 */
[-C--:B------:R-:W-:Y:S02]  /*20080*/  ISETP.GE.AND P6, PT, R13, R248.reuse, PT ;  /* 0x000000f80d00720c */ /* 0x080fe40003fc6270 */
[----:B------:R-:W-:Y:S02]  /*20090*/  ISETP.GE.AND P4, PT, R19, R248, PT ;  /* 0x000000f81300720c */ /* 0x000fe40003f86270 */
[----:B------:R-:W-:Y:S02]  /*200a0*/  FMNMX.FTZ R4, R199, R4, !PT ;  /* 0x00000004c7047209 */ /* 0x000fe40007810000 */
[----:B------:R-:W-:Y:S02]  /*200b0*/  FMNMX.FTZ R25, R202, R25, !PT ;  /* 0x00000019ca197209 */ /* 0x000fe40007810000 */
[----:B------:R-:W-:Y:S02]  /*200c0*/  FSEL R201, R201, -INF , !P3 ;  /* 0xff800000c9c97808 */ /* 0x000fe40005800000 */
[-C--:B------:R-:W-:Y:S02]  /*200d0*/  ISETP.GE.OR P6, PT, R13, R246.reuse, !P6 ;  /* 0x000000f60d00720c */ /* 0x080fe400077c6670 */
[----:B------:R-:W-:Y:S02]  /*200e0*/  ISETP.GE.OR P4, PT, R19, R246, !P4 ;  /* 0x000000f61300720c */ /* 0x000fe40006786670 */
[----:B------:R-:W-:Y:S02]  /*200f0*/  FSEL R179, R179, -INF , !P5 ;  /* 0xff800000b3b37808 */ /* 0x000fe40006800000 */
[----:B------:R-:W-:Y:S02]  /*20100*/  FMNMX.FTZ R6, R180, R25, !PT ;  /* 0x00000019b4067209 */ /* 0x000fe40007810000 */
[----:B------:R-:W-:Y:S02]  /*20110*/  FSEL R183, R183, -INF , !P2 ;  /* 0xff800000b7b77808 */ /* 0x000fe40005000000 */
[----:B------:R-:W-:Y:S02]  /*20120*/  FMNMX.FTZ R12, R201, R4, !PT ;  /* 0x00000004c90c7209 */ /* 0x000fe40007810000 */
[----:B------:R-:W-:Y:S02]  /*20130*/  FSEL R176, R17, -INF , !P4 ;  /* 0xff80000011b07808 */ /* 0x000fe40006000000 */
[----:B------:R-:W-:Y:S02]  /*20140*/  ISETP.GE.AND P2, PT, R23, R244, PT ;  /* 0x000000f41700720c */ /* 0x000fe40003f46270 */
[----:B------:R-:W-:Y:S02]  /*20150*/  FSEL R177, R177, -INF , !P6 ;  /* 0xff800000b1b17808 */ /* 0x000fe40007000000 */
[----:B------:R-:W-:Y:S02]  /*20160*/  FMNMX.FTZ R6, R179, R6, !PT ;  /* 0x00000006b3067209 */ /* 0x000fe40007810000 */
[----:B------:R-:W-:Y:S02]  /*20170*/  FSEL R182, R182, -INF , !P1 ;  /* 0xff800000b6b67808 */ /* 0x000fe40004800000 */
[----:B------:R-:W-:Y:S02]  /*20180*/  FMNMX.FTZ R17, R183, R12, !PT ;  /* 0x0000000cb7117209 */ /* 0x000fe40007810000 */
[----:B------:R-:W-:Y:S02]  /*20190*/  ISETP.GE.OR P2, PT, R23, R238, !P2 ;  /* 0x000000ee1700720c */ /* 0x000fe40005746670 */
[----:B------:R-:W-:Y:S02]  /*201a0*/  ISETP.GE.AND P1, PT, R21, R244, PT ;  /* 0x000000f41500720c */ /* 0x000fe40003f26270 */
[----:B------:R-:W-:Y:S02]  /*201b0*/  FMNMX.FTZ R25, R177, R6, !PT ;  /* 0x00000006b1197209 */ /* 0x000fe40007810000 */
[----:B------:R-:W-:Y:S02]  /*201c0*/  FSEL R181, R181, -INF , !P0 ;  /* 0xff800000b5b57808 */ /* 0x000fe40004000000 */
[----:B------:R-:W-:Y:S02]  /*201d0*/  FMNMX.FTZ R6, R182, R17, !PT ;  /* 0x00000011b6067209 */ /* 0x000fe40007810000 */
[----:B------:R-:W-:Y:S02]  /*201e0*/  ISETP.GE.OR P1, PT, R21, R238, !P1 ;  /* 0x000000ee1500720c */ /* 0x000fe40004f26670 */
[----:B------:R-:W-:Y:S01]  /*201f0*/  FSEL R175, R15, -INF , !P2 ;  /* 0xff8000000faf7808 */ /* 0x000fe20005000000 */
[----:B------:R-:W-:Y:S01]  /*20200*/  LDSM.16.MT88.4 R20, [R221+0x10000] ;  /* 0x01000000dd14783b */ /* 0x000fe20000004200 */
[----:B------:R-:W-:Y:S02]  /*20210*/  ISETP.GE.AND P0, PT, R13, R244, PT ;  /* 0x000000f40d00720c */ /* 0x000fe40003f06270 */
[----:B------:R-:W-:Y:S02]  /*20220*/  FMNMX.FTZ R6, R181, R6, !PT ;  /* 0x00000006b5067209 */ /* 0x000fe40007810000 */
[----:B------:R-:W-:Y:S02]  /*20230*/  FSEL R174, R14, -INF , !P1 ;  /* 0xff8000000eae7808 */ /* 0x000fe40004800000 */
[----:B------:R-:W-:Y:S02]  /*20240*/  ISETP.GE.OR P2, PT, R13, R238, !P0 ;  /* 0x000000ee0d00720c */ /* 0x000fe40004746670 */
[----:B------:R-:W-:Y:S02]  /*20250*/  FMNMX.FTZ R13, R175, R6, !PT ;  /* 0x00000006af0d7209 */ /* 0x000fe40007810000 */
[C---:B------:R-:W-:Y:S02]  /*20260*/  ISETP.GE.AND P0, PT, R19.reuse, R244, PT ;  /* 0x000000f41300720c */ /* 0x040fe40003f06270 */
[----:B------:R-:W-:Y:S02]  /*20270*/  FSEL R173, R16, -INF , !P2 ;  /* 0xff80000010ad7808 */ /* 0x000fe40005000000 */
[----:B------:R-:W-:Y:S02]  /*20280*/  FMNMX.FTZ R12, R174, R13, !PT ;  /* 0x0000000dae0c7209 */ /* 0x000fe40007810000 */
[----:B------:R-:W-:Y:S02]  /*20290*/  ISETP.GE.OR P0, PT, R19, R238, !P0 ;  /* 0x000000ee1300720c */ /* 0x000fe40004706670 */
[----:B------:R-:W-:Y:S02]  /*202a0*/  FMNMX.FTZ R4, R176, R25, !PT ;  /* 0x00000019b0047209 */ /* 0x000fe40007810000 */
[----:B------:R-:W-:Y:S02]  /*202b0*/  FSEL R166, R3, -INF , !P0 ;  /* 0xff80000003a67808 */ /* 0x000fe40004000000 */
[----:B------:R-:W-:Y:S01]  /*202c0*/  FMNMX.FTZ R3, R173, R12, !PT ;  /* 0x0000000cad037209 */ /* 0x000fe20007810000 */
[----:B------:R-:W1:Y:S03]  /*202d0*/  SHFL.BFLY PT, R17, R4, 0x2, 0x1f ;  /* 0x0c401f0004117f89 */ /* 0x000e6600000e0000 */
[----:B------:R-:W-:Y:S05]  /*202e0*/  FMNMX.FTZ R6, R166, R3, !PT ;  /* 0x00000003a6067209 */ /* 0x000fea0007810000 */
[----:B------:R-:W2:Y:S08]  /*202f0*/  SHFL.BFLY PT, R3, R6, 0x2, 0x1f ;  /* 0x0c401f0006037f89 */ /* 0x000eb000000e0000 */
[----:B------:R-:W-:Y:S01]  /*20300*/  LDSM.16.MT88.4 R12, [R223+0x10000] ;  /* 0x01000000df0c783b */ /* 0x000fe20000004200 */
[----:B-1----:R-:W-:Y:S07]  /*20310*/  FMNMX.FTZ R17, R4, R17, !PT ;  /* 0x0000001104117209 */ /* 0x002fee0007810000 */
[----:B---3--:R-:W1:Y:S01]  /*20320*/  SHFL.BFLY PT, R164, R17, 0x1, 0x1f ;  /* 0x0c201f0011a47f89 */ /* 0x008e6200000e0000 */
[----:B--2---:R-:W-:Y:S07]  /*20330*/  FMNMX.FTZ R4, R6, R3, !PT ;  /* 0x0000000306047209 */ /* 0x004fee0007810000 */
[----:B------:R-:W2:Y:S01]  /*20340*/  SHFL.BFLY PT, R3, R4, 0x1, 0x1f ;  /* 0x0c201f0004037f89 */ /* 0x000ea200000e0000 */
[----:B-1----:R-:W-:Y:S04]  /*20350*/  FMNMX.FTZ R164, R17, R164, !PT ;  /* 0x000000a411a47209 */ /* 0x002fe80007810000 */
[----:B------:R-:W-:Y:S01]  /*20360*/  FSETP.NEU.FTZ.AND P1, PT, R164, -INF , PT ;  /* 0xff800000a400780b */ /* 0x000fe20003f3d000 */
[----:B----4-:R-:W-:Y:S01]  /*20370*/  FMUL.FTZ R178, R165, R164 ;  /* 0x000000a4a5b27220 */ /* 0x010fe20000410000 */
[----:B--2---:R-:W-:Y:S04]  /*20380*/  FMNMX.FTZ R3, R4, R3, !PT ;  /* 0x0000000304037209 */ /* 0x004fe80007810000 */
        /* <DEDUP_REMOVED lines=10> */
[----:B------:R-:W-:Y:S01]  /*20430*/  FSEL R5, R164, RZ, P1 ;  /* 0x000000ffa4057208 */ /* 0x000fe20000800000 */
[-CC-:B------:R-:W-:Y:S02]  /*20440*/  FFMA.FTZ R188, R10, R165.reuse, -R172.reuse ;  /* 0x000000a50abc7223 */ /* 0x180fe400000108ac */
[-C--:B------:R-:W-:Y:S02]  /*20450*/  FFMA.FTZ R187, R169, R165.reuse, -R172 ;  /* 0x000000a5a9bb7223 */ /* 0x080fe400000108ac */
[----:B------:R-:W-:Y:S01]  /*20460*/  FADD.FTZ R4, -R5, R2 ;  /* 0x0000000205047221 */ /* 0x000fe20000010100 */
[----:B------:R-:W-:Y:S01]  /*20470*/  FSEL R5, R3, RZ, P0 ;  /* 0x000000ff03057208 */ /* 0x000fe20000000000 */
[-C--:B------:R-:W-:Y:S01]  /*20480*/  FFMA.FTZ R186, R168, R165.reuse, -R172 ;  /* 0x000000a5a8ba7223 */ /* 0x080fe200000108ac */
[----:B------:R-:W1:Y:S01]  /*20490*/  MUFU.EX2 R184, R184 ;  /* 0x000000b800b87308 */ /* 0x000e620000000800 */
[----:B------:R-:W-:Y:S01]  /*204a0*/  FMUL.FTZ R2, R165, R4 ;  /* 0x00000004a5027220 */ /* 0x000fe20000410000 */
[----:B------:R-:W-:Y:S01]  /*204b0*/  ISETP.GT.AND P0, PT, R247, R230, PT ;  /* 0x000000e6f700720c */ /* 0x000fe20003f04270 */
[----:B------:R-:W-:Y:S02]  /*204c0*/  FADD.FTZ R4, -R5, R0 ;  /* 0x0000000005047221 */ /* 0x000fe40000010100 */
[-CC-:B------:R-:W-:Y:S02]  /*204d0*/  FFMA.FTZ R180, R180, R165.reuse, -R178.reuse ;  /* 0x000000a5b4b47223 */ /* 0x180fe400000108b2 */
[----:B------:R-:W-:Y:S02]  /*204e0*/  FMUL.FTZ R0, R165, R4 ;  /* 0x00000004a5007220 */ /* 0x000fe40000410000 */
[-CC-:B------:R-:W-:Y:S01]  /*204f0*/  FFMA.FTZ R179, R179, R165.reuse, -R178.reuse ;  /* 0x000000a5b3b37223 */ /* 0x180fe200000108b2 */
[----:B------:R-:W2:Y:S01]  /*20500*/  MUFU.EX2 R2, R2 ;  /* 0x0000000200027308 */ /* 0x000ea20000000800 */
[-C--:B------:R-:W-:Y:S02]  /*20510*/  FFMA.FTZ R177, R177, R165.reuse, -R178 ;  /* 0x000000a5b1b17223 */ /* 0x080fe400000108b2 */
[-CC-:B------:R-:W-:Y:S02]  /*20520*/  FFMA.FTZ R175, R175, R165.reuse, -R172.reuse ;  /* 0x000000a5afaf7223 */ /* 0x180fe400000108ac */
[-C--:B------:R-:W-:Y:S02]  /*20530*/  FFMA.FTZ R174, R174, R165.reuse, -R172 ;  /* 0x000000a5aeae7223 */ /* 0x080fe400000108ac */
[-CC-:B------:R-:W-:Y:S02]  /*20540*/  FFMA.FTZ R192, R192, R165.reuse, -R178.reuse ;  /* 0x000000a5c0c07223 */ /* 0x180fe400000108b2 */
[-CC-:B------:R-:W-:Y:S01]  /*20550*/  FFMA.FTZ R193, R193, R165.reuse, -R178.reuse ;  /* 0x000000a5c1c17223 */ /* 0x180fe200000108b2 */
[----:B------:R-:W3:Y:S01]  /*20560*/  MUFU.EX2 R0, R0 ;  /* 0x0000000000007308 */ /* 0x000ee20000000800 */
[-CC-:B------:R-:W-:Y:S02]  /*20570*/  FFMA.FTZ R194, R194, R165.reuse, -R178.reuse ;  /* 0x000000a5c2c27223 */ /* 0x180fe400000108b2 */
[----:B------:R-:W-:Y:S01]  /*20580*/  FFMA.FTZ R195, R195, R165, -R178 ;  /* 0x000000a5c3c37223 */ /* 0x000fe200000108b2 */
[----:B-1----:R-:W-:Y:S01]  /*20590*/  F2FP.BF16.PACK_AB R168, R184, R185 ;  /* 0x000000b9b8a8723e */ /* 0x002fe200000010ff */
[-CC-:B------:R-:W-:Y:S02]  /*205a0*/  FFMA.FTZ R196, R196, R165.reuse, -R172.reuse ;  /* 0x000000a5c4c47223 */ /* 0x180fe400000108ac */
[-CC-:B------:R-:W-:Y:S02]  /*205b0*/  FFMA.FTZ R197, R197, R165.reuse, -R172.reuse ;  /* 0x000000a5c5c57223 */ /* 0x180fe400000108ac */
[-CC-:B------:R-:W-:Y:S01]  /*205c0*/  FFMA.FTZ R198, R198, R165.reuse, -R172.reuse ;  /* 0x000000a5c6c67223 */ /* 0x180fe200000108ac */
[----:B------:R-:W-:Y:S01]  /*205d0*/  MUFU.EX2 R191, R191 ;  /* 0x000000bf00bf7308 */ /* 0x000fe20000000800 */
[-C--:B------:R-:W-:Y:S02]  /*205e0*/  FFMA.FTZ R199, R199, R165.reuse, -R172 ;  /* 0x000000a5c7c77223 */ /* 0x080fe400000108ac */
[--C-:B------:R-:W-:Y:S02]  /*205f0*/  FFMA.FTZ R200, R200, R165, -R178.reuse ;  /* 0x000000a5c8c87223 */ /* 0x100fe400000108b2 */
[C---:B--2---:R-:W-:Y:S02]  /*20600*/  FMUL.FTZ R4, R2.reuse, R160 ;  /* 0x000000a002047220 */ /* 0x044fe40000410000 */
[C---:B------:R-:W-:Y:S02]  /*20610*/  FMUL.FTZ R5, R2.reuse, R161 ;  /* 0x000000a102057220 */ /* 0x040fe40000410000 */
[C---:B------:R-:W-:Y:S01]  /*20620*/  FMUL.FTZ R8, R2.reuse, R156 ;  /* 0x0000009c02087220 */ /* 0x040fe20000410000 */
[----:B------:R-:W1:Y:S01]  /*20630*/  MUFU.EX2 R190, R190 ;  /* 0x000000be00be7308 */ /* 0x000e620000000800 */
[C---:B------:R-:W-:Y:S02]  /*20640*/  FMUL.FTZ R9, R2.reuse, R157 ;  /* 0x0000009d02097220 */ /* 0x040fe40000410000 */
[----:B------:R-:W-:Y:S02]  /*20650*/  FMUL.FTZ R16, R2, R148 ;  /* 0x0000009402107220 */ /* 0x000fe40000410000 */
[C---:B---3--:R-:W-:Y:S02]  /*20660*/  FMUL.FTZ R6, R0.reuse, R162 ;  /* 0x000000a200067220 */ /* 0x048fe40000410000 */
        /* <DEDUP_REMOVED lines=24> */
[----:B------:R-:W1:Y:S01]  /*207f0*/  MUFU.EX2 R186, R186 ;  /* 0x000000ba00ba7308 */ /* 0x000e620000000800 */
[C---:B------:R-:W-:Y:S02]  /*20800*/  FMUL.FTZ R38, R0.reuse, R38 ;  /* 0x0000002600267220 */ /* 0x040fe40000410000 */
[----:B------:R-:W-:Y:S01]  /*20810*/  FMUL.FTZ R39, R0, R39 ;  /* 0x0000002700277220 */ /* 0x000fe20000410000 */
[----:B--2---:R-:W-:Y:S01]  /*20820*/  F2FP.BF16.PACK_AB R169, R188, R189 ;  /* 0x000000bdbca9723e */ /* 0x004fe200000010ff */
        /* <DEDUP_REMOVED lines=11> */
[----:B------:R-:W-:Y:S01]  /*208e0*/  FMUL.FTZ R48, R2, R48 ;  /* 0x0000003002307220 */ /* 0x000fe20000410000 */
[----:B-1----:R-:W-:Y:S01]  /*208f0*/  F2FP.BF16.PACK_AB R171, R186, R187 ;  /* 0x000000bbbaab723e */ /* 0x002fe200000010ff */
[----:B------:R-:W-:Y:S02]  /*20900*/  FMUL.FTZ R49, R2, R49 ;  /* 0x0000003102317220 */ /* 0x000fe40000410000 */
[C---:B------:R-:W-:Y:S02]  /*20910*/  FMUL.FTZ R50, R0.reuse, R50 ;  /* 0x0000003200327220 */ /* 0x040fe40000410000 */
[----:B------:R-:W-:Y:S02]  /*20920*/  FMUL.FTZ R51, R0, R51 ;  /* 0x0000003300337220 */ /* 0x000fe40000410000 */
[C---:B------:R-:W-:Y:S01]  /*20930*/  HMMA.16816.F32.BF16 R4, R168.reuse, R12, R4 ;  /* 0x0000000ca804723c */ /* 0x040fe20000041804 */
        /* <DEDUP_REMOVED lines=15> */
[----:B------:R-:W3:Y:S01]  /*20a30*/  MUFU.EX2 R197, R197 ;  /* 0x000000c500c57308 */ /* 0x000ee20000000800 */
        /* <DEDUP_REMOVED lines=126> */
[-CC-:B------:R-:W-:Y:S01]  /*21220*/  FFMA.FTZ R202, R202, R165.reuse, -R178.reuse ;  /* 0x000000a5caca7223 */ /* 0x180fe200000108b2 */
[----:B------:R-:W-:Y:S01]  /*21230*/  MUFU.EX2 R233, R233 ;  /* 0x000000e900e97308 */ /* 0x000fe20000000800 */
[----:B------:R-:W-:Y:S02]  /*21240*/  FFMA.FTZ R178, R176, R165, -R178 ;  /* 0x000000a5b0b27223 */ /* 0x000fe400000108b2 */
[C---:B--2---:R-:W-:Y:S03]  /*21250*/  HMMA.16816.F32.BF16 R124, R168.reuse, R132, R124 ;  /* 0x00000084a87c723c */ /* 0x044fe6000004187c */
[C---:B------:R-:W-:Y:S02]  /*21260*/  FMUL.FTZ R128, R2.reuse, R128 ;  /* 0x0000008002807220 */ /* 0x040fe40000410000 */
[----:B------:R-:W-:Y:S02]  /*21270*/  FMUL.FTZ R129, R2, R129 ;  /* 0x0000008102817220 */ /* 0x000fe40000410000 */
[C---:B------:R-:W-:Y:S01]  /*21280*/  FMUL.FTZ R130, R0.reuse, R130 ;  /* 0x0000008200827220 */ /* 0x040fe20000410000 */
[----:B------:R-:W-:Y:S01]  /*21290*/  F2FP.BF16.PACK_AB R132, R193, R192 ;  /* 0x000000c0c184723e */ /* 0x000fe200000010ff */
[----:B------:R-:W-:Y:S01]  /*212a0*/  FMUL.FTZ R131, R0, R131 ;  /* 0x0000008300837220 */ /* 0x000fe20000410000 */
[----:B------:R-:W2:Y:S02]  /*212b0*/  MUFU.EX2 R202, R202 ;  /* 0x000000ca00ca7308 */ /* 0x000ea40000000800 */
[----:B---3--:R-:W-:Y:S01]  /*212c0*/  F2FP.BF16.PACK_AB R133, R197, R196 ;  /* 0x000000c4c585723e */ /* 0x008fe200000010ff */
[-CC-:B------:R-:W-:Y:S02]  /*212d0*/  FFMA.FTZ R201, R201, R165.reuse, -R172.reuse ;  /* 0x000000a5c9c97223 */ /* 0x180fe400000108ac */
[-CC-:B------:R-:W-:Y:S01]  /*212e0*/  FFMA.FTZ R183, R183, R165.reuse, -R172.reuse ;  /* 0x000000a5b7b77223 */ /* 0x180fe200000108ac */
[----:B------:R-:W-:Y:S03]  /*212f0*/  HMMA.16816.F32.BF16 R128, R168, R134, R128 ;  /* 0x00000086a880723c */ /* 0x000fe60000041880 */
[-CC-:B------:R-:W-:Y:S01]  /*21300*/  FFMA.FTZ R182, R182, R165.reuse, -R172.reuse ;  /* 0x000000a5b6b67223 */ /* 0x180fe200000108ac */
[----:B------:R-:W-:Y:S01]  /*21310*/  MUFU.EX2 R168, R179 ;  /* 0x000000b300a87308 */ /* 0x000fe20000000800 */
[--C-:B------:R-:W-:Y:S02]  /*21320*/  FFMA.FTZ R181, R181, R165, -R172.reuse ;  /* 0x000000a5b5b57223 */ /* 0x100fe400000108ac */
[----:B------:R-:W-:Y:S01]  /*21330*/  F2FP.BF16.PACK_AB R134, R195, R194 ;  /* 0x000000c2c386723e */ /* 0x000fe200000010ff */
[----:B------:R-:W-:Y:S01]  /*21340*/  FFMA.FTZ R185, R2, R251, R185 ;  /* 0x000000fb02b97223 */ /* 0x000fe200000100b9 */
[----:B-----5:R-:W-:Y:S03]  /*21350*/  F2FP.BF16.PACK_AB R135, R199, R198 ;  /* 0x000000c6c787723e */ /* 0x020fe600000010ff */
[----:B------:R-:W-:Y:S02]  /*21360*/  FFMA.FTZ R189, R0, R249, R189 ;  /* 0x000000f900bd7223 */ /* 0x000fe400000100bd */
[----:B------:R-:W-:Y:S01]  /*21370*/  MUFU.EX2 R169, R183 ;  /* 0x000000b700a97308 */ /* 0x000fe20000000800 */
[----:B------:R-:W-:Y:S01]  /*21380*/  FADD.FTZ R184, R184, R185 ;  /* 0x000000b9b8b87221 */ /* 0x000fe20000010000 */
[C---:B----4-:R-:W-:Y:S05]  /*21390*/  HMMA.16816.F32.BF16 R4, R132.reuse, R140, R4 ;  /* 0x0000008c8404723c */ /* 0x050fea0000041804 */
[----:B------:R-:W-:Y:S03]  /*213a0*/  FADD.FTZ R188, R188, R189 ;  /* 0x000000bdbcbc7221 */ /* 0x000fe60000010000 */
[C---:B------:R-:W-:Y:S01]  /*213b0*/  HMMA.16816.F32.BF16 R8, R132.reuse, R142, R8 ;  /* 0x0000008e8408723c */ /* 0x040fe20000041808 */
[----:B------:R-:W3:Y:S01]  /*213c0*/  LDSM.16.MT88.4 R140, [R221+0x12800] ;  /* 0x01280000dd8c783b */ /* 0x000ee20000004200 */
[----:B------:R-:W-:Y:S06]  /*213d0*/  MUFU.EX2 R183, R174 ;  /* 0x000000ae00b77308 */ /* 0x000fec0000000800 */
[C---:B-1----:R-:W-:Y:S04]  /*213e0*/  HMMA.16816.F32.BF16 R12, R132.reuse, R136, R12 ;  /* 0x00000088840c723c */ /* 0x042fe8000004180c */
[----:B------:R-:W-:Y:S04]  /*213f0*/  MUFU.EX2 R170, R182 ;  /* 0x000000b600aa7308 */ /* 0x000fe80000000800 */
[C---:B------:R-:W-:Y:S01]  /*21400*/  HMMA.16816.F32.BF16 R16, R132.reuse, R138, R16 ;  /* 0x0000008a8410723c */ /* 0x040fe20000041810 */
[----:B------:R-:W1:Y:S05]  /*21410*/  LDSM.16.MT88.4 R136, [R223+0x14800] ;  /* 0x01480000df88783b */ /* 0x000e6a0000004200 */
[----:B------:R-:W-:Y:S02]  /*21420*/  MUFU.EX2 R182, R180 ;  /* 0x000000b400b67308 */ /* 0x000fe40000000800 */
[C---:B------:R-:W-:Y:S08]  /*21430*/  HMMA.16816.F32.BF16 R20, R132.reuse, R144, R20 ;  /* 0x000000908414723c */ /* 0x040ff00000041814 */
[C---:B------:R-:W-:Y:S01]  /*21440*/  HMMA.16816.F32.BF16 R24, R132.reuse, R146, R24 ;  /* 0x000000928418723c */ /* 0x040fe20000041818 */
[----:B------:R-:W4:Y:S01]  /*21450*/  LDSM.16.MT88.4 R144, [R221+0x14800] ;  /* 0x01480000dd90783b */ /* 0x000f220000004200 */
[----:B------:R-:W-:Y:S06]  /*21460*/  MUFU.EX2 R171, R181 ;  /* 0x000000b500ab7308 */ /* 0x000fec0000000800 */
[C---:B------:R-:W-:Y:S04]  /*21470*/  HMMA.16816.F32.BF16 R28, R132.reuse, R148, R28 ;  /* 0x00000094841c723c */ /* 0x040fe8000004181c */
[----:B------:R-:W-:Y:S04]  /*21480*/  MUFU.EX2 R181, R175 ;  /* 0x000000af00b57308 */ /* 0x000fe80000000800 */
[C---:B------:R-:W-:Y:S01]  /*21490*/  HMMA.16816.F32.BF16 R32, R132.reuse, R150, R32 ;  /* 0x000000968420723c */ /* 0x040fe20000041820 */
[----:B------:R-:W5:Y:S05]  /*214a0*/  LDSM.16.MT88.4 R148, [R220+0x14800] ;  /* 0x01480000dc94783b */ /* 0x000f6a0000004200 */
[----:B------:R-:W1:Y:S02]  /*214b0*/  MUFU.EX2 R201, R201 ;  /* 0x000000c900c97308 */ /* 0x000e640000000800 */
        /* <DEDUP_REMOVED lines=36> */
[----:B------:R-:W-:Y:S02]  /*21700*/  F2FP.BF16.PACK_AB R132, R203, R200 ;  /* 0x000000c8cb84723e */ /* 0x000fe400000010ff */
[----:B--2---:R-:W-:Y:S03]  /*21710*/  F2FP.BF16.PACK_AB R134, R202, R233 ;  /* 0x000000e9ca86723e */ /* 0x004fe600000010ff */
[----:B------:R-:W-:Y:S02]  /*21720*/  F2FP.BF16.PACK_AB R133, R169, R201 ;  /* 0x000000c9a985723e */ /* 0x000fe400000010ff */
[-C--:B------:R-:W-:Y:S07]  /*21730*/  F2FP.BF16.PACK_AB R135, R171, R170.reuse ;  /* 0x000000aaab87723e */ /* 0x080fee00000010ff */
[C---:B---3--:R-:W-:Y:S08]  /*21740*/  HMMA.16816.F32.BF16 R4, R132.reuse, R140, R4 ;  /* 0x0000008c8404723c */ /* 0x048ff00000041804 */
        /* <DEDUP_REMOVED lines=30> */
[C---:B-1----:R-:W-:Y:S03]  /*21930*/  HMMA.16816.F32.BF16 R76, R132.reuse, R136, R76 ;  /* 0x00000088844c723c */ /* 0x042fe6000004184c */
[----:B------:R1:W-:Y:S05]  /*21940*/  MUFU.EX2 R171, R177 ;  /* 0x000000b100ab7308 */ /* 0x0003ea0000000800 */
[C---:B------:R-:W-:Y:S01]  /*21950*/  HMMA.16816.F32.BF16 R80, R132.reuse, R138, R80 ;  /* 0x0000008a8450723c */ /* 0x040fe20000041850 */
[----:B------:R-:W5:Y:S04]  /*21960*/  LDSM.16.MT88.4 R136, [R221+0x17000] ;  /* 0x01700000dd88783b */ /* 0x000f680000004200 */
[----:B------:R5:W-:Y:S03]  /*21970*/  MUFU.EX2 R165, R172 ;  /* 0x000000ac00a57308 */ /* 0x000be60000000800 */
[C---:B----4-:R-:W-:Y:S04]  /*21980*/  HMMA.16816.F32.BF16 R84, R132.reuse, R144, R84 ;  /* 0x000000908454723c */ /* 0x050fe80000041854 */
[----:B---3--:R-:W-:Y:S03]  /*21990*/  MOV R166, R162 ;  /* 0x000000a200a67202 */ /* 0x008fe60000000f00 */
[----:B------:R-:W3:Y:S01]  /*219a0*/  MUFU.EX2 R170, R160 ;  /* 0x000000a000aa7308 */ /* 0x000ee20000000800 */
[C---:B------:R-:W-:Y:S01]  /*219b0*/  HMMA.16816.F32.BF16 R88, R132.reuse, R146, R88 ;  /* 0x000000928458723c */ /* 0x040fe20000041858 */
[----:B------:R-:W4:Y:S07]  /*219c0*/  LDSM.16.MT88.4 R144, [R220+0x17000] ;  /* 0x01700000dc90783b */ /* 0x000f2e0000004200 */
[C---:B--2---:R-:W-:Y:S01]  /*219d0*/  HMMA.16816.F32.BF16 R92, R132.reuse, R140, R92 ;  /* 0x0000008c845c723c */ /* 0x044fe2000004185c */
[----:B-1----:R-:W-:Y:S07]  /*219e0*/  LDSM.16.MT88.4 R176, [R223+0x13800] ;  /* 0x01380000dfb0783b */ /* 0x002fee0000004200 */
[C---:B------:R-:W-:Y:S01]  /*219f0*/  HMMA.16816.F32.BF16 R96, R132.reuse, R142, R96 ;  /* 0x0000008e8460723c */ /* 0x040fe20000041860 */
[----:B------:R-:W-:Y:S07]  /*21a00*/  LDSM.16.MT88.4 R140, [R220+0x11800] ;  /* 0x01180000dc8c783b */ /* 0x000fee0000004200 */
[C---:B-----5:R-:W-:Y:S01]  /*21a10*/  HMMA.16816.F32.BF16 R100, R132.reuse, R148, R100 ;  /* 0x000000948464723c */ /* 0x060fe20000041864 */
[----:B------:R-:W-:Y:S07]  /*21a20*/  LDSM.16.MT88.4 R172, [R219+0x11800] ;  /* 0x01180000dbac783b */ /* 0x000fee0000004200 */
[C---:B------:R-:W-:Y:S01]  /*21a30*/  HMMA.16816.F32.BF16 R104, R132.reuse, R150, R104 ;  /* 0x000000968468723c */ /* 0x040fe20000041868 */
[----:B------:R-:W1:Y:S07]  /*21a40*/  LDSM.16.MT88.4 R148, [R221+0x11800] ;  /* 0x01180000dd94783b */ /* 0x000e6e0000004200 */
[C---:B------:R-:W-:Y:S07]  /*21a50*/  HMMA.16816.F32.BF16 R108, R132.reuse, R136, R108 ;  /* 0x00000088846c723c */ /* 0x040fee000004186c */
[----:B------:R-:W-:Y:S01]  /*21a60*/  MOV R136, R163 ;  /* 0x000000a300887202 */ /* 0x000fe20000000f00 */
[C---:B------:R-:W-:Y:S04]  /*21a70*/  HMMA.16816.F32.BF16 R112, R132.reuse, R138, R112 ;  /* 0x0000008a8470723c */ /* 0x040fe80000041870 */
[----:B------:R-:W-:Y:S03]  /*21a80*/  MOV R137, R161 ;  /* 0x000000a100897202 */ /* 0x000fe60000000f00 */
[----:B------:R-:W-:Y:S01]  /*21a90*/  MOV R138, R181 ;  /* 0x000000b5008a7202 */ /* 0x000fe20000000f00 */
[C---:B----4-:R-:W-:Y:S04]  /*21aa0*/  HMMA.16816.F32.BF16 R116, R132.reuse, R144, R116 ;  /* 0x000000908474723c */ /* 0x050fe80000041874 */
[----:B------:R-:W-:Y:S03]  /*21ab0*/  MOV R139, R182 ;  /* 0x000000b6008b7202 */ /* 0x000fe60000000f00 */
[----:B------:R-:W-:Y:S01]  /*21ac0*/  MOV R144, R183 ;  /* 0x000000b700907202 */ /* 0x000fe20000000f00 */
[C---:B------:R-:W-:Y:S01]  /*21ad0*/  HMMA.16816.F32.BF16 R120, R132.reuse, R146, R120 ;  /* 0x000000928478723c */ /* 0x040fe20000041878 */
[----:B------:R-:W2:Y:S03]  /*21ae0*/  LDSM.16.MT88.4 R180, [R221+0x13800] ;  /* 0x01380000ddb4783b */ /* 0x000ea60000004200 */
        /* <DEDUP_REMOVED lines=13> */
[----:B------:R-:W4:Y:S07]  /*21bc0*/  LDSM.16.MT88.4 R8, [R219+0x13800] ;  /* 0x01380000db08783b */ /* 0x000f2e0000004200 */
        /* <DEDUP_REMOVED lines=26> */
[C---:B--2---:R-:W-:Y:S04]  /*21d70*/  HMMA.16816.F32.BF16 R44, R168.reuse, R180, R44 ;  /* 0x000000b4a82c723c */ /* 0x044fe8000004182c */
[----:B------:R-:W-:Y:S02]  /*21d80*/  MOV R178, R19 ;  /* 0x0000001300b27202 */ /* 0x000fe40000000f00 */
[----:B------:R-:W2:Y:S01]  /*21d90*/  LDSM.16.MT88.4 R16, [R221+0x15800] ;  /* 0x01580000dd10783b */ /* 0x000ea20000004200 */
[----:B------:R-:W-:Y:S01]  /*21da0*/  MOV R181, R31 ;  /* 0x0000001f00b57202 */ /* 0x000fe20000000f00 */
[C---:B------:R-:W-:Y:S06]  /*21db0*/  HMMA.16816.F32.BF16 R48, R168.reuse, R182, R48 ;  /* 0x000000b6a830723c */ /* 0x040fec0000041830 */
[----:B------:R-:W5:Y:S02]  /*21dc0*/  LDSM.16.MT88.4 R28, [R223+0x17800] ;  /* 0x01780000df1c783b */ /* 0x000f640000004200 */
[C---:B---3--:R-:W-:Y:S08]  /*21dd0*/  HMMA.16816.F32.BF16 R52, R168.reuse, R4, R52 ;  /* 0x00000004a834723c */ /* 0x048ff00000041834 */
[C---:B------:R-:W-:Y:S01]  /*21de0*/  HMMA.16816.F32.BF16 R56, R168.reuse, R6, R56 ;  /* 0x00000006a838723c */ /* 0x040fe20000041838 */
[----:B------:R-:W3:Y:S07]  /*21df0*/  LDSM.16.MT88.4 R4, [R220+0x17800] ;  /* 0x01780000dc04783b */ /* 0x000eee0000004200 */
[C---:B----4-:R-:W-:Y:S08]  /*21e00*/  HMMA.16816.F32.BF16 R60, R168.reuse, R8, R60 ;  /* 0x00000008a83c723c */ /* 0x050ff0000004183c */
[C---:B------:R-:W-:Y:S01]  /*21e10*/  HMMA.16816.F32.BF16 R64, R168.reuse, R10, R64 ;  /* 0x0000000aa840723c */ /* 0x040fe20000041840 */
[----:B------:R-:W4:Y:S07]  /*21e20*/  LDSM.16.MT88.4 R8, [R219+0x17800] ;  /* 0x01780000db08783b */ /* 0x000f2e0000004200 */
        /* <DEDUP_REMOVED lines=27> */
[----:B------:R-:W-:Y:S01]  /*21fe0*/  FADD.FTZ R0, R178, R2 ;  /* 0x00000002b2007221 */ /* 0x000fe20000010000 */
[----:B------:R-:W-:Y:S01]  /*21ff0*/  MOV R2, R164 ;  /* 0x000000a400027202 */ /* 0x000fe20000000f00 */
        /* <DEDUP_REMOVED lines=15> */
[----:B------:R-:W-:Y:S03]  /*220f0*/  MOV R0, R3 ;  /* 0x0000000300007202 */ /* 0x000fe60000000f00 */
[----:B------:R-:W-:Y:S01]  /*22100*/  HMMA.16816.F32.BF16 R128, R168, R10, R128 ;  /* 0x0000000aa880723c */ /* 0x000fe20000041880 */
[----:B------:R-:W-:-:S07]  /*22110*/  @P0 BRA `(.L_x_8160) ;  /* 0xffffb96000000947 */ /* 0x000fce000383ffff */
.L_x_8151:
        /* <DEDUP_REMOVED lines=11> */
.L_x_8165:
[----:B--23--:R-:W-:Y:S01]  /*221d0*/  FADD.FTZ R251, R10, R251 ;  /* 0x000000fb0afb7221 */ /* 0x00cfe20000010000 */
[----:B------:R-:W-:Y:S05]  /*221e0*/  BRA.DIV ~URZ, `(.L_x_8162) ;  /* 0x000019227f007947 */ /* 0x000fea000b800000 */
[----:B------:R-:W2:Y:S04]  /*221f0*/  SHFL.BFLY PT, R6, R249, 0x2, 0x1f ;  /* 0x0c401f00f9067f89 */ /* 0x000ea800000e0000 */
[----:B------:R-:W3:Y:S01]  /*22200*/  SHFL.BFLY PT, R2, R251, 0x1, 0x1f ;  /* 0x0c201f00fb027f89 */ /* 0x000ee200000e0000 */
[----:B--2---:R-:W-:Y:S02]  /*22210*/  FADD.FTZ R11, R6, R249 ;  /* 0x000000f9060b7221 */ /* 0x004fe40000010000 */
[----:B---3--:R-:W-:-:S03]  /*22220*/  FADD.FTZ R2, R251, R2 ;  /* 0x00000002fb027221 */ /* 0x008fc60000010000 */
[----:B------:R2:W3:Y:S04]  /*22230*/  SHFL.BFLY PT, R10, R11, 0x1, 0x1f ;  /* 0x0c201f000b0a7f89 */ /* 0x0004e800000e0000 */
.L_x_8166:
        /* <DEDUP_REMOVED lines=263> */
[----:B------:R-:W-:Y:S02]  /*232b0*/  SHF.L.U32 R17, R16, 0x2, RZ ;  /* 0x0000000210117819 */ /* 0x000fe400000006ff */
        /* <DEDUP_REMOVED lines=65> */
.L_x_8164:
[----:B-1-34-:R-:W-:Y:S05]  /*236d0*/  BSYNC B0 ;  /* 0x0000000000007941 */ /* 0x01afea0003800000 */
.L_x_8163:
        /* <DEDUP_REMOVED lines=55> */
[----:B------:R-:W-:Y:S05]  /*23a50*/  @P0 RET.REL.NODEC R234 `(_ZN5flash24flash_fwd_splitkv_kernelI23Flash_fwd_kernel_traitsILi256ELi64ELi64ELi4ELb0ELb0EN7cutlass10bfloat16_tE19Flash_kernel_traitsILi256ELi64ELi64ELi4ES3_EELb0ELb1ELb0ELb0ELb1ELb1ELb1ELb1EEEvNS_16Flash_fwd_paramsE) ;  /* 0xfffdc5a0ea000950 */ /* 0x000fea0003c3ffff */
[----:B------:R-:W-:Y:S01]  /*23a60*/  MOV R235, 0x0 ;  /* 0x0000000000eb7802 */ /* 0x000fe20000000f00 */
[----:B------:R-:W-:-:S02]  /*23a70*/  ULDC.64 UR4, c[0x0][0x118] ;  /* 0x0000460000047ab9 */ /* 0x000fc40000000a00 */
[----:B------:R2:W-:Y:S04]  /*23a80*/  ST.E.128 [R8.64+0xe000], R112 ;  /* 0x00e0007008007985 */ /* 0x0005e8000c101d04 */
[----:B------:R2:W-:Y:S04]  /*23a90*/  ST.E.128 [R8.64+0xe100], R80 ;  /* 0x00e1005008007985 */ /* 0x0005e8000c101d04 */
[----:B------:R2:W-:Y:S04]  /*23aa0*/  ST.E.128 [R8.64+0xe200], R48 ;  /* 0x00e2003008007985 */ /* 0x0005e8000c101d04 */
[----:B------:R2:W-:Y:S01]  /*23ab0*/  ST.E.128 [R8.64+0xe300], R16 ;  /* 0x00e3001008007985 */ /* 0x0005e2000c101d04 */
[----:B------:R-:W-:Y:S05]  /*23ac0*/  RET.REL.NODEC R234 `(_ZN5flash24flash_fwd_splitkv_kernelI23Flash_fwd_kernel_traitsILi256ELi64ELi64ELi4ELb0ELb0EN7cutlass10bfloat16_tE19Flash_kernel_traitsILi256ELi64ELi64ELi4ES3_EELb0ELb1ELb0ELb0ELb1ELb1ELb1ELb1EEEvNS_16Flash_fwd_paramsE) ;  /* 0xfffdc530ea007950 */ /* 0x000fea0003c3ffff */
.L_x_8161:
[----:B------:R-:W-:Y:S02]  /*23ad0*/  MOV R9, 0x2 ;  /* 0x0000000200097802 */ /* 0x000fe40000000f00 */
[----:B------:R-:W-:-:S02]  /*23ae0*/  MOV R8, 0x23b00 ;  /* 0x00023b0000087802 */ /* 0x000fc40000000f00 */
[----:B-1---5:R-:W-:Y:S05]  /*23af0*/  CALL.REL.NOINC `($__internal_35_$__cuda_sm70_shflsync_bfly_p) ;  /* 0x000000f000007944 */ /* 0x022fea0003c00000 */
[----:B-12---:R-:W-:Y:S05]  /*23b00*/  BRA `(.L_x_8165) ;  /* 0xffffe6c000007947 */ /* 0x006fea000383ffff */
.L_x_8162:
[----:B------:R-:W-:Y:S02]  /*23b10*/  MOV R9, 0x1 ;  /* 0x0000000100097802 */ /* 0x000fe40000000f00 */
[----:B------:R-:W-:-:S02]  /*23b20*/  MOV R8, 0x23b40 ;  /* 0x00023b4000087802 */ /* 0x000fc40000000f00 */
[----:B-1---5:R-:W-:Y:S05]  /*23b30*/  CALL.REL.NOINC `($__internal_35_$__cuda_sm70_shflsync_bfly_p) ;  /* 0x000000b000007944 */ /* 0x022fea0003c00000 */
[----:B--2---:R-:W-:Y:S01]  /*23b40*/  FADD.FTZ R2, R251, R10 ;  /* 0x0000000afb027221 */ /* 0x004fe20000010000 */
[----:B-1----:R-:W-:-:S02]  /*23b50*/  MOV R251, R249 ;  /* 0x000000f900fb7202 */ /* 0x002fc40000000f00 */
[----:B------:R-:W-:Y:S02]  /*23b60*/  MOV R9, 0x2 ;  /* 0x0000000200097802 */ /* 0x000fe40000000f00 */
[----:B------:R-:W-:Y:S02]  /*23b70*/  MOV R8, 0x23b90 ;  /* 0x00023b9000087802 */ /* 0x000fe40000000f00 */
[----:B------:R-:W-:Y:S05]  /*23b80*/  CALL.REL.NOINC `($__internal_35_$__cuda_sm70_shflsync_bfly_p) ;  /* 0x0000006000007944 */ /* 0x000fea0003c00000 */
[----:B--2---:R-:W-:Y:S01]  /*23b90*/  FADD.FTZ R11, R249, R10 ;  /* 0x0000000af90b7221 */ /* 0x004fe20000010000 */
[----:B-1----:R-:W-:Y:S02]  /*23ba0*/  MOV R9, 0x1 ;  /* 0x0000000100097802 */ /* 0x002fe40000000f00 */
[----:B------:R-:W-:Y:S02]  /*23bb0*/  MOV R8, 0x23be0 ;  /* 0x00023be000087802 */ /* 0x000fe40000000f00 */
[----:B------:R-:W-:Y:S02]  /*23bc0*/  MOV R251, R11 ;  /* 0x0000000b00fb7202 */ /* 0x000fe40000000f00 */
[----:B------:R-:W-:Y:S05]  /*23bd0*/  CALL.REL.NOINC `($__internal_35_$__cuda_sm70_shflsync_bfly_p) ;  /* 0x0000001000007944 */ /* 0x000fea0003c00000 */
[----:B-12---:R-:W-:Y:S05]  /*23be0*/  BRA `(.L_x_8166) ;  /* 0xffffe65000007947 */ /* 0x006fea000383ffff */
        .weak           $__internal_35_$__cuda_sm70_shflsync_bfly_p
        .type           $__internal_35_$__cuda_sm70_shflsync_bfly_p,@function
        .size           $__internal_35_$__cuda_sm70_shflsync_bfly_p,(.L_x_8915 - $__internal_35_$__cuda_sm70_shflsync_bfly_p)
$__internal_35_$__cuda_sm70_shflsync_bfly_p:
[----:B------:R-:W-:Y:S01]  /*23bf0*/  MOV R12, R8 ;  /* 0x00000008000c7202 */ /* 0x000fe20000000f00 */
[----:B------:R-:W-:Y:S04]  /*23c00*/  WARPSYNC R6 ;  /* 0x0000000600007348 */ /* 0x000fe80003800000 */
[----:B------:R-:W-:Y:S01]  /*23c10*/  MOV R13, 0x0 ;  /* 0x00000000000d7802 */ /* 0x000fe20000000f00 */
[----:B------:R1:W2:Y:S03]  /*23c20*/  SHFL.BFLY PT, R10, R251, R9, R7 ;  /* 0x0c000009fb0a7389 */ /* 0x0002a600000e0007 */
[----:B------:R-:W-:Y:S05]  /*23c30*/  RET.REL.NODEC R12 `(_ZN5flash24flash_fwd_splitkv_kernelI23Flash_fwd_kernel_traitsILi256ELi64ELi64ELi4ELb0ELb0EN7cutlass10bfloat16_tE19Flash_kernel_traitsILi256ELi64ELi64ELi4ES3_EELb0ELb1ELb0ELb0ELb1ELb1ELb1ELb1EEEvNS_16Flash_fwd_paramsE) ;  /* 0xfffdc3c00c007950 */ /* 0x000fea0003c3ffff */
.L_x_8167:
        /* <DEDUP_REMOVED lines=12> */
.L_x_8915:


//--------------------- .text._ZN5flash24flash_fwd_splitkv_kernelI23Flash_fwd_kernel_traitsILi256ELi64ELi64ELi4ELb0ELb0EN7cutlass10bfloat16_tE19Flash_kernel_traitsILi256ELi64ELi64ELi4ES3_EELb0ELb1ELb1ELb0ELb0ELb0ELb1ELb1EEEvNS_16Flash_fwd_paramsE --------------------------
	.section	.text._ZN5flash24flash_fwd_splitkv_kernelI23Flash_fwd_kernel_traitsILi256ELi64ELi64ELi4ELb0ELb0EN7cutlass10bfloat16_tE19Flash_kernel_traitsILi256ELi64ELi64ELi4ES3_EELb0ELb1ELb1ELb0ELb0ELb0ELb1ELb1EEEvNS_16Flash_fwd_paramsE,"ax",@progbits
	.sectioninfo	@"SHI_REGISTERS=255"
	.align	128
        .global         _ZN5flash24flash_fwd_splitkv_kernelI23Flash_fwd_kernel_traitsILi256ELi64ELi64ELi4ELb0ELb0EN7cutlass10bfloat16_tE19Flash_kernel_traitsILi256ELi64ELi64ELi4ES3_EELb0ELb1ELb1ELb0ELb0ELb0ELb1ELb1EEEvNS_16Flash_fwd_paramsE
        .type           _ZN5flash24flash_fwd_splitkv_kernelI23Flash_fwd_kernel_traitsILi256ELi64ELi64ELi4ELb0ELb0EN7cutlass10bfloat16_tE19Flash_kernel_traitsILi256ELi64ELi64ELi4ES3_EELb0ELb1ELb1ELb0ELb0ELb0ELb1ELb1EEEvNS_16Flash_fwd_paramsE,@function
        .size           _ZN5flash24flash_fwd_splitkv_kernelI23Flash_fwd_kernel_traitsILi256ELi64ELi64ELi4ELb0ELb0EN7cutlass10bfloat16_tE19Flash_kernel_traitsILi256ELi64ELi64ELi4ES3_EELb0ELb1ELb1ELb0ELb0ELb0ELb1ELb1EEEvNS_16Flash_fwd_paramsE,(.L_x_8917 - _ZN5flash24flash_fwd_splitkv_kernelI23Flash_fwd_kernel_traitsILi256ELi64ELi64ELi4ELb0ELb0EN7cutlass10bfloat16_tE19Flash_kernel_traitsILi256ELi64ELi64ELi4ES3_EELb0ELb1ELb1ELb0ELb0ELb0ELb1ELb1EEEvNS_16Flash_fwd_paramsE)
        .other          _ZN5flash24flash_fwd_splitkv_kernelI23Flash_fwd_kernel_traitsILi256ELi64ELi64ELi4ELb0ELb0EN7cutlass10bfloat16_tE19Flash_kernel_traitsILi256ELi64ELi64ELi4ES3_EELb0ELb1ELb1ELb0ELb0ELb0ELb1ELb1EEEvNS_16Flash_fwd_paramsE,@"STO_CUDA_ENTRY STV_DEFAULT"
_ZN5flash24flash_fwd_splitkv_kernelI23Flash_fwd_kernel_traitsILi256ELi64ELi64ELi4ELb0ELb0EN7cutlass10bfloat16_tE19Flash_kernel_traitsILi256ELi64ELi64ELi4ES3_EELb0ELb1ELb1ELb0ELb0ELb0ELb1ELb1EEEvNS_16Flash_fwd_paramsE:
.text._ZN5flash24flash_fwd_splitkv_kernelI23Flash_fwd_kernel_traitsILi256ELi64ELi64ELi4ELb0ELb0EN7cutlass10bfloat16_tE19Flash_kernel_traitsILi256ELi64ELi64ELi4ES3_EELb0ELb1ELb1ELb0ELb0ELb0ELb1ELb1EEEvNS_16Flash_fwd_paramsE:
        /* <DEDUP_REMOVED lines=30> */
[----:B---34-:R-:W-:Y:S05]  /*01e0*/  CALL.REL.NOINC `($_ZN5flash24flash_fwd_splitkv_kernelI23Flash_fwd_kernel_traitsILi256ELi64ELi64ELi4ELb0ELb0EN7cutlass10bfloat16_tE19Flash_kernel_traitsILi256ELi64ELi64ELi4ES3_EELb0ELb1ELb1ELb0ELb0ELb0ELb1ELb1EEEvNS_16Flash_fwd_paramsE$_ZN5flash30compute_attn_1rowblock_splitkvI23Flash_fwd_kernel_traitsILi256ELi64ELi64ELi4ELb0ELb0EN7cutlass10bfloat16_tE19Flash_kernel_traitsILi256ELi64ELi64ELi4ES3_EELb0ELb1ELb1ELb0ELb0ELb0ELb1ELb1ENS_16Flash_fwd_paramsEEEvRKT8_iiiii) ;  /* 0x0000002000007944 */ /* 0x018fea0003c00000 */
[----:B------:R-:W-:Y:S05]  /*01f0*/  BSYNC B4 ;  /* 0x0000000000047941 */ /* 0x000fea0003800000 */
.L_x_8168:
[----:B------:R-:W-:Y:S05]  /*0200*/  EXIT ;  /* 0x000000000000794d */ /* 0x000fea0003800000 */
        .type           $_ZN5flash24flash_fwd_splitkv_kernelI23Flash_fwd_kernel_traitsILi256ELi64ELi64ELi4ELb0ELb0EN7cutlass10bfloat16_tE19Flash_kernel_traitsILi256ELi64ELi64ELi4ES3_EELb0ELb1ELb1ELb0ELb0ELb0ELb1ELb1EEEvNS_16Flash_fwd_paramsE$_ZN5flash30compute_attn_1rowblock_splitkvI23Flash_fwd_kernel_traitsILi256ELi64ELi64ELi4ELb0ELb0EN7cutlass10bfloat16_tE19Flash_kernel_traitsILi256ELi64ELi64ELi4ES3_EELb0ELb1ELb1ELb0ELb0ELb0ELb1ELb1ENS_16Flash_fwd_paramsEEEvRKT8_iiiii,@function
        .size           $_ZN5flash24flash_fwd_splitkv_kernelI23Flash_fwd_kernel_traitsILi256ELi64ELi64ELi4ELb0ELb0EN7cutlass10bfloat16_tE19Flash_kernel_traitsILi256ELi64ELi64ELi4ES3_EELb0ELb1ELb1ELb0ELb0ELb0ELb1ELb1EEEvNS_16Flash_fwd_paramsE$_ZN5flash30compute_attn_1rowblock_splitkvI23Flash_fwd_kernel_traitsILi256ELi64ELi64ELi4ELb0ELb0EN7cutlass10bfloat16_tE19Flash_kernel_traitsILi256ELi64ELi64ELi4ES3_EELb0ELb1ELb1ELb0ELb0ELb0ELb1ELb1ENS_16Flash_fwd_paramsEEEvRKT8_iiiii,($__internal_36_$__cuda_sm70_shflsync_bfly_p - $_ZN5flash24flash_fwd_splitkv_kernelI23Flash_fwd_kernel_traitsILi256ELi64ELi64ELi4ELb0ELb0EN7cutlass10bfloat16_tE19Flash_kernel_traitsILi256ELi64ELi64ELi4ES3_EELb0ELb1ELb1ELb0ELb0ELb0ELb1ELb1EEEvNS_16Flash_fwd_paramsE$_ZN5flash30compute_attn_1rowblock_splitkvI23Flash_fwd_kernel_traitsILi256ELi64ELi64ELi4ELb0ELb0EN7cutlass10bfloat16_tE19Flash_kernel_traitsILi256ELi64ELi64ELi4ES3_EELb0ELb1ELb1ELb0ELb0ELb0ELb1ELb1ENS_16Flash_fwd_paramsEEEvRKT8_iiiii)
$_ZN5flash24flash_fwd_splitkv_kernelI23Flash_fwd_kernel_traitsILi256ELi64ELi64ELi4ELb0ELb0EN7cutlass10bfloat16_tE19Flash_kernel_traitsILi256ELi64ELi64ELi4ES3_EELb0ELb1ELb1ELb0ELb0ELb0ELb1ELb1EEEvNS_16Flash_fwd_paramsE$_ZN5flash30compute_attn_1rowblock_splitkvI23Flash_fwd_kernel_traitsILi256ELi64ELi64ELi4ELb0ELb0EN7cutlass10bfloat16_tE19Flash_kernel_traitsILi256ELi64ELi64ELi4ES3_EELb0ELb1ELb1ELb0ELb0ELb0ELb1ELb1ENS_16Flash_fwd_paramsEEEvRKT8_iiiii:
        /* <DEDUP_REMOVED lines=20> */
.L_x_8170:
[----:B------:R-:W-:Y:S05]  /*0350*/  BSYNC B0 ;  /* 0x0000000000007941 */ /* 0x000fea0003800000 */
.L_x_8169:
        /* <DEDUP_REMOVED lines=17> */
.L_x_8172:
[----:B-1----:R1:W5:Y:S02]  /*0470*/  LD.E R5, [R10.64+0xb8] ;  /* 0x0000b8060a057980 */ /* 0x002364000c101900 */
.L_x_8173:
[----:B------:R-:W-:Y:S05]  /*0480*/  BSYNC B0 ;  /* 0x0000000000007941 */ /* 0x000fea0003800000 */
.L_x_8171:
[----:B-12---:R-:W2:Y:S01]  /*0490*/  LD.E.64 R6, [R10.64+0xf8] ;  /* 0x0000f8060a067980 */ /* 0x006ea2000c101b00 */
        /* <DEDUP_REMOVED lines=9> */
.L_x_8175:
[----:B------:R-:W2:Y:S01]  /*0530*/  LD.E.64 R4, [R10.64+0x108] ;  /* 0x000108060a047980 */ /* 0x000ea2000c101b00 */
[----:B------:R-:W-:Y:S01]  /*0540*/  BSSY B0, `(.L_x_8177) ;  /* 0x0000006000007945 */ /* 0x000fe20003800000 */
[----:B------:R-:W-:Y:S01]  /*0550*/  IMAD.MOV.U32 R57, RZ, RZ, RZ ;  /* 0x000000ffff397224 */ /* 0x000fe200078e00ff */
[----:B--2---:R-:W-:-:S04]  /*0560*/  ISETP.NE.U32.AND P0, PT, R4, RZ, PT ;  /* 0x000000ff0400720c */ /* 0x004fc80003f05070 */
[----:B------:R-:W-:-:S13]  /*0570*/  ISETP.NE.AND.EX P0, PT, R5, RZ, PT, P0 ;  /* 0x000000ff0500720c */ /* 0x000fda0003f05300 */
[----:B------:R-:W-:Y:S05]  /*0580*/  @!P0 BRA `(.L_x_8178) ;  /* 0x0000001000008947 */ /* 0x000fea0003800000 */
[----:B------:R1:W5:Y:S02]  /*0590*/  LD.E R57, [R10.64+0xbc] ;  /* 0x0000bc060a397980 */ /* 0x000364000c101900 */
.L_x_8178:
[----:B------:R-:W-:Y:S05]  /*05a0*/  BSYNC B0 ;  /* 0x0000000000007941 */ /* 0x000fea0003800000 */
.L_x_8177:
[----:B-----5:R-:W-:Y:S02]  /*05b0*/  IADD3 R57, R80, R57, RZ ;  /* 0x0000003950397210 */ /* 0x020fe40007ffe0ff */
.L_x_8176:
[----:B------:R-:W-:Y:S05]  /*05c0*/  BSYNC B1 ;  /* 0x0000000000017941 */ /* 0x000fea0003800000 */
.L_x_8174:
[----:B------:R-:W-:Y:S01]  /*05d0*/  IMAD.SHL.U32 R59, R233, 0x40, RZ ;  /* 0x00000040e93b7824 */ /* 0x000fe200078e00ff */
[----:B------:R-:W-:Y:S01]  /*05e0*/  MOV R4, R234 ;  /* 0x000000ea00047202 */ /* 0x000fe20000000f00 */
[----:B------:R-:W-:-:S03]  /*05f0*/  IMAD.MOV.U32 R5, RZ, RZ, 0x0 ;  /* 0x00000000ff057424 */ /* 0x000fc600078e00ff */
[----:B------:R-:W-:-:S13]  /*0600*/  ISETP.GT.AND P0, PT, R236, R59, PT ;  /* 0x0000003bec00720c */ /* 0x000fda0003f04270 */
[----:B------:R-:W-:Y:S05]  /*0610*/  @!P0 RET.REL.NODEC R4 `(_ZN5flash24flash_fwd_splitkv_kernelI23Flash_fwd_kernel_traitsILi256ELi64ELi64ELi4ELb0ELb0EN7cutlass10bfloat16_tE19Flash_kernel_traitsILi256ELi64ELi64ELi4ES3_EELb0ELb1ELb1ELb0ELb0ELb0ELb1ELb1EEEvNS_16Flash_fwd_paramsE) ;  /* 0xfffff9e004008950 */ /* 0x000fea0003c3ffff */
[----:B------:R-:W2:Y:S04]  /*0620*/  LD.E R2, [R10.64+0xb8] ;  /* 0x0000b8060a027980 */ /* 0x000ea8000c101900 */
[----:B------:R-:W4:Y:S04]  /*0630*/  LD.E R9, [R10.64+0x184] ;  /* 0x000184060a097980 */ /* 0x000f28000c101900 */
[----:B------:R-:W5:Y:S01]  /*0640*/  LD.E R0, [R10.64+0x188] ;  /* 0x000188060a007980 */ /* 0x000f62000c101900 */
        /* <DEDUP_REMOVED lines=10> */
[----:B--2---:R-:W-:-:S04]  /*06f0*/  IADD3 R2, R2, 0x3f, RZ ;  /* 0x0000003f02027810 */ /* 0x004fc80007ffe0ff */
        /* <DEDUP_REMOVED lines=10> */
[----:B------:R-:W-:Y:S01]  /*07a0*/  IADD3 R7, -R236, 0x7f, R59 ;  /* 0x0000007fec077810 */ /* 0x000fe20007ffe13b */
[----:B------:R-:W-:Y:S01]  /*07b0*/  IMAD R2, R13, R2, R4 ;  /* 0x000000020d027224 */ /* 0x000fe200078e0204 */
[----:B------:R-:W-:Y:S02]  /*07c0*/  IADD3 R4, R57, 0x3f, RZ ;  /* 0x0000003f39047810 */ /* 0x000fe40007ffe0ff */
[----:B-----5:R-:W-:Y:S02]  /*07d0*/  IADD3 R7, R0, R7, R57 ;  /* 0x0000000700077210 */ /* 0x020fe40007ffe039 */
[----:B------:R-:W-:-:S13]  /*07e0*/  ISETP.GT.U32.AND P1, PT, R5, R2, PT ;  /* 0x000000020500720c */ /* 0x000fda0003f24070 */
[----:B------:R-:W-:Y:S01]  /*07f0*/  @!P1 IMAD.IADD R2, R2, 0x1, -R5 ;  /* 0x0000000102029824 */ /* 0x000fe200078e0a05 */
[----:B------:R-:W-:Y:S02]  /*0800*/  @!P1 IADD3 R13, R13, 0x1, RZ ;  /* 0x000000010d0d9810 */ /* 0x000fe40007ffe0ff */
[----:B------:R-:W-:Y:S02]  /*0810*/  ISETP.NE.AND P1, PT, RZ, c[0x0][0x10], PT ;  /* 0x00000400ff007a0c */ /* 0x000fe40003f25270 */
[----:B------:R-:W-:Y:S02]  /*0820*/  ISETP.GE.U32.AND P3, PT, R2, R5, PT ;  /* 0x000000050200720c */ /* 0x000fe40003f66070 */
[----:B------:R-:W-:Y:S02]  /*0830*/  IADD3 R2, R57, R59, -R236 ;  /* 0x0000003b39027210 */ /* 0x000fe40007ffe8ec */
[----:B------:R-:W-:-:S03]  /*0840*/  SHF.R.S32.HI R5, RZ, 0x1f, R4 ;  /* 0x0000001fff057819 */ /* 0x000fc60000011404 */
[----:B----4-:R-:W-:Y:S01]  /*0850*/  IMAD.IADD R9, R2, 0x1, -R9 ;  /* 0x0000000102097824 */ /* 0x010fe200078e0a09 */
[----:B------:R-:W-:Y:S02]  /*0860*/  LEA.HI R5, R5, R4, RZ, 0x6 ;  /* 0x0000000405057211 */ /* 0x000fe400078f30ff */
[----:B------:R-:W-:Y:S02]  /*0870*/  SHF.R.S32.HI R2, RZ, 0x1f, R7 ;  /* 0x0000001fff027819 */ /* 0x000fe40000011407 */
[----:B------:R-:W-:Y:S02]  /*0880*/  SHF.R.S32.HI R4, RZ, 0x1f, R9 ;  /* 0x0000001fff047819 */ /* 0x000fe40000011409 */
[----:B------:R-:W-:Y:S02]  /*0890*/  @P3 IADD3 R13, R13, 0x1, RZ ;  /* 0x000000010d0d3810 */ /* 0x000fe40007ffe0ff */
[----:B------:R-:W-:Y:S02]  /*08a0*/  SHF.R.S32.HI R5, RZ, 0x6, R5 ;  /* 0x00000006ff057819 */ /* 0x000fe40000011405 */
[----:B------:R-:W-:Y:S01]  /*08b0*/  LEA.HI R4, R4, R9, RZ, 0x6 ;  /* 0x0000000904047211 */ /* 0x000fe200078f30ff */
[----:B------:R-:W-:Y:S01]  /*08c0*/  @!P0 IMAD.MOV R13, RZ, RZ, -R13 ;  /* 0x000000ffff0d8224 */ /* 0x000fe200078e0a0d */
[----:B------:R-:W-:-:S02]  /*08d0*/  @!P1 LOP3.LUT R13, RZ, c[0x0][0x10], RZ, 0x33, !PT ;  /* 0x00000400ff0d9a12 */ /* 0x000fc400078e33ff */
[----:B------:R-:W-:-:S03]  /*08e0*/  LEA.HI R2, R2, R7, RZ, 0x6 ;  /* 0x0000000702027211 */ /* 0x000fc600078f30ff */
[----:B------:R-:W-:Y:S01]  /*08f0*/  IMAD R230, R13, UR8, RZ ;  /* 0x000000080de67c24 */ /* 0x000fe2000f8e02ff */
[----:B------:R-:W-:-:S03]  /*0900*/  SHF.R.S32.HI R165, RZ, 0x6, R2 ;  /* 0x00000006ffa57819 */ /* 0x000fc60000011402 */
        /* <DEDUP_REMOVED lines=17> */
[----:B------:R-:W-:-:S04]  /*0a20*/  IMAD.IADD R75, R75, 0x1, -R6 ;  /* 0x000000014b4b7824 */ /* 0x000fc800078e0a06 */
[----:B------:R-:W-:Y:S02]  /*0a30*/  IMAD.SHL.U32 R6, R75, 0x4, RZ ;  /* 0x000000044b067824 */ /* 0x000fe400078e00ff */
[----:B--2---:R-:W-:-:S04]  /*0a40*/  IMAD R2, R2, UR8, R235 ;  /* 0x0000000802027c24 */ /* 0x004fc8000f8e02eb */
[----:B---3--:R-:W-:Y:S01]  /*0a50*/  IMAD R2, R2, R7, R238 ;  /* 0x0000000702027224 */ /* 0x008fe200078e02ee */
[----:B------:R-:W-:-:S03]  /*0a60*/  SHF.R.S32.HI R7, RZ, 0x1f, R6 ;  /* 0x0000001fff077819 */ /* 0x000fc60000011406 */
[----:B------:R-:W-:Y:S01]  /*0a70*/  IMAD R3, R3, R2, R59 ;  /* 0x0000000203037224 */ /* 0x000fe200078e023b */
[----:B------:R-:W-:Y:S01]  /*0a80*/  SHF.R.S32.HI R2, RZ, 0x4, R9 ;  /* 0x00000004ff027819 */ /* 0x000fe20000011409 */
[----:B------:R-:W-:Y:S02]  /*0a90*/  IMAD.IADD R59, R236, 0x1, -R59 ;  /* 0x00000001ec3b7824 */ /* 0x000fe400078e0a3b */
[----:B----4-:R-:W-:Y:S02]  /*0aa0*/  IMAD R8, R3, R8, RZ ;  /* 0x0000000803087224 */ /* 0x010fe400078e02ff */
[C---:B-1----:R-:W-:Y:S01]  /*0ab0*/  IMAD.WIDE R10, R2.reuse, 0x100, R6 ;  /* 0x00000100020a7825 */ /* 0x042fe200078e0206 */
[----:B------:R-:W-:-:S04]  /*0ac0*/  ISETP.GE.AND P1, PT, R2, R59, PT ;  /* 0x0000003b0200720c */ /* 0x000fc80003f26270 */
        /* <DEDUP_REMOVED lines=16> */
.L_x_8181:
[----:B------:R-:W-:Y:S05]  /*0bd0*/  BSYNC B0 ;  /* 0x0000000000007941 */ /* 0x000fea0003800000 */
.L_x_8180:
        /* <DEDUP_REMOVED lines=12> */
.L_x_8183:
[----:B------:R-:W-:Y:S05]  /*0ca0*/  BSYNC B0 ;  /* 0x0000000000007941 */ /* 0x000fea0003800000 */
.L_x_8182:
        /* <DEDUP_REMOVED lines=12> */
.L_x_8185:
[----:B------:R-:W-:Y:S05]  /*0d70*/  BSYNC B0 ;  /* 0x0000000000007941 */ /* 0x000fea0003800000 */
.L_x_8184:
        /* <DEDUP_REMOVED lines=12> */
.L_x_8187:
[----:B------:R-:W-:Y:S05]  /*0e40*/  BSYNC B0 ;  /* 0x0000000000007941 */ /* 0x000fea0003800000 */
.L_x_8186:
        /* <DEDUP_REMOVED lines=12> */
.L_x_8189:
[----:B------:R-:W-:Y:S05]  /*0f10*/  BSYNC B0 ;  /* 0x0000000000007941 */ /* 0x000fea0003800000 */
.L_x_8188:
        /* <DEDUP_REMOVED lines=12> */
.L_x_8191:
[----:B------:R-:W-:Y:S05]  /*0fe0*/  BSYNC B0 ;  /* 0x0000000000007941 */ /* 0x000fea0003800000 */
.L_x_8190:
        /* <DEDUP_REMOVED lines=12> */
.L_x_8193:
[----:B------:R-:W-:Y:S05]  /*10b0*/  BSYNC B0 ;  /* 0x0000000000007941 */ /* 0x000fea0003800000 */
.L_x_8192:
        /* <DEDUP_REMOVED lines=12> */
.L_x_8195:
[----:B------:R-:W-:Y:S05]  /*1180*/  BSYNC B0 ;  /* 0x0000000000007941 */ /* 0x000fea0003800000 */
.L_x_8194:
        /* <DEDUP_REMOVED lines=29> */
[----:B------:R-:W-:Y:S05]  /*1360*/  @P6 RET.REL.NODEC R234 `(_ZN5flash24flash_fwd_splitkv_kernelI23Flash_fwd_kernel_traitsILi256ELi64ELi64ELi4ELb0ELb0EN7cutlass10bfloat16_tE19Flash_kernel_traitsILi256ELi64ELi64ELi4ES3_EELb0ELb1ELb1ELb0ELb0ELb0ELb1ELb1EEEvNS_16Flash_fwd_paramsE) ;  /* 0xffffec90ea006950 */ /* 0x000fea0003c3ffff */
[----:B-1----:R-:W-:Y:S02]  /*1370*/  MOV R5, 0xff800000 ;  /* 0xff80000000057802 */ /* 0x002fe40000000f00 */
[----:B------:R-:W-:-:S03]  /*1380*/  MOV R235, 0x0 ;  /* 0x0000000000eb7802 */ /* 0x000fc60000000f00 */
[----:B------:R1:W-:Y:S01]  /*1390*/  ST.E [R2.64+0xe0], R5 ;  /* 0x0000e00502007985 */ /* 0x0003e2000c101906 */
[----:B------:R-:W-:Y:S05]  /*13a0*/  RET.REL.NODEC R234 `(_ZN5flash24flash_fwd_splitkv_kernelI23Flash_fwd_kernel_traitsILi256ELi64ELi64ELi4ELb0ELb0EN7cutlass10bfloat16_tE19Flash_kernel_traitsILi256ELi64ELi64ELi4ES3_EELb0ELb1ELb1ELb0ELb0ELb0ELb1ELb1EEEvNS_16Flash_fwd_paramsE) ;  /* 0xffffec50ea007950 */ /* 0x000fea0003c3ffff */
.L_x_8179:
        /* <DEDUP_REMOVED lines=41> */
[----:B------:R-:W-:Y:S01]  /*1640*/  IADD3 R0, RZ, -R0, RZ ;  /* 0x80000000ff007210 */ /* 0x000fe20007ffe0ff */
[----:B------:R-:W2:Y:S04]  /*1650*/  LD.E.64 R14, [R10.64+0x28] ;  /* 0x000028060a0e7980 */ /* 0x000ea8000c101b00 */
        /* <DEDUP_REMOVED lines=14> */
[----:B---3--:R-:W-:-:S04]  /*1740*/  IABS R4, R7 ;  /* 0x0000000700047213 */ /* 0x008fc80000000000 */
[----:B-----5:R-:W3:Y:S08]  /*1750*/  I2F.RP R8, R4 ;  /* 0x0000000400087306 */ /* 0x020ef00000209400 */
[----:B---3--:R-:W3:Y:S02]  /*1760*/  MUFU.RCP R6, R8 ;  /* 0x0000000800067308 */ /* 0x008ee40000001000 */
[----:B---3--:R-:W-:-:S06]  /*1770*/  IADD3 R6, R6, 0xffffffe, RZ ;  /* 0x0ffffffe06067810 */ /* 0x008fcc0007ffe0ff */
[----:B------:R-:W3:Y:S01]  /*1780*/  F2I.FTZ.U32.TRUNC.NTZ R23, R6 ;  /* 0x0000000600177305 */ /* 0x000ee2000021f000 */
[----:B------:R-:W-:Y:S01]  /*1790*/  IMAD.MOV.U32 R22, RZ, RZ, RZ ;  /* 0x000000ffff167224 */ /* 0x000fe200078e00ff */
[----:B------:R-:W-:Y:S02]  /*17a0*/  IABS R9, R7 ;  /* 0x0000000700097213 */ /* 0x000fe40000000000 */
[----:B---3--:R-:W-:-:S05]  /*17b0*/  IADD3 R0, RZ, -R23, RZ ;  /* 0x80000017ff007210 */ /* 0x008fca0007ffe0ff */
        /* <DEDUP_REMOVED lines=16> */
[----:B------:R-:W-:-:S05]  /*18c0*/  IMAD R4, R69, R12, RZ ;  /* 0x0000000c45047224 */ /* 0x000fca00078e02ff */
[----:B------:R-:W-:Y:S02]  /*18d0*/  @!P0 IADD3 R16, -R16, RZ, RZ ;  /* 0x000000ff10108210 */ /* 0x000fe40007ffe1ff */
[----:B------:R-:W-:Y:S02]  /*18e0*/  @!P1 LOP3.LUT R16, RZ, R7, RZ, 0x33, !PT ;  /* 0x00000007ff109212 */ /* 0x000fe400078e33ff */
[----:B--2---:R-:W-:Y:S01]  /*18f0*/  SHF.R.S32.HI R0, RZ, 0x1f, R2 ;  /* 0x0000001fff007819 */ /* 0x004fe20000011402 */
[----:B----4-:R-:W-:-:S04]  /*1900*/  IMAD R9, R19, R2, RZ ;  /* 0x0000000213097224 */ /* 0x010fc800078e02ff */
[C---:B------:R-:W-:Y:S02]  /*1910*/  IMAD R9, R18.reuse, R0, R9 ;  /* 0x0000000012097224 */ /* 0x040fe400078e0209 */
[----:B------:R-:W-:-:S05]  /*1920*/  IMAD.WIDE.U32 R18, R18, R2, RZ ;  /* 0x0000000212127225 */ /* 0x000fca00078e00ff */
[----:B------:R-:W-:Y:S01]  /*1930*/  IADD3 R9, R19, R9, RZ ;  /* 0x0000000913097210 */ /* 0x000fe20007ffe0ff */
[----:B------:R-:W-:Y:S01]  /*1940*/  IMAD.MOV.U32 R8, RZ, RZ, R18 ;  /* 0x000000ffff087224 */ /* 0x000fe200078e0012 */
[----:B------:R-:W-:-:S03]  /*1950*/  SHF.R.S32.HI R19, RZ, 0x1f, R12 ;  /* 0x0000001fff137819 */ /* 0x000fc6000001140c */
[----:B------:R-:W-:-:S04]  /*1960*/  IMAD.WIDE.U32 R8, R12, R68, R8 ;  /* 0x000000440c087225 */ /* 0x000fc800078e0008 */
[----:B------:R-:W-:Y:S02]  /*1970*/  IMAD R4, R68, R19, R4 ;  /* 0x0000001344047224 */ /* 0x000fe400078e0204 */
[----:B------:R-:W-:Y:S01]  /*1980*/  IMAD R7, R15, R2, RZ ;  /* 0x000000020f077224 */ /* 0x000fe200078e02ff */
[----:B------:R-:W-:Y:S01]  /*1990*/  SHF.R.S32.HI R15, RZ, 0x1f, R16 ;  /* 0x0000001fff0f7819 */ /* 0x000fe20000011410 */
[----:B------:R-:W-:Y:S02]  /*19a0*/  IMAD.IADD R9, R9, 0x1, R4 ;  /* 0x0000000109097824 */ /* 0x000fe400078e0204 */
[----:B------:R-:W-:Y:S02]  /*19b0*/  IMAD R4, R21, R16, RZ ;  /* 0x0000001015047224 */ /* 0x000fe400078e02ff */
[----:B------:R-:W-:-:S04]  /*19c0*/  IMAD.WIDE.U32 R22, R14, R2, RZ ;  /* 0x000000020e167225 */ /* 0x000fc800078e00ff */
[----:B------:R-:W-:Y:S02]  /*19d0*/  IMAD R7, R14, R0, R7 ;  /* 0x000000000e077224 */ /* 0x000fe400078e0207 */
[----:B------:R-:W-:-:S04]  /*19e0*/  IMAD.WIDE.U32 R8, R16, R20, R8 ;  /* 0x0000001410087225 */ /* 0x000fc800078e0008 */
[----:B------:R-:W-:Y:S01]  /*19f0*/  IMAD R4, R20, R15, R4 ;  /* 0x0000000f14047224 */ /* 0x000fe200078e0204 */
[----:B------:R-:W-:Y:S02]  /*1a00*/  IADD3 R17, R23, R7, RZ ;  /* 0x0000000717117210 */ /* 0x000fe40007ffe0ff */
[----:B------:R-:W-:Y:S01]  /*1a10*/  MOV R0, R8 ;  /* 0x0000000800007202 */ /* 0x000fe20000000f00 */
[----:B------:R-:W-:Y:S01]  /*1a20*/  IMAD.IADD R7, R9, 0x1, R4 ;  /* 0x0000000109077824 */ /* 0x000fe200078e0204 */
[----:B------:R-:W-:Y:S05]  /*1a30*/  BRA `(.L_x_8198) ;  /* 0x000004f000007947 */ /* 0x000fea0003800000 */
.L_x_8197:
        /* <DEDUP_REMOVED lines=8> */
[----:B------:R-:W-:-:S02]  /*1ac0*/  IMAD.MOV.U32 R22, RZ, RZ, RZ ;  /* 0x000000ffff167224 */ /* 0x000fc400078e00ff */
[----:B------:R-:W-:Y:S01]  /*1ad0*/  @P4 IMAD.IADD R6, R14, 0x1, R15 ;  /* 0x000000010e064824 */ /* 0x000fe200078e020f */
        /* <DEDUP_REMOVED lines=13> */
[----:B------:R-:W-:Y:S01]  /*1bb0*/  @!P4 SHF.R.S32.HI R4, RZ, 0x1f, R14 ;  /* 0x0000001fff04c819 */ /* 0x000fe2000001140e */
[----:B---3--:R-:W-:-:S03]  /*1bc0*/  @!P4 IMAD R5, R69, R14, RZ ;  /* 0x0000000e4505c224 */ /* 0x008fc600078e02ff */
[----:B------:R-:W-:Y:S01]  /*1bd0*/  ISETP.GT.U32.AND P0, PT, R7, R0, PT ;  /* 0x000000000700720c */ /* 0x000fe20003f04070 */
[----:B------:R-:W-:Y:S02]  /*1be0*/  @!P4 IMAD R4, R4, R68, R5 ;  /* 0x000000440404c224 */ /* 0x000fe400078e0205 */
[----:B------:R-:W-:Y:S01]  /*1bf0*/  @!P4 IMAD.WIDE.U32 R22, R68, R14, RZ ;  /* 0x0000000e4416c225 */ /* 0x000fe200078e00ff */
[----:B-----5:R-:W-:-:S04]  /*1c00*/  @!P4 SHF.R.S32.HI R5, RZ, 0x1f, R8 ;  /* 0x0000001fff05c819 */ /* 0x020fc80000011408 */
[----:B------:R-:W-:Y:S01]  /*1c10*/  @!P4 IADD3 R23, R23, R4, RZ ;  /* 0x000000041717c210 */ /* 0x000fe20007ffe0ff */
[----:B------:R-:W-:-:S04]  /*1c20*/  @!P4 IMAD R4, R19, R8, RZ ;  /* 0x000000081304c224 */ /* 0x000fc800078e02ff */
[-C--:B------:R-:W-:Y:S01]  /*1c30*/  @!P0 IADD3 R0, R0, -R7.reuse, RZ ;  /* 0x8000000700008210 */ /* 0x080fe20007ffe0ff */
[-C--:B------:R-:W-:Y:S02]  /*1c40*/  @P4 IMAD R13, R69, R6.reuse, RZ ;  /* 0x00000006450d4224 */ /* 0x080fe400078e02ff */
[----:B------:R-:W-:Y:S01]  /*1c50*/  @P4 IMAD.WIDE.U32 R24, R68, R6, RZ ;  /* 0x0000000644184225 */ /* 0x000fe200078e00ff */
[----:B------:R-:W-:Y:S02]  /*1c60*/  ISETP.GE.U32.AND P3, PT, R0, R7, PT ;  /* 0x000000070000720c */ /* 0x000fe40003f66070 */
[----:B------:R-:W-:Y:S01]  /*1c70*/  LOP3.LUT R0, R238, R9, RZ, 0x3c, !PT ;  /* 0x00000009ee007212 */ /* 0x000fe200078e3cff */
[C---:B------:R-:W-:Y:S01]  /*1c80*/  @!P4 IMAD R4, R18.reuse, R5, R4 ;  /* 0x000000051204c224 */ /* 0x040fe200078e0204 */
[----:B------:R-:W-:Y:S01]  /*1c90*/  LEA R5, R165, 0xffffffc0, 0x6 ;  /* 0xffffffc0a5057811 */ /* 0x000fe200078e30ff */
[----:B------:R-:W-:Y:S01]  /*1ca0*/  @!P4 IMAD.WIDE.U32 R18, R18, R8, R22 ;  /* 0x000000081212c225 */ /* 0x000fe200078e0016 */
[----:B------:R-:W-:-:S02]  /*1cb0*/  @P4 MOV R12, R24 ;  /* 0x00000018000c4202 */ /* 0x000fc40000000f00 */
[----:B------:R-:W-:Y:S01]  /*1cc0*/  ISETP.GE.AND P1, PT, R0, RZ, PT ;  /* 0x000000ff0000720c */ /* 0x000fe20003f26270 */
[----:B------:R-:W-:Y:S01]  /*1cd0*/  @P4 IMAD.IADD R13, R25, 0x1, R13 ;  /* 0x00000001190d4824 */ /* 0x000fe200078e020d */
[----:B------:R-:W-:Y:S01]  /*1ce0*/  @!P0 IADD3 R2, R2, 0x1, RZ ;  /* 0x0000000102028810 */ /* 0x000fe20007ffe0ff */
[----:B------:R-:W-:Y:S01]  /*1cf0*/  @!P4 IMAD.IADD R13, R19, 0x1, R4 ;  /* 0x00000001130dc824 */ /* 0x000fe200078e0204 */
[----:B------:R-:W-:Y:S01]  /*1d00*/  @!P4 MOV R12, R18 ;  /* 0x00000012000cc202 */ /* 0x000fe20000000f00 */
[----:B------:R-:W-:Y:S01]  /*1d10*/  IMAD R6, R69, R5, RZ ;  /* 0x0000000545067224 */ /* 0x000fe200078e02ff */
[----:B------:R-:W-:Y:S02]  /*1d20*/  SHF.R.S32.HI R19, RZ, 0x1f, R5 ;  /* 0x0000001fff137819 */ /* 0x000fe40000011405 */
[----:B------:R-:W-:Y:S01]  /*1d30*/  ISETP.NE.AND P0, PT, R9, RZ, PT ;  /* 0x000000ff0900720c */ /* 0x000fe20003f05270 */
[----:B----4-:R-:W-:Y:S01]  /*1d40*/  @!P4 IMAD R4, R71, R14, RZ ;  /* 0x0000000e4704c224 */ /* 0x010fe200078e02ff */
[----:B------:R-:W-:Y:S01]  /*1d50*/  @!P4 SHF.R.S32.HI R7, RZ, 0x1f, R14 ;  /* 0x0000001fff07c819 */ /* 0x000fe2000001140e */
[----:B------:R-:W-:-:S02]  /*1d60*/  IMAD R6, R19, R68, R6 ;  /* 0x0000004413067224 */ /* 0x000fc400078e0206 */
[----:B------:R-:W-:Y:S01]  /*1d70*/  IMAD.WIDE.U32 R12, R68, R5, R12 ;  /* 0x00000005440c7225 */ /* 0x000fe200078e000c */
[----:B------:R-:W-:-:S03]  /*1d80*/  @P3 IADD3 R2, R2, 0x1, RZ ;  /* 0x0000000102023810 */ /* 0x000fc60007ffe0ff */
[----:B------:R-:W-:Y:S01]  /*1d90*/  @!P4 IMAD R4, R7, R70, R4 ;  /* 0x000000460704c224 */ /* 0x000fe200078e0204 */
[----:B------:R-:W-:Y:S01]  /*1da0*/  IADD3 R7, R13, R6, RZ ;  /* 0x000000060d077210 */ /* 0x000fe20007ffe0ff */
[----:B------:R-:W-:Y:S01]  /*1db0*/  @!P4 IMAD.WIDE.U32 R22, R70, R14, RZ ;  /* 0x0000000e4616c225 */ /* 0x000fe200078e00ff */
[----:B------:R-:W-:-:S03]  /*1dc0*/  @!P4 SHF.R.S32.HI R13, RZ, 0x1f, R8 ;  /* 0x0000001fff0dc819 */ /* 0x000fc60000011408 */
[----:B------:R-:W-:Y:S01]  /*1dd0*/  @!P1 IMAD.MOV R2, RZ, RZ, -R2 ;  /* 0x000000ffff029224 */ /* 0x000fe200078e0a02 */
[----:B------:R-:W-:Y:S01]  /*1de0*/  @!P0 LOP3.LUT R2, RZ, R9, RZ, 0x33, !PT ;  /* 0x00000009ff028212 */ /* 0x000fe200078e33ff */
[----:B------:R-:W-:Y:S01]  /*1df0*/  @!P4 IMAD R0, R21, R8, RZ ;  /* 0x000000081500c224 */ /* 0x000fe200078e02ff */
[----:B------:R-:W-:Y:S01]  /*1e00*/  @P4 IADD3 R14, R14, R15, RZ ;  /* 0x0000000f0e0e4210 */ /* 0x000fe20007ffe0ff */
[----:B------:R-:W-:Y:S01]  /*1e10*/  @!P4 IMAD.IADD R23, R23, 0x1, R4 ;  /* 0x000000011717c824 */ /* 0x000fe200078e0204 */
[----:B------:R-:W-:Y:S01]  /*1e20*/  MOV R6, R12 ;  /* 0x0000000c00067202 */ /* 0x000fe20000000f00 */
[C---:B------:R-:W-:Y:S01]  /*1e30*/  @!P4 IMAD R0, R20.reuse, R13, R0 ;  /* 0x0000000d1400c224 */ /* 0x040fe200078e0200 */
[----:B------:R-:W-:Y:S01]  /*1e40*/  SHF.R.S32.HI R15, RZ, 0x1f, R2 ;  /* 0x0000001fff0f7819 */ /* 0x000fe20000011402 */
[----:B------:R-:W-:-:S04]  /*1e50*/  @!P4 IMAD.WIDE.U32 R20, R20, R8, R22 ;  /* 0x000000081414c225 */ /* 0x000fc800078e0016 */
        /* <DEDUP_REMOVED lines=13> */
.L_x_8198:
[----:B-1----:R-:W-:Y:S05]  /*1f30*/  BSYNC B0 ;  /* 0x0000000000007941 */ /* 0x002fea0003800000 */
.L_x_8196:
        /* <DEDUP_REMOVED lines=12> */
[----:B------:R-:W-:Y:S02]  /*2000*/  LOP3.LUT R4, R13, 0xfffffff0, RZ, 0xc0, !PT ;  /* 0xfffffff00d047812 */ /* 0x000fe400078ec0ff */
[----:B------:R-:W-:-:S03]  /*2010*/  LOP3.LUT R6, R180, 0xfffffff8, RZ, 0xc0, !PT ;  /* 0xfffffff8b4067812 */ /* 0x000fc600078ec0ff */
[C---:B------:R-:W-:Y:S02]  /*2020*/  IMAD.IADD R4, R75.reuse, 0x1, -R4 ;  /* 0x000000014b047824 */ /* 0x040fe400078e0a04 */
[----:B------:R-:W-:-:S03]  /*2030*/  IMAD.IADD R73, R75, 0x1, -R6 ;  /* 0x000000014b497824 */ /* 0x000fc600078e0a06 */
[----:B------:R-:W-:Y:S01]  /*2040*/  SHF.R.S32.HI R21, RZ, 0x1f, R4 ;  /* 0x0000001fff157819 */ /* 0x000fe20000011404 */
[----:B------:R-:W-:Y:S01]  /*2050*/  IMAD.SHL.U32 R18, R73, 0x8, RZ ;  /* 0x0000000849127824 */ /* 0x000fe200078e00ff */
[----:B------:R-:W-:Y:S02]  /*2060*/  SHF.R.S32.HI R74, RZ, 0x4, R13 ;  /* 0x00000004ff4a7819 */ /* 0x000fe4000001140d */
[----:B------:R-:W-:Y:S01]  /*2070*/  LEA.HI R2, R21, R4, RZ, 0x3 ;  /* 0x0000000415027211 */ /* 0x000fe200078f18ff */
[----:B------:R-:W-:Y:S01]  /*2080*/  IMAD R6, R19, R70, RZ ;  /* 0x0000004613067224 */ /* 0x000fe200078e02ff */
[----:B------:R-:W-:Y:S02]  /*2090*/  SHF.R.S32.HI R180, RZ, 0x3, R180 ;  /* 0x00000003ffb47819 */ /* 0x000fe400000114b4 */
[----:B-1----:R-:W-:Y:S02]  /*20a0*/  IADD3 R30, P0, R18, R22, RZ ;  /* 0x00000016121e7210 */ /* 0x002fe40007f1e0ff */
[----:B------:R-:W-:-:S02]  /*20b0*/  SHF.R.S32.HI R19, RZ, 0x1f, R18 ;  /* 0x0000001fff137819 */ /* 0x000fc40000011412 */
[----:B------:R-:W-:Y:S02]  /*20c0*/  LOP3.LUT R21, R2, 0xfffffff8, RZ, 0xc0, !PT ;  /* 0xfffffff802157812 */ /* 0x000fe400078ec0ff */
[----:B------:R-:W-:Y:S01]  /*20d0*/  LEA.HI R13, R13, R74, RZ, 0x1 ;  /* 0x0000004a0d0d7211 */ /* 0x000fe200078f08ff */
[----:B------:R-:W-:Y:S02]  /*20e0*/  IMAD.SHL.U32 R14, R180, 0x40, RZ ;  /* 0x00000040b40e7824 */ /* 0x000fe400078e00ff */
[----:B------:R-:W-:Y:S01]  /*20f0*/  IMAD.X R31, R19, 0x1, R17, P0 ;  /* 0x00000001131f7824 */ /* 0x000fe200000e0611 */
[----:B------:R-:W-:Y:S01]  /*2100*/  LOP3.LUT R13, R13, 0xfffffffe, RZ, 0xc0, !PT ;  /* 0xfffffffe0d0d7812 */ /* 0x000fe200078ec0ff */
[----:B------:R-:W-:Y:S01]  /*2110*/  IMAD.IADD R4, R4, 0x1, -R21 ;  /* 0x0000000104047824 */ /* 0x000fe200078e0a15 */
[----:B------:R-:W-:Y:S01]  /*2120*/  LOP3.LUT R21, R14, 0x1c0, RZ, 0xc0, !PT ;  /* 0x000001c00e157812 */ /* 0x000fe200078ec0ff */
[C---:B------:R-:W-:Y:S02]  /*2130*/  IMAD R6, R12.reuse, R71, R6 ;  /* 0x000000470c067224 */ /* 0x040fe400078e0206 */
[----:B------:R-:W-:Y:S01]  /*2140*/  IMAD.WIDE.U32 R30, R12, R70, R30 ;  /* 0x000000460c1e7225 */ /* 0x000fe200078e001e */
[----:B------:R-:W-:-:S03]  /*2150*/  LEA.HI R14, R72, R75, RZ, 0x6 ;  /* 0x0000004b480e7211 */ /* 0x000fc600078f30ff */
[----:B------:R-:W-:Y:S02]  /*2160*/  IMAD.IADD R74, R74, 0x1, -R13 ;  /* 0x000000014a4a7824 */ /* 0x000fe400078e0a0d */
[----:B------:R-:W-:Y:S01]  /*2170*/  IMAD.SHL.U32 R12, R4, 0x40, RZ ;  /* 0x00000040040c7824 */ /* 0x000fe200078e00ff */
[----:B------:R-:W-:Y:S01]  /*2180*/  LOP3.LUT R17, R21, 0x38, R18, 0xf8, !PT ;  /* 0x0000003815117812 */ /* 0x000fe200078ef812 */
[----:B------:R-:W-:Y:S01]  /*2190*/  IMAD.SHL.U32 R13, R74, 0x8, RZ ;  /* 0x000000084a0d7824 */ /* 0x000fe200078e00ff */
[----:B------:R-:W-:Y:S01]  /*21a0*/  SHF.R.U32.HI R22, RZ, 0x3, R21 ;  /* 0x00000003ff167819 */ /* 0x000fe20000011615 */
[----:B------:R-:W-:Y:S01]  /*21b0*/  IMAD.SHL.U32 R14, R14, 0x8, RZ ;  /* 0x000000080e0e7824 */ /* 0x000fe200078e00ff */
[----:B------:R-:W-:Y:S01]  /*21c0*/  LOP3.LUT R12, R12, 0x1c0, RZ, 0xc0, !PT ;  /* 0x000001c00c0c7812 */ /* 0x000fe200078ec0ff */
[----:B------:R-:W-:Y:S01]  /*21d0*/  IMAD.IADD R31, R31, 0x1, R6 ;  /* 0x000000011f1f7824 */ /* 0x000fe200078e0206 */
[----:B------:R-:W-:Y:S01]  /*21e0*/  LOP3.LUT R17, R17, R22, RZ, 0x3c, !PT ;  /* 0x0000001611117212 */ /* 0x000fe200078e3cff */
[----:B------:R-:W-:Y:S01]  /*21f0*/  IMAD R6, R29, R16, RZ ;  /* 0x000000101d067224 */ /* 0x000fe200078e02ff */
[----:B------:R-:W-:-:S02]  /*2200*/  LOP3.LUT R13, R12, 0x8, R13, 0xf8, !PT ;  /* 0x000000080c0d7812 */ /* 0x000fc400078ef80d */
[----:B------:R-:W-:Y:S01]  /*2210*/  SHF.R.U32.HI R12, RZ, 0x3, R12 ;  /* 0x00000003ff0c7819 */ /* 0x000fe2000001160c */
[-C--:B------:R-:W-:Y:S01]  /*2220*/  IMAD R6, R15, R28.reuse, R6 ;  /* 0x0000001c0f067224 */ /* 0x080fe200078e0206 */
[----:B------:R-:W-:Y:S01]  /*2230*/  LOP3.LUT R178, R17, 0xfffffe00, R14, 0xf8, !PT ;  /* 0xfffffe0011b27812 */ /* 0x000fe200078ef80e */
[----:B------:R-:W-:Y:S01]  /*2240*/  IMAD.WIDE.U32 R22, R16, R28, R30 ;  /* 0x0000001c10167225 */ /* 0x000fe200078e001e */
[----:B------:R-:W-:Y:S02]  /*2250*/  SHF.R.S32.HI R76, RZ, 0x1f, R235 ;  /* 0x0000001fff4c7819 */ /* 0x000fe400000114eb */
[----:B------:R-:W-:Y:S01]  /*2260*/  LOP3.LUT R55, R13, R12, RZ, 0x3c, !PT ;  /* 0x0000000c0d377212 */ /* 0x000fe200078e3cff */
[----:B------:R-:W-:Y:S01]  /*2270*/  IMAD.IADD R23, R23, 0x1, R6 ;  /* 0x0000000117177824 */ /* 0x000fe200078e0206 */
[----:B------:R-:W-:Y:S01]  /*2280*/  SHF.R.S32.HI R181, RZ, 0x1f, R180 ;  /* 0x0000001fffb57819 */ /* 0x000fe200000114b4 */
[----:B------:R-:W-:Y:S01]  /*2290*/  IMAD R185, R71, R180, RZ ;  /* 0x000000b447b97224 */ /* 0x000fe200078e02ff */
[----:B------:R-:W-:Y:S01]  /*22a0*/  LOP3.LUT P4, RZ, R4, 0x4, RZ, 0xc0, !PT ;  /* 0x0000000404ff7812 */ /* 0x000fe2000788c0ff */
[----:B------:R-:W-:Y:S01]  /*22b0*/  IMAD.WIDE.U32 R22, R180, R70, R22 ;  /* 0x00000046b4167225 */ /* 0x000fe200078e0016 */
[----:B------:R-:W-:-:S03]  /*22c0*/  LOP3.LUT P3, RZ, R4, 0x2, RZ, 0xc0, !PT ;  /* 0x0000000204ff7812 */ /* 0x000fc6000786c0ff */
[----:B------:R-:W-:Y:S01]  /*22d0*/  IMAD R185, R181, R70, R185 ;  /* 0x00000046b5b97224 */ /* 0x000fe200078e02b9 */
[----:B------:R-:W-:-:S03]  /*22e0*/  IADD3 R14, R18, 0x40, RZ ;  /* 0x00000040120e7810 */ /* 0x000fc60007ffe0ff */
[----:B------:R-:W-:Y:S02]  /*22f0*/  IMAD.IADD R185, R23, 0x1, R185 ;  /* 0x0000000117b97824 */ /* 0x000fe400078e02b9 */
[----:B------:R-:W-:Y:S01]  /*2300*/  IMAD.SHL.U32 R2, R2, 0x40, RZ ;  /* 0x0000004002027824 */ /* 0x000fe200078e00ff */
[----:B------:R-:W-:-:S04]  /*2310*/  SHF.R.S32.HI R179, RZ, 0x1f, R238 ;  /* 0x0000001fffb37819 */ /* 0x000fc800000114ee */
[----:B------:R-:W-:Y:S01]  /*2320*/  LOP3.LUT R55, R55, 0xfffffe00, R2, 0xf8, !PT ;  /* 0xfffffe0037377812 */ /* 0x000fe200078ef802 */
[----:B------:R-:W-:-:S04]  /*2330*/  IMAD.WIDE R190, R233, 0x40, R180 ;  /* 0x00000040e9be7825 */ /* 0x000fc800078e02b4 */
[----:B------:R-:W-:Y:S01]  /*2340*/  IMAD R187, R69, R180, RZ ;  /* 0x000000b445bb7224 */ /* 0x000fe200078e02ff */
[----:B------:R-:W-:-:S03]  /*2350*/  LEA.HI R72, R72, R75, RZ, 0x5 ;  /* 0x0000004b48487211 */ /* 0x000fc600078f28ff */
[----:B------:R-:W-:Y:S02]  /*2360*/  IMAD R187, R181, R68, R187 ;  /* 0x00000044b5bb7224 */ /* 0x000fe400078e02bb */
        /* <DEDUP_REMOVED lines=11> */
[----:B---3--:R-:W-:-:S04]  /*2420*/  @!P5 IMAD R17, R27, R235, RZ ;  /* 0x000000eb1b11d224 */ /* 0x008fc800078e02ff */
[C---:B------:R-:W-:Y:S02]  /*2430*/  @!P5 IMAD R3, R26.reuse, R76, R17 ;  /* 0x0000004c1a03d224 */ /* 0x040fe400078e0211 */
[----:B------:R-:W-:-:S04]  /*2440*/  @!P5 IMAD.WIDE.U32 R26, R26, R235, RZ ;  /* 0x000000eb1a1ad225 */ /* 0x000fc800078e00ff */
[----:B------:R-:W-:Y:S02]  /*2450*/  @P5 IMAD.MOV.U32 R4, RZ, RZ, R28 ;  /* 0x000000ffff045224 */ /* 0x000fe400078e001c */
[----:B------:R-:W-:Y:S01]  /*2460*/  @!P5 IMAD.MOV.U32 R4, RZ, RZ, R26 ;  /* 0x000000ffff04d224 */ /* 0x000fe200078e001a */
[----:B------:R-:W-:Y:S01]  /*2470*/  LEA R184, P0, R22, R24, 0x1 ;  /* 0x0000001816b87211 */ /* 0x000fe200078008ff */
[----:B------:R-:W-:Y:S02]  /*2480*/  @P5 IMAD.IADD R13, R29, 0x1, R13 ;  /* 0x000000011d0d5824 */ /* 0x000fe400078e020d */
[----:B------:R-:W-:Y:S01]  /*2490*/  @!P5 IMAD.IADD R13, R27, 0x1, R3 ;  /* 0x000000011b0dd824 */ /* 0x000fe200078e0203 */
[----:B------:R-:W-:Y:S02]  /*24a0*/  IADD3 R12, P1, R18, R4, RZ ;  /* 0x00000004120c7210 */ /* 0x000fe40007f3e0ff */
[----:B------:R-:W-:Y:S02]  /*24b0*/  LEA.HI.X R185, R22, R25, R185, 0x1, P0 ;  /* 0x0000001916b97211 */ /* 0x000fe400000f0cb9 */
[-C--:B----4-:R-:W-:Y:S01]  /*24c0*/  ISETP.GE.AND P0, PT, R14, R81.reuse, PT ;  /* 0x000000510e00720c */ /* 0x090fe20003f06270 */
[----:B------:R-:W-:Y:S01]  /*24d0*/  IMAD.X R13, R19, 0x1, R13, P1 ;  /* 0x00000001130d7824 */ /* 0x000fe200008e060d */
[----:B------:R-:W-:Y:S01]  /*24e0*/  ISETP.GE.AND P1, PT, R18, R81, PT ;  /* 0x000000511200720c */ /* 0x000fe20003f26270 */
[----:B------:R-:W-:Y:S01]  /*24f0*/  IMAD R3, R9, R238, RZ ;  /* 0x000000ee09037224 */ /* 0x000fe200078e02ff */
[----:B------:R-:W-:Y:S01]  /*2500*/  SEL R2, RZ, 0xffffffff, P0 ;  /* 0xffffffffff027807 */ /* 0x000fe20000000000 */
[----:B------:R-:W-:Y:S01]  /*2510*/  IMAD.WIDE.U32 R22, R238, R8, R12 ;  /* 0x00000008ee167225 */ /* 0x000fe200078e000c */
[----:B------:R-:W-:-:S02]  /*2520*/  IADD3 R13, R18, 0x80, RZ ;  /* 0x00000080120d7810 */ /* 0x000fc40007ffe0ff */
[----:B------:R-:W-:Y:S01]  /*2530*/  IADD3 R12, R18, 0xc0, RZ ;  /* 0x000000c0120c7810 */ /* 0x000fe20007ffe0ff */
[----:B------:R-:W-:Y:S01]  /*2540*/  IMAD R3, R8, R179, R3 ;  /* 0x000000b308037224 */ /* 0x000fe200078e0203 */
[----:B------:R-:W-:Y:S01]  /*2550*/  SEL R9, RZ, 0x1, P1 ;  /* 0x00000001ff097807 */ /* 0x000fe20000800000 */
[----:B------:R-:W-:Y:S01]  /*2560*/  IMAD.SHL.U32 R2, R2, 0x2, RZ ;  /* 0x0000000202027824 */ /* 0x000fe200078e00ff */
[-C--:B------:R-:W-:Y:S02]  /*2570*/  ISETP.GE.AND P1, PT, R13, R81.reuse, PT ;  /* 0x000000510d00720c */ /* 0x080fe40003f26270 */
[----:B------:R-:W-:Y:S01]  /*2580*/  ISETP.GE.AND P0, PT, R12, R81, PT ;  /* 0x000000510c00720c */ /* 0x000fe20003f06270 */
[----:B------:R-:W-:Y:S01]  /*2590*/  IMAD.IADD R23, R23, 0x1, R3 ;  /* 0x0000000117177824 */ /* 0x000fe200078e0203 */
[----:B------:R-:W-:Y:S02]  /*25a0*/  LOP3.LUT R2, R2, 0x2, R9, 0xe2, !PT ;  /* 0x0000000202027812 */ /* 0x000fe400078ee209 */
[----:B------:R-:W-:-:S02]  /*25b0*/  SEL R3, RZ, 0x4, P1 ;  /* 0x00000004ff037807 */ /* 0x000fc40000800000 */
[----:B------:R-:W-:-:S04]  /*25c0*/  SEL R78, RZ, 0x8, P0 ;  /* 0x00000008ff4e7807 */ /* 0x000fc80000000000 */
[----:B------:R-:W-:Y:S02]  /*25d0*/  LOP3.LUT R78, R78, R2, R3, 0xfe, !PT ;  /* 0x000000024e4e7212 */ /* 0x000fe400078efe03 */
[----:B------:R-:W-:-:S04]  /*25e0*/  SHF.R.S32.HI R3, RZ, 0x1f, R80 ;  /* 0x0000001fff037819 */ /* 0x000fc80000011450 */
[----:B------:R-:W-:-:S04]  /*25f0*/  LEA.HI R3, R3, R80, RZ, 0x6 ;  /* 0x0000005003037211 */ /* 0x000fc800078f30ff */
[----:B------:R-:W-:Y:S02]  /*2600*/  SHF.R.S32.HI R3, RZ, 0x6, R3 ;  /* 0x00000006ff037819 */ /* 0x000fe40000011403 */
[----:B------:R-:W-:Y:S02]  /*2610*/  IADD3 R182, P0, R18, R0, RZ ;  /* 0x0000000012b67210 */ /* 0x000fe40007f1e0ff */
[----:B------:R-:W-:-:S04]  /*2620*/  IMNMX R106, R230, R3, !PT ;  /* 0x00000003e66a7217 */ /* 0x000fc80007800200 */
[----:B------:R-:W-:Y:S01]  /*2630*/  ISETP.GT.AND P1, PT, R165, R106, PT ;  /* 0x0000006aa500720c */ /* 0x000fe20003f24270 */
[----:B------:R-:W-:Y:S02]  /*2640*/  IMAD.X R183, R19, 0x1, R7, P0 ;  /* 0x0000000113b77824 */ /* 0x000fe400000e0607 */
        /* <DEDUP_REMOVED lines=9> */
[----:B------:R-:W-:Y:S02]  /*26e0*/  @!P2 IMAD.MOV.U32 R20, RZ, RZ, RZ ;  /* 0x000000ffff14a224 */ /* 0x000fe400078e00ff */
[----:B------:R-:W-:-:S02]  /*26f0*/  IMAD.IADD R77, R75, 0x1, -R0 ;  /* 0x000000014b4d7824 */ /* 0x000fc400078e0a00 */
        /* <DEDUP_REMOVED lines=173> */
.L_x_8317:
        /* <DEDUP_REMOVED lines=22> */
.L_x_8201:
[----:B------:R-:W-:Y:S05]  /*3330*/  BSYNC B0 ;  /* 0x0000000000007941 */ /* 0x000fea0003800000 */
.L_x_8200:
        /* <DEDUP_REMOVED lines=21> */
.L_x_8203:
[----:B------:R-:W-:Y:S05]  /*3490*/  BSYNC B0 ;  /* 0x0000000000007941 */ /* 0x000fea0003800000 */
.L_x_8202:
        /* <DEDUP_REMOVED lines=21> */
.L_x_8205:
[----:B------:R-:W-:Y:S05]  /*35f0*/  BSYNC B0 ;  /* 0x0000000000007941 */ /* 0x000fea0003800000 */
.L_x_8204:
        /* <DEDUP_REMOVED lines=21> */
.L_x_8207:
[----:B------:R-:W-:Y:S05]  /*3750*/  BSYNC B0 ;  /* 0x0000000000007941 */ /* 0x000fea0003800000 */
.L_x_8206:
        /* <DEDUP_REMOVED lines=65> */
.L_x_8214:
[----:B------:R-:W-:Y:S05]  /*3b70*/  BSYNC B0 ;  /* 0x0000000000007941 */ /* 0x000fea0003800000 */
.L_x_8213:
        /* <DEDUP_REMOVED lines=50> */
.L_x_8216:
[----:B------:R-:W-:Y:S05]  /*3ea0*/  BSYNC B0 ;  /* 0x0000000000007941 */ /* 0x000fea0003800000 */
.L_x_8215:
        /* <DEDUP_REMOVED lines=50> */
.L_x_8218:
[----:B------:R-:W-:Y:S05]  /*41d0*/  BSYNC B0 ;  /* 0x0000000000007941 */ /* 0x000fea0003800000 */
.L_x_8217:
        /* <DEDUP_REMOVED lines=49> */
.L_x_8212:
[----:B------:R-:W-:Y:S05]  /*44f0*/  BSYNC B1 ;  /* 0x0000000000017941 */ /* 0x000fea0003800000 */
.L_x_8211:
        /* <DEDUP_REMOVED lines=63> */
.L_x_8222:
[----:B------:R-:W-:Y:S05]  /*48f0*/  BSYNC B0 ;  /* 0x0000000000007941 */ /* 0x000fea0003800000 */
.L_x_8221:
        /* <DEDUP_REMOVED lines=53> */
.L_x_8224:
[----:B------:R-:W-:Y:S05]  /*4c50*/  BSYNC B0 ;  /* 0x0000000000007941 */ /* 0x000fea0003800000 */
.L_x_8223:
        /* <DEDUP_REMOVED lines=53> */
.L_x_8226:
[----:B------:R-:W-:Y:S05]  /*4fb0*/  BSYNC B0 ;  /* 0x0000000000007941 */ /* 0x000fea0003800000 */
.L_x_8225:
        /* <DEDUP_REMOVED lines=52> */
.L_x_8220:
[----:B------:R-:W-:Y:S05]  /*5300*/  BSYNC B1 ;  /* 0x0000000000017941 */ /* 0x000fea0003800000 */
.L_x_8219:
        /* <DEDUP_REMOVED lines=63> */
.L_x_8230:
[----:B------:R-:W-:Y:S05]  /*5700*/  BSYNC B0 ;  /* 0x0000000000007941 */ /* 0x000fea0003800000 */
.L_x_8229:
        /* <DEDUP_REMOVED lines=53> */
.L_x_8232:
[----:B------:R-:W-:Y:S05]  /*5a60*/  BSYNC B0 ;  /* 0x0000000000007941 */ /* 0x000fea0003800000 */
.L_x_8231:
        /* <DEDUP_REMOVED lines=53> */
.L_x_8234:
[----:B------:R-:W-:Y:S05]  /*5dc0*/  BSYNC B0 ;  /* 0x0000000000007941 */ /* 0x000fea0003800000 */
.L_x_8233:
        /* <DEDUP_REMOVED lines=52> */
.L_x_8228:
[----:B------:R-:W-:Y:S05]  /*6110*/  BSYNC B1 ;  /* 0x0000000000017941 */ /* 0x000fea0003800000 */
.L_x_8227:
        /* <DEDUP_REMOVED lines=65> */
.L_x_8238:
[----:B------:R-:W-:Y:S05]  /*6530*/  BSYNC B0 ;  /* 0x0000000000007941 */ /* 0x000fea0003800000 */
.L_x_8237:
        /* <DEDUP_REMOVED lines=53> */
.L_x_8240:
[----:B------:R-:W-:Y:S05]  /*6890*/  BSYNC B0 ;  /* 0x0000000000007941 */ /* 0x000fea0003800000 */
.L_x_8239:
        /* <DEDUP_REMOVED lines=53> */
.L_x_8242:
[----:B------:R-:W-:Y:S05]  /*6bf0*/  BSYNC B0 ;  /* 0x0000000000007941 */ /* 0x000fea0003800000 */
.L_x_8241:
        /* <DEDUP_REMOVED lines=52> */
.L_x_8236:
[----:B------:R-:W-:Y:S05]  /*6f40*/  BSYNC B1 ;  /* 0x0000000000017941 */ /* 0x000fea0003800000 */
.L_x_8235:
[----:B-1----:R-:W2:Y:S02]  /*6f50*/  LD.E R3, [R10.64+0xd0] ;  /* 0x0000d0060a037980 */ /* 0x002ea4000c101900 */
[----:B--2---:R-:W-:Y:S05]  /*6f60*/  IMAD.U32 R3, R3, -0x20, RZ ;  /* 0xffffffe003037824 */ /* 0x004fea00078e00ff */
[C---:B------:R-:W-:Y:S02]  /*6f70*/  LEA R20, P1, R3.reuse, R20, 0x1 ;  /* 0x0000001403147211 */ /* 0x040fe400078208ff */
[C---:B------:R-:W-:Y:S02]  /*6f80*/  LEA R60, P0, R3.reuse, R60, 0x1 ;  /* 0x0000003c033c7211 */ /* 0x040fe400078008ff */
[C---:B------:R-:W-:Y:S02]  /*6f90*/  LEA.HI.X.SX32 R21, R3.reuse, R21, 0x1, P1 ;  /* 0x0000001503157211 */ /* 0x040fe400008f0eff */
[----:B------:R-:W-:Y:S01]  /*6fa0*/  LEA.HI.X.SX32 R61, R3, R61, 0x1, P0 ;  /* 0x0000003d033d7211 */ /* 0x000fe200000f0eff */
[----:B------:R-:W-:-:S05]  /*6fb0*/  BRA `(.L_x_8243) ;  /* 0x0000680000007947 */ /* 0x000fca0003800000 */
.L_x_8210:
        /* <DEDUP_REMOVED lines=89> */
.L_x_8249:
[----:B------:R-:W-:Y:S05]  /*7550*/  BSYNC B0 ;  /* 0x0000000000007941 */ /* 0x000fea0003800000 */
.L_x_8248:
[----:B-----5:R3:W-:Y:S02]  /*7560*/  ST.E.128 [R142.64], R44 ;  /* 0x0000002c8e007985 */ /* 0x0207e4000c101d06 */
.L_x_8247:
[----:B------:R-:W-:Y:S05]  /*7570*/  BSYNC B1 ;  /* 0x0000000000017941 */ /* 0x000fea0003800000 */
.L_x_8246:
        /* <DEDUP_REMOVED lines=87> */
.L_x_8253:
[----:B------:R-:W-:Y:S05]  /*7af0*/  BSYNC B0 ;  /* 0x0000000000007941 */ /* 0x000fea0003800000 */
.L_x_8252:
[----:B-----5:R4:W-:Y:S02]  /*7b00*/  ST.E.128 [R142.64+0x80], R44 ;  /* 0x0000802c8e007985 */ /* 0x0209e4000c101d06 */
.L_x_8251:
[----:B------:R-:W-:Y:S05]  /*7b10*/  BSYNC B1 ;  /* 0x0000000000017941 */ /* 0x000fea0003800000 */
.L_x_8250:
        /* <DEDUP_REMOVED lines=87> */
.L_x_8257:
[----:B------:R-:W-:Y:S05]  /*8090*/  BSYNC B0 ;  /* 0x0000000000007941 */ /* 0x000fea0003800000 */
.L_x_8256:
[----:B-----5:R4:W-:Y:S02]  /*80a0*/  ST.E.128 [R142.64+0x100], R44 ;  /* 0x0001002c8e007985 */ /* 0x0209e4000c101d06 */
.L_x_8255:
[----:B------:R-:W-:Y:S05]  /*80b0*/  BSYNC B1 ;  /* 0x0000000000017941 */ /* 0x000fea0003800000 */
.L_x_8254:
        /* <DEDUP_REMOVED lines=86> */
.L_x_8259:
[----:B------:R-:W-:Y:S05]  /*8620*/  BSYNC B0 ;  /* 0x0000000000007941 */ /* 0x000fea0003800000 */
.L_x_8258:
[----:B-----5:R4:W-:Y:S02]  /*8630*/  ST.E.128 [R142.64+0x180], R44 ;  /* 0x0001802c8e007985 */ /* 0x0209e4000c101d06 */
.L_x_8245:
[----:B------:R-:W-:Y:S05]  /*8640*/  BSYNC B2 ;  /* 0x0000000000027941 */ /* 0x000fea0003800000 */
.L_x_8244:
        /* <DEDUP_REMOVED lines=97> */
.L_x_8265:
[----:B------:R-:W-:Y:S05]  /*8c60*/  BSYNC B0 ;  /* 0x0000000000007941 */ /* 0x000fea0003800000 */
.L_x_8264:
[C---:B-1----:R-:W-:Y:S04]  /*8c70*/  LEA R2, P0, R228.reuse, R142, 0x1 ;  /* 0x0000008ee4027211 */ /* 0x042fe800078008ff */
[----:B------:R-:W-:Y:S05]  /*8c80*/  LEA.HI.X R3, R228, R143, R229, 0x1, P0 ;  /* 0x0000008fe4037211 */ /* 0x000fea00000f0ce5 */
[----:B-----5:R1:W-:Y:S04]  /*8c90*/  ST.E.128 [R2.64], R48 ;  /* 0x0000003002007985 */ /* 0x0203e8000c101d06 */
.L_x_8263:
[----:B------:R-:W-:Y:S05]  /*8ca0*/  BSYNC B1 ;  /* 0x0000000000017941 */ /* 0x000fea0003800000 */
.L_x_8262:
        /* <DEDUP_REMOVED lines=92> */
.L_x_8269:
[----:B------:R-:W-:Y:S05]  /*9270*/  BSYNC B0 ;  /* 0x0000000000007941 */ /* 0x000fea0003800000 */
.L_x_8268:
[C---:B------:R-:W-:Y:S04]  /*9280*/  LEA R2, P0, R101.reuse, R142, 0x1 ;  /* 0x0000008e65027211 */ /* 0x040fe800078008ff */
[----:B------:R-:W-:Y:S05]  /*9290*/  LEA.HI.X R3, R101, R143, R102, 0x1, P0 ;  /* 0x0000008f65037211 */ /* 0x000fea00000f0c66 */
[----:B-----5:R1:W-:Y:S04]  /*92a0*/  ST.E.128 [R2.64], R48 ;  /* 0x0000003002007985 */ /* 0x0203e8000c101d06 */
.L_x_8267:
[----:B------:R-:W-:Y:S05]  /*92b0*/  BSYNC B1 ;  /* 0x0000000000017941 */ /* 0x000fea0003800000 */
.L_x_8266:
        /* <DEDUP_REMOVED lines=29> */
[----:B------:R-:W-:Y:S02]  /*9490*/  LEA.HI.X.SX32 R208, R208, R153, 0x1, P2 ;  /* 0x00000099d0d07211 */ /* 0x000fe400010f0eff */
[C---:B-1----:R-:W-:Y:S01]  /*94a0*/  LEA R210, P0, R205.reuse, R138, 0x1 ;  /* 0x0000008acdd27211 */ /* 0x042fe200078008ff */
        /* <DEDUP_REMOVED lines=61> */
.L_x_8273:
[----:B------:R-:W-:Y:S05]  /*9880*/  BSYNC B0 ;  /* 0x0000000000007941 */ /* 0x000fea0003800000 */
.L_x_8272:
[C---:B------:R-:W-:Y:S04]  /*9890*/  LEA R2, P0, R97.reuse, R142, 0x1 ;  /* 0x0000008e61027211 */ /* 0x040fe800078008ff */
[----:B------:R-:W-:Y:S05]  /*98a0*/  LEA.HI.X R3, R97, R143, R98, 0x1, P0 ;  /* 0x0000008f61037211 */ /* 0x000fea00000f0c62 */
[----:B-----5:R1:W-:Y:S04]  /*98b0*/  ST.E.128 [R2.64], R48 ;  /* 0x0000003002007985 */ /* 0x0203e8000c101d06 */
.L_x_8271:
[----:B------:R-:W-:Y:S05]  /*98c0*/  BSYNC B1 ;  /* 0x0000000000017941 */ /* 0x000fea0003800000 */
.L_x_8270:
        /* <DEDUP_REMOVED lines=91> */
.L_x_8275:
[----:B------:R-:W-:Y:S05]  /*9e80*/  BSYNC B0 ;  /* 0x0000000000007941 */ /* 0x000fea0003800000 */
.L_x_8274:
[C---:B------:R-:W-:Y:S04]  /*9e90*/  LEA R2, P0, R91.reuse, R142, 0x1 ;  /* 0x0000008e5b027211 */ /* 0x040fe800078008ff */
[----:B------:R-:W-:Y:S05]  /*9ea0*/  LEA.HI.X R3, R91, R143, R92, 0x1, P0 ;  /* 0x0000008f5b037211 */ /* 0x000fea00000f0c5c */
[----:B-----5:R1:W-:Y:S04]  /*9eb0*/  ST.E.128 [R2.64], R48 ;  /* 0x0000003002007985 */ /* 0x0203e8000c101d06 */
.L_x_8261:
[----:B------:R-:W-:Y:S05]  /*9ec0*/  BSYNC B2 ;  /* 0x0000000000027941 */ /* 0x000fea0003800000 */
.L_x_8260:
        /* <DEDUP_REMOVED lines=97> */
.L_x_8281:
[----:B------:R-:W-:Y:S05]  /*a4e0*/  BSYNC B0 ;  /* 0x0000000000007941 */ /* 0x000fea0003800000 */
.L_x_8280:
[C---:B------:R-:W-:Y:S04]  /*a4f0*/  LEA R2, P0, R103.reuse, R142, 0x1 ;  /* 0x0000008e67027211 */ /* 0x040fe800078008ff */
[----:B------:R-:W-:Y:S05]  /*a500*/  LEA.HI.X R3, R103, R143, R104, 0x1, P0 ;  /* 0x0000008f67037211 */ /* 0x000fea00000f0c68 */
[----:B-----5:R1:W-:Y:S04]  /*a510*/  ST.E.128 [R2.64], R48 ;  /* 0x0000003002007985 */ /* 0x0203e8000c101d06 */
.L_x_8279:
[----:B------:R-:W-:Y:S05]  /*a520*/  BSYNC B1 ;  /* 0x0000000000017941 */ /* 0x000fea0003800000 */
.L_x_8278:
        /* <DEDUP_REMOVED lines=92> */
.L_x_8285:
[----:B------:R-:W-:Y:S05]  /*aaf0*/  BSYNC B0 ;  /* 0x0000000000007941 */ /* 0x000fea0003800000 */
.L_x_8284:
[C---:B------:R-:W-:Y:S04]  /*ab00*/  LEA R2, P0, R99.reuse, R142, 0x1 ;  /* 0x0000008e63027211 */ /* 0x040fe800078008ff */
[----:B------:R-:W-:Y:S05]  /*ab10*/  LEA.HI.X R3, R99, R143, R100, 0x1, P0 ;  /* 0x0000008f63037211 */ /* 0x000fea00000f0c64 */
[----:B-----5:R1:W-:Y:S04]  /*ab20*/  ST.E.128 [R2.64], R48 ;  /* 0x0000003002007985 */ /* 0x0203e8000c101d06 */
.L_x_8283:
[----:B------:R-:W-:Y:S05]  /*ab30*/  BSYNC B1 ;  /* 0x0000000000017941 */ /* 0x000fea0003800000 */
.L_x_8282:
        /* <DEDUP_REMOVED lines=92> */
.L_x_8289:
[----:B------:R-:W-:Y:S05]  /*b100*/  BSYNC B0 ;  /* 0x0000000000007941 */ /* 0x000fea0003800000 */
.L_x_8288:
[C---:B------:R-:W-:Y:S04]  /*b110*/  LEA R2, P0, R95.reuse, R142, 0x1 ;  /* 0x0000008e5f027211 */ /* 0x040fe800078008ff */
[----:B------:R-:W-:Y:S05]  /*b120*/  LEA.HI.X R3, R95, R143, R96, 0x1, P0 ;  /* 0x0000008f5f037211 */ /* 0x000fea00000f0c60 */
[----:B-----5:R1:W-:Y:S04]  /*b130*/  ST.E.128 [R2.64], R48 ;  /* 0x0000003002007985 */ /* 0x0203e8000c101d06 */
.L_x_8287:
[----:B------:R-:W-:Y:S05]  /*b140*/  BSYNC B1 ;  /* 0x0000000000017941 */ /* 0x000fea0003800000 */
.L_x_8286:
        /* <DEDUP_REMOVED lines=91> */
.L_x_8291:
[----:B------:R-:W-:Y:S05]  /*b700*/  BSYNC B0 ;  /* 0x0000000000007941 */ /* 0x000fea0003800000 */
.L_x_8290:
[C---:B------:R-:W-:Y:S04]  /*b710*/  LEA R2, P0, R89.reuse, R142, 0x1 ;  /* 0x0000008e59027211 */ /* 0x040fe800078008ff */
[----:B------:R-:W-:Y:S05]  /*b720*/  LEA.HI.X R3, R89, R143, R90, 0x1, P0 ;  /* 0x0000008f59037211 */ /* 0x000fea00000f0c5a */
[----:B-----5:R1:W-:Y:S04]  /*b730*/  ST.E.128 [R2.64], R48 ;  /* 0x0000003002007985 */ /* 0x0203e8000c101d06 */
.L_x_8277:
[----:B------:R-:W-:Y:S05]  /*b740*/  BSYNC B2 ;  /* 0x0000000000027941 */ /* 0x000fea0003800000 */
.L_x_8276:
        /* <DEDUP_REMOVED lines=98> */
.L_x_8297:
[----:B------:R-:W-:Y:S05]  /*bd70*/  BSYNC B0 ;  /* 0x0000000000007941 */ /* 0x000fea0003800000 */
.L_x_8296:
[----:B------:R-:W-:Y:S02]  /*bd80*/  IMAD R0, R69, 0x60, RZ ;  /* 0x0000006045007824 */ /* 0x000fe400078e02ff */
[----:B------:R-:W-:Y:S05]  /*bd90*/  IMAD.WIDE.U32 R2, R68, 0x60, R142 ;  /* 0x0000006044027825 */ /* 0x000fea00078e008e */
[----:B------:R-:W-:Y:S05]  /*bda0*/  IADD3 R3, R3, R0, RZ ;  /* 0x0000000003037210 */ /* 0x000fea0007ffe0ff */
[----:B-----5:R1:W-:Y:S02]  /*bdb0*/  ST.E.128 [R2.64], R48 ;  /* 0x0000003002007985 */ /* 0x0203e4000c101d06 */
.L_x_8295:
[----:B------:R-:W-:Y:S05]  /*bdc0*/  BSYNC B1 ;  /* 0x0000000000017941 */ /* 0x000fea0003800000 */
.L_x_8294:
        /* <DEDUP_REMOVED lines=92> */
.L_x_8301:
[----:B------:R-:W-:Y:S05]  /*c390*/  BSYNC B0 ;  /* 0x0000000000007941 */ /* 0x000fea0003800000 */
.L_x_8300:
[C---:B------:R-:W-:Y:S04]  /*c3a0*/  LEA R2, P0, R94.reuse, R142, 0x1 ;  /* 0x0000008e5e027211 */ /* 0x040fe800078008ff */
[----:B------:R-:W-:Y:S05]  /*c3b0*/  LEA.HI.X R3, R94, R143, R93, 0x1, P0 ;  /* 0x0000008f5e037211 */ /* 0x000fea00000f0c5d */
[----:B-----5:R1:W-:Y:S04]  /*c3c0*/  ST.E.128 [R2.64], R48 ;  /* 0x0000003002007985 */ /* 0x0203e8000c101d06 */
.L_x_8299:
[----:B------:R-:W-:Y:S05]  /*c3d0*/  BSYNC B1 ;  /* 0x0000000000017941 */ /* 0x000fea0003800000 */
.L_x_8298:
        /* <DEDUP_REMOVED lines=92> */
.L_x_8305:
[----:B------:R-:W-:Y:S05]  /*c9a0*/  BSYNC B0 ;  /* 0x0000000000007941 */ /* 0x000fea0003800000 */
.L_x_8304:
[C---:B------:R-:W-:Y:S04]  /*c9b0*/  LEA R2, P0, R88.reuse, R142, 0x1 ;  /* 0x0000008e58027211 */ /* 0x040fe800078008ff */
[----:B------:R-:W-:Y:S05]  /*c9c0*/  LEA.HI.X R3, R88, R143, R87, 0x1, P0 ;  /* 0x0000008f58037211 */ /* 0x000fea00000f0c57 */
[----:B-----5:R1:W-:Y:S04]  /*c9d0*/  ST.E.128 [R2.64], R48 ;  /* 0x0000003002007985 */ /* 0x0203e8000c101d06 */
.L_x_8303:
[----:B------:R-:W-:Y:S05]  /*c9e0*/  BSYNC B1 ;  /* 0x0000000000017941 */ /* 0x000fea0003800000 */
.L_x_8302:
        /* <DEDUP_REMOVED lines=91> */
.L_x_8307:
[----:B------:R-:W-:Y:S05]  /*cfa0*/  BSYNC B0 ;  /* 0x0000000000007941 */ /* 0x000fea0003800000 */
.L_x_8306:
[C---:B-1----:R-:W-:Y:S04]  /*cfb0*/  LEA R2, P0, R86.reuse, R142, 0x1 ;  /* 0x0000008e56027211 */ /* 0x042fe800078008ff */
[----:B------:R-:W-:Y:S05]  /*cfc0*/  LEA.HI.X R3, R86, R143, R85, 0x1, P0 ;  /* 0x0000008f56037211 */ /* 0x000fea00000f0c55 */
[----:B-----5:R1:W-:Y:S04]  /*cfd0*/  ST.E.128 [R2.64], R24 ;  /* 0x0000001802007985 */ /* 0x0203e8000c101d06 */
.L_x_8293:
[----:B------:R-:W-:Y:S05]  /*cfe0*/  BSYNC B2 ;  /* 0x0000000000027941 */ /* 0x000fea0003800000 */
.L_x_8292:
[----:B-12---:R-:W2:Y:S02]  /*cff0*/  LD.E R3, [R10.64+0xd0] ;  /* 0x0000d0060a037980 */ /* 0x006ea4000c101900 */
[----:B--2---:R-:W-:Y:S05]  /*d000*/  IMAD.U32 R3, R3, -0x20, RZ ;  /* 0xffffffe003037824 */ /* 0x004fea00078e00ff */
[C---:B------:R-:W-:Y:S02]  /*d010*/  LEA R140, P1, R3.reuse, R140, 0x1 ;  /* 0x0000008c038c7211 */ /* 0x040fe400078208ff */
[C---:B------:R-:W-:Y:S02]  /*d020*/  LEA R138, P0, R3.reuse, R138, 0x1 ;  /* 0x0000008a038a7211 */ /* 0x040fe400078008ff */
[C---:B------:R-:W-:Y:S02]  /*d030*/  LEA.HI.X.SX32 R141, R3.reuse, R141, 0x1, P1 ;  /* 0x0000008d038d7211 */ /* 0x040fe400008f0eff */
[----:B------:R-:W-:Y:S01]  /*d040*/  LEA.HI.X.SX32 R139, R3, R139, 0x1, P0 ;  /* 0x0000008b038b7211 */ /* 0x000fe200000f0eff */
[----:B------:R-:W-:-:S05]  /*d050*/  BRA `(.L_x_8243) ;  /* 0x0000076000007947 */ /* 0x000fca0003800000 */
.L_x_8209:
        /* <DEDUP_REMOVED lines=14> */
.L_x_8309:
[----:B------:R-:W-:Y:S05]  /*d140*/  BSYNC B0 ;  /* 0x0000000000007941 */ /* 0x000fea0003800000 */
.L_x_8308:
        /* <DEDUP_REMOVED lines=33> */
.L_x_8311:
[----:B------:R-:W-:Y:S05]  /*d360*/  BSYNC B0 ;  /* 0x0000000000007941 */ /* 0x000fea0003800000 */
.L_x_8310:
        /* <DEDUP_REMOVED lines=33> */
.L_x_8313:
[----:B------:R-:W-:Y:S05]  /*d580*/  BSYNC B0 ;  /* 0x0000000000007941 */ /* 0x000fea0003800000 */
.L_x_8312:
        /* <DEDUP_REMOVED lines=35> */
.L_x_8243:
[----:B------:R-:W-:Y:S05]  /*d7c0*/  BSYNC B3 ;  /* 0x0000000000037941 */ /* 0x000fea0003800000 */
.L_x_8208:
        /* <DEDUP_REMOVED lines=89> */
.L_x_8315:
        /* <DEDUP_REMOVED lines=8> */
.L_x_8316:
[----:B------:R-:W-:Y:S05]  /*dde0*/  BSYNC B0 ;  /* 0x0000000000007941 */ /* 0x000fea0003800000 */
.L_x_8314:
[----:B------:R-:W-:Y:S04]  /*ddf0*/  IADD3 R9, R9, -0x1, RZ ;  /* 0xffffffff09097810 */ /* 0x000fe80007ffe0ff */
[----:B------:R-:W-:Y:S11]  /*de00*/  ISETP.GT.AND P0, PT, R9, R106, PT ;  /* 0x0000006a0900720c */ /* 0x000ff60003f04270 */
[----:B------:R-:W-:Y:S02]  /*de10*/  @!UPT UIADD3 URZ, URZ, URZ, URZ ;  /* 0x0000003f3f3ff290 */ /* 0x000fe4000fffe03f */
[----:B------:R-:W-:-:S05]  /*de20*/  @P0 BRA `(.L_x_8317) ;  /* 0xffff53a000000947 */ /* 0x000fca000383ffff */
.L_x_8199:
        /* <DEDUP_REMOVED lines=108> */
.L_x_8326:
[----:B------:R-:W-:Y:S05]  /*e4f0*/  BSYNC B0 ;  /* 0x0000000000007941 */ /* 0x000fea0003800000 */
.L_x_8325:
[----:B-----5:R3:W-:Y:S02]  /*e500*/  STS.128 [R237], R24 ;  /* 0x00000018ed007388 */ /* 0x0207e40000000c00 */
.L_x_8324:
[----:B------:R-:W-:Y:S05]  /*e510*/  BSYNC B1 ;  /* 0x0000000000017941 */ /* 0x000fea0003800000 */
.L_x_8323:
        /* <DEDUP_REMOVED lines=47> */
.L_x_8330:
[----:B------:R-:W-:Y:S05]  /*e810*/  BSYNC B0 ;  /* 0x0000000000007941 */ /* 0x000fea0003800000 */
.L_x_8329:
[----:B-----5:R1:W-:Y:S02]  /*e820*/  STS.128 [R237+0x2000], R24 ;  /* 0x00200018ed007388 */ /* 0x0203e40000000c00 */
.L_x_8328:
[----:B------:R-:W-:Y:S05]  /*e830*/  BSYNC B1 ;  /* 0x0000000000017941 */ /* 0x000fea0003800000 */
.L_x_8327:
        /* <DEDUP_REMOVED lines=47> */
.L_x_8334:
[----:B------:R-:W-:Y:S05]  /*eb30*/  BSYNC B0 ;  /* 0x0000000000007941 */ /* 0x000fea0003800000 */
.L_x_8333:
[----:B-----5:R3:W-:Y:S02]  /*eb40*/  STS.128 [R237+0x4000], R24 ;  /* 0x00400018ed007388 */ /* 0x0207e40000000c00 */
.L_x_8332:
[----:B------:R-:W-:Y:S05]  /*eb50*/  BSYNC B1 ;  /* 0x0000000000017941 */ /* 0x000fea0003800000 */
.L_x_8331:
        /* <DEDUP_REMOVED lines=46> */
.L_x_8336:
[----:B------:R-:W-:Y:S05]  /*ee40*/  BSYNC B0 ;  /* 0x0000000000007941 */ /* 0x000fea0003800000 */
.L_x_8335:
[----:B-----5:R3:W-:Y:S02]  /*ee50*/  STS.128 [R237+0x6000], R24 ;  /* 0x00600018ed007388 */ /* 0x0207e40000000c00 */
.L_x_8322:
[----:B------:R-:W-:Y:S05]  /*ee60*/  BSYNC B2 ;  /* 0x0000000000027941 */ /* 0x000fea0003800000 */
.L_x_8321:
        /* <DEDUP_REMOVED lines=60> */
.L_x_8342:
[----:B------:R-:W-:Y:S05]  /*f230*/  BSYNC B0 ;  /* 0x0000000000007941 */ /* 0x000fea0003800000 */
.L_x_8341:
[----:B-----5:R3:W-:Y:S02]  /*f240*/  STS.128 [R237+0x800], R24 ;  /* 0x00080018ed007388 */ /* 0x0207e40000000c00 */
.L_x_8340:
[----:B------:R-:W-:Y:S05]  /*f250*/  BSYNC B1 ;  /* 0x0000000000017941 */ /* 0x000fea0003800000 */
.L_x_8339:
        /* <DEDUP_REMOVED lines=47> */
.L_x_8346:
[----:B------:R-:W-:Y:S05]  /*f550*/  BSYNC B0 ;  /* 0x0000000000007941 */ /* 0x000fea0003800000 */
.L_x_8345:
[----:B-----5:R3:W-:Y:S02]  /*f560*/  STS.128 [R237+0x2800], R24 ;  /* 0x00280018ed007388 */ /* 0x0207e40000000c00 */
.L_x_8344:
[----:B------:R-:W-:Y:S05]  /*f570*/  BSYNC B1 ;  /* 0x0000000000017941 */ /* 0x000fea0003800000 */
.L_x_8343:
        /* <DEDUP_REMOVED lines=47> */
.L_x_8350:
[----:B------:R-:W-:Y:S05]  /*f870*/  BSYNC B0 ;  /* 0x0000000000007941 */ /* 0x000fea0003800000 */
.L_x_8349:
[----:B-----5:R3:W-:Y:S02]  /*f880*/  STS.128 [R237+0x4800], R24 ;  /* 0x00480018ed007388 */ /* 0x0207e40000000c00 */
.L_x_8348:
[----:B------:R-:W-:Y:S05]  /*f890*/  BSYNC B1 ;  /* 0x0000000000017941 */ /* 0x000fea0003800000 */
.L_x_8347:
        /* <DEDUP_REMOVED lines=45> */
.L_x_8352:
[----:B------:R-:W-:Y:S05]  /*fb70*/  BSYNC B0 ;  /* 0x0000000000007941 */ /* 0x000fea0003800000 */
.L_x_8351:
[----:B-----5:R1:W-:Y:S02]  /*fb80*/  STS.128 [R237+0x6800], R44 ;  /* 0x0068002ced007388 */ /* 0x0203e40000000c00 */
.L_x_8338:
[----:B------:R-:W-:Y:S05]  /*fb90*/  BSYNC B2 ;  /* 0x0000000000027941 */ /* 0x000fea0003800000 */
.L_x_8337:
        /* <DEDUP_REMOVED lines=60> */
.L_x_8358:
[----:B------:R-:W-:Y:S05]  /*ff60*/  BSYNC B0 ;  /* 0x0000000000007941 */ /* 0x000fea0003800000 */
.L_x_8357:
[----:B-----5:R3:W-:Y:S02]  /*ff70*/  STS.128 [R237+0x1000], R24 ;  /* 0x00100018ed007388 */ /* 0x0207e40000000c00 */
.L_x_8356:
[----:B------:R-:W-:Y:S05]  /*ff80*/  BSYNC B1 ;  /* 0x0000000000017941 */ /* 0x000fea0003800000 */
.L_x_8355:
        /* <DEDUP_REMOVED lines=46> */
.L_x_8362:
[----:B------:R-:W-:Y:S05]  /*10270*/  BSYNC B0 ;  /* 0x0000000000007941 */ /* 0x000fea0003800000 */
.L_x_8361:
[----:B-----5:R3:W-:Y:S02]  /*10280*/  STS.128 [R237+0x3000], R24 ;  /* 0x00300018ed007388 */ /* 0x0207e40000000c00 */
.L_x_8360:
[----:B------:R-:W-:Y:S05]  /*10290*/  BSYNC B1 ;  /* 0x0000000000017941 */ /* 0x000fea0003800000 */
.L_x_8359:
        /* <DEDUP_REMOVED lines=46> */
.L_x_8366:
[----:B------:R-:W-:Y:S05]  /*10580*/  BSYNC B0 ;  /* 0x0000000000007941 */ /* 0x000fea0003800000 */
.L_x_8365:
[----:B-----5:R3:W-:Y:S02]  /*10590*/  STS.128 [R237+0x5000], R24 ;  /* 0x00500018ed007388 */ /* 0x0207e40000000c00 */
.L_x_8364:
[----:B------:R-:W-:Y:S05]  /*105a0*/  BSYNC B1 ;  /* 0x0000000000017941 */ /* 0x000fea0003800000 */
.L_x_8363:
        /* <DEDUP_REMOVED lines=47> */
.L_x_8368:
[----:B------:R-:W-:Y:S05]  /*108a0*/  BSYNC B0 ;  /* 0x0000000000007941 */ /* 0x000fea0003800000 */
.L_x_8367:
[----:B-----5:R3:W-:Y:S02]  /*108b0*/  STS.128 [R237+0x7000], R24 ;  /* 0x00700018ed007388 */ /* 0x0207e40000000c00 */
.L_x_8354:
[----:B------:R-:W-:Y:S05]  /*108c0*/  BSYNC B2 ;  /* 0x0000000000027941 */ /* 0x000fea0003800000 */
.L_x_8353:
        /* <DEDUP_REMOVED lines=59> */
.L_x_8373:
[----:B------:R-:W-:Y:S05]  /*10c80*/  BSYNC B0 ;  /* 0x0000000000007941 */ /* 0x000fea0003800000 */
.L_x_8372:
[----:B-----5:R1:W-:Y:S02]  /*10c90*/  STS.128 [R237+0x1800], R20 ;  /* 0x00180014ed007388 */ /* 0x0203e40000000c00 */
.L_x_8371:
[----:B------:R-:W-:Y:S05]  /*10ca0*/  BSYNC B1 ;  /* 0x0000000000017941 */ /* 0x000fea0003800000 */
.L_x_8370:
        /* <DEDUP_REMOVED lines=46> */
.L_x_8377:
[----:B------:R-:W-:Y:S05]  /*10f90*/  BSYNC B0 ;  /* 0x0000000000007941 */ /* 0x000fea0003800000 */
.L_x_8376:
[----:B-----5:R1:W-:Y:S02]  /*10fa0*/  STS.128 [R237+0x3800], R20 ;  /* 0x00380014ed007388 */ /* 0x0203e40000000c00 */
.L_x_8375:
[----:B------:R-:W-:Y:S05]  /*10fb0*/  BSYNC B1 ;  /* 0x0000000000017941 */ /* 0x000fea0003800000 */
.L_x_8374:
        /* <DEDUP_REMOVED lines=46> */
.L_x_8381:
[----:B------:R-:W-:Y:S05]  /*112a0*/  BSYNC B0 ;  /* 0x0000000000007941 */ /* 0x000fea0003800000 */
.L_x_8380:
[----:B-----5:R1:W-:Y:S02]  /*112b0*/  STS.128 [R237+0x5800], R20 ;  /* 0x00580014ed007388 */ /* 0x0203e40000000c00 */
.L_x_8379:
[----:B------:R-:W-:Y:S05]  /*112c0*/  BSYNC B1 ;  /* 0x0000000000017941 */ /* 0x000fea0003800000 */
.L_x_8378:
        /* <DEDUP_REMOVED lines=45> */
.L_x_8383:
[----:B------:R-:W-:Y:S05]  /*115a0*/  BSYNC B0 ;  /* 0x0000000000007941 */ /* 0x000fea0003800000 */
.L_x_8382:
[----:B-----5:R1:W-:Y:S01]  /*115b0*/  STS.128 [R237+0x7800], R40 ;  /* 0x00780028ed007388 */ /* 0x0203e20000000c00 */
[----:B------:R-:W-:Y:S05]  /*115c0*/  BRA `(.L_x_8369) ;  /* 0x000066f000007947 */ /* 0x000fea0003800000 */
.L_x_8320:
        /* <DEDUP_REMOVED lines=89> */
.L_x_8389:
[----:B------:R-:W-:Y:S05]  /*11b60*/  BSYNC B0 ;  /* 0x0000000000007941 */ /* 0x000fea0003800000 */
.L_x_8388:
[----:B-----5:R3:W-:Y:S02]  /*11b70*/  STS.128 [R237], R32 ;  /* 0x00000020ed007388 */ /* 0x0207e40000000c00 */
.L_x_8387:
[----:B------:R-:W-:Y:S05]  /*11b80*/  BSYNC B1 ;  /* 0x0000000000017941 */ /* 0x000fea0003800000 */
.L_x_8386:
        /* <DEDUP_REMOVED lines=87> */
.L_x_8393:
[----:B------:R-:W-:Y:S05]  /*12100*/  BSYNC B0 ;  /* 0x0000000000007941 */ /* 0x000fea0003800000 */
.L_x_8392:
[----:B-----5:R1:W-:Y:S02]  /*12110*/  STS.128 [R237+0x2000], R32 ;  /* 0x00200020ed007388 */ /* 0x0203e40000000c00 */
.L_x_8391:
[----:B------:R-:W-:Y:S05]  /*12120*/  BSYNC B1 ;  /* 0x0000000000017941 */ /* 0x000fea0003800000 */
.L_x_8390:
        /* <DEDUP_REMOVED lines=87> */
.L_x_8397:
[----:B------:R-:W-:Y:S05]  /*126a0*/  BSYNC B0 ;  /* 0x0000000000007941 */ /* 0x000fea0003800000 */
.L_x_8396:
[----:B-----5:R3:W-:Y:S02]  /*126b0*/  STS.128 [R237+0x4000], R32 ;  /* 0x00400020ed007388 */ /* 0x0207e40000000c00 */
.L_x_8395:
[----:B------:R-:W-:Y:S05]  /*126c0*/  BSYNC B1 ;  /* 0x0000000000017941 */ /* 0x000fea0003800000 */
.L_x_8394:
        /* <DEDUP_REMOVED lines=86> */
.L_x_8399:
[----:B------:R-:W-:Y:S05]  /*12c30*/  BSYNC B0 ;  /* 0x0000000000007941 */ /* 0x000fea0003800000 */
.L_x_8398:
[----:B-----5:R3:W-:Y:S02]  /*12c40*/  STS.128 [R237+0x6000], R32 ;  /* 0x00600020ed007388 */ /* 0x0207e40000000c00 */
.L_x_8385:
[----:B------:R-:W-:Y:S05]  /*12c50*/  BSYNC B2 ;  /* 0x0000000000027941 */ /* 0x000fea0003800000 */
.L_x_8384:
        /* <DEDUP_REMOVED lines=94> */
.L_x_8405:
[----:B------:R-:W-:Y:S05]  /*13240*/  BSYNC B0 ;  /* 0x0000000000007941 */ /* 0x000fea0003800000 */
.L_x_8404:
[----:B-----5:R3:W-:Y:S02]  /*13250*/  STS.128 [R237+0x800], R32 ;  /* 0x00080020ed007388 */ /* 0x0207e40000000c00 */
.L_x_8403:
[----:B------:R-:W-:Y:S05]  /*13260*/  BSYNC B1 ;  /* 0x0000000000017941 */ /* 0x000fea0003800000 */
.L_x_8402:
        /* <DEDUP_REMOVED lines=90> */
.L_x_8409:
[----:B------:R-:W-:Y:S05]  /*13810*/  BSYNC B0 ;  /* 0x0000000000007941 */ /* 0x000fea0003800000 */
.L_x_8408:
[----:B-----5:R3:W-:Y:S02]  /*13820*/  STS.128 [R237+0x2800], R32 ;  /* 0x00280020ed007388 */ /* 0x0207e40000000c00 */
.L_x_8407:
[----:B------:R-:W-:Y:S05]  /*13830*/  BSYNC B1 ;  /* 0x0000000000017941 */ /* 0x000fea0003800000 */
.L_x_8406:
        /* <DEDUP_REMOVED lines=90> */
.L_x_8413:
[----:B------:R-:W-:Y:S05]  /*13de0*/  BSYNC B0 ;  /* 0x0000000000007941 */ /* 0x000fea0003800000 */
.L_x_8412:
[----:B-----5:R3:W-:Y:S02]  /*13df0*/  STS.128 [R237+0x4800], R32 ;  /* 0x00480020ed007388 */ /* 0x0207e40000000c00 */
.L_x_8411:
[----:B------:R-:W-:Y:S05]  /*13e00*/  BSYNC B1 ;  /* 0x0000000000017941 */ /* 0x000fea0003800000 */
.L_x_8410:
        /* <DEDUP_REMOVED lines=90> */
.L_x_8415:
[----:B------:R-:W-:Y:S05]  /*143b0*/  BSYNC B0 ;  /* 0x0000000000007941 */ /* 0x000fea0003800000 */
.L_x_8414:
[----:B-----5:R1:W-:Y:S02]  /*143c0*/  STS.128 [R237+0x6800], R20 ;  /* 0x00680014ed007388 */ /* 0x0203e40000000c00 */
.L_x_8401:
[----:B------:R-:W-:Y:S05]  /*143d0*/  BSYNC B2 ;  /* 0x0000000000027941 */ /* 0x000fea0003800000 */
.L_x_8400:
        /* <DEDUP_REMOVED lines=95> */
.L_x_8421:
[----:B------:R-:W-:Y:S05]  /*149d0*/  BSYNC B0 ;  /* 0x0000000000007941 */ /* 0x000fea0003800000 */
.L_x_8420:
[----:B-----5:R3:W-:Y:S02]  /*149e0*/  STS.128 [R237+0x1000], R32 ;  /* 0x00100020ed007388 */ /* 0x0207e40000000c00 */
.L_x_8419:
[----:B------:R-:W-:Y:S05]  /*149f0*/  BSYNC B1 ;  /* 0x0000000000017941 */ /* 0x000fea0003800000 */
.L_x_8418:
        /* <DEDUP_REMOVED lines=90> */
.L_x_8425:
[----:B------:R-:W-:Y:S05]  /*14fa0*/  BSYNC B0 ;  /* 0x0000000000007941 */ /* 0x000fea0003800000 */
.L_x_8424:
[----:B-----5:R3:W-:Y:S02]  /*14fb0*/  STS.128 [R237+0x3000], R32 ;  /* 0x00300020ed007388 */ /* 0x0207e40000000c00 */
.L_x_8423:
[----:B------:R-:W-:Y:S05]  /*14fc0*/  BSYNC B1 ;  /* 0x0000000000017941 */ /* 0x000fea0003800000 */
.L_x_8422:
        /* <DEDUP_REMOVED lines=90> */
.L_x_8429:
[----:B------:R-:W-:Y:S05]  /*15570*/  BSYNC B0 ;  /* 0x0000000000007941 */ /* 0x000fea0003800000 */
.L_x_8428:
[----:B-----5:R3:W-:Y:S02]  /*15580*/  STS.128 [R237+0x5000], R32 ;  /* 0x00500020ed007388 */ /* 0x0207e40000000c00 */
.L_x_8427:
[----:B------:R-:W-:Y:S05]  /*15590*/  BSYNC B1 ;  /* 0x0000000000017941 */ /* 0x000fea0003800000 */
.L_x_8426:
        /* <DEDUP_REMOVED lines=92> */
.L_x_8431:
[----:B------:R-:W-:Y:S05]  /*15b60*/  BSYNC B0 ;  /* 0x0000000000007941 */ /* 0x000fea0003800000 */
.L_x_8430:
[----:B-----5:R1:W-:Y:S02]  /*15b70*/  STS.128 [R237+0x7000], R24 ;  /* 0x00700018ed007388 */ /* 0x0203e40000000c00 */
.L_x_8417:
[----:B------:R-:W-:Y:S05]  /*15b80*/  BSYNC B2 ;  /* 0x0000000000027941 */ /* 0x000fea0003800000 */
.L_x_8416:
        /* <DEDUP_REMOVED lines=95> */
.L_x_8435:
[----:B------:R-:W-:Y:S05]  /*16180*/  BSYNC B0 ;  /* 0x0000000000007941 */ /* 0x000fea0003800000 */
.L_x_8434:
[----:B-----5:R1:W-:Y:S02]  /*16190*/  STS.128 [R237+0x1800], R20 ;  /* 0x00180014ed007388 */ /* 0x0203e40000000c00 */
.L_x_8433:
[----:B------:R-:W-:Y:S05]  /*161a0*/  BSYNC B1 ;  /* 0x0000000000017941 */ /* 0x000fea0003800000 */
.L_x_8432:
        /* <DEDUP_REMOVED lines=91> */
.L_x_8439:
[----:B------:R-:W-:Y:S05]  /*16760*/  BSYNC B0 ;  /* 0x0000000000007941 */ /* 0x000fea0003800000 */
.L_x_8438:
[----:B-----5:R1:W-:Y:S02]  /*16770*/  STS.128 [R237+0x3800], R20 ;  /* 0x00380014ed007388 */ /* 0x0203e40000000c00 */
.L_x_8437:
[----:B------:R-:W-:Y:S05]  /*16780*/  BSYNC B1 ;  /* 0x0000000000017941 */ /* 0x000fea0003800000 */
.L_x_8436:
        /* <DEDUP_REMOVED lines=92> */
.L_x_8443:
[----:B------:R-:W-:Y:S05]  /*16d50*/  BSYNC B0 ;  /* 0x0000000000007941 */ /* 0x000fea0003800000 */
.L_x_8442:
[----:B-----5:R1:W-:Y:S02]  /*16d60*/  STS.128 [R237+0x5800], R20 ;  /* 0x00580014ed007388 */ /* 0x0203e40000000c00 */
.L_x_8441:
[----:B------:R-:W-:Y:S05]  /*16d70*/  BSYNC B1 ;  /* 0x0000000000017941 */ /* 0x000fea0003800000 */
.L_x_8440:
        /* <DEDUP_REMOVED lines=92> */
.L_x_8445:
[----:B------:R-:W-:Y:S05]  /*17340*/  BSYNC B0 ;  /* 0x0000000000007941 */ /* 0x000fea0003800000 */
.L_x_8444:
[----:B-----5:R1:W-:Y:S01]  /*17350*/  STS.128 [R237+0x7800], R20 ;  /* 0x00780014ed007388 */ /* 0x0203e20000000c00 */
[----:B------:R-:W-:Y:S05]  /*17360*/  BRA `(.L_x_8369) ;  /* 0x0000095000007947 */ /* 0x000fea0003800000 */
.L_x_8319:
        /* <DEDUP_REMOVED lines=37> */
.L_x_8447:
[----:B------:R-:W-:Y:S05]  /*175c0*/  BSYNC B0 ;  /* 0x0000000000007941 */ /* 0x000fea0003800000 */
.L_x_8446:
        /* <DEDUP_REMOVED lines=36> */
.L_x_8449:
[----:B------:R-:W-:Y:S05]  /*17810*/  BSYNC B0 ;  /* 0x0000000000007941 */ /* 0x000fea0003800000 */
.L_x_8448:
        /* <DEDUP_REMOVED lines=36> */
.L_x_8451:
[----:B------:R-:W-:Y:S05]  /*17a60*/  BSYNC B0 ;  /* 0x0000000000007941 */ /* 0x000fea0003800000 */
.L_x_8450:
        /* <DEDUP_REMOVED lines=37> */
.L_x_8369:
[----:B------:R-:W-:Y:S05]  /*17cc0*/  BSYNC B3 ;  /* 0x0000000000037941 */ /* 0x000fea0003800000 */
.L_x_8318:
        /* <DEDUP_REMOVED lines=38> */
.L_x_8453:
[----:B------:R-:W-:Y:S05]  /*17f30*/  BSYNC B0 ;  /* 0x0000000000007941 */ /* 0x000fea0003800000 */
.L_x_8452:
        /* <DEDUP_REMOVED lines=38> */
.L_x_8455:
[----:B------:R-:W-:Y:S05]  /*181a0*/  BSYNC B0 ;  /* 0x0000000000007941 */ /* 0x000fea0003800000 */
.L_x_8454:
        /* <DEDUP_REMOVED lines=40> */
.L_x_8457:
[----:B------:R-:W-:Y:S05]  /*18430*/  BSYNC B0 ;  /* 0x0000000000007941 */ /* 0x000fea0003800000 */
.L_x_8456:
        /* <DEDUP_REMOVED lines=43> */
.L_x_8459:
[----:B------:R-:W-:Y:S05]  /*186f0*/  BSYNC B0 ;  /* 0x0000000000007941 */ /* 0x000fea0003800000 */
.L_x_8458:
[----:B-12---:R-:W2:Y:S04]  /*18700*/  LD.E.64 R14, [R10.64+0x1c0] ;  /* 0x0001c0060a0e7980 */ /* 0x006ea8000c101b00 */
[----:B---3--:R-:W3:Y:S01]  /*18710*/  LD.E.64 R8, [R10.64+0x1b8] ;  /* 0x0001b8060a087980 */ /* 0x008ee2000c101b00 */
[----:B------:R-:W-:-:S03]  /*18720*/  IMAD.MOV.U32 R178, RZ, RZ, R238 ;  /* 0x000000ffffb27224 */ /* 0x000fc600078e00ee */
[----:B----4-:R-:W4:Y:S04]  /*18730*/  LD.E R5, [R10.64+0xd8] ;  /* 0x0000d8060a057980 */ /* 0x010f28000c101900 */
[----:B------:R-:W0:Y:S04]  /*18740*/  LDGDEPBAR ;  /* 0x00000000000079af */ /* 0x000e280000000000 */
[----:B------:R1:W5:Y:S01]  /*18750*/  LD.E R2, [R10.64+0x184] ;  /* 0x000184060a027980 */ /* 0x000362000c101900 */
[----:B--2---:R-:W-:Y:S02]  /*18760*/  IMAD R7, R15, R235, RZ ;  /* 0x000000eb0f077224 */ /* 0x004fe400078e02ff */
[----:B------:R-:W-:-:S04]  /*18770*/  IMAD.WIDE.U32 R12, R235, R14, R178 ;  /* 0x0000000eeb0c7225 */ /* 0x000fc800078e00b2 */
[----:B------:R-:W-:Y:S01]  /*18780*/  IMAD R7, R14, R76, R7 ;  /* 0x0000004c0e077224 */ /* 0x000fe200078e0207 */
[----:B---3--:R-:W-:Y:S02]  /*18790*/  LEA R14, P0, R12, R8, 0x2 ;  /* 0x000000080c0e7211 */ /* 0x008fe400078010ff */
[----:B------:R1:W5:Y:S01]  /*187a0*/  LD.E R8, [R10.64+0x188] ;  /* 0x000188060a087980 */ /* 0x000362000c101900 */
[----:B------:R-:W-:-:S05]  /*187b0*/  IMAD.IADD R7, R13, 0x1, R7 ;  /* 0x000000010d077824 */ /* 0x000fca00078e0207 */
[----:B------:R-:W-:-:S05]  /*187c0*/  LEA.HI.X R15, R12, R9, R7, 0x2, P0 ;  /* 0x000000090c0f7211 */ /* 0x000fca00000f1407 */
[----:B------:R2:W3:Y:S01]  /*187d0*/  LD.E R243, [R14.64] ;  /* 0x000000060ef37980 */ /* 0x0004e2000c101900 */
[----:B------:R-:W-:-:S04]  /*187e0*/  DEPBAR.LE SB0, 0x0 ;  /* 0x000080000000791a */ /* 0x000fc80000000000 */
[----:B------:R-:W-:Y:S01]  /*187f0*/  BAR.SYNC.DEFER_BLOCKING 0x0 ;  /* 0x0000000000007b1d */ /* 0x000fe20000010000 */
[----:B------:R-:W-:-:S05]  /*18800*/  ISETP.GE.AND P0, PT, R180, R3, PT ;  /* 0x00000003b400720c */ /* 0x000fca0003f06270 */
[----:B----4-:R-:W3:Y:S01]  /*18810*/  MUFU.RCP R12, R5 ;  /* 0x00000005000c7308 */ /* 0x010ee20000001000 */
[----:B------:R-:W-:-:S07]  /*18820*/  IMAD.SHL.U32 R9, R75, 0x2, RZ ;  /* 0x000000024b097824 */ /* 0x000fce00078e00ff */
[----:B------:R1:W-:Y:S04]  /*18830*/  @P0 STS.128 [R237+0x10000], RZ ;  /* 0x010000ffed000388 */ /* 0x0003e80000000c00 */
[----:B------:R1:W-:Y:S04]  /*18840*/  @P0 STS.128 [R237+0x12000], RZ ;  /* 0x012000ffed000388 */ /* 0x0003e80000000c00 */
[----:B------:R1:W-:Y:S04]  /*18850*/  @P0 STS.128 [R237+0x14000], RZ ;  /* 0x014000ffed000388 */ /* 0x0003e80000000c00 */
[----:B------:R1:W-:Y:S01]  /*18860*/  @P0 STS.128 [R237+0x16000], RZ ;  /* 0x016000ffed000388 */ /* 0x0003e20000000c00 */
[----:B--2---:R-:W-:Y:S01]  /*18870*/  SHF.R.S32.HI R14, RZ, 0x1f, R77 ;  /* 0x0000001fff0e7819 */ /* 0x004fe2000001144d */
[----:B------:R-:W-:Y:S03]  /*18880*/  BSSY B0, `(.L_x_8460) ;  /* 0x0000021000007945 */ /* 0x000fe60003800000 */
[----:B------:R-:W-:-:S02]  /*18890*/  LEA.HI R53, R14, R77, RZ, 0x2 ;  /* 0x0000004d0e357211 */ /* 0x000fc400078f10ff */
[----:B------:R-:W-:Y:S02]  /*188a0*/  LOP3.LUT R9, R9, 0x6, RZ, 0xc0, !PT ;  /* 0x0000000609097812 */ /* 0x000fe400078ec0ff */
[----:B------:R-:W-:Y:S01]  /*188b0*/  SHF.R.S32.HI R53, RZ, 0x2, R53 ;  /* 0x00000002ff357819 */ /* 0x000fe20000011435 */
[----:B---3--:R-:W-:Y:S01]  /*188c0*/  FMUL.FTZ R243, R243, R12 ;  /* 0x0000000cf3f37220 */ /* 0x008fe20000410000 */
[----:B------:R-:W-:Y:S05]  /*188d0*/  @P0 BRA `(.L_x_8461) ;  /* 0x000001b000000947 */ /* 0x000fea0003800000 */
[C---:B-1----:R-:W-:Y:S02]  /*188e0*/  LOP3.LUT R5, R242.reuse, 0x1, RZ, 0xc0, !PT ;  /* 0x00000001f2057812 */ /* 0x042fe400078ec0ff */
        /* <DEDUP_REMOVED lines=26> */
.L_x_8461:
[----:B-1----:R-:W-:Y:S05]  /*18a90*/  BSYNC B0 ;  /* 0x0000000000007941 */ /* 0x002fea0003800000 */
.L_x_8460:
        /* <DEDUP_REMOVED lines=40> */
.L_x_8463:
[----:B------:R-:W-:Y:S05]  /*18d20*/  BSYNC B0 ;  /* 0x0000000000007941 */ /* 0x000fea0003800000 */
.L_x_8462:
        /* <DEDUP_REMOVED lines=42> */
.L_x_8465:
[----:B------:R-:W-:Y:S05]  /*18fd0*/  BSYNC B0 ;  /* 0x0000000000007941 */ /* 0x000fea0003800000 */
.L_x_8464:
        /* <DEDUP_REMOVED lines=48> */
.L_x_8467:
[----:B------:R-:W-:Y:S05]  /*192e0*/  BSYNC B0 ;  /* 0x0000000000007941 */ /* 0x000fea0003800000 */
.L_x_8466:
[C---:B------:R-:W-:Y:S01]  /*192f0*/  IMAD.SHL.U32 R3, R73.reuse, 0x40, RZ ;  /* 0x0000004049037824 */ /* 0x040fe200078e00ff */
[----:B------:R-:W-:Y:S01]  /*19300*/  R2P PR, R73, 0x6 ;  /* 0x0000000649007804 */ /* 0x000fe20000000000 */
[----:B------:R-:W-:Y:S01]  /*19310*/  IMAD.SHL.U32 R180, R180, 0x8, RZ ;  /* 0x00000008b4b47824 */ /* 0x000fe200078e00ff */
[----:B------:R-:W0:Y:S01]  /*19320*/  LDGDEPBAR ;  /* 0x00000000000079af */ /* 0x000e220000000000 */
[----:B------:R-:W-:Y:S01]  /*19330*/  IMAD R225, R72, 0x400, R55 ;  /* 0x0000040048e17824 */ /* 0x000fe200078e0237 */
[----:B------:R-:W-:Y:S01]  /*19340*/  LOP3.LUT R3, R3, 0x1c0, RZ, 0xc0, !PT ;  /* 0x000001c003037812 */ /* 0x000fe200078ec0ff */
[----:B------:R-:W-:Y:S01]  /*19350*/  BSSY B1, `(.L_x_8468) ;  /* 0x00001c6000017945 */ /* 0x000fe20003800000 */
[----:B------:R-:W-:Y:S01]  /*19360*/  ISETP.GT.AND P6, PT, R239, R230, PT ;  /* 0x000000e6ef00720c */ /* 0x000fe20003fc4270 */
[----:B------:R-:W-:Y:S01]  /*19370*/  IMAD.SHL.U32 R225, R225, 0x2, RZ ;  /* 0x00000002e1e17824 */ /* 0x000fe200078e00ff */
[----:B------:R-:W-:-:S02]  /*19380*/  LOP3.LUT R180, R3, 0x8, R180, 0xf8, !PT ;  /* 0x0000000803b47812 */ /* 0x000fc400078ef8b4 */
[----:B------:R-:W-:Y:S01]  /*19390*/  SHF.R.U32.HI R3, RZ, 0x3, R3 ;  /* 0x00000003ff037819 */ /* 0x000fe20000011603 */
[--C-:B------:R-:W-:Y:S01]  /*193a0*/  IMAD R223, R58, 0x2, R225.reuse ;  /* 0x000000023adf7824 */ /* 0x100fe200078e02e1 */
[----:B------:R-:W-:Y:S01]  /*193b0*/  LDSM.16.M88.4 R24, [R225] ;  /* 0x00000000e118783b */ /* 0x000fe20000000200 */
[----:B------:R-:W-:Y:S01]  /*193c0*/  IMAD R221, R56, 0x2, R225 ;  /* 0x0000000238dd7824 */ /* 0x000fe200078e02e1 */
[----:B------:R-:W-:Y:S01]  /*193d0*/  LOP3.LUT R3, R180, R3, RZ, 0x3c, !PT ;  /* 0x00000003b4037212 */ /* 0x000fe200078e3cff */
[----:B------:R-:W-:Y:S01]  /*193e0*/  IMAD R220, R56, 0x2, R223 ;  /* 0x0000000238dc7824 */ /* 0x000fe200078e02df */
[----:B------:R-:W-:Y:S01]  /*193f0*/  LDSM.16.M88.4 R68, [R223] ;  /* 0x00000000df44783b */ /* 0x000fe20000000200 */
[----:B------:R-:W-:Y:S02]  /*19400*/  ISETP.NE.U32.AND P0, PT, R240, RZ, PT ;  /* 0x000000fff000720c */ /* 0x000fe40003f05070 */
[----:B------:R-:W-:Y:S01]  /*19410*/  IMAD R224, R74, 0x200, R3 ;  /* 0x000002004ae07824 */ /* 0x000fe200078e0203 */
[----:B-----5:R-:W-:Y:S01]  /*19420*/  LDSM.16.M88.4 R20, [R221] ;  /* 0x00000000dd14783b */ /* 0x020fe20000000200 */
[----:B------:R-:W-:-:S02]  /*19430*/  ISETP.NE.AND.EX P0, PT, R241, RZ, PT, P0 ;  /* 0x000000fff100720c */ /* 0x000fc40003f05300 */
[----:B------:R-:W-:Y:S01]  /*19440*/  IMAD.SHL.U32 R224, R224, 0x2, RZ ;  /* 0x00000002e0e07824 */ /* 0x000fe200078e00ff */
[----:B------:R-:W-:Y:S04]  /*19450*/  LDSM.16.M88.4 R80, [R220] ;  /* 0x00000000dc50783b */ /* 0x000fe80000000200 */
        /* <DEDUP_REMOVED lines=9> */
[----:B--2---:R-:W2:Y:S01]  /*194f0*/  LDSM.16.M88.4 R12, [R224+0x9800] ;  /* 0x00980000e00c783b */ /* 0x004ea20000000200 */
        /* <DEDUP_REMOVED lines=22> */
[----:B-1----:R-:W-:Y:S01]  /*19660*/  HMMA.16816.F32.BF16 R4, R24, R84, RZ ;  /* 0x000000541804723c */ /* 0x002fe200000418ff */
[----:B------:R-:W-:Y:S01]  /*19670*/  LDSM.16.M88.4 R88, [R218+0x9800] ;  /* 0x00980000da58783b */ /* 0x000fe20000000200 */
[C---:B------:R-:W-:Y:S02]  /*19680*/  IADD3 R200, R222.reuse, 0x7000, RZ ;  /* 0x00007000dec87810 */ /* 0x040fe40007ffe0ff */
[----:B------:R-:W-:-:S04]  /*19690*/  IADD3 R167, R222, 0x7800, RZ ;  /* 0x00007800dea77810 */ /* 0x000fc80007ffe0ff */
[C---:B------:R-:W-:Y:S08]  /*196a0*/  HMMA.16816.F32.BF16 R84, R24.reuse, R86, RZ ;  /* 0x000000561854723c */ /* 0x040ff000000418ff */
[C---:B------:R-:W-:Y:S08]  /*196b0*/  HMMA.16816.F32.BF16 R36, R24.reuse, R32, RZ ;  /* 0x000000201824723c */ /* 0x040ff000000418ff */
        /* <DEDUP_REMOVED lines=154> */
[C---:B------:R-:W-:Y:S08]  /*1a060*/  HMMA.16816.F32.BF16 R80, R64.reuse, R78, R80 ;  /* 0x0000004e4050723c */ /* 0x040ff00000041850 */
[C---:B----4-:R-:W-:Y:S01]  /*1a070*/  HMMA.16816.F32.BF16 R76, R64.reuse, R16, R28 ;  /* 0x00000010404c723c */ /* 0x050fe2000004181c */
[----:B------:R-:W4:Y:S07]  /*1a080*/  LDSM.16.M88.4 R28, [R218+0xe000] ;  /* 0x00e00000da1c783b */ /* 0x000f2e0000000200 */
[----:B------:R-:W-:Y:S01]  /*1a090*/  HMMA.16816.F32.BF16 R68, R64, R18, R68 ;  /* 0x000000124044723c */ /* 0x000fe20000041844 */
[----:B------:R-:W3:Y:S04]  /*1a0a0*/  LDSM.16.M88.4 R16, [R218+0xf000] ;  /* 0x00f00000da10783b */ /* 0x000ee80000000200 */
        /* <DEDUP_REMOVED lines=11> */
[----:B------:R-:W-:Y:S07]  /*1a160*/  LDSM.16.M88.4 R24, [R211+0x6800] ;  /* 0x00680000d318783b */ /* 0x000fee0000000200 */
[C---:B----4-:R-:W-:Y:S01]  /*1a170*/  HMMA.16816.F32.BF16 R20, R60.reuse, R28, R4 ;  /* 0x0000001c3c14723c */ /* 0x050fe20000041804 */
[----:B------:R-:W2:Y:S07]  /*1a180*/  LDSM.16.M88.4 R4, [R220+0x6000] ;  /* 0x00600000dc04783b */ /* 0x000eae0000000200 */
[C---:B------:R-:W-:Y:S01]  /*1a190*/  HMMA.16816.F32.BF16 R88, R60.reuse, R30, R88 ;  /* 0x0000001e3c58723c */ /* 0x040fe20000041858 */
[----:B------:R-:W3:Y:S07]  /*1a1a0*/  LDSM.16.M88.4 R28, [R211+0x7000] ;  /* 0x00700000d31c783b */ /* 0x000eee0000000200 */
[----:B------:R-:W-:Y:S01]  /*1a1b0*/  HMMA.16816.F32.BF16 R48, R60, R16, R36 ;  /* 0x000000103c30723c */ /* 0x000fe20000041824 */
[----:B------:R-:W4:Y:S01]  /*1a1c0*/  LDSM.16.M88.4 R36, [R211+0x7800] ;  /* 0x00780000d324783b */ /* 0x000f220000000200 */
[----:B------:R-:W-:-:S06]  /*1a1d0*/  DEPBAR.LE SB0, 0x0 ;  /* 0x000080000000791a */ /* 0x000fcc0000000000 */
[C---:B------:R-:W-:Y:S08]  /*1a1e0*/  HMMA.16816.F32.BF16 R44, R60.reuse, R64, R44 ;  /* 0x000000403c2c723c */ /* 0x040ff0000004182c */
[C---:B------:R-:W-:Y:S08]  /*1a1f0*/  HMMA.16816.F32.BF16 R40, R60.reuse, R66, R40 ;  /* 0x000000423c28723c */ /* 0x040ff00000041828 */
[C---:B------:R-:W-:Y:S08]  /*1a200*/  HMMA.16816.F32.BF16 R80, R60.reuse, R18, R80 ;  /* 0x000000123c50723c */ /* 0x040ff00000041850 */
[C---:B-1----:R-:W-:Y:S07]  /*1a210*/  HMMA.16816.F32.BF16 R76, R60.reuse, R12, R76 ;  /* 0x0000000c3c4c723c */ /* 0x042fee000004184c */
[----:B------:R-:W-:Y:S01]  /*1a220*/  IMAD R12, R72, 0x10, R53 ;  /* 0x00000010480c7824 */ /* 0x000fe200078e0235 */
[----:B------:R-:W-:Y:S01]  /*1a230*/  HMMA.16816.F32.BF16 R68, R60, R14, R68 ;  /* 0x0000000e3c44723c */ /* 0x000fe20000041844 */
[----:B------:R-:W-:-:S02]  /*1a240*/  IMAD.IADD R13, R57, 0x1, -R236 ;  /* 0x00000001390d7824 */ /* 0x000fc400078e0aec */
[----:B------:R-:W-:-:S04]  /*1a250*/  IMAD.IADD R12, R59, 0x1, R12 ;  /* 0x000000013b0c7824 */ /* 0x000fc800078e020c */
[C---:B------:R-:W-:Y:S01]  /*1a260*/  IMAD.IADD R249, R12.reuse, 0x1, R13 ;  /* 0x000000010cf97824 */ /* 0x040fe200078e020d */
[C---:B------:R-:W-:Y:S01]  /*1a270*/  IADD3 R246, R12.reuse, 0x8, RZ ;  /* 0x000000080cf67810 */ /* 0x040fe20007ffe0ff */
[----:B------:R-:W-:Y:S01]  /*1a280*/  IMAD.IADD R8, R12, 0x1, R3 ;  /* 0x000000010c087824 */ /* 0x000fe200078e0203 */
[C---:B--2---:R-:W-:Y:S01]  /*1a290*/  HMMA.16816.F32.BF16 R20, R4.reuse, R32, R20 ;  /* 0x000000200414723c */ /* 0x044fe20000041814 */
[----:B------:R-:W-:Y:S02]  /*1a2a0*/  IMAD.IADD R248, R249, 0x1, -R2 ;  /* 0x00000001f9f87824 */ /* 0x000fe400078e0a02 */
[--C-:B------:R-:W-:Y:S01]  /*1a2b0*/  IMAD.IADD R244, R3, 0x1, R246.reuse ;  /* 0x0000000103f47824 */ /* 0x100fe200078e02f6 */
[-C--:B------:R-:W-:Y:S01]  /*1a2c0*/  IMNMX R247, R8, R57.reuse, PT ;  /* 0x0000003908f77217 */ /* 0x080fe20003800200 */
[----:B------:R-:W-:Y:S01]  /*1a2d0*/  IMAD.IADD R246, R13, 0x1, R246 ;  /* 0x000000010df67824 */ /* 0x000fe200078e02f6 */
[----:B------:R-:W-:Y:S02]  /*1a2e0*/  IMNMX R248, RZ, R248, !PT ;  /* 0x000000f8fff87217 */ /* 0x000fe40007800200 */
[----:B------:R-:W-:Y:S01]  /*1a2f0*/  HMMA.16816.F32.BF16 R88, R4, R34, R88 ;  /* 0x000000220458723c */ /* 0x000fe20000041858 */
[----:B------:R-:W-:Y:S01]  /*1a300*/  IMAD.IADD R245, R246, 0x1, -R2 ;  /* 0x00000001f6f57824 */ /* 0x000fe200078e0a02 */
[----:B------:R-:W-:-:S04]  /*1a310*/  IMNMX R244, R244, R57, PT ;  /* 0x00000039f4f47217 */ /* 0x000fc80003800200 */
[----:B------:R-:W-:Y:S02]  /*1a320*/  IMNMX R245, RZ, R245, !PT ;  /* 0x000000f5fff57217 */ /* 0x000fe40007800200 */
[C---:B------:R-:W-:Y:S08]  /*1a330*/  HMMA.16816.F32.BF16 R44, R4.reuse, R24, R44 ;  /* 0x00000018042c723c */ /* 0x040ff0000004182c */
[C---:B------:R-:W-:Y:S08]  /*1a340*/  HMMA.16816.F32.BF16 R40, R4.reuse, R26, R40 ;  /* 0x0000001a0428723c */ /* 0x040ff00000041828 */
[C---:B---3--:R-:W-:Y:S08]  /*1a350*/  HMMA.16816.F32.BF16 R48, R4.reuse, R28, R48 ;  /* 0x0000001c0430723c */ /* 0x048ff00000041830 */
[C---:B------:R-:W-:Y:S08]  /*1a360*/  HMMA.16816.F32.BF16 R80, R4.reuse, R30, R80 ;  /* 0x0000001e0450723c */ /* 0x040ff00000041850 */
[C---:B----4-:R-:W-:Y:S08]  /*1a370*/  HMMA.16816.F32.BF16 R76, R4.reuse, R36, R76 ;  /* 0x00000024044c723c */ /* 0x050ff0000004184c */
        /* <DEDUP_REMOVED lines=66> */
.L_x_8471:
[----:B------:R-:W2:Y:S02]  /*1a7a0*/  LD.E R5, [R10.64+0x38] ;  /* 0x000038060a057980 */ /* 0x000ea4000c101900 */
[----:B--2---:R-:W-:-:S04]  /*1a7b0*/  LEA R5, -R5, RZ, 0x6 ;  /* 0x000000ff05057211 */ /* 0x004fc800078e31ff */
[----:B------:R-:W-:Y:S02]  /*1a7c0*/  SHF.R.S32.HI R2, RZ, 0x1f, R5 ;  /* 0x0000001fff027819 */ /* 0x000fe40000011405 */
.L_x_8472:
[----:B------:R-:W-:Y:S05]  /*1a7d0*/  BSYNC B0 ;  /* 0x0000000000007941 */ /* 0x000fea0003800000 */
.L_x_8470:
        /* <DEDUP_REMOVED lines=125> */
.L_x_8469:
[----:B------:R-:W-:Y:S05]  /*1afb0*/  BSYNC B1 ;  /* 0x0000000000017941 */ /* 0x000fea0003800000 */
.L_x_8468:
[----:B------:R-:W2:Y:S01]  /*1afc0*/  LD.E R189, [R10.64+0xdc] ;  /* 0x0000dc060abd7980 */ /* 0x000ea2000c101900 */
[----:B-1----:R-:W-:-:S04]  /*1afd0*/  IMAD.IADD R19, R0, 0x1, R9 ;  /* 0x0000000100137824 */ /* 0x002fc800078e0209 */
[--C-:B------:R-:W-:Y:S01]  /*1afe0*/  IMAD.IADD R8, R249, 0x1, -R19.reuse ;  /* 0x00000001f9087824 */ /* 0x100fe200078e0a13 */
[C---:B------:R-:W-:Y:S01]  /*1aff0*/  IADD3 R2, R19.reuse, 0x1, RZ ;  /* 0x0000000113027810 */ /* 0x040fe20007ffe0ff */
[C---:B------:R-:W-:Y:S01]  /*1b000*/  IMAD.IADD R14, R246.reuse, 0x1, -R19 ;  /* 0x00000001f60e7824 */ /* 0x040fe200078e0a13 */
[----:B------:R-:W-:Y:S02]  /*1b010*/  IADD3 R3, R19, 0x8, RZ ;  /* 0x0000000813037810 */ /* 0x000fe40007ffe0ff */
[----:B------:R-:W-:Y:S01]  /*1b020*/  IABS R8, R8 ;  /* 0x0000000800087213 */ /* 0x000fe20000000000 */
[--C-:B------:R-:W-:Y:S01]  /*1b030*/  IMAD.IADD R28, R249, 0x1, -R2.reuse ;  /* 0x00000001f91c7824 */ /* 0x100fe200078e0a02 */
[----:B------:R-:W-:Y:S01]  /*1b040*/  IABS R14, R14 ;  /* 0x0000000e000e7213 */ /* 0x000fe20000000000 */
[C---:B------:R-:W-:Y:S01]  /*1b050*/  IMAD.IADD R26, R246.reuse, 0x1, -R2 ;  /* 0x00000001f61a7824 */ /* 0x040fe200078e0a02 */
[----:B------:R-:W-:Y:S01]  /*1b060*/  IADD3 R4, R19, 0x9, RZ ;  /* 0x0000000913047810 */ /* 0x000fe20007ffe0ff */
[C-C-:B------:R-:W-:Y:S01]  /*1b070*/  IMAD.IADD R17, R249.reuse, 0x1, -R3.reuse ;  /* 0x00000001f9117824 */ /* 0x140fe200078e0a03 */
[----:B------:R-:W1:Y:S01]  /*1b080*/  I2F R8, R8 ;  /* 0x0000000800087306 */ /* 0x000e620000201400 */
[----:B------:R-:W-:Y:S01]  /*1b090*/  IABS R28, R28 ;  /* 0x0000001c001c7213 */ /* 0x000fe20000000000 */
[C---:B------:R-:W-:Y:S01]  /*1b0a0*/  IMAD.IADD R9, R246.reuse, 0x1, -R3 ;  /* 0x00000001f6097824 */ /* 0x040fe200078e0a03 */
[----:B------:R-:W-:Y:S01]  /*1b0b0*/  IABS R26, R26 ;  /* 0x0000001a001a7213 */ /* 0x000fe20000000000 */
[--C-:B------:R-:W-:Y:S01]  /*1b0c0*/  IMAD.IADD R16, R249, 0x1, -R4.reuse ;  /* 0x00000001f9107824 */ /* 0x100fe200078e0a04 */
[----:B------:R-:W-:Y:S01]  /*1b0d0*/  IABS R17, R17 ;  /* 0x0000001100117213 */ /* 0x000fe20000000000 */
[----:B------:R-:W-:Y:S01]  /*1b0e0*/  IMAD.IADD R0, R246, 0x1, -R4 ;  /* 0x00000001f6007824 */ /* 0x000fe200078e0a04 */
[C---:B------:R-:W-:Y:S01]  /*1b0f0*/  IADD3 R7, R19.reuse, 0x10, RZ ;  /* 0x0000001013077810 */ /* 0x040fe20007ffe0ff */
[----:B------:R-:W3:Y:S01]  /*1b100*/  I2F R14, R14 ;  /* 0x0000000e000e7306 */ /* 0x000ee20000201400 */
[----:B------:R-:W-:-:S02]  /*1b110*/  ISETP.GE.AND P4, PT, R19, R248, PT ;  /* 0x000000f81300720c */ /* 0x000fc40003f86270 */
[----:B------:R-:W-:Y:S01]  /*1b120*/  IABS R9, R9 ;  /* 0x0000000900097213 */ /* 0x000fe20000000000 */
[----:B------:R-:W-:-:S04]  /*1b130*/  IMAD.IADD R15, R249, 0x1, -R7 ;  /* 0x00000001f90f7824 */ /* 0x000fc800078e0a07 */
[----:B------:R-:W4:Y:S01]  /*1b140*/  I2F R28, R28 ;  /* 0x0000001c001c7306 */ /* 0x000f220000201400 */
[----:B-1----:R-:W-:Y:S01]  /*1b150*/  FFMA.FTZ R8, -R243, R8, R20 ;  /* 0x00000008f3087223 */ /* 0x002fe20000010114 */
[C---:B------:R-:W-:Y:S02]  /*1b160*/  ISETP.GE.OR P4, PT, R19.reuse, R247, !P4 ;  /* 0x000000f71300720c */ /* 0x040fe40006786670 */
[----:B------:R-:W-:Y:S02]  /*1b170*/  IABS R16, R16 ;  /* 0x0000001000107213 */ /* 0x000fe40000000000 */
[----:B------:R-:W-:Y:S02]  /*1b180*/  IADD3 R24, R19, 0x11, RZ ;  /* 0x0000001113187810 */ /* 0x000fe40007ffe0ff */
[----:B------:R-:W1:Y:S01]  /*1b190*/  I2F R26, R26 ;  /* 0x0000001a001a7306 */ /* 0x000e620000201400 */
[C---:B------:R-:W-:Y:S02]  /*1b1a0*/  ISETP.GE.AND P5, PT, R3.reuse, R248, PT ;  /* 0x000000f80300720c */ /* 0x040fe40003fa6270 */
[----:B------:R-:W-:Y:S01]  /*1b1b0*/  ISETP.GE.AND P3, PT, R3, R245, PT ;  /* 0x000000f50300720c */ /* 0x000fe20003f66270 */
[----:B------:R-:W-:Y:S01]  /*1b1c0*/  IMAD.IADD R18, R246, 0x1, -R7 ;  /* 0x00000001f6127824 */ /* 0x000fe200078e0a07 */
[----:B------:R-:W-:-:S03]  /*1b1d0*/  FSEL R8, R8, -INF , !P4 ;  /* 0xff80000008087808 */ /* 0x000fc60006000000 */
[----:B------:R-:W5:Y:S01]  /*1b1e0*/  I2F R17, R17 ;  /* 0x0000001100117306 */ /* 0x000f620000201400 */
[C---:B------:R-:W-:Y:S01]  /*1b1f0*/  ISETP.GE.AND P2, PT, R2.reuse, R248, PT ;  /* 0x000000f80200720c */ /* 0x040fe20003f46270 */
[----:B------:R-:W-:Y:S01]  /*1b200*/  IMAD.IADD R6, R249, 0x1, -R24 ;  /* 0x00000001f9067824 */ /* 0x000fe200078e0a18 */
[----:B------:R-:W-:Y:S02]  /*1b210*/  ISETP.GE.AND P4, PT, R19, R245, PT ;  /* 0x000000f51300720c */ /* 0x000fe40003f86270 */
[----:B------:R-:W-:Y:S02]  /*1b220*/  IABS R0, R0 ;  /* 0x0000000000007213 */ /* 0x000fe40000000000 */
[----:B------:R-:W-:Y:S01]  /*1b230*/  IABS R15, R15 ;  /* 0x0000000f000f7213 */ /* 0x000fe20000000000 */
[----:B------:R-:W1:Y:S01]  /*1b240*/  I2F R9, R9 ;  /* 0x0000000900097306 */ /* 0x000e620000201400 */
[-C--:B------:R-:W-:Y:S01]  /*1b250*/  ISETP.GE.OR P5, PT, R3, R247.reuse, !P5 ;  /* 0x000000f70300720c */ /* 0x080fe20006fa6670 */
[----:B---3--:R-:W-:Y:S01]  /*1b260*/  FFMA.FTZ R14, -R243, R14, R22 ;  /* 0x0000000ef30e7223 */ /* 0x008fe20000010116 */
[----:B------:R-:W-:Y:S01]  /*1b270*/  ISETP.GE.OR P3, PT, R3, R244, !P3 ;  /* 0x000000f40300720c */ /* 0x000fe20005f66670 */
[----:B----4-:R-:W-:Y:S01]  /*1b280*/  FFMA.FTZ R3, -R243, R28, R21 ;  /* 0x0000001cf3037223 */ /* 0x010fe20000010115 */
[----:B------:R-:W-:-:S03]  /*1b290*/  ISETP.GE.OR P2, PT, R2, R247, !P2 ;  /* 0x000000f70200720c */ /* 0x000fc60005746670 */
[----:B------:R-:W3:Y:S01]  /*1b2a0*/  I2F R16, R16 ;  /* 0x0000001000107306 */ /* 0x000ee20000201400 */
[C---:B------:R-:W-:Y:S02]  /*1b2b0*/  ISETP.GE.OR P4, PT, R19.reuse, R244, !P4 ;  /* 0x000000f41300720c */ /* 0x040fe40006786670 */
[----:B------:R-:W-:Y:S02]  /*1b2c0*/  IABS R18, R18 ;  /* 0x0000001200127213 */ /* 0x000fe40000000000 */
[----:B------:R-:W-:Y:S02]  /*1b2d0*/  IABS R6, R6 ;  /* 0x0000000600067213 */ /* 0x000fe40000000000 */
[----:B------:R-:W-:Y:S01]  /*1b2e0*/  IADD3 R31, R19, 0x18, RZ ;  /* 0x00000018131f7810 */ /* 0x000fe20007ffe0ff */
[----:B------:R-:W4:Y:S01]  /*1b2f0*/  I2F R0, R0 ;  /* 0x0000000000007306 */ /* 0x000f220000201400 */
[----:B------:R-:W-:Y:S02]  /*1b300*/  FSEL R14, R14, -INF , !P4 ;  /* 0xff8000000e0e7808 */ /* 0x000fe40006000000 */
[----:B------:R-:W-:-:S02]  /*1b310*/  FSEL R3, R3, -INF , !P2 ;  /* 0xff80000003037808 */ /* 0x000fc40005000000 */
[----:B------:R-:W-:-:S03]  /*1b320*/  ISETP.GE.AND P1, PT, R2, R245, PT ;  /* 0x000000f50200720c */ /* 0x000fc60003f26270 */
[----:B------:R-:W3:Y:S01]  /*1b330*/  I2F R15, R15 ;  /* 0x0000000f000f7306 */ /* 0x000ee20000201400 */
[----:B------:R-:W-:Y:S02]  /*1b340*/  IADD3 R13, R19, 0x19, RZ ;  /* 0x00000019130d7810 */ /* 0x000fe40007ffe0ff */
[C---:B------:R-:W-:Y:S02]  /*1b350*/  ISETP.GE.AND P4, PT, R4.reuse, R248, PT ;  /* 0x000000f80400720c */ /* 0x040fe40003f86270 */
[----:B------:R-:W-:Y:S01]  /*1b360*/  ISETP.GE.AND P2, PT, R4, R245, PT ;  /* 0x000000f50400720c */ /* 0x000fe20003f46270 */
[----:B------:R-:W-:Y:S02]  /*1b370*/  IMAD.IADD R5, R249, 0x1, -R31 ;  /* 0x00000001f9057824 */ /* 0x000fe400078e0a1f */
[----:B------:R-:W4:Y:S01]  /*1b380*/  I2F R18, R18 ;  /* 0x0000001200127306 */ /* 0x000f220000201400 */
[C---:B-1----:R-:W-:Y:S01]  /*1b390*/  FFMA.FTZ R23, -R243.reuse, R26, R23 ;  /* 0x0000001af3177223 */ /* 0x042fe20000010117 */
[-C--:B------:R-:W-:Y:S01]  /*1b3a0*/  ISETP.GE.OR P1, PT, R2, R244.reuse, !P1 ;  /* 0x000000f40200720c */ /* 0x080fe20004f26670 */
[----:B-----5:R-:W-:Y:S01]  /*1b3b0*/  FFMA.FTZ R17, -R243, R17, R88 ;  /* 0x00000011f3117223 */ /* 0x020fe20000010158 */
[----:B------:R-:W-:Y:S01]  /*1b3c0*/  ISETP.GE.OR P4, PT, R4, R247, !P4 ;  /* 0x000000f70400720c */ /* 0x000fe20006786670 */
[----:B------:R-:W-:Y:S01]  /*1b3d0*/  IMAD.IADD R2, R246, 0x1, -R24 ;  /* 0x00000001f6027824 */ /* 0x000fe200078e0a18 */
[----:B------:R-:W-:-:S02]  /*1b3e0*/  ISETP.GE.OR P2, PT, R4, R244, !P2 ;  /* 0x000000f40400720c */ /* 0x000fc40005746670 */
[----:B------:R-:W1:Y:S01]  /*1b3f0*/  I2F R6, R6 ;  /* 0x0000000600067306 */ /* 0x000e620000201400 */
[C---:B------:R-:W-:Y:S01]  /*1b400*/  IMAD.IADD R20, R246.reuse, 0x1, -R13 ;  /* 0x00000001f6147824 */ /* 0x040fe200078e0a0d */
[----:B------:R-:W-:Y:S01]  /*1b410*/  IADD3 R4, R19, 0x20, RZ ;  /* 0x0000002013047810 */ /* 0x000fe20007ffe0ff */
[C---:B------:R-:W-:Y:S01]  /*1b420*/  IMAD.IADD R12, R246.reuse, 0x1, -R31 ;  /* 0x00000001f60c7824 */ /* 0x040fe200078e0a1f */
[----:B------:R-:W-:Y:S01]  /*1b430*/  IABS R5, R5 ;  /* 0x0000000500057213 */ /* 0x000fe20000000000 */
[----:B------:R-:W-:Y:S01]  /*1b440*/  FFMA.FTZ R90, -R243, R9, R90 ;  /* 0x00000009f35a7223 */ /* 0x000fe2000001015a */
[----:B------:R-:W-:Y:S01]  /*1b450*/  FSEL R9, R23, -INF , !P1 ;  /* 0xff80000017097808 */ /* 0x000fe20004800000 */
[----:B---3--:R-:W-:Y:S01]  /*1b460*/  FFMA.FTZ R16, -R243, R16, R89 ;  /* 0x00000010f3107223 */ /* 0x008fe20000010159 */
[----:B------:R-:W-:Y:S01]  /*1b470*/  FSEL R17, R17, -INF , !P5 ;  /* 0xff80000011117808 */ /* 0x000fe20006800000 */
[----:B------:R-:W-:Y:S01]  /*1b480*/  IMAD.IADD R22, R246, 0x1, -R4 ;  /* 0x00000001f6167824 */ /* 0x000fe200078e0a04 */
[----:B------:R-:W-:-:S02]  /*1b490*/  ISETP.GE.AND P1, PT, R7, R248, PT ;  /* 0x000000f80700720c */ /* 0x000fc40003f26270 */
[----:B------:R-:W-:Y:S01]  /*1b4a0*/  ISETP.GE.AND P5, PT, R7, R245, PT ;  /* 0x000000f50700720c */ /* 0x000fe20003fa6270 */
[----:B------:R-:W-:Y:S01]  /*1b4b0*/  IMAD.IADD R32, R249, 0x1, -R13 ;  /* 0x00000001f9207824 */ /* 0x000fe200078e0a0d */
[----:B------:R-:W-:Y:S02]  /*1b4c0*/  IABS R2, R2 ;  /* 0x0000000200027213 */ /* 0x000fe40000000000 */
[----:B------:R-:W-:Y:S02]  /*1b4d0*/  IABS R20, R20 ;  /* 0x0000001400147213 */ /* 0x000fe40000000000 */
[----:B------:R-:W-:Y:S02]  /*1b4e0*/  IADD3 R25, R19, 0x21, RZ ;  /* 0x0000002113197810 */ /* 0x000fe40007ffe0ff */
[----:B------:R-:W-:Y:S01]  /*1b4f0*/  IABS R12, R12 ;  /* 0x0000000c000c7213 */ /* 0x000fe20000000000 */
[----:B------:R-:W3:Y:S01]  /*1b500*/  I2F R5, R5 ;  /* 0x0000000500057306 */ /* 0x000ee20000201400 */
[----:B------:R-:W-:Y:S01]  /*1b510*/  ISETP.GE.OR P1, PT, R7, R247, !P1 ;  /* 0x000000f70700720c */ /* 0x000fe20004f26670 */
[----:B----4-:R-:W-:Y:S01]  /*1b520*/  FFMA.FTZ R0, -R243, R0, R91 ;  /* 0x00000000f3007223 */ /* 0x010fe2000001015b */
[----:B------:R-:W-:Y:S01]  /*1b530*/  ISETP.GE.OR P5, PT, R7, R244, !P5 ;  /* 0x000000f40700720c */ /* 0x000fe20006fa6670 */
[----:B------:R-:W-:Y:S01]  /*1b540*/  FFMA.FTZ R15, -R243, R15, R44 ;  /* 0x0000000ff30f7223 */ /* 0x000fe2000001012c */
[----:B------:R-:W-:Y:S01]  /*1b550*/  FSEL R7, R90, -INF , !P3 ;  /* 0xff8000005a077808 */ /* 0x000fe20005800000 */
[C---:B------:R-:W-:Y:S01]  /*1b560*/  IMAD.IADD R21, R249.reuse, 0x1, -R4 ;  /* 0x00000001f9157824 */ /* 0x040fe200078e0a04 */
[----:B------:R-:W-:Y:S01]  /*1b570*/  FSEL R16, R16, -INF , !P4 ;  /* 0xff80000010107808 */ /* 0x000fe20006000000 */
[----:B------:R4:W-:Y:S01]  /*1b580*/  I2F R26, R20 ;  /* 0x00000014001a7306 */ /* 0x0009e20000201400 */
[----:B------:R-:W-:Y:S01]  /*1b590*/  IABS R22, R22 ;  /* 0x0000001600167213 */ /* 0x000fe20000000000 */
[----:B------:R-:W-:Y:S01]  /*1b5a0*/  IMAD.IADD R30, R249, 0x1, -R25 ;  /* 0x00000001f91e7824 */ /* 0x000fe200078e0a19 */
[----:B------:R-:W-:-:S02]  /*1b5b0*/  ISETP.GE.AND P3, PT, R24, R248, PT ;  /* 0x000000f81800720c */ /* 0x000fc40003f66270 */
[C---:B------:R-:W-:Y:S02]  /*1b5c0*/  ISETP.GE.AND P4, PT, R24.reuse, R245, PT ;  /* 0x000000f51800720c */ /* 0x040fe40003f86270 */
[----:B------:R-:W-:Y:S01]  /*1b5d0*/  IABS R32, R32 ;  /* 0x0000002000207213 */ /* 0x000fe20000000000 */
[----:B------:R-:W5:Y:S01]  /*1b5e0*/  I2F R2, R2 ;  /* 0x0000000200027306 */ /* 0x000f620000201400 */
[C---:B------:R-:W-:Y:S01]  /*1b5f0*/  FFMA.FTZ R46, -R243.reuse, R18, R46 ;  /* 0x00000012f32e7223 */ /* 0x040fe2000001012e */
[C---:B------:R-:W-:Y:S01]  /*1b600*/  ISETP.GE.OR P3, PT, R24.reuse, R247, !P3 ;  /* 0x000000f71800720c */ /* 0x040fe20005f66670 */
[----:B-1----:R-:W-:Y:S01]  /*1b610*/  FFMA.FTZ R18, -R243, R6, R45 ;  /* 0x00000006f3127223 */ /* 0x002fe2000001012d */
[----:B------:R-:W-:Y:S01]  /*1b620*/  ISETP.GE.OR P4, PT, R24, R244, !P4 ;  /* 0x000000f41800720c */ /* 0x000fe20006786670 */
[----:B----4-:R-:W-:-:S03]  /*1b630*/  IMAD.IADD R20, R246, 0x1, -R25 ;  /* 0x00000001f6147824 */ /* 0x010fc600078e0a19 */
[----:B------:R-:W1:Y:S01]  /*1b640*/  I2F R12, R12 ;  /* 0x0000000c000c7306 */ /* 0x000e620000201400 */
[----:B------:R-:W-:Y:S02]  /*1b650*/  FSEL R0, R0, -INF , !P2 ;  /* 0xff80000000007808 */ /* 0x000fe40005000000 */
[----:B------:R-:W-:Y:S02]  /*1b660*/  FSEL R15, R15, -INF , !P1 ;  /* 0xff8000000f0f7808 */ /* 0x000fe40004800000 */
[----:B------:R-:W-:Y:S02]  /*1b670*/  IABS R21, R21 ;  /* 0x0000001500157213 */ /* 0x000fe40000000000 */
[----:B------:R-:W-:Y:S01]  /*1b680*/  IADD3 R24, R19, 0x28, RZ ;  /* 0x0000002813187810 */ /* 0x000fe20007ffe0ff */
[----:B------:R4:W-:Y:S01]  /*1b690*/  I2F R28, R22 ;  /* 0x00000016001c7306 */ /* 0x0009e20000201400 */
[----:B------:R-:W-:Y:S02]  /*1b6a0*/  IABS R20, R20 ;  /* 0x0000001400147213 */ /* 0x000fe40000000000 */
[----:B------:R-:W-:-:S02]  /*1b6b0*/  ISETP.GE.AND P2, PT, R31, R248, PT ;  /* 0x000000f81f00720c */ /* 0x000fc40003f46270 */
[C---:B------:R-:W-:Y:S02]  /*1b6c0*/  ISETP.GE.AND P1, PT, R31.reuse, R245, PT ;  /* 0x000000f51f00720c */ /* 0x040fe40003f26270 */
[----:B------:R-:W-:Y:S01]  /*1b6d0*/  IABS R30, R30 ;  /* 0x0000001e001e7213 */ /* 0x000fe20000000000 */
[----:B------:R-:W1:Y:S01]  /*1b6e0*/  I2F R32, R32 ;  /* 0x0000002000207306 */ /* 0x000e620000201400 */
[----:B------:R-:W-:Y:S01]  /*1b6f0*/  ISETP.GE.OR P2, PT, R31, R247, !P2 ;  /* 0x000000f71f00720c */ /* 0x000fe20005746670 */
[----:B------:R-:W-:Y:S01]  /*1b700*/  IMAD.IADD R29, R249, 0x1, -R24 ;  /* 0x00000001f91d7824 */ /* 0x000fe200078e0a18 */
[----:B------:R-:W-:Y:S02]  /*1b710*/  ISETP.GE.OR P1, PT, R31, R244, !P1 ;  /* 0x000000f41f00720c */ /* 0x000fe40004f26670 */
[----:B----4-:R-:W-:-:S03]  /*1b720*/  IADD3 R22, R19, 0x30, RZ ;  /* 0x0000003013167810 */ /* 0x010fc60007ffe0ff */
[----:B------:R4:W-:Y:S01]  /*1b730*/  I2F R27, R21 ;  /* 0x00000015001b7306 */ /* 0x0009e20000201400 */
[----:B------:R-:W-:Y:S02]  /*1b740*/  FSEL R6, R46, -INF , !P5 ;  /* 0xff8000002e067808 */ /* 0x000fe40006800000 */
[----:B------:R-:W-:Y:S01]  /*1b750*/  FSEL R18, R18, -INF , !P3 ;  /* 0xff80000012127808 */ /* 0x000fe20005800000 */
[----:B------:R-:W-:Y:S01]  /*1b760*/  IMAD.IADD R31, R249, 0x1, -R22 ;  /* 0x00000001f91f7824 */ /* 0x000fe200078e0a16 */
[----:B------:R-:W-:Y:S02]  /*1b770*/  IADD3 R23, R19, 0x29, RZ ;  /* 0x0000002913177810 */ /* 0x000fe40007ffe0ff */
[C---:B------:R-:W-:Y:S01]  /*1b780*/  ISETP.GE.AND P5, PT, R13.reuse, R248, PT ;  /* 0x000000f80d00720c */ /* 0x040fe20003fa6270 */
[----:B------:R1:W-:Y:S01]  /*1b790*/  I2F R34, R20 ;  /* 0x0000001400227306 */ /* 0x0003e20000201400 */
[C---:B------:R-:W-:Y:S02]  /*1b7a0*/  ISETP.GE.AND P3, PT, R13.reuse, R245, PT ;  /* 0x000000f50d00720c */ /* 0x040fe40003f66270 */
[----:B------:R-:W-:-:S02]  /*1b7b0*/  ISETP.GE.OR P5, PT, R13, R247, !P5 ;  /* 0x000000f70d00720c */ /* 0x000fc40006fa6670 */
[----:B----4-:R-:W-:-:S03]  /*1b7c0*/  IADD3 R21, R19, 0x31, RZ ;  /* 0x0000003113157810 */ /* 0x010fc60007ffe0ff */
[----:B------:R-:W4:Y:S01]  /*1b7d0*/  I2F R30, R30 ;  /* 0x0000001e001e7306 */ /* 0x000f220000201400 */
[----:B------:R-:W-:Y:S01]  /*1b7e0*/  ISETP.GE.OR P3, PT, R13, R244, !P3 ;  /* 0x000000f40d00720c */ /* 0x000fe20005f66670 */
[----:B---3--:R-:W-:Y:S01]  /*1b7f0*/  FFMA.FTZ R13, -R243, R5, R40 ;  /* 0x00000005f30d7223 */ /* 0x008fe20000010128 */
[C---:B-1----:R-:W-:Y:S02]  /*1b800*/  IADD3 R20, R19.reuse, 0x38, RZ ;  /* 0x0000003813147810 */ /* 0x042fe40007ffe0ff */
[----:B------:R-:W-:Y:S02]  /*1b810*/  IADD3 R19, R19, 0x39, RZ ;  /* 0x0000003913137810 */ /* 0x000fe40007ffe0ff */
[----:B------:R-:W-:Y:S02]  /*1b820*/  IABS R29, R29 ;  /* 0x0000001d001d7213 */ /* 0x000fe40000000000 */
[----:B------:R-:W-:Y:S01]  /*1b830*/  IABS R31, R31 ;  /* 0x0000001f001f7213 */ /* 0x000fe20000000000 */
[----:B------:R-:W-:-:S02]  /*1b840*/  IMAD.IADD R5, R249, 0x1, -R19 ;  /* 0x00000001f9057824 */ /* 0x000fc400078e0a13 */
[----:B------:R-:W-:Y:S02]  /*1b850*/  IMAD.IADD R36, R249, 0x1, -R23 ;  /* 0x00000001f9247824 */ /* 0x000fe400078e0a17 */
[----:B-----5:R-:W-:Y:S02]  /*1b860*/  FFMA.FTZ R2, -R243, R2, R47 ;  /* 0x00000002f3027223 */ /* 0x020fe4000001012f */
[----:B------:R-:W-:Y:S02]  /*1b870*/  IMAD.IADD R33, R249, 0x1, -R20 ;  /* 0x00000001f9217824 */ /* 0x000fe400078e0a14 */
[C---:B------:R-:W-:Y:S01]  /*1b880*/  FFMA.FTZ R12, -R243.reuse, R12, R42 ;  /* 0x0000000cf30c7223 */ /* 0x040fe2000001012a */
[----:B------:R-:W1:Y:S01]  /*1b890*/  I2F R29, R29 ;  /* 0x0000001d001d7306 */ /* 0x000e620000201400 */
[----:B------:R-:W-:Y:S01]  /*1b8a0*/  IABS R35, R5 ;  /* 0x0000000500237213 */ /* 0x000fe20000000000 */
[----:B------:R-:W-:Y:S01]  /*1b8b0*/  FFMA.FTZ R32, -R243, R32, R41 ;  /* 0x00000020f3207223 */ /* 0x000fe20000010129 */
[----:B------:R-:W-:-:S02]  /*1b8c0*/  IABS R36, R36 ;  /* 0x0000002400247213 */ /* 0x000fc40000000000 */
[----:B------:R-:W-:Y:S02]  /*1b8d0*/  FSEL R5, R2, -INF , !P4 ;  /* 0xff80000002057808 */ /* 0x000fe40006000000 */
[----:B------:R-:W-:Y:S01]  /*1b8e0*/  FSEL R13, R13, -INF , !P2 ;  /* 0xff8000000d0d7808 */ /* 0x000fe20005000000 */
[----:B------:R-:W3:Y:S01]  /*1b8f0*/  I2F R31, R31 ;  /* 0x0000001f001f7306 */ /* 0x000ee20000201400 */
[CC--:B------:R-:W-:Y:S02]  /*1b900*/  ISETP.GE.AND P4, PT, R4.reuse, R248.reuse, PT ;  /* 0x000000f80400720c */ /* 0x0c0fe40003f86270 */
[----:B------:R-:W-:Y:S02]  /*1b910*/  ISETP.GE.AND P2, PT, R4, R245, PT ;  /* 0x000000f50400720c */ /* 0x000fe40003f46270 */
[----:B------:R-:W-:Y:S02]  /*1b920*/  IABS R33, R33 ;  /* 0x0000002100217213 */ /* 0x000fe40000000000 */
[----:B------:R-:W-:Y:S01]  /*1b930*/  FSEL R2, R12, -INF , !P1 ;  /* 0xff8000000c027808 */ /* 0x000fe20004800000 */
[----:B------:R-:W-:Y:S01]  /*1b940*/  IMAD.IADD R38, R249, 0x1, -R21 ;  /* 0x00000001f9267824 */ /* 0x000fe200078e0a15 */
[----:B------:R-:W-:Y:S01]  /*1b950*/  ISETP.GE.AND P1, PT, R25, R248, PT ;  /* 0x000000f81900720c */ /* 0x000fe20003f26270 */
[----:B------:R-:W5:Y:S01]  /*1b960*/  I2F R36, R36 ;  /* 0x0000002400247306 */ /* 0x000f620000201400 */
[C---:B------:R-:W-:Y:S01]  /*1b970*/  ISETP.GE.OR P4, PT, R4.reuse, R247, !P4 ;  /* 0x000000f70400720c */ /* 0x040fe20006786670 */
[C---:B----4-:R-:W-:Y:S01]  /*1b980*/  FFMA.FTZ R30, -R243.reuse, R30, R49 ;  /* 0x0000001ef31e7223 */ /* 0x050fe20000010131 */
[----:B------:R-:W-:Y:S01]  /*1b990*/  ISETP.GE.OR P2, PT, R4, R244, !P2 ;  /* 0x000000f40400720c */ /* 0x000fe20005746670 */
[----:B------:R-:W-:Y:S01]  /*1b9a0*/  FFMA.FTZ R4, -R243, R26, R43 ;  /* 0x0000001af3047223 */ /* 0x000fe2000001012b */
[----:B------:R-:W-:-:S02]  /*1b9b0*/  FSEL R12, R32, -INF , !P5 ;  /* 0xff800000200c7808 */ /* 0x000fc40006800000 */
[C---:B------:R-:W-:Y:S01]  /*1b9c0*/  ISETP.GE.AND P5, PT, R25.reuse, R245, PT ;  /* 0x000000f51900720c */ /* 0x040fe20003fa6270 */
[----:B------:R-:W4:Y:S01]  /*1b9d0*/  I2F R33, R33 ;  /* 0x0000002100217306 */ /* 0x000f220000201400 */
[C---:B------:R-:W-:Y:S02]  /*1b9e0*/  ISETP.GE.OR P1, PT, R25.reuse, R247, !P1 ;  /* 0x000000f71900720c */ /* 0x040fe40004f26670 */
[----:B------:R-:W-:Y:S02]  /*1b9f0*/  FMNMX.FTZ R26, R8, R3, !PT ;  /* 0x00000003081a7209 */ /* 0x000fe40007810000 */
[----:B------:R-:W-:Y:S02]  /*1ba00*/  IABS R38, R38 ;  /* 0x0000002600267213 */ /* 0x000fe40000000000 */
[----:B------:R-:W-:Y:S02]  /*1ba10*/  ISETP.GE.OR P5, PT, R25, R244, !P5 ;  /* 0x000000f41900720c */ /* 0x000fe40006fa6670 */
[----:B------:R-:W-:-:S02]  /*1ba20*/  FSEL R4, R4, -INF , !P3 ;  /* 0xff80000004047808 */ /* 0x000fc40005800000 */
[----:B------:R-:W-:Y:S01]  /*1ba30*/  FSEL R252, R30, -INF , !P1 ;  /* 0xff8000001efc7808 */ /* 0x000fe20004800000 */
[----:B------:R-:W-:Y:S01]  /*1ba40*/  FFMA.FTZ R28, -R243, R28, R50 ;  /* 0x0000001cf31c7223 */ /* 0x000fe20000010132 */
[-C--:B------:R-:W-:Y:S02]  /*1ba50*/  ISETP.GE.AND P3, PT, R24, R248.reuse, PT ;  /* 0x000000f81800720c */ /* 0x080fe40003f66270 */
[----:B------:R-:W-:Y:S02]  /*1ba60*/  ISETP.GE.AND P1, PT, R22, R248, PT ;  /* 0x000000f81600720c */ /* 0x000fe40003f26270 */
[----:B------:R-:W-:Y:S01]  /*1ba70*/  FMNMX.FTZ R25, R17, R26, !PT ;  /* 0x0000001a11197209 */ /* 0x000fe20007810000 */
[----:B------:R-:W4:Y:S01]  /*1ba80*/  I2F R38, R38 ;  /* 0x0000002600267306 */ /* 0x000f220000201400 */
[C---:B-1----:R-:W-:Y:S01]  /*1ba90*/  FFMA.FTZ R29, -R243.reuse, R29, R80 ;  /* 0x0000001df31d7223 */ /* 0x042fe20000010150 */
[----:B------:R-:W-:Y:S01]  /*1baa0*/  ISETP.GE.OR P3, PT, R24, R247, !P3 ;  /* 0x000000f71800720c */ /* 0x000fe20005f66670 */
[----:B---3--:R-:W-:Y:S01]  /*1bab0*/  FFMA.FTZ R31, -R243, R31, R76 ;  /* 0x0000001ff31f7223 */ /* 0x008fe2000001014c */
[----:B------:R-:W-:-:S02]  /*1bac0*/  ISETP.GE.OR P1, PT, R22, R247, !P1 ;  /* 0x000000f71600720c */ /* 0x000fc40004f26670 */
[----:B------:R-:W-:Y:S02]  /*1bad0*/  FMNMX.FTZ R26, R16, R25, !PT ;  /* 0x00000019101a7209 */ /* 0x000fe40007810000 */
[----:B------:R-:W1:Y:S01]  /*1bae0*/  I2F R40, R35 ;  /* 0x0000002300287306 */ /* 0x000e620000201400 */
[----:B------:R-:W-:Y:S02]  /*1baf0*/  FSEL R199, R28, -INF , !P2 ;  /* 0xff8000001cc77808 */ /* 0x000fe40005000000 */
[----:B------:R-:W-:Y:S01]  /*1bb00*/  ISETP.GE.AND P2, PT, R23, R248, PT ;  /* 0x000000f81700720c */ /* 0x000fe20003f46270 */
[----:B------:R-:W-:Y:S01]  /*1bb10*/  FFMA.FTZ R27, -R243, R27, R48 ;  /* 0x0000001bf31b7223 */ /* 0x000fe20000010130 */
[----:B------:R-:W-:Y:S02]  /*1bb20*/  FSEL R251, R29, -INF , !P3 ;  /* 0xff8000001dfb7808 */ /* 0x000fe40005800000 */
[----:B------:R-:W-:Y:S02]  /*1bb30*/  FSEL R195, R31, -INF , !P1 ;  /* 0xff8000001fc37808 */ /* 0x000fe40004800000 */
[----:B------:R-:W-:Y:S01]  /*1bb40*/  FMNMX.FTZ R25, R15, R26, !PT ;  /* 0x0000001a0f197209 */ /* 0x000fe20007810000 */
[----:B-----5:R-:W-:Y:S01]  /*1bb50*/  FFMA.FTZ R36, -R243, R36, R81 ;  /* 0x00000024f3247223 */ /* 0x020fe20000010151 */
[----:B------:R-:W-:-:S02]  /*1bb60*/  ISETP.GE.AND P3, PT, R23, R245, PT ;  /* 0x000000f51700720c */ /* 0x000fc40003f66270 */
[----:B------:R-:W-:Y:S01]  /*1bb70*/  ISETP.GE.AND P1, PT, R20, R248, PT ;  /* 0x000000f81400720c */ /* 0x000fe20003f26270 */
[----:B----4-:R-:W-:Y:S01]  /*1bb80*/  FFMA.FTZ R33, -R243, R33, R68 ;  /* 0x00000021f3217223 */ /* 0x010fe20000010144 */
[C---:B------:R-:W-:Y:S02]  /*1bb90*/  ISETP.GE.OR P2, PT, R23.reuse, R247, !P2 ;  /* 0x000000f71700720c */ /* 0x040fe40005746670 */
[----:B------:R-:W-:Y:S02]  /*1bba0*/  FMNMX.FTZ R26, R18, R25, !PT ;  /* 0x00000019121a7209 */ /* 0x000fe40007810000 */
[----:B------:R-:W-:Y:S01]  /*1bbb0*/  ISETP.GE.OR P3, PT, R23, R244, !P3 ;  /* 0x000000f41700720c */ /* 0x000fe20005f66670 */
[----:B------:R-:W-:Y:S01]  /*1bbc0*/  IMAD.IADD R23, R246, 0x1, -R23 ;  /* 0x00000001f6177824 */ /* 0x000fe200078e0a17 */
[----:B------:R-:W-:Y:S02]  /*1bbd0*/  ISETP.GE.OR P1, PT, R20, R247, !P1 ;  /* 0x000000f71400720c */ /* 0x000fe40004f26670 */
[----:B------:R-:W-:-:S02]  /*1bbe0*/  FSEL R233, R27, -INF , !P4 ;  /* 0xff8000001be97808 */ /* 0x000fc40006000000 */
[----:B------:R-:W-:Y:S02]  /*1bbf0*/  ISETP.GE.AND P4, PT, R24, R245, PT ;  /* 0x000000f51800720c */ /* 0x000fe40003f86270 */
[----:B------:R-:W-:Y:S02]  /*1bc00*/  FSEL R250, R36, -INF , !P2 ;  /* 0xff80000024fa7808 */ /* 0x000fe40005000000 */
[----:B------:R-:W-:Y:S02]  /*1bc10*/  ISETP.GE.AND P2, PT, R21, R248, PT ;  /* 0x000000f81500720c */ /* 0x000fe40003f46270 */
[----:B------:R-:W-:Y:S02]  /*1bc20*/  FMNMX.FTZ R27, R13, R26, !PT ;  /* 0x0000001a0d1b7209 */ /* 0x000fe40007810000 */
[----:B------:R-:W-:Y:S01]  /*1bc30*/  FSEL R193, R33, -INF , !P1 ;  /* 0xff80000021c17808 */ /* 0x000fe20004800000 */
[----:B------:R-:W-:Y:S01]  /*1bc40*/  FFMA.FTZ R38, -R243, R38, R77 ;  /* 0x00000026f3267223 */ /* 0x000fe2000001014d */
[----:B------:R-:W-:-:S02]  /*1bc50*/  ISETP.GE.AND P1, PT, R19, R248, PT ;  /* 0x000000f81300720c */ /* 0x000fc40003f26270 */
[----:B------:R-:W-:Y:S01]  /*1bc60*/  ISETP.GE.OR P4, PT, R24, R244, !P4 ;  /* 0x000000f41800720c */ /* 0x000fe20006786670 */
[----:B------:R-:W-:Y:S01]  /*1bc70*/  IMAD.IADD R24, R246, 0x1, -R24 ;  /* 0x00000001f6187824 */ /* 0x000fe200078e0a18 */
[----:B------:R-:W-:Y:S01]  /*1bc80*/  IABS R26, R23 ;  /* 0x00000017001a7213 */ /* 0x000fe20000000000 */
[----:B-1----:R-:W-:Y:S01]  /*1bc90*/  FFMA.FTZ R40, -R243, R40, R69 ;  /* 0x00000028f3287223 */ /* 0x002fe20000010145 */
[----:B------:R-:W-:Y:S02]  /*1bca0*/  ISETP.GE.OR P2, PT, R21, R247, !P2 ;  /* 0x000000f71500720c */ /* 0x000fe40005746670 */
[----:B------:R-:W-:Y:S02]  /*1bcb0*/  FMNMX.FTZ R23, R12, R27, !PT ;  /* 0x0000001b0c177209 */ /* 0x000fe40007810000 */
[----:B------:R-:W-:Y:S02]  /*1bcc0*/  ISETP.GE.OR P1, PT, R19, R247, !P1 ;  /* 0x000000f71300720c */ /* 0x000fe40004f26670 */
[----:B------:R-:W-:-:S02]  /*1bcd0*/  FSEL R194, R38, -INF , !P2 ;  /* 0xff80000026c27808 */ /* 0x000fc40005000000 */
[----:B------:R-:W-:Y:S02]  /*1bce0*/  FMNMX.FTZ R23, R233, R23, !PT ;  /* 0x00000017e9177209 */ /* 0x000fe40007810000 */
[-C--:B------:R-:W-:Y:S02]  /*1bcf0*/  ISETP.GE.AND P2, PT, R22, R245.reuse, PT ;  /* 0x000000f51600720c */ /* 0x080fe40003f46270 */
[----:B------:R-:W-:Y:S02]  /*1bd00*/  IABS R24, R24 ;  /* 0x0000001800187213 */ /* 0x000fe40000000000 */
[----:B------:R-:W-:Y:S02]  /*1bd10*/  FSEL R192, R40, -INF , !P1 ;  /* 0xff80000028c07808 */ /* 0x000fe40004800000 */
[----:B------:R-:W-:Y:S01]  /*1bd20*/  ISETP.GE.AND P1, PT, R21, R245, PT ;  /* 0x000000f51500720c */ /* 0x000fe20003f26270 */
[----:B------:R-:W-:Y:S01]  /*1bd30*/  IMAD.IADD R25, R246, 0x1, -R22 ;  /* 0x00000001f6197824 */ /* 0x000fe200078e0a16 */
[----:B------:R-:W-:-:S02]  /*1bd40*/  FMNMX.FTZ R30, R252, R23, !PT ;  /* 0x00000017fc1e7209 */ /* 0x000fc40007810000 */
[-C--:B------:R-:W-:Y:S01]  /*1bd50*/  ISETP.GE.OR P2, PT, R22, R244.reuse, !P2 ;  /* 0x000000f41600720c */ /* 0x080fe20005746670 */
[----:B------:R-:W-:Y:S01]  /*1bd60*/  IMAD.MOV.U32 R22, RZ, RZ, R24 ;  /* 0x000000ffff167224 */ /* 0x000fe200078e0018 */
[----:B------:R-:W-:Y:S01]  /*1bd70*/  FMNMX.FTZ R28, R14, R9, !PT ;  /* 0x000000090e1c7209 */ /* 0x000fe20007810000 */
[----:B------:R-:W-:Y:S01]  /*1bd80*/  IMAD.IADD R24, R246, 0x1, -R21 ;  /* 0x00000001f6187824 */ /* 0x000fe200078e0a15 */
[----:B------:R-:W-:Y:S02]  /*1bd90*/  ISETP.GE.OR P1, PT, R21, R244, !P1 ;  /* 0x000000f41500720c */ /* 0x000fe40004f26670 */
[----:B------:R-:W-:Y:S02]  /*1bda0*/  FMNMX.FTZ R21, R251, R30, !PT ;  /* 0x0000001efb157209 */ /* 0x000fe40007810000 */
[----:B------:R-:W-:Y:S02]  /*1bdb0*/  FMNMX.FTZ R27, R7, R28, !PT ;  /* 0x0000001c071b7209 */ /* 0x000fe40007810000 */
[----:B------:R-:W-:-:S02]  /*1bdc0*/  FMNMX.FTZ R28, R250, R21, !PT ;  /* 0x00000015fa1c7209 */ /* 0x000fc40007810000 */
[----:B------:R-:W-:Y:S01]  /*1bdd0*/  FMNMX.FTZ R27, R0, R27, !PT ;  /* 0x0000001b001b7209 */ /* 0x000fe20007810000 */
[----:B------:R-:W1:Y:S01]  /*1bde0*/  I2F R22, R22 ;  /* 0x0000001600167306 */ /* 0x000e620000201400 */
[----:B------:R-:W-:Y:S02]  /*1bdf0*/  FMNMX.FTZ R21, R195, R28, !PT ;  /* 0x0000001cc3157209 */ /* 0x000fe40007810000 */
[----:B------:R-:W-:Y:S02]  /*1be00*/  FMNMX.FTZ R32, R6, R27, !PT ;  /* 0x0000001b06207209 */ /* 0x000fe40007810000 */
[----:B------:R-:W-:Y:S02]  /*1be10*/  IABS R25, R25 ;  /* 0x0000001900197213 */ /* 0x000fe40000000000 */
[----:B------:R-:W-:Y:S01]  /*1be20*/  FMNMX.FTZ R30, R194, R21, !PT ;  /* 0x00000015c21e7209 */ /* 0x000fe20007810000 */
[----:B------:R-:W3:Y:S01]  /*1be30*/  I2F R26, R26 ;  /* 0x0000001a001a7306 */ /* 0x000ee20000201400 */
[----:B------:R-:W-:Y:S01]  /*1be40*/  IMAD.IADD R23, R246, 0x1, -R20 ;  /* 0x00000001f6177824 */ /* 0x000fe200078e0a14 */
[----:B------:R-:W-:-:S02]  /*1be50*/  FMNMX.FTZ R27, R5, R32, !PT ;  /* 0x00000020051b7209 */ /* 0x000fc40007810000 */
[----:B------:R-:W-:Y:S02]  /*1be60*/  IABS R24, R24 ;  /* 0x0000001800187213 */ /* 0x000fe40000000000 */
[----:B------:R-:W-:Y:S02]  /*1be70*/  FMNMX.FTZ R21, R193, R30, !PT ;  /* 0x0000001ec1157209 */ /* 0x000fe40007810000 */
[----:B------:R-:W4:Y:S01]  /*1be80*/  I2F R25, R25 ;  /* 0x0000001900197306 */ /* 0x000f220000201400 */
[----:B------:R-:W-:Y:S01]  /*1be90*/  FMNMX.FTZ R27, R2, R27, !PT ;  /* 0x0000001b021b7209 */ /* 0x000fe20007810000 */
[----:B------:R-:W-:Y:S01]  /*1bea0*/  IMAD.IADD R28, R246, 0x1, -R19 ;  /* 0x00000001f61c7824 */ /* 0x000fe200078e0a13 */
[----:B------:R-:W-:Y:S01]  /*1beb0*/  IABS R23, R23 ;  /* 0x0000001700177213 */ /* 0x000fe20000000000 */
[C---:B------:R-:W-:Y:S01]  /*1bec0*/  FFMA.FTZ R34, -R243.reuse, R34, R51 ;  /* 0x00000022f3227223 */ /* 0x040fe20000010133 */
[----:B------:R-:W-:Y:S02]  /*1bed0*/  FMNMX.FTZ R21, R192, R21, !PT ;  /* 0x00000015c0157209 */ /* 0x000fe40007810000 */
[----:B------:R-:W-:Y:S01]  /*1bee0*/  FMNMX.FTZ R30, R4, R27, !PT ;  /* 0x0000001b041e7209 */ /* 0x000fe20007810000 */
[----:B------:R-:W5:Y:S01]  /*1bef0*/  I2F R24, R24 ;  /* 0x0000001800187306 */ /* 0x000f620000201400 */
[----:B-1----:R-:W-:Y:S01]  /*1bf00*/  FFMA.FTZ R82, -R243, R22, R82 ;  /* 0x00000016f3527223 */ /* 0x002fe20000010152 */
[----:B------:R-:W-:Y:S01]  /*1bf10*/  IABS R28, R28 ;  /* 0x0000001c001c7213 */ /* 0x000fe20000000000 */
[----:B------:R-:W1:Y:S01]  /*1bf20*/  SHFL.BFLY PT, R22, R21, 0x2, 0x1f ;  /* 0x0c401f0015167f89 */ /* 0x000e6200000e0000 */
[----:B------:R-:W-:-:S02]  /*1bf30*/  FSEL R198, R34, -INF , !P5 ;  /* 0xff80000022c67808 */ /* 0x000fc40006800000 */
[----:B------:R-:W-:Y:S02]  /*1bf40*/  FMNMX.FTZ R27, R199, R30, !PT ;  /* 0x0000001ec71b7209 */ /* 0x000fe40007810000 */
[----:B------:R-:W1:Y:S01]  /*1bf50*/  I2F R23, R23 ;  /* 0x0000001700177306 */ /* 0x000e620000201400 */
[----:B---3--:R-:W-:Y:S01]  /*1bf60*/  FFMA.FTZ R83, -R243, R26, R83 ;  /* 0x0000001af3537223 */ /* 0x008fe20000010153 */
[----:B------:R-:W-:Y:S02]  /*1bf70*/  FSEL R197, R82, -INF , !P4 ;  /* 0xff80000052c57808 */ /* 0x000fe40006000000 */
[----:B------:R-:W-:-:S04]  /*1bf80*/  FMNMX.FTZ R30, R198, R27, !PT ;  /* 0x0000001bc61e7209 */ /* 0x000fc80007810000 */
[----:B------:R-:W3:Y:S01]  /*1bf90*/  I2F R26, R28 ;  /* 0x0000001c001a7306 */ /* 0x000ee20000201400 */
[C---:B------:R-:W-:Y:S01]  /*1bfa0*/  ISETP.GE.AND P4, PT, R20.reuse, R245, PT ;  /* 0x000000f51400720c */ /* 0x040fe20003f86270 */
[----:B----4-:R-:W-:Y:S01]  /*1bfb0*/  FFMA.FTZ R25, -R243, R25, R78 ;  /* 0x00000019f3197223 */ /* 0x010fe2000001014e */
[----:B------:R-:W-:Y:S02]  /*1bfc0*/  FSEL R196, R83, -INF , !P3 ;  /* 0xff80000053c47808 */ /* 0x000fe40005800000 */
[----:B------:R-:W-:Y:S01]  /*1bfd0*/  FMNMX.FTZ R27, R197, R30, !PT ;  /* 0x0000001ec51b7209 */ /* 0x000fe20007810000 */
[----:B-----5:R-:W-:Y:S01]  /*1bfe0*/  FFMA.FTZ R24, -R243, R24, R79 ;  /* 0x00000018f3187223 */ /* 0x020fe2000001014f */
[----:B------:R-:W-:Y:S02]  /*1bff0*/  ISETP.GE.OR P4, PT, R20, R244, !P4 ;  /* 0x000000f41400720c */ /* 0x000fe40006786670 */
[----:B------:R-:W-:Y:S02]  /*1c000*/  FSEL R191, R25, -INF , !P2 ;  /* 0xff80000019bf7808 */ /* 0x000fe40005000000 */
[----:B------:R-:W-:Y:S01]  /*1c010*/  FMNMX.FTZ R20, R196, R27, !PT ;  /* 0x0000001bc4147209 */ /* 0x000fe20007810000 */
[----:B-1----:R-:W-:Y:S01]  /*1c020*/  FFMA.FTZ R23, -R243, R23, R70 ;  /* 0x00000017f3177223 */ /* 0x002fe20000010146 */
[----:B------:R-:W-:-:S02]  /*1c030*/  ISETP.GE.AND P2, PT, R19, R245, PT ;  /* 0x000000f51300720c */ /* 0x000fc40003f46270 */
[----:B------:R-:W-:Y:S02]  /*1c040*/  FSEL R188, R24, -INF , !P1 ;  /* 0xff80000018bc7808 */ /* 0x000fe40004800000 */
[----:B------:R-:W-:Y:S01]  /*1c050*/  FMNMX.FTZ R25, R191, R20, !PT ;  /* 0x00000014bf197209 */ /* 0x000fe20007810000 */
[----:B---3--:R-:W-:Y:S01]  /*1c060*/  FFMA.FTZ R26, -R243, R26, R71 ;  /* 0x0000001af31a7223 */ /* 0x008fe20000010147 */
[----:B------:R-:W-:Y:S02]  /*1c070*/  ISETP.GE.OR P2, PT, R19, R244, !P2 ;  /* 0x000000f41300720c */ /* 0x000fe40005746670 */
[----:B------:R-:W-:Y:S02]  /*1c080*/  FSEL R186, R23, -INF , !P4 ;  /* 0xff80000017ba7808 */ /* 0x000fe40006000000 */
[----:B------:R-:W-:Y:S02]  /*1c090*/  FMNMX.FTZ R25, R188, R25, !PT ;  /* 0x00000019bc197209 */ /* 0x000fe40007810000 */
[----:B------:R-:W-:-:S02]  /*1c0a0*/  FMNMX.FTZ R22, R21, R22, !PT ;  /* 0x0000001615167209 */ /* 0x000fc40007810000 */
[----:B------:R-:W-:Y:S02]  /*1c0b0*/  FSEL R182, R26, -INF , !P2 ;  /* 0xff8000001ab67808 */ /* 0x000fe40005000000 */
[----:B------:R-:W-:-:S04]  /*1c0c0*/  FMNMX.FTZ R21, R186, R25, !PT ;  /* 0x00000019ba157209 */ /* 0x000fc80007810000 */
[----:B------:R-:W-:Y:S01]  /*1c0d0*/  FMNMX.FTZ R21, R182, R21, !PT ;  /* 0x00000015b6157209 */ /* 0x000fe20007810000 */
[----:B------:R-:W1:Y:S04]  /*1c0e0*/  SHFL.BFLY PT, R19, R22, 0x1, 0x1f ;  /* 0x0c201f0016137f89 */ /* 0x000e6800000e0000 */
[----:B------:R-:W3:Y:S01]  /*1c0f0*/  SHFL.BFLY PT, R20, R21, 0x2, 0x1f ;  /* 0x0c401f0015147f89 */ /* 0x000ee200000e0000 */
[----:B-1----:R-:W-:Y:S02]  /*1c100*/  FMNMX.FTZ R164, R22, R19, !PT ;  /* 0x0000001316a47209 */ /* 0x002fe40007810000 */
[----:B---3--:R-:W-:-:S05]  /*1c110*/  FMNMX.FTZ R20, R21, R20, !PT ;  /* 0x0000001415147209 */ /* 0x008fca0007810000 */
[----:B------:R-:W1:Y:S01]  /*1c120*/  SHFL.BFLY PT, R19, R20, 0x1, 0x1f ;  /* 0x0c201f0014137f89 */ /* 0x000e6200000e0000 */
[----:B--2---:R-:W-:Y:S01]  /*1c130*/  FMUL.FTZ R190, R189, R164 ;  /* 0x000000a4bdbe7220 */ /* 0x004fe20000410000 */
[----:B------:R-:W-:Y:S01]  /*1c140*/  FSETP.NEU.FTZ.AND P1, PT, R164, -INF , PT ;  /* 0xff800000a400780b */ /* 0x000fe20003f3d000 */
[----:B------:R-:W-:-:S03]  /*1c150*/  IMAD.SHL.U32 R219, R55, 0x2, RZ ;  /* 0x0000000237db7824 */ /* 0x000fc600078e00ff */
[----:B------:R-:W-:Y:S01]  /*1c160*/  FSEL R190, R190, RZ, P1 ;  /* 0x000000ffbebe7208 */ /* 0x000fe20000800000 */
[----:B------:R-:W-:Y:S01]  /*1c170*/  IMAD R217, R58, 0x2, R219 ;  /* 0x000000023ad97824 */ /* 0x000fe200078e02db */
[----:B------:R-:W-:Y:S03]  /*1c180*/  LDSM.16.MT88.4 R156, [R219+0x10000] ;  /* 0x01000000db9c783b */ /* 0x000fe60000004200 */
[-CC-:B------:R-:W-:Y:S01]  /*1c190*/  FFMA.FTZ R176, R3, R189.reuse, -R190.reuse ;  /* 0x000000bd03b07223 */ /* 0x180fe200000108be */
[----:B------:R-:W2:Y:S01]  /*1c1a0*/  LDSM.16.MT88.4 R148, [R217+0x10000] ;  /* 0x01000000d994783b */ /* 0x000ea20000004200 */
[-CC-:B------:R-:W-:Y:S02]  /*1c1b0*/  FFMA.FTZ R181, R8, R189.reuse, -R190.reuse ;  /* 0x000000bd08b57223 */ /* 0x180fe400000108be */
[-CC-:B------:R-:W-:Y:S01]  /*1c1c0*/  FFMA.FTZ R179, R17, R189.reuse, -R190.reuse ;  /* 0x000000bd11b37223 */ /* 0x180fe200000108be */
[----:B------:R-:W-:Y:S01]  /*1c1d0*/  LDSM.16.MT88.4 R48, [R217+0x12000] ;  /* 0x01200000d930783b */ /* 0x000fe20000004200 */
[----:B------:R-:W-:-:S02]  /*1c1e0*/  FFMA.FTZ R166, R16, R189, -R190 ;  /* 0x000000bd10a67223 */ /* 0x000fc400000108be */
[--C-:B------:R-:W-:Y:S01]  /*1c1f0*/  FFMA.FTZ R177, R15, R189, -R190.reuse ;  /* 0x000000bd0fb17223 */ /* 0x100fe200000108be */
[----:B------:R-:W-:Y:S01]  /*1c200*/  LDSM.16.MT88.4 R104, [R219+0x16000] ;  /* 0x01600000db68783b */ /* 0x000fe20000004200 */
[----:B-1----:R-:W-:Y:S01]  /*1c210*/  FMNMX.FTZ R3, R20, R19, !PT ;  /* 0x0000001314037209 */ /* 0x002fe20007810000 */
[----:B------:R-:W-:Y:S01]  /*1c220*/  MUFU.EX2 R181, R181 ;  /* 0x000000b500b57308 */ /* 0x000fe20000000800 */
[--C-:B------:R-:W-:Y:S01]  /*1c230*/  FFMA.FTZ R173, R13, R189, -R190.reuse ;  /* 0x000000bd0dad7223 */ /* 0x100fe200000108be */
[----:B------:R-:W-:Y:S01]  /*1c240*/  LDSM.16.MT88.4 R20, [R217+0x12800] ;  /* 0x01280000d914783b */ /* 0x000fe20000004200 */
[----:B------:R-:W-:Y:S01]  /*1c250*/  FSETP.NEU.FTZ.AND P1, PT, R3, -INF , PT ;  /* 0xff8000000300780b */ /* 0x000fe20003f3d000 */
[----:B------:R-:W-:Y:S02]  /*1c260*/  FMUL.FTZ R180, R189, R3 ;  /* 0x00000003bdb47220 */ /* 0x000fe40000410000 */
[----:B------:R-:W-:Y:S01]  /*1c270*/  IMAD R216, R56, 0x2, R219 ;  /* 0x0000000238d87824 */ /* 0x000fe200078e02db */
[----:B------:R-:W-:Y:S02]  /*1c280*/  LDSM.16.MT88.4 R40, [R219+0x12000] ;  /* 0x01200000db28783b */ /* 0x000fe40000004200 */
[----:B------:R-:W-:Y:S01]  /*1c290*/  FSEL R180, R180, RZ, P1 ;  /* 0x000000ffb4b47208 */ /* 0x000fe20000800000 */
[----:B------:R-:W1:Y:S01]  /*1c2a0*/  MUFU.EX2 R176, R176 ;  /* 0x000000b000b07308 */ /* 0x000e620000000800 */
[-C--:B------:R-:W-:Y:S01]  /*1c2b0*/  FFMA.FTZ R8, R18, R189.reuse, -R190 ;  /* 0x000000bd12087223 */ /* 0x080fe200000108be */
[----:B------:R-:W-:Y:S02]  /*1c2c0*/  LDSM.16.MT88.4 R88, [R216+0x14000] ;  /* 0x01400000d858783b */ /* 0x000fe40000004200 */
[----:B------:R-:W-:-:S02]  /*1c2d0*/  FFMA.FTZ R183, R14, R189, -R180 ;  /* 0x000000bd0eb77223 */ /* 0x000fc400000108b4 */
[-CC-:B------:R-:W-:Y:S01]  /*1c2e0*/  FFMA.FTZ R178, R9, R189.reuse, -R180.reuse ;  /* 0x000000bd09b27223 */ /* 0x180fe200000108b4 */
[----:B------:R-:W-:Y:S01]  /*1c2f0*/  LDSM.16.MT88.4 R16, [R219+0x10800] ;  /* 0x01080000db10783b */ /* 0x000fe20000004200 */
[-CC-:B------:R-:W-:Y:S02]  /*1c300*/  FFMA.FTZ R187, R7, R189.reuse, -R180.reuse ;  /* 0x000000bd07bb7223 */ /* 0x180fe400000108b4 */
[-C--:B------:R-:W-:Y:S01]  /*1c310*/  FFMA.FTZ R174, R0, R189.reuse, -R180 ;  /* 0x000000bd00ae7223 */ /* 0x080fe200000108b4 */
[----:B------:R-:W-:Y:S01]  /*1c320*/  MUFU.EX2 R179, R179 ;  /* 0x000000b300b37308 */ /* 0x000fe20000000800 */
[----:B------:R-:W-:Y:S01]  /*1c330*/  FFMA.FTZ R0, R12, R189, -R190 ;  /* 0x000000bd0c007223 */ /* 0x000fe200000108be */
[----:B------:R-:W-:Y:S04]  /*1c340*/  LDSM.16.MT88.4 R140, [R216+0x10000] ;  /* 0x01000000d88c783b */ /* 0x000fe80000004200 */
[----:B------:R-:W3:Y:S02]  /*1c350*/  LDSM.16.MT88.4 R12, [R217+0x10800] ;  /* 0x01080000d90c783b */ /* 0x000ee40000004200 */
[----:B------:R-:W4:Y:S01]  /*1c360*/  MUFU.EX2 R166, R166 ;  /* 0x000000a600a67308 */ /* 0x000f220000000800 */
[----:B------:R-:W-:Y:S01]  /*1c370*/  IMAD R215, R56, 0x2, R217 ;  /* 0x0000000238d77824 */ /* 0x000fe200078e02d9 */
[----:B------:R-:W-:Y:S04]  /*1c380*/  LDSM.16.MT88.4 R72, [R219+0x14000] ;  /* 0x01400000db48783b */ /* 0x000fe80000004200 */
[----:B------:R-:W-:Y:S02]  /*1c390*/  LDSM.16.MT88.4 R80, [R217+0x14000] ;  /* 0x01400000d950783b */ /* 0x000fe40000004200 */
[----:B------:R-:W-:Y:S01]  /*1c3a0*/  MUFU.EX2 R183, R183 ;  /* 0x000000b700b77308 */ /* 0x000fe20000000800 */
[----:B-1----:R-:W-:Y:S01]  /*1c3b0*/  F2FP.BF16.PACK_AB R128, R176, R181 ;  /* 0x000000b5b080723e */ /* 0x002fe200000010ff */
[--C-:B------:R-:W-:Y:S01]  /*1c3c0*/  FFMA.FTZ R175, R2, R189, -R180.reuse ;  /* 0x000000bd02af7223 */ /* 0x100fe200000108b4 */
[----:B------:R-:W1:Y:S04]  /*1c3d0*/  LDSM.16.MT88.4 R64, [R215+0x12000] ;  /* 0x01200000d740783b */ /* 0x000e680000004200 */
[----:B------:R-:W-:Y:S01]  /*1c3e0*/  LDSM.16.MT88.4 R112, [R217+0x16000] ;  /* 0x01600000d970783b */ /* 0x000fe20000004200 */
[----:B------:R-:W5:Y:S03]  /*1c3f0*/  MUFU.EX2 R178, R178 ;  /* 0x000000b200b27308 */ /* 0x000f660000000800 */
[----:B------:R-:W-:Y:S04]  /*1c400*/  LDSM.16.MT88.4 R120, [R216+0x16000] ;  /* 0x01600000d878783b */ /* 0x000fe80000004200 */
[----:B------:R-:W-:Y:S01]  /*1c410*/  LDSM.16.MT88.4 R24, [R219+0x12800] ;  /* 0x01280000db18783b */ /* 0x000fe20000004200 */
[----:B------:R-:W-:Y:S03]  /*1c420*/  MUFU.EX2 R187, R187 ;  /* 0x000000bb00bb7308 */ /* 0x000fe60000000800 */
[----:B------:R-:W-:Y:S05]  /*1c430*/  LDSM.16.MT88.4 R32, [R216+0x10800] ;  /* 0x01080000d820783b */ /* 0x000fea0000004200 */
[----:B------:R-:W2:Y:S01]  /*1c440*/  MUFU.EX2 R174, R174 ;  /* 0x000000ae00ae7308 */ /* 0x000ea20000000800 */
[----:B----4-:R-:W-:Y:S01]  /*1c450*/  F2FP.BF16.PACK_AB R130, R166, R179 ;  /* 0x000000b3a682723e */ /* 0x010fe200000010ff */
[--C-:B------:R-:W-:Y:S01]  /*1c460*/  FFMA.FTZ R172, R6, R189, -R180.reuse ;  /* 0x000000bd06ac7223 */ /* 0x100fe200000108b4 */
[----:B-----5:R-:W-:Y:S01]  /*1c470*/  F2FP.BF16.PACK_AB R129, R178, R183 ;  /* 0x000000b7b281723e */ /* 0x020fe200000010ff */
[-CC-:B------:R-:W-:Y:S01]  /*1c480*/  FFMA.FTZ R9, R5, R189.reuse, -R180.reuse ;  /* 0x000000bd05097223 */ /* 0x180fe200000108b4 */
[----:B------:R-:W-:Y:S01]  /*1c490*/  LDSM.16.MT88.4 R56, [R216+0x12000] ;  /* 0x01200000d838783b */ /* 0x000fe20000004200 */
[----:B------:R-:W-:-:S02]  /*1c4a0*/  FFMA.FTZ R2, R4, R189, -R180 ;  /* 0x000000bd04027223 */ /* 0x000fc400000108b4 */
[----:B------:R-:W-:Y:S01]  /*1c4b0*/  MUFU.EX2 R177, R177 ;  /* 0x000000b100b17308 */ /* 0x000fe20000000800 */
[----:B------:R-:W-:Y:S04]  /*1c4c0*/  LDSM.16.MT88.4 R132, [R215+0x10000] ;  /* 0x01000000d784783b */ /* 0x000fe80000004200 */
[----:B------:R-:W-:Y:S01]  /*1c4d0*/  LDSM.16.MT88.4 R96, [R215+0x14000] ;  /* 0x01400000d760783b */ /* 0x000fe20000004200 */
[----:B--2---:R-:W-:Y:S02]  /*1c4e0*/  F2FP.BF16.PACK_AB R131, R174, R187 ;  /* 0x000000bbae83723e */ /* 0x004fe400000010ff */
[----:B------:R-:W2:Y:S01]  /*1c4f0*/  MUFU.EX2 R8, R8 ;  /* 0x0000000800087308 */ /* 0x000ea20000000800 */
[----:B------:R-:W-:Y:S04]  /*1c500*/  LDSM.16.MT88.4 R28, [R215+0x10800] ;  /* 0x01080000d71c783b */ /* 0x000fe80000004200 */
[----:B------:R-:W-:Y:S01]  /*1c510*/  LDSM.16.MT88.4 R168, [R215+0x16000] ;  /* 0x01600000d7a8783b */ /* 0x000fe20000004200 */
[C---:B------:R-:W-:Y:S02]  /*1c520*/  HMMA.16816.F32.BF16 R152, R128.reuse, R148, RZ ;  /* 0x000000948098723c */ /* 0x040fe400000418ff */
[----:B------:R-:W-:Y:S06]  /*1c530*/  MUFU.EX2 R173, R173 ;  /* 0x000000ad00ad7308 */ /* 0x000fec0000000800 */
[----:B------:R-:W-:Y:S02]  /*1c540*/  HMMA.16816.F32.BF16 R148, R128, R150, RZ ;  /* 0x000000968094723c */ /* 0x000fe400000418ff */
[----:B------:R-:W4:Y:S08]  /*1c550*/  MUFU.EX2 R0, R0 ;  /* 0x0000000000007308 */ /* 0x000f300000000800 */
[----:B------:R-:W-:Y:S08]  /*1c560*/  MUFU.EX2 R172, R172 ;  /* 0x000000ac00ac7308 */ /* 0x000ff00000000800 */
[----:B------:R-:W5:Y:S08]  /*1c570*/  MUFU.EX2 R9, R9 ;  /* 0x0000000900097308 */ /* 0x000f700000000800 */
[----:B------:R-:W-:Y:S08]  /*1c580*/  MUFU.EX2 R175, R175 ;  /* 0x000000af00af7308 */ /* 0x000ff00000000800 */
[----:B------:R-:W1:Y:S01]  /*1c590*/  MUFU.EX2 R2, R2 ;  /* 0x0000000200027308 */ /* 0x000e620000000800 */
[----:B--2---:R-:W-:-:S02]  /*1c5a0*/  F2FP.BF16.PACK_AB R4, R8, R177 ;  /* 0x000000b10804723e */ /* 0x004fc400000010ff */
[----:B----4-:R-:W-:Y:S02]  /*1c5b0*/  F2FP.BF16.PACK_AB R6, R0, R173 ;  /* 0x000000ad0006723e */ /* 0x010fe400000010ff */
[----:B-----5:R-:W-:Y:S02]  /*1c5c0*/  F2FP.BF16.PACK_AB R5, R9, R172 ;  /* 0x000000ac0905723e */ /* 0x020fe400000010ff */
[----:B-1----:R-:W-:-:S07]  /*1c5d0*/  F2FP.BF16.PACK_AB R7, R2, R175 ;  /* 0x000000af0207723e */ /* 0x002fce00000010ff */
[C---:B---3--:R-:W-:Y:S08]  /*1c5e0*/  HMMA.16816.F32.BF16 R152, R4.reuse, R12, R152 ;  /* 0x0000000c0498723c */ /* 0x048ff00000041898 */
[----:B------:R-:W-:Y:S01]  /*1c5f0*/  HMMA.16816.F32.BF16 R148, R4, R14, R148 ;  /* 0x0000000e0494723c */ /* 0x000fe20000041894 */
[----:B------:R-:W1:Y:S07]  /*1c600*/  LDSM.16.MT88.4 R12, [R215+0x12800] ;  /* 0x01280000d70c783b */ /* 0x000e6e0000004200 */
[C---:B------:R-:W-:Y:S08]  /*1c610*/  HMMA.16816.F32.BF16 R160, R128.reuse, R156, RZ ;  /* 0x0000009c80a0723c */ /* 0x040ff000000418ff */
[C---:B------:R-:W-:Y:S08]  /*1c620*/  HMMA.16816.F32.BF16 R156, R128.reuse, R158, RZ ;  /* 0x0000009e809c723c */ /* 0x040ff000000418ff */
[C---:B------:R-:W-:Y:S08]  /*1c630*/  HMMA.16816.F32.BF16 R60, R128.reuse, R64, RZ ;  /* 0x00000040803c723c */ /* 0x040ff000000418ff */
[----:B------:R-:W-:Y:S08]  /*1c640*/  HMMA.16816.F32.BF16 R64, R128, R66, RZ ;  /* 0x000000428040723c */ /* 0x000ff000000418ff */
[C---:B------:R-:W-:Y:S08]  /*1c650*/  HMMA.16816.F32.BF16 R160, R4.reuse, R16, R160 ;  /* 0x0000001004a0723c */ /* 0x040ff000000418a0 */
[C---:B------:R-:W-:Y:S01]  /*1c660*/  HMMA.16816.F32.BF16 R156, R4.reuse, R18, R156 ;  /* 0x00000012049c723c */ /* 0x040fe2000004189c */
[----:B------:R-:W2:Y:S07]  /*1c670*/  LDSM.16.MT88.4 R16, [R216+0x12800] ;  /* 0x01280000d810783b */ /* 0x000eae0000004200 */
[C---:B-1----:R-:W-:Y:S08]  /*1c680*/  HMMA.16816.F32.BF16 R60, R4.reuse, R12, R60 ;  /* 0x0000000c043c723c */ /* 0x042ff0000004183c */
[----:B------:R-:W-:Y:S01]  /*1c690*/  HMMA.16816.F32.BF16 R64, R4, R14, R64 ;  /* 0x0000000e0440723c */ /* 0x000fe20000041840 */
[----:B------:R-:W1:Y:S07]  /*1c6a0*/  LDSM.16.MT88.4 R12, [R219+0x16800] ;  /* 0x01680000db0c783b */ /* 0x000e6e0000004200 */
[C---:B------:R-:W-:Y:S08]  /*1c6b0*/  HMMA.16816.F32.BF16 R44, R128.reuse, R48, RZ ;  /* 0x00000030802c723c */ /* 0x040ff000000418ff */
[C---:B------:R-:W-:Y:S08]  /*1c6c0*/  HMMA.16816.F32.BF16 R52, R128.reuse, R56, RZ ;  /* 0x000000388034723c */ /* 0x040ff000000418ff */
[C---:B------:R-:W-:Y:S08]  /*1c6d0*/  HMMA.16816.F32.BF16 R48, R128.reuse, R50, RZ ;  /* 0x000000328030723c */ /* 0x040ff000000418ff */
[C---:B------:R-:W-:Y:S08]  /*1c6e0*/  HMMA.16816.F32.BF16 R56, R128.reuse, R58, RZ ;  /* 0x0000003a8038723c */ /* 0x040ff000000418ff */
[C---:B------:R-:W-:Y:S08]  /*1c6f0*/  HMMA.16816.F32.BF16 R100, R128.reuse, R104, RZ ;  /* 0x000000688064723c */ /* 0x040ff000000418ff */
[C---:B------:R-:W-:Y:S08]  /*1c700*/  HMMA.16816.F32.BF16 R104, R128.reuse, R106, RZ ;  /* 0x0000006a8068723c */ /* 0x040ff000000418ff */
[C---:B------:R-:W-:Y:S08]  /*1c710*/  HMMA.16816.F32.BF16 R136, R128.reuse, R132, RZ ;  /* 0x000000848088723c */ /* 0x040ff000000418ff */
[----:B------:R-:W-:Y:S08]  /*1c720*/  HMMA.16816.F32.BF16 R132, R128, R134, RZ ;  /* 0x000000868084723c */ /* 0x000ff000000418ff */
[C---:B------:R-:W-:Y:S08]  /*1c730*/  HMMA.16816.F32.BF16 R44, R4.reuse, R20, R44 ;  /* 0x00000014042c723c */ /* 0x040ff0000004182c */
[C---:B------:R-:W-:Y:S01]  /*1c740*/  HMMA.16816.F32.BF16 R48, R4.reuse, R22, R48 ;  /* 0x000000160430723c */ /* 0x040fe20000041830 */
[----:B------:R-:W3:Y:S07]  /*1c750*/  LDSM.16.MT88.4 R20, [R216+0x14800] ;  /* 0x01480000d814783b */ /* 0x000eee0000004200 */
[C---:B--2---:R-:W-:Y:S08]  /*1c760*/  HMMA.16816.F32.BF16 R52, R4.reuse, R16, R52 ;  /* 0x000000100434723c */ /* 0x044ff00000041834 */
        /* <DEDUP_REMOVED lines=10> */
[----:B------:R-:W-:Y:S08]  /*1c810*/  HMMA.16816.F32.BF16 R96, R128, R98, RZ ;  /* 0x000000628060723c */ /* 0x000ff000000418ff */
[C---:B------:R-:W-:Y:S08]  /*1c820*/  HMMA.16816.F32.BF16 R136, R4.reuse, R28, R136 ;  /* 0x0000001c0488723c */ /* 0x040ff00000041888 */
[----:B------:R-:W-:Y:S01]  /*1c830*/  HMMA.16816.F32.BF16 R132, R4, R30, R132 ;  /* 0x0000001e0484723c */ /* 0x000fe20000041884 */
[----:B------:R-:W4:Y:S07]  /*1c840*/  LDSM.16.MT88.4 R28, [R219+0x14800] ;  /* 0x01480000db1c783b */ /* 0x000f2e0000004200 */
        /* <DEDUP_REMOVED lines=26> */
[----:B------:R-:W-:Y:S01]  /*1c9f0*/  HMMA.16816.F32.BF16 R140, R4, R34, R140 ;  /* 0x00000022048c723c */ /* 0x000fe2000004188c */
[----:B------:R-:W-:-:S06]  /*1ca00*/  FFMA.FTZ R32, R196, R189, -R180 ;  /* 0x000000bdc4207223 */ /* 0x000fcc00000108b4 */
[-CC-:B------:R-:W-:Y:S01]  /*1ca10*/  FFMA.FTZ R34, R198, R189.reuse, -R180.reuse ;  /* 0x000000bdc6227223 */ /* 0x180fe200000108b4 */
[----:B----4-:R-:W-:Y:S01]  /*1ca20*/  HMMA.16816.F32.BF16 R68, R4, R28, R68 ;  /* 0x0000001c0444723c */ /* 0x010fe20000041844 */
[----:B------:R-:W-:-:S06]  /*1ca30*/  FFMA.FTZ R35, R197, R189, -R180 ;  /* 0x000000bdc5237223 */ /* 0x000fcc00000108b4 */
[-CC-:B------:R-:W-:Y:S01]  /*1ca40*/  FFMA.FTZ R28, R233, R189.reuse, -R190.reuse ;  /* 0x000000bde91c7223 */ /* 0x180fe200000108be */
[----:B------:R-:W-:Y:S01]  /*1ca50*/  HMMA.16816.F32.BF16 R72, R4, R30, R72 ;  /* 0x0000001e0448723c */ /* 0x000fe20000041848 */
[----:B------:R-:W-:-:S06]  /*1ca60*/  FFMA.FTZ R29, R251, R189, -R190 ;  /* 0x000000bdfb1d7223 */ /* 0x000fcc00000108be */
[-CC-:B------:R-:W-:Y:S02]  /*1ca70*/  FFMA.FTZ R31, R252, R189.reuse, -R190.reuse ;  /* 0x000000bdfc1f7223 */ /* 0x180fe400000108be */
[----:B------:R-:W-:Y:S01]  /*1ca80*/  FFMA.FTZ R30, R250, R189, -R190 ;  /* 0x000000bdfa1e7223 */ /* 0x000fe200000108be */
[----:B------:R-:W-:Y:S08]  /*1ca90*/  MUFU.EX2 R28, R28 ;  /* 0x0000001c001c7308 */ /* 0x000ff00000000800 */
[----:B------:R-:W4:Y:S08]  /*1caa0*/  MUFU.EX2 R31, R31 ;  /* 0x0000001f001f7308 */ /* 0x000f300000000800 */
[----:B------:R-:W-:Y:S08]  /*1cab0*/  MUFU.EX2 R29, R29 ;  /* 0x0000001d001d7308 */ /* 0x000ff00000000800 */
[----:B------:R-:W1:Y:S08]  /*1cac0*/  MUFU.EX2 R30, R30 ;  /* 0x0000001e001e7308 */ /* 0x000e700000000800 */
[----:B------:R-:W-:Y:S08]  /*1cad0*/  MUFU.EX2 R33, R33 ;  /* 0x0000002100217308 */ /* 0x000ff00000000800 */
[----:B------:R-:W1:Y:S08]  /*1cae0*/  MUFU.EX2 R34, R34 ;  /* 0x0000002200227308 */ /* 0x000e700000000800 */
[----:B------:R-:W-:Y:S08]  /*1caf0*/  MUFU.EX2 R35, R35 ;  /* 0x0000002300237308 */ /* 0x000ff00000000800 */
[----:B------:R-:W1:Y:S01]  /*1cb00*/  MUFU.EX2 R32, R32 ;  /* 0x0000002000207308 */ /* 0x000e620000000800 */
        /* <DEDUP_REMOVED lines=9> */
[----:B----4-:R-:W-:-:S02]  /*1cba0*/  F2FP.BF16.PACK_AB R4, R31, R28 ;  /* 0x0000001c1f04723e */ /* 0x010fc400000010ff */
[----:B-1----:R-:W-:Y:S02]  /*1cbb0*/  F2FP.BF16.PACK_AB R6, R30, R29 ;  /* 0x0000001d1e06723e */ /* 0x002fe400000010ff */
[----:B------:R-:W-:Y:S02]  /*1cbc0*/  F2FP.BF16.PACK_AB R5, R34, R33 ;  /* 0x000000212205723e */ /* 0x000fe400000010ff */
[----:B------:R-:W-:-:S07]  /*1cbd0*/  F2FP.BF16.PACK_AB R7, R32, R35 ;  /* 0x000000232007723e */ /* 0x000fce00000010ff */
[C---:B------:R-:W-:Y:S08]  /*1cbe0*/  HMMA.16816.F32.BF16 R144, R4.reuse, R12, R144 ;  /* 0x0000000c0490723c */ /* 0x040ff00000041890 */
[C---:B------:R-:W-:Y:S01]  /*1cbf0*/  HMMA.16816.F32.BF16 R140, R4.reuse, R14, R140 ;  /* 0x0000000e048c723c */ /* 0x040fe2000004188c */
[----:B------:R-:W1:Y:S07]  /*1cc00*/  LDSM.16.MT88.4 R12, [R217+0x13000] ;  /* 0x01300000d90c783b */ /* 0x000e6e0000004200 */
        /* <DEDUP_REMOVED lines=34> */
[----:B------:R-:W-:Y:S01]  /*1ce30*/  HMMA.16816.F32.BF16 R128, R4, R14, R128 ;  /* 0x0000000e0480723c */ /* 0x000fe20000041880 */
[----:B------:R-:W1:Y:S01]  /*1ce40*/  LDSM.16.MT88.4 R12, [R215+0x11800] ;  /* 0x01180000d70c783b */ /* 0x000e620000004200 */
        /* <DEDUP_REMOVED lines=9> */
[----:B------:R-:W5:Y:S08]  /*1cee0*/  MUFU.EX2 R169, R169 ;  /* 0x000000a900a97308 */ /* 0x000f700000000800 */
[----:B------:R-:W-:Y:S08]  /*1cef0*/  MUFU.EX2 R170, R170 ;  /* 0x000000aa00aa7308 */ /* 0x000ff00000000800 */
[----:B------:R-:W1:Y:S08]  /*1cf00*/  MUFU.EX2 R171, R171 ;  /* 0x000000ab00ab7308 */ /* 0x000e700000000800 */
[----:B------:R-:W-:Y:S08]  /*1cf10*/  MUFU.EX2 R190, R190 ;  /* 0x000000be00be7308 */ /* 0x000ff00000000800 */
[----:B------:R-:W1:Y:S08]  /*1cf20*/  MUFU.EX2 R191, R191 ;  /* 0x000000bf00bf7308 */ /* 0x000e700000000800 */
[----:B------:R-:W-:Y:S08]  /*1cf30*/  MUFU.EX2 R186, R186 ;  /* 0x000000ba00ba7308 */ /* 0x000ff00000000800 */
[----:B------:R-:W1:Y:S01]  /*1cf40*/  MUFU.EX2 R251, R251 ;  /* 0x000000fb00fb7308 */ /* 0x000e620000000800 */
[C---:B----4-:R-:W-:Y:S08]  /*1cf50*/  HMMA.16816.F32.BF16 R76, R4.reuse, R24, R76 ;  /* 0x00000018044c723c */ /* 0x050ff0000004184c */
[C---:B------:R-:W-:Y:S01]  /*1cf60*/  HMMA.16816.F32.BF16 R80, R4.reuse, R26, R80 ;  /* 0x0000001a0450723c */ /* 0x040fe20000041850 */
[----:B------:R-:W-:Y:S07]  /*1cf70*/  LDSM.16.MT88.4 R24, [R217+0x11800] ;  /* 0x01180000d918783b */ /* 0x000fee0000004200 */
[C---:B---3--:R-:W-:Y:S08]  /*1cf80*/  HMMA.16816.F32.BF16 R108, R4.reuse, R20, R108 ;  /* 0x00000014046c723c */ /* 0x048ff0000004186c */
[C---:B------:R-:W-:Y:S01]  /*1cf90*/  HMMA.16816.F32.BF16 R112, R4.reuse, R22, R112 ;  /* 0x000000160470723c */ /* 0x040fe20000041870 */
[----:B------:R-:W3:Y:S07]  /*1cfa0*/  LDSM.16.MT88.4 R20, [R219+0x11800] ;  /* 0x01180000db14783b */ /* 0x000eee0000004200 */
[C---:B--2---:R-:W-:Y:S08]  /*1cfb0*/  HMMA.16816.F32.BF16 R116, R4.reuse, R16, R116 ;  /* 0x000000100474723c */ /* 0x044ff00000041874 */
[----:B------:R-:W-:Y:S01]  /*1cfc0*/  HMMA.16816.F32.BF16 R120, R4, R18, R120 ;  /* 0x000000120478723c */ /* 0x000fe20000041878 */
[----:B------:R-:W2:Y:S06]  /*1cfd0*/  LDSM.16.MT88.4 R16, [R216+0x11800] ;  /* 0x01180000d810783b */ /* 0x000eac0000004200 */
[----:B-----5:R-:W-:-:S02]  /*1cfe0*/  F2FP.BF16.PACK_AB R4, R169, R168 ;  /* 0x000000a8a904723e */ /* 0x020fc400000010ff */
[----:B-1----:R-:W-:Y:S02]  /*1cff0*/  F2FP.BF16.PACK_AB R6, R171, R170 ;  /* 0x000000aaab06723e */ /* 0x002fe400000010ff */
[----:B------:R-:W-:Y:S02]  /*1d000*/  F2FP.BF16.PACK_AB R5, R191, R190 ;  /* 0x000000bebf05723e */ /* 0x000fe400000010ff */
[----:B------:R-:W-:-:S07]  /*1d010*/  F2FP.BF16.PACK_AB R7, R251, R186 ;  /* 0x000000bafb07723e */ /* 0x000fce00000010ff */
        /* <DEDUP_REMOVED lines=24> */
[----:B------:R-:W-:-:S02]  /*1d1a0*/  FADD.FTZ R176, R181, R176 ;  /* 0x000000b0b5b07221 */ /* 0x000fc40000010000 */
[----:B------:R-:W-:Y:S02]  /*1d1b0*/  FADD.FTZ R178, R183, R178 ;  /* 0x000000b2b7b27221 */ /* 0x000fe40000010000 */
[----:B------:R-:W-:Y:S02]  /*1d1c0*/  FADD.FTZ R179, R179, R176 ;  /* 0x000000b0b3b37221 */ /* 0x000fe40000010000 */
[----:B------:R-:W-:Y:S02]  /*1d1d0*/  FADD.FTZ R187, R187, R178 ;  /* 0x000000b2bbbb7221 */ /* 0x000fe40000010000 */
[----:B------:R-:W-:Y:S02]  /*1d1e0*/  FADD.FTZ R166, R166, R179 ;  /* 0x000000b3a6a67221 */ /* 0x000fe40000010000 */
[----:B------:R-:W-:Y:S01]  /*1d1f0*/  FADD.FTZ R187, R174, R187 ;  /* 0x000000bbaebb7221 */ /* 0x000fe20000010000 */
[----:B----4-:R-:W-:Y:S01]  /*1d200*/  HMMA.16816.F32.BF16 R60, R4, R24, R60 ;  /* 0x00000018043c723c */ /* 0x010fe2000004183c */
[----:B------:R-:W-:-:S02]  /*1d210*/  FADD.FTZ R177, R177, R166 ;  /* 0x000000a6b1b17221 */ /* 0x000fc40000010000 */
        /* <DEDUP_REMOVED lines=19> */
[----:B------:R-:W-:Y:S02]  /*1d350*/  FADD.FTZ R33, R33, R2 ;  /* 0x0000000221217221 */ /* 0x000fe40000010000 */
[----:B------:R-:W-:-:S02]  /*1d360*/  FADD.FTZ R28, R31, R28 ;  /* 0x0000001c1f1c7221 */ /* 0x000fc40000010000 */
[----:B------:R-:W-:Y:S01]  /*1d370*/  FADD.FTZ R34, R34, R33 ;  /* 0x0000002122227221 */ /* 0x000fe20000010000 */
[----:B------:R-:W1:Y:S01]  /*1d380*/  S2R R233, SR_CTAID.X ;  /* 0x0000000000e97919 */ /* 0x000e620000002500 */
        /* <DEDUP_REMOVED lines=8> */
[----:B----4-:R-:W-:Y:S01]  /*1d410*/  HMMA.16816.F32.BF16 R92, R4, R24, R92 ;  /* 0x00000018045c723c */ /* 0x010fe2000004185c */
[----:B------:R-:W-:Y:S02]  /*1d420*/  FADD.FTZ R170, R170, R169 ;  /* 0x000000a9aaaa7221 */ /* 0x000fe40000010000 */
[----:B------:R-:W-:Y:S02]  /*1d430*/  FADD.FTZ R186, R186, R191 ;  /* 0x000000bfbaba7221 */ /* 0x000fe40000010000 */
[----:B------:R-:W-:-:S03]  /*1d440*/  FADD.FTZ R250, R171, R170 ;  /* 0x000000aaabfa7221 */ /* 0x000fc60000010000 */
[----:B------:R-:W-:Y:S01]  /*1d450*/  HMMA.16816.F32.BF16 R96, R4, R26, R96 ;  /* 0x0000001a0460723c */ /* 0x000fe20000041860 */
[----:B------:R-:W-:-:S07]  /*1d460*/  FADD.FTZ R251, R251, R186 ;  /* 0x000000bafbfb7221 */ /* 0x000fce0000010000 */
        /* <DEDUP_REMOVED lines=76> */
.L_x_8475:
[----:B------:R-:W-:Y:S02]  /*1d930*/  ULDC.64 UR4, c[0x0][0x118] ;  /* 0x0000460000047ab9 */ /* 0x000fe40000000a00 */
[----:B------:R-:W2:Y:S02]  /*1d940*/  LD.E R5, [R10.64+0x40] ;  /* 0x000040040a057980 */ /* 0x000ea4000c101900 */
[----:B--2---:R-:W-:-:S04]  /*1d950*/  LEA R5, -R5, RZ, 0x6 ;  /* 0x000000ff05057211 */ /* 0x004fc800078e31ff */
[----:B------:R-:W-:Y:S02]  /*1d960*/  SHF.R.S32.HI R0, RZ, 0x1f, R5 ;  /* 0x0000001fff007819 */ /* 0x000fe40000011405 */
.L_x_8476:
[----:B------:R-:W-:Y:S05]  /*1d970*/  BSYNC B0 ;  /* 0x0000000000007941 */ /* 0x000fea0003800000 */
.L_x_8474:
[C---:B------:R-:W-:Y:S01]  /*1d980*/  LOP3.LUT P6, RZ, R242.reuse, 0x1, RZ, 0xc0, !PT ;  /* 0x00000001f2ff7812 */ /* 0x040fe200078cc0ff */
[----:B------:R-:W-:Y:S01]  /*1d990*/  ULDC.64 UR4, c[0x0][0x118] ;  /* 0x0000460000047ab9 */ /* 0x000fe20000000a00 */
[C---:B------:R-:W-:Y:S01]  /*1d9a0*/  LOP3.LUT P5, RZ, R242.reuse, 0x2, RZ, 0xc0, !PT ;  /* 0x00000002f2ff7812 */ /* 0x040fe200078ac0ff */
[----:B------:R-:W-:Y:S01]  /*1d9b0*/  BSSY B1, `(.L_x_8477) ;  /* 0x000031f000017945 */ /* 0x000fe20003800000 */
[C---:B------:R-:W-:Y:S02]  /*1d9c0*/  LOP3.LUT P4, RZ, R242.reuse, 0x4, RZ, 0xc0, !PT ;  /* 0x00000004f2ff7812 */ /* 0x040fe4000788c0ff */
[C---:B------:R-:W-:Y:S02]  /*1d9d0*/  IADD3 R7, P1, R5.reuse, R226, RZ ;  /* 0x000000e205077210 */ /* 0x040fe40007f3e0ff */
        /* <DEDUP_REMOVED lines=113> */
[----:B------:R-:W1:Y:S04]  /*1e0f0*/  LDSM.16.M88.4 R28, [R224+0x8000] ;  /* 0x00800000e01c783b */ /* 0x000e680000000200 */
[----:B-----5:R-:W5:Y:S04]  /*1e100*/  LDSM.16.M88.4 R20, [R224+0x8800] ;  /* 0x00880000e014783b */ /* 0x020f680000000200 */
[----:B---3--:R-:W2:Y:S04]  /*1e110*/  LDSM.16.M88.4 R12, [R224+0x9000] ;  /* 0x00900000e00c783b */ /* 0x008ea80000000200 */
[----:B------:R-:W4:Y:S04]  /*1e120*/  LDSM.16.M88.4 R192, [R224+0x9800] ;  /* 0x00980000e0c0783b */ /* 0x000f280000000200 */
[----:B------:R-:W-:Y:S04]  /*1e130*/  LDSM.16.M88.4 R184, [R223] ;  /* 0x00000000dfb8783b */ /* 0x000fe80000000200 */
[----:B------:R-:W3:Y:S04]  /*1e140*/  LDSM.16.M88.4 R180, [R222] ;  /* 0x00000000deb4783b */ /* 0x000ee80000000200 */
[----:B------:R-:W3:Y:S04]  /*1e150*/  LDSM.16.M88.4 R176, [R214] ;  /* 0x00000000d6b0783b */ /* 0x000ee80000000200 */
[----:B------:R-:W3:Y:S04]  /*1e160*/  LDSM.16.M88.4 R172, [R213] ;  /* 0x00000000d5ac783b */ /* 0x000ee80000000200 */
[----:B------:R-:W3:Y:S04]  /*1e170*/  LDSM.16.M88.4 R168, [R212] ;  /* 0x00000000d4a8783b */ /* 0x000ee80000000200 */
[----:B------:R-:W4:Y:S01]  /*1e180*/  S2R R0, SR_TID.X ;  /* 0x0000000000007919 */ /* 0x000f220000002100 */
[C---:B-1----:R-:W-:Y:S03]  /*1e190*/  HMMA.16816.F32.BF16 R32, R188.reuse, R28, RZ ;  /* 0x0000001cbc20723c */ /* 0x042fe600000418ff */
[----:B------:R-:W0:Y:S05]  /*1e1a0*/  LDGDEPBAR ;  /* 0x00000000000079af */ /* 0x000e2a0000000000 */
[C---:B-----5:R-:W-:Y:S08]  /*1e1b0*/  HMMA.16816.F32.BF16 R24, R188.reuse, R20, RZ ;  /* 0x00000014bc18723c */ /* 0x060ff000000418ff */
[----:B--2---:R-:W-:Y:S01]  /*1e1c0*/  HMMA.16816.F32.BF16 R16, R188, R12, RZ ;  /* 0x0000000cbc10723c */ /* 0x004fe200000418ff */
[----:B----4-:R-:W-:-:S07]  /*1e1d0*/  IMAD.SHL.U32 R0, R0, 0x2, RZ ;  /* 0x0000000200007824 */ /* 0x010fce00078e00ff */
[----:B------:R-:W-:Y:S01]  /*1e1e0*/  HMMA.16816.F32.BF16 R28, R188, R30, RZ ;  /* 0x0000001ebc1c723c */ /* 0x000fe200000418ff */
[----:B------:R-:W-:-:S05]  /*1e1f0*/  LOP3.LUT R0, R0, 0x6, RZ, 0xc0, !PT ;  /* 0x0000000600007812 */ /* 0x000fca00078ec0ff */
[----:B------:R-:W-:Y:S02]  /*1e200*/  IMAD R0, R239, 0x40, R0 ;  /* 0x00000040ef007824 */ /* 0x000fe400078e0200 */
[C---:B------:R-:W-:Y:S02]  /*1e210*/  HMMA.16816.F32.BF16 R20, R188.reuse, R22, RZ ;  /* 0x00000016bc14723c */ /* 0x040fe400000418ff */
[--C-:B------:R-:W-:Y:S01]  /*1e220*/  IMAD.IADD R2, R249, 0x1, -R0.reuse ;  /* 0x00000001f9027824 */ /* 0x100fe200078e0a00 */
[----:B------:R-:W-:Y:S01]  /*1e230*/  IADD3 R165, R0, 0x1, RZ ;  /* 0x0000000100a57810 */ /* 0x000fe20007ffe0ff */
[----:B------:R-:W-:Y:S01]  /*1e240*/  IMAD.IADD R166, R246, 0x1, -R0 ;  /* 0x00000001f6a67824 */ /* 0x000fe200078e0a00 */
[----:B------:R-:W-:Y:S02]  /*1e250*/  ISETP.GE.AND P1, PT, R0, R248, PT ;  /* 0x000000f80000720c */ /* 0x000fe40003f26270 */
[----:B------:R-:W-:Y:S01]  /*1e260*/  IABS R2, R2 ;  /* 0x0000000200027213 */ /* 0x000fe20000000000 */
[----:B------:R-:W-:Y:S01]  /*1e270*/  HMMA.16816.F32.BF16 R12, R188, R14, RZ ;  /* 0x0000000ebc0c723c */ /* 0x000fe200000418ff */
[----:B------:R-:W-:-:S02]  /*1e280*/  IABS R166, R166 ;  /* 0x000000a600a67213 */ /* 0x000fc40000000000 */
[C---:B------:R-:W-:Y:S02]  /*1e290*/  ISETP.GE.AND P6, PT, R165.reuse, R248, PT ;  /* 0x000000f8a500720c */ /* 0x040fe40003fc6270 */
[----:B------:R-:W1:Y:S01]  /*1e2a0*/  I2F R2, R2 ;  /* 0x0000000200027306 */ /* 0x000e620000201400 */
[C---:B------:R-:W-:Y:S02]  /*1e2b0*/  ISETP.GE.AND P2, PT, R165.reuse, R245, PT ;  /* 0x000000f5a500720c */ /* 0x040fe40003f46270 */
[----:B------:R-:W-:Y:S01]  /*1e2c0*/  HMMA.16816.F32.BF16 R4, R188, R192, RZ ;  /* 0x000000c0bc04723c */ /* 0x000fe200000418ff */
[CC--:B------:R-:W-:Y:S02]  /*1e2d0*/  ISETP.GE.OR P6, PT, R165.reuse, R247.reuse, !P6 ;  /* 0x000000f7a500720c */ /* 0x0c0fe400077c6670 */
[----:B------:R-:W-:Y:S02]  /*1e2e0*/  ISETP.GE.OR P2, PT, R165, R244, !P2 ;  /* 0x000000f4a500720c */ /* 0x000fe40005746670 */
[----:B------:R-:W2:Y:S01]  /*1e2f0*/  I2F R166, R166 ;  /* 0x000000a600a67306 */ /* 0x000ea20000201400 */
[----:B------:R-:W-:-:S02]  /*1e300*/  ISETP.GE.OR P1, PT, R0, R247, !P1 ;  /* 0x000000f70000720c */ /* 0x000fc40004f26670 */
[----:B------:R-:W-:Y:S08]  /*1e310*/  HMMA.16816.F32.BF16 R188, R188, R194, RZ ;  /* 0x000000c2bcbc723c */ /* 0x000ff000000418ff */
[C---:B---3--:R-:W-:Y:S08]  /*1e320*/  HMMA.16816.F32.BF16 R32, R184.reuse, R180, R32 ;  /* 0x000000b4b820723c */ /* 0x048ff00000041820 */
[C---:B------:R-:W-:Y:S01]  /*1e330*/  HMMA.16816.F32.BF16 R28, R184.reuse, R182, R28 ;  /* 0x000000b6b81c723c */ /* 0x040fe2000004181c */
[----:B------:R-:W-:Y:S07]  /*1e340*/  LDSM.16.M88.4 R180, [R218+0x9000] ;  /* 0x00900000dab4783b */ /* 0x000fee0000000200 */
        /* <DEDUP_REMOVED lines=12> */
[----:B------:R-:W-:Y:S07]  /*1e410*/  LDSM.16.M88.4 R180, [R220] ;  /* 0x00000000dcb4783b */ /* 0x000fee0000000200 */
[C---:B----4-:R-:W-:Y:S08]  /*1e420*/  HMMA.16816.F32.BF16 R32, R176.reuse, R172, R32 ;  /* 0x000000acb020723c */ /* 0x050ff00000041820 */
[C---:B------:R-:W-:Y:S01]  /*1e430*/  HMMA.16816.F32.BF16 R28, R176.reuse, R174, R28 ;  /* 0x000000aeb01c723c */ /* 0x040fe2000004181c */
[----:B------:R-:W3:Y:S07]  /*1e440*/  LDSM.16.M88.4 R172, [R211] ;  /* 0x00000000d3ac783b */ /* 0x000eee0000000200 */
[C---:B-----5:R-:W-:Y:S08]  /*1e450*/  HMMA.16816.F32.BF16 R24, R176.reuse, R184, R24 ;  /* 0x000000b8b018723c */ /* 0x060ff00000041818 */
[C---:B------:R-:W-:Y:S01]  /*1e460*/  HMMA.16816.F32.BF16 R20, R176.reuse, R186, R20 ;  /* 0x000000bab014723c */ /* 0x040fe20000041814 */
[----:B------:R-:W4:Y:S07]  /*1e470*/  LDSM.16.M88.4 R184, [R211+0x800] ;  /* 0x00080000d3b8783b */ /* 0x000f2e0000000200 */
[C---:B-1----:R-:W-:Y:S08]  /*1e480*/  HMMA.16816.F32.BF16 R4, R176.reuse, R168, R4 ;  /* 0x000000a8b004723c */ /* 0x042ff00000041804 */
[----:B------:R-:W-:Y:S01]  /*1e490*/  HMMA.16816.F32.BF16 R188, R176, R170, R188 ;  /* 0x000000aab0bc723c */ /* 0x000fe200000418bc */
[----:B------:R-:W1:Y:S04]  /*1e4a0*/  LDSM.16.M88.4 R176, [R211+0x1000] ;  /* 0x00100000d3b0783b */ /* 0x000e680000000200 */
[----:B------:R-:W5:Y:S03]  /*1e4b0*/  LDSM.16.M88.4 R168, [R211+0x1800] ;  /* 0x00180000d3a8783b */ /* 0x000f660000000200 */
[C---:B---3--:R-:W-:Y:S08]  /*1e4c0*/  HMMA.16816.F32.BF16 R32, R180.reuse, R172, R32 ;  /* 0x000000acb420723c */ /* 0x048ff00000041820 */
        /* <DEDUP_REMOVED lines=18> */
[C---:B---3--:R-:W-:Y:S08]  /*1e5f0*/  HMMA.16816.F32.BF16 R16, R176.reuse, R180, R16 ;  /* 0x000000b4b010723c */ /* 0x048ff00000041810 */
[C---:B------:R-:W-:Y:S01]  /*1e600*/  HMMA.16816.F32.BF16 R12, R176.reuse, R182, R12 ;  /* 0x000000b6b00c723c */ /* 0x040fe2000004180c */
[----:B------:R-:W1:Y:S07]  /*1e610*/  LDSM.16.M88.4 R180, [R223+0x2000] ;  /* 0x00200000dfb4783b */ /* 0x000e6e0000000200 */
[C---:B----4-:R-:W-:Y:S08]  /*1e620*/  HMMA.16816.F32.BF16 R4, R176.reuse, R168, R4 ;  /* 0x000000a8b004723c */ /* 0x050ff00000041804 */
[----:B------:R-:W-:Y:S01]  /*1e630*/  HMMA.16816.F32.BF16 R188, R176, R170, R188 ;  /* 0x000000aab0bc723c */ /* 0x000fe200000418bc */
[----:B------:R-:W3:Y:S04]  /*1e640*/  LDSM.16.M88.4 R176, [R208] ;  /* 0x00000000d0b0783b */ /* 0x000ee80000000200 */
[----:B------:R-:W4:Y:S03]  /*1e650*/  LDSM.16.M88.4 R168, [R207] ;  /* 0x00000000cfa8783b */ /* 0x000f260000000200 */
        /* <DEDUP_REMOVED lines=120> */
[C---:B---3--:R-:W-:Y:S08]  /*1ede0*/  HMMA.16816.F32.BF16 R16, R176.reuse, R180, R16 ;  /* 0x000000b4b010723c */ /* 0x048ff00000041810 */
[C---:B------:R-:W-:Y:S01]  /*1edf0*/  HMMA.16816.F32.BF16 R12, R176.reuse, R182, R12 ;  /* 0x000000b6b00c723c */ /* 0x040fe2000004180c */
[----:B------:R-:W1:Y:S07]  /*1ee00*/  LDSM.16.M88.4 R180, [R220+0x6000] ;  /* 0x00600000dcb4783b */ /* 0x000e6e0000000200 */
[C---:B----4-:R-:W-:Y:S08]  /*1ee10*/  HMMA.16816.F32.BF16 R4, R176.reuse, R168, R4 ;  /* 0x000000a8b004723c */ /* 0x050ff00000041804 */
[C---:B------:R-:W-:Y:S01]  /*1ee20*/  HMMA.16816.F32.BF16 R188, R176.reuse, R170, R188 ;  /* 0x000000aab0bc723c */ /* 0x040fe200000418bc */
[----:B------:R-:W3:Y:S07]  /*1ee30*/  LDSM.16.M88.4 R168, [R211+0x7000] ;  /* 0x00700000d3a8783b */ /* 0x000eee0000000200 */
[C---:B------:R-:W-:Y:S08]  /*1ee40*/  HMMA.16816.F32.BF16 R24, R176.reuse, R184, R24 ;  /* 0x000000b8b018723c */ /* 0x040ff00000041818 */
[----:B------:R-:W-:Y:S01]  /*1ee50*/  HMMA.16816.F32.BF16 R20, R176, R186, R20 ;  /* 0x000000bab014723c */ /* 0x000fe20000041814 */
[----:B------:R-:W4:Y:S07]  /*1ee60*/  LDSM.16.M88.4 R184, [R211+0x6800] ;  /* 0x00680000d3b8783b */ /* 0x000f2e0000000200 */
[C---:B-1----:R-:W-:Y:S08]  /*1ee70*/  HMMA.16816.F32.BF16 R32, R180.reuse, R172, R32 ;  /* 0x000000acb420723c */ /* 0x042ff00000041820 */
[----:B------:R-:W-:Y:S01]  /*1ee80*/  HMMA.16816.F32.BF16 R28, R180, R174, R28 ;  /* 0x000000aeb41c723c */ /* 0x000fe2000004181c */
[----:B------:R-:W1:Y:S01]  /*1ee90*/  LDSM.16.M88.4 R172, [R211+0x7800] ;  /* 0x00780000d3ac783b */ /* 0x000e620000000200 */
[----:B------:R-:W-:-:S06]  /*1eea0*/  DEPBAR.LE SB0, 0x0 ;  /* 0x000080000000791a */ /* 0x000fcc0000000000 */
[C---:B---3--:R-:W-:Y:S07]  /*1eeb0*/  HMMA.16816.F32.BF16 R16, R180.reuse, R168, R16 ;  /* 0x000000a8b410723c */ /* 0x048fee0000041810 */
[----:B------:R-:W-:Y:S01]  /*1eec0*/  IMAD.IADD R169, R249, 0x1, -R165 ;  /* 0x00000001f9a97824 */ /* 0x000fe200078e0aa5 */
[----:B------:R-:W-:Y:S01]  /*1eed0*/  IADD3 R168, R0, 0x8, RZ ;  /* 0x0000000800a87810 */ /* 0x000fe20007ffe0ff */
[----:B------:R-:W-:Y:S01]  /*1eee0*/  HMMA.16816.F32.BF16 R12, R180, R170, R12 ;  /* 0x000000aab40c723c */ /* 0x000fe2000004180c */
[----:B------:R-:W-:-:S02]  /*1eef0*/  FFMA.FTZ R32, -R243, R2, R32 ;  /* 0x00000002f3207223 */ /* 0x000fc40000010120 */
[----:B------:R-:W-:Y:S01]  /*1ef00*/  IABS R169, R169 ;  /* 0x000000a900a97213 */ /* 0x000fe20000000000 */
[----:B--2---:R-:W-:Y:S01]  /*1ef10*/  FFMA.FTZ R2, -R243, R166, R34 ;  /* 0x000000a6f3027223 */ /* 0x004fe20000010122 */
[----:B------:R-:W-:Y:S02]  /*1ef20*/  IADD3 R166, R0, 0x9, RZ ;  /* 0x0000000900a67810 */ /* 0x000fe40007ffe0ff */
[C---:B------:R-:W-:Y:S01]  /*1ef30*/  IMAD.IADD R171, R246.reuse, 0x1, -R165 ;  /* 0x00000001f6ab7824 */ /* 0x040fe200078e0aa5 */
[C---:B----4-:R-:W-:Y:S01]  /*1ef40*/  HMMA.16816.F32.BF16 R24, R180.reuse, R184, R24 ;  /* 0x000000b8b418723c */ /* 0x050fe20000041818 */
[C---:B------:R-:W-:Y:S02]  /*1ef50*/  IMAD.IADD R165, R249.reuse, 0x1, -R168 ;  /* 0x00000001f9a57824 */ /* 0x040fe400078e0aa8 */
[----:B------:R-:W-:Y:S01]  /*1ef60*/  IMAD.MOV.U32 R170, RZ, RZ, R169 ;  /* 0x000000ffffaa7224 */ /* 0x000fe200078e00a9 */
[----:B------:R-:W-:Y:S01]  /*1ef70*/  IABS R169, R171 ;  /* 0x000000ab00a97213 */ /* 0x000fe20000000000 */
[----:B------:R-:W-:Y:S01]  /*1ef80*/  IMAD.IADD R176, R249, 0x1, -R166 ;  /* 0x00000001f9b07824 */ /* 0x000fe200078e0aa6 */
[----:B------:R-:W-:Y:S01]  /*1ef90*/  IABS R165, R165 ;  /* 0x000000a500a57213 */ /* 0x000fe20000000000 */
[----:B------:R-:W-:Y:S01]  /*1efa0*/  IMAD.IADD R171, R246, 0x1, -R168 ;  /* 0x00000001f6ab7824 */ /* 0x000fe200078e0aa8 */
[C---:B------:R-:W-:Y:S01]  /*1efb0*/  HMMA.16816.F32.BF16 R20, R180.reuse, R186, R20 ;  /* 0x000000bab414723c */ /* 0x040fe20000041814 */
[----:B------:R-:W2:Y:S01]  /*1efc0*/  I2F R170, R170 ;  /* 0x000000aa00aa7306 */ /* 0x000ea20000201400 */
[----:B------:R-:W-:Y:S01]  /*1efd0*/  IABS R176, R176 ;  /* 0x000000b000b07213 */ /* 0x000fe20000000000 */
[----:B------:R-:W-:Y:S01]  /*1efe0*/  IMAD.MOV.U32 R34, RZ, RZ, R165 ;  /* 0x000000ffff227224 */ /* 0x000fe200078e00a5 */
[----:B------:R-:W-:Y:S01]  /*1eff0*/  FSEL R165, R32, -INF , !P1 ;  /* 0xff80000020a57808 */ /* 0x000fe20004800000 */
[----:B------:R-:W-:Y:S01]  /*1f000*/  IMAD.MOV.U32 R184, RZ, RZ, R8 ;  /* 0x000000ffffb87224 */ /* 0x000fe200078e0008 */
[C---:B------:R-:W-:Y:S01]  /*1f010*/  ISETP.GE.AND P1, PT, R0.reuse, R245, PT ;  /* 0x000000f50000720c */ /* 0x040fe20003f26270 */
[----:B------:R-:W-:Y:S01]  /*1f020*/  IMAD.MOV.U32 R185, RZ, RZ, R9 ;  /* 0x000000ffffb97224 */ /* 0x000fe200078e0009 */
[----:B-1----:R-:W-:Y:S01]  /*1f030*/  HMMA.16816.F32.BF16 R4, R180, R172, R4 ;  /* 0x000000acb404723c */ /* 0x002fe20000041804 */
[----:B------:R1:W3:Y:S01]  /*1f040*/  I2F R172, R169 ;  /* 0x000000a900ac7306 */ /* 0x0002e20000201400 */
[----:B------:R-:W-:Y:S01]  /*1f050*/  IABS R171, R171 ;  /* 0x000000ab00ab7213 */ /* 0x000fe20000000000 */
[----:B------:R-:W-:Y:S01]  /*1f060*/  BAR.SYNC.DEFER_BLOCKING 0x0 ;  /* 0x0000000000007b1d */ /* 0x000fe20000010000 */
[----:B------:R-:W-:-:S04]  /*1f070*/  ISETP.GE.OR P1, PT, R0, R244, !P1 ;  /* 0x000000f40000720c */ /* 0x000fc80004f26670 */
[----:B------:R-:W-:Y:S01]  /*1f080*/  FSEL R2, R2, -INF , !P1 ;  /* 0xff80000002027808 */ /* 0x000fe20004800000 */
[----:B------:R-:W4:Y:S01]  /*1f090*/  I2F R34, R34 ;  /* 0x0000002200227306 */ /* 0x000f220000201400 */
[----:B--2---:R-:W-:Y:S01]  /*1f0a0*/  FFMA.FTZ R32, -R243, R170, R33 ;  /* 0x000000aaf3207223 */ /* 0x004fe20000010121 */
[----:B------:R-:W-:Y:S01]  /*1f0b0*/  IADD3 R170, R0, 0x10, RZ ;  /* 0x0000001000aa7810 */ /* 0x000fe20007ffe0ff */
[----:B------:R-:W-:Y:S01]  /*1f0c0*/  HMMA.16816.F32.BF16 R188, R180, R174, R188 ;  /* 0x000000aeb4bc723c */ /* 0x000fe200000418bc */
[----:B------:R-:W-:Y:S02]  /*1f0d0*/  ISETP.GE.AND P1, PT, R168, R248, PT ;  /* 0x000000f8a800720c */ /* 0x000fe40003f26270 */
[----:B------:R-:W-:Y:S01]  /*1f0e0*/  FSEL R32, R32, -INF , !P6 ;  /* 0xff80000020207808 */ /* 0x000fe20007000000 */
[----:B------:R-:W-:Y:S01]  /*1f0f0*/  IMAD.IADD R173, R249, 0x1, -R170 ;  /* 0x00000001f9ad7824 */ /* 0x000fe200078e0aaa */
[----:B------:R-:W2:Y:S01]  /*1f100*/  I2F R33, R171 ;  /* 0x000000ab00217306 */ /* 0x000ea20000201400 */
[----:B-1----:R-:W-:Y:S01]  /*1f110*/  IMAD.IADD R169, R246, 0x1, -R166 ;  /* 0x00000001f6a97824 */ /* 0x002fe200078e0aa6 */
[----:B------:R-:W-:Y:S01]  /*1f120*/  ISETP.GE.OR P1, PT, R168, R247, !P1 ;  /* 0x000000f7a800720c */ /* 0x000fe20004f26670 */
[----:B---3--:R-:W-:Y:S01]  /*1f130*/  FFMA.FTZ R35, -R243, R172, R35 ;  /* 0x000000acf3237223 */ /* 0x008fe20000010123 */
[----:B------:R-:W-:-:S02]  /*1f140*/  IABS R173, R173 ;  /* 0x000000ad00ad7213 */ /* 0x000fc40000000000 */
[----:B------:R-:W-:Y:S02]  /*1f150*/  IABS R169, R169 ;  /* 0x000000a900a97213 */ /* 0x000fe40000000000 */
[----:B------:R-:W1:Y:S01]  /*1f160*/  I2F R176, R176 ;  /* 0x000000b000b07306 */ /* 0x000e620000201400 */
[C---:B----4-:R-:W-:Y:S01]  /*1f170*/  FFMA.FTZ R34, -R243.reuse, R34, R28 ;  /* 0x00000022f3227223 */ /* 0x050fe2000001011c */
[----:B------:R-:W-:Y:S02]  /*1f180*/  IADD3 R28, R0, 0x11, RZ ;  /* 0x00000011001c7810 */ /* 0x000fe40007ffe0ff */
[-C--:B------:R-:W-:Y:S02]  /*1f190*/  ISETP.GE.AND P6, PT, R168, R245.reuse, PT ;  /* 0x000000f5a800720c */ /* 0x080fe40003fc6270 */
[----:B------:R-:W-:Y:S02]  /*1f1a0*/  FSEL R34, R34, -INF , !P1 ;  /* 0xff80000022227808 */ /* 0x000fe40004800000 */
[----:B------:R3:W4:Y:S01]  /*1f1b0*/  I2F R172, R169 ;  /* 0x000000a900ac7306 */ /* 0x0007220000201400 */
[----:B------:R-:W-:Y:S01]  /*1f1c0*/  ISETP.GE.AND P1, PT, R166, R245, PT ;  /* 0x000000f5a600720c */ /* 0x000fe20003f26270 */
[----:B--2---:R-:W-:Y:S01]  /*1f1d0*/  FFMA.FTZ R30, -R243, R33, R30 ;  /* 0x00000021f31e7223 */ /* 0x004fe2000001011e */
[----:B------:R-:W-:-:S02]  /*1f1e0*/  ISETP.GE.OR P6, PT, R168, R244, !P6 ;  /* 0x000000f4a800720c */ /* 0x000fc400077c6670 */
[----:B------:R-:W-:Y:S02]  /*1f1f0*/  ISETP.GE.OR P1, PT, R166, R244, !P1 ;  /* 0x000000f4a600720c */ /* 0x000fe40004f26670 */
[----:B------:R-:W-:Y:S01]  /*1f200*/  FSEL R171, R30, -INF , !P6 ;  /* 0xff8000001eab7808 */ /* 0x000fe20007000000 */
[----:B------:R-:W2:Y:S01]  /*1f210*/  I2F R173, R173 ;  /* 0x000000ad00ad7306 */ /* 0x000ea20000201400 */
[----:B-1----:R-:W-:Y:S01]  /*1f220*/  FFMA.FTZ R33, -R243, R176, R29 ;  /* 0x000000b0f3217223 */ /* 0x002fe2000001011d */
[----:B------:R-:W-:Y:S01]  /*1f230*/  IADD3 R168, R0, 0x18, RZ ;  /* 0x0000001800a87810 */ /* 0x000fe20007ffe0ff */
[----:B------:R-:W-:Y:S01]  /*1f240*/  IMAD.IADD R29, R246, 0x1, -R28 ;  /* 0x00000001f61d7824 */ /* 0x000fe200078e0a1c */
[-C--:B------:R-:W-:Y:S02]  /*1f250*/  ISETP.GE.AND P6, PT, R170, R248.reuse, PT ;  /* 0x000000f8aa00720c */ /* 0x080fe40003fc6270 */
[----:B---3--:R-:W-:Y:S01]  /*1f260*/  FSEL R169, R35, -INF , !P2 ;  /* 0xff80000023a97808 */ /* 0x008fe20005000000 */
[----:B------:R-:W-:Y:S01]  /*1f270*/  IMAD.IADD R35, R246, 0x1, -R170 ;  /* 0x00000001f6237824 */ /* 0x000fe200078e0aaa */
[----:B------:R-:W-:Y:S01]  /*1f280*/  ISETP.GE.AND P2, PT, R166, R248, PT ;  /* 0x000000f8a600720c */ /* 0x000fe20003f46270 */
[----:B----4-:R-:W-:Y:S01]  /*1f290*/  FFMA.FTZ R30, -R243, R172, R31 ;  /* 0x000000acf31e7223 */ /* 0x010fe2000001011f */
[----:B------:R-:W-:Y:S01]  /*1f2a0*/  IABS R29, R29 ;  /* 0x0000001d001d7213 */ /* 0x000fe20000000000 */
[----:B------:R-:W-:Y:S01]  /*1f2b0*/  IMAD.IADD R172, R246, 0x1, -R168 ;  /* 0x00000001f6ac7824 */ /* 0x000fe200078e0aa8 */
[----:B------:R-:W-:Y:S01]  /*1f2c0*/  ISETP.GE.OR P2, PT, R166, R247, !P2 ;  /* 0x000000f7a600720c */ /* 0x000fe20005746670 */
[----:B------:R-:W-:Y:S01]  /*1f2d0*/  IMAD.IADD R166, R249, 0x1, -R28 ;  /* 0x00000001f9a67824 */ /* 0x000fe200078e0a1c */
[----:B------:R-:W-:Y:S01]  /*1f2e0*/  IABS R35, R35 ;  /* 0x0000002300237213 */ /* 0x000fe20000000000 */
[----:B------:R-:W-:Y:S01]  /*1f2f0*/  IMAD.MOV.U32 R176, RZ, RZ, R29 ;  /* 0x000000ffffb07224 */ /* 0x000fe200078e001d */
[----:B------:R-:W-:Y:S01]  /*1f300*/  FSEL R33, R33, -INF , !P2 ;  /* 0xff80000021217808 */ /* 0x000fe20005000000 */
[----:B--2---:R-:W-:Y:S01]  /*1f310*/  FFMA.FTZ R29, -R243, R173, R24 ;  /* 0x000000adf31d7223 */ /* 0x004fe20000010118 */
[----:B------:R-:W-:Y:S01]  /*1f320*/  IABS R166, R166 ;  /* 0x000000a600a67213 */ /* 0x000fe20000000000 */
[----:B------:R1:W2:Y:S01]  /*1f330*/  I2F R24, R176 ;  /* 0x000000b000187306 */ /* 0x0002a20000201400 */
[----:B------:R-:W-:-:S02]  /*1f340*/  ISETP.GE.AND P2, PT, R170, R245, PT ;  /* 0x000000f5aa00720c */ /* 0x000fc40003f46270 */
[C---:B------:R-:W-:Y:S02]  /*1f350*/  ISETP.GE.OR P6, PT, R170.reuse, R247, !P6 ;  /* 0x000000f7aa00720c */ /* 0x040fe400077c6670 */
[----:B------:R-:W-:Y:S01]  /*1f360*/  ISETP.GE.OR P2, PT, R170, R244, !P2 ;  /* 0x000000f4aa00720c */ /* 0x000fe20005746670 */
[----:B------:R-:W-:Y:S01]  /*1f370*/  IMAD.IADD R170, R249, 0x1, -R168 ;  /* 0x00000001f9aa7824 */ /* 0x000fe200078e0aa8 */
[----:B------:R-:W-:Y:S01]  /*1f380*/  IADD3 R31, R0, 0x19, RZ ;  /* 0x00000019001f7810 */ /* 0x000fe20007ffe0ff */
[----:B------:R-:W3:Y:S01]  /*1f390*/  I2F R35, R35 ;  /* 0x0000002300237306 */ /* 0x000ee20000201400 */
[----:B------:R-:W-:Y:S02]  /*1f3a0*/  FSEL R30, R30, -INF , !P1 ;  /* 0xff8000001e1e7808 */ /* 0x000fe40004800000 */
[----:B------:R-:W-:Y:S02]  /*1f3b0*/  IABS R170, R170 ;  /* 0x000000aa00aa7213 */ /* 0x000fe40000000000 */
[----:B------:R-:W-:-:S02]  /*1f3c0*/  FSEL R29, R29, -INF , !P6 ;  /* 0xff8000001d1d7808 */ /* 0x000fc40007000000 */
[----:B------:R-:W-:Y:S01]  /*1f3d0*/  IABS R172, R172 ;  /* 0x000000ac00ac7213 */ /* 0x000fe20000000000 */
[----:B------:R-:W4:Y:S01]  /*1f3e0*/  I2F R166, R166 ;  /* 0x000000a600a67306 */ /* 0x000f220000201400 */
[C---:B------:R-:W-:Y:S01]  /*1f3f0*/  ISETP.GE.AND P1, PT, R28.reuse, R248, PT ;  /* 0x000000f81c00720c */ /* 0x040fe20003f26270 */
[----:B-1----:R-:W-:Y:S01]  /*1f400*/  IMAD.IADD R176, R249, 0x1, -R31 ;  /* 0x00000001f9b07824 */ /* 0x002fe200078e0a1f */
[C---:B------:R-:W-:Y:S01]  /*1f410*/  ISETP.GE.AND P6, PT, R28.reuse, R245, PT ;  /* 0x000000f51c00720c */ /* 0x040fe20003fc6270 */
[----:B------:R-:W-:Y:S01]  /*1f420*/  IMAD.MOV.U32 R173, RZ, RZ, R172 ;  /* 0x000000ffffad7224 */ /* 0x000fe200078e00ac */
[C---:B------:R-:W-:Y:S01]  /*1f430*/  ISETP.GE.OR P1, PT, R28.reuse, R247, !P1 ;  /* 0x000000f71c00720c */ /* 0x040fe20004f26670 */
[C---:B--2---:R-:W-:Y:S01]  /*1f440*/  FFMA.FTZ R24, -R243.reuse, R24, R27 ;  /* 0x00000018f3187223 */ /* 0x044fe2000001011b */
[----:B------:R-:W-:Y:S01]  /*1f450*/  ISETP.GE.OR P6, PT, R28, R244, !P6 ;  /* 0x000000f41c00720c */ /* 0x000fe200077c6670 */
[----:B---3--:R-:W-:Y:S01]  /*1f460*/  FFMA.FTZ R26, -R243, R35, R26 ;  /* 0x00000023f31a7223 */ /* 0x008fe2000001011a */
[----:B------:R-:W1:Y:S01]  /*1f470*/  I2F R170, R170 ;  /* 0x000000aa00aa7306 */ /* 0x000e620000201400 */
[----:B------:R-:W-:-:S02]  /*1f480*/  IADD3 R35, R0, 0x20, RZ ;  /* 0x0000002000237810 */ /* 0x000fc40007ffe0ff */
[----:B------:R-:W-:Y:S02]  /*1f490*/  IABS R172, R176 ;  /* 0x000000b000ac7213 */ /* 0x000fe40000000000 */
[----:B------:R-:W-:Y:S01]  /*1f4a0*/  IADD3 R27, R0, 0x21, RZ ;  /* 0x00000021001b7810 */ /* 0x000fe20007ffe0ff */
[----:B----4-:R-:W-:Y:S01]  /*1f4b0*/  FFMA.FTZ R28, -R243, R166, R25 ;  /* 0x000000a6f31c7223 */ /* 0x010fe20000010119 */
[----:B------:R-:W-:Y:S01]  /*1f4c0*/  FSEL R25, R26, -INF , !P2 ;  /* 0xff8000001a197808 */ /* 0x000fe20005000000 */
[----:B------:R-:W-:Y:S01]  /*1f4d0*/  IMAD.IADD R26, R246, 0x1, -R31 ;  /* 0x00000001f61a7824 */ /* 0x000fe200078e0a1f */
[----:B------:R2:W3:Y:S01]  /*1f4e0*/  I2F R166, R173 ;  /* 0x000000ad00a67306 */ /* 0x0004e20000201400 */
[----:B------:R-:W-:Y:S02]  /*1f4f0*/  ISETP.GE.AND P2, PT, R168, R248, PT ;  /* 0x000000f8a800720c */ /* 0x000fe40003f46270 */
[----:B------:R-:W-:Y:S02]  /*1f500*/  FSEL R28, R28, -INF , !P1 ;  /* 0xff8000001c1c7808 */ /* 0x000fe40004800000 */
[----:B------:R-:W-:-:S02]  /*1f510*/  ISETP.GE.AND P1, PT, R168, R245, PT ;  /* 0x000000f5a800720c */ /* 0x000fc40003f26270 */
[----:B------:R-:W-:Y:S01]  /*1f520*/  IABS R26, R26 ;  /* 0x0000001a001a7213 */ /* 0x000fe20000000000 */
[----:B------:R-:W4:Y:S01]  /*1f530*/  I2F R172, R172 ;  /* 0x000000ac00ac7306 */ /* 0x000f220000201400 */
[C---:B------:R-:W-:Y:S02]  /*1f540*/  ISETP.GE.OR P2, PT, R168.reuse, R247, !P2 ;  /* 0x000000f7a800720c */ /* 0x040fe40005746670 */
[----:B------:R-:W-:Y:S01]  /*1f550*/  ISETP.GE.OR P1, PT, R168, R244, !P1 ;  /* 0x000000f4a800720c */ /* 0x000fe20004f26670 */
[----:B------:R-:W-:Y:S01]  /*1f560*/  IMAD.MOV.U32 R168, RZ, RZ, R26 ;  /* 0x000000ffffa87224 */ /* 0x000fe200078e001a */
[----:B------:R-:W-:Y:S01]  /*1f570*/  FSEL R24, R24, -INF , !P6 ;  /* 0xff80000018187808 */ /* 0x000fe20007000000 */
[----:B-1----:R-:W-:Y:S01]  /*1f580*/  FFMA.FTZ R26, -R243, R170, R20 ;  /* 0x000000aaf31a7223 */ /* 0x002fe20000010114 */
[----:B------:R-:W-:Y:S01]  /*1f590*/  ISETP.GE.AND P6, PT, R31, R248, PT ;  /* 0x000000f81f00720c */ /* 0x000fe20003fc6270 */
[--C-:B--2---:R-:W-:Y:S02]  /*1f5a0*/  IMAD.IADD R173, R249, 0x1, -R35.reuse ;  /* 0x00000001f9ad7824 */ /* 0x104fe400078e0a23 */
[----:B------:R-:W-:Y:S01]  /*1f5b0*/  IMAD.IADD R20, R246, 0x1, -R35 ;  /* 0x00000001f6147824 */ /* 0x000fe200078e0a23 */
[----:B------:R-:W-:Y:S01]  /*1f5c0*/  I2F R168, R168 ;  /* 0x000000a800a87306 */ /* 0x000fe20000201400 */
[----:B---3--:R-:W-:Y:S01]  /*1f5d0*/  FFMA.FTZ R166, -R243, R166, R22 ;  /* 0x000000a6f3a67223 */ /* 0x008fe20000010116 */
[----:B------:R-:W-:Y:S01]  /*1f5e0*/  IABS R170, R173 ;  /* 0x000000ad00aa7213 */ /* 0x000fe20000000000 */
[----:B------:R-:W-:Y:S01]  /*1f5f0*/  IMAD.IADD R173, R249, 0x1, -R27 ;  /* 0x00000001f9ad7824 */ /* 0x000fe200078e0a1b */
[----:B------:R-:W-:Y:S01]  /*1f600*/  IABS R20, R20 ;  /* 0x0000001400147213 */ /* 0x000fe20000000000 */
[----:B----4-:R-:W-:Y:S01]  /*1f610*/  FFMA.FTZ R21, -R243, R172, R21 ;  /* 0x000000acf3157223 */ /* 0x010fe20000010115 */
[----:B------:R-:W-:Y:S01]  /*1f620*/  FSEL R26, R26, -INF , !P2 ;  /* 0xff8000001a1a7808 */ /* 0x000fe20005000000 */
[----:B------:R-:W-:Y:S01]  /*1f630*/  IMAD.IADD R172, R246, 0x1, -R27 ;  /* 0x00000001f6ac7824 */ /* 0x000fe200078e0a1b */
[----:B------:R-:W-:Y:S01]  /*1f640*/  IABS R173, R173 ;  /* 0x000000ad00ad7213 */ /* 0x000fe20000000000 */
[----:B------:R-:W1:Y:S01]  /*1f650*/  I2F R22, R20 ;  /* 0x0000001400167306 */ /* 0x000e620000201400 */
[----:B------:R-:W-:-:S02]  /*1f660*/  ISETP.GE.AND P2, PT, R31, R245, PT ;  /* 0x000000f51f00720c */ /* 0x000fc40003f46270 */
[C---:B------:R-:W-:Y:S02]  /*1f670*/  ISETP.GE.OR P6, PT, R31.reuse, R247, !P6 ;  /* 0x000000f71f00720c */ /* 0x040fe400077c6670 */
[----:B------:R-:W-:Y:S02]  /*1f680*/  ISETP.GE.OR P2, PT, R31, R244, !P2 ;  /* 0x000000f41f00720c */ /* 0x000fe40005746670 */
[----:B------:R-:W-:Y:S01]  /*1f690*/  IADD3 R31, R0, 0x28, RZ ;  /* 0x00000028001f7810 */ /* 0x000fe20007ffe0ff */
[----:B------:R-:W2:Y:S01]  /*1f6a0*/  I2F R170, R170 ;  /* 0x000000aa00aa7306 */ /* 0x000ea20000201400 */
[----:B------:R-:W-:Y:S02]  /*1f6b0*/  FSEL R21, R21, -INF , !P6 ;  /* 0xff80000015157808 */ /* 0x000fe40007000000 */
[----:B------:R-:W-:Y:S02]  /*1f6c0*/  ISETP.GE.AND P6, PT, R35, R245, PT ;  /* 0x000000f52300720c */ /* 0x000fe40003fc6270 */
[----:B------:R-:W-:-:S02]  /*1f6d0*/  IABS R172, R172 ;  /* 0x000000ac00ac7213 */ /* 0x000fc40000000000 */
[----:B------:R-:W-:Y:S01]  /*1f6e0*/  ISETP.GE.OR P6, PT, R35, R244, !P6 ;  /* 0x000000f42300720c */ /* 0x000fe200077c6670 */
[----:B-1----:R-:W-:Y:S01]  /*1f6f0*/  FFMA.FTZ R18, -R243, R22, R18 ;  /* 0x00000016f3127223 */ /* 0x002fe20000010112 */
[----:B------:R-:W-:Y:S01]  /*1f700*/  FSEL R20, R166, -INF , !P1 ;  /* 0xff800000a6147808 */ /* 0x000fe20004800000 */
[----:B------:R-:W-:Y:S01]  /*1f710*/  IMAD.MOV.U32 R166, RZ, RZ, R173 ;  /* 0x000000ffffa67224 */ /* 0x000fe200078e00ad */
[----:B------:R-:W-:Y:S01]  /*1f720*/  ISETP.GE.AND P1, PT, R35, R248, PT ;  /* 0x000000f82300720c */ /* 0x000fe20003f26270 */
[----:B------:R-:W-:Y:S01]  /*1f730*/  IMAD.IADD R173, R249, 0x1, -R31 ;  /* 0x00000001f9ad7824 */ /* 0x000fe200078e0a1f */
[----:B------:R-:W-:Y:S02]  /*1f740*/  FSEL R195, R18, -INF , !P6 ;  /* 0xff80000012c37808 */ /* 0x000fe40007000000 */
[----:B------:R-:W-:Y:S01]  /*1f750*/  ISETP.GE.OR P1, PT, R35, R247, !P1 ;  /* 0x000000f72300720c */ /* 0x000fe20004f26670 */
[----:B------:R-:W1:Y:S01]  /*1f760*/  I2F R166, R166 ;  /* 0x000000a600a67306 */ /* 0x000e620000201400 */
[C---:B------:R-:W-:Y:S01]  /*1f770*/  FFMA.FTZ R35, -R243.reuse, R168, R23 ;  /* 0x000000a8f3237223 */ /* 0x040fe20000010117 */
[----:B------:R-:W-:Y:S01]  /*1f780*/  IADD3 R22, R0, 0x30, RZ ;  /* 0x0000003000167810 */ /* 0x000fe20007ffe0ff */
[----:B------:R-:W-:Y:S01]  /*1f790*/  IMAD.MOV.U32 R168, RZ, RZ, R172 ;  /* 0x000000ffffa87224 */ /* 0x000fe200078e00ac */
[----:B------:R-:W-:Y:S01]  /*1f7a0*/  IABS R172, R173 ;  /* 0x000000ad00ac7213 */ /* 0x000fe20000000000 */
[----:B--2---:R-:W-:Y:S01]  /*1f7b0*/  FFMA.FTZ R196, -R243, R170, R16 ;  /* 0x000000aaf3c47223 */ /* 0x004fe20000010110 */
[----:B------:R-:W-:Y:S01]  /*1f7c0*/  FSEL R16, R35, -INF , !P2 ;  /* 0xff80000023107808 */ /* 0x000fe20005000000 */
[----:B------:R-:W-:Y:S01]  /*1f7d0*/  IMAD.IADD R170, R246, 0x1, -R31 ;  /* 0x00000001f6aa7824 */ /* 0x000fe200078e0a1f */
[----:B------:R-:W-:Y:S01]  /*1f7e0*/  ISETP.GE.AND P2, PT, R27, R248, PT ;  /* 0x000000f81b00720c */ /* 0x000fe20003f46270 */
[----:B------:R-:W-:Y:S01]  /*1f7f0*/  IMAD.MOV.U32 R35, RZ, RZ, R172 ;  /* 0x000000ffff237224 */ /* 0x000fe200078e00ac */
[----:B------:R-:W2:Y:S01]  /*1f800*/  I2F R168, R168 ;  /* 0x000000a800a87306 */ /* 0x000ea20000201400 */
[----:B------:R-:W-:-:S02]  /*1f810*/  FSEL R196, R196, -INF , !P1 ;  /* 0xff800000c4c47808 */ /* 0x000fc40004800000 */
[----:B------:R-:W-:Y:S02]  /*1f820*/  ISETP.GE.OR P2, PT, R27, R247, !P2 ;  /* 0x000000f71b00720c */ /* 0x000fe40005746670 */
[----:B------:R-:W-:Y:S01]  /*1f830*/  ISETP.GE.AND P6, PT, R31, R248, PT ;  /* 0x000000f81f00720c */ /* 0x000fe20003fc6270 */
[----:B-1----:R-:W-:Y:S01]  /*1f840*/  FFMA.FTZ R198, -R243, R166, R17 ;  /* 0x000000a6f3c67223 */ /* 0x002fe20000010111 */
[----:B------:R-:W-:Y:S01]  /*1f850*/  IADD3 R23, R0, 0x29, RZ ;  /* 0x0000002900177810 */ /* 0x000fe20007ffe0ff */
[----:B------:R-:W1:Y:S01]  /*1f860*/  I2F R35, R35 ;  /* 0x0000002300237306 */ /* 0x000e620000201400 */
[-C--:B------:R-:W-:Y:S02]  /*1f870*/  ISETP.GE.AND P1, PT, R27, R245.reuse, PT ;  /* 0x000000f51b00720c */ /* 0x080fe40003f26270 */
[----:B------:R-:W-:Y:S01]  /*1f880*/  FSEL R198, R198, -INF , !P2 ;  /* 0xff800000c6c67808 */ /* 0x000fe20005000000 */
[----:B------:R-:W-:Y:S01]  /*1f890*/  IMAD.IADD R17, R246, 0x1, -R23 ;  /* 0x00000001f6117824 */ /* 0x000fe200078e0a17 */
[----:B------:R-:W-:-:S02]  /*1f8a0*/  ISETP.GE.AND P2, PT, R31, R245, PT ;  /* 0x000000f51f00720c */ /* 0x000fc40003f46270 */
[----:B------:R-:W-:Y:S01]  /*1f8b0*/  ISETP.GE.OR P6, PT, R31, R247, !P6 ;  /* 0x000000f71f00720c */ /* 0x000fe200077c6670 */
[----:B--2---:R-:W-:Y:S01]  /*1f8c0*/  FFMA.FTZ R19, -R243, R168, R19 ;  /* 0x000000a8f3137223 */ /* 0x004fe20000010113 */
[-C--:B------:R-:W-:Y:S01]  /*1f8d0*/  ISETP.GE.OR P2, PT, R31, R244.reuse, !P2 ;  /* 0x000000f41f00720c */ /* 0x080fe20005746670 */
[----:B------:R-:W-:Y:S01]  /*1f8e0*/  IMAD.IADD R31, R249, 0x1, -R22 ;  /* 0x00000001f91f7824 */ /* 0x000fe200078e0a16 */
[----:B------:R-:W-:Y:S01]  /*1f8f0*/  ISETP.GE.OR P1, PT, R27, R244, !P1 ;  /* 0x000000f41b00720c */ /* 0x000fe20004f26670 */
[----:B------:R-:W-:Y:S01]  /*1f900*/  IMAD.IADD R27, R249, 0x1, -R23 ;  /* 0x00000001f91b7824 */ /* 0x000fe200078e0a17 */
[----:B------:R-:W-:Y:S02]  /*1f910*/  IABS R170, R170 ;  /* 0x000000aa00aa7213 */ /* 0x000fe40000000000 */
[----:B------:R-:W-:Y:S01]  /*1f920*/  IABS R31, R31 ;  /* 0x0000001f001f7213 */ /* 0x000fe20000000000 */
[----:B-1----:R-:W-:Y:S01]  /*1f930*/  FFMA.FTZ R35, -R243, R35, R12 ;  /* 0x00000023f3237223 */ /* 0x002fe2000001010c */
[----:B------:R-:W-:Y:S01]  /*1f940*/  IABS R166, R27 ;  /* 0x0000001b00a67213 */ /* 0x000fe20000000000 */
[----:B------:R-:W-:Y:S01]  /*1f950*/  IMAD.IADD R12, R246, 0x1, -R22 ;  /* 0x00000001f60c7824 */ /* 0x000fe200078e0a16 */
[----:B------:R-:W1:Y:S01]  /*1f960*/  I2F R27, R170 ;  /* 0x000000aa001b7306 */ /* 0x000e620000201400 */
[----:B------:R-:W-:-:S02]  /*1f970*/  IABS R17, R17 ;  /* 0x0000001100117213 */ /* 0x000fc40000000000 */
[----:B------:R-:W-:Y:S01]  /*1f980*/  FSEL R193, R19, -INF , !P1 ;  /* 0xff80000013c17808 */ /* 0x000fe20004800000 */
[----:B------:R-:W-:Y:S01]  /*1f990*/  IMAD.MOV.U32 R19, RZ, RZ, R31 ;  /* 0x000000ffff137224 */ /* 0x000fe200078e001f */
[----:B------:R-:W-:Y:S01]  /*1f9a0*/  FSEL R199, R35, -INF , !P6 ;  /* 0xff80000023c77808 */ /* 0x000fe20007000000 */
[----:B------:R-:W-:Y:S01]  /*1f9b0*/  IMAD.MOV.U32 R18, RZ, RZ, R17 ;  /* 0x000000ffff127224 */ /* 0x000fe200078e0011 */
[----:B------:R-:W-:Y:S01]  /*1f9c0*/  IADD3 R17, R0, 0x31, RZ ;  /* 0x0000003100117810 */ /* 0x000fe20007ffe0ff */
[----:B------:R-:W2:Y:S01]  /*1f9d0*/  I2F R166, R166 ;  /* 0x000000a600a67306 */ /* 0x000ea20000201400 */
[C---:B------:R-:W-:Y:S02]  /*1f9e0*/  ISETP.GE.AND P1, PT, R23.reuse, R248, PT ;  /* 0x000000f81700720c */ /* 0x040fe40003f26270 */
[C---:B------:R-:W-:Y:S02]  /*1f9f0*/  ISETP.GE.AND P6, PT, R23.reuse, R245, PT ;  /* 0x000000f51700720c */ /* 0x040fe40003fc6270 */
[----:B------:R-:W-:-:S02]  /*1fa00*/  ISETP.GE.OR P1, PT, R23, R247, !P1 ;  /* 0x000000f71700720c */ /* 0x000fc40004f26670 */
[----:B------:R-:W-:Y:S01]  /*1fa10*/  ISETP.GE.OR P6, PT, R23, R244, !P6 ;  /* 0x000000f41700720c */ /* 0x000fe200077c6670 */
[----:B------:R-:W3:Y:S01]  /*1fa20*/  I2F R19, R19 ;  /* 0x0000001300137306 */ /* 0x000ee20000201400 */
[--C-:B------:R-:W-:Y:S01]  /*1fa30*/  IMAD.IADD R23, R249, 0x1, -R17.reuse ;  /* 0x00000001f9177824 */ /* 0x100fe200078e0a11 */
[----:B------:R-:W-:Y:S01]  /*1fa40*/  IABS R12, R12 ;  /* 0x0000000c000c7213 */ /* 0x000fe20000000000 */
[C---:B-1----:R-:W-:Y:S02]  /*1fa50*/  FFMA.FTZ R14, -R243.reuse, R27, R14 ;  /* 0x0000001bf30e7223 */ /* 0x042fe4000001010e */
[----:B------:R-:W-:Y:S01]  /*1fa60*/  IMAD.IADD R27, R246, 0x1, -R17 ;  /* 0x00000001f61b7824 */ /* 0x000fe200078e0a11 */
[----:B------:R-:W-:Y:S01]  /*1fa70*/  IABS R23, R23 ;  /* 0x0000001700177213 */ /* 0x000fe20000000000 */
[----:B------:R-:W-:Y:S01]  /*1fa80*/  IMAD.MOV.U32 R31, RZ, RZ, R12 ;  /* 0x000000ffff1f7224 */ /* 0x000fe200078e000c */
[----:B------:R-:W1:Y:S01]  /*1fa90*/  I2F R18, R18 ;  /* 0x0000001200127306 */ /* 0x000e620000201400 */
[----:B------:R-:W-:Y:S01]  /*1faa0*/  FSEL R194, R14, -INF , !P2 ;  /* 0xff8000000ec27808 */ /* 0x000fe20005000000 */
[----:B--2---:R-:W-:Y:S01]  /*1fab0*/  FFMA.FTZ R166, -R243, R166, R13 ;  /* 0x000000a6f3a67223 */ /* 0x004fe2000001010d */
[----:B------:R-:W-:Y:S01]  /*1fac0*/  IADD3 R12, R0, 0x38, RZ ;  /* 0x00000038000c7810 */ /* 0x000fe20007ffe0ff */
[----:B------:R-:W-:Y:S01]  /*1fad0*/  IMAD.MOV.U32 R14, RZ, RZ, R23 ;  /* 0x000000ffff0e7224 */ /* 0x000fe200078e0017 */
[----:B------:R-:W-:-:S02]  /*1fae0*/  ISETP.GE.AND P2, PT, R22, R248, PT ;  /* 0x000000f81600720c */ /* 0x000fc40003f46270 */
[----:B------:R-:W-:Y:S01]  /*1faf0*/  FSEL R197, R166, -INF , !P1 ;  /* 0xff800000a6c57808 */ /* 0x000fe20004800000 */
[----:B------:R-:W2:Y:S01]  /*1fb00*/  I2F R13, R31 ;  /* 0x0000001f000d7306 */ /* 0x000ea20000201400 */
[----:B---3--:R-:W-:Y:S01]  /*1fb10*/  FFMA.FTZ R19, -R243, R19, R4 ;  /* 0x00000013f3137223 */ /* 0x008fe20000010104 */
[----:B------:R-:W-:Y:S01]  /*1fb20*/  IADD3 R4, R0, 0x39, RZ ;  /* 0x0000003900047810 */ /* 0x000fe20007ffe0ff */
[C---:B------:R-:W-:Y:S01]  /*1fb30*/  IMAD.IADD R23, R249.reuse, 0x1, -R12 ;  /* 0x00000001f9177824 */ /* 0x040fe200078e0a0c */
[C---:B------:R-:W-:Y:S02]  /*1fb40*/  ISETP.GE.OR P2, PT, R22.reuse, R247, !P2 ;  /* 0x000000f71600720c */ /* 0x040fe40005746670 */
[----:B------:R-:W-:Y:S01]  /*1fb50*/  ISETP.GE.AND P1, PT, R22, R245, PT ;  /* 0x000000f51600720c */ /* 0x000fe20003f26270 */
[----:B------:R-:W-:Y:S01]  /*1fb60*/  IMAD.IADD R0, R249, 0x1, -R4 ;  /* 0x00000001f9007824 */ /* 0x000fe200078e0a04 */
[----:B------:R-:W3:Y:S01]  /*1fb70*/  I2F R14, R14 ;  /* 0x0000000e000e7306 */ /* 0x000ee20000201400 */
[----:B-1----:R-:W-:Y:S01]  /*1fb80*/  FFMA.FTZ R15, -R243, R18, R15 ;  /* 0x00000012f30f7223 */ /* 0x002fe2000001010f */
[----:B------:R-:W-:Y:S01]  /*1fb90*/  IABS R27, R27 ;  /* 0x0000001b001b7213 */ /* 0x000fe20000000000 */
[----:B------:R-:W-:Y:S01]  /*1fba0*/  IMAD.IADD R18, R246, 0x1, -R12 ;  /* 0x00000001f6127824 */ /* 0x000fe200078e0a0c */
[----:B------:R-:W-:-:S02]  /*1fbb0*/  FSEL R178, R19, -INF , !P2 ;  /* 0xff80000013b27808 */ /* 0x000fc40005000000 */
[----:B------:R-:W-:Y:S02]  /*1fbc0*/  IABS R19, R0 ;  /* 0x0000000000137213 */ /* 0x000fe40000000000 */
[----:B------:R-:W-:Y:S01]  /*1fbd0*/  IABS R18, R18 ;  /* 0x0000001200127213 */ /* 0x000fe20000000000 */
[----:B--2---:R-:W-:Y:S01]  /*1fbe0*/  FFMA.FTZ R13, -R243, R13, R6 ;  /* 0x0000000df30d7223 */ /* 0x004fe20000010106 */
[----:B------:R-:W-:Y:S01]  /*1fbf0*/  ISETP.GE.OR P1, PT, R22, R244, !P1 ;  /* 0x000000f41600720c */ /* 0x000fe20004f26670 */
[----:B------:R-:W-:Y:S01]  /*1fc00*/  IMAD.MOV.U32 R22, RZ, RZ, R27 ;  /* 0x000000ffff167224 */ /* 0x000fe200078e001b */
[----:B------:R-:W1:Y:S01]  /*1fc10*/  I2F R0, R18 ;  /* 0x0000001200007306 */ /* 0x000e620000201400 */
[----:B------:R-:W-:Y:S01]  /*1fc20*/  IABS R23, R23 ;  /* 0x0000001700177213 */ /* 0x000fe20000000000 */
[----:B------:R-:W-:Y:S01]  /*1fc30*/  IMAD.IADD R6, R246, 0x1, -R4 ;  /* 0x00000001f6067824 */ /* 0x000fe200078e0a04 */
[----:B------:R-:W-:Y:S01]  /*1fc40*/  FSEL R192, R15, -INF , !P6 ;  /* 0xff8000000fc07808 */ /* 0x000fe20007000000 */
[----:B---3--:R-:W-:Y:S01]  /*1fc50*/  FFMA.FTZ R5, -R243, R14, R5 ;  /* 0x0000000ef3057223 */ /* 0x008fe20000010105 */
[----:B------:R-:W-:-:S02]  /*1fc60*/  ISETP.GE.AND P6, PT, R17, R248, PT ;  /* 0x000000f81100720c */ /* 0x000fc40003fc6270 */
[----:B------:R-:W-:Y:S01]  /*1fc70*/  IABS R14, R6 ;  /* 0x00000006000e7213 */ /* 0x000fe20000000000 */
[----:B------:R-:W2:Y:S01]  /*1fc80*/  I2F R22, R22 ;  /* 0x0000001600167306 */ /* 0x000ea20000201400 */
[----:B------:R-:W-:Y:S02]  /*1fc90*/  ISETP.GE.OR P6, PT, R17, R247, !P6 ;  /* 0x000000f71100720c */ /* 0x000fe400077c6670 */
[----:B------:R-:W-:Y:S02]  /*1fca0*/  FSEL R176, R13, -INF , !P1 ;  /* 0xff8000000db07808 */ /* 0x000fe40004800000 */
[----:B------:R-:W-:Y:S02]  /*1fcb0*/  FSEL R181, R5, -INF , !P6 ;  /* 0xff80000005b57808 */ /* 0x000fe40007000000 */
[-C--:B------:R-:W-:Y:S01]  /*1fcc0*/  ISETP.GE.AND P6, PT, R12, R245.reuse, PT ;  /* 0x000000f50c00720c */ /* 0x080fe20003fc6270 */
[----:B------:R-:W3:Y:S01]  /*1fcd0*/  I2F R15, R23 ;  /* 0x00000017000f7306 */ /* 0x000ee20000201400 */
[----:B-1----:R-:W-:Y:S01]  /*1fce0*/  FFMA.FTZ R0, -R243, R0, R190 ;  /* 0x00000000f3007223 */ /* 0x002fe200000101be */
[----:B------:R-:W-:-:S02]  /*1fcf0*/  ISETP.GE.AND P2, PT, R17, R245, PT ;  /* 0x000000f51100720c */ /* 0x000fc40003f46270 */
[C---:B------:R-:W-:Y:S02]  /*1fd00*/  ISETP.GE.OR P6, PT, R12.reuse, R244, !P6 ;  /* 0x000000f40c00720c */ /* 0x040fe400077c6670 */
[----:B------:R-:W-:Y:S02]  /*1fd10*/  ISETP.GE.AND P1, PT, R12, R248, PT ;  /* 0x000000f80c00720c */ /* 0x000fe40003f26270 */
[----:B------:R-:W1:Y:S01]  /*1fd20*/  I2F R6, R19 ;  /* 0x0000001300067306 */ /* 0x000e620000201400 */
[----:B------:R-:W-:Y:S01]  /*1fd30*/  FSEL R170, R0, -INF , !P6 ;  /* 0xff80000000aa7808 */ /* 0x000fe20007000000 */
[----:B--2---:R-:W-:Y:S01]  /*1fd40*/  FFMA.FTZ R7, -R243, R22, R7 ;  /* 0x00000016f3077223 */ /* 0x004fe20000010107 */
[----:B------:R-:W-:Y:S02]  /*1fd50*/  ISETP.GT.AND P6, PT, R239, R230, PT ;  /* 0x000000e6ef00720c */ /* 0x000fe40003fc4270 */
[----:B------:R-:W-:Y:S02]  /*1fd60*/  ISETP.GE.OR P2, PT, R17, R244, !P2 ;  /* 0x000000f41100720c */ /* 0x000fe40005746670 */
[----:B------:R-:W-:Y:S01]  /*1fd70*/  ISETP.GE.OR P1, PT, R12, R247, !P1 ;  /* 0x000000f70c00720c */ /* 0x000fe20004f26670 */
[----:B------:R-:W2:Y:S01]  /*1fd80*/  I2F R14, R14 ;  /* 0x0000000e000e7306 */ /* 0x000ea20000201400 */
[----:B---3--:R-:W-:Y:S01]  /*1fd90*/  FFMA.FTZ R15, -R243, R15, R188 ;  /* 0x0000000ff30f7223 */ /* 0x008fe200000101bc */
[----:B------:R-:W-:-:S02]  /*1fda0*/  FSEL R172, R7, -INF , !P2 ;  /* 0xff80000007ac7808 */ /* 0x000fc40005000000 */
[C---:B------:R-:W-:Y:S02]  /*1fdb0*/  ISETP.GE.AND P2, PT, R4.reuse, R248, PT ;  /* 0x000000f80400720c */ /* 0x040fe40003f46270 */
[----:B------:R-:W-:Y:S02]  /*1fdc0*/  FSEL R180, R15, -INF , !P1 ;  /* 0xff8000000fb47808 */ /* 0x000fe40004800000 */
[C---:B------:R-:W-:Y:S01]  /*1fdd0*/  ISETP.GE.AND P1, PT, R4.reuse, R245, PT ;  /* 0x000000f50400720c */ /* 0x040fe20003f26270 */
[C---:B-1----:R-:W-:Y:S01]  /*1fde0*/  FFMA.FTZ R6, -R243.reuse, R6, R189 ;  /* 0x00000006f3067223 */ /* 0x042fe200000101bd */
[C---:B------:R-:W-:Y:S02]  /*1fdf0*/  ISETP.GE.OR P2, PT, R4.reuse, R247, !P2 ;  /* 0x000000f70400720c */ /* 0x040fe40005746670 */
[----:B------:R-:W-:Y:S02]  /*1fe00*/  ISETP.GE.OR P1, PT, R4, R244, !P1 ;  /* 0x000000f40400720c */ /* 0x000fe40004f26670 */
[----:B------:R-:W-:Y:S01]  /*1fe10*/  FSEL R177, R6, -INF , !P2 ;  /* 0xff80000006b17808 */ /* 0x000fe20005000000 */
[----:B--2---:R-:W-:-:S05]  /*1fe20*/  FFMA.FTZ R14, -R243, R14, R191 ;  /* 0x0000000ef30e7223 */ /* 0x004fca00000101bf */
[----:B------:R-:W-:Y:S01]  /*1fe30*/  FSEL R173, R14, -INF , !P1 ;  /* 0xff8000000ead7808 */ /* 0x000fe20004800000 */
[----:B------:R-:W-:Y:S05]  /*1fe40*/  @!P6 BRA `(.L_x_8478) ;  /* 0x00000d500000e947 */ /* 0x000fea0003800000 */
[----:B------:R-:W-:Y:S01]  /*1fe50*/  BSSY B0, `(.L_x_8479) ;  /* 0x0000044000007945 */ /* 0x000fe20003800000 */
[----:B------:R-:W-:Y:S05]  /*1fe60*/  @!P0 BRA `(.L_x_8480) ;  /* 0x000003e000008947 */ /* 0x000fea0003800000 */
[----:B------:R-:W-:Y:S02]  /*1fe70*/  ULDC.64 UR4, c[0x0][0x118] ;  /* 0x0000460000047ab9 */ /* 0x000fe40000000a00 */
[----:B------:R-:W2:Y:S01]  /*1fe80*/  LD.E R15, [R10.64+0x170] ;  /* 0x000170040a0f7980 */ /* 0x000ea2000c101900 */
[----:B------:R-:W-:Y:S02]  /*1fe90*/  IMAD.SHL.U32 R4, R239, 0x40, RZ ;  /* 0x00000040ef047824 */ /* 0x000fe400078e00ff */
[----:B------:R-:W-:-:S03]  /*1fea0*/  IMAD.MOV.U32 R8, RZ, RZ, RZ ;  /* 0x000000ffff087224 */ /* 0x000fc600078e00ff */
        /* <DEDUP_REMOVED lines=8> */
[----:B-1----:R-:W-:-:S04]  /*1ff30*/  IMAD.MOV R0, RZ, RZ, -R9 ;  /* 0x000000ffff007224 */ /* 0x002fc800078e0a09 */
        /* <DEDUP_REMOVED lines=18> */
[----:B------:R-:W-:-:S06]  /*20060*/  ISETP.GE.U32.AND P2, PT, R0, R7, PT ;  /* 0x000000070000720c */ /* 0x000fcc0003f46070 */
[----:B------:R-:W-:Y:S02]  /*20070*/  @P1 IADD3 R9, R9, 0x1, RZ ;  /* 0x0000000109091810 */ /* 0x000fe40007ffe0ff */
[----:B------:R-:W-:Y:S02]  /*20080*/  ISETP.GE.AND P1, PT, R4, RZ, PT ;  /* 0x000000ff0400720c */ /* 0x000fe40003f26270 */
[----:B------:R-:W-:-:S03]  /*20090*/  LOP3.LUT R4, RZ, R15, RZ, 0x33, !PT ;  /* 0x0000000fff047212 */ /* 0x000fc600078e33ff */
[----:B------:R-:W-:Y:S02]  /*200a0*/  @P2 IADD3 R13, R13, 0x1, RZ ;  /* 0x000000010d0d2810 */ /* 0x000fe40007ffe0ff */
[----:B------:R-:W-:-:S03]  /*200b0*/  ISETP.NE.AND P2, PT, R15, RZ, PT ;  /* 0x000000ff0f00720c */ /* 0x000fc60003f45270 */
[----:B------:R-:W-:-:S03]  /*200c0*/  @!P0 IMAD.MOV R13, RZ, RZ, -R13 ;  /* 0x000000ffff0d8224 */ /* 0x000fc600078e0a0d */
[----:B------:R-:W-:-:S05]  /*200d0*/  @!P1 IMAD.MOV R9, RZ, RZ, -R9 ;  /* 0x000000ffff099224 */ /* 0x000fca00078e0a09 */
        /* <DEDUP_REMOVED lines=11> */
[-C--:B--2---:R-:W-:Y:S02]  /*20190*/  IMAD R4, R9, R15.reuse, RZ ;  /* 0x0000000f09047224 */ /* 0x084fe400078e02ff */
[----:B------:R-:W-:-:S04]  /*201a0*/  IMAD.WIDE.U32 R14, R8, R15, RZ ;  /* 0x0000000f080e7225 */ /* 0x000fc800078e00ff */
[----:B------:R-:W-:Y:S02]  /*201b0*/  IMAD R4, R8, R7, R4 ;  /* 0x0000000708047224 */ /* 0x000fe400078e0204 */
[----:B----4-:R-:W-:Y:S02]  /*201c0*/  IMAD.IADD R5, R0, 0x1, -R5 ;  /* 0x0000000100057824 */ /* 0x010fe400078e0a05 */
[----:B------:R-:W-:Y:S02]  /*201d0*/  IMAD.IADD R15, R15, 0x1, R4 ;  /* 0x000000010f0f7824 */ /* 0x000fe400078e0204 */
[----:B---3--:R-:W-:Y:S01]  /*201e0*/  IMAD R7, R13, R5, RZ ;  /* 0x000000050d077224 */ /* 0x008fe200078e02ff */
[----:B------:R-:W-:-:S05]  /*201f0*/  SHF.R.S32.HI R0, RZ, 0x1f, R5 ;  /* 0x0000001fff007819 */ /* 0x000fca0000011405 */
[----:B------:R-:W-:Y:S02]  /*20200*/  IMAD R0, R12, R0, R7 ;  /* 0x000000000c007224 */ /* 0x000fe400078e0207 */
[----:B------:R-:W-:-:S04]  /*20210*/  IMAD.WIDE.U32 R12, R5, R12, R14 ;  /* 0x0000000c050c7225 */ /* 0x000fc800078e000e */
[----:B------:R-:W-:Y:S01]  /*20220*/  IMAD.MOV.U32 R9, RZ, RZ, R12 ;  /* 0x000000ffff097224 */ /* 0x000fe200078e000c */
[----:B------:R-:W-:Y:S01]  /*20230*/  IADD3 R6, R13, R0, RZ ;  /* 0x000000000d067210 */ /* 0x000fe20007ffe0ff */
[----:B------:R-:W-:Y:S05]  /*20240*/  BRA `(.L_x_8481) ;  /* 0x0000004000007947 */ /* 0x000fea0003800000 */
.L_x_8480:
[----:B------:R-:W-:Y:S02]  /*20250*/  ULDC.64 UR4, c[0x0][0x118] ;  /* 0x0000460000047ab9 */ /* 0x000fe40000000a00 */
[----:B------:R-:W2:Y:S02]  /*20260*/  LD.E R9, [R10.64+0x38] ;  /* 0x000038040a097980 */ /* 0x000ea4000c101900 */
[----:B--2---:R-:W-:-:S04]  /*20270*/  LEA R9, -R9, RZ, 0x6 ;  /* 0x000000ff09097211 */ /* 0x004fc800078e31ff */
[----:B------:R-:W-:Y:S02]  /*20280*/  SHF.R.S32.HI R6, RZ, 0x1f, R9 ;  /* 0x0000001fff067819 */ /* 0x000fe40000011409 */
.L_x_8481:
[----:B------:R-:W-:Y:S05]  /*20290*/  BSYNC B0 ;  /* 0x0000000000007941 */ /* 0x000fea0003800000 */
.L_x_8479:
[C---:B------:R-:W-:Y:S01]  /*202a0*/  @P5 IADD3 R5, P0, R9.reuse, R228, RZ ;  /* 0x000000e409055210 */ /* 0x040fe20007f1e0ff */
[----:B------:R-:W-:Y:S01]  /*202b0*/  STL [R1+0x10], R16 ;  /* 0x0000101001007387 */ /* 0x000fe20000100800 */
[CC--:B------:R-:W-:Y:S02]  /*202c0*/  LEA R174, P1, R9.reuse, R232.reuse, 0x1 ;  /* 0x000000e809ae7211 */ /* 0x0c0fe400078208ff */
[----:B------:R-:W-:Y:S01]  /*202d0*/  LOP3.LUT R4, R242, 0x1, RZ, 0xc0, !PT ;  /* 0x00000001f2047812 */ /* 0x000fe200078ec0ff */
[----:B------:R-:W-:Y:S01]  /*202e0*/  @P5 IMAD.X R0, R6, 0x1, R229, P0 ;  /* 0x0000000106005824 */ /* 0x000fe200000e06e5 */
[-C--:B------:R-:W-:Y:S01]  /*202f0*/  LEA.HI.X R175, R9, R231.reuse, R6, 0x1, P1 ;  /* 0x000000e709af7211 */ /* 0x080fe200008f0c06 */
[----:B------:R-:W-:Y:S01]  /*20300*/  STL.64 [R1+0x8], R10 ;  /* 0x0000080a01007387 */ /* 0x000fe20000100a00 */
[----:B------:R-:W-:Y:S02]  /*20310*/  @P5 LEA R18, P1, R5, R232, 0x1 ;  /* 0x000000e805125211 */ /* 0x000fe400078208ff */
[----:B------:R-:W-:Y:S01]  /*20320*/  @P4 IADD3 R7, P0, R9, R228, RZ ;  /* 0x000000e409074210 */ /* 0x000fe20007f1e0ff */
[----:B------:R1:W-:Y:S01]  /*20330*/  STL.64 [R1], R2 ;  /* 0x0000000201007387 */ /* 0x0003e20000100a00 */
[----:B------:R-:W-:-:S02]  /*20340*/  @P5 LEA.HI.X R19, R5, R231, R0, 0x1, P1 ;  /* 0x000000e705135211 */ /* 0x000fc400008f0c00 */
[----:B------:R-:W-:Y:S01]  /*20350*/  ISETP.NE.U32.AND P2, PT, R4, 0x1, PT ;  /* 0x000000010400780c */ /* 0x000fe20003f45070 */
[----:B------:R-:W-:Y:S01]  /*20360*/  @P4 IMAD.X R0, R6, 0x1, R229, P0 ;  /* 0x0000000106004824 */ /* 0x000fe200000e06e5 */
[----:B------:R-:W-:Y:S02]  /*20370*/  @P4 LEA R14, P1, R7, R232, 0x1 ;  /* 0x000000e8070e4211 */ /* 0x000fe400078208ff */
[----:B------:R-:W-:Y:S02]  /*20380*/  @P3 IADD3 R5, P0, R9, R228, RZ ;  /* 0x000000e409053210 */ /* 0x000fe40007f1e0ff */
[----:B------:R-:W-:-:S03]  /*20390*/  @P4 LEA.HI.X R15, R7, R231, R0, 0x1, P1 ;  /* 0x000000e7070f4211 */ /* 0x000fc600008f0c00 */
[----:B------:R-:W-:Y:S01]  /*203a0*/  @P3 IMAD.X R0, R6, 0x1, R229, P0 ;  /* 0x0000000106003824 */ /* 0x000fe200000e06e5 */
[----:B------:R-:W-:-:S04]  /*203b0*/  IADD3 R7, P1, P0, R228, R228, R9 ;  /* 0x000000e4e4077210 */ /* 0x000fc8000783e009 */
[----:B------:R-:W-:Y:S02]  /*203c0*/  IADD3.X R4, R229, R229, R6, P1, P0 ;  /* 0x000000e5e5047210 */ /* 0x000fe40000fe0406 */
[-C--:B------:R-:W-:Y:S02]  /*203d0*/  @P3 LEA R12, P0, R5, R232.reuse, 0x1 ;  /* 0x000000e8050c3211 */ /* 0x080fe400078008ff */
[-C--:B------:R-:W-:Y:S02]  /*203e0*/  @!P2 LEA R22, P1, R7, R232.reuse, 0x1 ;  /* 0x000000e80716a211 */ /* 0x080fe400078208ff */
[-C--:B------:R-:W-:Y:S02]  /*203f0*/  @P3 LEA.HI.X R13, R5, R231.reuse, R0, 0x1, P0 ;  /* 0x000000e7050d3211 */ /* 0x080fe400000f0c00 */
[C---:B------:R-:W-:Y:S02]  /*20400*/  @P5 LEA R188, P0, R7.reuse, R232, 0x1 ;  /* 0x000000e807bc5211 */ /* 0x040fe400078008ff */
[----:B------:R-:W-:-:S02]  /*20410*/  @!P2 LEA.HI.X R23, R7, R231, R4, 0x1, P1 ;  /* 0x000000e70717a211 */ /* 0x000fc400008f0c04 */
[CC--:B------:R-:W-:Y:S02]  /*20420*/  @P4 LEA R186, P1, R7.reuse, R232.reuse, 0x1 ;  /* 0x000000e807ba4211 */ /* 0x0c0fe400078208ff */
[CCC-:B------:R-:W-:Y:S02]  /*20430*/  @P5 LEA.HI.X R189, R7.reuse, R231.reuse, R4.reuse, 0x1, P0 ;  /* 0x000000e707bd5211 */ /* 0x1c0fe400000f0c04 */
[C---:B------:R-:W-:Y:S02]  /*20440*/  @P3 LEA R182, P0, R7.reuse, R232, 0x1 ;  /* 0x000000e807b63211 */ /* 0x040fe400078008ff */
[CCC-:B------:R-:W-:Y:S02]  /*20450*/  @P4 LEA.HI.X R187, R7.reuse, R231.reuse, R4.reuse, 0x1, P1 ;  /* 0x000000e707bb4211 */ /* 0x1c0fe400008f0c04 */
[C---:B------:R-:W-:Y:S02]  /*20460*/  IADD3 R0, P1, R7.reuse, R228, RZ ;  /* 0x000000e407007210 */ /* 0x040fe40007f3e0ff */
[----:B------:R-:W-:-:S02]  /*20470*/  @P3 LEA.HI.X R183, R7, R231, R4, 0x1, P0 ;  /* 0x000000e707b73211 */ /* 0x000fc400000f0c04 */
[----:B------:R-:W-:Y:S01]  /*20480*/  @!P2 IADD3 R9, P0, R9, R228, RZ ;  /* 0x000000e40909a210 */ /* 0x000fe20007f1e0ff */
[----:B------:R-:W-:Y:S01]  /*20490*/  IMAD.X R4, R4, 0x1, R229, P1 ;  /* 0x0000000104047824 */ /* 0x000fe200008e06e5 */
[----:B-1----:R-:W-:-:S03]  /*204a0*/  @!P2 LEA R2, P1, R0, R232, 0x1 ;  /* 0x000000e80002a211 */ /* 0x002fc600078208ff */
[----:B------:R-:W-:Y:S01]  /*204b0*/  @!P2 IMAD.X R6, R6, 0x1, R229, P0 ;  /* 0x000000010606a824 */ /* 0x000fe200000e06e5 */
[CC--:B------:R-:W-:Y:S02]  /*204c0*/  @P5 LEA R10, P0, R0.reuse, R232.reuse, 0x1 ;  /* 0x000000e8000a5211 */ /* 0x0c0fe400078008ff */
[CCC-:B------:R-:W-:Y:S02]  /*204d0*/  @!P2 LEA.HI.X R3, R0.reuse, R231.reuse, R4.reuse, 0x1, P1 ;  /* 0x000000e70003a211 */ /* 0x1c0fe400008f0c04 */
[CC--:B------:R-:W-:Y:S02]  /*204e0*/  @P4 LEA R16, P1, R0.reuse, R232.reuse, 0x1 ;  /* 0x000000e800104211 */ /* 0x0c0fe400078208ff */
[CCC-:B------:R-:W-:Y:S02]  /*204f0*/  @P5 LEA.HI.X R11, R0.reuse, R231.reuse, R4.reuse, 0x1, P0 ;  /* 0x000000e7000b5211 */ /* 0x1c0fe400000f0c04 */
[C---:B------:R-:W-:Y:S02]  /*20500*/  @P3 LEA R190, P0, R0.reuse, R232, 0x1 ;  /* 0x000000e800be3211 */ /* 0x040fe400078008ff */
[----:B------:R-:W-:-:S02]  /*20510*/  @P4 LEA.HI.X R17, R0, R231, R4, 0x1, P1 ;  /* 0x000000e700114211 */ /* 0x000fc400008f0c04 */
[C---:B------:R-:W-:Y:S02]  /*20520*/  @!P2 LEA R8, P1, R9.reuse, R232, 0x1 ;  /* 0x000000e80908a211 */ /* 0x040fe400078208ff */
[-C--:B------:R-:W-:Y:S01]  /*20530*/  @P3 LEA.HI.X R191, R0, R231.reuse, R4, 0x1, P0 ;  /* 0x000000e700bf3211 */ /* 0x080fe200000f0c04 */
[----:B------:R-:W-:Y:S02]  /*20540*/  IMAD.MOV.U32 R4, RZ, RZ, R16 ;  /* 0x000000ffff047224 */ /* 0x000fe400078e0010 */
[----:B------:R-:W-:Y:S01]  /*20550*/  IMAD.MOV.U32 R5, RZ, RZ, R17 ;  /* 0x000000ffff057224 */ /* 0x000fe200078e0011 */
[----:B------:R-:W-:Y:S01]  /*20560*/  @!P2 LEA.HI.X R9, R9, R231, R6, 0x1, P1 ;  /* 0x000000e70909a211 */ /* 0x000fe200008f0c06 */
[----:B------:R-:W-:Y:S01]  /*20570*/  IMAD.MOV.U32 R6, RZ, RZ, R4 ;  /* 0x000000ffff067224 */ /* 0x000fe200078e0004 */
[----:B------:R-:W-:Y:S01]  /*20580*/  ULDC.64 UR4, c[0x0][0x118] ;  /* 0x0000460000047ab9 */ /* 0x000fe20000000a00 */
[----:B------:R-:W-:Y:S01]  /*20590*/  IMAD.MOV.U32 R7, RZ, RZ, R5 ;  /* 0x000000ffff077224 */ /* 0x000fe200078e0005 */
[----:B------:R-:W-:Y:S01]  /*205a0*/  @!PT LDS RZ, [RZ] ;  /* 0x00000000fffff984 */ /* 0x000fe20000000800 */
[----:B------:R-:W-:Y:S01]  /*205b0*/  @!PT LDS RZ, [RZ] ;  /* 0x00000000fffff984 */ /* 0x000fe20000000800 */
[----:B------:R-:W-:Y:S01]  /*205c0*/  @!PT LDS RZ, [RZ] ;  /* 0x00000000fffff984 */ /* 0x000fe20000000800 */
[----:B------:R1:W-:Y:S01]  /*205d0*/  @!P2 LDGSTS.E.BYPASS.LTC128B.128 [R237+0x8000], [R174.64] ;  /* 0x08000000aeedafae */ /* 0x0003e2000b901d44 */
[----:B------:R-:W-:-:S02]  /*205e0*/  @P5 IMAD.MOV.U32 R4, RZ, RZ, R174 ;  /* 0x000000ffff045224 */ /* 0x000fc400078e00ae */
[----:B------:R-:W-:Y:S01]  /*205f0*/  @P5 IMAD.MOV.U32 R5, RZ, RZ, R175 ;  /* 0x000000ffff055224 */ /* 0x000fe200078e00af */
[----:B------:R1:W-:Y:S04]  /*20600*/  @P2 STS.128 [R237+0x8000], RZ ;  /* 0x008000ffed002388 */ /* 0x0003e80000000c00 */
[----:B------:R-:W-:Y:S01]  /*20610*/  @!PT LDS RZ, [RZ] ;  /* 0x00000000fffff984 */ /* 0x000fe20000000800 */
[----:B------:R-:W-:Y:S01]  /*20620*/  @!PT LDS RZ, [RZ] ;  /* 0x00000000fffff984 */ /* 0x000fe20000000800 */
[----:B------:R-:W-:Y:S01]  /*20630*/  @!PT LDS RZ, [RZ] ;  /* 0x00000000fffff984 */ /* 0x000fe20000000800 */
[----:B------:R2:W-:Y:S04]  /*20640*/  @P5 LDGSTS.E.BYPASS.LTC128B.128 [R237+0xa000], [R4.64+0x80] ;  /* 0x0a00008004ed5fae */ /* 0x0005e8000b901d44 */
[----:B------:R1:W-:Y:S04]  /*20650*/  @!P5 STS.128 [R237+0xa000], RZ ;  /* 0x00a000ffed00d388 */ /* 0x0003e80000000c00 */
[----:B------:R1:W5:Y:S01]  /*20660*/  LDL.LU R16, [R1+0x10] ;  /* 0x0000100001107983 */ /* 0x0003620000300800 */
[----:B--2---:R-:W-:-:S02]  /*20670*/  @P4 IMAD.MOV.U32 R4, RZ, RZ, R174 ;  /* 0x000000ffff044224 */ /* 0x004fc400078e00ae */
        /* <DEDUP_REMOVED lines=16> */
[----:B------:R3:W-:Y:S01]  /*20780*/  @!P2 LDGSTS.E.BYPASS.LTC128B.128 [R237+0x8800], [R8.64] ;  /* 0x0880000008edafae */ /* 0x0007e2000b901d44 */
[----:B--2---:R-:W-:Y:S02]  /*20790*/  IMAD.MOV.U32 R4, RZ, RZ, R10 ;  /* 0x000000ffff047224 */ /* 0x004fe400078e000a */
[----:B------:R-:W-:-:S02]  /*207a0*/  IMAD.MOV.U32 R5, RZ, RZ, R11 ;  /* 0x000000ffff057224 */ /* 0x000fc400078e000b */
[----:B------:R1:W5:Y:S01]  /*207b0*/  LDL.LU.64 R10, [R1+0x8] ;  /* 0x00000800010a7983 */ /* 0x0003620000300a00 */
[----:B---3--:R-:W-:Y:S02]  /*207c0*/  IMAD.MOV.U32 R8, RZ, RZ, R2 ;  /* 0x000000ffff087224 */ /* 0x008fe400078e0002 */
[----:B------:R-:W-:Y:S02]  /*207d0*/  IMAD.MOV.U32 R9, RZ, RZ, R3 ;  /* 0x000000ffff097224 */ /* 0x000fe400078e0003 */
[----:B------:R1:W5:Y:S01]  /*207e0*/  LDL.LU.64 R2, [R1] ;  /* 0x0000000001027983 */ /* 0x0003620000300a00 */
[----:B------:R-:W-:Y:S02]  /*207f0*/  IMAD.MOV.U32 R232, RZ, RZ, R174 ;  /* 0x000000ffffe87224 */ /* 0x000fe400078e00ae */
[----:B------:R-:W-:Y:S01]  /*20800*/  IMAD.MOV.U32 R231, RZ, RZ, R175 ;  /* 0x000000ffffe77224 */ /* 0x000fe200078e00af */
        /* <DEDUP_REMOVED lines=57> */
.L_x_8478:
[----:B------:R-:W-:Y:S05]  /*20ba0*/  BSYNC B1 ;  /* 0x0000000000017941 */ /* 0x000fea0003800000 */
.L_x_8477:
[----:B------:R-:W-:Y:S01]  /*20bb0*/  ULDC.64 UR4, c[0x0][0x118] ;  /* 0x0000460000047ab9 */ /* 0x000fe20000000a00 */
[----:B-1----:R-:W-:Y:S01]  /*20bc0*/  FMNMX.FTZ R5, R164, R165, !PT ;  /* 0x000000a5a4057209 */ /* 0x002fe20007810000 */
[----:B-----5:R1:W2:Y:S01]  /*20bd0*/  LD.E R174, [R10.64+0xdc] ;  /* 0x0000dc040aae7980 */ /* 0x0202a2000c101900 */
[----:B------:R-:W-:-:S02]  /*20be0*/  FMNMX.FTZ R4, R3, R2, !PT ;  /* 0x0000000203047209 */ /* 0x000fc40007810000 */
[----:B------:R-:W-:Y:S01]  /*20bf0*/  FMNMX.FTZ R5, R32, R5, !PT ;  /* 0x0000000520057209 */ /* 0x000fe20007810000 */
[----:B------:R-:W-:Y:S01]  /*20c00*/  LDSM.16.MT88.4 R12, [R217+0x10000] ;  /* 0x01000000d90c783b */ /* 0x000fe20000004200 */
[----:B------:R-:W-:Y:S02]  /*20c10*/  FMNMX.FTZ R4, R169, R4, !PT ;  /* 0x00000004a9047209 */ /* 0x000fe40007810000 */
[----:B------:R-:W-:Y:S02]  /*20c20*/  FMNMX.FTZ R0, R34, R5, !PT ;  /* 0x0000000522007209 */ /* 0x000fe40007810000 */
[----:B------:R-:W-:Y:S02]  /*20c30*/  FMNMX.FTZ R7, R171, R4, !PT ;  /* 0x00000004ab077209 */ /* 0x000fe40007810000 */
[----:B------:R-:W-:-:S04]  /*20c40*/  FMNMX.FTZ R0, R33, R0, !PT ;  /* 0x0000000021007209 */ /* 0x000fc80007810000 */
[----:B------:R-:W-:-:S04]  /*20c50*/  FMNMX.FTZ R5, R29, R0, !PT ;  /* 0x000000001d057209 */ /* 0x000fc80007810000 */
[----:B------:R-:W-:-:S04]  /*20c60*/  FMNMX.FTZ R5, R28, R5, !PT ;  /* 0x000000051c057209 */ /* 0x000fc80007810000 */
[----:B------:R-:W-:Y:S01]  /*20c70*/  FMNMX.FTZ R0, R26, R5, !PT ;  /* 0x000000051a007209 */ /* 0x000fe20007810000 */
[----:B-1----:R-:W-:Y:S03]  /*20c80*/  LDSM.16.MT88.4 R8, [R219+0x10000] ;  /* 0x01000000db08783b */ /* 0x002fe60000004200 */
        /* <DEDUP_REMOVED lines=42> */
[-CC-:B------:R-:W-:Y:S01]  /*20f30*/  FFMA.FTZ R33, R33, R174.reuse, -R179.reuse ;  /* 0x000000ae21217223 */ /* 0x180fe200000108b3 */
[----:B------:R-:W-:Y:S01]  /*20f40*/  FSEL R175, R175, RZ, P0 ;  /* 0x000000ffafaf7208 */ /* 0x000fe20000000000 */
[----:B------:R-:W-:-:S02]  /*20f50*/  FFMA.FTZ R164, R29, R174, -R179 ;  /* 0x000000ae1da47223 */ /* 0x000fc400000108b3 */
[----:B------:R-:W-:Y:S01]  /*20f60*/  FADD.FTZ R3, R3, -R4 ;  /* 0x8000000403037221 */ /* 0x000fe20000010000 */
[----:B------:R-:W1:Y:S01]  /*20f70*/  MUFU.EX2 R35, R35 ;  /* 0x0000002300237308 */ /* 0x000e620000000800 */
[-CC-:B------:R-:W-:Y:S02]  /*20f80*/  FFMA.FTZ R32, R2, R174.reuse, -R175.reuse ;  /* 0x000000ae02207223 */ /* 0x180fe400000108af */
[-CC-:B------:R-:W-:Y:S02]  /*20f90*/  FFMA.FTZ R2, R169, R174.reuse, -R175.reuse ;  /* 0x000000aea9027223 */ /* 0x180fe400000108af */
[-CC-:B------:R-:W-:Y:S02]  /*20fa0*/  FFMA.FTZ R0, R171, R174.reuse, -R175.reuse ;  /* 0x000000aeab007223 */ /* 0x180fe400000108af */
[----:B------:R-:W-:Y:S01]  /*20fb0*/  FFMA.FTZ R169, R30, R174, -R175 ;  /* 0x000000ae1ea97223 */ /* 0x000fe200000108af */
[----:B------:R-:W-:Y:S01]  /*20fc0*/  MUFU.EX2 R34, R34 ;  /* 0x0000002200227308 */ /* 0x000fe20000000800 */
[----:B------:R-:W-:-:S02]  /*20fd0*/  FMUL.FTZ R171, R174, R5 ;  /* 0x00000005aeab7220 */ /* 0x000fc40000410000 */
[----:B------:R-:W-:Y:S02]  /*20fe0*/  FMUL.FTZ R3, R174, R3 ;  /* 0x00000003ae037220 */ /* 0x000fe40000410000 */
[----:B------:R-:W-:Y:S02]  /*20ff0*/  FFMA.FTZ R189, R16, R174, -R175 ;  /* 0x000000ae10bd7223 */ /* 0x000fe400000108af */
[----:B------:R-:W-:Y:S01]  /*21000*/  LDSM.16.MT88.4 R16, [R219+0x12800] ;  /* 0x01280000db10783b */ /* 0x000fe20000004200 */
[----:B------:R-:W2:Y:S01]  /*21010*/  MUFU.EX2 R33, R33 ;  /* 0x0000002100217308 */ /* 0x000ea20000000800 */
[----:B-1----:R-:W-:Y:S01]  /*21020*/  F2FP.BF16.PACK_AB R4, R35, R168 ;  /* 0x000000a82304723e */ /* 0x002fe200000010ff */
[-CC-:B------:R-:W-:Y:S02]  /*21030*/  FFMA.FTZ R183, R28, R174.reuse, -R179.reuse ;  /* 0x000000ae1cb77223 */ /* 0x180fe400000108b3 */
[-CC-:B------:R-:W-:Y:S01]  /*21040*/  FFMA.FTZ R182, R26, R174.reuse, -R179.reuse ;  /* 0x000000ae1ab67223 */ /* 0x180fe200000108b3 */
[----:B------:R-:W-:Y:S01]  /*21050*/  LDSM.16.MT88.4 R28, [R217+0x10800] ;  /* 0x01080000d91c783b */ /* 0x000fe20000004200 */
[----:B------:R-:W-:-:S02]  /*21060*/  FFMA.FTZ R187, R21, R174, -R179 ;  /* 0x000000ae15bb7223 */ /* 0x000fc400000108b3 */
[----:B------:R-:W-:Y:S01]  /*21070*/  MUFU.EX2 R32, R32 ;  /* 0x0000002000207308 */ /* 0x000fe20000000800 */
[-CC-:B------:R-:W-:Y:S02]  /*21080*/  FFMA.FTZ R186, R25, R174.reuse, -R175.reuse ;  /* 0x000000ae19ba7223 */ /* 0x180fe400000108af */
[-CC-:B------:R-:W-:Y:S02]  /*21090*/  FFMA.FTZ R191, R24, R174.reuse, -R175.reuse ;  /* 0x000000ae18bf7223 */ /* 0x180fe400000108af */
[-CC-:B------:R-:W-:Y:S01]  /*210a0*/  FFMA.FTZ R188, R20, R174.reuse, -R175.reuse ;  /* 0x000000ae14bc7223 */ /* 0x180fe200000108af */
[----:B------:R-:W-:Y:S01]  /*210b0*/  LDSM.16.MT88.4 R24, [R216+0x10800] ;  /* 0x01080000d818783b */ /* 0x000fe20000004200 */
[----:B------:R-:W-:Y:S01]  /*210c0*/  FFMA.FTZ R252, R193, R174, -R175 ;  /* 0x000000aec1fc7223 */ /* 0x000fe200000108af */
[----:B------:R-:W1:Y:S01]  /*210d0*/  MUFU.EX2 R2, R2 ;  /* 0x0000000200027308 */ /* 0x000e620000000800 */
[----:B--2---:R-:W-:Y:S01]  /*210e0*/  F2FP.BF16.PACK_AB R6, R33, R34 ;  /* 0x000000222106723e */ /* 0x004fe200000010ff */
[----:B------:R-:W-:Y:S01]  /*210f0*/  LDSM.16.MT88.4 R20, [R215+0x10800] ;  /* 0x01080000d714783b */ /* 0x000fe20000004200 */
[----:B------:R-:W-:-:S02]  /*21100*/  FFMA.FTZ R196, R196, R174, -R179 ;  /* 0x000000aec4c47223 */ /* 0x000fc400000108b3 */
[-CC-:B------:R-:W-:Y:S02]  /*21110*/  FFMA.FTZ R198, R198, R174.reuse, -R179.reuse ;  /* 0x000000aec6c67223 */ /* 0x180fe400000108b3 */
[-CC-:B------:R-:W-:Y:S01]  /*21120*/  FFMA.FTZ R190, R199, R174.reuse, -R179.reuse ;  /* 0x000000aec7be7223 */ /* 0x180fe200000108b3 */
[----:B------:R-:W-:Y:S01]  /*21130*/  MUFU.EX2 R0, R0 ;  /* 0x0000000000007308 */ /* 0x000fe20000000800 */
[-C--:B------:R-:W-:Y:S02]  /*21140*/  FFMA.FTZ R197, R197, R174.reuse, -R179 ;  /* 0x000000aec5c57223 */ /* 0x080fe400000108b3 */
[-CC-:B------:R-:W-:Y:S02]  /*21150*/  FFMA.FTZ R195, R195, R174.reuse, -R175.reuse ;  /* 0x000000aec3c37223 */ /* 0x180fe400000108af */
[-CC-:B------:R-:W-:Y:S02]  /*21160*/  FFMA.FTZ R193, R194, R174.reuse, -R175.reuse ;  /* 0x000000aec2c17223 */ /* 0x180fe400000108af */
[----:B------:R-:W-:Y:S01]  /*21170*/  FFMA.FTZ R192, R192, R174, -R175 ;  /* 0x000000aec0c07223 */ /* 0x000fe200000108af */
[----:B------:R-:W2:Y:S01]  /*21180*/  MUFU.EX2 R169, R169 ;  /* 0x000000a900a97308 */ /* 0x000ea20000000800 */
[----:B-1----:R-:W-:-:S07]  /*21190*/  F2FP.BF16.PACK_AB R5, R2, R32 ;  /* 0x000000200205723e */ /* 0x002fce00000010ff */
[----:B------:R-:W1:Y:S08]  /*211a0*/  MUFU.EX2 R171, R171 ;  /* 0x000000ab00ab7308 */ /* 0x000e700000000800 */
        /* <DEDUP_REMOVED lines=25> */
[C---:B------:R-:W-:Y:S01]  /*21340*/  HMMA.16816.F32.BF16 R160, R4.reuse, R8, R160 ;  /* 0x0000000804a0723c */ /* 0x040fe200000418a0 */
[-C--:B------:R-:W-:Y:S02]  /*21350*/  FMUL.FTZ R136, R136, R171.reuse ;  /* 0x000000ab88887220 */ /* 0x080fe40000410000 */
[----:B------:R-:W-:Y:S01]  /*21360*/  FMUL.FTZ R137, R137, R171 ;  /* 0x000000ab89897220 */ /* 0x000fe20000410000 */
[----:B------:R-:W-:Y:S01]  /*21370*/  MUFU.EX2 R186, R186 ;  /* 0x000000ba00ba7308 */ /* 0x000fe20000000800 */
[-C--:B------:R-:W-:Y:S02]  /*21380*/  FMUL.FTZ R138, R138, R3.reuse ;  /* 0x000000038a8a7220 */ /* 0x080fe40000410000 */
[----:B------:R-:W-:Y:S01]  /*21390*/  FMUL.FTZ R139, R139, R3 ;  /* 0x000000038b8b7220 */ /* 0x000fe20000410000 */
[----:B------:R-:W-:Y:S01]  /*213a0*/  HMMA.16816.F32.BF16 R156, R4, R10, R156 ;  /* 0x0000000a049c723c */ /* 0x000fe2000004189c */
[----:B------:R-:W3:Y:S01]  /*213b0*/  LDSM.16.MT88.4 R8, [R216+0x10000] ;  /* 0x01000000d808783b */ /* 0x000ee20000004200 */
[----:B------:R-:W-:-:S02]  /*213c0*/  FMUL.FTZ R132, R132, R171 ;  /* 0x000000ab84847220 */ /* 0x000fc40000410000 */
[----:B------:R-:W-:Y:S01]  /*213d0*/  FMUL.FTZ R133, R133, R171 ;  /* 0x000000ab85857220 */ /* 0x000fe20000410000 */
[----:B------:R-:W4:Y:S01]  /*213e0*/  MUFU.EX2 R191, R191 ;  /* 0x000000bf00bf7308 */ /* 0x000f220000000800 */
[-C--:B------:R-:W-:Y:S02]  /*213f0*/  FMUL.FTZ R134, R134, R3.reuse ;  /* 0x0000000386867220 */ /* 0x080fe40000410000 */
[----:B------:R-:W-:Y:S02]  /*21400*/  FMUL.FTZ R135, R135, R3 ;  /* 0x0000000387877220 */ /* 0x000fe40000410000 */
[-C--:B------:R-:W-:Y:S02]  /*21410*/  FMUL.FTZ R144, R144, R171.reuse ;  /* 0x000000ab90907220 */ /* 0x080fe40000410000 */
[----:B------:R-:W-:Y:S01]  /*21420*/  FMUL.FTZ R145, R145, R171 ;  /* 0x000000ab91917220 */ /* 0x000fe20000410000 */
[----:B------:R-:W-:Y:S01]  /*21430*/  MUFU.EX2 R188, R188 ;  /* 0x000000bc00bc7308 */ /* 0x000fe20000000800 */
[----:B------:R-:W-:-:S02]  /*21440*/  FMUL.FTZ R146, R146, R3 ;  /* 0x0000000392927220 */ /* 0x000fc40000410000 */
[----:B------:R-:W-:Y:S02]  /*21450*/  FMUL.FTZ R147, R147, R3 ;  /* 0x0000000393937220 */ /* 0x000fe40000410000 */
[-C--:B------:R-:W-:Y:S02]  /*21460*/  FMUL.FTZ R140, R140, R171.reuse ;  /* 0x000000ab8c8c7220 */ /* 0x080fe40000410000 */
[----:B------:R-:W-:Y:S01]  /*21470*/  FMUL.FTZ R141, R141, R171 ;  /* 0x000000ab8d8d7220 */ /* 0x000fe20000410000 */
[----:B------:R-:W1:Y:S01]  /*21480*/  MUFU.EX2 R189, R189 ;  /* 0x000000bd00bd7308 */ /* 0x000e620000000800 */
[-C--:B------:R-:W-:Y:S02]  /*21490*/  FMUL.FTZ R142, R142, R3.reuse ;  /* 0x000000038e8e7220 */ /* 0x080fe40000410000 */
[----:B------:R-:W-:Y:S01]  /*214a0*/  FMUL.FTZ R143, R143, R3 ;  /* 0x000000038f8f7220 */ /* 0x000fe20000410000 */
[----:B--2---:R-:W-:Y:S01]  /*214b0*/  HMMA.16816.F32.BF16 R136, R4, R12, R136 ;  /* 0x0000000c0488723c */ /* 0x004fe20000041888 */
[----:B------:R-:W-:-:S02]  /*214c0*/  FMUL.FTZ R44, R44, R171 ;  /* 0x000000ab2c2c7220 */ /* 0x000fc40000410000 */
[----:B------:R-:W-:Y:S01]  /*214d0*/  FMUL.FTZ R45, R45, R171 ;  /* 0x000000ab2d2d7220 */ /* 0x000fe20000410000 */
[----:B------:R-:W2:Y:S01]  /*214e0*/  MUFU.EX2 R196, R196 ;  /* 0x000000c400c47308 */ /* 0x000ea20000000800 */
[-C--:B------:R-:W-:Y:S02]  /*214f0*/  FMUL.FTZ R46, R46, R3.reuse ;  /* 0x000000032e2e7220 */ /* 0x080fe40000410000 */
[----:B------:R-:W-:Y:S01]  /*21500*/  FMUL.FTZ R47, R47, R3 ;  /* 0x000000032f2f7220 */ /* 0x000fe20000410000 */
[----:B------:R-:W-:Y:S01]  /*21510*/  HMMA.16816.F32.BF16 R132, R4, R14, R132 ;  /* 0x0000000e0484723c */ /* 0x000fe20000041884 */
[----:B------:R-:W1:Y:S01]  /*21520*/  LDSM.16.MT88.4 R12, [R217+0x12000] ;  /* 0x01200000d90c783b */ /* 0x000e620000004200 */
[-C--:B------:R-:W-:Y:S02]  /*21530*/  FMUL.FTZ R48, R48, R171.reuse ;  /* 0x000000ab30307220 */ /* 0x080fe40000410000 */
[----:B------:R-:W-:Y:S01]  /*21540*/  FMUL.FTZ R49, R49, R171 ;  /* 0x000000ab31317220 */ /* 0x000fe20000410000 */
[----:B------:R-:W1:Y:S01]  /*21550*/  MUFU.EX2 R198, R198 ;  /* 0x000000c600c67308 */ /* 0x000e620000000800 */
[----:B------:R-:W-:-:S02]  /*21560*/  FMUL.FTZ R50, R50, R3 ;  /* 0x0000000332327220 */ /* 0x000fc40000410000 */
[C---:B---3--:R-:W-:Y:S01]  /*21570*/  HMMA.16816.F32.BF16 R144, R4.reuse, R8, R144 ;  /* 0x000000080490723c */ /* 0x048fe20000041890 */
[----:B------:R-:W-:Y:S02]  /*21580*/  FMUL.FTZ R51, R51, R3 ;  /* 0x0000000333337220 */ /* 0x000fe40000410000 */
[-C--:B------:R-:W-:Y:S02]  /*21590*/  FMUL.FTZ R36, R36, R171.reuse ;  /* 0x000000ab24247220 */ /* 0x080fe40000410000 */
[----:B------:R-:W-:Y:S01]  /*215a0*/  FMUL.FTZ R37, R37, R171 ;  /* 0x000000ab25257220 */ /* 0x000fe20000410000 */
[----:B------:R-:W-:Y:S01]  /*215b0*/  MUFU.EX2 R190, R190 ;  /* 0x000000be00be7308 */ /* 0x000fe20000000800 */
[-C--:B------:R-:W-:Y:S01]  /*215c0*/  FMUL.FTZ R38, R38, R3.reuse ;  /* 0x0000000326267220 */ /* 0x080fe20000410000 */
[----:B------:R-:W-:Y:S01]  /*215d0*/  HMMA.16816.F32.BF16 R140, R4, R10, R140 ;  /* 0x0000000a048c723c */ /* 0x000fe2000004188c */
[----:B------:R-:W3:Y:S01]  /*215e0*/  LDSM.16.MT88.4 R8, [R219+0x12000] ;  /* 0x01200000db08783b */ /* 0x000ee20000004200 */
[----:B------:R-:W-:-:S02]  /*215f0*/  FMUL.FTZ R39, R39, R3 ;  /* 0x0000000327277220 */ /* 0x000fc40000410000 */
[-C--:B------:R-:W-:Y:S02]  /*21600*/  FMUL.FTZ R40, R40, R171.reuse ;  /* 0x000000ab28287220 */ /* 0x080fe40000410000 */
[----:B------:R-:W-:Y:S01]  /*21610*/  FMUL.FTZ R41, R41, R171 ;  /* 0x000000ab29297220 */ /* 0x000fe20000410000 */
[----:B------:R-:W-:Y:S01]  /*21620*/  MUFU.EX2 R197, R197 ;  /* 0x000000c500c57308 */ /* 0x000fe20000000800 */
        /* <DEDUP_REMOVED lines=9> */
[----:B------:R-:W2:Y:S01]  /*216c0*/  MUFU.EX2 R252, R252 ;  /* 0x000000fc00fc7308 */ /* 0x000ea20000000800 */
[-C--:B------:R-:W-:Y:S01]  /*216d0*/  FMUL.FTZ R66, R66, R3.reuse ;  /* 0x0000000342427220 */ /* 0x080fe20000410000 */
[----:B-1----:R-:W-:Y:S01]  /*216e0*/  HMMA.16816.F32.BF16 R44, R4, R12, R44 ;  /* 0x0000000c042c723c */ /* 0x002fe2000004182c */
[----:B------:R-:W-:Y:S02]  /*216f0*/  FMUL.FTZ R67, R67, R3 ;  /* 0x0000000343437220 */ /* 0x000fe40000410000 */
[----:B------:R-:W-:-:S02]  /*21700*/  FMUL.FTZ R52, R52, R171 ;  /* 0x000000ab34347220 */ /* 0x000fc40000410000 */
[----:B------:R-:W-:Y:S01]  /*21710*/  FMUL.FTZ R53, R53, R171 ;  /* 0x000000ab35357220 */ /* 0x000fe20000410000 */
[----:B------:R-:W-:Y:S01]  /*21720*/  MUFU.EX2 R193, R193 ;  /* 0x000000c100c17308 */ /* 0x000fe20000000800 */
[-C--:B------:R-:W-:Y:S01]  /*21730*/  FMUL.FTZ R54, R54, R3.reuse ;  /* 0x0000000336367220 */ /* 0x080fe20000410000 */
[C---:B------:R-:W-:Y:S01]  /*21740*/  HMMA.16816.F32.BF16 R48, R4.reuse, R14, R48 ;  /* 0x0000000e0430723c */ /* 0x040fe20000041830 */
[----:B------:R-:W1:Y:S01]  /*21750*/  LDSM.16.MT88.4 R12, [R215+0x12000] ;  /* 0x01200000d70c783b */ /* 0x000e620000004200 */
[----:B------:R-:W-:Y:S02]  /*21760*/  FMUL.FTZ R55, R55, R3 ;  /* 0x0000000337377220 */ /* 0x000fe40000410000 */
[-C--:B------:R-:W-:Y:S02]  /*21770*/  FMUL.FTZ R56, R56, R171.reuse ;  /* 0x000000ab38387220 */ /* 0x080fe40000410000 */
[----:B------:R-:W-:Y:S01]  /*21780*/  FMUL.FTZ R57, R57, R171 ;  /* 0x000000ab39397220 */ /* 0x000fe20000410000 */
[----:B------:R-:W1:Y:S01]  /*21790*/  MUFU.EX2 R192, R192 ;  /* 0x000000c000c07308 */ /* 0x000e620000000800 */
[----:B---3--:R-:W-:Y:S01]  /*217a0*/  HMMA.16816.F32.BF16 R36, R4, R8, R36 ;  /* 0x000000080424723c */ /* 0x008fe20000041824 */
[----:B------:R-:W-:-:S02]  /*217b0*/  FMUL.FTZ R58, R58, R3 ;  /* 0x000000033a3a7220 */ /* 0x000fc40000410000 */
[----:B------:R-:W-:Y:S02]  /*217c0*/  FMUL.FTZ R59, R59, R3 ;  /* 0x000000033b3b7220 */ /* 0x000fe40000410000 */
[-C--:B------:R-:W-:Y:S02]  /*217d0*/  FMUL.FTZ R76, R76, R171.reuse ;  /* 0x000000ab4c4c7220 */ /* 0x080fe40000410000 */
[----:B------:R-:W-:Y:S01]  /*217e0*/  FMUL.FTZ R77, R77, R171 ;  /* 0x000000ab4d4d7220 */ /* 0x000fe20000410000 */
[----:B------:R-:W-:Y:S01]  /*217f0*/  HMMA.16816.F32.BF16 R40, R4, R10, R40 ;  /* 0x0000000a0428723c */ /* 0x000fe20000041828 */
[----:B------:R-:W3:Y:S01]  /*21800*/  LDSM.16.MT88.4 R8, [R216+0x12000] ;  /* 0x01200000d808783b */ /* 0x000ee20000004200 */
[-C--:B------:R-:W-:Y:S02]  /*21810*/  FMUL.FTZ R78, R78, R3.reuse ;  /* 0x000000034e4e7220 */ /* 0x080fe40000410000 */
[----:B------:R-:W-:Y:S02]  /*21820*/  FMUL.FTZ R79, R79, R3 ;  /* 0x000000034f4f7220 */ /* 0x000fe40000410000 */
[----:B------:R-:W-:-:S02]  /*21830*/  FMUL.FTZ R80, R80, R171 ;  /* 0x000000ab50507220 */ /* 0x000fc40000410000 */
[----:B------:R-:W-:Y:S02]  /*21840*/  FMUL.FTZ R81, R81, R171 ;  /* 0x000000ab51517220 */ /* 0x000fe40000410000 */
[-C--:B------:R-:W-:Y:S02]  /*21850*/  FMUL.FTZ R82, R82, R3.reuse ;  /* 0x0000000352527220 */ /* 0x080fe40000410000 */
[----:B------:R-:W-:Y:S02]  /*21860*/  FMUL.FTZ R83, R83, R3 ;  /* 0x0000000353537220 */ /* 0x000fe40000410000 */
[-C--:B------:R-:W-:Y:S02]  /*21870*/  FMUL.FTZ R68, R68, R171.reuse ;  /* 0x000000ab44447220 */ /* 0x080fe40000410000 */
[----:B------:R-:W-:Y:S02]  /*21880*/  FMUL.FTZ R69, R69, R171 ;  /* 0x000000ab45457220 */ /* 0x000fe40000410000 */
        /* <DEDUP_REMOVED lines=10> */
[----:B------:R-:W1:Y:S01]  /*21930*/  LDSM.16.MT88.4 R12, [R217+0x14000] ;  /* 0x01400000d90c783b */ /* 0x000e620000004200 */
[-C--:B------:R-:W-:Y:S02]  /*21940*/  FMUL.FTZ R94, R94, R3.reuse ;  /* 0x000000035e5e7220 */ /* 0x080fe40000410000 */
[----:B------:R-:W-:Y:S02]  /*21950*/  FMUL.FTZ R95, R95, R3 ;  /* 0x000000035f5f7220 */ /* 0x000fe40000410000 */
[-C--:B------:R-:W-:Y:S02]  /*21960*/  FMUL.FTZ R96, R96, R171.reuse ;  /* 0x000000ab60607220 */ /* 0x080fe40000410000 */
[----:B---3--:R-:W-:Y:S01]  /*21970*/  HMMA.16816.F32.BF16 R52, R4, R8, R52 ;  /* 0x000000080434723c */ /* 0x008fe20000041834 */
[----:B------:R-:W-:-:S02]  /*21980*/  FMUL.FTZ R97, R97, R171 ;  /* 0x000000ab61617220 */ /* 0x000fc40000410000 */
[-C--:B------:R-:W-:Y:S02]  /*21990*/  FMUL.FTZ R98, R98, R3.reuse ;  /* 0x0000000362627220 */ /* 0x080fe40000410000 */
[----:B------:R-:W-:Y:S02]  /*219a0*/  FMUL.FTZ R99, R99, R3 ;  /* 0x0000000363637220 */ /* 0x000fe40000410000 */
[-C--:B------:R-:W-:Y:S01]  /*219b0*/  FMUL.FTZ R84, R84, R171.reuse ;  /* 0x000000ab54547220 */ /* 0x080fe20000410000 */
[----:B------:R-:W-:Y:S01]  /*219c0*/  HMMA.16816.F32.BF16 R56, R4, R10, R56 ;  /* 0x0000000a0438723c */ /* 0x000fe20000041838 */
[----:B------:R-:W3:Y:S01]  /*219d0*/  LDSM.16.MT88.4 R8, [R219+0x14000] ;  /* 0x01400000db08783b */ /* 0x000ee20000004200 */
[----:B------:R-:W-:Y:S02]  /*219e0*/  FMUL.FTZ R85, R85, R171 ;  /* 0x000000ab55557220 */ /* 0x000fe40000410000 */
[-C--:B------:R-:W-:Y:S02]  /*219f0*/  FMUL.FTZ R86, R86, R3.reuse ;  /* 0x0000000356567220 */ /* 0x080fe40000410000 */
[----:B------:R-:W-:-:S02]  /*21a00*/  FMUL.FTZ R87, R87, R3 ;  /* 0x0000000357577220 */ /* 0x000fc40000410000 */
[-C--:B------:R-:W-:Y:S02]  /*21a10*/  FMUL.FTZ R88, R88, R171.reuse ;  /* 0x000000ab58587220 */ /* 0x080fe40000410000 */
[----:B------:R-:W-:Y:S02]  /*21a20*/  FMUL.FTZ R89, R89, R171 ;  /* 0x000000ab59597220 */ /* 0x000fe40000410000 */
[-C--:B------:R-:W-:Y:S02]  /*21a30*/  FMUL.FTZ R90, R90, R3.reuse ;  /* 0x000000035a5a7220 */ /* 0x080fe40000410000 */
[----:B------:R-:W-:Y:S02]  /*21a40*/  FMUL.FTZ R91, R91, R3 ;  /* 0x000000035b5b7220 */ /* 0x000fe40000410000 */
[-C--:B------:R-:W-:Y:S02]  /*21a50*/  FMUL.FTZ R108, R108, R171.reuse ;  /* 0x000000ab6c6c7220 */ /* 0x080fe40000410000 */
[----:B------:R-:W-:-:S02]  /*21a60*/  FMUL.FTZ R109, R109, R171 ;  /* 0x000000ab6d6d7220 */ /* 0x000fc40000410000 */
[-C--:B------:R-:W-:Y:S02]  /*21a70*/  FMUL.FTZ R110, R110, R3.reuse ;  /* 0x000000036e6e7220 */ /* 0x080fe40000410000 */
[----:B------:R-:W-:Y:S02]  /*21a80*/  FMUL.FTZ R111, R111, R3 ;  /* 0x000000036f6f7220 */ /* 0x000fe40000410000 */
        /* <DEDUP_REMOVED lines=37> */
[----:B------:R-:W-:Y:S02]  /*21ce0*/  FFMA.FTZ R168, R250, R171, R168 ;  /* 0x000000abfaa87223 */ /* 0x000fe400000100a8 */
[----:B------:R-:W-:Y:S02]  /*21cf0*/  FFMA.FTZ R3, R251, R3, R32 ;  /* 0x00000003fb037223 */ /* 0x000fe40000010020 */
        /* <DEDUP_REMOVED lines=8> */
[----:B------:R-:W-:-:S06]  /*21d80*/  FADD.FTZ R169, R169, R0 ;  /* 0x00000000a9a97221 */ /* 0x000fcc0000010000 */
[C---:B-1----:R-:W-:Y:S08]  /*21d90*/  HMMA.16816.F32.BF16 R108, R4.reuse, R12, R108 ;  /* 0x0000000c046c723c */ /* 0x042ff0000004186c */
[C---:B------:R-:W-:Y:S01]  /*21da0*/  HMMA.16816.F32.BF16 R112, R4.reuse, R14, R112 ;  /* 0x0000000e0470723c */ /* 0x040fe20000041870 */
[----:B------:R-:W1:Y:S07]  /*21db0*/  LDSM.16.MT88.4 R12, [R215+0x16000] ;  /* 0x01600000d70c783b */ /* 0x000e6e0000004200 */
[C---:B---3--:R-:W-:Y:S08]  /*21dc0*/  HMMA.16816.F32.BF16 R100, R4.reuse, R8, R100 ;  /* 0x000000080464723c */ /* 0x048ff00000041864 */
[C---:B------:R-:W-:Y:S01]  /*21dd0*/  HMMA.16816.F32.BF16 R104, R4.reuse, R10, R104 ;  /* 0x0000000a0468723c */ /* 0x040fe20000041868 */
[----:B------:R-:W3:Y:S07]  /*21de0*/  LDSM.16.MT88.4 R8, [R216+0x16000] ;  /* 0x01600000d808783b */ /* 0x000eee0000004200 */
        /* <DEDUP_REMOVED lines=8> */
[----:B----4-:R-:W-:Y:S01]  /*21e70*/  F2FP.BF16.PACK_AB R5, R191, R186 ;  /* 0x000000babf05723e */ /* 0x010fe200000010ff */
        /* <DEDUP_REMOVED lines=10> */
[----:B------:R-:W-:Y:S02]  /*21f20*/  FADD.FTZ R0, R189, R0 ;  /* 0x00000000bd007221 */ /* 0x000fe40000010000 */
[----:B--2---:R-:W-:-:S03]  /*21f30*/  FADD.FTZ R3, R196, R187 ;  /* 0x000000bbc4037221 */ /* 0x004fc60000010000 */
[----:B------:R-:W-:Y:S01]  /*21f40*/  HMMA.16816.F32.BF16 R40, R4, R18, R40 ;  /* 0x000000120428723c */ /* 0x000fe20000041828 */
[----:B------:R-:W2:Y:S01]  /*21f50*/  LDSM.16.MT88.4 R16, [R216+0x14800] ;  /* 0x01480000d810783b */ /* 0x000ea20000004200 */
        /* <DEDUP_REMOVED lines=44> */
[----:B------:R-:W-:Y:S01]  /*22220*/  HMMA.16816.F32.BF16 R128, R4, R22, R128 ;  /* 0x000000160480723c */ /* 0x000fe20000041880 */
[----:B------:R-:W4:Y:S06]  /*22230*/  LDSM.16.MT88.4 R20, [R217+0x13000] ;  /* 0x01300000d914783b */ /* 0x000f2c0000004200 */
[----:B------:R-:W-:-:S02]  /*22240*/  F2FP.BF16.PACK_AB R4, R198, R196 ;  /* 0x000000c4c604723e */ /* 0x000fc400000010ff */
[----:B------:R-:W-:Y:S01]  /*22250*/  F2FP.BF16.PACK_AB R5, R252, R195 ;  /* 0x000000c3fc05723e */ /* 0x000fe200000010ff */
[----:B------:R-:W-:Y:S01]  /*22260*/  FADD.FTZ R195, R195, R0 ;  /* 0x00000000c3c37221 */ /* 0x000fe20000010000 */
[C---:B------:R-:W-:Y:S01]  /*22270*/  F2FP.BF16.PACK_AB R6, R197.reuse, R190 ;  /* 0x000000bec506723e */ /* 0x040fe200000010ff */
[----:B------:R-:W-:Y:S01]  /*22280*/  FADD.FTZ R190, R190, R3 ;  /* 0x00000003bebe7221 */ /* 0x000fe20000010000 */
[----:B------:R-:W-:Y:S01]  /*22290*/  F2FP.BF16.PACK_AB R7, R192, R193 ;  /* 0x000000c1c007723e */ /* 0x000fe200000010ff */
[----:B------:R-:W-:Y:S02]  /*222a0*/  FADD.FTZ R252, R252, R195 ;  /* 0x000000c3fcfc7221 */ /* 0x000fe40000010000 */
[----:B------:R-:W-:Y:S02]  /*222b0*/  FADD.FTZ R197, R197, R190 ;  /* 0x000000bec5c57221 */ /* 0x000fe40000010000 */
[----:B------:R-:W-:Y:S02]  /*222c0*/  FADD.FTZ R3, R193, R252 ;  /* 0x000000fcc1037221 */ /* 0x000fe40000010000 */
[----:B--2---:R-:W-:Y:S02]  /*222d0*/  HMMA.16816.F32.BF16 R160, R4, R16, R160 ;  /* 0x0000001004a0723c */ /* 0x004fe400000418a0 */
[----:B------:R-:W-:-:S06]  /*222e0*/  FADD.FTZ R3, R192, R3 ;  /* 0x00000003c0037221 */ /* 0x000fcc0000010000 */
        /* <DEDUP_REMOVED lines=41> */
[----:B------:R-:W-:-:S04]  /*22580*/  FFMA.FTZ R29, R172, R174, -R175 ;  /* 0x000000aeac1d7223 */ /* 0x000fc800000108af */
[----:B------:R-:W-:Y:S02]  /*22590*/  MUFU.EX2 R28, R28 ;  /* 0x0000001c001c7308 */ /* 0x000fe40000000800 */
[-CC-:B------:R-:W-:Y:S01]  /*225a0*/  FFMA.FTZ R30, R170, R174.reuse, -R175.reuse ;  /* 0x000000aeaa1e7223 */ /* 0x180fe200000108af */
[----:B------:R-:W-:Y:S01]  /*225b0*/  HMMA.16816.F32.BF16 R36, R4, R24, R36 ;  /* 0x000000180424723c */ /* 0x000fe20000041824 */
[----:B------:R-:W-:-:S04]  /*225c0*/  FFMA.FTZ R31, R173, R174, -R175 ;  /* 0x000000aead1f7223 */ /* 0x000fc800000108af */
[----:B------:R-:W1:Y:S02]  /*225d0*/  MUFU.EX2 R29, R29 ;  /* 0x0000001d001d7308 */ /* 0x000e640000000800 */
[-CC-:B------:R-:W-:Y:S01]  /*225e0*/  FFMA.FTZ R24, R178, R174.reuse, -R179.reuse ;  /* 0x000000aeb2187223 */ /* 0x180fe200000108b3 */
[----:B------:R-:W-:Y:S01]  /*225f0*/  HMMA.16816.F32.BF16 R40, R4, R26, R40 ;  /* 0x0000001a0428723c */ /* 0x000fe20000041828 */
[----:B------:R-:W-:-:S04]  /*22600*/  FFMA.FTZ R25, R181, R174, -R179 ;  /* 0x000000aeb5197223 */ /* 0x000fc800000108b3 */
[----:B------:R-:W-:Y:S02]  /*22610*/  MUFU.EX2 R24, R24 ;  /* 0x0000001800187308 */ /* 0x000fe40000000800 */
[-CC-:B------:R-:W-:Y:S01]  /*22620*/  FFMA.FTZ R26, R180, R174.reuse, -R179.reuse ;  /* 0x000000aeb41a7223 */ /* 0x180fe200000108b3 */
[----:B----4-:R-:W-:Y:S01]  /*22630*/  HMMA.16816.F32.BF16 R108, R4, R20, R108 ;  /* 0x00000014046c723c */ /* 0x010fe2000004186c */
[----:B------:R-:W-:-:S04]  /*22640*/  FFMA.FTZ R27, R177, R174, -R179 ;  /* 0x000000aeb11b7223 */ /* 0x000fc800000108b3 */
[----:B------:R-:W4:Y:S03]  /*22650*/  MUFU.EX2 R25, R25 ;  /* 0x0000001900197308 */ /* 0x000f260000000800 */
[----:B------:R-:W-:Y:S01]  /*22660*/  HMMA.16816.F32.BF16 R112, R4, R22, R112 ;  /* 0x000000160470723c */ /* 0x000fe20000041870 */
[----:B------:R-:W2:Y:S04]  /*22670*/  LDSM.16.MT88.4 R20, [R216+0x15800] ;  /* 0x01580000d814783b */ /* 0x000ea80000004200 */
[----:B------:R-:W-:Y:S02]  /*22680*/  MUFU.EX2 R26, R26 ;  /* 0x0000001a001a7308 */ /* 0x000fe40000000800 */
[----:B-1----:R-:W-:Y:S01]  /*22690*/  F2FP.BF16.PACK_AB R5, R29, R28 ;  /* 0x0000001c1d05723e */ /* 0x002fe200000010ff */
[----:B------:R-:W-:Y:S01]  /*226a0*/  FADD.FTZ R28, R28, R3 ;  /* 0x000000031c1c7221 */ /* 0x000fe20000010000 */
[----:B------:R-:W-:-:S03]  /*226b0*/  MOV R3, R165 ;  /* 0x000000a500037202 */ /* 0x000fc60000000f00 */
[----:B------:R-:W-:Y:S01]  /*226c0*/  FADD.FTZ R29, R29, R28 ;  /* 0x0000001c1d1d7221 */ /* 0x000fe20000010000 */
[----:B------:R-:W1:Y:S01]  /*226d0*/  MUFU.EX2 R27, R27 ;  /* 0x0000001b001b7308 */ /* 0x000e620000000800 */
[----:B----4-:R-:W-:Y:S01]  /*226e0*/  F2FP.BF16.PACK_AB R4, R25, R24 ;  /* 0x000000181904723e */ /* 0x010fe200000010ff */
[----:B------:R-:W-:-:S04]  /*226f0*/  FADD.FTZ R24, R24, R197 ;  /* 0x000000c518187221 */ /* 0x000fc80000010000 */
[----:B------:R-:W-:Y:S02]  /*22700*/  FADD.FTZ R25, R25, R24 ;  /* 0x0000001819197221 */ /* 0x000fe40000010000 */
[----:B------:R-:W-:Y:S08]  /*22710*/  MUFU.EX2 R30, R30 ;  /* 0x0000001e001e7308 */ /* 0x000ff00000000800 */
[----:B------:R-:W4:Y:S01]  /*22720*/  MUFU.EX2 R31, R31 ;  /* 0x0000001f001f7308 */ /* 0x000f220000000800 */
[----:B-1----:R-:W-:Y:S01]  /*22730*/  F2FP.BF16.PACK_AB R6, R27, R26 ;  /* 0x0000001a1b06723e */ /* 0x002fe200000010ff */
[----:B------:R-:W-:-:S04]  /*22740*/  FADD.FTZ R26, R26, R25 ;  /* 0x000000191a1a7221 */ /* 0x000fc80000010000 */
[----:B------:R-:W-:Y:S01]  /*22750*/  FADD.FTZ R250, R27, R26 ;  /* 0x0000001a1bfa7221 */ /* 0x000fe20000010000 */
[----:B----4-:R-:W-:Y:S01]  /*22760*/  F2FP.BF16.PACK_AB R7, R31, R30 ;  /* 0x0000001e1f07723e */ /* 0x010fe200000010ff */
[----:B------:R-:W-:-:S04]  /*22770*/  FADD.FTZ R30, R30, R29 ;  /* 0x0000001d1e1e7221 */ /* 0x000fc80000010000 */
[----:B------:R-:W-:Y:S02]  /*22780*/  FADD.FTZ R251, R31, R30 ;  /* 0x0000001e1ffb7221 */ /* 0x000fe40000010000 */
[C---:B---3--:R-:W-:Y:S08]  /*22790*/  HMMA.16816.F32.BF16 R160, R4.reuse, R8, R160 ;  /* 0x0000000804a0723c */ /* 0x048ff000000418a0 */
        /* <DEDUP_REMOVED lines=38> */
[C---:B------:R-:W-:Y:S08]  /*22a00*/  HMMA.16816.F32.BF16 R112, R4.reuse, R10, R112 ;  /* 0x0000000a0470723c */ /* 0x040ff00000041870 */
[C---:B--2---:R-:W-:Y:S08]  /*22a10*/  HMMA.16816.F32.BF16 R116, R4.reuse, R16, R116 ;  /* 0x000000100474723c */ /* 0x044ff00000041874 */
[C---:B------:R-:W-:Y:S08]  /*22a20*/  HMMA.16816.F32.BF16 R120, R4.reuse, R18, R120 ;  /* 0x000000120478723c */ /* 0x040ff00000041878 */
[C---:B---3--:R-:W-:Y:S08]  /*22a30*/  HMMA.16816.F32.BF16 R124, R4.reuse, R12, R124 ;  /* 0x0000000c047c723c */ /* 0x048ff0000004187c */
[----:B------:R-:W-:Y:S11]  /*22a40*/  HMMA.16816.F32.BF16 R128, R4, R14, R128 ;  /* 0x0000000e0480723c */ /* 0x000ff60000041880 */
[----:B------:R-:W-:Y:S08]  /*22a50*/  @!UPT UIADD3 URZ, URZ, URZ, URZ ;  /* 0x0000003f3f3ff290 */ /* 0x000ff0000fffe03f */
.L_x_8473:
[----:B------:R-:W-:Y:S05]  /*22a60*/  @!P6 BRA `(.L_x_8482) ;  /* 0x00005a900000e947 */ /* 0x000fea0003800000 */
[----:B------:R-:W-:Y:S02]  /*22a70*/  MOV R0, R3 ;  /* 0x0000000300007202 */ /* 0x000fe40000000f00 */
[----:B------:R-:W-:-:S02]  /*22a80*/  MOV R2, R164 ;  /* 0x000000a400027202 */ /* 0x000fc40000000f00 */
.L_x_8491:
        /* <DEDUP_REMOVED lines=77> */
.L_x_8484:
[----:B------:R-:W-:Y:S02]  /*22f60*/  ULDC.64 UR4, c[0x0][0x118] ;  /* 0x0000460000047ab9 */ /* 0x000fe40000000a00 */
[----:B------:R-:W2:Y:S02]  /*22f70*/  LD.E R7, [R164.64+0x40] ;  /* 0x00004004a4077980 */ /* 0x000ea4000c101900 */
[----:B--2---:R-:W-:Y:S04]  /*22f80*/  LEA R7, -R7, RZ, 0x6 ;  /* 0x000000ff07077211 */ /* 0x004fe800078e31ff */
[----:B------:R-:W-:Y:S02]  /*22f90*/  SHF.R.S32.HI R4, RZ, 0x1f, R7 ;  /* 0x0000001fff047819 */ /* 0x000fe40000011407 */
.L_x_8485:
[----:B------:R-:W-:Y:S05]  /*22fa0*/  BSYNC B0 ;  /* 0x0000000000007941 */ /* 0x000fea0003800000 */
.L_x_8483:
        /* <DEDUP_REMOVED lines=11> */
[CCC-:B------:R-:W-:Y:S02]  /*23060*/  @P6 LEA.HI.X R17, R5.reuse, R185.reuse, R6.reuse, 0x1, P1 ;  /* 0x000000b905116211 */ /* 0x1c0fe400008f0c06 */
[CC--:B------:R-:W-:Y:S04]  /*23070*/  @P3 LEA R8, P1, R5.reuse, R184.reuse, 0x1 ;  /* 0x000000b805083211 */ /* 0x0c0fe800078208ff */
[-C--:B------:R-:W-:Y:S02]  /*23080*/  @P3 LEA.HI.X R9, R5, R185.reuse, R6, 0x1, P1 ;  /* 0x000000b905093211 */ /* 0x080fe400008f0c06 */
[-C--:B-1----:R-:W-:Y:S02]  /*23090*/  LEA R36, P0, R7, R184.reuse, 0x1 ;  /* 0x000000b807247211 */ /* 0x082fe400078008ff */
[-C--:B------:R-:W-:Y:S02]  /*230a0*/  @P4 LEA R18, P1, R3, R184.reuse, 0x1 ;  /* 0x000000b803124211 */ /* 0x080fe400078208ff */
        /* <DEDUP_REMOVED lines=11> */
[-C--:B------:R-:W-:Y:S02]  /*23160*/  @P5 LEA.HI.X R13, R5, R185.reuse, R6, 0x1, P0 ;  /* 0x000000b9050d5211 */ /* 0x080fe400000f0c06 */
[C---:B------:R-:W-:Y:S02]  /*23170*/  @P6 LEA R14, P0, R3.reuse, R184, 0x1 ;  /* 0x000000b8030e6211 */ /* 0x040fe400078008ff */
[CCC-:B------:R-:W-:Y:S02]  /*23180*/  @P5 LEA.HI.X R21, R3.reuse, R185.reuse, R4.reuse, 0x1, P2 ;  /* 0x000000b903155211 */ /* 0x1c0fe400010f0c04 */
[C---:B------:R-:W-:Y:S02]  /*23190*/  IADD3 R5, P2, R3.reuse, R226, RZ ;  /* 0x000000e203057210 */ /* 0x040fe40007f5e0ff */
        /* <DEDUP_REMOVED lines=14> */
[----:B------:R-:W-:Y:S01]  /*23280*/  ISETP.GT.AND P0, PT, R239, R230, PT ;  /* 0x000000e6ef00720c */ /* 0x000fe20003f04270 */
        /* <DEDUP_REMOVED lines=82> */
[----:B---3--:R-:W4:Y:S04]  /*237b0*/  LDSM.16.M88.4 R16, [R224+0x8800] ;  /* 0x00880000e010783b */ /* 0x008f280000000200 */
[----:B------:R-:W1:Y:S04]  /*237c0*/  LDSM.16.M88.4 R24, [R224+0x9000] ;  /* 0x00900000e018783b */ /* 0x000e680000000200 */
[----:B------:R-:W0:Y:S04]  /*237d0*/  LDGDEPBAR ;  /* 0x00000000000079af */ /* 0x000e280000000000 */
[----:B------:R-:W3:Y:S04]  /*237e0*/  LDSM.16.M88.4 R168, [R224+0x9800] ;  /* 0x00980000e0a8783b */ /* 0x000ee80000000200 */
[----:B------:R-:W-:Y:S04]  /*237f0*/  LDSM.16.M88.4 R172, [R223] ;  /* 0x00000000dfac783b */ /* 0x000fe80000000200 */
[----:B------:R-:W1:Y:S04]  /*23800*/  LDSM.16.M88.4 R176, [R222] ;  /* 0x00000000deb0783b */ /* 0x000e680000000200 */
        /* <DEDUP_REMOVED lines=43> */
[C---:B------:R-:W-:Y:S08]  /*23ac0*/  HMMA.16816.F32.BF16 R12, R172.reuse, R188, R12 ;  /* 0x000000bcac0c723c */ /* 0x040ff0000004180c */
[C---:B------:R-:W-:Y:S01]  /*23ad0*/  HMMA.16816.F32.BF16 R16, R172.reuse, R190, R16 ;  /* 0x000000beac10723c */ /* 0x040fe20000041810 */
[----:B------:R-:W4:Y:S07]  /*23ae0*/  LDSM.16.M88.4 R188, [R224+0xb000] ;  /* 0x00b00000e0bc783b */ /* 0x000f2e0000000200 */
[C---:B-1----:R-:W-:Y:S08]  /*23af0*/  HMMA.16816.F32.BF16 R20, R172.reuse, R192, R20 ;  /* 0x000000c0ac14723c */ /* 0x042ff00000041814 */
[C---:B------:R-:W-:Y:S01]  /*23b00*/  HMMA.16816.F32.BF16 R24, R172.reuse, R194, R24 ;  /* 0x000000c2ac18723c */ /* 0x040fe20000041818 */
[----:B------:R-:W-:Y:S07]  /*23b10*/  LDSM.16.M88.4 R192, [R208] ;  /* 0x00000000d0c0783b */ /* 0x000fee0000000200 */
[C---:B--2---:R-:W-:Y:S08]  /*23b20*/  HMMA.16816.F32.BF16 R28, R172.reuse, R168, R28 ;  /* 0x000000a8ac1c723c */ /* 0x044ff0000004181c */
[----:B------:R-:W-:Y:S01]  /*23b30*/  HMMA.16816.F32.BF16 R32, R172, R170, R32 ;  /* 0x000000aaac20723c */ /* 0x000fe20000041820 */
[----:B------:R-:W-:Y:S04]  /*23b40*/  LDSM.16.M88.4 R168, [R223+0x2000] ;  /* 0x00200000dfa8783b */ /* 0x000fe80000000200 */
[----:B------:R-:W1:Y:S03]  /*23b50*/  LDSM.16.M88.4 R172, [R210] ;  /* 0x00000000d2ac783b */ /* 0x000e660000000200 */
[C---:B---3--:R-:W-:Y:S08]  /*23b60*/  HMMA.16816.F32.BF16 R4, R176.reuse, R180, R4 ;  /* 0x000000b4b004723c */ /* 0x048ff00000041804 */
[C---:B------:R-:W-:Y:S01]  /*23b70*/  HMMA.16816.F32.BF16 R8, R176.reuse, R182, R8 ;  /* 0x000000b6b008723c */ /* 0x040fe20000041808 */
[----:B------:R-:W2:Y:S07]  /*23b80*/  LDSM.16.M88.4 R180, [R209] ;  /* 0x00000000d1b4783b */ /* 0x000eae0000000200 */
[C---:B----4-:R-:W-:Y:S08]  /*23b90*/  HMMA.16816.F32.BF16 R12, R176.reuse, R184, R12 ;  /* 0x000000b8b00c723c */ /* 0x050ff0000004180c */
[C---:B------:R-:W-:Y:S01]  /*23ba0*/  HMMA.16816.F32.BF16 R16, R176.reuse, R186, R16 ;  /* 0x000000bab010723c */ /* 0x040fe20000041810 */
[----:B------:R-:W3:Y:S07]  /*23bb0*/  LDSM.16.M88.4 R184, [R207] ;  /* 0x00000000cfb8783b */ /* 0x000eee0000000200 */
        /* <DEDUP_REMOVED lines=44> */
[----:B------:R-:W-:Y:S04]  /*23e80*/  LDSM.16.M88.4 R168, [R223+0x4000] ;  /* 0x00400000dfa8783b */ /* 0x000fe80000000200 */
[----:B------:R-:W1:Y:S03]  /*23e90*/  LDSM.16.M88.4 R172, [R206] ;  /* 0x00000000ceac783b */ /* 0x000e660000000200 */
        /* <DEDUP_REMOVED lines=9> */
[C---:B------:R-:W-:Y:S08]  /*23f30*/  HMMA.16816.F32.BF16 R28, R176.reuse, R192, R28 ;  /* 0x000000c0b01c723c */ /* 0x040ff0000004181c */
[----:B------:R-:W-:Y:S01]  /*23f40*/  HMMA.16816.F32.BF16 R32, R176, R194, R32 ;  /* 0x000000c2b020723c */ /* 0x000fe20000041820 */
[----:B------:R-:W4:Y:S04]  /*23f50*/  LDSM.16.M88.4 R176, [R203] ;  /* 0x00000000cbb0783b */ /* 0x000f280000000200 */
[----:B------:R-:W4:Y:S03]  /*23f60*/  LDSM.16.M88.4 R192, [R218+0xc000] ;  /* 0x00c00000dac0783b */ /* 0x000f260000000200 */
[C---:B-1----:R-:W-:Y:S07]  /*23f70*/  HMMA.16816.F32.BF16 R4, R168.reuse, R172, R4 ;  /* 0x000000aca804723c */ /* 0x042fee0000041804 */
[----:B------:R-:W-:Y:S01]  /*23f80*/  MOV R172, R36 ;  /* 0x0000002400ac7202 */ /* 0x000fe20000000f00 */
[C---:B------:R-:W-:Y:S04]  /*23f90*/  HMMA.16816.F32.BF16 R8, R168.reuse, R174, R8 ;  /* 0x000000aea808723c */ /* 0x040fe80000041808 */
[----:B------:R-:W-:Y:S02]  /*23fa0*/  IMAD.MOV.U32 R173, RZ, RZ, R37 ;  /* 0x000000ffffad7224 */ /* 0x000fe400078e0025 */
[----:B------:R1:W5:Y:S02]  /*23fb0*/  LDL.LU.64 R36, [R1] ;  /* 0x0000000001247983 */ /* 0x0003640000300a00 */
[C---:B--2---:R-:W-:Y:S07]  /*23fc0*/  HMMA.16816.F32.BF16 R12, R168.reuse, R180, R12 ;  /* 0x000000b4a80c723c */ /* 0x044fee000004180c */
[----:B------:R-:W-:Y:S01]  /*23fd0*/  IMAD.MOV.U32 R180, RZ, RZ, R172 ;  /* 0x000000ffffb47224 */ /* 0x000fe200078e00ac */
[C---:B------:R-:W-:Y:S04]  /*23fe0*/  HMMA.16816.F32.BF16 R16, R168.reuse, R182, R16 ;  /* 0x000000b6a810723c */ /* 0x040fe80000041810 */
[----:B------:R-:W-:Y:S02]  /*23ff0*/  IMAD.MOV.U32 R181, RZ, RZ, R173 ;  /* 0x000000ffffb57224 */ /* 0x000fe400078e00ad */
[----:B------:R-:W2:Y:S02]  /*24000*/  LDSM.16.M88.4 R172, [R218+0xd000] ;  /* 0x00d00000daac783b */ /* 0x000ea40000000200 */
[C---:B---3--:R-:W-:Y:S07]  /*24010*/  HMMA.16816.F32.BF16 R20, R168.reuse, R184, R20 ;  /* 0x000000b8a814723c */ /* 0x048fee0000041814 */
[----:B------:R-:W-:Y:S01]  /*24020*/  IMAD.MOV.U32 R184, RZ, RZ, R180 ;  /* 0x000000ffffb87224 */ /* 0x000fe200078e00b4 */
[C---:B------:R-:W-:Y:S04]  /*24030*/  HMMA.16816.F32.BF16 R24, R168.reuse, R186, R24 ;  /* 0x000000baa818723c */ /* 0x040fe80000041818 */
[----:B------:R-:W-:Y:S02]  /*24040*/  IMAD.MOV.U32 R185, RZ, RZ, R181 ;  /* 0x000000ffffb97224 */ /* 0x000fe400078e00b5 */
[----:B------:R-:W3:Y:S02]  /*24050*/  LDSM.16.M88.4 R180, [R218+0xd800] ;  /* 0x00d80000dab4783b */ /* 0x000ee40000000200 */
[C---:B----4-:R-:W-:Y:S08]  /*24060*/  HMMA.16816.F32.BF16 R28, R168.reuse, R176, R28 ;  /* 0x000000b0a81c723c */ /* 0x050ff0000004181c */
[----:B------:R-:W-:Y:S01]  /*24070*/  HMMA.16816.F32.BF16 R32, R168, R178, R32 ;  /* 0x000000b2a820723c */ /* 0x000fe20000041820 */
[----:B------:R-:W-:Y:S04]  /*24080*/  LDSM.16.M88.4 R168, [R220+0x4000] ;  /* 0x00400000dca8783b */ /* 0x000fe80000000200 */
[----:B------:R-:W4:Y:S03]  /*24090*/  LDSM.16.M88.4 R176, [R211+0x4000] ;  /* 0x00400000d3b0783b */ /* 0x000f260000000200 */
[C---:B------:R-:W-:Y:S07]  /*240a0*/  HMMA.16816.F32.BF16 R4, R188.reuse, R192, R4 ;  /* 0x000000c0bc04723c */ /* 0x040fee0000041804 */
[----:B------:R-:W-:Y:S01]  /*240b0*/  IMAD.MOV.U32 R192, RZ, RZ, R184 ;  /* 0x000000ffffc07224 */ /* 0x000fe200078e00b8 */
[C---:B------:R-:W-:Y:S04]  /*240c0*/  HMMA.16816.F32.BF16 R8, R188.reuse, R194, R8 ;  /* 0x000000c2bc08723c */ /* 0x040fe80000041808 */
[----:B------:R-:W-:Y:S02]  /*240d0*/  IMAD.MOV.U32 R193, RZ, RZ, R185 ;  /* 0x000000ffffc17224 */ /* 0x000fe400078e00b9 */
[----:B------:R-:W1:Y:S02]  /*240e0*/  LDSM.16.M88.4 R184, [R211+0x4800] ;  /* 0x00480000d3b8783b */ /* 0x000e640000000200 */
[C---:B------:R-:W-:Y:S07]  /*240f0*/  HMMA.16816.F32.BF16 R12, R188.reuse, R196, R12 ;  /* 0x000000c4bc0c723c */ /* 0x040fee000004180c */
[----:B------:R-:W-:Y:S01]  /*24100*/  MOV R196, R192 ;  /* 0x000000c000c47202 */ /* 0x000fe20000000f00 */
[C---:B------:R-:W-:Y:S04]  /*24110*/  HMMA.16816.F32.BF16 R16, R188.reuse, R198, R16 ;  /* 0x000000c6bc10723c */ /* 0x040fe80000041810 */
[----:B------:R-:W-:Y:S02]  /*24120*/  IMAD.MOV.U32 R197, RZ, RZ, R193 ;  /* 0x000000ffffc57224 */ /* 0x000fe400078e00c1 */
[----:B------:R-:W1:Y:S02]  /*24130*/  LDSM.16.M88.4 R192, [R211+0x5000] ;  /* 0x00500000d3c0783b */ /* 0x000e640000000200 */
[C---:B--2---:R-:W-:Y:S07]  /*24140*/  HMMA.16816.F32.BF16 R20, R188.reuse, R172, R20 ;  /* 0x000000acbc14723c */ /* 0x044fee0000041814 */
[----:B------:R-:W-:Y:S01]  /*24150*/  IMAD.MOV.U32 R172, RZ, RZ, R196 ;  /* 0x000000ffffac7224 */ /* 0x000fe200078e00c4 */
[C---:B------:R-:W-:Y:S04]  /*24160*/  HMMA.16816.F32.BF16 R24, R188.reuse, R174, R24 ;  /* 0x000000aebc18723c */ /* 0x040fe80000041818 */
[----:B------:R-:W-:Y:S02]  /*24170*/  IMAD.MOV.U32 R173, RZ, RZ, R197 ;  /* 0x000000ffffad7224 */ /* 0x000fe400078e00c5 */
[----:B------:R-:W2:Y:S02]  /*24180*/  LDSM.16.M88.4 R196, [R211+0x5800] ;  /* 0x00580000d3c4783b */ /* 0x000ea40000000200 */
[C---:B---3--:R-:W-:Y:S08]  /*24190*/  HMMA.16816.F32.BF16 R28, R188.reuse, R180, R28 ;  /* 0x000000b4bc1c723c */ /* 0x048ff0000004181c */
[----:B------:R-:W-:Y:S01]  /*241a0*/  HMMA.16816.F32.BF16 R32, R188, R182, R32 ;  /* 0x000000b6bc20723c */ /* 0x000fe20000041820 */
[----:B------:R-:W-:Y:S06]  /*241b0*/  LDSM.16.M88.4 R180, [R224+0xe000] ;  /* 0x00e00000e0b4783b */ /* 0x000fec0000000200 */
[----:B------:R-:W-:Y:S01]  /*241c0*/  IMAD.MOV.U32 R190, RZ, RZ, R172 ;  /* 0x000000ffffbe7224 */ /* 0x000fe200078e00ac */
[C---:B----4-:R-:W-:Y:S05]  /*241d0*/  HMMA.16816.F32.BF16 R4, R168.reuse, R176, R4 ;  /* 0x000000b0a804723c */ /* 0x050fea0000041804 */
[----:B------:R-:W-:Y:S02]  /*241e0*/  IMAD.MOV.U32 R191, RZ, RZ, R173 ;  /* 0x000000ffffbf7224 */ /* 0x000fe400078e00ad */
[----:B------:R-:W3:Y:S01]  /*241f0*/  LDSM.16.M88.4 R172, [R225+0x6000] ;  /* 0x00600000e1ac783b */ /* 0x000ee20000000200 */
[C---:B------:R-:W-:Y:S03]  /*24200*/  HMMA.16816.F32.BF16 R8, R168.reuse, R178, R8 ;  /* 0x000000b2a808723c */ /* 0x040fe60000041808 */
[----:B------:R-:W4:Y:S05]  /*24210*/  LDSM.16.M88.4 R176, [R224+0xe800] ;  /* 0x00e80000e0b0783b */ /* 0x000f2a0000000200 */
[C---:B-1----:R-:W-:Y:S08]  /*24220*/  HMMA.16816.F32.BF16 R12, R168.reuse, R184, R12 ;  /* 0x000000b8a80c723c */ /* 0x042ff0000004180c */
[C---:B------:R-:W-:Y:S01]  /*24230*/  HMMA.16816.F32.BF16 R16, R168.reuse, R186, R16 ;  /* 0x000000baa810723c */ /* 0x040fe20000041810 */
[----:B------:R-:W1:Y:S07]  /*24240*/  LDSM.16.M88.4 R184, [R224+0xf000] ;  /* 0x00f00000e0b8783b */ /* 0x000e6e0000000200 */
[C---:B------:R-:W-:Y:S08]  /*24250*/  HMMA.16816.F32.BF16 R20, R168.reuse, R192, R20 ;  /* 0x000000c0a814723c */ /* 0x040ff00000041814 */
[C---:B------:R-:W-:Y:S01]  /*24260*/  HMMA.16816.F32.BF16 R24, R168.reuse, R194, R24 ;  /* 0x000000c2a818723c */ /* 0x040fe20000041818 */
[----:B------:R-:W-:Y:S07]  /*24270*/  LDSM.16.M88.4 R192, [R202] ;  /* 0x00000000cac0783b */ /* 0x000fee0000000200 */
[C---:B--2---:R-:W-:Y:S07]  /*24280*/  HMMA.16816.F32.BF16 R28, R168.reuse, R196, R28 ;  /* 0x000000c4a81c723c */ /* 0x044fee000004181c */
[----:B------:R-:W-:Y:S01]  /*24290*/  IMAD.MOV.U32 R196, RZ, RZ, R190 ;  /* 0x000000ffffc47224 */ /* 0x000fe200078e00be */
[----:B------:R-:W-:Y:S01]  /*242a0*/  HMMA.16816.F32.BF16 R32, R168, R198, R32 ;  /* 0x000000c6a820723c */ /* 0x000fe20000041820 */
[----:B------:R-:W2:Y:S03]  /*242b0*/  LDSM.16.M88.4 R168, [R224+0xf800] ;  /* 0x00f80000e0a8783b */ /* 0x000ea60000000200 */
[----:B------:R-:W-:Y:S02]  /*242c0*/  IMAD.MOV.U32 R197, RZ, RZ, R191 ;  /* 0x000000ffffc57224 */ /* 0x000fe400078e00bf */
[----:B------:R-:W2:Y:S02]  /*242d0*/  LDSM.16.M88.4 R188, [R223+0x6000] ;  /* 0x00600000dfbc783b */ /* 0x000ea40000000200 */
[C---:B---3--:R-:W-:Y:S07]  /*242e0*/  HMMA.16816.F32.BF16 R4, R172.reuse, R180, R4 ;  /* 0x000000b4ac04723c */ /* 0x048fee0000041804 */
[----:B------:R-:W-:Y:S01]  /*242f0*/  MOV R180, R196 ;  /* 0x000000c400b47202 */ /* 0x000fe20000000f00 */
[C---:B------:R-:W-:Y:S04]  /*24300*/  HMMA.16816.F32.BF16 R8, R172.reuse, R182, R8 ;  /* 0x000000b6ac08723c */ /* 0x040fe80000041808 */
[----:B------:R-:W-:Y:S02]  /*24310*/  IMAD.MOV.U32 R181, RZ, RZ, R197 ;  /* 0x000000ffffb57224 */ /* 0x000fe400078e00c5 */
[----:B------:R-:W3:Y:S02]  /*24320*/  LDSM.16.M88.4 R196, [R201] ;  /* 0x00000000c9c4783b */ /* 0x000ee40000000200 */
[C---:B----4-:R-:W-:Y:S08]  /*24330*/  HMMA.16816.F32.BF16 R12, R172.reuse, R176, R12 ;  /* 0x000000b0ac0c723c */ /* 0x050ff0000004180c */
[C---:B------:R-:W-:Y:S01]  /*24340*/  HMMA.16816.F32.BF16 R16, R172.reuse, R178, R16 ;  /* 0x000000b2ac10723c */ /* 0x040fe20000041810 */
[----:B------:R-:W4:Y:S07]  /*24350*/  LDSM.16.M88.4 R176, [R200] ;  /* 0x00000000c8b0783b */ /* 0x000f2e0000000200 */
[C---:B-1----:R-:W-:Y:S08]  /*24360*/  HMMA.16816.F32.BF16 R20, R172.reuse, R184, R20 ;  /* 0x000000b8ac14723c */ /* 0x042ff00000041814 */
[C---:B------:R-:W-:Y:S01]  /*24370*/  HMMA.16816.F32.BF16 R24, R172.reuse, R186, R24 ;  /* 0x000000baac18723c */ /* 0x040fe20000041818 */
[----:B------:R-:W-:Y:S07]  /*24380*/  LDSM.16.M88.4 R184, [R218+0xe800] ;  /* 0x00e80000dab8783b */ /* 0x000fee0000000200 */
[C---:B--2---:R-:W-:Y:S08]  /*24390*/  HMMA.16816.F32.BF16 R28, R172.reuse, R168, R28 ;  /* 0x000000a8ac1c723c */ /* 0x044ff0000004181c */
[----:B------:R-:W-:Y:S01]  /*243a0*/  HMMA.16816.F32.BF16 R32, R172, R170, R32 ;  /* 0x000000aaac20723c */ /* 0x000fe20000041820 */
[----:B------:R-:W1:Y:S04]  /*243b0*/  LDSM.16.M88.4 R168, [R167] ;  /* 0x00000000a7a8783b */ /* 0x000e680000000200 */
[----:B------:R-:W-:Y:S03]  /*243c0*/  LDSM.16.M88.4 R172, [R221+0x6000] ;  /* 0x00600000ddac783b */ /* 0x000fe60000000200 */
[C---:B------:R-:W-:Y:S07]  /*243d0*/  HMMA.16816.F32.BF16 R4, R188.reuse, R192, R4 ;  /* 0x000000c0bc04723c */ /* 0x040fee0000041804 */
        /* <DEDUP_REMOVED lines=9> */
[C---:B----4-:R-:W-:Y:S07]  /*24470*/  HMMA.16816.F32.BF16 R20, R188.reuse, R176, R20 ;  /* 0x000000b0bc14723c */ /* 0x050fee0000041814 */
[----:B------:R-:W-:Y:S01]  /*24480*/  IMAD.MOV.U32 R176, RZ, RZ, R196 ;  /* 0x000000ffffb07224 */ /* 0x000fe200078e00c4 */
[C---:B------:R-:W-:Y:S04]  /*24490*/  HMMA.16816.F32.BF16 R24, R188.reuse, R178, R24 ;  /* 0x000000b2bc18723c */ /* 0x040fe80000041818 */
[----:B------:R-:W-:Y:S02]  /*244a0*/  IMAD.MOV.U32 R177, RZ, RZ, R197 ;  /* 0x000000ffffb17224 */ /* 0x000fe400078e00c5 */
[----:B------:R-:W4:Y:S02]  /*244b0*/  LDSM.16.M88.4 R196, [R218+0xf800] ;  /* 0x00f80000dac4783b */ /* 0x000f240000000200 */
[C---:B-1----:R-:W-:Y:S08]  /*244c0*/  HMMA.16816.F32.BF16 R28, R188.reuse, R168, R28 ;  /* 0x000000a8bc1c723c */ /* 0x042ff0000004181c */
[----:B------:R-:W-:Y:S01]  /*244d0*/  HMMA.16816.F32.BF16 R32, R188, R170, R32 ;  /* 0x000000aabc20723c */ /* 0x000fe20000041820 */
[----:B------:R-:W-:Y:S06]  /*244e0*/  LDSM.16.M88.4 R168, [R220+0x6000] ;  /* 0x00600000dca8783b */ /* 0x000fec0000000200 */
[----:B------:R-:W-:Y:S01]  /*244f0*/  MOV R190, R176 ;  /* 0x000000b000be7202 */ /* 0x000fe20000000f00 */
[C---:B--2---:R-:W-:Y:S05]  /*24500*/  HMMA.16816.F32.BF16 R4, R172.reuse, R180, R4 ;  /* 0x000000b4ac04723c */ /* 0x044fea0000041804 */
[----:B------:R-:W-:Y:S02]  /*24510*/  IMAD.MOV.U32 R191, RZ, RZ, R177 ;  /* 0x000000ffffbf7224 */ /* 0x000fe400078e00b1 */
[----:B------:R-:W1:Y:S01]  /*24520*/  LDSM.16.M88.4 R176, [R211+0x6000] ;  /* 0x00600000d3b0783b */ /* 0x000e620000000200 */
[C---:B------:R-:W-:Y:S03]  /*24530*/  HMMA.16816.F32.BF16 R8, R172.reuse, R182, R8 ;  /* 0x000000b6ac08723c */ /* 0x040fe60000041808 */
[----:B------:R-:W2:Y:S05]  /*24540*/  LDSM.16.M88.4 R180, [R211+0x6800] ;  /* 0x00680000d3b4783b */ /* 0x000eaa0000000200 */
[C---:B------:R-:W-:Y:S08]  /*24550*/  HMMA.16816.F32.BF16 R12, R172.reuse, R184, R12 ;  /* 0x000000b8ac0c723c */ /* 0x040ff0000004180c */
[C---:B------:R-:W-:Y:S01]  /*24560*/  HMMA.16816.F32.BF16 R16, R172.reuse, R186, R16 ;  /* 0x000000baac10723c */ /* 0x040fe20000041810 */
[----:B------:R-:W2:Y:S07]  /*24570*/  LDSM.16.M88.4 R184, [R211+0x7000] ;  /* 0x00700000d3b8783b */ /* 0x000eae0000000200 */
[C---:B---3--:R-:W-:Y:S07]  /*24580*/  HMMA.16816.F32.BF16 R20, R172.reuse, R192, R20 ;  /* 0x000000c0ac14723c */ /* 0x048fee0000041814 */
[----:B------:R-:W-:Y:S01]  /*24590*/  IMAD.MOV.U32 R192, RZ, RZ, R190 ;  /* 0x000000ffffc07224 */ /* 0x000fe200078e00be */
[C---:B------:R-:W-:Y:S04]  /*245a0*/  HMMA.16816.F32.BF16 R24, R172.reuse, R194, R24 ;  /* 0x000000c2ac18723c */ /* 0x040fe80000041818 */
[----:B------:R-:W-:Y:S02]  /*245b0*/  IMAD.MOV.U32 R193, RZ, RZ, R191 ;  /* 0x000000ffffc17224 */ /* 0x000fe400078e00bf */
[----:B------:R-:W3:Y:S02]  /*245c0*/  LDSM.16.M88.4 R188, [R211+0x7800] ;  /* 0x00780000d3bc783b */ /* 0x000ee40000000200 */
[C---:B----4-:R-:W-:Y:S01]  /*245d0*/  HMMA.16816.F32.BF16 R28, R172.reuse, R196, R28 ;  /* 0x000000c4ac1c723c */ /* 0x050fe2000004181c */
[----:B------:R-:W-:Y:S04]  /*245e0*/  DEPBAR.LE SB0, 0x0 ;  /* 0x000080000000791a */ /* 0x000fe80000000000 */
[----:B------:R-:W-:Y:S03]  /*245f0*/  BAR.SYNC.DEFER_BLOCKING 0x0 ;  /* 0x0000000000007b1d */ /* 0x000fe60000010000 */
[----:B------:R-:W-:Y:S08]  /*24600*/  HMMA.16816.F32.BF16 R32, R172, R198, R32 ;  /* 0x000000c6ac20723c */ /* 0x000ff00000041820 */
[C---:B-1----:R-:W-:Y:S08]  /*24610*/  HMMA.16816.F32.BF16 R4, R168.reuse, R176, R4 ;  /* 0x000000b0a804723c */ /* 0x042ff00000041804 */
[C---:B------:R-:W-:Y:S08]  /*24620*/  HMMA.16816.F32.BF16 R8, R168.reuse, R178, R8 ;  /* 0x000000b2a808723c */ /* 0x040ff00000041808 */
[C---:B--2---:R-:W-:Y:S08]  /*24630*/  HMMA.16816.F32.BF16 R12, R168.reuse, R180, R12 ;  /* 0x000000b4a80c723c */ /* 0x044ff0000004180c */
[C---:B------:R-:W-:Y:S08]  /*24640*/  HMMA.16816.F32.BF16 R16, R168.reuse, R182, R16 ;  /* 0x000000b6a810723c */ /* 0x040ff00000041810 */
[C---:B------:R-:W-:Y:S07]  /*24650*/  HMMA.16816.F32.BF16 R20, R168.reuse, R184, R20 ;  /* 0x000000b8a814723c */ /* 0x040fee0000041814 */
[----:B------:R-:W-:Y:S01]  /*24660*/  IMAD.MOV.U32 R184, RZ, RZ, R192 ;  /* 0x000000ffffb87224 */ /* 0x000fe200078e00c0 */
[C---:B------:R-:W-:Y:S04]  /*24670*/  HMMA.16816.F32.BF16 R24, R168.reuse, R186, R24 ;  /* 0x000000baa818723c */ /* 0x040fe80000041818 */
[----:B------:R-:W-:Y:S04]  /*24680*/  IMAD.MOV.U32 R185, RZ, RZ, R193 ;  /* 0x000000ffffb97224 */ /* 0x000fe800078e00c1 */
[C---:B---3--:R-:W-:Y:S08]  /*24690*/  HMMA.16816.F32.BF16 R28, R168.reuse, R188, R28 ;  /* 0x000000bca81c723c */ /* 0x048ff0000004181c */
        /* <DEDUP_REMOVED lines=16> */
[-C--:B------:R-:W-:Y:S02]  /*247a0*/  LOP3.LUT R172, R172, R175.reuse, RZ, 0x3c, !PT ;  /* 0x000000afacac7212 */ /* 0x080fe400078e3cff */
[----:B------:R-:W-:Y:S07]  /*247b0*/  IMAD.MOV R169, RZ, RZ, -R169 ;  /* 0x000000ffffa97224 */ /* 0x000fee00078e0aa9 */
[----:B-1----:R-:W1:Y:S02]  /*247c0*/  MUFU.RCP R3, R3 ;  /* 0x0000000300037308 */ /* 0x002e640000001000 */
[----:B-1----:R-:W-:Y:S02]  /*247d0*/  IADD3 R176, R3, 0xffffffe, RZ ;  /* 0x0ffffffe03b07810 */ /* 0x002fe40007ffe0ff */
[----:B------:R-:W-:Y:S06]  /*247e0*/  IABS R3, R166 ;  /* 0x000000a600037213 */ /* 0x000fec0000000000 */
[----:B------:R-:W1:Y:S01]  /*247f0*/  F2I.FTZ.U32.TRUNC.NTZ R177, R176 ;  /* 0x000000b000b17305 */ /* 0x000e62000021f000 */
[----:B------:R-:W-:Y:S01]  /*24800*/  LOP3.LUT R166, R166, R175, RZ, 0x3c, !PT ;  /* 0x000000afa6a67212 */ /* 0x000fe200078e3cff */
[--C-:B-1----:R-:W-:Y:S02]  /*24810*/  IMAD.MOV R173, RZ, RZ, -R177.reuse ;  /* 0x000000ffffad7224 */ /* 0x102fe400078e0ab1 */
[----:B------:R-:W-:Y:S02]  /*24820*/  IMAD.MOV.U32 R176, RZ, RZ, RZ ;  /* 0x000000ffffb07224 */ /* 0x000fe400078e00ff */
[----:B------:R-:W-:Y:S04]  /*24830*/  IMAD R173, R173, R170, RZ ;  /* 0x000000aaadad7224 */ /* 0x000fe800078e02ff */
[----:B------:R-:W-:Y:S02]  /*24840*/  IMAD.HI.U32 R173, R177, R173, R176 ;  /* 0x000000adb1ad7227 */ /* 0x000fe400078e00b0 */
[----:B------:R-:W2:Y:S04]  /*24850*/  LD.E.64 R176, [R164.64+0x20] ;  /* 0x00002004a4b07980 */ /* 0x000ea8000c101b00 */
[----:B------:R-:W-:Y:S04]  /*24860*/  IMAD.HI.U32 R171, R173, R168, RZ ;  /* 0x000000a8adab7227 */ /* 0x000fe800078e00ff */
[----:B------:R-:W-:Y:S02]  /*24870*/  IMAD R168, R171, R169, R168 ;  /* 0x000000a9aba87224 */ /* 0x000fe400078e02a8 */
[----:B------:R-:W-:Y:S03]  /*24880*/  IMAD.HI.U32 R174, R173, R3, RZ ;  /* 0x00000003adae7227 */ /* 0x000fe600078e00ff */
[----:B------:R-:W-:Y:S01]  /*24890*/  ISETP.GT.U32.AND P2, PT, R170, R168, PT ;  /* 0x000000a8aa00720c */ /* 0x000fe20003f44070 */
[----:B------:R-:W-:Y:S01]  /*248a0*/  IMAD R3, R174, R169, R3 ;  /* 0x000000a9ae037224 */ /* 0x000fe200078e0203 */
[----:B------:R-:W-:Y:S04]  /*248b0*/  LOP3.LUT R169, RZ, R175, RZ, 0x33, !PT ;  /* 0x000000afffa97212 */ /* 0x000fe800078e33ff */
[----:B------:R-:W-:Y:S07]  /*248c0*/  ISETP.GT.U32.AND P0, PT, R170, R3, PT ;  /* 0x00000003aa00720c */ /* 0x000fee0003f04070 */
[--C-:B------:R-:W-:Y:S01]  /*248d0*/  @!P2 IMAD.IADD R168, R168, 0x1, -R170.reuse ;  /* 0x00000001a8a8a824 */ /* 0x100fe200078e0aaa */
[----:B------:R-:W-:Y:S04]  /*248e0*/  @!P2 IADD3 R171, R171, 0x1, RZ ;  /* 0x00000001ababa810 */ /* 0x000fe80007ffe0ff */
[-C--:B------:R-:W-:Y:S01]  /*248f0*/  ISETP.GE.U32.AND P1, PT, R168, R170.reuse, PT ;  /* 0x000000aaa800720c */ /* 0x080fe20003f26070 */
[----:B------:R-:W-:Y:S01]  /*24900*/  @!P0 IMAD.IADD R3, R3, 0x1, -R170 ;  /* 0x0000000103038824 */ /* 0x000fe200078e0aaa */
[----:B------:R-:W-:Y:S02]  /*24910*/  @!P0 IADD3 R174, R174, 0x1, RZ ;  /* 0x00000001aeae8810 */ /* 0x000fe40007ffe0ff */
[----:B------:R-:W-:Y:S02]  /*24920*/  ISETP.GE.AND P0, PT, R172, RZ, PT ;  /* 0x000000ffac00720c */ /* 0x000fe40003f06270 */
[----:B------:R-:W-:Y:S07]  /*24930*/  ISETP.GE.U32.AND P2, PT, R3, R170, PT ;  /* 0x000000aa0300720c */ /* 0x000fee0003f46070 */
[----:B------:R-:W-:Y:S02]  /*24940*/  @P1 IADD3 R171, R171, 0x1, RZ ;  /* 0x00000001abab1810 */ /* 0x000fe40007ffe0ff */
[----:B------:R-:W-:Y:S03]  /*24950*/  ISETP.GE.AND P1, PT, R166, RZ, PT ;  /* 0x000000ffa600720c */ /* 0x000fe60003f26270 */
[----:B------:R-:W-:Y:S01]  /*24960*/  @!P0 IMAD.MOV R171, RZ, RZ, -R171 ;  /* 0x000000ffffab8224 */ /* 0x000fe200078e0aab */
[----:B------:R-:W-:Y:S02]  /*24970*/  @P2 IADD3 R174, R174, 0x1, RZ ;  /* 0x00000001aeae2810 */ /* 0x000fe40007ffe0ff */
[----:B------:R-:W-:Y:S04]  /*24980*/  ISETP.NE.AND P2, PT, R175, RZ, PT ;  /* 0x000000ffaf00720c */ /* 0x000fe80003f45270 */
[----:B------:R-:W-:Y:S02]  /*24990*/  SEL R173, R169, R171, !P2 ;  /* 0x000000aba9ad7207 */ /* 0x000fe40005000000 */
[----:B------:R-:W3:Y:S01]  /*249a0*/  LD.E.64 R170, [R164.64+0x38] ;  /* 0x00003804a4aa7980 */ /* 0x000ee2000c101b00 */
        /* <DEDUP_REMOVED lines=23> */
.L_x_8489:
[----:B------:R-:W-:Y:S02]  /*24b20*/  ULDC.64 UR4, c[0x0][0x118] ;  /* 0x0000460000047ab9 */ /* 0x000fe40000000a00 */
[----:B------:R-:W2:Y:S02]  /*24b30*/  LD.E R171, [R164.64+0x38] ;  /* 0x00003804a4ab7980 */ /* 0x000ea4000c101900 */
[----:B--2---:R-:W-:Y:S04]  /*24b40*/  LEA R171, -R171, RZ, 0x6 ;  /* 0x000000ffabab7211 */ /* 0x004fe800078e31ff */
[----:B------:R-:W-:Y:S02]  /*24b50*/  SHF.R.S32.HI R166, RZ, 0x1f, R171 ;  /* 0x0000001fffa67819 */ /* 0x000fe400000114ab */
.L_x_8490:
[----:B------:R-:W-:Y:S05]  /*24b60*/  BSYNC B0 ;  /* 0x0000000000007941 */ /* 0x000fea0003800000 */
.L_x_8488:
        /* <DEDUP_REMOVED lines=116> */
.L_x_8487:
[----:B------:R-:W-:Y:S05]  /*252b0*/  BSYNC B1 ;  /* 0x0000000000017941 */ /* 0x000fea0003800000 */
.L_x_8486:
[----:B------:R-:W2:Y:S01]  /*252c0*/  S2R R168, SR_TID.X ;  /* 0x0000000000a87919 */ /* 0x000ea20000002100 */
[----:B------:R-:W-:Y:S07]  /*252d0*/  ULDC.64 UR4, c[0x0][0x118] ;  /* 0x0000460000047ab9 */ /* 0x000fee0000000a00 */
[----:B------:R3:W4:Y:S01]  /*252e0*/  LD.E R165, [R164.64+0xdc] ;  /* 0x0000dc04a4a57980 */ /* 0x000722000c101900 */
[----:B--2---:R-:W-:Y:S04]  /*252f0*/  SHF.L.U32 R168, R168, 0x1, RZ ;  /* 0x00000001a8a87819 */ /* 0x004fe800000006ff */
[----:B------:R-:W-:Y:S05]  /*25300*/  LOP3.LUT R168, R168, 0x6, RZ, 0xc0, !PT ;  /* 0x00000006a8a87812 */ /* 0x000fea00078ec0ff */
[----:B------:R-:W-:Y:S05]  /*25310*/  IMAD R3, R239, 0x40, R168 ;  /* 0x00000040ef037824 */ /* 0x000fea00078e02a8 */
[----:B------:R-:W-:Y:S02]  /*25320*/  IADD3 R168, R249, -R3, RZ ;  /* 0x80000003f9a87210 */ /* 0x000fe40007ffe0ff */
[C---:B-1----:R-:W-:Y:S02]  /*25330*/  IADD3 R171, R3.reuse, 0x8, RZ ;  /* 0x0000000803ab7810 */ /* 0x042fe40007ffe0ff */
[----:B------:R-:W-:Y:S01]  /*25340*/  IABS R166, R168 ;  /* 0x000000a800a67213 */ /* 0x000fe20000000000 */
[----:B------:R-:W-:Y:S01]  /*25350*/  IMAD.IADD R168, R246, 0x1, -R3 ;  /* 0x00000001f6a87824 */ /* 0x000fe200078e0a03 */
[C---:B------:R-:W-:Y:S02]  /*25360*/  IADD3 R189, R3.reuse, 0x9, RZ ;  /* 0x0000000903bd7810 */ /* 0x040fe40007ffe0ff */
[C---:B------:R-:W-:Y:S02]  /*25370*/  IADD3 R186, R3.reuse, 0x10, RZ ;  /* 0x0000001003ba7810 */ /* 0x040fe40007ffe0ff */
[----:B------:R-:W-:Y:S01]  /*25380*/  IABS R169, R168 ;  /* 0x000000a800a97213 */ /* 0x000fe20000000000 */
[----:B------:R-:W1:Y:S01]  /*25390*/  I2F R166, R166 ;  /* 0x000000a600a67306 */ /* 0x000e620000201400 */
[C---:B------:R-:W-:Y:S02]  /*253a0*/  IADD3 R168, R3.reuse, 0x1, RZ ;  /* 0x0000000103a87810 */ /* 0x040fe40007ffe0ff */
[----:B------:R-:W-:Y:S02]  /*253b0*/  IADD3 R182, R3, 0x11, RZ ;  /* 0x0000001103b67810 */ /* 0x000fe40007ffe0ff */
[----:B------:R-:W-:Y:S02]  /*253c0*/  IADD3 R170, R249, -R168, RZ ;  /* 0x800000a8f9aa7210 */ /* 0x000fe40007ffe0ff */
[----:B------:R-:W-:Y:S02]  /*253d0*/  IADD3 R181, R3, 0x18, RZ ;  /* 0x0000001803b57810 */ /* 0x000fe40007ffe0ff */
[----:B------:R-:W-:Y:S01]  /*253e0*/  IABS R174, R170 ;  /* 0x000000aa00ae7213 */ /* 0x000fe20000000000 */
[----:B------:R-:W-:Y:S01]  /*253f0*/  IMAD.IADD R170, R249, 0x1, -R171 ;  /* 0x00000001f9aa7824 */ /* 0x000fe200078e0aab */
[C---:B------:R-:W-:Y:S01]  /*25400*/  IADD3 R179, R3.reuse, 0x19, RZ ;  /* 0x0000001903b37810 */ /* 0x040fe20007ffe0ff */
[----:B------:R-:W2:Y:S01]  /*25410*/  I2F R169, R169 ;  /* 0x000000a900a97306 */ /* 0x000ea20000201400 */
[----:B------:R-:W-:Y:S02]  /*25420*/  IADD3 R172, R3, 0x20, RZ ;  /* 0x0000002003ac7810 */ /* 0x000fe40007ffe0ff */
[----:B------:R-:W-:Y:S02]  /*25430*/  IABS R191, R170 ;  /* 0x000000aa00bf7213 */ /* 0x000fe40000000000 */
[C---:B------:R-:W-:Y:S02]  /*25440*/  IADD3 R170, R249.reuse, -R189, RZ ;  /* 0x800000bdf9aa7210 */ /* 0x040fe40007ffe0ff */
[C---:B------:R-:W-:Y:S02]  /*25450*/  ISETP.GE.AND P3, PT, R168.reuse, R248, PT ;  /* 0x000000f8a800720c */ /* 0x040fe40003f66270 */
[----:B------:R-:W-:Y:S01]  /*25460*/  IABS R192, R170 ;  /* 0x000000aa00c07213 */ /* 0x000fe20000000000 */
[----:B------:R-:W-:Y:S01]  /*25470*/  IMAD.IADD R170, R249, 0x1, -R186 ;  /* 0x00000001f9aa7824 */ /* 0x000fe200078e0aba */
[C---:B------:R-:W-:Y:S01]  /*25480*/  ISETP.GE.AND P0, PT, R168.reuse, R245, PT ;  /* 0x000000f5a800720c */ /* 0x040fe20003f06270 */
[----:B------:R-:W3:Y:S01]  /*25490*/  I2F R174, R174 ;  /* 0x000000ae00ae7306 */ /* 0x000ee20000201400 */
[C---:B------:R-:W-:Y:S01]  /*254a0*/  ISETP.GE.OR P3, PT, R168.reuse, R247, !P3 ;  /* 0x000000f7a800720c */ /* 0x040fe20005f66670 */
[----:B-1----:R-:W-:Y:S01]  /*254b0*/  FFMA.FTZ R4, -R243, R166, R4 ;  /* 0x000000a6f3047223 */ /* 0x002fe20000010104 */
[----:B------:R-:W-:Y:S02]  /*254c0*/  IABS R187, R170 ;  /* 0x000000aa00bb7213 */ /* 0x000fe40000000000 */
[C---:B------:R-:W-:Y:S02]  /*254d0*/  IADD3 R170, R249.reuse, -R182, RZ ;  /* 0x800000b6f9aa7210 */ /* 0x040fe40007ffe0ff */
[----:B------:R-:W-:Y:S02]  /*254e0*/  ISETP.GE.OR P0, PT, R168, R244, !P0 ;  /* 0x000000f4a800720c */ /* 0x000fe40004706670 */
[----:B------:R-:W-:Y:S01]  /*254f0*/  IABS R190, R170 ;  /* 0x000000aa00be7213 */ /* 0x000fe20000000000 */
[----:B------:R-:W-:Y:S01]  /*25500*/  IMAD.IADD R170, R249, 0x1, -R181 ;  /* 0x00000001f9aa7824 */ /* 0x000fe200078e0ab5 */
[----:B------:R-:W-:Y:S01]  /*25510*/  ISETP.GE.AND P4, PT, R3, R248, PT ;  /* 0x000000f80300720c */ /* 0x000fe20003f86270 */
[----:B--2---:R-:W-:Y:S01]  /*25520*/  FFMA.FTZ R6, -R243, R169, R6 ;  /* 0x000000a9f3067223 */ /* 0x004fe20000010106 */
[C---:B------:R-:W-:Y:S01]  /*25530*/  ISETP.GE.AND P6, PT, R3.reuse, R245, PT ;  /* 0x000000f50300720c */ /* 0x040fe20003fc6270 */
[----:B------:R-:W1:Y:S01]  /*25540*/  I2F R187, R187 ;  /* 0x000000bb00bb7306 */ /* 0x000e620000201400 */
[----:B------:R-:W-:Y:S02]  /*25550*/  IABS R183, R170 ;  /* 0x000000aa00b77213 */ /* 0x000fe40000000000 */
[C---:B------:R-:W-:Y:S02]  /*25560*/  IADD3 R170, R246.reuse, -R168, RZ ;  /* 0x800000a8f6aa7210 */ /* 0x040fe40007ffe0ff */
[----:B------:R-:W-:Y:S02]  /*25570*/  ISETP.GE.OR P4, PT, R3, R247, !P4 ;  /* 0x000000f70300720c */ /* 0x000fe40006786670 */
[----:B------:R-:W-:Y:S01]  /*25580*/  IABS R188, R170 ;  /* 0x000000aa00bc7213 */ /* 0x000fe20000000000 */
[----:B------:R-:W-:Y:S01]  /*25590*/  IMAD.IADD R170, R249, 0x1, -R179 ;  /* 0x00000001f9aa7824 */ /* 0x000fe200078e0ab3 */
[----:B------:R-:W-:Y:S01]  /*255a0*/  ISETP.GE.AND P1, PT, R171, R248, PT ;  /* 0x000000f8ab00720c */ /* 0x000fe20003f26270 */
[----:B---3--:R-:W-:Y:S01]  /*255b0*/  FFMA.FTZ R5, -R243, R174, R5 ;  /* 0x000000aef3057223 */ /* 0x008fe20000010105 */
[----:B------:R-:W-:Y:S01]  /*255c0*/  ISETP.GE.AND P5, PT, R171, R245, PT ;  /* 0x000000f5ab00720c */ /* 0x000fe20003fa6270 */
[----:B------:R-:W2:Y:S01]  /*255d0*/  I2F R191, R191 ;  /* 0x000000bf00bf7306 */ /* 0x000ea20000201400 */
[----:B------:R-:W-:Y:S02]  /*255e0*/  IABS R180, R170 ;  /* 0x000000aa00b47213 */ /* 0x000fe40000000000 */
[C---:B------:R-:W-:Y:S02]  /*255f0*/  IADD3 R170, R246.reuse, -R171, RZ ;  /* 0x800000abf6aa7210 */ /* 0x040fe40007ffe0ff */
[----:B------:R-:W-:Y:S02]  /*25600*/  ISETP.GE.OR P6, PT, R3, R244, !P6 ;  /* 0x000000f40300720c */ /* 0x000fe400077c6670 */
[----:B------:R-:W-:Y:S01]  /*25610*/  IABS R178, R170 ;  /* 0x000000aa00b27213 */ /* 0x000fe20000000000 */
[----:B------:R-:W-:Y:S01]  /*25620*/  IMAD.IADD R170, R249, 0x1, -R172 ;  /* 0x00000001f9aa7824 */ /* 0x000fe200078e0aac */
[C---:B------:R-:W-:Y:S01]  /*25630*/  ISETP.GE.OR P5, PT, R171.reuse, R244, !P5 ;  /* 0x000000f4ab00720c */ /* 0x040fe20006fa6670 */
[----:B------:R-:W3:Y:S01]  /*25640*/  I2F R183, R183 ;  /* 0x000000b700b77306 */ /* 0x000ee20000201400 */
[----:B------:R-:W-:Y:S01]  /*25650*/  ISETP.GE.OR P1, PT, R171, R247, !P1 ;  /* 0x000000f7ab00720c */ /* 0x000fe20004f26670 */
[----:B-1----:R-:W-:Y:S01]  /*25660*/  FFMA.FTZ R12, -R243, R187, R12 ;  /* 0x000000bbf30c7223 */ /* 0x002fe2000001010c */
[----:B------:R-:W-:Y:S02]  /*25670*/  IABS R177, R170 ;  /* 0x000000aa00b17213 */ /* 0x000fe40000000000 */
[----:B------:R-:W-:Y:S02]  /*25680*/  IADD3 R170, R246, -R189, RZ ;  /* 0x800000bdf6aa7210 */ /* 0x000fe40007ffe0ff */
[----:B------:R-:W-:Y:S02]  /*25690*/  FSEL R171, R4, -INF , !P4 ;  /* 0xff80000004ab7808 */ /* 0x000fe40006000000 */
[----:B------:R-:W-:Y:S01]  /*256a0*/  IABS R176, R170 ;  /* 0x000000aa00b07213 */ /* 0x000fe20000000000 */
[----:B------:R-:W1:Y:S01]  /*256b0*/  I2F R190, R190 ;  /* 0x000000be00be7306 */ /* 0x000e620000201400 */
[----:B------:R-:W-:Y:S02]  /*256c0*/  IADD3 R170, R3, 0x21, RZ ;  /* 0x0000002103aa7810 */ /* 0x000fe40007ffe0ff */
[----:B------:R-:W-:Y:S01]  /*256d0*/  FSEL R169, R6, -INF , !P6 ;  /* 0xff80000006a97808 */ /* 0x000fe20007000000 */
[----:B--2---:R-:W-:Y:S01]  /*256e0*/  FFMA.FTZ R8, -R243, R191, R8 ;  /* 0x000000bff3087223 */ /* 0x004fe20000010108 */
[----:B------:R-:W-:Y:S01]  /*256f0*/  FSEL R5, R5, -INF , !P3 ;  /* 0xff80000005057808 */ /* 0x000fe20005800000 */
[----:B------:R-:W-:Y:S01]  /*25700*/  IMAD.IADD R173, R249, 0x1, -R170 ;  /* 0x00000001f9ad7824 */ /* 0x000fe200078e0aaa */
[C---:B------:R-:W-:Y:S02]  /*25710*/  ISETP.GE.AND P6, PT, R186.reuse, R248, PT ;  /* 0x000000f8ba00720c */ /* 0x040fe40003fc6270 */
[----:B------:R-:W-:Y:S01]  /*25720*/  ISETP.GE.AND P3, PT, R186, R245, PT ;  /* 0x000000f5ba00720c */ /* 0x000fe20003f66270 */
[----:B------:R-:W2:Y:S01]  /*25730*/  I2F R180, R180 ;  /* 0x000000b400b47306 */ /* 0x000ea20000201400 */
[----:B------:R-:W-:Y:S02]  /*25740*/  IABS R164, R173 ;  /* 0x000000ad00a47213 */ /* 0x000fe40000000000 */
[----:B------:R-:W-:Y:S01]  /*25750*/  IADD3 R173, R246, -R186, RZ ;  /* 0x800000baf6ad7210 */ /* 0x000fe20007ffe0ff */
[----:B---3--:R-:W-:Y:S01]  /*25760*/  FFMA.FTZ R16, -R243, R183, R16 ;  /* 0x000000b7f3107223 */ /* 0x008fe20000010110 */
[C---:B------:R-:W-:Y:S02]  /*25770*/  ISETP.GE.OR P3, PT, R186.reuse, R244, !P3 ;  /* 0x000000f4ba00720c */ /* 0x040fe40005f66670 */
[-C--:B------:R-:W-:Y:S02]  /*25780*/  ISETP.GE.OR P6, PT, R186, R247.reuse, !P6 ;  /* 0x000000f7ba00720c */ /* 0x080fe400077c6670 */
[----:B------:R-:W-:Y:S01]  /*25790*/  IADD3 R166, R3, 0x28, RZ ;  /* 0x0000002803a67810 */ /* 0x000fe20007ffe0ff */
[----:B------:R-:W3:Y:S01]  /*257a0*/  I2F R168, R164 ;  /* 0x000000a400a87306 */ /* 0x000ee20000201400 */
[----:B------:R-:W-:Y:S02]  /*257b0*/  FSEL R194, R12, -INF , !P6 ;  /* 0xff8000000cc27808 */ /* 0x000fe40007000000 */
[----:B------:R-:W-:Y:S01]  /*257c0*/  ISETP.GE.AND P6, PT, R181, R248, PT ;  /* 0x000000f8b500720c */ /* 0x000fe20003fc6270 */
[----:B------:R-:W-:Y:S01]  /*257d0*/  IMAD.IADD R175, R249, 0x1, -R166 ;  /* 0x00000001f9af7824 */ /* 0x000fe200078e0aa6 */
[----:B------:R-:W-:Y:S01]  /*257e0*/  FSEL R8, R8, -INF , !P1 ;  /* 0xff80000008087808 */ /* 0x000fe20004800000 */
[----:B-1----:R-:W-:Y:S01]  /*257f0*/  FFMA.FTZ R13, -R243, R190, R13 ;  /* 0x000000bef30d7223 */ /* 0x002fe2000001010d */
[C---:B------:R-:W-:Y:S02]  /*25800*/  ISETP.GE.AND P1, PT, R182.reuse, R248, PT ;  /* 0x000000f8b600720c */ /* 0x040fe40003f26270 */
[----:B------:R-:W-:Y:S01]  /*25810*/  ISETP.GE.OR P6, PT, R181, R247, !P6 ;  /* 0x000000f7b500720c */ /* 0x000fe200077c6670 */
[----:B------:R-:W1:Y:S01]  /*25820*/  I2F R192, R192 ;  /* 0x000000c000c07306 */ /* 0x000e620000201400 */
[----:B------:R-:W-:Y:S02]  /*25830*/  IABS R175, R175 ;  /* 0x000000af00af7213 */ /* 0x000fe40000000000 */
[----:B------:R-:W-:Y:S01]  /*25840*/  ISETP.GE.OR P1, PT, R182, R247, !P1 ;  /* 0x000000f7b600720c */ /* 0x000fe20004f26670 */
[----:B--2---:R-:W-:Y:S01]  /*25850*/  FFMA.FTZ R17, -R243, R180, R17 ;  /* 0x000000b4f3117223 */ /* 0x004fe20000010111 */
[----:B------:R-:W-:Y:S02]  /*25860*/  FSEL R196, R16, -INF , !P6 ;  /* 0xff80000010c47808 */ /* 0x000fe40007000000 */
[----:B------:R-:W-:Y:S02]  /*25870*/  ISETP.GE.AND P6, PT, R179, R248, PT ;  /* 0x000000f8b300720c */ /* 0x000fe40003fc6270 */
[C---:B------:R-:W-:Y:S01]  /*25880*/  IADD3 R174, R246.reuse, -R182, RZ ;  /* 0x800000b6f6ae7210 */ /* 0x040fe20007ffe0ff */
[----:B------:R-:W2:Y:S01]  /*25890*/  I2F R177, R177 ;  /* 0x000000b100b17306 */ /* 0x000ea20000201400 */
[----:B------:R-:W-:Y:S02]  /*258a0*/  ISETP.GE.AND P2, PT, R189, R248, PT ;  /* 0x000000f8bd00720c */ /* 0x000fe40003f46270 */
[----:B------:R-:W-:Y:S01]  /*258b0*/  FSEL R195, R13, -INF , !P1 ;  /* 0xff8000000dc37808 */ /* 0x000fe20004800000 */
[----:B---3--:R-:W-:Y:S01]  /*258c0*/  FFMA.FTZ R21, -R243, R168, R21 ;  /* 0x000000a8f3157223 */ /* 0x008fe20000010115 */
[----:B------:R-:W-:Y:S02]  /*258d0*/  IABS R164, R173 ;  /* 0x000000ad00a47213 */ /* 0x000fe40000000000 */
[----:B------:R-:W-:Y:S02]  /*258e0*/  ISETP.GE.AND P4, PT, R189, R245, PT ;  /* 0x000000f5bd00720c */ /* 0x000fe40003f86270 */
[-C--:B------:R-:W-:Y:S01]  /*258f0*/  ISETP.GE.OR P6, PT, R179, R247.reuse, !P6 ;  /* 0x000000f7b300720c */ /* 0x080fe200077c6670 */
[----:B------:R-:W3:Y:S01]  /*25900*/  I2F R173, R164 ;  /* 0x000000a400ad7306 */ /* 0x000ee20000201400 */
[----:B------:R-:W-:Y:S02]  /*25910*/  IABS R174, R174 ;  /* 0x000000ae00ae7213 */ /* 0x000fe40000000000 */
[----:B------:R-:W-:Y:S01]  /*25920*/  IADD3 R6, R3, 0x30, RZ ;  /* 0x0000003003067810 */ /* 0x000fe20007ffe0ff */
[----:B-1----:R-:W-:Y:S01]  /*25930*/  FFMA.FTZ R9, -R243, R192, R9 ;  /* 0x000000c0f3097223 */ /* 0x002fe20000010109 */
[C---:B------:R-:W-:Y:S02]  /*25940*/  ISETP.GE.OR P2, PT, R189.reuse, R247, !P2 ;  /* 0x000000f7bd00720c */ /* 0x040fe40005746670 */
[----:B------:R-:W-:Y:S01]  /*25950*/  ISETP.GE.OR P4, PT, R189, R244, !P4 ;  /* 0x000000f4bd00720c */ /* 0x000fe20006786670 */
[----:B------:R-:W-:Y:S01]  /*25960*/  IMAD.IADD R191, R249, 0x1, -R6 ;  /* 0x00000001f9bf7824 */ /* 0x000fe200078e0a06 */
[----:B------:R-:W-:Y:S01]  /*25970*/  IADD3 R189, R246, -R181, RZ ;  /* 0x800000b5f6bd7210 */ /* 0x000fe20007ffe0ff */
[----:B------:R-:W1:Y:S01]  /*25980*/  I2F R188, R188 ;  /* 0x000000bc00bc7306 */ /* 0x000e620000201400 */
[----:B------:R-:W-:Y:S02]  /*25990*/  FSEL R197, R17, -INF , !P6 ;  /* 0xff80000011c57808 */ /* 0x000fe40007000000 */
[----:B------:R-:W-:Y:S01]  /*259a0*/  ISETP.GE.AND P6, PT, R172, R248, PT ;  /* 0x000000f8ac00720c */ /* 0x000fe20003fc6270 */
[----:B--2---:R-:W-:Y:S01]  /*259b0*/  FFMA.FTZ R20, -R243, R177, R20 ;  /* 0x000000b1f3147223 */ /* 0x004fe20000010114 */
[----:B------:R-:W-:Y:S02]  /*259c0*/  FSEL R9, R9, -INF , !P2 ;  /* 0xff80000009097808 */ /* 0x000fe40005000000 */
[----:B------:R-:W-:Y:S02]  /*259d0*/  ISETP.GE.AND P2, PT, R182, R245, PT ;  /* 0x000000f5b600720c */ /* 0x000fe40003f46270 */
[----:B------:R-:W-:Y:S01]  /*259e0*/  IABS R189, R189 ;  /* 0x000000bd00bd7213 */ /* 0x000fe20000000000 */
[----:B------:R-:W2:Y:S01]  /*259f0*/  I2F R175, R175 ;  /* 0x000000af00af7306 */ /* 0x000ea20000201400 */
[----:B------:R-:W-:Y:S02]  /*25a00*/  ISETP.GE.OR P6, PT, R172, R247, !P6 ;  /* 0x000000f7ac00720c */ /* 0x000fe400077c6670 */
[----:B------:R-:W-:Y:S01]  /*25a10*/  ISETP.GE.OR P2, PT, R182, R244, !P2 ;  /* 0x000000f4b600720c */ /* 0x000fe20005746670 */
[----:B---3--:R-:W-:Y:S01]  /*25a20*/  FFMA.FTZ R14, -R243, R173, R14 ;  /* 0x000000adf30e7223 */ /* 0x008fe2000001010e */
[C---:B------:R-:W-:Y:S02]  /*25a30*/  IADD3 R164, R3.reuse, 0x29, RZ ;  /* 0x0000002903a47810 */ /* 0x040fe40007ffe0ff */
[----:B------:R-:W-:Y:S02]  /*25a40*/  IADD3 R12, R3, 0x31, RZ ;  /* 0x00000031030c7810 */ /* 0x000fe40007ffe0ff */
[----:B------:R-:W-:Y:S01]  /*25a50*/  IABS R191, R191 ;  /* 0x000000bf00bf7213 */ /* 0x000fe20000000000 */
[----:B------:R-:W-:Y:S01]  /*25a60*/  IMAD.IADD R4, R249, 0x1, -R164 ;  /* 0x00000001f9047824 */ /* 0x000fe200078e0aa4 */
[----:B------:R-:W3:Y:S01]  /*25a70*/  I2F R174, R174 ;  /* 0x000000ae00ae7306 */ /* 0x000ee20000201400 */
[----:B------:R-:W-:Y:S01]  /*25a80*/  FSEL R187, R20, -INF , !P6 ;  /* 0xff80000014bb7808 */ /* 0x000fe20007000000 */
[----:B------:R-:W-:Y:S01]  /*25a90*/  IMAD.IADD R20, R246, 0x1, -R170 ;  /* 0x00000001f6147824 */ /* 0x000fe200078e0aaa */
[C---:B------:R-:W-:Y:S01]  /*25aa0*/  ISETP.GE.AND P6, PT, R170.reuse, R248, PT ;  /* 0x000000f8aa00720c */ /* 0x040fe20003fc6270 */
[----:B-1----:R-:W-:Y:S01]  /*25ab0*/  FFMA.FTZ R7, -R243, R188, R7 ;  /* 0x000000bcf3077223 */ /* 0x002fe20000010107 */
[----:B------:R-:W-:Y:S02]  /*25ac0*/  IABS R4, R4 ;  /* 0x0000000400047213 */ /* 0x000fe40000000000 */
[----:B------:R-:W-:Y:S02]  /*25ad0*/  ISETP.GE.OR P6, PT, R170, R247, !P6 ;  /* 0x000000f7aa00720c */ /* 0x000fe400077c6670 */
[----:B------:R-:W-:Y:S01]  /*25ae0*/  FSEL R7, R7, -INF , !P0 ;  /* 0xff80000007077808 */ /* 0x000fe20004000000 */
[----:B------:R-:W1:Y:S01]  /*25af0*/  I2F R186, R4 ;  /* 0x0000000400ba7306 */ /* 0x000e620000201400 */
[----:B------:R-:W-:Y:S02]  /*25b00*/  ISETP.GE.AND P0, PT, R179, R245, PT ;  /* 0x000000f5b300720c */ /* 0x000fe40003f06270 */
[----:B------:R-:W-:Y:S01]  /*25b10*/  FSEL R193, R21, -INF , !P6 ;  /* 0xff80000015c17808 */ /* 0x000fe20007000000 */
[----:B--2---:R-:W-:Y:S01]  /*25b20*/  FFMA.FTZ R24, -R243, R175, R24 ;  /* 0x000000aff3187223 */ /* 0x004fe20000010118 */
[C---:B------:R-:W-:Y:S02]  /*25b30*/  ISETP.GE.AND P6, PT, R166.reuse, R248, PT ;  /* 0x000000f8a600720c */ /* 0x040fe40003fc6270 */
[----:B------:R-:W-:Y:S02]  /*25b40*/  ISETP.GE.OR P0, PT, R179, R244, !P0 ;  /* 0x000000f4b300720c */ /* 0x000fe40004706670 */
[----:B------:R-:W-:Y:S01]  /*25b50*/  ISETP.GE.OR P6, PT, R166, R247, !P6 ;  /* 0x000000f7a600720c */ /* 0x000fe200077c6670 */
[----:B------:R-:W2:Y:S01]  /*25b60*/  I2F R182, R189 ;  /* 0x000000bd00b67306 */ /* 0x000ea20000201400 */
[----:B------:R-:W-:Y:S02]  /*25b70*/  FSEL R198, R14, -INF , !P3 ;  /* 0xff8000000ec67808 */ /* 0x000fe40005800000 */
[----:B------:R-:W-:Y:S01]  /*25b80*/  FSEL R192, R24, -INF , !P6 ;  /* 0xff80000018c07808 */ /* 0x000fe20007000000 */
[C---:B---3--:R-:W-:Y:S01]  /*25b90*/  FFMA.FTZ R15, -R243.reuse, R174, R15 ;  /* 0x000000aef30f7223 */ /* 0x048fe2000001010f */
[----:B------:R-:W-:Y:S02]  /*25ba0*/  ISETP.GE.AND P6, PT, R164, R248, PT ;  /* 0x000000f8a400720c */ /* 0x000fe40003fc6270 */
[----:B------:R-:W-:Y:S02]  /*25bb0*/  ISETP.GE.AND P3, PT, R166, R245, PT ;  /* 0x000000f5a600720c */ /* 0x000fe40003f66270 */
[----:B------:R-:W-:Y:S01]  /*25bc0*/  ISETP.GE.OR P6, PT, R164, R247, !P6 ;  /* 0x000000f7a400720c */ /* 0x000fe200077c6670 */
[----:B------:R-:W3:Y:S01]  /*25bd0*/  I2F R183, R191 ;  /* 0x000000bf00b77306 */ /* 0x000ee20000201400 */
[----:B------:R-:W-:Y:S02]  /*25be0*/  ISETP.GE.OR P3, PT, R166, R244, !P3 ;  /* 0x000000f4a600720c */ /* 0x000fe40005f66670 */
[C---:B------:R-:W-:Y:S01]  /*25bf0*/  IADD3 R166, R246.reuse, -R166, RZ ;  /* 0x800000a6f6a67210 */ /* 0x040fe20007ffe0ff */
[----:B-1----:R-:W-:Y:S01]  /*25c00*/  FFMA.FTZ R25, -R243, R186, R25 ;  /* 0x000000baf3197223 */ /* 0x002fe20000010119 */
[C---:B------:R-:W-:Y:S01]  /*25c10*/  IADD3 R4, R246.reuse, -R179, RZ ;  /* 0x800000b3f6047210 */ /* 0x040fe20007ffe0ff */
[----:B------:R-:W-:Y:S01]  /*25c20*/  IMAD.IADD R179, R246, 0x1, -R172 ;  /* 0x00000001f6b37824 */ /* 0x000fe200078e0aac */
[----:B------:R-:W-:Y:S02]  /*25c30*/  FSEL R199, R15, -INF , !P2 ;  /* 0xff8000000fc77808 */ /* 0x000fe40005000000 */
[----:B------:R-:W-:Y:S01]  /*25c40*/  IABS R4, R4 ;  /* 0x0000000400047213 */ /* 0x000fe20000000000 */
[----:B------:R-:W1:Y:S01]  /*25c50*/  I2F R178, R178 ;  /* 0x000000b200b27306 */ /* 0x000e620000201400 */
[----:B------:R-:W-:Y:S02]  /*25c60*/  IABS R166, R166 ;  /* 0x000000a600a67213 */ /* 0x000fe40000000000 */
[----:B------:R-:W-:Y:S01]  /*25c70*/  IABS R20, R20 ;  /* 0x0000001400147213 */ /* 0x000fe20000000000 */
[----:B------:R-:W-:Y:S01]  /*25c80*/  IMAD.MOV.U32 R13, RZ, RZ, R4 ;  /* 0x000000ffff0d7224 */ /* 0x000fe200078e0004 */
[----:B------:R-:W-:Y:S01]  /*25c90*/  IADD3 R4, R249, -R12, RZ ;  /* 0x8000000cf9047210 */ /* 0x000fe20007ffe0ff */
[----:B--2---:R-:W-:Y:S01]  /*25ca0*/  FFMA.FTZ R18, -R243, R182, R18 ;  /* 0x000000b6f3127223 */ /* 0x004fe20000010112 */
[----:B------:R-:W-:Y:S02]  /*25cb0*/  FSEL R189, R25, -INF , !P6 ;  /* 0xff80000019bd7808 */ /* 0x000fe40007000000 */
[----:B------:R-:W-:Y:S01]  /*25cc0*/  IABS R4, R4 ;  /* 0x0000000400047213 */ /* 0x000fe20000000000 */
[----:B------:R-:W2:Y:S01]  /*25cd0*/  I2F R16, R13 ;  /* 0x0000000d00107306 */ /* 0x000ea20000201400 */
[----:B------:R-:W-:Y:S02]  /*25ce0*/  ISETP.GE.AND P6, PT, R6, R248, PT ;  /* 0x000000f80600720c */ /* 0x000fe40003fc6270 */
[----:B------:R-:W-:Y:S01]  /*25cf0*/  ISETP.GE.AND P2, PT, R164, R245, PT ;  /* 0x000000f5a400720c */ /* 0x000fe20003f46270 */
[----:B---3--:R-:W-:Y:S01]  /*25d00*/  FFMA.FTZ R28, -R243, R183, R28 ;  /* 0x000000b7f31c7223 */ /* 0x008fe2000001011c */
[----:B------:R-:W-:Y:S02]  /*25d10*/  ISETP.GE.OR P6, PT, R6, R247, !P6 ;  /* 0x000000f70600720c */ /* 0x000fe400077c6670 */
[CC--:B------:R-:W-:Y:S02]  /*25d20*/  ISETP.GE.AND P1, PT, R181.reuse, R245.reuse, PT ;  /* 0x000000f5b500720c */ /* 0x0c0fe40003f26270 */
[-C--:B------:R-:W-:Y:S01]  /*25d30*/  ISETP.GE.OR P2, PT, R164, R244.reuse, !P2 ;  /* 0x000000f4a400720c */ /* 0x080fe20005746670 */
[----:B------:R-:W3:Y:S01]  /*25d40*/  I2F R180, R4 ;  /* 0x0000000400b47306 */ /* 0x000ee20000201400 */
[----:B------:R-:W-:Y:S01]  /*25d50*/  IMAD.IADD R164, R246, 0x1, -R164 ;  /* 0x00000001f6a47824 */ /* 0x000fe200078e0aa4 */
[----:B------:R-:W-:Y:S01]  /*25d60*/  ISETP.GE.OR P1, PT, R181, R244, !P1 ;  /* 0x000000f4b500720c */ /* 0x000fe20004f26670 */
[C---:B-1----:R-:W-:Y:S03]  /*25d70*/  FFMA.FTZ R10, -R243.reuse, R178, R10 ;  /* 0x000000b2f30a7223 */ /* 0x042fe6000001010a */
[----:B------:R-:W-:Y:S02]  /*25d80*/  IABS R164, R164 ;  /* 0x000000a400a47213 */ /* 0x000fe40000000000 */
[----:B------:R-:W-:Y:S02]  /*25d90*/  FSEL R252, R18, -INF , !P1 ;  /* 0xff80000012fc7808 */ /* 0x000fe40004800000 */
[----:B------:R-:W1:Y:S01]  /*25da0*/  I2F R176, R176 ;  /* 0x000000b000b07306 */ /* 0x000e620000201400 */
[----:B------:R-:W-:Y:S02]  /*25db0*/  ISETP.GE.AND P1, PT, R6, R245, PT ;  /* 0x000000f50600720c */ /* 0x000fe40003f26270 */
[----:B------:R-:W-:Y:S01]  /*25dc0*/  FSEL R10, R10, -INF , !P5 ;  /* 0xff8000000a0a7808 */ /* 0x000fe20006800000 */
[----:B--2---:R-:W-:Y:S01]  /*25dd0*/  FFMA.FTZ R19, -R243, R16, R19 ;  /* 0x00000010f3137223 */ /* 0x004fe20000010113 */
[----:B------:R-:W-:Y:S02]  /*25de0*/  IABS R13, R179 ;  /* 0x000000b3000d7213 */ /* 0x000fe40000000000 */
[----:B------:R-:W-:Y:S02]  /*25df0*/  FMNMX.FTZ R16, R171, R2, !PT ;  /* 0x00000002ab107209 */ /* 0x000fe40007810000 */
[----:B------:R-:W-:Y:S01]  /*25e00*/  FSEL R179, R28, -INF , !P6 ;  /* 0xff8000001cb37808 */ /* 0x000fe20007000000 */
[----:B------:R-:W2:Y:S01]  /*25e10*/  I2F R14, R166 ;  /* 0x000000a6000e7306 */ /* 0x000ea20000201400 */
[----:B------:R-:W-:Y:S01]  /*25e20*/  FMNMX.FTZ R15, R5, R16, !PT ;  /* 0x00000010050f7209 */ /* 0x000fe20007810000 */
[----:B------:R-:W-:Y:S01]  /*25e30*/  IMAD.MOV.U32 R28, RZ, RZ, R187 ;  /* 0x000000ffff1c7224 */ /* 0x000fe200078e00bb */
[----:B------:R-:W-:Y:S01]  /*25e40*/  FSEL R24, R19, -INF , !P0 ;  /* 0xff80000013187808 */ /* 0x000fe20004000000 */
[----:B---3--:R-:W-:Y:S01]  /*25e50*/  FFMA.FTZ R29, -R243, R180, R29 ;  /* 0x000000b4f31d7223 */ /* 0x008fe2000001011d */
[----:B------:R-:W-:Y:S02]  /*25e60*/  FMNMX.FTZ R16, R8, R15, !PT ;  /* 0x0000000f08107209 */ /* 0x000fe40007810000 */
[C---:B------:R-:W-:Y:S02]  /*25e70*/  ISETP.GE.AND P6, PT, R12.reuse, R248, PT ;  /* 0x000000f80c00720c */ /* 0x040fe40003fc6270 */
[C---:B------:R-:W-:Y:S01]  /*25e80*/  ISETP.GE.AND P0, PT, R12.reuse, R245, PT ;  /* 0x000000f50c00720c */ /* 0x040fe20003f06270 */
[----:B------:R-:W3:Y:S01]  /*25e90*/  I2F R13, R13 ;  /* 0x0000000d000d7306 */ /* 0x000ee20000201400 */
[----:B------:R-:W-:Y:S02]  /*25ea0*/  FMNMX.FTZ R15, R9, R16, !PT ;  /* 0x00000010090f7209 */ /* 0x000fe40007810000 */
[----:B------:R-:W-:Y:S01]  /*25eb0*/  IADD3 R4, R3, 0x38, RZ ;  /* 0x0000003803047810 */ /* 0x000fe20007ffe0ff */
[----:B-1----:R-:W-:Y:S01]  /*25ec0*/  FFMA.FTZ R11, -R243, R176, R11 ;  /* 0x000000b0f30b7223 */ /* 0x002fe2000001010b */
[C---:B------:R-:W-:Y:S02]  /*25ed0*/  ISETP.GE.OR P6, PT, R12.reuse, R247, !P6 ;  /* 0x000000f70c00720c */ /* 0x040fe400077c6670 */
[----:B------:R-:W-:Y:S02]  /*25ee0*/  ISETP.GE.OR P0, PT, R12, R244, !P0 ;  /* 0x000000f40c00720c */ /* 0x000fe40004706670 */
[----:B------:R-:W-:Y:S01]  /*25ef0*/  IADD3 R16, R246, -R12, RZ ;  /* 0x8000000cf6107210 */ /* 0x000fe20007ffe0ff */
[----:B------:R-:W1:Y:S01]  /*25f00*/  I2F R20, R20 ;  /* 0x0000001400147306 */ /* 0x000e620000201400 */
[----:B------:R-:W-:Y:S02]  /*25f10*/  FMNMX.FTZ R12, R194, R15, !PT ;  /* 0x0000000fc20c7209 */ /* 0x000fe40007810000 */
[----:B------:R-:W-:Y:S01]  /*25f20*/  IADD3 R17, R249, -R4, RZ ;  /* 0x80000004f9117210 */ /* 0x000fe20007ffe0ff */
[----:B--2---:R-:W-:Y:S01]  /*25f30*/  FFMA.FTZ R26, -R243, R14, R26 ;  /* 0x0000000ef31a7223 */ /* 0x004fe2000001011a */
[----:B------:R-:W-:Y:S02]  /*25f40*/  FMNMX.FTZ R15, R195, R12, !PT ;  /* 0x0000000cc30f7209 */ /* 0x000fe40007810000 */
[----:B------:R-:W-:Y:S02]  /*25f50*/  FMNMX.FTZ R12, R169, R0, !PT ;  /* 0x00000000a90c7209 */ /* 0x000fe40007810000 */
[----:B------:R-:W-:Y:S02]  /*25f60*/  IADD3 R3, R3, 0x39, RZ ;  /* 0x0000003903037810 */ /* 0x000fe40007ffe0ff */
[----:B------:R-:W-:Y:S02]  /*25f70*/  IABS R17, R17 ;  /* 0x0000001100117213 */ /* 0x000fe40000000000 */
[----:B------:R-:W-:Y:S01]  /*25f80*/  FMNMX.FTZ R18, R196, R15, !PT ;  /* 0x0000000fc4127209 */ /* 0x000fe20007810000 */
[----:B---3--:R-:W-:Y:S01]  /*25f90*/  FFMA.FTZ R22, -R243, R13, R22 ;  /* 0x0000000df3167223 */ /* 0x008fe20000010116 */
[----:B------:R-:W-:Y:S02]  /*25fa0*/  FMNMX.FTZ R15, R7, R12, !PT ;  /* 0x0000000c070f7209 */ /* 0x000fe40007810000 */
[----:B------:R-:W-:Y:S01]  /*25fb0*/  IADD3 R168, R249, -R3, RZ ;  /* 0x80000003f9a87210 */ /* 0x000fe20007ffe0ff */
[----:B------:R-:W2:Y:S01]  /*25fc0*/  I2F R17, R17 ;  /* 0x0000001100117306 */ /* 0x000ea20000201400 */
[----:B------:R-:W-:Y:S02]  /*25fd0*/  ISETP.GE.OR P1, PT, R6, R244, !P1 ;  /* 0x000000f40600720c */ /* 0x000fe40004f26670 */
[----:B------:R-:W-:Y:S02]  /*25fe0*/  IADD3 R13, R246, -R6, RZ ;  /* 0x80000006f60d7210 */ /* 0x000fe40007ffe0ff */
[----:B------:R-:W-:Y:S01]  /*25ff0*/  MOV R6, R164 ;  /* 0x000000a400067202 */ /* 0x000fe20000000f00 */
[----:B-1----:R-:W-:Y:S01]  /*26000*/  FFMA.FTZ R23, -R243, R20, R23 ;  /* 0x00000014f3177223 */ /* 0x002fe20000010117 */
[----:B------:R-:W-:Y:S02]  /*26010*/  FSEL R11, R11, -INF , !P4 ;  /* 0xff8000000b0b7808 */ /* 0x000fe40006000000 */
[----:B------:R-:W-:Y:S02]  /*26020*/  FMNMX.FTZ R18, R197, R18, !PT ;  /* 0x00000012c5127209 */ /* 0x000fe40007810000 */
[----:B------:R-:W-:Y:S01]  /*26030*/  FMNMX.FTZ R12, R10, R15, !PT ;  /* 0x0000000f0a0c7209 */ /* 0x000fe20007810000 */
[----:B------:R-:W1:Y:S01]  /*26040*/  I2F R6, R6 ;  /* 0x0000000600067306 */ /* 0x000e620000201400 */
[----:B------:R-:W-:Y:S02]  /*26050*/  IABS R13, R13 ;  /* 0x0000000d000d7213 */ /* 0x000fe40000000000 */
[----:B------:R-:W-:Y:S02]  /*26060*/  IABS R168, R168 ;  /* 0x000000a800a87213 */ /* 0x000fe40000000000 */
[----:B------:R-:W-:Y:S02]  /*26070*/  FMNMX.FTZ R18, R28, R18, !PT ;  /* 0x000000121c127209 */ /* 0x000fe40007810000 */
[----:B------:R-:W-:Y:S01]  /*26080*/  FMNMX.FTZ R15, R11, R12, !PT ;  /* 0x0000000c0b0f7209 */ /* 0x000fe20007810000 */
[C---:B------:R-:W-:Y:S01]  /*26090*/  IMAD.IADD R12, R246.reuse, 0x1, -R3 ;  /* 0x00000001f60c7824 */ /* 0x040fe200078e0a03 */
[----:B------:R-:W-:Y:S01]  /*260a0*/  IABS R16, R16 ;  /* 0x0000001000107213 */ /* 0x000fe20000000000 */
[----:B------:R-:W3:Y:S01]  /*260b0*/  I2F R13, R13 ;  /* 0x0000000d000d7306 */ /* 0x000ee20000201400 */
[----:B------:R-:W-:Y:S01]  /*260c0*/  IADD3 R14, R246, -R4, RZ ;  /* 0x80000004f60e7210 */ /* 0x000fe20007ffe0ff */
[----:B--2---:R-:W-:Y:S01]  /*260d0*/  FFMA.FTZ R32, -R243, R17, R32 ;  /* 0x00000011f3207223 */ /* 0x004fe20000010120 */
[----:B------:R-:W-:Y:S02]  /*260e0*/  FMNMX.FTZ R20, R198, R15, !PT ;  /* 0x0000000fc6147209 */ /* 0x000fe40007810000 */
[----:B------:R-:W-:Y:S02]  /*260f0*/  FMNMX.FTZ R18, R193, R18, !PT ;  /* 0x00000012c1127209 */ /* 0x000fe40007810000 */
[----:B------:R-:W-:Y:S02]  /*26100*/  IABS R14, R14 ;  /* 0x0000000e000e7213 */ /* 0x000fe40000000000 */
[----:B------:R-:W-:Y:S01]  /*26110*/  FMNMX.FTZ R15, R199, R20, !PT ;  /* 0x00000014c70f7209 */ /* 0x000fe20007810000 */
[----:B------:R-:W2:Y:S01]  /*26120*/  I2F R168, R168 ;  /* 0x000000a800a87306 */ /* 0x000ea20000201400 */
[-C--:B------:R-:W-:Y:S02]  /*26130*/  ISETP.GE.AND P5, PT, R172, R245.reuse, PT ;  /* 0x000000f5ac00720c */ /* 0x080fe40003fa6270 */
[----:B------:R-:W-:Y:S01]  /*26140*/  FMNMX.FTZ R18, R192, R18, !PT ;  /* 0x00000012c0127209 */ /* 0x000fe20007810000 */
[----:B-1----:R-:W-:Y:S01]  /*26150*/  FFMA.FTZ R27, -R243, R6, R27 ;  /* 0x00000006f31b7223 */ /* 0x002fe2000001011b */
[----:B------:R-:W-:Y:S02]  /*26160*/  IABS R12, R12 ;  /* 0x0000000c000c7213 */ /* 0x000fe40000000000 */
[----:B------:R-:W-:Y:S02]  /*26170*/  ISETP.GE.OR P5, PT, R172, R244, !P5 ;  /* 0x000000f4ac00720c */ /* 0x000fe40006fa6670 */
[----:B------:R-:W-:Y:S01]  /*26180*/  ISETP.GE.AND P4, PT, R170, R245, PT ;  /* 0x000000f5aa00720c */ /* 0x000fe20003f86270 */
[----:B------:R-:W1:Y:S01]  /*26190*/  I2F R16, R16 ;  /* 0x0000001000107306 */ /* 0x000e620000201400 */
[----:B------:R-:W-:Y:S02]  /*261a0*/  FMNMX.FTZ R18, R189, R18, !PT ;  /* 0x00000012bd127209 */ /* 0x000fe40007810000 */
[----:B------:R-:W-:Y:S01]  /*261b0*/  FMNMX.FTZ R15, R252, R15, !PT ;  /* 0x0000000ffc0f7209 */ /* 0x000fe20007810000 */
[----:B---3--:R-:W-:Y:S01]  /*261c0*/  FFMA.FTZ R30, -R243, R13, R30 ;  /* 0x0000000df31e7223 */ /* 0x008fe2000001011e */
[----:B------:R-:W-:Y:S02]  /*261d0*/  FSEL R177, R29, -INF , !P6 ;  /* 0xff8000001db17808 */ /* 0x000fe40007000000 */
[----:B------:R-:W-:Y:S02]  /*261e0*/  FSEL R25, R22, -INF , !P5 ;  /* 0xff80000016197808 */ /* 0x000fe40006800000 */
[----:B------:R-:W-:Y:S01]  /*261f0*/  ISETP.GE.OR P4, PT, R170, R244, !P4 ;  /* 0x000000f4aa00720c */ /* 0x000fe20006786670 */
[----:B------:R-:W3:Y:S01]  /*26200*/  I2F R14, R14 ;  /* 0x0000000e000e7306 */ /* 0x000ee20000201400 */
[----:B------:R-:W-:Y:S02]  /*26210*/  FMNMX.FTZ R15, R24, R15, !PT ;  /* 0x0000000f180f7209 */ /* 0x000fe40007810000 */
[----:B------:R-:W-:Y:S01]  /*26220*/  FMNMX.FTZ R18, R179, R18, !PT ;  /* 0x00000012b3127209 */ /* 0x000fe20007810000 */
[----:B--2---:R-:W-:Y:S01]  /*26230*/  FFMA.FTZ R33, -R243, R168, R33 ;  /* 0x000000a8f3217223 */ /* 0x004fe20000010121 */
[----:B------:R-:W-:Y:S02]  /*26240*/  FSEL R183, R23, -INF , !P4 ;  /* 0xff80000017b77808 */ /* 0x000fe40006000000 */
[----:B------:R-:W-:Y:S01]  /*26250*/  FMNMX.FTZ R17, R177, R18, !PT ;  /* 0x00000012b1117209 */ /* 0x000fe20007810000 */
[----:B------:R-:W-:Y:S01]  /*26260*/  LDSM.16.MT88.4 R20, [R217+0x10000] ;  /* 0x01000000d914783b */ /* 0x000fe20000004200 */
[----:B------:R-:W-:Y:S01]  /*26270*/  FMNMX.FTZ R18, R25, R15, !PT ;  /* 0x0000000f19127209 */ /* 0x000fe20007810000 */
[----:B------:R-:W2:Y:S01]  /*26280*/  I2F R12, R12 ;  /* 0x0000000c000c7306 */ /* 0x000ea20000201400 */
[CC--:B------:R-:W-:Y:S02]  /*26290*/  ISETP.GE.AND P6, PT, R4.reuse, R248.reuse, PT ;  /* 0x000000f80400720c */ /* 0x0c0fe40003fc6270 */
[----:B------:R-:W-:Y:S01]  /*262a0*/  ISETP.GE.AND P5, PT, R3, R248, PT ;  /* 0x000000f80300720c */ /* 0x000fe20003fa6270 */
[----:B-1----:R-:W-:Y:S01]  /*262b0*/  FFMA.FTZ R31, -R243, R16, R31 ;  /* 0x00000010f31f7223 */ /* 0x002fe2000001011f */
[----:B------:R-:W-:Y:S02]  /*262c0*/  FMNMX.FTZ R19, R183, R18, !PT ;  /* 0x00000012b7137209 */ /* 0x000fe40007810000 */
[-C--:B------:R-:W-:Y:S02]  /*262d0*/  ISETP.GE.OR P6, PT, R4, R247.reuse, !P6 ;  /* 0x000000f70400720c */ /* 0x080fe400077c6670 */
[----:B------:R-:W-:Y:S01]  /*262e0*/  FSEL R182, R26, -INF , !P3 ;  /* 0xff8000001ab67808 */ /* 0x000fe20005800000 */
[----:B------:R-:W-:Y:S01]  /*262f0*/  IMAD.MOV.U32 R26, RZ, RZ, R193 ;  /* 0x000000ffff1a7224 */ /* 0x000fe200078e00c1 */
[----:B------:R-:W-:Y:S02]  /*26300*/  ISETP.GE.OR P5, PT, R3, R247, !P5 ;  /* 0x000000f70300720c */ /* 0x000fe40006fa6670 */
[----:B------:R-:W-:Y:S01]  /*26310*/  FSEL R178, R32, -INF , !P6 ;  /* 0xff80000020b27808 */ /* 0x000fe20007000000 */
[----:B---3--:R-:W-:Y:S01]  /*26320*/  FFMA.FTZ R34, -R243, R14, R34 ;  /* 0x0000000ef3227223 */ /* 0x008fe20000010122 */
[----:B------:R-:W-:Y:S02]  /*26330*/  FSEL R181, R27, -INF , !P2 ;  /* 0xff8000001bb57808 */ /* 0x000fe40005000000 */
[----:B------:R-:W-:Y:S02]  /*26340*/  FMNMX.FTZ R6, R182, R19, !PT ;  /* 0x00000013b6067209 */ /* 0x000fe40007810000 */
[----:B------:R-:W-:Y:S02]  /*26350*/  FSEL R176, R33, -INF , !P5 ;  /* 0xff80000021b07808 */ /* 0x000fe40006800000 */
[----:B------:R-:W-:Y:S02]  /*26360*/  FSEL R175, R30, -INF , !P1 ;  /* 0xff8000001eaf7808 */ /* 0x000fe40004800000 */
[----:B------:R-:W-:Y:S01]  /*26370*/  FMNMX.FTZ R17, R178, R17, !PT ;  /* 0x00000011b2117209 */ /* 0x000fe20007810000 */
[----:B--2---:R-:W-:Y:S01]  /*26380*/  FFMA.FTZ R35, -R243, R12, R35 ;  /* 0x0000000cf3237223 */ /* 0x004fe20000010123 */
        /* <DEDUP_REMOVED lines=9> */
[----:B------:R-:W-:Y:S02]  /*26420*/  FMNMX.FTZ R12, R174, R13, !PT ;  /* 0x0000000dae0c7209 */ /* 0x000fe40007810000 */
[----:B------:R-:W-:Y:S02]  /*26430*/  ISETP.GE.OR P1, PT, R3, R244, !P1 ;  /* 0x000000f40300720c */ /* 0x000fe40004f26670 */
[----:B------:R-:W-:Y:S02]  /*26440*/  FMNMX.FTZ R3, R173, R12, !PT ;  /* 0x0000000cad037209 */ /* 0x000fe40007810000 */
[----:B------:R-:W-:Y:S02]  /*26450*/  FSEL R166, R35, -INF , !P1 ;  /* 0xff80000023a67808 */ /* 0x000fe40004800000 */
[----:B------:R-:W-:Y:S02]  /*26460*/  MOV R32, R189 ;  /* 0x000000bd00207202 */ /* 0x000fe40000000f00 */
[----:B------:R-:W-:Y:S02]  /*26470*/  FMNMX.FTZ R6, R166, R3, !PT ;  /* 0x00000003a6067209 */ /* 0x000fe40007810000 */
[----:B------:R-:W-:Y:S03]  /*26480*/  MOV R33, R192 ;  /* 0x000000c000217202 */ /* 0x000fe60000000f00 */
        /* <DEDUP_REMOVED lines=50> */
[C---:B------:R-:W-:Y:S01]  /*267b0*/  FMUL.FTZ R4, R2.reuse, R160 ;  /* 0x000000a002047220 */ /* 0x040fe20000410000 */
[----:B------:R-:W2:Y:S01]  /*267c0*/  LDSM.16.MT88.4 R28, [R216+0x10000] ;  /* 0x01000000d81c783b */ /* 0x000ea20000004200 */
[C---:B------:R-:W-:Y:S01]  /*267d0*/  FMUL.FTZ R8, R2.reuse, R156 ;  /* 0x0000009c02087220 */ /* 0x040fe20000410000 */
[----:B------:R-:W3:Y:S01]  /*267e0*/  MUFU.EX2 R192, R192 ;  /* 0x000000c000c07308 */ /* 0x000ee20000000800 */
[C---:B------:R-:W-:Y:S01]  /*267f0*/  FMUL.FTZ R9, R2.reuse, R157 ;  /* 0x0000009d02097220 */ /* 0x040fe20000410000 */
[----:B------:R-:W-:Y:S01]  /*26800*/  MOV R156, R26 ;  /* 0x0000001a009c7202 */ /* 0x000fe20000000f00 */
[----:B------:R-:W-:Y:S01]  /*26810*/  FMUL.FTZ R17, R2, R149 ;  /* 0x0000009502117220 */ /* 0x000fe20000410000 */
[----:B------:R-:W-:Y:S01]  /*26820*/  MOV R160, R25 ;  /* 0x0000001900a07202 */ /* 0x000fe20000000f00 */
[C---:B----4-:R-:W-:Y:S01]  /*26830*/  FMUL.FTZ R6, R0.reuse, R162 ;  /* 0x000000a200067220 */ /* 0x050fe20000410000 */
[----:B------:R-:W-:Y:S01]  /*26840*/  MOV R157, R32 ;  /* 0x00000020009d7202 */ /* 0x000fe20000000f00 */
        /* <DEDUP_REMOVED lines=12> */
[----:B------:R-:W-:Y:S02]  /*26910*/  IMAD.MOV.U32 R162, RZ, RZ, R24 ;  /* 0x000000ffffa27224 */ /* 0x000fe400078e0018 */
[C---:B------:R-:W-:Y:S02]  /*26920*/  FMUL.FTZ R24, R2.reuse, R140 ;  /* 0x0000008c02187220 */ /* 0x040fe40000410000 */
[----:B------:R-:W-:Y:S01]  /*26930*/  LDSM.16.MT88.4 R140, [R215+0x12000] ;  /* 0x01200000d78c783b */ /* 0x000fe20000004200 */
[----:B------:R-:W-:Y:S01]  /*26940*/  MUFU.EX2 R189, R189 ;  /* 0x000000bd00bd7308 */ /* 0x000fe20000000800 */
[----:B------:R-:W-:Y:S02]  /*26950*/  FMUL.FTZ R32, R2, R132 ;  /* 0x0000008402207220 */ /* 0x000fe40000410000 */
[C---:B------:R-:W-:Y:S02]  /*26960*/  FMUL.FTZ R34, R0.reuse, R134 ;  /* 0x0000008600227220 */ /* 0x040fe40000410000 */
[----:B------:R-:W-:Y:S02]  /*26970*/  FMUL.FTZ R35, R0, R135 ;  /* 0x0000008700237220 */ /* 0x000fe40000410000 */
[--C-:B------:R-:W-:Y:S01]  /*26980*/  FFMA.FTZ R148, R162, R165, -R172.reuse ;  /* 0x000000a5a2947223 */ /* 0x100fe200000108ac */
[----:B------:R-:W-:Y:S01]  /*26990*/  MOV R162, R160 ;  /* 0x000000a000a27202 */ /* 0x000fe20000000f00 */
[----:B------:R-:W-:Y:S01]  /*269a0*/  IMAD.MOV.U32 R163, RZ, RZ, R33 ;  /* 0x000000ffffa37224 */ /* 0x000fe200078e0021 */
[----:B------:R-:W3:Y:S01]  /*269b0*/  MUFU.EX2 R188, R188 ;  /* 0x000000bc00bc7308 */ /* 0x000ee20000000800 */
[----:B------:R-:W-:Y:S02]  /*269c0*/  FMUL.FTZ R33, R2, R133 ;  /* 0x0000008502217220 */ /* 0x000fe40000410000 */
[----:B------:R-:W-:Y:S01]  /*269d0*/  LDSM.16.MT88.4 R132, [R216+0x12000] ;  /* 0x01200000d884783b */ /* 0x000fe20000004200 */
[----:B----4-:R-:W-:Y:S01]  /*269e0*/  F2FP.BF16.PACK_AB R169, R190, R191 ;  /* 0x000000bfbea9723e */ /* 0x010fe200000010ff */
[C---:B-----5:R-:W-:Y:S02]  /*269f0*/  FMUL.FTZ R36, R2.reuse, R36 ;  /* 0x0000002402247220 */ /* 0x060fe40000410000 */
[----:B------:R-:W-:Y:S02]  /*26a00*/  FMUL.FTZ R37, R2, R37 ;  /* 0x0000002502257220 */ /* 0x000fe40000410000 */
[C---:B------:R-:W-:Y:S01]  /*26a10*/  FMUL.FTZ R38, R0.reuse, R38 ;  /* 0x0000002600267220 */ /* 0x040fe20000410000 */
[----:B------:R4:W-:Y:S01]  /*26a20*/  MUFU.EX2 R160, R148 ;  /* 0x0000009400a07308 */ /* 0x0009e20000000800 */
        /* <DEDUP_REMOVED lines=12> */
[----:B------:R-:W3:Y:S01]  /*26af0*/  MUFU.EX2 R195, R195 ;  /* 0x000000c300c37308 */ /* 0x000ee20000000800 */
[C---:B-1----:R-:W-:Y:S01]  /*26b00*/  HMMA.16816.F32.BF16 R4, R168.reuse, R12, R4 ;  /* 0x0000000ca804723c */ /* 0x042fe20000041804 */
[----:B----4-:R-:W-:Y:S04]  /*26b10*/  LDSM.16.MT88.4 R148, [R215+0x10800] ;  /* 0x01080000d794783b */ /* 0x010fe80000004200 */
        /* <DEDUP_REMOVED lines=18> */
[----:B------:R-:W-:Y:S01]  /*26c40*/  FMUL.FTZ R21, R2, R145 ;  /* 0x0000009102157220 */ /* 0x000fe20000410000 */
[----:B------:R-:W4:Y:S01]  /*26c50*/  MUFU.EX2 R199, R199 ;  /* 0x000000c700c77308 */ /* 0x000f220000000800 */
[C---:B------:R-:W-:Y:S02]  /*26c60*/  FMUL.FTZ R55, R0.reuse, R55 ;  /* 0x0000003700377220 */ /* 0x040fe40000410000 */
[C---:B------:R-:W-:Y:S04]  /*26c70*/  FMUL.FTZ R22, R0.reuse, R146 ;  /* 0x0000009200167220 */ /* 0x040fe80000410000 */
[----:B------:R-:W-:Y:S02]  /*26c80*/  FMUL.FTZ R23, R0, R147 ;  /* 0x0000009300177220 */ /* 0x000fe40000410000 */
[----:B------:R-:W3:Y:S01]  /*26c90*/  LDSM.16.MT88.4 R144, [R219+0x12000] ;  /* 0x01200000db90783b */ /* 0x000ee20000004200 */
[C---:B------:R-:W-:Y:S01]  /*26ca0*/  FMUL.FTZ R56, R2.reuse, R56 ;  /* 0x0000003802387220 */ /* 0x040fe20000410000 */
[----:B------:R-:W1:Y:S01]  /*26cb0*/  MUFU.EX2 R252, R252 ;  /* 0x000000fc00fc7308 */ /* 0x000e620000000800 */
[----:B------:R-:W-:Y:S02]  /*26cc0*/  FMUL.FTZ R57, R2, R57 ;  /* 0x0000003902397220 */ /* 0x000fe40000410000 */
[C---:B--2---:R-:W-:Y:S03]  /*26cd0*/  HMMA.16816.F32.BF16 R20, R168.reuse, R28, R20 ;  /* 0x0000001ca814723c */ /* 0x044fe60000041814 */
        /* <DEDUP_REMOVED lines=84> */
[C---:B------:R-:W-:Y:S04]  /*27220*/  FMUL.FTZ R108, R2.reuse, R108 ;  /* 0x0000006c026c7220 */ /* 0x040fe80000410000 */
[----:B------:R-:W-:Y:S01]  /*27230*/  FMUL.FTZ R109, R2, R109 ;  /* 0x0000006d026d7220 */ /* 0x000fe20000410000 */
        /* <DEDUP_REMOVED lines=20> */
[-C--:B------:R-:W-:Y:S02]  /*27380*/  FFMA.FTZ R181, R181, R165.reuse, -R172 ;  /* 0x000000a5b5b57223 */ /* 0x080fe400000108ac */
[----:B------:R-:W-:Y:S03]  /*27390*/  FFMA.FTZ R179, R179, R165, -R180 ;  /* 0x000000a5b3b37223 */ /* 0x000fe600000108b4 */
[C---:B------:R-:W-:Y:S01]  /*273a0*/  HMMA.16816.F32.BF16 R120, R168.reuse, R138, R120 ;  /* 0x0000008aa878723c */ /* 0x040fe20000041878 */
[----:B------:R-:W1:Y:S02]  /*273b0*/  LDSM.16.MT88.4 R136, [R217+0x10800] ;  /* 0x01080000d988783b */ /* 0x000e640000004200 */
[C---:B------:R-:W-:Y:S02]  /*273c0*/  FMUL.FTZ R124, R2.reuse, R124 ;  /* 0x0000007c027c7220 */ /* 0x040fe40000410000 */
[----:B------:R-:W-:Y:S02]  /*273d0*/  FMUL.FTZ R125, R2, R125 ;  /* 0x0000007d027d7220 */ /* 0x000fe40000410000 */
[C---:B------:R-:W-:Y:S02]  /*273e0*/  FMUL.FTZ R126, R0.reuse, R126 ;  /* 0x0000007e007e7220 */ /* 0x040fe40000410000 */
[----:B------:R-:W-:Y:S03]  /*273f0*/  FMUL.FTZ R127, R0, R127 ;  /* 0x0000007f007f7220 */ /* 0x000fe60000410000 */
[C---:B------:R-:W-:Y:S02]  /*27400*/  FMUL.FTZ R128, R2.reuse, R128 ;  /* 0x0000008002807220 */ /* 0x040fe40000410000 */
[----:B------:R-:W-:Y:S02]  /*27410*/  FMUL.FTZ R129, R2, R129 ;  /* 0x0000008102817220 */ /* 0x000fe40000410000 */
[C---:B--2---:R-:W-:Y:S03]  /*27420*/  HMMA.16816.F32.BF16 R124, R168.reuse, R132, R124 ;  /* 0x00000084a87c723c */ /* 0x044fe6000004187c */
[C---:B------:R-:W-:Y:S02]  /*27430*/  FMUL.FTZ R130, R0.reuse, R130 ;  /* 0x0000008200827220 */ /* 0x040fe40000410000 */
[----:B------:R-:W-:Y:S02]  /*27440*/  FMUL.FTZ R131, R0, R131 ;  /* 0x0000008300837220 */ /* 0x000fe40000410000 */
[----:B------:R-:W-:Y:S01]  /*27450*/  F2FP.BF16.PACK_AB R132, R195, R194 ;  /* 0x000000c2c384723e */ /* 0x000fe200000010ff */
[----:B------:R-:W-:Y:S01]  /*27460*/  FFMA.FTZ R187, R2, R250, R187 ;  /* 0x000000fa02bb7223 */ /* 0x000fe200000100bb */
[----:B----4-:R-:W-:Y:S03]  /*27470*/  F2FP.BF16.PACK_AB R133, R199, R198 ;  /* 0x000000c6c785723e */ /* 0x010fe600000010ff */
[----:B------:R-:W-:Y:S01]  /*27480*/  HMMA.16816.F32.BF16 R128, R168, R134, R128 ;  /* 0x00000086a880723c */ /* 0x000fe20000041880 */
[----:B------:R-:W-:Y:S02]  /*27490*/  MUFU.EX2 R168, R177 ;  /* 0x000000b100a87308 */ /* 0x000fe40000000800 */
[----:B------:R-:W-:Y:S02]  /*274a0*/  FFMA.FTZ R191, R0, R251, R191 ;  /* 0x000000fb00bf7223 */ /* 0x000fe400000100bf */
[----:B------:R-:W-:Y:S02]  /*274b0*/  FADD.FTZ R186, R186, R187 ;  /* 0x000000bbbaba7221 */ /* 0x000fe40000010000 */
[----:B------:R-:W-:Y:S01]  /*274c0*/  F2FP.BF16.PACK_AB R134, R197, R196 ;  /* 0x000000c4c586723e */ /* 0x000fe200000010ff */
[----:B------:R-:W-:Y:S01]  /*274d0*/  IMAD.MOV.U32 R170, RZ, RZ, R156 ;  /* 0x000000ffffaa7224 */ /* 0x000fe200078e009c */
[----:B------:R-:W-:Y:S03]  /*274e0*/  F2FP.BF16.PACK_AB R135, R160, R252 ;  /* 0x000000fca087723e */ /* 0x000fe600000010ff */
[----:B------:R-:W-:Y:S01]  /*274f0*/  MOV R171, R157 ;  /* 0x0000009d00ab7202 */ /* 0x000fe20000000f00 */
[----:B------:R-:W-:Y:S01]  /*27500*/  FADD.FTZ R190, R190, R191 ;  /* 0x000000bfbebe7221 */ /* 0x000fe20000010000 */
[----:B------:R-:W-:Y:S02]  /*27510*/  LDSM.16.MT88.4 R156, [R215+0x12800] ;  /* 0x01280000d79c783b */ /* 0x000fe40000004200 */
        /* <DEDUP_REMOVED lines=12> */
[C---:B------:R-:W-:Y:S07]  /*275e0*/  HMMA.16816.F32.BF16 R36, R132.reuse, R152, R36 ;  /* 0x000000988424723c */ /* 0x040fee0000041824 */
[-CC-:B------:R-:W-:Y:S01]  /*275f0*/  FFMA.FTZ R152, R161, R165.reuse, -R180.reuse ;  /* 0x000000a5a1987223 */ /* 0x180fe200000108b4 */
[C---:B------:R-:W-:Y:S03]  /*27600*/  HMMA.16816.F32.BF16 R40, R132.reuse, R154, R40 ;  /* 0x0000009a8428723c */ /* 0x040fe60000041828 */
[----:B------:R3:W-:Y:S01]  /*27610*/  MUFU.EX2 R161, R152 ;  /* 0x0000009800a17308 */ /* 0x0007e20000000800 */
[-CC-:B------:R-:W-:Y:S03]  /*27620*/  FFMA.FTZ R153, R163, R165.reuse, -R180.reuse ;  /* 0x000000a5a3997223 */ /* 0x180fe600000108b4 */
[-CC-:B------:R-:W-:Y:S01]  /*27630*/  FFMA.FTZ R154, R171, R165.reuse, -R180.reuse ;  /* 0x000000a5ab9a7223 */ /* 0x180fe200000108b4 */
[C---:B--2---:R-:W-:Y:S04]  /*27640*/  HMMA.16816.F32.BF16 R44, R132.reuse, R140, R44 ;  /* 0x0000008c842c723c */ /* 0x044fe8000004182c */
[-CC-:B------:R-:W-:Y:S01]  /*27650*/  FFMA.FTZ R155, R170, R165.reuse, -R180.reuse ;  /* 0x000000a5aa9b7223 */ /* 0x180fe200000108b4 */
[----:B------:R-:W-:Y:S01]  /*27660*/  MUFU.EX2 R163, R153 ;  /* 0x0000009900a37308 */ /* 0x000fe20000000800 */
[-C--:B------:R-:W-:Y:S02]  /*27670*/  FFMA.FTZ R180, R176, R165.reuse, -R180 ;  /* 0x000000a5b0b47223 */ /* 0x080fe400000108b4 */
[C---:B------:R-:W-:Y:S01]  /*27680*/  HMMA.16816.F32.BF16 R48, R132.reuse, R142, R48 ;  /* 0x0000008e8430723c */ /* 0x040fe20000041830 */
[----:B------:R-:W2:Y:S06]  /*27690*/  LDSM.16.MT88.4 R140, [R216+0x14800] ;  /* 0x01480000d88c783b */ /* 0x000eac0000004200 */
[----:B------:R-:W-:Y:S01]  /*276a0*/  MUFU.EX2 R169, R155 ;  /* 0x0000009b00a97308 */ /* 0x000fe20000000800 */
[C---:B-1----:R-:W-:Y:S04]  /*276b0*/  HMMA.16816.F32.BF16 R52, R132.reuse, R136, R52 ;  /* 0x000000888434723c */ /* 0x042fe80000041834 */
[----:B---3--:R-:W-:Y:S04]  /*276c0*/  FFMA.FTZ R152, R162, R165, -R172 ;  /* 0x000000a5a2987223 */ /* 0x008fe800000108ac */
[C---:B------:R-:W-:Y:S01]  /*276d0*/  HMMA.16816.F32.BF16 R56, R132.reuse, R138, R56 ;  /* 0x0000008a8438723c */ /* 0x040fe20000041838 */
[----:B------:R-:W1:Y:S01]  /*276e0*/  LDSM.16.MT88.4 R136, [R215+0x14800] ;  /* 0x01480000d788783b */ /* 0x000e620000004200 */
[----:B------:R-:W3:Y:S06]  /*276f0*/  MUFU.EX2 R155, R154 ;  /* 0x0000009a009b7308 */ /* 0x000eec0000000800 */
[C---:B------:R-:W-:Y:S04]  /*27700*/  HMMA.16816.F32.BF16 R60, R132.reuse, R156, R60 ;  /* 0x0000009c843c723c */ /* 0x040fe8000004183c */
[----:B------:R-:W1:Y:S04]  /*27710*/  MUFU.EX2 R153, R152 ;  /* 0x0000009800997308 */ /* 0x000e680000000800 */
[C---:B------:R-:W-:Y:S06]  /*27720*/  HMMA.16816.F32.BF16 R64, R132.reuse, R158, R64 ;  /* 0x0000009e8440723c */ /* 0x040fec0000041840 */
[----:B------:R3:W1:Y:S02]  /*27730*/  MUFU.EX2 R156, R183 ;  /* 0x000000b7009c7308 */ /* 0x0006640000000800 */
[C---:B------:R-:W-:Y:S08]  /*27740*/  HMMA.16816.F32.BF16 R68, R132.reuse, R144, R68 ;  /* 0x000000908444723c */ /* 0x040ff00000041844 */
[C---:B------:R-:W-:Y:S01]  /*27750*/  HMMA.16816.F32.BF16 R72, R132.reuse, R146, R72 ;  /* 0x000000928448723c */ /* 0x040fe20000041848 */
[----:B------:R-:W1:Y:S01]  /*27760*/  LDSM.16.MT88.4 R144, [R219+0x16800] ;  /* 0x01680000db90783b */ /* 0x000e620000004200 */
[----:B------:R1:W-:Y:S06]  /*27770*/  MUFU.EX2 R162, R182 ;  /* 0x000000b600a27308 */ /* 0x0003ec0000000800 */
[C---:B----4-:R-:W-:Y:S04]  /*27780*/  HMMA.16816.F32.BF16 R76, R132.reuse, R148, R76 ;  /* 0x00000094844c723c */ /* 0x050fe8000004184c */
[----:B------:R4:W1:Y:S01]  /*27790*/  MUFU.EX2 R170, R181 ;  /* 0x000000b500aa7308 */ /* 0x0008620000000800 */
[----:B---3--:R-:W-:Y:S03]  /*277a0*/  MOV R183, R155 ;  /* 0x0000009b00b77202 */ /* 0x008fe60000000f00 */
[C---:B------:R-:W-:Y:S01]  /*277b0*/  HMMA.16816.F32.BF16 R80, R132.reuse, R150, R80 ;  /* 0x000000968450723c */ /* 0x040fe20000041850 */
[----:B------:R-:W3:Y:S05]  /*277c0*/  LDSM.16.MT88.4 R148, [R217+0x16800] ;  /* 0x01680000d994783b */ /* 0x000eea0000004200 */
[----:B------:R-:W-:Y:S02]  /*277d0*/  MUFU.EX2 R171, R179 ;  /* 0x000000b300ab7308 */ /* 0x000fe40000000800 */
[C---:B--2---:R-:W-:Y:S04]  /*277e0*/  HMMA.16816.F32.BF16 R84, R132.reuse, R140, R84 ;  /* 0x0000008c8454723c */ /* 0x044fe80000041854 */
[----:B-1----:R-:W-:Y:S02]  /*277f0*/  MOV R182, R153 ;  /* 0x0000009900b67202 */ /* 0x002fe40000000f00 */
[----:B------:R-:W-:Y:S02]  /*27800*/  LDSM.16.MT88.4 R152, [R217+0x11000] ;  /* 0x01100000d998783b */ /* 0x000fe40000004200 */
[C---:B------:R-:W-:Y:S01]  /*27810*/  HMMA.16816.F32.BF16 R88, R132.reuse, R142, R88 ;  /* 0x0000008e8458723c */ /* 0x040fe20000041858 */
[----:B------:R-:W1:Y:S03]  /*27820*/  MUFU.EX2 R179, R180 ;  /* 0x000000b400b37308 */ /* 0x000e660000000800 */
[----:B----4-:R-:W-:Y:S02]  /*27830*/  IMAD.MOV.U32 R181, RZ, RZ, R156 ;  /* 0x000000ffffb57224 */ /* 0x010fe400078e009c */
[----:B------:R-:W2:Y:S02]  /*27840*/  LDSM.16.MT88.4 R140, [R216+0x16800] ;  /* 0x01680000d88c783b */ /* 0x000ea40000004200 */
[C---:B------:R-:W-:Y:S06]  /*27850*/  HMMA.16816.F32.BF16 R92, R132.reuse, R136, R92 ;  /* 0x00000088845c723c */ /* 0x040fec000004185c */
[----:B------:R-:W-:Y:S02]  /*27860*/  LDSM.16.MT88.4 R156, [R216+0x11000] ;  /* 0x01100000d89c783b */ /* 0x000fe40000004200 */
[C---:B------:R-:W-:Y:S06]  /*27870*/  HMMA.16816.F32.BF16 R96, R132.reuse, R138, R96 ;  /* 0x0000008a8460723c */ /* 0x040fec0000041860 */
[----:B------:R-:W4:Y:S02]  /*27880*/  LDSM.16.MT88.4 R136, [R215+0x16800] ;  /* 0x01680000d788783b */ /* 0x000f240000004200 */
        /* <DEDUP_REMOVED lines=10> */
[----:B------:R-:W-:Y:S01]  /*27930*/  HMMA.16816.F32.BF16 R128, R132, R138, R128 ;  /* 0x0000008a8480723c */ /* 0x000fe20000041880 */
[----:B------:R-:W2:Y:S06]  /*27940*/  LDSM.16.MT88.4 R136, [R219+0x13000] ;  /* 0x01300000db88783b */ /* 0x000eac0000004200 */
[----:B------:R-:W-:Y:S02]  /*27950*/  F2FP.BF16.PACK_AB R134, R183, R163 ;  /* 0x000000a3b786723e */ /* 0x000fe400000010ff */
        /* <DEDUP_REMOVED lines=20> */
[----:B------:R-:W2:Y:S07]  /*27aa0*/  LDSM.16.MT88.4 R140, [R215+0x15000] ;  /* 0x01500000d78c783b */ /* 0x000eae0000004200 */
[C---:B-1----:R-:W-:Y:S08]  /*27ab0*/  HMMA.16816.F32.BF16 R52, R132.reuse, R144, R52 ;  /* 0x000000908434723c */ /* 0x042ff00000041834 */
[C---:B------:R-:W-:Y:S01]  /*27ac0*/  HMMA.16816.F32.BF16 R56, R132.reuse, R146, R56 ;  /* 0x000000928438723c */ /* 0x040fe20000041838 */
[----:B------:R-:W1:Y:S07]  /*27ad0*/  LDSM.16.MT88.4 R144, [R219+0x17000] ;  /* 0x01700000db90783b */ /* 0x000e6e0000004200 */
[C---:B----4-:R-:W-:Y:S07]  /*27ae0*/  HMMA.16816.F32.BF16 R60, R132.reuse, R152, R60 ;  /* 0x00000098843c723c */ /* 0x050fee000004183c */
[----:B------:R-:W-:Y:S01]  /*27af0*/  MOV R152, R162 ;  /* 0x000000a200987202 */ /* 0x000fe20000000f00 */
[C---:B------:R-:W-:Y:S01]  /*27b00*/  HMMA.16816.F32.BF16 R64, R132.reuse, R154, R64 ;  /* 0x0000009a8440723c */ /* 0x040fe20000041840 */
[----:B------:R-:W4:Y:S03]  /*27b10*/  MUFU.EX2 R162, R174 ;  /* 0x000000ae00a27308 */ /* 0x000f260000000800 */
[----:B------:R-:W-:Y:S03]  /*27b20*/  MOV R153, R163 ;  /* 0x000000a300997202 */ /* 0x000fe60000000f00 */
[----:B------:R-:W-:Y:S01]  /*27b30*/  MOV R154, R160 ;  /* 0x000000a0009a7202 */ /* 0x000fe20000000f00 */
[C---:B------:R-:W-:Y:S03]  /*27b40*/  HMMA.16816.F32.BF16 R68, R132.reuse, R156, R68 ;  /* 0x0000009c8444723c */ /* 0x040fe60000041844 */
[----:B------:R1:W-:Y:S01]  /*27b50*/  MUFU.EX2 R160, R178 ;  /* 0x000000b200a07308 */ /* 0x0003e20000000800 */
[----:B------:R-:W-:Y:S04]  /*27b60*/  IMAD.MOV.U32 R155, RZ, RZ, R161 ;  /* 0x000000ffff9b7224 */ /* 0x000fe800078e00a1 */
[C---:B------:R-:W-:Y:S01]  /*27b70*/  HMMA.16816.F32.BF16 R72, R132.reuse, R158, R72 ;  /* 0x0000009e8448723c */ /* 0x040fe20000041848 */
[----:B------:R-:W-:Y:S04]  /*27b80*/  LDSM.16.MT88.4 R156, [R219+0x11800] ;  /* 0x01180000db9c783b */ /* 0x000fe80000004200 */
[----:B------:R-:W1:Y:S03]  /*27b90*/  MUFU.EX2 R163, R175 ;  /* 0x000000af00a37308 */ /* 0x000e660000000800 */
        /* <DEDUP_REMOVED lines=9> */
[C---:B-1----:R-:W-:Y:S07]  /*27c30*/  HMMA.16816.F32.BF16 R100, R132.reuse, R144, R100 ;  /* 0x000000908464723c */ /* 0x042fee0000041864 */
[-CC-:B------:R-:W-:Y:S01]  /*27c40*/  FFMA.FTZ R144, R173, R165.reuse, -R172.reuse ;  /* 0x000000a5ad907223 */ /* 0x180fe200000108ac */
[C---:B------:R-:W-:Y:S03]  /*27c50*/  HMMA.16816.F32.BF16 R104, R132.reuse, R146, R104 ;  /* 0x000000928468723c */ /* 0x040fe60000041868 */
[----:B------:R1:W1:Y:S01]  /*27c60*/  MUFU.EX2 R161, R144 ;  /* 0x0000009000a17308 */ /* 0x0002620000000800 */
[----:B------:R-:W-:Y:S01]  /*27c70*/  FFMA.FTZ R172, R166, R165, -R172 ;  /* 0x000000a5a6ac7223 */ /* 0x000fe200000108ac */
[----:B------:R-:W-:Y:S01]  /*27c80*/  MOV R166, R179 ;  /* 0x000000b300a67202 */ /* 0x000fe20000000f00 */
[----:B------:R-:W-:Y:S01]  /*27c90*/  IMAD.MOV.U32 R145, RZ, RZ, R154 ;  /* 0x000000ffff917224 */ /* 0x000fe200078e009a */
[----:B------:R-:W-:Y:S01]  /*27ca0*/  LDSM.16.MT88.4 R176, [R219+0x13800] ;  /* 0x01380000dbb0783b */ /* 0x000fe20000004200 */
[C---:B---3--:R-:W-:Y:S04]  /*27cb0*/  HMMA.16816.F32.BF16 R108, R132.reuse, R148, R108 ;  /* 0x00000094846c723c */ /* 0x048fe8000004186c */
[----:B------:R-:W-:Y:S01]  /*27cc0*/  MOV R146, R182 ;  /* 0x000000b600927202 */ /* 0x000fe20000000f00 */
[----:B------:R3:W3:Y:S01]  /*27cd0*/  MUFU.EX2 R165, R172 ;  /* 0x000000ac00a57308 */ /* 0x0006e20000000800 */
[----:B------:R-:W-:Y:S02]  /*27ce0*/  MOV R147, R155 ;  /* 0x0000009b00937202 */ /* 0x000fe40000000f00 */
[C---:B------:R-:W-:Y:S01]  /*27cf0*/  HMMA.16816.F32.BF16 R112, R132.reuse, R150, R112 ;  /* 0x000000968470723c */ /* 0x040fe20000041870 */
[----:B------:R-:W3:Y:S03]  /*27d00*/  LDSM.16.MT88.4 R148, [R217+0x11800] ;  /* 0x01180000d994783b */ /* 0x000ee60000004200 */
[----:B------:R-:W-:Y:S01]  /*27d10*/  MOV R155, R152 ;  /* 0x00000098009b7202 */ /* 0x000fe20000000f00 */
[----:B------:R-:W-:Y:S01]  /*27d20*/  IMAD.MOV.U32 R152, RZ, RZ, R153 ;  /* 0x000000ffff987224 */ /* 0x000fe200078e0099 */
[----:B------:R-:W-:Y:S02]  /*27d30*/  MOV R153, R181 ;  /* 0x000000b500997202 */ /* 0x000fe40000000f00 */
[C---:B--2---:R-:W-:Y:S04]  /*27d40*/  HMMA.16816.F32.BF16 R116, R132.reuse, R136, R116 ;  /* 0x000000888474723c */ /* 0x044fe80000041874 */
[----:B-1----:R-:W-:Y:S02]  /*27d50*/  IMAD.MOV.U32 R144, RZ, RZ, R183 ;  /* 0x000000ffff907224 */ /* 0x002fe400078e00b7 */
[----:B------:R-:W-:Y:S02]  /*27d60*/  LDSM.16.MT88.4 R180, [R217+0x13800] ;  /* 0x01380000d9b4783b */ /* 0x000fe40000004200 */
[C---:B------:R-:W-:Y:S06]  /*27d70*/  HMMA.16816.F32.BF16 R120, R132.reuse, R138, R120 ;  /* 0x0000008a8478723c */ /* 0x040fec0000041878 */
[----:B------:R-:W1:Y:S02]  /*27d80*/  LDSM.16.MT88.4 R136, [R216+0x11800] ;  /* 0x01180000d888783b */ /* 0x000e640000004200 */
[C---:B----4-:R-:W-:Y:S06]  /*27d90*/  HMMA.16816.F32.BF16 R124, R132.reuse, R140, R124 ;  /* 0x0000008c847c723c */ /* 0x050fec000004187c */
[----:B---3--:R-:W2:Y:S01]  /*27da0*/  LDSM.16.MT88.4 R172, [R215+0x11800] ;  /* 0x01180000d7ac783b */ /* 0x008ea20000004200 */
[----:B------:R-:W-:Y:S01]  /*27db0*/  MOV R140, R171 ;  /* 0x000000ab008c7202 */ /* 0x000fe20000000f00 */
[----:B------:R-:W-:Y:S04]  /*27dc0*/  HMMA.16816.F32.BF16 R128, R132, R142, R128 ;  /* 0x0000008e8480723c */ /* 0x000fe80000041880 */
[----:B------:R-:W-:Y:S03]  /*27dd0*/  MOV R141, R170 ;  /* 0x000000aa008d7202 */ /* 0x000fe60000000f00 */
[----:B------:R-:W-:Y:S01]  /*27de0*/  IMAD.MOV.U32 R133, RZ, RZ, R162 ;  /* 0x000000ffff857224 */ /* 0x000fe200078e00a2 */
[----:B------:R-:W-:Y:S01]  /*27df0*/  MOV R142, R168 ;  /* 0x000000a8008e7202 */ /* 0x000fe20000000f00 */
[----:B------:R-:W-:Y:S03]  /*27e00*/  IMAD.MOV.U32 R132, RZ, RZ, R169 ;  /* 0x000000ffff847224 */ /* 0x000fe600078e00a9 */
[----:B------:R-:W-:Y:S02]  /*27e10*/  MOV R143, R163 ;  /* 0x000000a3008f7202 */ /* 0x000fe40000000f00 */
[----:B------:R-:W-:Y:S02]  /*27e20*/  MOV R134, R161 ;  /* 0x000000a100867202 */ /* 0x000fe40000000f00 */
[----:B------:R-:W-:Y:S02]  /*27e30*/  MOV R135, R160 ;  /* 0x000000a000877202 */ /* 0x000fe40000000f00 */
[----:B------:R-:W-:Y:S02]  /*27e40*/  F2FP.BF16.PACK_AB R168, R142, R140 ;  /* 0x0000008c8ea8723e */ /* 0x000fe400000010ff */
[----:B------:R-:W-:Y:S02]  /*27e50*/  F2FP.BF16.PACK_AB R170, R166, R135 ;  /* 0x00000087a6aa723e */ /* 0x000fe400000010ff */
[----:B------:R-:W-:Y:S02]  /*27e60*/  F2FP.BF16.PACK_AB R169, R133, R143 ;  /* 0x0000008f85a9723e */ /* 0x000fe400000010ff */
[----:B------:R-:W-:Y:S07]  /*27e70*/  F2FP.BF16.PACK_AB R171, R165, R134 ;  /* 0x00000086a5ab723e */ /* 0x000fee00000010ff */
[C---:B------:R-:W-:Y:S01]  /*27e80*/  HMMA.16816.F32.BF16 R160, R168.reuse, R156, R4 ;  /* 0x0000009ca8a0723c */ /* 0x040fe20000041804 */
[----:B------:R-:W3:Y:S07]  /*27e90*/  LDSM.16.MT88.4 R4, [R216+0x13800] ;  /* 0x01380000d804783b */ /* 0x000eee0000004200 */
[C---:B------:R-:W-:Y:S07]  /*27ea0*/  HMMA.16816.F32.BF16 R156, R168.reuse, R158, R8 ;  /* 0x0000009ea89c723c */ /* 0x040fee0000041808 */
[----:B------:R-:W-:Y:S01]  /*27eb0*/  IMAD.MOV.U32 R9, RZ, RZ, R155 ;  /* 0x000000ffff097224 */ /* 0x000fe200078e009b */
[----:B------:R-:W-:Y:S04]  /*27ec0*/  MOV R10, R152 ;  /* 0x00000098000a7202 */ /* 0x000fe80000000f00 */
[----:B------:R-:W-:Y:S02]  /*27ed0*/  MOV R11, R153 ;  /* 0x00000099000b7202 */ /* 0x000fe40000000f00 */
[C---:B------:R-:W-:Y:S07]  /*27ee0*/  HMMA.16816.F32.BF16 R152, R168.reuse, R148, R12 ;  /* 0x00000094a898723c */ /* 0x040fee000004180c */
[----:B------:R-:W-:Y:S01]  /*27ef0*/  IMAD.MOV.U32 R15, RZ, RZ, R132 ;  /* 0x000000ffff0f7224 */ /* 0x000fe200078e0084 */
[C---:B------:R-:W-:Y:S04]  /*27f00*/  HMMA.16816.F32.BF16 R148, R168.reuse, R150, R16 ;  /* 0x00000096a894723c */ /* 0x040fe80000041810 */
[----:B------:R-:W-:Y:S01]  /*27f10*/  IMAD.MOV.U32 R12, RZ, RZ, R9 ;  /* 0x000000ffff0c7224 */ /* 0x000fe200078e0009 */
[----:B------:R-:W-:Y:S02]  /*27f20*/  MOV R13, R10 ;  /* 0x0000000a000d7202 */ /* 0x000fe40000000f00 */
[----:B------:R-:W-:Y:S01]  /*27f30*/  MOV R16, R144 ;  /* 0x0000009000107202 */ /* 0x000fe20000000f00 */
[----:B------:R-:W-:Y:S01]  /*27f40*/  IMAD.MOV.U32 R18, RZ, RZ, R147 ;  /* 0x000000ffff127224 */ /* 0x000fe200078e0093 */
[----:B------:R-:W-:Y:S03]  /*27f50*/  MOV R17, R146 ;  /* 0x0000009200117202 */ /* 0x000fe60000000f00 */
[----:B------:R-:W-:Y:S02]  /*27f60*/  MOV R19, R145 ;  /* 0x0000009100137202 */ /* 0x000fe40000000f00 */
[C---:B-1----:R-:W-:Y:S03]  /*27f70*/  HMMA.16816.F32.BF16 R144, R168.reuse, R136, R20 ;  /* 0x00000088a890723c */ /* 0x042fe60000041814 */
[----:B------:R-:W-:Y:S02]  /*27f80*/  MOV R14, R11 ;  /* 0x0000000b000e7202 */ /* 0x000fe40000000f00 */
[----:B------:R-:W1:Y:S02]  /*27f90*/  LDSM.16.MT88.4 R8, [R215+0x13800] ;  /* 0x01380000d708783b */ /* 0x000e640000004200 */
[----:B------:R-:W-:Y:S01]  /*27fa0*/  MOV R20, R142 ;  /* 0x0000008e00147202 */ /* 0x000fe20000000f00 */
[----:B------:R-:W-:Y:S01]  /*27fb0*/  IMAD.MOV.U32 R21, RZ, RZ, R143 ;  /* 0x000000ffff157224 */ /* 0x000fe200078e008f */
[----:B------:R-:W-:Y:S03]  /*27fc0*/  MOV R22, R140 ;  /* 0x0000008c00167202 */ /* 0x000fe60000000f00 */
[----:B------:R-:W-:Y:S02]  /*27fd0*/  MOV R23, R141 ;  /* 0x0000008d00177202 */ /* 0x000fe40000000f00 */
[C---:B------:R-:W-:Y:S07]  /*27fe0*/  HMMA.16816.F32.BF16 R140, R168.reuse, R138, R24 ;  /* 0x0000008aa88c723c */ /* 0x040fee0000041818 */
[----:B------:R-:W-:Y:S01]  /*27ff0*/  IMAD.MOV.U32 R27, RZ, RZ, R133 ;  /* 0x000000ffff1b7224 */ /* 0x000fe200078e0085 */
[C---:B--2---:R-:W-:Y:S01]  /*28000*/  HMMA.16816.F32.BF16 R136, R168.reuse, R172, R28 ;  /* 0x000000aca888723c */ /* 0x044fe2000004181c */
        /* <DEDUP_REMOVED lines=10> */
[C---:B------:R-:W-:Y:S04]  /*280b0*/  HMMA.16816.F32.BF16 R40, R168.reuse, R178, R40 ;  /* 0x000000b2a828723c */ /* 0x040fe80000041828 */
[----:B------:R-:W-:Y:S01]  /*280c0*/  MOV R176, R13 ;  /* 0x0000000d00b07202 */ /* 0x000fe20000000f00 */
[----:B------:R-:W-:Y:S01]  /*280d0*/  IMAD.MOV.U32 R35, RZ, RZ, R27 ;  /* 0x000000ffff237224 */ /* 0x000fe200078e001b */
[----:B------:R-:W-:Y:S01]  /*280e0*/  MOV R175, R23 ;  /* 0x0000001700af7202 */ /* 0x000fe20000000f00 */
[----:B------:R-:W-:Y:S01]  /*280f0*/  LDSM.16.MT88.4 R24, [R215+0x15800] ;  /* 0x01580000d718783b */ /* 0x000fe20000004200 */
[C---:B------:R-:W-:Y:S04]  /*28100*/  HMMA.16816.F32.BF16 R44, R168.reuse, R180, R44 ;  /* 0x000000b4a82c723c */ /* 0x040fe8000004182c */
[----:B------:R-:W-:Y:S01]  /*28110*/  MOV R179, R14 ;  /* 0x0000000e00b37202 */ /* 0x000fe20000000f00 */
[----:B------:R-:W-:Y:S02]  /*28120*/  IMAD.MOV.U32 R178, RZ, RZ, R15 ;  /* 0x000000ffffb27224 */ /* 0x000fe400078e000f */
[----:B------:R-:W2:Y:S01]  /*28130*/  LDSM.16.MT88.4 R12, [R219+0x15800] ;  /* 0x01580000db0c783b */ /* 0x000ea20000004200 */
[C---:B------:R-:W-:Y:S04]  /*28140*/  HMMA.16816.F32.BF16 R48, R168.reuse, R182, R48 ;  /* 0x000000b6a830723c */ /* 0x040fe80000041830 */
[----:B------:R-:W-:Y:S02]  /*28150*/  MOV R181, R17 ;  /* 0x0000001100b57202 */ /* 0x000fe40000000f00 */
[----:B------:R-:W-:Y:S01]  /*28160*/  MOV R180, R18 ;  /* 0x0000001200b47202 */ /* 0x000fe20000000f00 */
[----:B------:R-:W-:Y:S01]  /*28170*/  LDSM.16.MT88.4 R20, [R216+0x15800] ;  /* 0x01580000d814783b */ /* 0x000fe20000004200 */
[C---:B---3--:R-:W-:Y:S04]  /*28180*/  HMMA.16816.F32.BF16 R52, R168.reuse, R4, R52 ;  /* 0x00000004a834723c */ /* 0x048fe80000041834 */
[----:B------:R-:W-:Y:S03]  /*28190*/  IMAD.MOV.U32 R183, RZ, RZ, R19 ;  /* 0x000000ffffb77224 */ /* 0x000fe600078e0013 */
[----:B------:R-:W3:Y:S01]  /*281a0*/  LDSM.16.MT88.4 R16, [R217+0x15800] ;  /* 0x01580000d910783b */ /* 0x000ee20000004200 */
[C---:B------:R-:W-:Y:S07]  /*281b0*/  HMMA.16816.F32.BF16 R56, R168.reuse, R6, R56 ;  /* 0x00000006a838723c */ /* 0x040fee0000041838 */
[----:B------:R-:W4:Y:S01]  /*281c0*/  LDSM.16.MT88.4 R4, [R217+0x17800] ;  /* 0x01780000d904783b */ /* 0x000f220000004200 */
[C---:B-1----:R-:W-:Y:S08]  /*281d0*/  HMMA.16816.F32.BF16 R60, R168.reuse, R8, R60 ;  /* 0x00000008a83c723c */ /* 0x042ff0000004183c */
[C---:B------:R-:W-:Y:S01]  /*281e0*/  HMMA.16816.F32.BF16 R64, R168.reuse, R10, R64 ;  /* 0x0000000aa840723c */ /* 0x040fe20000041840 */
[----:B------:R-:W1:Y:S07]  /*281f0*/  LDSM.16.MT88.4 R8, [R216+0x17800] ;  /* 0x01780000d808783b */ /* 0x000e6e0000004200 */
[C---:B--2---:R-:W-:Y:S08]  /*28200*/  HMMA.16816.F32.BF16 R68, R168.reuse, R12, R68 ;  /* 0x0000000ca844723c */ /* 0x044ff00000041844 */
[C---:B------:R-:W-:Y:S01]  /*28210*/  HMMA.16816.F32.BF16 R72, R168.reuse, R14, R72 ;  /* 0x0000000ea848723c */ /* 0x040fe20000041848 */
[----:B------:R-:W2:Y:S07]  /*28220*/  LDSM.16.MT88.4 R12, [R215+0x17800] ;  /* 0x01780000d70c783b */ /* 0x000eae0000004200 */
[C---:B---3--:R-:W-:Y:S07]  /*28230*/  HMMA.16816.F32.BF16 R76, R168.reuse, R16, R76 ;  /* 0x00000010a84c723c */ /* 0x048fee000004184c */
[----:B------:R-:W-:Y:S01]  /*28240*/  FADD.FTZ R17, R189, R190 ;  /* 0x000000bebd117221 */ /* 0x000fe20000010000 */
        /* <DEDUP_REMOVED lines=14> */
[C---:B----4-:R-:W-:Y:S04]  /*28330*/  HMMA.16816.F32.BF16 R108, R168.reuse, R4, R108 ;  /* 0x00000004a86c723c */ /* 0x050fe8000004186c */
[----:B------:R-:W-:Y:S03]  /*28340*/  FADD.FTZ R2, R177, R2 ;  /* 0x00000002b1027221 */ /* 0x000fe60000010000 */
[----:B------:R-:W-:Y:S01]  /*28350*/  FADD.FTZ R5, R193, R186 ;  /* 0x000000bac1057221 */ /* 0x000fe20000010000 */
[C---:B------:R-:W-:Y:S04]  /*28360*/  HMMA.16816.F32.BF16 R112, R168.reuse, R6, R112 ;  /* 0x00000006a870723c */ /* 0x040fe80000041870 */
[----:B------:R-:W-:Y:S02]  /*28370*/  FADD.FTZ R5, R192, R5 ;  /* 0x00000005c0057221 */ /* 0x000fe40000010000 */
[----:B------:R-:W-:Y:S02]  /*28380*/  FADD.FTZ R2, R175, R2 ;  /* 0x00000002af027221 */ /* 0x000fe40000010000 */
[C---:B-1----:R-:W-:Y:S04]  /*28390*/  HMMA.16816.F32.BF16 R116, R168.reuse, R8, R116 ;  /* 0x00000008a874723c */ /* 0x042fe80000041874 */
[----:B------:R-:W-:Y:S02]  /*283a0*/  FADD.FTZ R194, R194, R5 ;  /* 0x00000005c2c27221 */ /* 0x000fe40000010000 */
[----:B------:R-:W-:Y:S02]  /*283b0*/  FADD.FTZ R2, R33, R2 ;  /* 0x0000000221027221 */ /* 0x000fe40000010000 */
[----:B------:R-:W-:Y:S01]  /*283c0*/  FADD.FTZ R195, R195, R194 ;  /* 0x000000c2c3c37221 */ /* 0x000fe20000010000 */
[C---:B------:R-:W-:Y:S03]  /*283d0*/  HMMA.16816.F32.BF16 R120, R168.reuse, R10, R120 ;  /* 0x0000000aa878723c */ /* 0x040fe60000041878 */
[----:B------:R-:W-:Y:S02]  /*283e0*/  FADD.FTZ R196, R196, R195 ;  /* 0x000000c3c4c47221 */ /* 0x000fe40000010000 */
[----:B------:R-:W-:Y:S02]  /*283f0*/  FADD.FTZ R2, R35, R2 ;  /* 0x0000000223027221 */ /* 0x000fe40000010000 */
[----:B------:R-:W-:Y:S01]  /*28400*/  FADD.FTZ R197, R197, R196 ;  /* 0x000000c4c5c57221 */ /* 0x000fe20000010000 */
[C---:B--2---:R-:W-:Y:S04]  /*28410*/  HMMA.16816.F32.BF16 R124, R168.reuse, R12, R124 ;  /* 0x0000000ca87c723c */ /* 0x044fe8000004187c */
[----:B------:R-:W-:Y:S02]  /*28420*/  FADD.FTZ R197, R180, R197 ;  /* 0x000000c5b4c57221 */ /* 0x000fe40000010000 */
[----:B------:R-:W-:Y:S02]  /*28430*/  FADD.FTZ R2, R173, R2 ;  /* 0x00000002ad027221 */ /* 0x000fe40000010000 */
[----:B------:R-:W-:Y:S01]  /*28440*/  FADD.FTZ R0, R178, R197 ;  /* 0x000000c5b2007221 */ /* 0x000fe20000010000 */
[----:B------:R-:W-:Y:S03]  /*28450*/  HMMA.16816.F32.BF16 R128, R168, R14, R128 ;  /* 0x0000000ea880723c */ /* 0x000fe60000041880 */
[----:B------:R-:W-:Y:S02]  /*28460*/  FADD.FTZ R0, R176, R0 ;  /* 0x00000000b0007221 */ /* 0x000fe40000010000 */
[----:B------:R-:W-:Y:S01]  /*28470*/  FADD.FTZ R251, R165, R2 ;  /* 0x00000002a5fb7221 */ /* 0x000fe20000010000 */
[----:B------:R-:W-:Y:S01]  /*28480*/  MOV R2, R164 ;  /* 0x000000a400027202 */ /* 0x000fe20000000f00 */
[----:B------:R-:W-:Y:S05]  /*28490*/  FADD.FTZ R0, R174, R0 ;  /* 0x00000000ae007221 */ /* 0x000fea0000010000 */
[----:B------:R-:W-:Y:S04]  /*284a0*/  FADD.FTZ R0, R32, R0 ;  /* 0x0000000020007221 */ /* 0x000fe80000010000 */
[----:B------:R-:W-:Y:S04]  /*284b0*/  FADD.FTZ R0, R34, R0 ;  /* 0x0000000022007221 */ /* 0x000fe80000010000 */
[----:B------:R-:W-:Y:S04]  /*284c0*/  FADD.FTZ R0, R172, R0 ;  /* 0x00000000ac007221 */ /* 0x000fe80000010000 */
[----:B------:R-:W-:Y:S01]  /*284d0*/  FADD.FTZ R250, R166, R0 ;  /* 0x00000000a6fa7221 */ /* 0x000fe20000010000 */
[----:B------:R-:W-:Y:S01]  /*284e0*/  MOV R0, R3 ;  /* 0x0000000300007202 */ /* 0x000fe20000000f00 */
[----:B------:R-:W-:-:S05]  /*284f0*/  @P0 BRA `(.L_x_8491) ;  /* 0xffffa59000000947 */ /* 0x000fca000383ffff */
.L_x_8482:
        /* <DEDUP_REMOVED lines=11> */
.L_x_8510:
[----:B---3--:R-:W-:Y:S01]  /*285b0*/  FADD.FTZ R11, R10, R250 ;  /* 0x000000fa0a0b7221 */ /* 0x008fe20000010000 */
[----:B------:R-:W-:Y:S05]  /*285c0*/  BRA.DIV ~URZ, `(.L_x_8493) ;  /* 0x00001e427f007947 */ /* 0x000fea000b800000 */
[----:B------:R-:W3:Y:S04]  /*285d0*/  SHFL.BFLY PT, R12, R251, 0x2, 0x1f ;  /* 0x0c401f00fb0c7f89 */ /* 0x000ee800000e0000 */
[----:B------:R-:W4:Y:S01]  /*285e0*/  SHFL.BFLY PT, R2, R11, 0x1, 0x1f ;  /* 0x0c201f000b027f89 */ /* 0x000f2200000e0000 */
[----:B---3--:R-:W-:Y:S02]  /*285f0*/  FADD.FTZ R12, R12, R251 ;  /* 0x000000fb0c0c7221 */ /* 0x008fe40000010000 */
[----:B----4-:R-:W-:-:S03]  /*28600*/  FADD.FTZ R2, R11, R2 ;  /* 0x000000020b027221 */ /* 0x010fc60000010000 */
[----:B------:R3:W4:Y:S04]  /*28610*/  SHFL.BFLY PT, R10, R12, 0x1, 0x1f ;  /* 0x0c201f000c0a7f89 */ /* 0x00072800000e0000 */
.L_x_8511:
        /* <DEDUP_REMOVED lines=234> */
[----:B-1----:R-:W2:Y:S04]  /*294c0*/  LD.E.64 R14, [R4.64+0xb0] ;  /* 0x0000b004040e7980 */ /* 0x002ea8000c101b00 */
        /* <DEDUP_REMOVED lines=8> */
[----:B----4-:R-:W-:Y:S01]  /*29550*/  LEA.HI R17, R144, R144, RZ, 0x1 ;  /* 0x0000009090117211 */ /* 0x010fe200078f08ff */
[----:B------:R-:W-:Y:S01]  /*29560*/  @P4 MUFU.LG2 R2, R2 ;  /* 0x0000000200024308 */ /* 0x000fe20000000c00 */
[----:B------:R-:W-:Y:S01]  /*29570*/  LOP3.LUT R12, R12, 0xffffffe0, RZ, 0xc0, !PT ;  /* 0xffffffe00c0c7812 */ /* 0x000fe200078ec0ff */
[----:B------:R-:W-:Y:S01]  /*29580*/  BSSY B0, `(.L_x_8494) ;  /* 0x0000055000007945 */ /* 0x000fe20003800000 */
[C---:B------:R-:W-:Y:S02]  /*29590*/  SHF.L.U32 R19, R17.reuse, 0x2, RZ ;  /* 0x0000000211137819 */ /* 0x040fe400000006ff */
[----:B------:R-:W-:Y:S02]  /*295a0*/  IADD3 R12, -R12, R9, RZ ;  /* 0x000000090c0c7210 */ /* 0x000fe40007ffe1ff */
        /* <DEDUP_REMOVED lines=24> */
[----:B------:R-:W-:Y:S02]  /*29730*/  IADD3 R146, R11, -R146, RZ ;  /* 0x800000920b927210 */ /* 0x000fe40007ffe0ff */
[----:B------:R-:W-:Y:S02]  /*29740*/  SHF.L.U32 R152, R144, 0x2, RZ ;  /* 0x0000000290987819 */ /* 0x000fe400000006ff */
[----:B------:R-:W-:Y:S02]  /*29750*/  MOV R9, 0xff800000 ;  /* 0xff80000000097802 */ /* 0x000fe40000000f00 */
[----:B------:R-:W-:Y:S01]  /*29760*/  MOV R11, 0xff800000 ;  /* 0xff800000000b7802 */ /* 0x000fe20000000f00 */
[----:B-----5:R-:W-:Y:S01]  /*29770*/  @P3 FFMA.FTZ R11, R3, R0, R6 ;  /* 0x00000000030b3223 */ /* 0x020fe20000010006 */
        /* <DEDUP_REMOVED lines=36> */
[----:B------:R-:W-:Y:S02]  /*299c0*/  IMAD R14, R14, R145, R238 ;  /* 0x000000910e0e7224 */ /* 0x000fe400078e02ee */
[----:B------:R-:W-:Y:S02]  /*299d0*/  @P4 FMUL.FTZ R145, R2, 0.69314718246459960938 ;  /* 0x3f31721802914820 */ /* 0x000fe40000410000 */
[----:B------:R-:W-:Y:S02]  /*299e0*/  IMAD R14, R15, R14, R7 ;  /* 0x0000000e0f0e7224 */ /* 0x000fe400078e0207 */
[----:B------:R-:W-:Y:S01]  /*299f0*/  @P4 FFMA.FTZ R9, R164, R0, R145 ;  /* 0x00000000a4094223 */ /* 0x000fe20000010091 */
[----:B------:R-:W-:Y:S05]  /*29a00*/  @P0 BRA `(.L_x_8495) ;  /* 0x000000c000000947 */ /* 0x000fea0003800000 */
[----:B-1--4-:R-:W-:Y:S01]  /*29a10*/  IMAD R3, R233, -0x40, R236 ;  /* 0xffffffc0e9037824 */ /* 0x012fe200078e02ec */
[----:B------:R-:W-:Y:S01]  /*29a20*/  IADD3 R2, R146, 0x8, RZ ;  /* 0x0000000892027810 */ /* 0x000fe20007ffe0ff */
[----:B------:R-:W-:Y:S01]  /*29a30*/  ULDC.64 UR4, c[0x0][0x118] ;  /* 0x0000460000047ab9 */ /* 0x000fe20000000a00 */
[----:B------:R-:W-:-:S02]  /*29a40*/  SHF.R.S32.HI R7, RZ, 0x1f, R14 ;  /* 0x0000001fff077819 */ /* 0x000fc4000001140e */
[----:B------:R-:W-:Y:S02]  /*29a50*/  IADD3 R0, P0, R14, R146, RZ ;  /* 0x000000920e007210 */ /* 0x000fe40007f1e0ff */
[-C--:B------:R-:W-:Y:S02]  /*29a60*/  ISETP.GE.AND P2, PT, R146, R3.reuse, PT ;  /* 0x000000039200720c */ /* 0x080fe40003f46270 */
[----:B------:R-:W-:Y:S02]  /*29a70*/  ISETP.GE.AND P1, PT, R2, R3, PT ;  /* 0x000000030200720c */ /* 0x000fe40003f26270 */
[----:B------:R-:W-:Y:S02]  /*29a80*/  LEA.HI.X.SX32 R7, R146, R7, 0x1, P0 ;  /* 0x0000000792077211 */ /* 0x000fe400000f0eff */
[----:B------:R-:W-:-:S04]  /*29a90*/  LEA R2, P0, R0, R150, 0x2 ;  /* 0x0000009600027211 */ /* 0x000fc800078010ff */
[----:B------:R-:W-:-:S05]  /*29aa0*/  LEA.HI.X R3, R0, R151, R7, 0x2, P0 ;  /* 0x0000009700037211 */ /* 0x000fca00000f1407 */
[----:B------:R1:W-:Y:S04]  /*29ab0*/  @!P2 ST.E [R2.64], R9 ;  /* 0x000000090200a985 */ /* 0x0003e8000c101904 */
[----:B------:R1:W-:Y:S02]  /*29ac0*/  @!P1 ST.E [R2.64+0x20], R11 ;  /* 0x0000200b02009985 */ /* 0x0003e4000c101904 */
.L_x_8495:
[----:B-1--4-:R-:W-:Y:S05]  /*29ad0*/  BSYNC B0 ;  /* 0x0000000000007941 */ /* 0x012fea0003800000 */
.L_x_8494:
        /* <DEDUP_REMOVED lines=25> */
.L_x_8497:
[----:B------:R-:W-:Y:S05]  /*29c70*/  BSYNC B0 ;  /* 0x0000000000007941 */ /* 0x000fea0003800000 */
.L_x_8496:
        /* <DEDUP_REMOVED lines=15> */
.L_x_8499:
[----:B------:R-:W-:Y:S05]  /*29d70*/  BSYNC B0 ;  /* 0x0000000000007941 */ /* 0x000fea0003800000 */
.L_x_8498:
        /* <DEDUP_REMOVED lines=15> */
.L_x_8501:
[----:B------:R-:W-:Y:S05]  /*29e70*/  BSYNC B0 ;  /* 0x0000000000007941 */ /* 0x000fea0003800000 */
.L_x_8500:
        /* <DEDUP_REMOVED lines=15> */
.L_x_8503:
[----:B------:R-:W-:Y:S05]  /*29f70*/  BSYNC B0 ;  /* 0x0000000000007941 */ /* 0x000fea0003800000 */
.L_x_8502:
        /* <DEDUP_REMOVED lines=15> */
.L_x_8505:
[----:B------:R-:W-:Y:S05]  /*2a070*/  BSYNC B0 ;  /* 0x0000000000007941 */ /* 0x000fea0003800000 */
.L_x_8504:
        /* <DEDUP_REMOVED lines=15> */
.L_x_8507:
[----:B------:R-:W-:Y:S05]  /*2a170*/  BSYNC B0 ;  /* 0x0000000000007941 */ /* 0x000fea0003800000 */
.L_x_8506:
        /* <DEDUP_REMOVED lines=15> */
.L_x_8509:
[----:B------:R-:W-:Y:S05]  /*2a270*/  BSYNC B0 ;  /* 0x0000000000007941 */ /* 0x000fea0003800000 */
.L_x_8508:
[----:B------:R-:W-:Y:S01]  /*2a280*/  IADD3 R10, R10, 0x38, RZ ;  /* 0x000000380a0a7810 */ /* 0x000fe20007ffe0ff */
[----:B------:R-:W-:-:S03]  /*2a290*/  IMAD.MOV.U32 R235, RZ, RZ, 0x0 ;  /* 0x00000000ffeb7424 */ /* 0x000fc600078e00ff */
[----:B------:R-:W-:-:S13]  /*2a2a0*/  ISETP.GE.AND P0, PT, R10, R233, PT ;  /* 0x000000e90a00720c */ /* 0x000fda0003f06270 */
[----:B------:R-:W-:Y:S05]  /*2a2b0*/  @P0 RET.REL.NODEC R234 `(_ZN5flash24flash_fwd_splitkv_kernelI23Flash_fwd_kernel_traitsILi256ELi64ELi64ELi4ELb0ELb0EN7cutlass10bfloat16_tE19Flash_kernel_traitsILi256ELi64ELi64ELi4ES3_EELb0ELb1ELb1ELb0ELb0ELb0ELb1ELb1EEEvNS_16Flash_fwd_paramsE) ;  /* 0xfffd5d40ea000950 */ /* 0x000fea0003c3ffff */
        /* <DEDUP_REMOVED lines=11> */
[----:B------:R-:W-:Y:S05]  /*2a370*/  @P0 RET.REL.NODEC R234 `(_ZN5flash24flash_fwd_splitkv_kernelI23Flash_fwd_kernel_traitsILi256ELi64ELi64ELi4ELb0ELb0EN7cutlass10bfloat16_tE19Flash_kernel_traitsILi256ELi64ELi64ELi4ES3_EELb0ELb1ELb1ELb0ELb0ELb0ELb1ELb1EEEvNS_16Flash_fwd_paramsE) ;  /* 0xfffd5c80ea000950 */ /* 0x000fea0003c3ffff */
[----:B------:R-:W-:Y:S01]  /*2a380*/  MOV R235, 0x0 ;  /* 0x0000000000eb7802 */ /* 0x000fe20000000f00 */
[----:B------:R-:W-:-:S02]  /*2a390*/  ULDC.64 UR4, c[0x0][0x118] ;  /* 0x0000460000047ab9 */ /* 0x000fc40000000a00 */
[----:B------:R2:W-:Y:S01]  /*2a3a0*/  ST.E.128 [R8.64+0xe300], R16 ;  /* 0x00e3001008007985 */ /* 0x0005e2000c101d04 */
[----:B------:R-:W-:Y:S05]  /*2a3b0*/  RET.REL.NODEC R234 `(_ZN5flash24flash_fwd_splitkv_kernelI23Flash_fwd_kernel_traitsILi256ELi64ELi64ELi4ELb0ELb0EN7cutlass10bfloat16_tE19Flash_kernel_traitsILi256ELi64ELi64ELi4ES3_EELb0ELb1ELb1ELb0ELb0ELb0ELb1ELb1EEEvNS_16Flash_fwd_paramsE) ;  /* 0xfffd5c40ea007950 */ /* 0x000fea0003c3ffff */
.L_x_8492:
[----:B------:R-:W-:Y:S01]  /*2a3c0*/  IMAD.MOV.U32 R12, RZ, RZ, R250 ;  /* 0x000000ffff0c7224 */ /* 0x000fe200078e00fa */
[----:B------:R-:W-:Y:S02]  /*2a3d0*/  MOV R9, 0x2 ;  /* 0x0000000200097802 */ /* 0x000fe40000000f00 */
[----:B------:R-:W-:Y:S02]  /*2a3e0*/  MOV R8, 0x2a400 ;  /* 0x0002a40000087802 */ /* 0x000fe40000000f00 */
[----:B-1---5:R-:W-:Y:S05]  /*2a3f0*/  CALL.REL.NOINC `($__internal_36_$__cuda_sm70_shflsync_bfly_p) ;  /* 0x000000f000007944 */ /* 0x022fea0003c00000 */
[----:B-12---:R-:W-:Y:S05]  /*2a400*/  BRA `(.L_x_8510) ;  /* 0xffffe1a000007947 */ /* 0x006fea000383ffff */
.L_x_8493:
[----:B------:R-:W-:Y:S01]  /*2a410*/  IMAD.MOV.U32 R12, RZ, RZ, R11 ;  /* 0x000000ffff0c7224 */ /* 0x000fe200078e000b */
[----:B------:R-:W-:Y:S02]  /*2a420*/  MOV R9, 0x1 ;  /* 0x0000000100097802 */ /* 0x000fe40000000f00 */
[----:B------:R-:W-:Y:S02]  /*2a430*/  MOV R8, 0x2a450 ;  /* 0x0002a45000087802 */ /* 0x000fe40000000f00 */
[----:B-12--5:R-:W-:Y:S05]  /*2a440*/  CALL.REL.NOINC `($__internal_36_$__cuda_sm70_shflsync_bfly_p) ;  /* 0x000000a000007944 */ /* 0x026fea0003c00000 */
[----:B--2---:R-:W-:Y:S01]  /*2a450*/  FADD.FTZ R2, R11, R10 ;  /* 0x0000000a0b027221 */ /* 0x004fe20000010000 */
[----:B-1----:R-:W-:Y:S02]  /*2a460*/  MOV R12, R251 ;  /* 0x000000fb000c7202 */ /* 0x002fe40000000f00 */
[----:B------:R-:W-:-:S02]  /*2a470*/  MOV R9, 0x2 ;  /* 0x0000000200097802 */ /* 0x000fc40000000f00 */
[----:B------:R-:W-:Y:S02]  /*2a480*/  MOV R8, 0x2a4a0 ;  /* 0x0002a4a000087802 */ /* 0x000fe40000000f00 */
[----:B------:R-:W-:Y:S05]  /*2a490*/  CALL.REL.NOINC `($__internal_36_$__cuda_sm70_shflsync_bfly_p) ;  /* 0x0000005000007944 */ /* 0x000fea0003c00000 */
[----:B-12---:R-:W-:Y:S01]  /*2a4a0*/  FADD.FTZ R12, R251, R10 ;  /* 0x0000000afb0c7221 */ /* 0x006fe20000010000 */
[----:B------:R-:W-:Y:S02]  /*2a4b0*/  MOV R9, 0x1 ;  /* 0x0000000100097802 */ /* 0x000fe40000000f00 */
[----:B------:R-:W-:Y:S02]  /*2a4c0*/  MOV R8, 0x2a4e0 ;  /* 0x0002a4e000087802 */ /* 0x000fe40000000f00 */
[----:B------:R-:W-:Y:S05]  /*2a4d0*/  CALL.REL.NOINC `($__internal_36_$__cuda_sm70_shflsync_bfly_p) ;  /* 0x0000001000007944 */ /* 0x000fea0003c00000 */
[----:B-12---:R-:W-:Y:S05]  /*2a4e0*/  BRA `(.L_x_8511) ;  /* 0xffffe13000007947 */ /* 0x006fea000383ffff */
        .weak           $__internal_36_$__cuda_sm70_shflsync_bfly_p
        .type           $__internal_36_$__cuda_sm70_shflsync_bfly_p,@function
        .size           $__internal_36_$__cuda_sm70_shflsync_bfly_p,(.L_x_8917 - $__internal_36_$__cuda_sm70_shflsync_bfly_p)
$__internal_36_$__cuda_sm70_shflsync_bfly_p:
[----:B------:R-:W-:Y:S01]  /*2a4f0*/  MOV R14, R8 ;  /* 0x00000008000e7202 */ /* 0x000fe20000000f00 */
[----:B------:R-:W-:Y:S04]  /*2a500*/  WARPSYNC R6 ;  /* 0x0000000600007348 */ /* 0x000fe80003800000 */
[----:B------:R-:W-:Y:S01]  /*2a510*/  MOV R15, 0x0 ;  /* 0x00000000000f7802 */ /* 0x000fe20000000f00 */
[----:B------:R1:W2:Y:S03]  /*2a520*/  SHFL.BFLY PT, R10, R12, R9, R7 ;  /* 0x0c0000090c0a7389 */ /* 0x0002a600000e0007 */
[----:B------:R-:W-:Y:S05]  /*2a530*/  RET.REL.NODEC R14 `(_ZN5flash24flash_fwd_splitkv_kernelI23Flash_fwd_kernel_traitsILi256ELi64ELi64ELi4ELb0ELb0EN7cutlass10bfloat16_tE19Flash_kernel_traitsILi256ELi64ELi64ELi4ES3_EELb0ELb1ELb1ELb0ELb0ELb0ELb1ELb1EEEvNS_16Flash_fwd_paramsE) ;  /* 0xfffd5ac00e007950 */ /* 0x000fea0003c3ffff */
.L_x_8512:
        /* <DEDUP_REMOVED lines=12> */
.L_x_8917:


//--------------------- .text._ZN5flash24flash_fwd_splitkv_kernelI23Flash_fwd_kernel_traitsILi256ELi64ELi64ELi4ELb0ELb0EN7cutlass10bfloat16_tE19Flash_kernel_traitsILi256ELi64ELi64ELi4ES3_EELb0ELb1ELb1ELb0ELb0ELb1ELb1ELb1EEEvNS_16Flash_fwd_paramsE --------------------------
	.section	.text._ZN5flash24flash_fwd_splitkv_kernelI23Flash_fwd_kernel_traitsILi256ELi64ELi64ELi4ELb0ELb0EN7cutlass10bfloat16_tE19Flash_kernel_traitsILi256ELi64ELi64ELi4ES3_EELb0ELb1ELb1ELb0ELb0ELb1ELb1ELb1EEEvNS_16Flash_fwd_paramsE,"ax",@progbits
	.sectioninfo	@"SHI_REGISTERS=255"
	.align	128
        .global         _ZN5flash24flash_fwd_splitkv_kernelI23Flash_fwd_kernel_traitsILi256ELi64ELi64ELi4ELb0ELb0EN7cutlass10bfloat16_tE19Flash_kernel_traitsILi256ELi64ELi64ELi4ES3_EELb0ELb1ELb1ELb0ELb0ELb1ELb1ELb1EEEvNS_16Flash_fwd_paramsE
        .type           _ZN5flash24flash_fwd_splitkv_kernelI23Flash_fwd_kernel_traitsILi256ELi64ELi64ELi4ELb0ELb0EN7cutlass10bfloat16_tE19Flash_kernel_traitsILi256ELi64ELi64ELi4ES3_EELb0ELb1ELb1ELb0ELb0ELb1ELb1ELb1EEEvNS_16Flash_fwd_paramsE,@function
        .size           _ZN5flash24flash_fwd_splitkv_kernelI23Flash_fwd_kernel_traitsILi256ELi64ELi64ELi4ELb0ELb0EN7cutlass10bfloat16_tE19Flash_kernel_traitsILi256ELi64ELi64ELi4ES3_EELb0ELb1ELb1ELb0ELb0ELb1ELb1ELb1EEEvNS_16Flash_fwd_paramsE,(.L_x_8919 - _ZN5flash24flash_fwd_splitkv_kernelI23Flash_fwd_kernel_traitsILi256ELi64ELi64ELi4ELb0ELb0EN7cutlass10bfloat16_tE19Flash_kernel_traitsILi256ELi64ELi64ELi4ES3_EELb0ELb1ELb1ELb0ELb0ELb1ELb1ELb1EEEvNS_16Flash_fwd_paramsE)
        .other          _ZN5flash24flash_fwd_splitkv_kernelI23Flash_fwd_kernel_traitsILi256ELi64ELi64ELi4ELb0ELb0EN7cutlass10bfloat16_tE19Flash_kernel_traitsILi256ELi64ELi64ELi4ES3_EELb0ELb1ELb1ELb0ELb0ELb1ELb1ELb1EEEvNS_16Flash_fwd_paramsE,@"STO_CUDA_ENTRY STV_DEFAULT"
_ZN5flash24flash_fwd_splitkv_kernelI23Flash_fwd_kernel_traitsILi256ELi64ELi64ELi4ELb0ELb0EN7cutlass10bfloat16_tE19Flash_kernel_traitsILi256ELi64ELi64ELi4ES3_EELb0ELb1ELb1ELb0ELb0ELb1ELb1ELb1EEEvNS_16Flash_fwd_paramsE:
.text._ZN5flash24flash_fwd_splitkv_kernelI23Flash_fwd_kernel_traitsILi256ELi64ELi64ELi4ELb0ELb0EN7cutlass10bfloat16_tE19Flash_kernel_traitsILi256ELi64ELi64ELi4ES3_EELb0ELb1ELb1ELb0ELb0ELb1ELb1ELb1EEEvNS_16Flash_fwd_paramsE:
        /* <DEDUP_REMOVED lines=30> */
[----:B---34-:R-:W-:Y:S05]  /*01e0*/  CALL.REL.NOINC `($_ZN5flash24flash_fwd_splitkv_kernelI23Flash_fwd_kernel_traitsILi256ELi64ELi64ELi4ELb0ELb0EN7cutlass10bfloat16_tE19Flash_kernel_traitsILi256ELi64ELi64ELi4ES3_EELb0ELb1ELb1ELb0ELb0ELb1ELb1ELb1EEEvNS_16Flash_fwd_paramsE$_ZN5flash30compute_attn_1rowblock_splitkvI23Flash_fwd_kernel_traitsILi256ELi64ELi64ELi4ELb0ELb0EN7cutlass10bfloat16_tE19Flash_kernel_traitsILi256ELi64ELi64ELi4ES3_EELb0ELb1ELb1ELb0ELb0ELb1ELb1ELb1ENS_16Flash_fwd_paramsEEEvRKT8_iiiii) ;  /* 0x0000002000007944 */ /* 0x018fea0003c00000 */
[----:B------:R-:W-:Y:S05]  /*01f0*/  BSYNC B4 ;  /* 0x0000000000047941 */ /* 0x000fea0003800000 */
.L_x_8513:
[----:B------:R-:W-:Y:S05]  /*0200*/  EXIT ;  /* 0x000000000000794d */ /* 0x000fea0003800000 */
        .type           $_ZN5flash24flash_fwd_splitkv_kernelI23Flash_fwd_kernel_traitsILi256ELi64ELi64ELi4ELb0ELb0EN7cutlass10bfloat16_tE19Flash_kernel_traitsILi256ELi64ELi64ELi4ES3_EELb0ELb1ELb1ELb0ELb0ELb1ELb1ELb1EEEvNS_16Flash_fwd_paramsE$_ZN5flash30compute_attn_1rowblock_splitkvI23Flash_fwd_kernel_traitsILi256ELi64ELi64ELi4ELb0ELb0EN7cutlass10bfloat16_tE19Flash_kernel_traitsILi256ELi64ELi64ELi4ES3_EELb0ELb1ELb1ELb0ELb0ELb1ELb1ELb1ENS_16Flash_fwd_paramsEEEvRKT8_iiiii,@function
        .size           $_ZN5flash24flash_fwd_splitkv_kernelI23Flash_fwd_kernel_traitsILi256ELi64ELi64ELi4ELb0ELb0EN7cutlass10bfloat16_tE19Flash_kernel_traitsILi256ELi64ELi64ELi4ES3_EELb0ELb1ELb1ELb0ELb0ELb1ELb1ELb1EEEvNS_16Flash_fwd_paramsE$_ZN5flash30compute_attn_1rowblock_splitkvI23Flash_fwd_kernel_traitsILi256ELi64ELi64ELi4ELb0ELb0EN7cutlass10bfloat16_tE19Flash_kernel_traitsILi256ELi64ELi64ELi4ES3_EELb0ELb1ELb1ELb0ELb0ELb1ELb1ELb1ENS_16Flash_fwd_paramsEEEvRKT8_iiiii,($__internal_37_$__cuda_sm70_shflsync_bfly_p - $_ZN5flash24flash_fwd_splitkv_kernelI23Flash_fwd_kernel_traitsILi256ELi64ELi64ELi4ELb0ELb0EN7cutlass10bfloat16_tE19Flash_kernel_traitsILi256ELi64ELi64ELi4ES3_EELb0ELb1ELb1ELb0ELb0ELb1ELb1ELb1EEEvNS_16Flash_fwd_paramsE$_ZN5flash30compute_attn_1rowblock_splitkvI23Flash_fwd_kernel_traitsILi256ELi64ELi64ELi4ELb0ELb0EN7cutlass10bfloat16_tE19Flash_kernel_traitsILi256ELi64ELi64ELi4ES3_EELb0ELb1ELb1ELb0ELb0ELb1ELb1ELb1ENS_16Flash_fwd_paramsEEEvRKT8_iiiii)
$_ZN5flash24flash_fwd_splitkv_kernelI23Flash_fwd_kernel_traitsILi256ELi64ELi64ELi4ELb0ELb0EN7cutlass10bfloat16_tE19Flash_kernel_traitsILi256ELi64ELi64ELi4ES3_EELb0ELb1ELb1ELb0ELb0ELb1ELb1ELb1EEEvNS_16Flash_fwd_paramsE$_ZN5flash30compute_attn_1rowblock_splitkvI23Flash_fwd_kernel_traitsILi256ELi64ELi64ELi4ELb0ELb0EN7cutlass10bfloat16_tE19Flash_kernel_traitsILi256ELi64ELi64ELi4ES3_EELb0ELb1ELb1ELb0ELb0ELb1ELb1ELb1ENS_16Flash_fwd_paramsEEEvRKT8_iiiii:
        /* <DEDUP_REMOVED lines=20> */
.L_x_8515:
[----:B------:R-:W-:Y:S05]  /*0350*/  BSYNC B0 ;  /* 0x0000000000007941 */ /* 0x000fea0003800000 */
.L_x_8514:
        /* <DEDUP_REMOVED lines=17> */
.L_x_8517:
[----:B------:R4:W5:Y:S02]  /*0470*/  LD.E R61, [R10.64+0xb8] ;  /* 0x0000b8060a3d7980 */ /* 0x000964000c101900 */
.L_x_8518:
[----:B------:R-:W-:Y:S05]  /*0480*/  BSYNC B0 ;  /* 0x0000000000007941 */ /* 0x000fea0003800000 */
.L_x_8516:
        /* <DEDUP_REMOVED lines=10> */
.L_x_8520:
[----:B------:R-:W2:Y:S01]  /*0530*/  LD.E.64 R2, [R10.64+0x108] ;  /* 0x000108060a027980 */ /* 0x000ea2000c101b00 */
[----:B------:R-:W-:Y:S01]  /*0540*/  BSSY B0, `(.L_x_8522) ;  /* 0x0000006000007945 */ /* 0x000fe20003800000 */
[----:B------:R-:W-:Y:S01]  /*0550*/  IMAD.MOV.U32 R52, RZ, RZ, RZ ;  /* 0x000000ffff347224 */ /* 0x000fe200078e00ff */
[----:B--2---:R-:W-:-:S04]  /*0560*/  ISETP.NE.U32.AND P0, PT, R2, RZ, PT ;  /* 0x000000ff0200720c */ /* 0x004fc80003f05070 */
[----:B------:R-:W-:-:S13]  /*0570*/  ISETP.NE.AND.EX P0, PT, R3, RZ, PT, P0 ;  /* 0x000000ff0300720c */ /* 0x000fda0003f05300 */
[----:B------:R-:W-:Y:S05]  /*0580*/  @!P0 BRA `(.L_x_8523) ;  /* 0x0000001000008947 */ /* 0x000fea0003800000 */
[----:B------:R2:W5:Y:S02]  /*0590*/  LD.E R52, [R10.64+0xbc] ;  /* 0x0000bc060a347980 */ /* 0x000564000c101900 */
.L_x_8523:
[----:B------:R-:W-:Y:S05]  /*05a0*/  BSYNC B0 ;  /* 0x0000000000007941 */ /* 0x000fea0003800000 */
.L_x_8522:
[----:B-----5:R-:W-:Y:S02]  /*05b0*/  IADD3 R52, R61, R52, RZ ;  /* 0x000000343d347210 */ /* 0x020fe40007ffe0ff */
.L_x_8521:
[----:B------:R-:W-:Y:S05]  /*05c0*/  BSYNC B1 ;  /* 0x0000000000017941 */ /* 0x000fea0003800000 */
.L_x_8519:
[----:B------:R-:W-:Y:S01]  /*05d0*/  IMAD.SHL.U32 R54, R234, 0x40, RZ ;  /* 0x00000040ea367824 */ /* 0x000fe200078e00ff */
[----:B------:R-:W-:Y:S01]  /*05e0*/  MOV R2, R233 ;  /* 0x000000e900027202 */ /* 0x000fe20000000f00 */
[----:B------:R-:W-:-:S03]  /*05f0*/  IMAD.MOV.U32 R3, RZ, RZ, 0x0 ;  /* 0x00000000ff037424 */ /* 0x000fc600078e00ff */
[----:B------:R-:W-:-:S13]  /*0600*/  ISETP.GT.AND P0, PT, R235, R54, PT ;  /* 0x00000036eb00720c */ /* 0x000fda0003f04270 */
[----:B------:R-:W-:Y:S05]  /*0610*/  @!P0 RET.REL.NODEC R2 `(_ZN5flash24flash_fwd_splitkv_kernelI23Flash_fwd_kernel_traitsILi256ELi64ELi64ELi4ELb0ELb0EN7cutlass10bfloat16_tE19Flash_kernel_traitsILi256ELi64ELi64ELi4ES3_EELb0ELb1ELb1ELb0ELb0ELb1ELb1ELb1EEEvNS_16Flash_fwd_paramsE) ;  /* 0xfffff9e002008950 */ /* 0x000fea0003c3ffff */
[----:B------:R-:W4:Y:S04]  /*0620*/  LD.E R0, [R10.64+0xb8] ;  /* 0x0000b8060a007980 */ /* 0x000f28000c101900 */
[----:B-1----:R-:W5:Y:S04]  /*0630*/  LD.E R7, [R10.64+0x184] ;  /* 0x000184060a077980 */ /* 0x002f68000c101900 */
[----:B--2---:R-:W2:Y:S01]  /*0640*/  LD.E R4, [R10.64+0x188] ;  /* 0x000188060a047980 */ /* 0x004ea2000c101900 */
        /* <DEDUP_REMOVED lines=89> */
.L_x_8526:
[----:B------:R-:W-:Y:S05]  /*0be0*/  BSYNC B0 ;  /* 0x0000000000007941 */ /* 0x000fea0003800000 */
.L_x_8525:
        /* <DEDUP_REMOVED lines=12> */
.L_x_8528:
[----:B------:R-:W-:Y:S05]  /*0cb0*/  BSYNC B0 ;  /* 0x0000000000007941 */ /* 0x000fea0003800000 */
.L_x_8527:
        /* <DEDUP_REMOVED lines=12> */
.L_x_8530:
[----:B------:R-:W-:Y:S05]  /*0d80*/  BSYNC B0 ;  /* 0x0000000000007941 */ /* 0x000fea0003800000 */
.L_x_8529:
        /* <DEDUP_REMOVED lines=12> */
.L_x_8532:
[----:B------:R-:W-:Y:S05]  /*0e50*/  BSYNC B0 ;  /* 0x0000000000007941 */ /* 0x000fea0003800000 */
.L_x_8531:
        /* <DEDUP_REMOVED lines=12> */
.L_x_8534:
[----:B------:R-:W-:Y:S05]  /*0f20*/  BSYNC B0 ;  /* 0x0000000000007941 */ /* 0x000fea0003800000 */
.L_x_8533:
        /* <DEDUP_REMOVED lines=12> */
.L_x_8536:
[----:B------:R-:W-:Y:S05]  /*0ff0*/  BSYNC B0 ;  /* 0x0000000000007941 */ /* 0x000fea0003800000 */
.L_x_8535:
        /* <DEDUP_REMOVED lines=12> */
.L_x_8538:
[----:B------:R-:W-:Y:S05]  /*10c0*/  BSYNC B0 ;  /* 0x0000000000007941 */ /* 0x000fea0003800000 */
.L_x_8537:
        /* <DEDUP_REMOVED lines=12> */
.L_x_8540:
[----:B------:R-:W-:Y:S05]  /*1190*/  BSYNC B0 ;  /* 0x0000000000007941 */ /* 0x000fea0003800000 */
.L_x_8539:
        /* <DEDUP_REMOVED lines=30> */
[----:B------:R-:W-:Y:S05]  /*1380*/  @P6 RET.REL.NODEC R4 `(_ZN5flash24flash_fwd_splitkv_kernelI23Flash_fwd_kernel_traitsILi256ELi64ELi64ELi4ELb0ELb0EN7cutlass10bfloat16_tE19Flash_kernel_traitsILi256ELi64ELi64ELi4ES3_EELb0ELb1ELb1ELb0ELb0ELb1ELb1ELb1EEEvNS_16Flash_fwd_paramsE) ;  /* 0xffffec7004006950 */ /* 0x000fea0003c3ffff */
[----:B-1----:R-:W-:-:S05]  /*1390*/  MOV R0, 0xff800000 ;  /* 0xff80000000007802 */ /* 0x002fca0000000f00 */
[----:B------:R1:W-:Y:S02]  /*13a0*/  ST.E [R2.64+0xe0], R0 ;  /* 0x0000e00002007985 */ /* 0x0003e4000c101906 */
[----:B-1----:R-:W-:Y:S02]  /*13b0*/  MOV R2, R233 ;  /* 0x000000e900027202 */ /* 0x002fe40000000f00 */
[----:B------:R-:W-:-:S04]  /*13c0*/  MOV R3, 0x0 ;  /* 0x0000000000037802 */ /* 0x000fc80000000f00 */
[----:B------:R-:W-:Y:S05]  /*13d0*/  RET.REL.NODEC R2 `(_ZN5flash24flash_fwd_splitkv_kernelI23Flash_fwd_kernel_traitsILi256ELi64ELi64ELi4ELb0ELb0EN7cutlass10bfloat16_tE19Flash_kernel_traitsILi256ELi64ELi64ELi4ES3_EELb0ELb1ELb1ELb0ELb0ELb1ELb1ELb1EEEvNS_16Flash_fwd_paramsE) ;  /* 0xffffec2002007950 */ /* 0x000fea0003c3ffff */
.L_x_8524:
        /* <DEDUP_REMOVED lines=60> */
[----:B------:R3:W2:Y:S02]  /*17a0*/  LD.E R3, [R6.64] ;  /* 0x0000000606037980 */ /* 0x0006a4000c101900 */
        /* <DEDUP_REMOVED lines=27> */
[----:B--2---:R-:W-:Y:S01]  /*1960*/  SHF.R.S32.HI R0, RZ, 0x1f, R3 ;  /* 0x0000001fff007819 */ /* 0x004fe20000011403 */
[----:B----4-:R-:W-:-:S04]  /*1970*/  IMAD R6, R15, R3, RZ ;  /* 0x000000030f067224 */ /* 0x010fc800078e02ff */
[C---:B------:R-:W-:Y:S02]  /*1980*/  IMAD R6, R14.reuse, R0, R6 ;  /* 0x000000000e067224 */ /* 0x040fe400078e0206 */
[----:B------:R-:W-:-:S04]  /*1990*/  IMAD.WIDE.U32 R14, R14, R3, RZ ;  /* 0x000000030e0e7225 */ /* 0x000fc800078e00ff */
[----:B------:R-:W-:Y:S02]  /*19a0*/  IMAD.IADD R15, R15, 0x1, R6 ;  /* 0x000000010f0f7824 */ /* 0x000fe400078e0206 */
[----:B------:R-:W-:Y:S02]  /*19b0*/  IMAD R6, R49, R13, RZ ;  /* 0x0000000d31067224 */ /* 0x000fe400078e02ff */
[----:B------:R-:W-:-:S04]  /*19c0*/  IMAD.WIDE.U32 R14, R13, R48, R14 ;  /* 0x000000300d0e7225 */ /* 0x000fc800078e000e */
[----:B------:R-:W-:Y:S02]  /*19d0*/  IMAD R4, R9, R3, RZ ;  /* 0x0000000309047224 */ /* 0x000fe400078e02ff */
[----:B------:R-:W-:Y:S02]  /*19e0*/  IMAD R6, R48, R7, R6 ;  /* 0x0000000730067224 */ /* 0x000fe400078e0206 */
[----:B------:R-:W-:-:S04]  /*19f0*/  IMAD.WIDE.U32 R22, R8, R3, RZ ;  /* 0x0000000308167225 */ /* 0x000fc800078e00ff */
[----:B------:R-:W-:Y:S01]  /*1a00*/  IMAD R4, R8, R0, R4 ;  /* 0x0000000008047224 */ /* 0x000fe200078e0204 */
[----:B------:R-:W-:Y:S01]  /*1a10*/  MOV R8, R14 ;  /* 0x0000000e00087202 */ /* 0x000fe20000000f00 */
[----:B------:R-:W-:Y:S01]  /*1a20*/  IMAD.IADD R9, R15, 0x1, R6 ;  /* 0x000000010f097824 */ /* 0x000fe200078e0206 */
[----:B------:R-:W-:Y:S01]  /*1a30*/  SHF.R.S32.HI R15, RZ, 0x1f, R16 ;  /* 0x0000001fff0f7819 */ /* 0x000fe20000011410 */
[----:B------:R-:W-:Y:S02]  /*1a40*/  IMAD R6, R19, R16, RZ ;  /* 0x0000001013067224 */ /* 0x000fe400078e02ff */
[----:B------:R-:W-:-:S04]  /*1a50*/  IMAD.WIDE.U32 R8, R16, R18, R8 ;  /* 0x0000001210087225 */ /* 0x000fc800078e0008 */
[----:B------:R-:W-:Y:S01]  /*1a60*/  IMAD R6, R18, R15, R6 ;  /* 0x0000000f12067224 */ /* 0x000fe200078e0206 */
[----:B------:R-:W-:Y:S01]  /*1a70*/  IADD3 R14, R23, R4, RZ ;  /* 0x00000004170e7210 */ /* 0x000fe20007ffe0ff */
[----:B------:R-:W-:Y:S01]  /*1a80*/  IMAD.MOV.U32 R19, RZ, RZ, R22 ;  /* 0x000000ffff137224 */ /* 0x000fe200078e0016 */
[----:B------:R-:W-:Y:S01]  /*1a90*/  MOV R3, R8 ;  /* 0x0000000800037202 */ /* 0x000fe20000000f00 */
[----:B------:R-:W-:Y:S01]  /*1aa0*/  IMAD.IADD R0, R9, 0x1, R6 ;  /* 0x0000000109007824 */ /* 0x000fe200078e0206 */
[----:B------:R-:W-:Y:S05]  /*1ab0*/  BRA `(.L_x_8543) ;  /* 0x0000054000007947 */ /* 0x000fea0003800000 */
.L_x_8542:
        /* <DEDUP_REMOVED lines=23> */
[-C--:B---3--:R-:W-:Y:S02]  /*1c30*/  @!P4 IMAD R2, R49, R15.reuse, RZ ;  /* 0x0000000f3102c224 */ /* 0x088fe400078e02ff */
[----:B------:R-:W-:Y:S01]  /*1c40*/  @!P4 IMAD.WIDE.U32 R30, R48, R15, RZ ;  /* 0x0000000f301ec225 */ /* 0x000fe200078e00ff */
[----:B------:R-:W-:-:S03]  /*1c50*/  ISETP.GT.U32.AND P0, PT, R3, R0, PT ;  /* 0x000000000300720c */ /* 0x000fc60003f04070 */
[----:B------:R-:W-:Y:S02]  /*1c60*/  @!P4 IMAD R2, R7, R48, R2 ;  /* 0x000000300702c224 */ /* 0x000fe400078e0202 */
[----:B------:R-:W-:Y:S01]  /*1c70*/  @P4 IMAD.IADD R8, R15, 0x1, R16 ;  /* 0x000000010f084824 */ /* 0x000fe200078e0210 */
[----:B-----5:R-:W-:Y:S02]  /*1c80*/  @!P4 SHF.R.S32.HI R7, RZ, 0x1f, R14 ;  /* 0x0000001fff07c819 */ /* 0x020fe4000001140e */
[----:B------:R-:W-:Y:S01]  /*1c90*/  @!P4 IADD3 R9, R31, R2, RZ ;  /* 0x000000021f09c210 */ /* 0x000fe20007ffe0ff */
[-C--:B------:R-:W-:Y:S02]  /*1ca0*/  @P4 IMAD R12, R49, R8.reuse, RZ ;  /* 0x00000008310c4224 */ /* 0x080fe400078e02ff */
[----:B------:R-:W-:-:S04]  /*1cb0*/  @P4 IMAD.WIDE.U32 R26, R48, R8, RZ ;  /* 0x00000008301a4225 */ /* 0x000fc800078e00ff */
[-C--:B------:R-:W-:Y:S02]  /*1cc0*/  @!P4 IMAD R2, R25, R14.reuse, RZ ;  /* 0x0000000e1902c224 */ /* 0x080fe400078e02ff */
[----:B------:R-:W-:Y:S02]  /*1cd0*/  @!P4 IMAD.MOV.U32 R8, RZ, RZ, R30 ;  /* 0x000000ffff08c224 */ /* 0x000fe400078e001e */
[C---:B------:R-:W-:Y:S02]  /*1ce0*/  @!P4 IMAD R2, R24.reuse, R7, R2 ;  /* 0x000000071802c224 */ /* 0x040fe400078e0202 */
[----:B------:R-:W-:Y:S01]  /*1cf0*/  @!P4 IMAD.WIDE.U32 R8, R24, R14, R8 ;  /* 0x0000000e1808c225 */ /* 0x000fe200078e0008 */
[----:B------:R-:W-:Y:S02]  /*1d00*/  @P4 IADD3 R12, R27, R12, RZ ;  /* 0x0000000c1b0c4210 */ /* 0x000fe40007ffe0ff */
[----:B------:R-:W-:Y:S01]  /*1d10*/  @!P0 IADD3 R0, R0, -R3, RZ ;  /* 0x8000000300008210 */ /* 0x000fe20007ffe0ff */
[----:B------:R-:W-:Y:S01]  /*1d20*/  @P4 IMAD.MOV.U32 R13, RZ, RZ, R26 ;  /* 0x000000ffff0d4224 */ /* 0x000fe200078e001a */
[----:B------:R-:W-:Y:S01]  /*1d30*/  @!P4 MOV R13, R8 ;  /* 0x00000008000dc202 */ /* 0x000fe20000000f00 */
[----:B------:R-:W-:Y:S01]  /*1d40*/  @!P4 IMAD.IADD R12, R9, 0x1, R2 ;  /* 0x00000001090cc824 */ /* 0x000fe200078e0202 */
[----:B------:R-:W-:-:S02]  /*1d50*/  ISETP.GE.U32.AND P3, PT, R0, R3, PT ;  /* 0x000000030000720c */ /* 0x000fc40003f66070 */
[----:B------:R-:W-:Y:S02]  /*1d60*/  LOP3.LUT R3, R236, R6, RZ, 0x3c, !PT ;  /* 0x00000006ec037212 */ /* 0x000fe400078e3cff */
[-C--:B------:R-:W-:Y:S02]  /*1d70*/  LOP3.LUT R13, R13, R12.reuse, RZ, 0x3c, !PT ;  /* 0x0000000c0d0d7212 */ /* 0x080fe400078e3cff */
[----:B------:R-:W-:Y:S02]  /*1d80*/  ISETP.GE.AND P1, PT, R3, RZ, PT ;  /* 0x000000ff0300720c */ /* 0x000fe40003f26270 */
[----:B------:R-:W-:Y:S02]  /*1d90*/  @!P0 IADD3 R4, R4, 0x1, RZ ;  /* 0x0000000104048810 */ /* 0x000fe40007ffe0ff */
[----:B------:R-:W-:Y:S02]  /*1da0*/  LOP3.LUT R12, R13, R12, RZ, 0x3c, !PT ;  /* 0x0000000c0d0c7212 */ /* 0x000fe400078e3cff */
[----:B------:R-:W-:-:S02]  /*1db0*/  ISETP.NE.AND P0, PT, R6, RZ, PT ;  /* 0x000000ff0600720c */ /* 0x000fc40003f05270 */
[----:B------:R-:W-:Y:S02]  /*1dc0*/  LEA R2, R165, 0xffffffc0, 0x6 ;  /* 0xffffffc0a5027811 */ /* 0x000fe400078e30ff */
[----:B------:R-:W-:Y:S01]  /*1dd0*/  LOP3.LUT R13, R13, R12, RZ, 0x3c, !PT ;  /* 0x0000000c0d0d7212 */ /* 0x000fe200078e3cff */
[----:B----4-:R-:W-:Y:S01]  /*1de0*/  @!P4 IMAD R8, R51, R15, RZ ;  /* 0x0000000f3308c224 */ /* 0x010fe200078e02ff */
[----:B------:R-:W-:Y:S01]  /*1df0*/  @!P4 SHF.R.S32.HI R0, RZ, 0x1f, R15 ;  /* 0x0000001fff00c819 */ /* 0x000fe2000001140f */
[-C--:B------:R-:W-:Y:S01]  /*1e00*/  IMAD R9, R49, R2.reuse, RZ ;  /* 0x0000000231097224 */ /* 0x080fe200078e02ff */
[----:B------:R-:W-:Y:S02]  /*1e10*/  SHF.R.S32.HI R7, RZ, 0x1f, R2 ;  /* 0x0000001fff077819 */ /* 0x000fe40000011402 */
[----:B------:R-:W-:Y:S01]  /*1e20*/  @P3 IADD3 R4, R4, 0x1, RZ ;  /* 0x0000000104043810 */ /* 0x000fe20007ffe0ff */
[----:B------:R-:W-:-:S04]  /*1e30*/  IMAD.WIDE.U32 R24, R48, R2, R12 ;  /* 0x0000000230187225 */ /* 0x000fc800078e000c */
[----:B------:R-:W-:Y:S02]  /*1e40*/  @!P4 IMAD R0, R0, R50, R8 ;  /* 0x000000320000c224 */ /* 0x000fe400078e0208 */
[----:B------:R-:W-:-:S04]  /*1e50*/  @!P4 IMAD.WIDE.U32 R12, R50, R15, RZ ;  /* 0x0000000f320cc225 */ /* 0x000fc800078e00ff */
[----:B------:R-:W-:Y:S02]  /*1e60*/  IMAD R9, R7, R48, R9 ;  /* 0x0000003007097224 */ /* 0x000fe400078e0209 */
[----:B------:R-:W-:Y:S02]  /*1e70*/  @P4 IMAD.IADD R15, R15, 0x1, R16 ;  /* 0x000000010f0f4824 */ /* 0x000fe400078e0210 */
[----:B------:R-:W-:Y:S01]  /*1e80*/  @!P1 IMAD.MOV R4, RZ, RZ, -R4 ;  /* 0x000000ffff049224 */ /* 0x000fe200078e0a04 */
[----:B------:R-:W-:Y:S01]  /*1e90*/  @!P0 LOP3.LUT R4, RZ, R6, RZ, 0x33, !PT ;  /* 0x00000006ff048212 */ /* 0x000fe200078e33ff */
[----:B------:R-:W-:Y:S01]  /*1ea0*/  IMAD.IADD R9, R25, 0x1, R9 ;  /* 0x0000000119097824 */ /* 0x000fe200078e0209 */
[----:B------:R-:W-:Y:S01]  /*1eb0*/  @!P4 IADD3 R17, R13, R0, RZ ;  /* 0x000000000d11c210 */ /* 0x000fe20007ffe0ff */
[-C--:B------:R-:W-:Y:S01]  /*1ec0*/  @P4 IMAD R3, R51, R15.reuse, RZ ;  /* 0x0000000f33034224 */ /* 0x080fe200078e02ff */
[----:B------:R-:W-:Y:S01]  /*1ed0*/  MOV R8, R24 ;  /* 0x0000001800087202 */ /* 0x000fe20000000f00 */
[----:B------:R-:W-:Y:S01]  /*1ee0*/  @P4 IMAD.WIDE.U32 R24, R50, R15, RZ ;  /* 0x0000000f32184225 */ /* 0x000fe200078e00ff */
[----:B------:R-:W-:-:S02]  /*1ef0*/  @!P4 MOV R16, R12 ;  /* 0x0000000c0010c202 */ /* 0x000fc40000000f00 */
[----:B------:R-:W-:Y:S01]  /*1f00*/  @!P4 SHF.R.S32.HI R0, RZ, 0x1f, R14 ;  /* 0x0000001fff00c819 */ /* 0x000fe2000001140e */
[----:B------:R-:W-:Y:S01]  /*1f10*/  @!P4 IMAD R12, R23, R14, RZ ;  /* 0x0000000e170cc224 */ /* 0x000fe200078e02ff */
[----:B------:R-:W-:Y:S01]  /*1f20*/  SHF.R.S32.HI R15, RZ, 0x1f, R4 ;  /* 0x0000001fff0f7819 */ /* 0x000fe20000011404 */
[----:B------:R-:W-:Y:S02]  /*1f30*/  IMAD R6, R19, R4, RZ ;  /* 0x0000000413067224 */ /* 0x000fe400078e02ff */
[----:B------:R-:W-:Y:S01]  /*1f40*/  @!P4 IMAD.WIDE.U32 R16, R22, R14, R16 ;  /* 0x0000000e1610c225 */ /* 0x000fe200078e0010 */
[----:B------:R-:W-:-:S03]  /*1f50*/  @P4 MOV R19, R24 ;  /* 0x0000001800134202 */ /* 0x000fc60000000f00 */
[----:B------:R-:W-:Y:S02]  /*1f60*/  @!P4 IMAD R0, R22, R0, R12 ;  /* 0x000000001600c224 */ /* 0x000fe400078e020c */
[----:B------:R-:W-:Y:S01]  /*1f70*/  IMAD.WIDE.U32 R8, R18, R4, R8 ;  /* 0x0000000412087225 */ /* 0x000fe200078e0008 */
[----:B------:R-:W-:-:S03]  /*1f80*/  @!P4 MOV R19, R16 ;  /* 0x000000100013c202 */ /* 0x000fc60000000f00 */
[----:B------:R-:W-:Y:S02]  /*1f90*/  IMAD R6, R18, R15, R6 ;  /* 0x0000000f12067224 */ /* 0x000fe400078e0206 */
[----:B------:R-:W-:Y:S01]  /*1fa0*/  @P4 IMAD.IADD R14, R25, 0x1, R3 ;  /* 0x00000001190e4824 */ /* 0x000fe200078e0203 */
[----:B------:R-:W-:Y:S01]  /*1fb0*/  MOV R3, R8 ;  /* 0x0000000800037202 */ /* 0x000fe20000000f00 */
[----:B------:R-:W-:Y:S01]  /*1fc0*/  @!P4 IMAD.IADD R14, R17, 0x1, R0 ;  /* 0x00000001110ec824 */ /* 0x000fe200078e0200 */
[----:B------:R-:W-:Y:S01]  /*1fd0*/  MOV R13, R2 ;  /* 0x00000002000d7202 */ /* 0x000fe20000000f00 */
[----:B------:R-:W-:Y:S01]  /*1fe0*/  IMAD.IADD R0, R9, 0x1, R6 ;  /* 0x0000000109007824 */ /* 0x000fe200078e0206 */
[----:B------:R-:W-:Y:S02]  /*1ff0*/  MOV R16, R4 ;  /* 0x0000000400107202 */ /* 0x000fe40000000f00 */
.L_x_8543:
[----:B-1----:R-:W-:Y:S05]  /*2000*/  BSYNC B0 ;  /* 0x0000000000007941 */ /* 0x002fea0003800000 */
.L_x_8541:
        /* <DEDUP_REMOVED lines=19> */
[----:B------:R-:W-:Y:S02]  /*2140*/  LEA.HI R4, R4, R6, RZ, 0x3 ;  /* 0x0000000604047211 */ /* 0x000fe400078f18ff */
[----:B------:R-:W-:Y:S02]  /*2150*/  IADD3 R30, P0, R18, R19, RZ ;  /* 0x00000013121e7210 */ /* 0x000fe40007f1e0ff */
[----:B------:R-:W-:Y:S02]  /*2160*/  SHF.R.S32.HI R19, RZ, 0x1f, R18 ;  /* 0x0000001fff137819 */ /* 0x000fe40000011412 */
[----:B------:R-:W-:-:S02]  /*2170*/  LEA.HI R12, R12, R56, RZ, 0x1 ;  /* 0x000000380c0c7211 */ /* 0x000fc400078f08ff */
[----:B------:R-:W-:Y:S01]  /*2180*/  LOP3.LUT R17, R4, 0xfffffff8, RZ, 0xc0, !PT ;  /* 0xfffffff804117812 */ /* 0x000fe200078ec0ff */
[-C--:B-----5:R-:W-:Y:S01]  /*2190*/  IMAD R7, R7, R50.reuse, RZ ;  /* 0x0000003207077224 */ /* 0x0a0fe200078e02ff */
[----:B------:R-:W-:Y:S01]  /*21a0*/  LOP3.LUT R12, R12, 0xfffffffe, RZ, 0xc0, !PT ;  /* 0xfffffffe0c0c7812 */ /* 0x000fe200078ec0ff */
[----:B------:R-:W-:Y:S02]  /*21b0*/  IMAD.X R31, R19, 0x1, R14, P0 ;  /* 0x00000001131f7824 */ /* 0x000fe400000e060e */
[----:B------:R-:W-:Y:S01]  /*21c0*/  IMAD.IADD R6, R6, 0x1, -R17 ;  /* 0x0000000106067824 */ /* 0x000fe200078e0a11 */
[----:B------:R-:W-:Y:S01]  /*21d0*/  SHF.R.S32.HI R160, RZ, 0x3, R160 ;  /* 0x00000003ffa07819 */ /* 0x000fe200000114a0 */
[C---:B------:R-:W-:Y:S02]  /*21e0*/  IMAD R7, R13.reuse, R51, R7 ;  /* 0x000000330d077224 */ /* 0x040fe400078e0207 */
[----:B------:R-:W-:-:S04]  /*21f0*/  IMAD.WIDE.U32 R30, R13, R50, R30 ;  /* 0x000000320d1e7225 */ /* 0x000fc800078e001e */
[----:B------:R-:W-:Y:S02]  /*2200*/  IMAD.IADD R56, R56, 0x1, -R12 ;  /* 0x0000000138387824 */ /* 0x000fe400078e0a0c */
[----:B------:R-:W-:Y:S02]  /*2210*/  IMAD.SHL.U32 R12, R6, 0x40, RZ ;  /* 0x00000040060c7824 */ /* 0x000fe400078e00ff */
[----:B------:R-:W-:Y:S02]  /*2220*/  IMAD.IADD R31, R31, 0x1, R7 ;  /* 0x000000011f1f7824 */ /* 0x000fe400078e0207 */
[----:B------:R-:W-:Y:S01]  /*2230*/  IMAD.SHL.U32 R17, R160, 0x40, RZ ;  /* 0x00000040a0117824 */ /* 0x000fe200078e00ff */
[----:B------:R-:W-:Y:S01]  /*2240*/  LOP3.LUT R12, R12, 0x1c0, RZ, 0xc0, !PT ;  /* 0x000001c00c0c7812 */ /* 0x000fe200078ec0ff */
[----:B------:R-:W-:Y:S02]  /*2250*/  IMAD R7, R29, R16, RZ ;  /* 0x000000101d077224 */ /* 0x000fe400078e02ff */
[----:B------:R-:W-:Y:S01]  /*2260*/  IMAD.SHL.U32 R13, R56, 0x8, RZ ;  /* 0x00000008380d7824 */ /* 0x000fe200078e00ff */
[----:B------:R-:W-:Y:S01]  /*2270*/  LOP3.LUT R17, R17, 0x1c0, RZ, 0xc0, !PT ;  /* 0x000001c011117812 */ /* 0x000fe200078ec0ff */
[-C--:B------:R-:W-:Y:S01]  /*2280*/  IMAD R7, R15, R28.reuse, R7 ;  /* 0x0000001c0f077224 */ /* 0x080fe200078e0207 */
[----:B------:R-:W-:Y:S01]  /*2290*/  SHF.R.U32.HI R41, RZ, 0x3, R12 ;  /* 0x00000003ff297819 */ /* 0x000fe2000001160c */
[----:B------:R-:W-:Y:S01]  /*22a0*/  IMAD.WIDE.U32 R28, R16, R28, R30 ;  /* 0x0000001c101c7225 */ /* 0x000fe200078e001e */
[----:B------:R-:W-:-:S02]  /*22b0*/  LOP3.LUT R13, R12, 0x8, R13, 0xf8, !PT ;  /* 0x000000080c0d7812 */ /* 0x000fc400078ef80d */
[C---:B------:R-:W-:Y:S02]  /*22c0*/  LOP3.LUT P4, RZ, R6.reuse, 0x4, RZ, 0xc0, !PT ;  /* 0x0000000406ff7812 */ /* 0x040fe4000788c0ff */
[----:B------:R-:W-:Y:S02]  /*22d0*/  LOP3.LUT P3, RZ, R6, 0x2, RZ, 0xc0, !PT ;  /* 0x0000000206ff7812 */ /* 0x000fe4000786c0ff */
[----:B------:R-:W-:Y:S01]  /*22e0*/  SHF.R.S32.HI R57, RZ, 0x1f, R237 ;  /* 0x0000001fff397819 */ /* 0x000fe200000114ed */
[----:B------:R-:W-:Y:S01]  /*22f0*/  IMAD.IADD R29, R29, 0x1, R7 ;  /* 0x000000011d1d7824 */ /* 0x000fe200078e0207 */
[----:B------:R-:W-:Y:S01]  /*2300*/  LEA.HI R14, R53, R58, RZ, 0x6 ;  /* 0x0000003a350e7211 */ /* 0x000fe200078f30ff */
[----:B------:R-:W-:Y:S01]  /*2310*/  IMAD R184, R51, R160, RZ ;  /* 0x000000a033b87224 */ /* 0x000fe200078e02ff */
[----:B------:R-:W-:Y:S02]  /*2320*/  SHF.R.S32.HI R161, RZ, 0x1f, R160 ;  /* 0x0000001fffa17819 */ /* 0x000fe400000114a0 */
[----:B-1----:R-:W-:-:S02]  /*2330*/  LOP3.LUT R21, R17, 0x38, R18, 0xf8, !PT ;  /* 0x0000003811157812 */ /* 0x002fc400078ef812 */
[----:B------:R-:W-:Y:S02]  /*2340*/  LOP3.LUT R41, R13, R41, RZ, 0x3c, !PT ;  /* 0x000000290d297212 */ /* 0x000fe400078e3cff */
[----:B------:R-:W-:Y:S01]  /*2350*/  SHF.R.U32.HI R17, RZ, 0x3, R17 ;  /* 0x00000003ff117819 */ /* 0x000fe20000011611 */
[----:B------:R-:W-:Y:S02]  /*2360*/  IMAD.SHL.U32 R14, R14, 0x8, RZ ;  /* 0x000000080e0e7824 */ /* 0x000fe400078e00ff */
[-C--:B------:R-:W-:Y:S01]  /*2370*/  IMAD R184, R161, R50.reuse, R184 ;  /* 0x00000032a1b87224 */ /* 0x080fe200078e02b8 */
[----:B------:R-:W-:Y:S01]  /*2380*/  LOP3.LUT R17, R21, R17, RZ, 0x3c, !PT ;  /* 0x0000001115117212 */ /* 0x000fe200078e3cff */
[----:B------:R-:W-:Y:S01]  /*2390*/  IMAD.WIDE.U32 R28, R160, R50, R28 ;  /* 0x00000032a01c7225 */ /* 0x000fe200078e001c */
[----:B------:R-:W-:Y:S02]  /*23a0*/  SHF.R.S32.HI R87, RZ, 0x1f, R61 ;  /* 0x0000001fff577819 */ /* 0x000fe4000001143d */
[----:B------:R-:W-:Y:S01]  /*23b0*/  LOP3.LUT R159, R17, 0xfffffe00, R14, 0xf8, !PT ;  /* 0xfffffe00119f7812 */ /* 0x000fe200078ef80e */
[----:B------:R-:W-:Y:S01]  /*23c0*/  IMAD.IADD R184, R29, 0x1, R184 ;  /* 0x000000011db87824 */ /* 0x000fe200078e02b8 */
[----:B------:R-:W-:Y:S01]  /*23d0*/  IADD3 R14, R18, 0x40, RZ ;  /* 0x00000040120e7810 */ /* 0x000fe20007ffe0ff */
[----:B------:R-:W-:Y:S01]  /*23e0*/  IMAD.SHL.U32 R4, R4, 0x40, RZ ;  /* 0x0000004004047824 */ /* 0x000fe200078e00ff */
[----:B------:R-:W-:-:S02]  /*23f0*/  SHF.R.S32.HI R167, RZ, 0x1f, R236 ;  /* 0x0000001fffa77819 */ /* 0x000fc400000114ec */
[----:B------:R-:W-:Y:S02]  /*2400*/  LEA.HI R87, R87, R61, RZ, 0x6 ;  /* 0x0000003d57577211 */ /* 0x000fe400078f30ff */
[----:B------:R-:W-:Y:S02]  /*2410*/  LOP3.LUT R41, R41, 0xfffffe00, R4, 0xf8, !PT ;  /* 0xfffffe0029297812 */ /* 0x000fe400078ef804 */
        /* <DEDUP_REMOVED lines=29> */
[----:B------:R-:W-:Y:S01]  /*25f0*/  LEA.HI.X R184, R28, R23, R184, 0x1, P0 ;  /* 0x000000171cb87211 */ /* 0x000fe200000f0cb8 */
[----:B----4-:R-:W-:Y:S01]  /*2600*/  IMAD R4, R9, R236, RZ ;  /* 0x000000ec09047224 */ /* 0x010fe200078e02ff */
[----:B------:R-:W-:Y:S01]  /*2610*/  ISETP.GE.AND P0, PT, R14, R63, PT ;  /* 0x0000003f0e00720c */ /* 0x000fe20003f06270 */
[----:B------:R-:W-:Y:S01]  /*2620*/  IMAD.X R7, R19, 0x1, R5, P1 ;  /* 0x0000000113077824 */ /* 0x000fe200008e0605 */
[----:B------:R-:W-:-:S02]  /*2630*/  IADD3 R12, R18, 0xc0, RZ ;  /* 0x000000c0120c7810 */ /* 0x000fc40007ffe0ff */
[----:B------:R-:W-:Y:S01]  /*2640*/  ISETP.GE.AND P1, PT, R18, R63, PT ;  /* 0x0000003f1200720c */ /* 0x000fe20003f26270 */
[----:B------:R-:W-:Y:S01]  /*2650*/  IMAD R4, R8, R167, R4 ;  /* 0x000000a708047224 */ /* 0x000fe200078e0204 */
[----:B------:R-:W-:Y:S02]  /*2660*/  SEL R5, RZ, 0xffffffff, P0 ;  /* 0xffffffffff057807 */ /* 0x000fe40000000000 */
[----:B------:R-:W-:Y:S01]  /*2670*/  IADD3 R13, R18, 0x80, RZ ;  /* 0x00000080120d7810 */ /* 0x000fe20007ffe0ff */
[----:B------:R-:W-:Y:S01]  /*2680*/  IMAD.WIDE.U32 R8, R236, R8, R6 ;  /* 0x00000008ec087225 */ /* 0x000fe200078e0006 */
[-C--:B------:R-:W-:Y:S02]  /*2690*/  ISETP.GE.AND P0, PT, R12, R63.reuse, PT ;  /* 0x0000003f0c00720c */ /* 0x080fe40003f06270 */
[----:B------:R-:W-:Y:S02]  /*26a0*/  SEL R6, RZ, 0x1, P1 ;  /* 0x00000001ff067807 */ /* 0x000fe40000800000 */
[----:B------:R-:W-:-:S02]  /*26b0*/  ISETP.GE.AND P1, PT, R13, R63, PT ;  /* 0x0000003f0d00720c */ /* 0x000fc40003f26270 */
[----:B------:R-:W-:Y:S01]  /*26c0*/  SEL R60, RZ, 0x8, P0 ;  /* 0x00000008ff3c7807 */ /* 0x000fe20000000000 */
[----:B------:R-:W-:Y:S01]  /*26d0*/  IMAD.IADD R9, R9, 0x1, R4 ;  /* 0x0000000109097824 */ /* 0x000fe200078e0204 */
[----:B------:R-:W-:Y:S02]  /*26e0*/  IADD3 R162, P0, R18, R3, RZ ;  /* 0x0000000312a27210 */ /* 0x000fe40007f1e0ff */
[----:B------:R-:W-:Y:S01]  /*26f0*/  SEL R4, RZ, 0x4, P1 ;  /* 0x00000004ff047807 */ /* 0x000fe20000800000 */
[--C-:B------:R-:W-:Y:S01]  /*2700*/  @P5 IMAD.MOV.U32 R176, RZ, RZ, R24.reuse ;  /* 0x000000ffffb05224 */ /* 0x100fe200078e0018 */
[----:B------:R-:W-:Y:S01]  /*2710*/  ISETP.GT.AND P1, PT, R165, R87, PT ;  /* 0x00000057a500720c */ /* 0x000fe20003f24270 */
[----:B------:R-:W-:Y:S02]  /*2720*/  @!P5 IMAD.MOV.U32 R176, RZ, RZ, R24 ;  /* 0x000000ffffb0d224 */ /* 0x000fe400078e0018 */
[----:B------:R-:W-:Y:S02]  /*2730*/  IMAD.X R163, R19, 0x1, R0, P0 ;  /* 0x0000000113a37824 */ /* 0x000fe400000e0600 */
[----:B------:R-:W-:-:S02]  /*2740*/  @P5 IMAD.MOV.U32 R177, RZ, RZ, R25 ;  /* 0x000000ffffb15224 */ /* 0x000fc400078e0019 */
[----:B------:R-:W-:Y:S02]  /*2750*/  @!P5 IMAD.MOV.U32 R177, RZ, RZ, R25 ;  /* 0x000000ffffb1d224 */ /* 0x000fe400078e0019 */
        /* <DEDUP_REMOVED lines=185> */
.L_x_8662:
        /* <DEDUP_REMOVED lines=30> */
.L_x_8546:
[----:B------:R-:W-:Y:S05]  /*34d0*/  BSYNC B0 ;  /* 0x0000000000007941 */ /* 0x000fea0003800000 */
.L_x_8545:
        /* <DEDUP_REMOVED lines=21> */
.L_x_8548:
[----:B------:R-:W-:Y:S05]  /*3630*/  BSYNC B0 ;  /* 0x0000000000007941 */ /* 0x000fea0003800000 */
.L_x_8547:
        /* <DEDUP_REMOVED lines=21> */
.L_x_8550:
[----:B------:R-:W-:Y:S05]  /*3790*/  BSYNC B0 ;  /* 0x0000000000007941 */ /* 0x000fea0003800000 */
.L_x_8549:
        /* <DEDUP_REMOVED lines=21> */
.L_x_8552:
[----:B------:R-:W-:Y:S05]  /*38f0*/  BSYNC B0 ;  /* 0x0000000000007941 */ /* 0x000fea0003800000 */
.L_x_8551:
        /* <DEDUP_REMOVED lines=66> */
.L_x_8559:
[----:B------:R-:W-:Y:S05]  /*3d20*/  BSYNC B0 ;  /* 0x0000000000007941 */ /* 0x000fea0003800000 */
.L_x_8558:
        /* <DEDUP_REMOVED lines=51> */
.L_x_8561:
[----:B------:R-:W-:Y:S05]  /*4060*/  BSYNC B0 ;  /* 0x0000000000007941 */ /* 0x000fea0003800000 */
.L_x_8560:
        /* <DEDUP_REMOVED lines=51> */
.L_x_8563:
[----:B------:R-:W-:Y:S05]  /*43a0*/  BSYNC B0 ;  /* 0x0000000000007941 */ /* 0x000fea0003800000 */
.L_x_8562:
        /* <DEDUP_REMOVED lines=50> */
.L_x_8557:
[----:B------:R-:W-:Y:S05]  /*46d0*/  BSYNC B1 ;  /* 0x0000000000017941 */ /* 0x000fea0003800000 */
.L_x_8556:
        /* <DEDUP_REMOVED lines=63> */
.L_x_8567:
[----:B------:R-:W-:Y:S05]  /*4ad0*/  BSYNC B0 ;  /* 0x0000000000007941 */ /* 0x000fea0003800000 */
.L_x_8566:
        /* <DEDUP_REMOVED lines=53> */
.L_x_8569:
[----:B------:R-:W-:Y:S05]  /*4e30*/  BSYNC B0 ;  /* 0x0000000000007941 */ /* 0x000fea0003800000 */
.L_x_8568:
        /* <DEDUP_REMOVED lines=53> */
.L_x_8571:
[----:B------:R-:W-:Y:S05]  /*5190*/  BSYNC B0 ;  /* 0x0000000000007941 */ /* 0x000fea0003800000 */
.L_x_8570:
        /* <DEDUP_REMOVED lines=52> */
.L_x_8565:
[----:B------:R-:W-:Y:S05]  /*54e0*/  BSYNC B1 ;  /* 0x0000000000017941 */ /* 0x000fea0003800000 */
.L_x_8564:
        /* <DEDUP_REMOVED lines=63> */
.L_x_8575:
[----:B------:R-:W-:Y:S05]  /*58e0*/  BSYNC B0 ;  /* 0x0000000000007941 */ /* 0x000fea0003800000 */
.L_x_8574:
        /* <DEDUP_REMOVED lines=53> */
.L_x_8577:
[----:B------:R-:W-:Y:S05]  /*5c40*/  BSYNC B0 ;  /* 0x0000000000007941 */ /* 0x000fea0003800000 */
.L_x_8576:
        /* <DEDUP_REMOVED lines=53> */
.L_x_8579:
[----:B------:R-:W-:Y:S05]  /*5fa0*/  BSYNC B0 ;  /* 0x0000000000007941 */ /* 0x000fea0003800000 */
.L_x_8578:
        /* <DEDUP_REMOVED lines=52> */
.L_x_8573:
[----:B------:R-:W-:Y:S05]  /*62f0*/  BSYNC B1 ;  /* 0x0000000000017941 */ /* 0x000fea0003800000 */
.L_x_8572:
        /* <DEDUP_REMOVED lines=67> */
.L_x_8583:
[----:B------:R-:W-:Y:S05]  /*6730*/  BSYNC B0 ;  /* 0x0000000000007941 */ /* 0x000fea0003800000 */
.L_x_8582:
        /* <DEDUP_REMOVED lines=53> */
.L_x_8585:
[----:B------:R-:W-:Y:S05]  /*6a90*/  BSYNC B0 ;  /* 0x0000000000007941 */ /* 0x000fea0003800000 */
.L_x_8584:
        /* <DEDUP_REMOVED lines=53> */
.L_x_8587:
[----:B------:R-:W-:Y:S05]  /*6df0*/  BSYNC B0 ;  /* 0x0000000000007941 */ /* 0x000fea0003800000 */
.L_x_8586:
        /* <DEDUP_REMOVED lines=52> */
.L_x_8581:
[----:B------:R-:W-:Y:S05]  /*7140*/  BSYNC B1 ;  /* 0x0000000000017941 */ /* 0x000fea0003800000 */
.L_x_8580:
[----:B------:R-:W2:Y:S02]  /*7150*/  LD.E R0, [R10.64+0xd0] ;  /* 0x0000d0060a007980 */ /* 0x000ea4000c101900 */
[----:B--2---:R-:W-:Y:S05]  /*7160*/  IMAD.U32 R0, R0, -0x20, RZ ;  /* 0xffffffe000007824 */ /* 0x004fea00078e00ff */
[C---:B------:R-:W-:Y:S02]  /*7170*/  LEA R20, P1, R0.reuse, R20, 0x1 ;  /* 0x0000001400147211 */ /* 0x040fe400078208ff */
[C---:B------:R-:W-:Y:S02]  /*7180*/  LEA R42, P0, R0.reuse, R42, 0x1 ;  /* 0x0000002a002a7211 */ /* 0x040fe400078008ff */
[C---:B------:R-:W-:Y:S02]  /*7190*/  LEA.HI.X.SX32 R21, R0.reuse, R21, 0x1, P1 ;  /* 0x0000001500157211 */ /* 0x040fe400008f0eff */
[----:B------:R-:W-:Y:S01]  /*71a0*/  LEA.HI.X.SX32 R43, R0, R43, 0x1, P0 ;  /* 0x0000002b002b7211 */ /* 0x000fe200000f0eff */
[----:B------:R-:W-:-:S05]  /*71b0*/  BRA `(.L_x_8588) ;  /* 0x00006a3000007947 */ /* 0x000fca0003800000 */
.L_x_8555:
        /* <DEDUP_REMOVED lines=94> */
.L_x_8594:
[----:B------:R-:W-:Y:S05]  /*77a0*/  BSYNC B0 ;  /* 0x0000000000007941 */ /* 0x000fea0003800000 */
.L_x_8593:
[----:B-----5:R2:W-:Y:S02]  /*77b0*/  ST.E.128 [R124.64], R24 ;  /* 0x000000187c007985 */ /* 0x0205e4000c101d06 */
.L_x_8592:
[----:B------:R-:W-:Y:S05]  /*77c0*/  BSYNC B1 ;  /* 0x0000000000017941 */ /* 0x000fea0003800000 */
.L_x_8591:
        /* <DEDUP_REMOVED lines=92> */
.L_x_8598:
[----:B------:R-:W-:Y:S05]  /*7d90*/  BSYNC B0 ;  /* 0x0000000000007941 */ /* 0x000fea0003800000 */
.L_x_8597:
[----:B-----5:R2:W-:Y:S02]  /*7da0*/  ST.E.128 [R124.64+0x80], R24 ;  /* 0x000080187c007985 */ /* 0x0205e4000c101d06 */
.L_x_8596:
[----:B------:R-:W-:Y:S05]  /*7db0*/  BSYNC B1 ;  /* 0x0000000000017941 */ /* 0x000fea0003800000 */
.L_x_8595:
        /* <DEDUP_REMOVED lines=92> */
.L_x_8602:
[----:B------:R-:W-:Y:S05]  /*8380*/  BSYNC B0 ;  /* 0x0000000000007941 */ /* 0x000fea0003800000 */
.L_x_8601:
[----:B-----5:R2:W-:Y:S02]  /*8390*/  ST.E.128 [R124.64+0x100], R24 ;  /* 0x000100187c007985 */ /* 0x0205e4000c101d06 */
.L_x_8600:
[----:B------:R-:W-:Y:S05]  /*83a0*/  BSYNC B1 ;  /* 0x0000000000017941 */ /* 0x000fea0003800000 */
.L_x_8599:
        /* <DEDUP_REMOVED lines=91> */
.L_x_8604:
[----:B------:R-:W-:Y:S05]  /*8960*/  BSYNC B0 ;  /* 0x0000000000007941 */ /* 0x000fea0003800000 */
.L_x_8603:
[----:B-----5:R2:W-:Y:S02]  /*8970*/  ST.E.128 [R124.64+0x180], R24 ;  /* 0x000180187c007985 */ /* 0x0205e4000c101d06 */
.L_x_8590:
[----:B------:R-:W-:Y:S05]  /*8980*/  BSYNC B2 ;  /* 0x0000000000027941 */ /* 0x000fea0003800000 */
.L_x_8589:
        /* <DEDUP_REMOVED lines=97> */
.L_x_8610:
[----:B------:R-:W-:Y:S05]  /*8fa0*/  BSYNC B0 ;  /* 0x0000000000007941 */ /* 0x000fea0003800000 */
.L_x_8609:
[C---:B------:R-:W-:Y:S04]  /*8fb0*/  LEA R2, P0, R228.reuse, R124, 0x1 ;  /* 0x0000007ce4027211 */ /* 0x040fe800078008ff */
[----:B------:R-:W-:Y:S05]  /*8fc0*/  LEA.HI.X R3, R228, R125, R229, 0x1, P0 ;  /* 0x0000007de4037211 */ /* 0x000fea00000f0ce5 */
[----:B-----5:R2:W-:Y:S04]  /*8fd0*/  ST.E.128 [R2.64], R24 ;  /* 0x0000001802007985 */ /* 0x0205e8000c101d06 */
.L_x_8608:
[----:B------:R-:W-:Y:S05]  /*8fe0*/  BSYNC B1 ;  /* 0x0000000000017941 */ /* 0x000fea0003800000 */
.L_x_8607:
        /* <DEDUP_REMOVED lines=92> */
.L_x_8614:
[----:B------:R-:W-:Y:S05]  /*95b0*/  BSYNC B0 ;  /* 0x0000000000007941 */ /* 0x000fea0003800000 */
.L_x_8613:
[C---:B------:R-:W-:Y:S04]  /*95c0*/  LEA R2, P0, R84.reuse, R124, 0x1 ;  /* 0x0000007c54027211 */ /* 0x040fe800078008ff */
[----:B------:R-:W-:Y:S05]  /*95d0*/  LEA.HI.X R3, R84, R125, R83, 0x1, P0 ;  /* 0x0000007d54037211 */ /* 0x000fea00000f0c53 */
[----:B-----5:R2:W-:Y:S04]  /*95e0*/  ST.E.128 [R2.64], R24 ;  /* 0x0000001802007985 */ /* 0x0205e8000c101d06 */
.L_x_8612:
[----:B------:R-:W-:Y:S05]  /*95f0*/  BSYNC B1 ;  /* 0x0000000000017941 */ /* 0x000fea0003800000 */
.L_x_8611:
        /* <DEDUP_REMOVED lines=92> */
.L_x_8618:
[----:B------:R-:W-:Y:S05]  /*9bc0*/  BSYNC B0 ;  /* 0x0000000000007941 */ /* 0x000fea0003800000 */
.L_x_8617:
[C---:B------:R-:W-:Y:S04]  /*9bd0*/  LEA R2, P0, R80.reuse, R124, 0x1 ;  /* 0x0000007c50027211 */ /* 0x040fe800078008ff */
[----:B------:R-:W-:Y:S05]  /*9be0*/  LEA.HI.X R3, R80, R125, R79, 0x1, P0 ;  /* 0x0000007d50037211 */ /* 0x000fea00000f0c4f */
[----:B-----5:R2:W-:Y:S04]  /*9bf0*/  ST.E.128 [R2.64], R24 ;  /* 0x0000001802007985 */ /* 0x0205e8000c101d06 */
.L_x_8616:
[----:B------:R-:W-:Y:S05]  /*9c00*/  BSYNC B1 ;  /* 0x0000000000017941 */ /* 0x000fea0003800000 */
.L_x_8615:
        /* <DEDUP_REMOVED lines=91> */
.L_x_8620:
[----:B------:R-:W-:Y:S05]  /*a1c0*/  BSYNC B0 ;  /* 0x0000000000007941 */ /* 0x000fea0003800000 */
.L_x_8619:
[C---:B------:R-:W-:Y:S04]  /*a1d0*/  LEA R2, P0, R74.reuse, R124, 0x1 ;  /* 0x0000007c4a027211 */ /* 0x040fe800078008ff */
[----:B------:R-:W-:Y:S05]  /*a1e0*/  LEA.HI.X R3, R74, R125, R73, 0x1, P0 ;  /* 0x0000007d4a037211 */ /* 0x000fea00000f0c49 */
[----:B-----5:R2:W-:Y:S04]  /*a1f0*/  ST.E.128 [R2.64], R24 ;  /* 0x0000001802007985 */ /* 0x0205e8000c101d06 */
.L_x_8606:
[----:B------:R-:W-:Y:S05]  /*a200*/  BSYNC B2 ;  /* 0x0000000000027941 */ /* 0x000fea0003800000 */
.L_x_8605:
        /* <DEDUP_REMOVED lines=97> */
.L_x_8626:
[----:B------:R-:W-:Y:S05]  /*a820*/  BSYNC B0 ;  /* 0x0000000000007941 */ /* 0x000fea0003800000 */
.L_x_8625:
[C---:B------:R-:W-:Y:S04]  /*a830*/  LEA R2, P0, R85.reuse, R124, 0x1 ;  /* 0x0000007c55027211 */ /* 0x040fe800078008ff */
[----:B------:R-:W-:Y:S05]  /*a840*/  LEA.HI.X R3, R85, R125, R86, 0x1, P0 ;  /* 0x0000007d55037211 */ /* 0x000fea00000f0c56 */
[----:B-----5:R2:W-:Y:S04]  /*a850*/  ST.E.128 [R2.64], R24 ;  /* 0x0000001802007985 */ /* 0x0205e8000c101d06 */
.L_x_8624:
[----:B------:R-:W-:Y:S05]  /*a860*/  BSYNC B1 ;  /* 0x0000000000017941 */ /* 0x000fea0003800000 */
.L_x_8623:
        /* <DEDUP_REMOVED lines=92> */
.L_x_8630:
[----:B------:R-:W-:Y:S05]  /*ae30*/  BSYNC B0 ;  /* 0x0000000000007941 */ /* 0x000fea0003800000 */
.L_x_8629:
[C---:B------:R-:W-:Y:S04]  /*ae40*/  LEA R2, P0, R82.reuse, R124, 0x1 ;  /* 0x0000007c52027211 */ /* 0x040fe800078008ff */
[----:B------:R-:W-:Y:S05]  /*ae50*/  LEA.HI.X R3, R82, R125, R81, 0x1, P0 ;  /* 0x0000007d52037211 */ /* 0x000fea00000f0c51 */
[----:B-----5:R2:W-:Y:S04]  /*ae60*/  ST.E.128 [R2.64], R24 ;  /* 0x0000001802007985 */ /* 0x0205e8000c101d06 */
.L_x_8628:
[----:B------:R-:W-:Y:S05]  /*ae70*/  BSYNC B1 ;  /* 0x0000000000017941 */ /* 0x000fea0003800000 */
.L_x_8627:
        /* <DEDUP_REMOVED lines=92> */
.L_x_8634:
[----:B------:R-:W-:Y:S05]  /*b440*/  BSYNC B0 ;  /* 0x0000000000007941 */ /* 0x000fea0003800000 */
.L_x_8633:
[C---:B------:R-:W-:Y:S04]  /*b450*/  LEA R2, P0, R78.reuse, R124, 0x1 ;  /* 0x0000007c4e027211 */ /* 0x040fe800078008ff */
[----:B------:R-:W-:Y:S05]  /*b460*/  LEA.HI.X R3, R78, R125, R77, 0x1, P0 ;  /* 0x0000007d4e037211 */ /* 0x000fea00000f0c4d */
[----:B-----5:R2:W-:Y:S04]  /*b470*/  ST.E.128 [R2.64], R24 ;  /* 0x0000001802007985 */ /* 0x0205e8000c101d06 */
.L_x_8632:
[----:B------:R-:W-:Y:S05]  /*b480*/  BSYNC B1 ;  /* 0x0000000000017941 */ /* 0x000fea0003800000 */
.L_x_8631:
        /* <DEDUP_REMOVED lines=91> */
.L_x_8636:
[----:B------:R-:W-:Y:S05]  /*ba40*/  BSYNC B0 ;  /* 0x0000000000007941 */ /* 0x000fea0003800000 */
.L_x_8635:
[C---:B------:R-:W-:Y:S04]  /*ba50*/  LEA R2, P0, R72.reuse, R124, 0x1 ;  /* 0x0000007c48027211 */ /* 0x040fe800078008ff */
[----:B------:R-:W-:Y:S05]  /*ba60*/  LEA.HI.X R3, R72, R125, R71, 0x1, P0 ;  /* 0x0000007d48037211 */ /* 0x000fea00000f0c47 */
[----:B-----5:R2:W-:Y:S04]  /*ba70*/  ST.E.128 [R2.64], R24 ;  /* 0x0000001802007985 */ /* 0x0205e8000c101d06 */
.L_x_8622:
[----:B------:R-:W-:Y:S05]  /*ba80*/  BSYNC B2 ;  /* 0x0000000000027941 */ /* 0x000fea0003800000 */
.L_x_8621:
        /* <DEDUP_REMOVED lines=100> */
.L_x_8642:
[----:B------:R-:W-:Y:S05]  /*c0d0*/  BSYNC B0 ;  /* 0x0000000000007941 */ /* 0x000fea0003800000 */
.L_x_8641:
[----:B------:R-:W-:Y:S02]  /*c0e0*/  IMAD R0, R49, 0x60, RZ ;  /* 0x0000006031007824 */ /* 0x000fe400078e02ff */
[----:B------:R-:W-:Y:S05]  /*c0f0*/  IMAD.WIDE.U32 R2, R48, 0x60, R124 ;  /* 0x0000006030027825 */ /* 0x000fea00078e007c */
[----:B------:R-:W-:Y:S05]  /*c100*/  IADD3 R3, R3, R0, RZ ;  /* 0x0000000003037210 */ /* 0x000fea0007ffe0ff */
[----:B-----5:R2:W-:Y:S02]  /*c110*/  ST.E.128 [R2.64], R24 ;  /* 0x0000001802007985 */ /* 0x0205e4000c101d06 */
.L_x_8640:
[----:B------:R-:W-:Y:S05]  /*c120*/  BSYNC B1 ;  /* 0x0000000000017941 */ /* 0x000fea0003800000 */
.L_x_8639:
        /* <DEDUP_REMOVED lines=92> */
.L_x_8646:
[----:B------:R-:W-:Y:S05]  /*c6f0*/  BSYNC B0 ;  /* 0x0000000000007941 */ /* 0x000fea0003800000 */
.L_x_8645:
[C---:B------:R-:W-:Y:S04]  /*c700*/  LEA R2, P0, R76.reuse, R124, 0x1 ;  /* 0x0000007c4c027211 */ /* 0x040fe800078008ff */
[----:B------:R-:W-:Y:S05]  /*c710*/  LEA.HI.X R3, R76, R125, R75, 0x1, P0 ;  /* 0x0000007d4c037211 */ /* 0x000fea00000f0c4b */
[----:B-----5:R2:W-:Y:S04]  /*c720*/  ST.E.128 [R2.64], R24 ;  /* 0x0000001802007985 */ /* 0x0205e8000c101d06 */
.L_x_8644:
[----:B------:R-:W-:Y:S05]  /*c730*/  BSYNC B1 ;  /* 0x0000000000017941 */ /* 0x000fea0003800000 */
.L_x_8643:
        /* <DEDUP_REMOVED lines=92> */
.L_x_8650:
[----:B------:R-:W-:Y:S05]  /*cd00*/  BSYNC B0 ;  /* 0x0000000000007941 */ /* 0x000fea0003800000 */
.L_x_8649:
[C---:B------:R-:W-:Y:S04]  /*cd10*/  LEA R2, P0, R70.reuse, R124, 0x1 ;  /* 0x0000007c46027211 */ /* 0x040fe800078008ff */
[----:B------:R-:W-:Y:S05]  /*cd20*/  LEA.HI.X R3, R70, R125, R69, 0x1, P0 ;  /* 0x0000007d46037211 */ /* 0x000fea00000f0c45 */
[----:B-----5:R2:W-:Y:S04]  /*cd30*/  ST.E.128 [R2.64], R24 ;  /* 0x0000001802007985 */ /* 0x0205e8000c101d06 */
.L_x_8648:
[----:B------:R-:W-:Y:S05]  /*cd40*/  BSYNC B1 ;  /* 0x0000000000017941 */ /* 0x000fea0003800000 */
.L_x_8647:
        /* <DEDUP_REMOVED lines=91> */
.L_x_8652:
[----:B------:R-:W-:Y:S05]  /*d300*/  BSYNC B0 ;  /* 0x0000000000007941 */ /* 0x000fea0003800000 */
.L_x_8651:
[C---:B------:R-:W-:Y:S04]  /*d310*/  LEA R2, P0, R68.reuse, R124, 0x1 ;  /* 0x0000007c44027211 */ /* 0x040fe800078008ff */
[----:B------:R-:W-:Y:S05]  /*d320*/  LEA.HI.X R3, R68, R125, R67, 0x1, P0 ;  /* 0x0000007d44037211 */ /* 0x000fea00000f0c43 */
[----:B-----5:R2:W-:Y:S04]  /*d330*/  ST.E.128 [R2.64], R24 ;  /* 0x0000001802007985 */ /* 0x0205e8000c101d06 */
.L_x_8638:
[----:B------:R-:W-:Y:S05]  /*d340*/  BSYNC B2 ;  /* 0x0000000000027941 */ /* 0x000fea0003800000 */
.L_x_8637:
        /* <DEDUP_REMOVED lines=11> */
.L_x_8554:
        /* <DEDUP_REMOVED lines=22> */
.L_x_8654:
[----:B------:R-:W-:Y:S05]  /*d560*/  BSYNC B0 ;  /* 0x0000000000007941 */ /* 0x000fea0003800000 */
.L_x_8653:
        /* <DEDUP_REMOVED lines=33> */
.L_x_8656:
[----:B------:R-:W-:Y:S05]  /*d780*/  BSYNC B0 ;  /* 0x0000000000007941 */ /* 0x000fea0003800000 */
.L_x_8655:
        /* <DEDUP_REMOVED lines=33> */
.L_x_8658:
[----:B------:R-:W-:Y:S05]  /*d9a0*/  BSYNC B0 ;  /* 0x0000000000007941 */ /* 0x000fea0003800000 */
.L_x_8657:
        /* <DEDUP_REMOVED lines=36> */
.L_x_8588:
[----:B------:R-:W-:Y:S05]  /*dbf0*/  BSYNC B3 ;  /* 0x0000000000037941 */ /* 0x000fea0003800000 */
.L_x_8553:
        /* <DEDUP_REMOVED lines=91> */
.L_x_8660:
        /* <DEDUP_REMOVED lines=10> */
.L_x_8661:
[----:B------:R-:W-:Y:S05]  /*e250*/  BSYNC B0 ;  /* 0x0000000000007941 */ /* 0x000fea0003800000 */
.L_x_8659:
[----:B------:R-:W-:Y:S04]  /*e260*/  IADD3 R9, R9, -0x1, RZ ;  /* 0xffffffff09097810 */ /* 0x000fe80007ffe0ff */
[----:B------:R-:W-:Y:S11]  /*e270*/  ISETP.GT.AND P0, PT, R9, R87, PT ;  /* 0x000000570900720c */ /* 0x000ff60003f04270 */
[----:B------:R-:W-:Y:S02]  /*e280*/  @!UPT UIADD3 URZ, URZ, URZ, URZ ;  /* 0x0000003f3f3ff290 */ /* 0x000fe4000fffe03f */
[----:B------:R-:W-:-:S05]  /*e290*/  @P0 BRA `(.L_x_8662) ;  /* 0xffff505000000947 */ /* 0x000fca000383ffff */
.L_x_8544:
        /* <DEDUP_REMOVED lines=111> */
.L_x_8671:
[----:B------:R-:W-:Y:S05]  /*e990*/  BSYNC B0 ;  /* 0x0000000000007941 */ /* 0x000fea0003800000 */
.L_x_8670:
[----:B-----5:R3:W-:Y:S02]  /*e9a0*/  STS.128 [R240], R24 ;  /* 0x00000018f0007388 */ /* 0x0207e40000000c00 */
.L_x_8669:
[----:B------:R-:W-:Y:S05]  /*e9b0*/  BSYNC B1 ;  /* 0x0000000000017941 */ /* 0x000fea0003800000 */
.L_x_8668:
        /* <DEDUP_REMOVED lines=50> */
.L_x_8675:
[----:B------:R-:W-:Y:S05]  /*ece0*/  BSYNC B0 ;  /* 0x0000000000007941 */ /* 0x000fea0003800000 */
.L_x_8674:
[----:B-----5:R1:W-:Y:S02]  /*ecf0*/  STS.128 [R240+0x2000], R24 ;  /* 0x00200018f0007388 */ /* 0x0203e40000000c00 */
.L_x_8673:
[----:B------:R-:W-:Y:S05]  /*ed00*/  BSYNC B1 ;  /* 0x0000000000017941 */ /* 0x000fea0003800000 */
.L_x_8672:
        /* <DEDUP_REMOVED lines=50> */
.L_x_8679:
[----:B------:R-:W-:Y:S05]  /*f030*/  BSYNC B0 ;  /* 0x0000000000007941 */ /* 0x000fea0003800000 */
.L_x_8678:
[----:B-----5:R3:W-:Y:S02]  /*f040*/  STS.128 [R240+0x4000], R24 ;  /* 0x00400018f0007388 */ /* 0x0207e40000000c00 */
.L_x_8677:
[----:B------:R-:W-:Y:S05]  /*f050*/  BSYNC B1 ;  /* 0x0000000000017941 */ /* 0x000fea0003800000 */
.L_x_8676:
        /* <DEDUP_REMOVED lines=49> */
.L_x_8681:
[----:B------:R-:W-:Y:S05]  /*f370*/  BSYNC B0 ;  /* 0x0000000000007941 */ /* 0x000fea0003800000 */
.L_x_8680:
[----:B-----5:R3:W-:Y:S02]  /*f380*/  STS.128 [R240+0x6000], R24 ;  /* 0x00600018f0007388 */ /* 0x0207e40000000c00 */
.L_x_8667:
[----:B------:R-:W-:Y:S05]  /*f390*/  BSYNC B2 ;  /* 0x0000000000027941 */ /* 0x000fea0003800000 */
.L_x_8666:
        /* <DEDUP_REMOVED lines=63> */
.L_x_8687:
[----:B------:R-:W-:Y:S05]  /*f790*/  BSYNC B0 ;  /* 0x0000000000007941 */ /* 0x000fea0003800000 */
.L_x_8686:
[----:B-----5:R3:W-:Y:S02]  /*f7a0*/  STS.128 [R240+0x800], R24 ;  /* 0x00080018f0007388 */ /* 0x0207e40000000c00 */
.L_x_8685:
[----:B------:R-:W-:Y:S05]  /*f7b0*/  BSYNC B1 ;  /* 0x0000000000017941 */ /* 0x000fea0003800000 */
.L_x_8684:
        /* <DEDUP_REMOVED lines=50> */
.L_x_8691:
[----:B------:R-:W-:Y:S05]  /*fae0*/  BSYNC B0 ;  /* 0x0000000000007941 */ /* 0x000fea0003800000 */
.L_x_8690:
[----:B-----5:R3:W-:Y:S02]  /*faf0*/  STS.128 [R240+0x2800], R24 ;  /* 0x00280018f0007388 */ /* 0x0207e40000000c00 */
.L_x_8689:
[----:B------:R-:W-:Y:S05]  /*fb00*/  BSYNC B1 ;  /* 0x0000000000017941 */ /* 0x000fea0003800000 */
.L_x_8688:
        /* <DEDUP_REMOVED lines=50> */
.L_x_8695:
[----:B------:R-:W-:Y:S05]  /*fe30*/  BSYNC B0 ;  /* 0x0000000000007941 */ /* 0x000fea0003800000 */
.L_x_8694:
[----:B-----5:R3:W-:Y:S02]  /*fe40*/  STS.128 [R240+0x4800], R24 ;  /* 0x00480018f0007388 */ /* 0x0207e40000000c00 */
.L_x_8693:
[----:B------:R-:W-:Y:S05]  /*fe50*/  BSYNC B1 ;  /* 0x0000000000017941 */ /* 0x000fea0003800000 */
.L_x_8692:
        /* <DEDUP_REMOVED lines=49> */
.L_x_8697:
[----:B------:R-:W-:Y:S05]  /*10170*/  BSYNC B0 ;  /* 0x0000000000007941 */ /* 0x000fea0003800000 */
.L_x_8696:
[----:B-----5:R3:W-:Y:S02]  /*10180*/  STS.128 [R240+0x6800], R24 ;  /* 0x00680018f0007388 */ /* 0x0207e40000000c00 */
.L_x_8683:
[----:B------:R-:W-:Y:S05]  /*10190*/  BSYNC B2 ;  /* 0x0000000000027941 */ /* 0x000fea0003800000 */
.L_x_8682:
        /* <DEDUP_REMOVED lines=64> */
.L_x_8703:
[----:B------:R-:W-:Y:S05]  /*105a0*/  BSYNC B0 ;  /* 0x0000000000007941 */ /* 0x000fea0003800000 */
.L_x_8702:
[----:B-----5:R3:W-:Y:S02]  /*105b0*/  STS.128 [R240+0x1000], R24 ;  /* 0x00100018f0007388 */ /* 0x0207e40000000c00 */
.L_x_8701:
[----:B------:R-:W-:Y:S05]  /*105c0*/  BSYNC B1 ;  /* 0x0000000000017941 */ /* 0x000fea0003800000 */
.L_x_8700:
        /* <DEDUP_REMOVED lines=50> */
.L_x_8707:
[----:B------:R-:W-:Y:S05]  /*108f0*/  BSYNC B0 ;  /* 0x0000000000007941 */ /* 0x000fea0003800000 */
.L_x_8706:
[----:B-----5:R3:W-:Y:S02]  /*10900*/  STS.128 [R240+0x3000], R24 ;  /* 0x00300018f0007388 */ /* 0x0207e40000000c00 */
.L_x_8705:
[----:B------:R-:W-:Y:S05]  /*10910*/  BSYNC B1 ;  /* 0x0000000000017941 */ /* 0x000fea0003800000 */
.L_x_8704:
        /* <DEDUP_REMOVED lines=50> */
.L_x_8711:
[----:B------:R-:W-:Y:S05]  /*10c40*/  BSYNC B0 ;  /* 0x0000000000007941 */ /* 0x000fea0003800000 */
.L_x_8710:
[----:B-----5:R3:W-:Y:S02]  /*10c50*/  STS.128 [R240+0x5000], R24 ;  /* 0x00500018f0007388 */ /* 0x0207e40000000c00 */
.L_x_8709:
[----:B------:R-:W-:Y:S05]  /*10c60*/  BSYNC B1 ;  /* 0x0000000000017941 */ /* 0x000fea0003800000 */
.L_x_8708:
        /* <DEDUP_REMOVED lines=47> */
.L_x_8713:
[----:B------:R-:W-:Y:S05]  /*10f60*/  BSYNC B0 ;  /* 0x0000000000007941 */ /* 0x000fea0003800000 */
.L_x_8712:
[----:B-----5:R1:W-:Y:S02]  /*10f70*/  STS.128 [R240+0x7000], R44 ;  /* 0x0070002cf0007388 */ /* 0x0203e40000000c00 */
.L_x_8699:
[----:B------:R-:W-:Y:S05]  /*10f80*/  BSYNC B2 ;  /* 0x0000000000027941 */ /* 0x000fea0003800000 */
.L_x_8698:
        /* <DEDUP_REMOVED lines=63> */
.L_x_8718:
[----:B------:R-:W-:Y:S05]  /*11380*/  BSYNC B0 ;  /* 0x0000000000007941 */ /* 0x000fea0003800000 */
.L_x_8717:
[----:B-----5:R1:W-:Y:S02]  /*11390*/  STS.128 [R240+0x1800], R20 ;  /* 0x00180014f0007388 */ /* 0x0203e40000000c00 */
.L_x_8716:
[----:B------:R-:W-:Y:S05]  /*113a0*/  BSYNC B1 ;  /* 0x0000000000017941 */ /* 0x000fea0003800000 */
.L_x_8715:
        /* <DEDUP_REMOVED lines=50> */
.L_x_8722:
[----:B------:R-:W-:Y:S05]  /*116d0*/  BSYNC B0 ;  /* 0x0000000000007941 */ /* 0x000fea0003800000 */
.L_x_8721:
[----:B-----5:R1:W-:Y:S02]  /*116e0*/  STS.128 [R240+0x3800], R16 ;  /* 0x00380010f0007388 */ /* 0x0203e40000000c00 */
.L_x_8720:
[----:B------:R-:W-:Y:S05]  /*116f0*/  BSYNC B1 ;  /* 0x0000000000017941 */ /* 0x000fea0003800000 */
.L_x_8719:
        /* <DEDUP_REMOVED lines=50> */
.L_x_8726:
[----:B------:R-:W-:Y:S05]  /*11a20*/  BSYNC B0 ;  /* 0x0000000000007941 */ /* 0x000fea0003800000 */
.L_x_8725:
[----:B-----5:R1:W-:Y:S02]  /*11a30*/  STS.128 [R240+0x5800], R16 ;  /* 0x00580010f0007388 */ /* 0x0203e40000000c00 */
.L_x_8724:
[----:B------:R-:W-:Y:S05]  /*11a40*/  BSYNC B1 ;  /* 0x0000000000017941 */ /* 0x000fea0003800000 */
.L_x_8723:
        /* <DEDUP_REMOVED lines=49> */
.L_x_8728:
[----:B------:R-:W-:Y:S05]  /*11d60*/  BSYNC B0 ;  /* 0x0000000000007941 */ /* 0x000fea0003800000 */
.L_x_8727:
[----:B-----5:R1:W-:Y:S01]  /*11d70*/  STS.128 [R240+0x7800], R16 ;  /* 0x00780010f0007388 */ /* 0x0203e20000000c00 */
[----:B------:R-:W-:Y:S05]  /*11d80*/  BRA `(.L_x_8714) ;  /* 0x00006a7000007947 */ /* 0x000fea0003800000 */
.L_x_8665:
        /* <DEDUP_REMOVED lines=93> */
.L_x_8734:
[----:B------:R-:W-:Y:S05]  /*12360*/  BSYNC B0 ;  /* 0x0000000000007941 */ /* 0x000fea0003800000 */
.L_x_8733:
[----:B-----5:R3:W-:Y:S02]  /*12370*/  STS.128 [R240], R32 ;  /* 0x00000020f0007388 */ /* 0x0207e40000000c00 */
.L_x_8732:
[----:B------:R-:W-:Y:S05]  /*12380*/  BSYNC B1 ;  /* 0x0000000000017941 */ /* 0x000fea0003800000 */
.L_x_8731:
        /* <DEDUP_REMOVED lines=91> */
.L_x_8738:
[----:B------:R-:W-:Y:S05]  /*12940*/  BSYNC B0 ;  /* 0x0000000000007941 */ /* 0x000fea0003800000 */
.L_x_8737:
[----:B-----5:R1:W-:Y:S02]  /*12950*/  STS.128 [R240+0x2000], R32 ;  /* 0x00200020f0007388 */ /* 0x0203e40000000c00 */
.L_x_8736:
[----:B------:R-:W-:Y:S05]  /*12960*/  BSYNC B1 ;  /* 0x0000000000017941 */ /* 0x000fea0003800000 */
.L_x_8735:
        /* <DEDUP_REMOVED lines=91> */
.L_x_8742:
[----:B------:R-:W-:Y:S05]  /*12f20*/  BSYNC B0 ;  /* 0x0000000000007941 */ /* 0x000fea0003800000 */
.L_x_8741:
[----:B-----5:R3:W-:Y:S02]  /*12f30*/  STS.128 [R240+0x4000], R32 ;  /* 0x00400020f0007388 */ /* 0x0207e40000000c00 */
.L_x_8740:
[----:B------:R-:W-:Y:S05]  /*12f40*/  BSYNC B1 ;  /* 0x0000000000017941 */ /* 0x000fea0003800000 */
.L_x_8739:
        /* <DEDUP_REMOVED lines=90> */
.L_x_8744:
[----:B------:R-:W-:Y:S05]  /*134f0*/  BSYNC B0 ;  /* 0x0000000000007941 */ /* 0x000fea0003800000 */
.L_x_8743:
[----:B-----5:R3:W-:Y:S02]  /*13500*/  STS.128 [R240+0x6000], R32 ;  /* 0x00600020f0007388 */ /* 0x0207e40000000c00 */
.L_x_8730:
[----:B------:R-:W-:Y:S05]  /*13510*/  BSYNC B2 ;  /* 0x0000000000027941 */ /* 0x000fea0003800000 */
.L_x_8729:
        /* <DEDUP_REMOVED lines=98> */
.L_x_8750:
[----:B------:R-:W-:Y:S05]  /*13b40*/  BSYNC B0 ;  /* 0x0000000000007941 */ /* 0x000fea0003800000 */
.L_x_8749:
[----:B-----5:R3:W-:Y:S02]  /*13b50*/  STS.128 [R240+0x800], R32 ;  /* 0x00080020f0007388 */ /* 0x0207e40000000c00 */
.L_x_8748:
[----:B------:R-:W-:Y:S05]  /*13b60*/  BSYNC B1 ;  /* 0x0000000000017941 */ /* 0x000fea0003800000 */
.L_x_8747:
        /* <DEDUP_REMOVED lines=94> */
.L_x_8754:
[----:B------:R-:W-:Y:S05]  /*14150*/  BSYNC B0 ;  /* 0x0000000000007941 */ /* 0x000fea0003800000 */
.L_x_8753:
[----:B-----5:R3:W-:Y:S02]  /*14160*/  STS.128 [R240+0x2800], R32 ;  /* 0x00280020f0007388 */ /* 0x0207e40000000c00 */
.L_x_8752:
[----:B------:R-:W-:Y:S05]  /*14170*/  BSYNC B1 ;  /* 0x0000000000017941 */ /* 0x000fea0003800000 */
.L_x_8751:
        /* <DEDUP_REMOVED lines=94> */
.L_x_8758:
[----:B------:R-:W-:Y:S05]  /*14760*/  BSYNC B0 ;  /* 0x0000000000007941 */ /* 0x000fea0003800000 */
.L_x_8757:
[----:B-----5:R3:W-:Y:S02]  /*14770*/  STS.128 [R240+0x4800], R32 ;  /* 0x00480020f0007388 */ /* 0x0207e40000000c00 */
.L_x_8756:
[----:B------:R-:W-:Y:S05]  /*14780*/  BSYNC B1 ;  /* 0x0000000000017941 */ /* 0x000fea0003800000 */
.L_x_8755:
        /* <DEDUP_REMOVED lines=93> */
.L_x_8760:
[----:B------:R-:W-:Y:S05]  /*14d60*/  BSYNC B0 ;  /* 0x0000000000007941 */ /* 0x000fea0003800000 */
.L_x_8759:
[----:B-----5:R1:W-:Y:S02]  /*14d70*/  STS.128 [R240+0x6800], R20 ;  /* 0x00680014f0007388 */ /* 0x0203e40000000c00 */
.L_x_8746:
[----:B------:R-:W-:Y:S05]  /*14d80*/  BSYNC B2 ;  /* 0x0000000000027941 */ /* 0x000fea0003800000 */
.L_x_8745:
        /* <DEDUP_REMOVED lines=99> */
.L_x_8766:
[----:B------:R-:W-:Y:S05]  /*153c0*/  BSYNC B0 ;  /* 0x0000000000007941 */ /* 0x000fea0003800000 */
.L_x_8765:
[----:B-----5:R3:W-:Y:S02]  /*153d0*/  STS.128 [R240+0x1000], R32 ;  /* 0x00100020f0007388 */ /* 0x0207e40000000c00 */
.L_x_8764:
[----:B------:R-:W-:Y:S05]  /*153e0*/  BSYNC B1 ;  /* 0x0000000000017941 */ /* 0x000fea0003800000 */
.L_x_8763:
        /* <DEDUP_REMOVED lines=94> */
.L_x_8770:
[----:B------:R-:W-:Y:S05]  /*159d0*/  BSYNC B0 ;  /* 0x0000000000007941 */ /* 0x000fea0003800000 */
.L_x_8769:
[----:B-----5:R3:W-:Y:S02]  /*159e0*/  STS.128 [R240+0x3000], R32 ;  /* 0x00300020f0007388 */ /* 0x0207e40000000c00 */
.L_x_8768:
[----:B------:R-:W-:Y:S05]  /*159f0*/  BSYNC B1 ;  /* 0x0000000000017941 */ /* 0x000fea0003800000 */
.L_x_8767:
        /* <DEDUP_REMOVED lines=94> */
.L_x_8774:
[----:B------:R-:W-:Y:S05]  /*15fe0*/  BSYNC B0 ;  /* 0x0000000000007941 */ /* 0x000fea0003800000 */
.L_x_8773:
[----:B-----5:R3:W-:Y:S02]  /*15ff0*/  STS.128 [R240+0x5000], R32 ;  /* 0x00500020f0007388 */ /* 0x0207e40000000c00 */
.L_x_8772:
[----:B------:R-:W-:Y:S05]  /*16000*/  BSYNC B1 ;  /* 0x0000000000017941 */ /* 0x000fea0003800000 */
.L_x_8771:
        /* <DEDUP_REMOVED lines=93> */
.L_x_8776:
[----:B------:R-:W-:Y:S05]  /*165e0*/  BSYNC B0 ;  /* 0x0000000000007941 */ /* 0x000fea0003800000 */
.L_x_8775:
[----:B-----5:R1:W-:Y:S02]  /*165f0*/  STS.128 [R240+0x7000], R24 ;  /* 0x00700018f0007388 */ /* 0x0203e40000000c00 */
.L_x_8762:
[----:B------:R-:W-:Y:S05]  /*16600*/  BSYNC B2 ;  /* 0x0000000000027941 */ /* 0x000fea0003800000 */
.L_x_8761:
        /* <DEDUP_REMOVED lines=97> */
.L_x_8780:
[----:B------:R-:W-:Y:S05]  /*16c20*/  BSYNC B0 ;  /* 0x0000000000007941 */ /* 0x000fea0003800000 */
.L_x_8779:
[----:B-----5:R1:W-:Y:S02]  /*16c30*/  STS.128 [R240+0x1800], R20 ;  /* 0x00180014f0007388 */ /* 0x0203e40000000c00 */
.L_x_8778:
[----:B------:R-:W-:Y:S05]  /*16c40*/  BSYNC B1 ;  /* 0x0000000000017941 */ /* 0x000fea0003800000 */
.L_x_8777:
        /* <DEDUP_REMOVED lines=95> */
.L_x_8784:
[----:B------:R-:W-:Y:S05]  /*17240*/  BSYNC B0 ;  /* 0x0000000000007941 */ /* 0x000fea0003800000 */
.L_x_8783:
[----:B-----5:R1:W-:Y:S02]  /*17250*/  STS.128 [R240+0x3800], R20 ;  /* 0x00380014f0007388 */ /* 0x0203e40000000c00 */
.L_x_8782:
[----:B------:R-:W-:Y:S05]  /*17260*/  BSYNC B1 ;  /* 0x0000000000017941 */ /* 0x000fea0003800000 */
.L_x_8781:
        /* <DEDUP_REMOVED lines=94> */
.L_x_8788:
[----:B------:R-:W-:Y:S05]  /*17850*/  BSYNC B0 ;  /* 0x0000000000007941 */ /* 0x000fea0003800000 */
.L_x_8787:
[----:B-----5:R1:W-:Y:S02]  /*17860*/  STS.128 [R240+0x5800], R20 ;  /* 0x00580014f0007388 */ /* 0x0203e40000000c00 */
.L_x_8786:
[----:B------:R-:W-:Y:S05]  /*17870*/  BSYNC B1 ;  /* 0x0000000000017941 */ /* 0x000fea0003800000 */
.L_x_8785:
        /* <DEDUP_REMOVED lines=96> */
.L_x_8790:
[----:B------:R-:W-:Y:S05]  /*17e80*/  BSYNC B0 ;  /* 0x0000000000007941 */ /* 0x000fea0003800000 */
.L_x_8789:
[----:B-----5:R1:W-:Y:S01]  /*17e90*/  STS.128 [R240+0x7800], R20 ;  /* 0x00780014f0007388 */ /* 0x0203e20000000c00 */
[----:B------:R-:W-:Y:S05]  /*17ea0*/  BRA `(.L_x_8714) ;  /* 0x0000095000007947 */ /* 0x000fea0003800000 */
.L_x_8664:
        /* <DEDUP_REMOVED lines=37> */
.L_x_8792:
[----:B------:R-:W-:Y:S05]  /*18100*/  BSYNC B0 ;  /* 0x0000000000007941 */ /* 0x000fea0003800000 */
.L_x_8791:
        /* <DEDUP_REMOVED lines=36> */
.L_x_8794:
[----:B------:R-:W-:Y:S05]  /*18350*/  BSYNC B0 ;  /* 0x0000000000007941 */ /* 0x000fea0003800000 */
.L_x_8793:
        /* <DEDUP_REMOVED lines=36> */
.L_x_8796:
[----:B------:R-:W-:Y:S05]  /*185a0*/  BSYNC B0 ;  /* 0x0000000000007941 */ /* 0x000fea0003800000 */
.L_x_8795:
        /* <DEDUP_REMOVED lines=37> */
.L_x_8714:
[----:B------:R-:W-:Y:S05]  /*18800*/  BSYNC B3 ;  /* 0x0000000000037941 */ /* 0x000fea0003800000 */
.L_x_8663:
        /* <DEDUP_REMOVED lines=38> */
.L_x_8798:
[----:B------:R-:W-:Y:S05]  /*18a70*/  BSYNC B0 ;  /* 0x0000000000007941 */ /* 0x000fea0003800000 */
.L_x_8797:
        /* <DEDUP_REMOVED lines=38> */
.L_x_8800:
[----:B------:R-:W-:Y:S05]  /*18ce0*/  BSYNC B0 ;  /* 0x0000000000007941 */ /* 0x000fea0003800000 */
.L_x_8799:
        /* <DEDUP_REMOVED lines=40> */
.L_x_8802:
[----:B------:R-:W-:Y:S05]  /*18f70*/  BSYNC B0 ;  /* 0x0000000000007941 */ /* 0x000fea0003800000 */
.L_x_8801:
        /* <DEDUP_REMOVED lines=43> */
.L_x_8804:
[----:B------:R-:W-:Y:S05]  /*19230*/  BSYNC B0 ;  /* 0x0000000000007941 */ /* 0x000fea0003800000 */
.L_x_8803:
[----:B-12---:R-:W2:Y:S04]  /*19240*/  LD.E.64 R12, [R10.64+0x1c0] ;  /* 0x0001c0060a0c7980 */ /* 0x006ea8000c101b00 */
[----:B---3-5:R-:W3:Y:S01]  /*19250*/  LD.E.64 R6, [R10.64+0x1b8] ;  /* 0x0001b8060a067980 */ /* 0x028ee2000c101b00 */
[----:B------:R-:W-:-:S03]  /*19260*/  IMAD.MOV.U32 R166, RZ, RZ, R236 ;  /* 0x000000ffffa67224 */ /* 0x000fc600078e00ec */
[----:B----4-:R-:W4:Y:S04]  /*19270*/  LD.E R3, [R10.64+0xd8] ;  /* 0x0000d8060a037980 */ /* 0x010f28000c101900 */
[----:B------:R-:W0:Y:S01]  /*19280*/  LDGDEPBAR ;  /* 0x00000000000079af */ /* 0x000e220000000000 */
[----:B--2---:R-:W-:Y:S02]  /*19290*/  IMAD R5, R13, R237, RZ ;  /* 0x000000ed0d057224 */ /* 0x004fe400078e02ff */
[----:B------:R-:W-:-:S04]  /*192a0*/  IMAD.WIDE.U32 R8, R237, R12, R166 ;  /* 0x0000000ced087225 */ /* 0x000fc800078e00a6 */
[----:B------:R-:W-:Y:S01]  /*192b0*/  IMAD R5, R12, R57, R5 ;  /* 0x000000390c057224 */ /* 0x000fe200078e0205 */
[----:B---3--:R-:W-:-:S03]  /*192c0*/  LEA R6, P0, R8, R6, 0x2 ;  /* 0x0000000608067211 */ /* 0x008fc600078010ff */
[----:B------:R-:W-:Y:S02]  /*192d0*/  IMAD.IADD R5, R9, 0x1, R5 ;  /* 0x0000000109057824 */ /* 0x000fe400078e0205 */
[----:B------:R1:W5:Y:S03]  /*192e0*/  LD.E R9, [R10.64+0x188] ;  /* 0x000188060a097980 */ /* 0x000366000c101900 */
[----:B------:R-:W-:Y:S02]  /*192f0*/  LEA.HI.X R7, R8, R7, R5, 0x2, P0 ;  /* 0x0000000708077211 */ /* 0x000fe400000f1405 */
[----:B------:R1:W5:Y:S04]  /*19300*/  LD.E R8, [R10.64+0x184] ;  /* 0x000184060a087980 */ /* 0x000368000c101900 */
        /* <DEDUP_REMOVED lines=12> */
[----:B------:R-:W-:Y:S03]  /*193d0*/  BSSY B0, `(.L_x_8805) ;  /* 0x0000024000007945 */ /* 0x000fe60003800000 */
[----:B------:R-:W-:Y:S01]  /*193e0*/  SHF.R.S32.HI R36, RZ, 0x2, R36 ;  /* 0x00000002ff247819 */ /* 0x000fe20000011424 */
[----:B--2---:R-:W-:Y:S01]  /*193f0*/  FMUL.FTZ R243, R243, R3 ;  /* 0x00000003f3f37220 */ /* 0x004fe20000410000 */
[----:B------:R-:W-:Y:S01]  /*19400*/  LOP3.LUT R3, R58, 0x6, RZ, 0xc0, !PT ;  /* 0x000000063a037812 */ /* 0x000fe200078ec0ff */
        /* <DEDUP_REMOVED lines=32> */
.L_x_8806:
[----:B-1----:R-:W-:Y:S05]  /*19610*/  BSYNC B0 ;  /* 0x0000000000007941 */ /* 0x002fea0003800000 */
.L_x_8805:
        /* <DEDUP_REMOVED lines=13> */
[CC--:B--2---:R-:W-:Y:S02]  /*196f0*/  @!P6 LEA R16, P0, R226.reuse, R185.reuse, 0x1 ;  /* 0x000000b9e210e211 */ /* 0x0c4fe400078008ff */
        /* <DEDUP_REMOVED lines=26> */
.L_x_8808:
[----:B------:R-:W-:Y:S05]  /*198a0*/  BSYNC B0 ;  /* 0x0000000000007941 */ /* 0x000fea0003800000 */
.L_x_8807:
        /* <DEDUP_REMOVED lines=42> */
.L_x_8810:
[----:B------:R-:W-:Y:S05]  /*19b50*/  BSYNC B0 ;  /* 0x0000000000007941 */ /* 0x000fea0003800000 */
.L_x_8809:
        /* <DEDUP_REMOVED lines=54> */
.L_x_8812:
[----:B------:R-:W-:Y:S05]  /*19ec0*/  BSYNC B0 ;  /* 0x0000000000007941 */ /* 0x000fea0003800000 */
.L_x_8811:
        /* <DEDUP_REMOVED lines=20> */
[----:B------:R-:W-:Y:S01]  /*1a010*/  IADD3 R222, R224, 0x8020, RZ ;  /* 0x00008020e0de7810 */ /* 0x000fe20007ffe0ff */
        /* <DEDUP_REMOVED lines=193> */
[C---:B------:R-:W-:Y:S02]  /*1ac30*/  HMMA.16816.F32.BF16 R48, R76.reuse, R70, R48 ;  /* 0x000000464c30723c */ /* 0x040fe40000041830 */
[----:B------:R1:W1:Y:S02]  /*1ac40*/  MUFU.TANH R21, R19 ;  /* 0x0000001300157308 */ /* 0x0002640000002400 */
[----:B-1----:R-:W1:Y:S04]  /*1ac50*/  LDSM.16.M88.4 R16, [R222+0x7800] ;  /* 0x00780000de10783b */ /* 0x002e680000000200 */
[----:B------:R-:W-:Y:S01]  /*1ac60*/  HMMA.16816.F32.BF16 R84, R76, R22, R84 ;  /* 0x000000164c54723c */ /* 0x000fe20000041854 */
[----:B------:R-:W-:-:S02]  /*1ac70*/  FMUL.FTZ R28, R28, R0 ;  /* 0x000000001c1c7220 */ /* 0x000fc40000410000 */
[-C--:B------:R-:W-:Y:S02]  /*1ac80*/  FMUL.FTZ R29, R29, R0.reuse ;  /* 0x000000001d1d7220 */ /* 0x080fe40000410000 */
[-C--:B------:R-:W-:Y:S02]  /*1ac90*/  FMUL.FTZ R30, R30, R0.reuse ;  /* 0x000000001e1e7220 */ /* 0x080fe40000410000 */
[----:B------:R-:W-:Y:S01]  /*1aca0*/  FMUL.FTZ R31, R31, R0 ;  /* 0x000000001f1f7220 */ /* 0x000fe20000410000 */
[----:B--2---:R-:W-:Y:S01]  /*1acb0*/  HMMA.16816.F32.BF16 R64, R24, R56, R64 ;  /* 0x000000381840723c */ /* 0x004fe20000041840 */
[----:B------:R-:W2:Y:S07]  /*1acc0*/  MUFU.TANH R42, R28 ;  /* 0x0000001c002a7308 */ /* 0x000eae0000002400 */
[C---:B------:R-:W-:Y:S01]  /*1acd0*/  HMMA.16816.F32.BF16 R72, R32.reuse, R88, R72 ;  /* 0x000000582048723c */ /* 0x040fe20000041848 */
[----:B------:R-:W1:Y:S07]  /*1ace0*/  MUFU.TANH R43, R29 ;  /* 0x0000001d002b7308 */ /* 0x000e6e0000002400 */
[C---:B------:R-:W-:Y:S01]  /*1acf0*/  HMMA.16816.F32.BF16 R88, R32.reuse, R90, R48 ;  /* 0x0000005a2058723c */ /* 0x040fe20000041830 */
[----:B------:R-:W1:Y:S01]  /*1ad00*/  MUFU.TANH R55, R30 ;  /* 0x0000001e00377308 */ /* 0x000e620000002400 */
[----:B------:R-:W-:Y:S07]  /*1ad10*/  LDSM.16.M88.4 R48, [R211+0x7000] ;  /* 0x00700000d330783b */ /* 0x000fee0000000200 */
        /* <DEDUP_REMOVED lines=15> */
[C---:B------:R-:W-:Y:S08]  /*1ae10*/  HMMA.16816.F32.BF16 R80, R12.reuse, R62, R80 ;  /* 0x0000003e0c50723c */ /* 0x040ff00000041850 */
[C---:B---3--:R-:W-:Y:S08]  /*1ae20*/  HMMA.16816.F32.BF16 R44, R12.reuse, R4, R44 ;  /* 0x000000040c2c723c */ /* 0x048ff0000004182c */
[C---:B------:R-:W-:Y:S08]  /*1ae30*/  HMMA.16816.F32.BF16 R72, R12.reuse, R48, R72 ;  /* 0x000000300c48723c */ /* 0x040ff00000041848 */
[C---:B------:R-:W-:Y:S08]  /*1ae40*/  HMMA.16816.F32.BF16 R88, R12.reuse, R50, R88 ;  /* 0x000000320c58723c */ /* 0x040ff00000041858 */
[----:B------:R-:W-:Y:S01]  /*1ae50*/  HMMA.16816.F32.BF16 R84, R12, R6, R84 ;  /* 0x000000060c54723c */ /* 0x000fe20000041854 */
[----:B------:R-:W-:Y:S01]  /*1ae60*/  IMAD.IADD R54, R54, 0x1, R36 ;  /* 0x0000000136367824 */ /* 0x000fe200078e0224 */
[----:B------:R-:W-:-:S04]  /*1ae70*/  IADD3 R4, R52, 0x1, -R235 ;  /* 0x0000000134047810 */ /* 0x000fc80007ffe8eb */
[----:B-----5:R-:W-:Y:S01]  /*1ae80*/  IADD3 R9, R9, R4, RZ ;  /* 0x0000000409097210 */ /* 0x020fe20007ffe0ff */
[----:B------:R-:W-:Y:S01]  /*1ae90*/  IMAD.IADD R4, R52, 0x1, -R235 ;  /* 0x0000000134047824 */ /* 0x000fe200078e0aeb */
[----:B------:R-:W-:Y:S01]  /*1aea0*/  IADD3 R246, R54, 0x8, RZ ;  /* 0x0000000836f67810 */ /* 0x000fe20007ffe0ff */
[-C--:B------:R-:W-:Y:S02]  /*1aeb0*/  FMUL.FTZ R34, R44, R0.reuse ;  /* 0x000000002c227220 */ /* 0x080fe40000410000 */
[----:B------:R-:W-:Y:S01]  /*1aec0*/  FMUL.FTZ R35, R45, R0 ;  /* 0x000000002d237220 */ /* 0x000fe20000410000 */
[----:B------:R-:W-:Y:S01]  /*1aed0*/  IADD3 R244, R9, R246, RZ ;  /* 0x000000f609f47210 */ /* 0x000fe20007ffe0ff */
        /* <DEDUP_REMOVED lines=18> */
[----:B------:R-:W-:Y:S02]  /*1b000*/  IMAD.IADD R249, R54, 0x1, R4 ;  /* 0x0000000136f97824 */ /* 0x000fe400078e0204 */
[----:B------:R-:W-:Y:S02]  /*1b010*/  FMUL.FTZ R44, R84, R0 ;  /* 0x00000000542c7220 */ /* 0x000fe40000410000 */
[----:B------:R-:W-:-:S02]  /*1b020*/  IMAD.IADD R246, R4, 0x1, R246 ;  /* 0x0000000104f67824 */ /* 0x000fc400078e02f6 */
[-C--:B------:R-:W-:Y:S02]  /*1b030*/  FMUL.FTZ R45, R85, R0.reuse ;  /* 0x00000000552d7220 */ /* 0x080fe40000410000 */
[----:B------:R-:W-:Y:S01]  /*1b040*/  FMUL.FTZ R33, R86, R0 ;  /* 0x0000000056217220 */ /* 0x000fe20000410000 */
[----:B------:R-:W-:Y:S01]  /*1b050*/  ISETP.GT.AND P6, PT, R241, R230, PT ;  /* 0x000000e6f100720c */ /* 0x000fe20003fc4270 */
[----:B------:R-:W-:Y:S01]  /*1b060*/  FMUL.FTZ R87, R87, R0 ;  /* 0x0000000057577220 */ /* 0x000fe20000410000 */
[C---:B------:R-:W-:Y:S01]  /*1b070*/  IADD3 R248, -R8.reuse, R249, RZ ;  /* 0x000000f908f87210 */ /* 0x040fe20007ffe1ff */
[----:B------:R-:W1:Y:S01]  /*1b080*/  MUFU.TANH R57, R57 ;  /* 0x0000003900397308 */ /* 0x000e620000002400 */
[----:B------:R-:W-:-:S07]  /*1b090*/  IADD3 R245, -R8, R246, RZ ;  /* 0x000000f608f57210 */ /* 0x000fce0007ffe1ff */
[----:B------:R-:W2:Y:S08]  /*1b0a0*/  MUFU.TANH R22, R22 ;  /* 0x0000001600167308 */ /* 0x000eb00000002400 */
[----:B------:R-:W3:Y:S08]  /*1b0b0*/  MUFU.TANH R16, R16 ;  /* 0x0000001000107308 */ /* 0x000ef00000002400 */
        /* <DEDUP_REMOVED lines=20> */
[----:B------:R1:W1:Y:S01]  /*1b200*/  MUFU.TANH R8, R87 ;  /* 0x0000005700087308 */ /* 0x0002620000002400 */
        /* <DEDUP_REMOVED lines=54> */
[-C--:B------:R-:W-:Y:S02]  /*1b570*/  @!P3 IADD3 R4, R4, -R9.reuse, RZ ;  /* 0x800000090404b210 */ /* 0x080fe40007ffe0ff */
        /* <DEDUP_REMOVED lines=9> */
[----:B------:R-:W-:Y:S01]  /*1b610*/  @!P1 IMAD.MOV R4, RZ, RZ, -R4 ;  /* 0x000000ffff049224 */ /* 0x000fe200078e0a04 */
[----:B------:R-:W-:-:S04]  /*1b620*/  @!P3 IADD3 R14, -R14, RZ, RZ ;  /* 0x000000ff0e0eb210 */ /* 0x000fc80007ffe1ff */
[C---:B------:R-:W-:Y:S02]  /*1b630*/  SEL R4, R0.reuse, R4, !P2 ;  /* 0x0000000400047207 */ /* 0x040fe40005000000 */
[----:B------:R-:W-:-:S03]  /*1b640*/  SEL R0, R0, R14, !P2 ;  /* 0x0000000e00007207 */ /* 0x000fc60005000000 */
[----:B------:R-:W-:-:S04]  /*1b650*/  IMAD.WIDE R46, R4, 0x4, R238 ;  /* 0x00000004042e7825 */ /* 0x000fc800078e02ee */
[C---:B------:R-:W-:Y:S01]  /*1b660*/  IMAD.WIDE R14, R0.reuse, 0x4, R238 ;  /* 0x00000004000e7825 */ /* 0x040fe200078e02ee */
        /* <DEDUP_REMOVED lines=17> */
.L_x_8816:
[----:B------:R-:W2:Y:S02]  /*1b780*/  LD.E R6, [R10.64+0x38] ;  /* 0x000038060a067980 */ /* 0x000ea4000c101900 */
[----:B--2---:R-:W-:-:S04]  /*1b790*/  LEA R6, -R6, RZ, 0x6 ;  /* 0x000000ff06067211 */ /* 0x004fc800078e31ff */
[----:B------:R-:W-:Y:S02]  /*1b7a0*/  SHF.R.S32.HI R0, RZ, 0x1f, R6 ;  /* 0x0000001fff007819 */ /* 0x000fe40000011406 */
.L_x_8817:
[----:B------:R-:W-:Y:S05]  /*1b7b0*/  BSYNC B0 ;  /* 0x0000000000007941 */ /* 0x000fea0003800000 */
.L_x_8815:
        /* <DEDUP_REMOVED lines=15> */
[----:B------:R-:W-:-:S03]  /*1b8b0*/  @P4 LEA R52, P1, R4, R232, 0x1 ;  /* 0x000000e804344211 */ /* 0x000fc600078208ff */
[----:B------:R-:W-:Y:S01]  /*1b8c0*/  @!PT LDS RZ, [RZ] ;  /* 0x00000000fffff984 */ /* 0x000fe20000000800 */
[----:B------:R-:W-:Y:S01]  /*1b8d0*/  @!PT LDS RZ, [RZ] ;  /* 0x00000000fffff984 */ /* 0x000fe20000000800 */
[----:B------:R-:W-:Y:S01]  /*1b8e0*/  @!PT LDS RZ, [RZ] ;  /* 0x00000000fffff984 */ /* 0x000fe20000000800 */
[----:B------:R1:W-:Y:S01]  /*1b8f0*/  @P4 LDGSTS.E.BYPASS.LTC128B.128 [R240+0xa000], [R62.64+0x80] ;  /* 0x0a0000803ef04fae */ /* 0x0003e2000b901d46 */
[CCC-:B------:R-:W-:Y:S02]  /*1b900*/  @P4 LEA.HI.X R53, R4.reuse, R231.reuse, R0.reuse, 0x1, P1 ;  /* 0x000000e704354211 */ /* 0x1c0fe400008f0c00 */
[CC--:B------:R-:W-:Y:S01]  /*1b910*/  @P3 LEA R50, P1, R4.reuse, R232.reuse, 0x1 ;  /* 0x000000e804323211 */ /* 0x0c0fe200078208ff */
[----:B------:R1:W-:Y:S03]  /*1b920*/  @!P4 STS.128 [R240+0xa000], RZ ;  /* 0x00a000fff000c388 */ /* 0x0003e60000000c00 */
[C---:B------:R-:W-:Y:S01]  /*1b930*/  @P3 LEA.HI.X R51, R4.reuse, R231, R0, 0x1, P1 ;  /* 0x000000e704333211 */ /* 0x040fe200008f0c00 */
[----:B------:R-:W-:Y:S01]  /*1b940*/  @!PT LDS RZ, [RZ] ;  /* 0x00000000fffff984 */ /* 0x000fe20000000800 */
[----:B------:R-:W-:Y:S01]  /*1b950*/  @!PT LDS RZ, [RZ] ;  /* 0x00000000fffff984 */ /* 0x000fe20000000800 */
[----:B------:R-:W-:Y:S01]  /*1b960*/  @!PT LDS RZ, [RZ] ;  /* 0x00000000fffff984 */ /* 0x000fe20000000800 */
[----:B------:R1:W-:Y:S01]  /*1b970*/  @P3 LDGSTS.E.BYPASS.LTC128B.128 [R240+0xc000], [R62.64+0x100] ;  /* 0x0c0001003ef03fae */ /* 0x0003e2000b901d46 */
[----:B------:R-:W-:-:S03]  /*1b980*/  @P2 LEA R46, P1, R4, R232, 0x1 ;  /* 0x000000e8042e2211 */ /* 0x000fc600078208ff */
[----:B------:R1:W-:Y:S01]  /*1b990*/  @!P3 STS.128 [R240+0xc000], RZ ;  /* 0x00c000fff000b388 */ /* 0x0003e20000000c00 */
[CC--:B------:R-:W-:Y:S02]  /*1b9a0*/  @P2 LEA.HI.X R47, R4.reuse, R231.reuse, R0, 0x1, P1 ;  /* 0x000000e7042f2211 */ /* 0x0c0fe400008f0c00 */
[----:B------:R-:W-:Y:S01]  /*1b9b0*/  IADD3 R4, P1, R4, R228, RZ ;  /* 0x000000e404047210 */ /* 0x000fe20007f3e0ff */
[----:B------:R-:W-:Y:S01]  /*1b9c0*/  @!PT LDS RZ, [RZ] ;  /* 0x00000000fffff984 */ /* 0x000fe20000000800 */
[----:B------:R-:W-:Y:S01]  /*1b9d0*/  @!PT LDS RZ, [RZ] ;  /* 0x00000000fffff984 */ /* 0x000fe20000000800 */
[----:B------:R-:W-:Y:S01]  /*1b9e0*/  @!PT LDS RZ, [RZ] ;  /* 0x00000000fffff984 */ /* 0x000fe20000000800 */
[----:B------:R1:W-:Y:S04]  /*1b9f0*/  @P2 LDGSTS.E.BYPASS.LTC128B.128 [R240+0xe000], [R62.64+0x180] ;  /* 0x0e0001803ef02fae */ /* 0x0003e8000b901d46 */
        /* <DEDUP_REMOVED lines=8> */
[----:B------:R-:W-:-:S03]  /*1ba80*/  @P4 LEA R14, P1, R4, R232, 0x1 ;  /* 0x000000e8040e4211 */ /* 0x000fc600078208ff */
[----:B------:R1:W-:Y:S01]  /*1ba90*/  @!P5 STS.128 [R240+0x8800], RZ ;  /* 0x008800fff000d388 */ /* 0x0003e20000000c00 */
[CCC-:B------:R-:W-:Y:S02]  /*1baa0*/  @P4 LEA.HI.X R15, R4.reuse, R231.reuse, R0.reuse, 0x1, P1 ;  /* 0x000000e7040f4211 */ /* 0x1c0fe400008f0c00 */
[CC--:B------:R-:W-:Y:S01]  /*1bab0*/  @P3 LEA R12, P1, R4.reuse, R232.reuse, 0x1 ;  /* 0x000000e8040c3211 */ /* 0x0c0fe200078208ff */
[----:B------:R-:W-:Y:S01]  /*1bac0*/  @!PT LDS RZ, [RZ] ;  /* 0x00000000fffff984 */ /* 0x000fe20000000800 */
[----:B------:R-:W-:Y:S01]  /*1bad0*/  @!PT LDS RZ, [RZ] ;  /* 0x00000000fffff984 */ /* 0x000fe20000000800 */
[----:B------:R-:W-:Y:S01]  /*1bae0*/  @!PT LDS RZ, [RZ] ;  /* 0x00000000fffff984 */ /* 0x000fe20000000800 */
[----:B------:R1:W-:Y:S03]  /*1baf0*/  @P4 LDGSTS.E.BYPASS.LTC128B.128 [R240+0xa800], [R52.64+0x80] ;  /* 0x0a80008034f04fae */ /* 0x0003e6000b901d46 */
[C---:B------:R-:W-:Y:S01]  /*1bb00*/  @P3 LEA.HI.X R13, R4.reuse, R231, R0, 0x1, P1 ;  /* 0x000000e7040d3211 */ /* 0x040fe200008f0c00 */
[----:B------:R1:W-:Y:S01]  /*1bb10*/  @!P4 STS.128 [R240+0xa800], RZ ;  /* 0x00a800fff000c388 */ /* 0x0003e20000000c00 */
[----:B------:R-:W-:-:S03]  /*1bb20*/  @P2 LEA R6, P1, R4, R232, 0x1 ;  /* 0x000000e804062211 */ /* 0x000fc600078208ff */
[----:B------:R-:W-:Y:S01]  /*1bb30*/  @!PT LDS RZ, [RZ] ;  /* 0x00000000fffff984 */ /* 0x000fe20000000800 */
[----:B------:R-:W-:Y:S01]  /*1bb40*/  @!PT LDS RZ, [RZ] ;  /* 0x00000000fffff984 */ /* 0x000fe20000000800 */
[----:B------:R-:W-:Y:S01]  /*1bb50*/  @!PT LDS RZ, [RZ] ;  /* 0x00000000fffff984 */ /* 0x000fe20000000800 */
[----:B------:R1:W-:Y:S01]  /*1bb60*/  @P3 LDGSTS.E.BYPASS.LTC128B.128 [R240+0xc800], [R50.64+0x100] ;  /* 0x0c80010032f03fae */ /* 0x0003e2000b901d46 */
[CC--:B------:R-:W-:Y:S02]  /*1bb70*/  @P2 LEA.HI.X R7, R4.reuse, R231.reuse, R0, 0x1, P1 ;  /* 0x000000e704072211 */ /* 0x0c0fe400008f0c00 */
[----:B------:R-:W-:Y:S01]  /*1bb80*/  IADD3 R4, P1, R4, R228, RZ ;  /* 0x000000e404047210 */ /* 0x000fe20007f3e0ff */
[----:B------:R1:W-:Y:S04]  /*1bb90*/  @!P3 STS.128 [R240+0xc800], RZ ;  /* 0x00c800fff000b388 */ /* 0x0003e80000000c00 */
        /* <DEDUP_REMOVED lines=12> */
[----:B------:R1:W-:Y:S01]  /*1bc60*/  @P5 LDGSTS.E.BYPASS.LTC128B.128 [R240+0x9000], [R58.64] ;  /* 0x090000003af05fae */ /* 0x0003e2000b901d46 */
        /* <DEDUP_REMOVED lines=8> */
[----:B------:R-:W-:Y:S01]  /*1bcf0*/  @P2 LEA R70, P1, R4, R232, 0x1 ;  /* 0x000000e804462211 */ /* 0x000fe200078208ff */
[----:B------:R-:W-:-:S02]  /*1bd00*/  IMAD.MOV.U32 R232, RZ, RZ, R62 ;  /* 0x000000ffffe87224 */ /* 0x000fc400078e003e */
        /* <DEDUP_REMOVED lines=34> */
.L_x_8814:
[----:B-1234-:R-:W-:Y:S05]  /*1bf30*/  BSYNC B1 ;  /* 0x0000000000017941 */ /* 0x01efea0003800000 */
.L_x_8813:
[----:B------:R-:W2:Y:S01]  /*1bf40*/  LD.E R186, [R10.64+0xdc] ;  /* 0x0000dc060aba7980 */ /* 0x000ea2000c101900 */
        /* <DEDUP_REMOVED lines=9> */
[----:B------:R-:W-:Y:S01]  /*1bfe0*/  ISETP.GE.AND P4, PT, R6, R248, PT ;  /* 0x000000f80600720c */ /* 0x000fe20003f86270 */
[--C-:B------:R-:W-:Y:S01]  /*1bff0*/  IMAD.IADD R12, R246, 0x1, -R13.reuse ;  /* 0x00000001f60c7824 */ /* 0x100fe200078e0a0d */
[----:B------:R-:W1:Y:S01]  /*1c000*/  I2F R14, R14 ;  /* 0x0000000e000e7306 */ /* 0x000e620000201400 */
[----:B------:R-:W-:Y:S01]  /*1c010*/  IABS R3, R3 ;  /* 0x0000000300037213 */ /* 0x000fe20000000000 */
[----:B------:R-:W-:Y:S01]  /*1c020*/  IMAD.IADD R50, R249, 0x1, -R13 ;  /* 0x00000001f9327824 */ /* 0x000fe200078e0a0d */
[----:B------:R-:W-:-:S02]  /*1c030*/  IABS R49, R49 ;  /* 0x0000003100317213 */ /* 0x000fc40000000000 */
[----:B------:R-:W-:Y:S02]  /*1c040*/  IABS R12, R12 ;  /* 0x0000000c000c7213 */ /* 0x000fe40000000000 */
[C---:B------:R-:W-:Y:S01]  /*1c050*/  IADD3 R2, R6.reuse, 0x9, RZ ;  /* 0x0000000906027810 */ /* 0x040fe20007ffe0ff */
[----:B------:R-:W3:Y:S01]  /*1c060*/  I2F R15, R15 ;  /* 0x0000000f000f7306 */ /* 0x000ee20000201400 */
[C---:B------:R-:W-:Y:S02]  /*1c070*/  ISETP.GE.OR P4, PT, R6.reuse, R247, !P4 ;  /* 0x000000f70600720c */ /* 0x040fe40006786670 */
[----:B------:R-:W-:Y:S01]  /*1c080*/  IADD3 R9, R6, 0x10, RZ ;  /* 0x0000001006097810 */ /* 0x000fe20007ffe0ff */
[--C-:B------:R-:W-:Y:S01]  /*1c090*/  IMAD.IADD R0, R246, 0x1, -R2.reuse ;  /* 0x00000001f6007824 */ /* 0x100fe200078e0a02 */
[----:B------:R-:W-:Y:S01]  /*1c0a0*/  ISETP.GE.AND P2, PT, R4, R248, PT ;  /* 0x000000f80400720c */ /* 0x000fe20003f46270 */
[----:B------:R-:W-:Y:S01]  /*1c0b0*/  IMAD.IADD R36, R249, 0x1, -R2 ;  /* 0x00000001f9247824 */ /* 0x000fe200078e0a02 */
[----:B------:R-:W-:Y:S01]  /*1c0c0*/  IABS R50, R50 ;  /* 0x0000003200327213 */ /* 0x000fe20000000000 */
[----:B------:R-:W4:Y:S01]  /*1c0d0*/  I2F R3, R3 ;  /* 0x0000000300037306 */ /* 0x000f220000201400 */
[----:B-1----:R-:W-:-:S02]  /*1c0e0*/  FFMA.FTZ R37, -R243, R14, R37 ;  /* 0x0000000ef3257223 */ /* 0x002fc40000010125 */
[----:B------:R-:W-:-:S05]  /*1c0f0*/  IMAD.IADD R46, R249, 0x1, -R9 ;  /* 0x00000001f92e7824 */ /* 0x000fca00078e0a09 */
[----:B------:R-:W1:Y:S01]  /*1c100*/  I2F R49, R49 ;  /* 0x0000003100317306 */ /* 0x000e620000201400 */
[----:B---3--:R-:W-:Y:S01]  /*1c110*/  FFMA.FTZ R15, -R243, R15, R20 ;  /* 0x0000000ff30f7223 */ /* 0x008fe20000010114 */
[----:B------:R-:W-:Y:S02]  /*1c120*/  FSEL R20, R37, -INF , !P4 ;  /* 0xff80000025147808 */ /* 0x000fe40006000000 */
[----:B------:R-:W-:-:S04]  /*1c130*/  ISETP.GE.AND P4, PT, R6, R245, PT ;  /* 0x000000f50600720c */ /* 0x000fc80003f86270 */
[----:B------:R-:W3:Y:S01]  /*1c140*/  I2F R12, R12 ;  /* 0x0000000c000c7306 */ /* 0x000ee20000201400 */
[----:B----4-:R-:W-:Y:S01]  /*1c150*/  FFMA.FTZ R3, -R243, R3, R38 ;  /* 0x00000003f3037223 */ /* 0x010fe20000010126 */
[----:B------:R-:W-:Y:S02]  /*1c160*/  ISETP.GE.OR P2, PT, R4, R247, !P2 ;  /* 0x000000f70400720c */ /* 0x000fe40005746670 */
[----:B------:R-:W-:Y:S02]  /*1c170*/  ISETP.GE.OR P4, PT, R6, R244, !P4 ;  /* 0x000000f40600720c */ /* 0x000fe40006786670 */
[----:B------:R-:W-:Y:S02]  /*1c180*/  IABS R0, R0 ;  /* 0x0000000000007213 */ /* 0x000fe40000000000 */
[----:B------:R-:W-:Y:S01]  /*1c190*/  IABS R46, R46 ;  /* 0x0000002e002e7213 */ /* 0x000fe20000000000 */
[----:B------:R-:W4:Y:S01]  /*1c1a0*/  I2F R50, R50 ;  /* 0x0000003200327306 */ /* 0x000f220000201400 */
[----:B------:R-:W-:-:S02]  /*1c1b0*/  FSEL R15, R15, -INF , !P4 ;  /* 0xff8000000f0f7808 */ /* 0x000fc40006000000 */
[----:B------:R-:W-:Y:S02]  /*1c1c0*/  FSEL R3, R3, -INF , !P2 ;  /* 0xff80000003037808 */ /* 0x000fe40005000000 */
[----:B------:R-:W-:Y:S02]  /*1c1d0*/  IADD3 R47, R6, 0x11, RZ ;  /* 0x00000011062f7810 */ /* 0x000fe40007ffe0ff */
[C---:B------:R-:W-:Y:S01]  /*1c1e0*/  ISETP.GE.AND P4, PT, R2.reuse, R248, PT ;  /* 0x000000f80200720c */ /* 0x040fe20003f86270 */
[----:B------:R-:W5:Y:S01]  /*1c1f0*/  I2F R0, R0 ;  /* 0x0000000000007306 */ /* 0x000f620000201400 */
[-C--:B------:R-:W-:Y:S02]  /*1c200*/  ISETP.GE.AND P2, PT, R2, R245.reuse, PT ;  /* 0x000000f50200720c */ /* 0x080fe40003f46270 */
[----:B------:R-:W-:Y:S01]  /*1c210*/  ISETP.GE.AND P1, PT, R4, R245, PT ;  /* 0x000000f50400720c */ /* 0x000fe20003f26270 */
[----:B------:R-:W-:Y:S01]  /*1c220*/  IMAD.IADD R59, R246, 0x1, -R9 ;  /* 0x00000001f63b7824 */ /* 0x000fe200078e0a09 */
[C---:B------:R-:W-:Y:S01]  /*1c230*/  ISETP.GE.OR P4, PT, R2.reuse, R247, !P4 ;  /* 0x000000f70200720c */ /* 0x040fe20006786670 */
[----:B-1----:R-:W-:Y:S01]  /*1c240*/  FFMA.FTZ R21, -R243, R49, R21 ;  /* 0x00000031f3157223 */ /* 0x002fe20000010115 */
[-C--:B------:R-:W-:Y:S01]  /*1c250*/  ISETP.GE.OR P2, PT, R2, R244.reuse, !P2 ;  /* 0x000000f40200720c */ /* 0x080fe20005746670 */
[----:B------:R-:W1:Y:S01]  /*1c260*/  I2F R46, R46 ;  /* 0x0000002e002e7306 */ /* 0x000e620000201400 */
[----:B------:R-:W-:Y:S01]  /*1c270*/  IMAD.IADD R7, R249, 0x1, -R47 ;  /* 0x00000001f9077824 */ /* 0x000fe200078e0a2f */
[----:B------:R-:W-:-:S02]  /*1c280*/  ISETP.GE.OR P1, PT, R4, R244, !P1 ;  /* 0x000000f40400720c */ /* 0x000fc40004f26670 */
[----:B------:R-:W-:Y:S01]  /*1c290*/  IADD3 R2, R6, 0x20, RZ ;  /* 0x0000002006027810 */ /* 0x000fe20007ffe0ff */
[----:B---3--:R-:W-:Y:S01]  /*1c2a0*/  FFMA.FTZ R55, -R243, R12, R55 ;  /* 0x0000000cf3377223 */ /* 0x008fe20000010137 */
[----:B------:R-:W-:Y:S02]  /*1c2b0*/  IABS R36, R36 ;  /* 0x0000002400247213 */ /* 0x000fe40000000000 */
[----:B------:R-:W-:Y:S02]  /*1c2c0*/  IABS R59, R59 ;  /* 0x0000003b003b7213 */ /* 0x000fe40000000000 */
[----:B------:R-:W-:Y:S01]  /*1c2d0*/  FSEL R12, R21, -INF , !P1 ;  /* 0xff800000150c7808 */ /* 0x000fe20004800000 */
[--C-:B------:R-:W-:Y:S01]  /*1c2e0*/  IMAD.IADD R21, R246, 0x1, -R2.reuse ;  /* 0x00000001f6157824 */ /* 0x100fe200078e0a02 */
[----:B------:R-:W-:Y:S01]  /*1c2f0*/  IABS R7, R7 ;  /* 0x0000000700077213 */ /* 0x000fe20000000000 */
[----:B------:R-:W3:Y:S01]  /*1c300*/  I2F R36, R36 ;  /* 0x0000002400247306 */ /* 0x000ee20000201400 */
[C---:B------:R-:W-:Y:S01]  /*1c310*/  IADD3 R58, R6.reuse, 0x19, RZ ;  /* 0x00000019063a7810 */ /* 0x040fe20007ffe0ff */
[----:B------:R-:W-:Y:S01]  /*1c320*/  IMAD.IADD R38, R249, 0x1, -R2 ;  /* 0x00000001f9267824 */ /* 0x000fe200078e0a02 */
[----:B------:R-:W-:-:S02]  /*1c330*/  IADD3 R60, R6, 0x18, RZ ;  /* 0x00000018063c7810 */ /* 0x000fc40007ffe0ff */
[----:B------:R-:W-:Y:S01]  /*1c340*/  IABS R21, R21 ;  /* 0x0000001500157213 */ /* 0x000fe20000000000 */
[C---:B------:R-:W-:Y:S02]  /*1c350*/  IMAD.IADD R37, R246.reuse, 0x1, -R58 ;  /* 0x00000001f6257824 */ /* 0x040fe400078e0a3a */
[----:B------:R-:W1:Y:S01]  /*1c360*/  I2F R59, R59 ;  /* 0x0000003b003b7306 */ /* 0x000e620000201400 */
[-C--:B------:R-:W-:Y:S01]  /*1c370*/  ISETP.GE.AND P1, PT, R9, R248.reuse, PT ;  /* 0x000000f80900720c */ /* 0x080fe20003f26270 */
[C---:B------:R-:W-:Y:S01]  /*1c380*/  IMAD.IADD R4, R246.reuse, 0x1, -R47 ;  /* 0x00000001f6047824 */ /* 0x040fe200078e0a2f */
[----:B------:R-:W-:Y:S01]  /*1c390*/  ISETP.GE.AND P5, PT, R13, R248, PT ;  /* 0x000000f80d00720c */ /* 0x000fe20003fa6270 */
[----:B------:R-:W-:-:S04]  /*1c3a0*/  IMAD.IADD R14, R246, 0x1, -R60 ;  /* 0x00000001f60e7824 */ /* 0x000fc800078e0a3c */
[----:B------:R-:W1:Y:S01]  /*1c3b0*/  I2F R7, R7 ;  /* 0x0000000700077306 */ /* 0x000e620000201400 */
[C---:B----4-:R-:W-:Y:S01]  /*1c3c0*/  FFMA.FTZ R42, -R243.reuse, R50, R42 ;  /* 0x00000032f32a7223 */ /* 0x050fe2000001012a */
[----:B------:R-:W-:Y:S01]  /*1c3d0*/  IADD3 R50, R6, 0x21, RZ ;  /* 0x0000002106327810 */ /* 0x000fe20007ffe0ff */
[----:B-----5:R-:W-:Y:S01]  /*1c3e0*/  FFMA.FTZ R0, -R243, R0, R56 ;  /* 0x00000000f3007223 */ /* 0x020fe20000010138 */
[----:B------:R-:W-:Y:S02]  /*1c3f0*/  IABS R38, R38 ;  /* 0x0000002600267213 */ /* 0x000fe40000000000 */
[----:B------:R-:W-:Y:S02]  /*1c400*/  ISETP.GE.OR P1, PT, R9, R247, !P1 ;  /* 0x000000f70900720c */ /* 0x000fe40004f26670 */
[----:B------:R1:W-:Y:S01]  /*1c410*/  I2F R52, R21 ;  /* 0x0000001500347306 */ /* 0x0003e20000201400 */
[----:B------:R-:W-:Y:S02]  /*1c420*/  IABS R37, R37 ;  /* 0x0000002500257213 */ /* 0x000fe40000000000 */
[----:B------:R-:W-:-:S02]  /*1c430*/  ISETP.GE.OR P5, PT, R13, R247, !P5 ;  /* 0x000000f70d00720c */ /* 0x000fc40006fa6670 */
[----:B------:R-:W-:Y:S02]  /*1c440*/  IABS R4, R4 ;  /* 0x0000000400047213 */ /* 0x000fe40000000000 */
[----:B------:R-:W-:Y:S01]  /*1c450*/  IABS R14, R14 ;  /* 0x0000000e000e7213 */ /* 0x000fe20000000000 */
[----:B------:R4:W-:Y:S01]  /*1c460*/  I2F R51, R38 ;  /* 0x0000002600337306 */ /* 0x0009e20000201400 */
[----:B------:R-:W-:Y:S02]  /*1c470*/  ISETP.GE.AND P3, PT, R13, R245, PT ;  /* 0x000000f50d00720c */ /* 0x000fe40003f66270 */
[----:B------:R-:W-:Y:S01]  /*1c480*/  FSEL R0, R0, -INF , !P2 ;  /* 0xff80000000007808 */ /* 0x000fe20005000000 */
[----:B-1----:R-:W-:-:S04]  /*1c490*/  FFMA.FTZ R21, -R243, R46, R57 ;  /* 0x0000002ef3157223 */ /* 0x002fc80000010139 */
[----:B------:R1:W-:Y:S01]  /*1c4a0*/  I2F R49, R37 ;  /* 0x0000002500317306 */ /* 0x0003e20000201400 */
[C---:B------:R-:W-:Y:S02]  /*1c4b0*/  ISETP.GE.AND P2, PT, R60.reuse, R248, PT ;  /* 0x000000f83c00720c */ /* 0x040fe40003f46270 */
[----:B------:R-:W-:Y:S02]  /*1c4c0*/  FSEL R21, R21, -INF , !P1 ;  /* 0xff80000015157808 */ /* 0x000fe40004800000 */
[----:B------:R-:W-:Y:S01]  /*1c4d0*/  ISETP.GE.AND P1, PT, R60, R245, PT ;  /* 0x000000f53c00720c */ /* 0x000fe20003f26270 */
[--C-:B----4-:R-:W-:Y:S01]  /*1c4e0*/  IMAD.IADD R38, R246, 0x1, -R50.reuse ;  /* 0x00000001f6267824 */ /* 0x110fe200078e0a32 */
[----:B------:R-:W-:Y:S01]  /*1c4f0*/  ISETP.GE.OR P3, PT, R13, R244, !P3 ;  /* 0x000000f40d00720c */ /* 0x000fe20005f66670 */
[----:B------:R-:W-:Y:S01]  /*1c500*/  IMAD.IADD R53, R249, 0x1, -R50 ;  /* 0x00000001f9357824 */ /* 0x000fe200078e0a32 */
[----:B------:R-:W4:Y:S01]  /*1c510*/  I2F R4, R4 ;  /* 0x0000000400047306 */ /* 0x000f220000201400 */
[----:B---3--:R-:W-:Y:S01]  /*1c520*/  FFMA.FTZ R36, -R243, R36, R43 ;  /* 0x00000024f3247223 */ /* 0x008fe2000001012b */
[----:B------:R-:W-:Y:S01]  /*1c530*/  IABS R38, R38 ;  /* 0x0000002600267213 */ /* 0x000fe20000000000 */
[----:B------:R-:W-:Y:S01]  /*1c540*/  IMAD.IADD R13, R249, 0x1, -R60 ;  /* 0x00000001f90d7824 */ /* 0x000fe200078e0a3c */
[----:B-1----:R-:W-:-:S02]  /*1c550*/  FSEL R37, R42, -INF , !P5 ;  /* 0xff8000002a257808 */ /* 0x002fc40006800000 */
[----:B------:R-:W-:Y:S02]  /*1c560*/  ISETP.GE.AND P5, PT, R9, R245, PT ;  /* 0x000000f50900720c */ /* 0x000fe40003fa6270 */
[C---:B------:R-:W-:Y:S01]  /*1c570*/  IADD3 R42, R6.reuse, 0x31, RZ ;  /* 0x00000031062a7810 */ /* 0x040fe20007ffe0ff */
[----:B------:R-:W1:Y:S01]  /*1c580*/  I2F R14, R14 ;  /* 0x0000000e000e7306 */ /* 0x000e620000201400 */
[----:B------:R-:W-:Y:S02]  /*1c590*/  IADD3 R43, R6, 0x30, RZ ;  /* 0x00000030062b7810 */ /* 0x000fe40007ffe0ff */
[C---:B------:R-:W-:Y:S02]  /*1c5a0*/  ISETP.GE.OR P2, PT, R60.reuse, R247, !P2 ;  /* 0x000000f73c00720c */ /* 0x040fe40005746670 */
[-C--:B------:R-:W-:Y:S01]  /*1c5b0*/  ISETP.GE.OR P1, PT, R60, R244.reuse, !P1 ;  /* 0x000000f43c00720c */ /* 0x080fe20004f26670 */
[----:B------:R-:W-:Y:S01]  /*1c5c0*/  FFMA.FTZ R60, -R243, R59, R16 ;  /* 0x0000003bf33c7223 */ /* 0x000fe20000010110 */
[----:B------:R-:W-:Y:S01]  /*1c5d0*/  ISETP.GE.OR P5, PT, R9, R244, !P5 ;  /* 0x000000f40900720c */ /* 0x000fe20006fa6670 */
[----:B------:R-:W-:Y:S01]  /*1c5e0*/  FFMA.FTZ R16, -R243, R7, R22 ;  /* 0x00000007f3107223 */ /* 0x000fe20000010116 */
[----:B------:R-:W-:Y:S01]  /*1c5f0*/  FSEL R9, R55, -INF , !P3 ;  /* 0xff80000037097808 */ /* 0x000fe20005800000 */
[----:B------:R-:W-:Y:S01]  /*1c600*/  IMAD.IADD R22, R249, 0x1, -R42 ;  /* 0x00000001f9167824 */ /* 0x000fe200078e0a2a */
[----:B------:R-:W-:Y:S01]  /*1c610*/  IABS R53, R53 ;  /* 0x0000003500357213 */ /* 0x000fe20000000000 */
[----:B------:R3:W-:Y:S01]  /*1c620*/  I2F R55, R38 ;  /* 0x0000002600377306 */ /* 0x0007e20000201400 */
[----:B------:R-:W-:-:S02]  /*1c630*/  IABS R13, R13 ;  /* 0x0000000d000d7213 */ /* 0x000fc40000000000 */
[----:B------:R-:W-:Y:S02]  /*1c640*/  FSEL R36, R36, -INF , !P4 ;  /* 0xff80000024247808 */ /* 0x000fe40006000000 */
[----:B------:R-:W-:Y:S02]  /*1c650*/  FSEL R7, R60, -INF , !P5 ;  /* 0xff8000003c077808 */ /* 0x000fe40006800000 */
[C---:B------:R-:W-:Y:S01]  /*1c660*/  ISETP.GE.AND P3, PT, R47.reuse, R248, PT ;  /* 0x000000f82f00720c */ /* 0x040fe20003f66270 */
[----:B------:R-:W5:Y:S01]  /*1c670*/  I2F R53, R53 ;  /* 0x0000003500357306 */ /* 0x000f620000201400 */
[----:B------:R-:W-:Y:S02]  /*1c680*/  ISETP.GE.AND P4, PT, R47, R245, PT ;  /* 0x000000f52f00720c */ /* 0x000fe40003f86270 */
[----:B------:R-:W-:Y:S01]  /*1c690*/  IABS R60, R22 ;  /* 0x00000016003c7213 */ /* 0x000fe20000000000 */
[----:B---3--:R-:W-:Y:S01]  /*1c6a0*/  IMAD.IADD R38, R249, 0x1, -R43 ;  /* 0x00000001f9267824 */ /* 0x008fe200078e0a2b */
[----:B------:R-:W-:-:S03]  /*1c6b0*/  IADD3 R22, R6, 0x39, RZ ;  /* 0x0000003906167810 */ /* 0x000fc60007ffe0ff */
[----:B------:R-:W3:Y:S01]  /*1c6c0*/  I2F R13, R13 ;  /* 0x0000000d000d7306 */ /* 0x000ee20000201400 */
[C---:B------:R-:W-:Y:S02]  /*1c6d0*/  ISETP.GE.OR P3, PT, R47.reuse, R247, !P3 ;  /* 0x000000f72f00720c */ /* 0x040fe40005f66670 */
[----:B------:R-:W-:Y:S02]  /*1c6e0*/  IABS R59, R38 ;  /* 0x00000026003b7213 */ /* 0x000fe40000000000 */
[C---:B------:R-:W-:Y:S02]  /*1c6f0*/  IADD3 R38, R6.reuse, 0x38, RZ ;  /* 0x0000003806267810 */ /* 0x040fe40007ffe0ff */
[----:B------:R-:W-:Y:S02]  /*1c700*/  ISETP.GE.OR P4, PT, R47, R244, !P4 ;  /* 0x000000f42f00720c */ /* 0x000fe40006786670 */
[C---:B------:R-:W-:Y:S02]  /*1c710*/  IADD3 R47, R6.reuse, 0x28, RZ ;  /* 0x00000028062f7810 */ /* 0x040fe40007ffe0ff */
[----:B------:R-:W-:Y:S01]  /*1c720*/  IADD3 R46, R6, 0x29, RZ ;  /* 0x00000029062e7810 */ /* 0x000fe20007ffe0ff */
[----:B------:R-:W-:-:S02]  /*1c730*/  IMAD.IADD R6, R249, 0x1, -R22 ;  /* 0x00000001f9067824 */ /* 0x000fc400078e0a16 */
[----:B----4-:R-:W-:Y:S02]  /*1c740*/  FFMA.FTZ R4, -R243, R4, R17 ;  /* 0x00000004f3047223 */ /* 0x010fe40000010111 */
[----:B------:R-:W-:Y:S02]  /*1c750*/  IMAD.IADD R61, R249, 0x1, -R38 ;  /* 0x00000001f93d7824 */ /* 0x000fe400078e0a26 */
[----:B-1----:R-:W-:Y:S01]  /*1c760*/  FFMA.FTZ R18, -R243, R14, R18 ;  /* 0x0000000ef3127223 */ /* 0x002fe20000010112 */
[----:B------:R-:W1:Y:S01]  /*1c770*/  I2F R59, R59 ;  /* 0x0000003b003b7306 */ /* 0x000e620000201400 */
[----:B------:R-:W-:Y:S01]  /*1c780*/  IMAD.IADD R54, R249, 0x1, -R58 ;  /* 0x00000001f9367824 */ /* 0x000fe200078e0a3a */
[----:B------:R-:W-:Y:S02]  /*1c790*/  IABS R14, R6 ;  /* 0x00000006000e7213 */ /* 0x000fe40000000000 */
[----:B------:R-:W-:Y:S02]  /*1c7a0*/  FSEL R6, R4, -INF , !P4 ;  /* 0xff80000004067808 */ /* 0x000fe40006000000 */
[----:B------:R-:W-:-:S02]  /*1c7b0*/  IABS R61, R61 ;  /* 0x0000003d003d7213 */ /* 0x000fc40000000000 */
[----:B------:R-:W-:Y:S02]  /*1c7c0*/  FSEL R4, R18, -INF , !P1 ;  /* 0xff80000012047808 */ /* 0x000fe40004800000 */
[C---:B------:R-:W-:Y:S02]  /*1c7d0*/  ISETP.GE.AND P1, PT, R50.reuse, R248, PT ;  /* 0x000000f83200720c */ /* 0x040fe40003f26270 */
[----:B------:R-:W-:Y:S01]  /*1c7e0*/  IABS R54, R54 ;  /* 0x0000003600367213 */ /* 0x000fe20000000000 */
[----:B------:R-:W-:Y:S01]  /*1c7f0*/  IMAD.IADD R56, R249, 0x1, -R47 ;  /* 0x00000001f9387824 */ /* 0x000fe200078e0a2f */
[----:B------:R-:W-:Y:S01]  /*1c800*/  ISETP.GE.OR P1, PT, R50, R247, !P1 ;  /* 0x000000f73200720c */ /* 0x000fe20004f26670 */
[C---:B-----5:R-:W-:Y:S01]  /*1c810*/  FFMA.FTZ R29, -R243.reuse, R53, R29 ;  /* 0x00000035f31d7223 */ /* 0x060fe2000001011d */
[----:B------:R-:W4:Y:S01]  /*1c820*/  I2F R61, R61 ;  /* 0x0000003d003d7306 */ /* 0x000f220000201400 */
[----:B---3--:R-:W-:Y:S01]  /*1c830*/  FFMA.FTZ R13, -R243, R13, R23 ;  /* 0x0000000df30d7223 */ /* 0x008fe20000010117 */
[----:B------:R-:W-:Y:S01]  /*1c840*/  IABS R56, R56 ;  /* 0x0000003800387213 */ /* 0x000fe20000000000 */
[----:B------:R-:W-:Y:S01]  /*1c850*/  IMAD.MOV.U32 R17, RZ, RZ, R14 ;  /* 0x000000ffff117224 */ /* 0x000fe200078e000e */
[----:B------:R-:W-:-:S02]  /*1c860*/  FSEL R252, R29, -INF , !P1 ;  /* 0xff8000001dfc7808 */ /* 0x000fc40004800000 */
[----:B------:R-:W-:Y:S02]  /*1c870*/  FMNMX.FTZ R18, R20, R3, !PT ;  /* 0x0000000314127209 */ /* 0x000fe40007810000 */
[----:B------:R-:W3:Y:S01]  /*1c880*/  I2F R54, R54 ;  /* 0x0000003600367306 */ /* 0x000ee20000201400 */
[-C--:B------:R-:W-:Y:S01]  /*1c890*/  ISETP.GE.AND P1, PT, R43, R248.reuse, PT ;  /* 0x000000f82b00720c */ /* 0x080fe20003f26270 */
[----:B-1----:R-:W-:Y:S01]  /*1c8a0*/  FFMA.FTZ R34, -R243, R59, R34 ;  /* 0x0000003bf3227223 */ /* 0x002fe20000010122 */
[----:B------:R-:W-:Y:S01]  /*1c8b0*/  FSEL R14, R13, -INF , !P2 ;  /* 0xff8000000d0e7808 */ /* 0x000fe20005000000 */
[----:B------:R-:W-:Y:S01]  /*1c8c0*/  IMAD.IADD R57, R249, 0x1, -R46 ;  /* 0x00000001f9397824 */ /* 0x000fe200078e0a2e */
[C---:B------:R-:W-:Y:S02]  /*1c8d0*/  ISETP.GE.AND P4, PT, R2.reuse, R248, PT ;  /* 0x000000f80200720c */ /* 0x040fe40003f86270 */
[----:B------:R-:W-:Y:S02]  /*1c8e0*/  ISETP.GE.AND P2, PT, R2, R245, PT ;  /* 0x000000f50200720c */ /* 0x000fe40003f46270 */
[----:B------:R-:W-:Y:S01]  /*1c8f0*/  FMNMX.FTZ R18, R37, R18, !PT ;  /* 0x0000001225127209 */ /* 0x000fe20007810000 */
[----:B------:R-:W1:Y:S01]  /*1c900*/  I2F R56, R56 ;  /* 0x0000003800387306 */ /* 0x000e620000201400 */
[----:B------:R-:W-:-:S02]  /*1c910*/  FSEL R16, R16, -INF , !P3 ;  /* 0xff80000010107808 */ /* 0x000fc40005800000 */
[----:B------:R-:W-:Y:S02]  /*1c920*/  ISETP.GE.OR P1, PT, R43, R247, !P1 ;  /* 0x000000f72b00720c */ /* 0x000fe40004f26670 */
[----:B------:R-:W-:-:S03]  /*1c930*/  ISETP.GE.AND P3, PT, R58, R245, PT ;  /* 0x000000f53a00720c */ /* 0x000fc60003f66270 */
[----:B------:R-:W5:Y:S01]  /*1c940*/  I2F R17, R17 ;  /* 0x0000001100117306 */ /* 0x000f620000201400 */
[C---:B------:R-:W-:Y:S01]  /*1c950*/  ISETP.GE.OR P4, PT, R2.reuse, R247, !P4 ;  /* 0x000000f70200720c */ /* 0x040fe20006786670 */
[C---:B------:R-:W-:Y:S01]  /*1c960*/  FFMA.FTZ R28, -R243.reuse, R51, R28 ;  /* 0x00000033f31c7223 */ /* 0x040fe2000001011c */
[----:B------:R-:W-:Y:S01]  /*1c970*/  ISETP.GE.OR P2, PT, R2, R244, !P2 ;  /* 0x000000f40200720c */ /* 0x000fe20005746670 */
[----:B------:R-:W-:Y:S01]  /*1c980*/  FFMA.FTZ R2, -R243, R49, R19 ;  /* 0x00000031f3027223 */ /* 0x000fe20000010113 */
[----:B------:R-:W-:Y:S02]  /*1c990*/  FMNMX.FTZ R18, R36, R18, !PT ;  /* 0x0000001224127209 */ /* 0x000fe40007810000 */
[----:B------:R-:W-:Y:S02]  /*1c9a0*/  FSEL R195, R34, -INF , !P1 ;  /* 0xff80000022c37808 */ /* 0x000fe40004800000 */
[----:B------:R-:W-:Y:S02]  /*1c9b0*/  IABS R57, R57 ;  /* 0x0000003900397213 */ /* 0x000fe40000000000 */
[----:B------:R-:W-:-:S02]  /*1c9c0*/  ISETP.GE.OR P3, PT, R58, R244, !P3 ;  /* 0x000000f43a00720c */ /* 0x000fc40005f66670 */
[-C--:B------:R-:W-:Y:S01]  /*1c9d0*/  ISETP.GE.AND P1, PT, R38, R248.reuse, PT ;  /* 0x000000f82600720c */ /* 0x080fe20003f26270 */
[----:B----4-:R-:W-:Y:S01]  /*1c9e0*/  FFMA.FTZ R44, -R243, R61, R44 ;  /* 0x0000003df32c7223 */ /* 0x010fe2000001012c */
[----:B------:R-:W-:Y:S02]  /*1c9f0*/  ISETP.GE.AND P5, PT, R58, R248, PT ;  /* 0x000000f83a00720c */ /* 0x000fe40003fa6270 */
[----:B------:R-:W-:Y:S01]  /*1ca00*/  FMNMX.FTZ R18, R21, R18, !PT ;  /* 0x0000001215127209 */ /* 0x000fe20007810000 */
[----:B---3--:R-:W-:Y:S01]  /*1ca10*/  FFMA.FTZ R48, -R243, R54, R48 ;  /* 0x00000036f3307223 */ /* 0x008fe20000010130 */
[----:B------:R-:W-:Y:S02]  /*1ca20*/  FSEL R2, R2, -INF , !P3 ;  /* 0xff80000002027808 */ /* 0x000fe40005800000 */
[----:B------:R-:W-:Y:S02]  /*1ca30*/  FSEL R233, R28, -INF , !P4 ;  /* 0xff8000001ce97808 */ /* 0x000fe40006000000 */
[----:B------:R-:W-:Y:S01]  /*1ca40*/  ISETP.GE.OR P1, PT, R38, R247, !P1 ;  /* 0x000000f72600720c */ /* 0x000fe20004f26670 */
[----:B------:R-:W3:Y:S01]  /*1ca50*/  I2F R57, R57 ;  /* 0x0000003900397306 */ /* 0x000ee20000201400 */
[----:B------:R-:W-:-:S02]  /*1ca60*/  ISETP.GE.AND P3, PT, R47, R248, PT ;  /* 0x000000f82f00720c */ /* 0x000fc40003f66270 */
[C---:B------:R-:W-:Y:S02]  /*1ca70*/  ISETP.GE.AND P4, PT, R47.reuse, R245, PT ;  /* 0x000000f52f00720c */ /* 0x040fe40003f86270 */
[-C--:B------:R-:W-:Y:S02]  /*1ca80*/  ISETP.GE.OR P5, PT, R58, R247.reuse, !P5 ;  /* 0x000000f73a00720c */ /* 0x080fe40006fa6670 */
[----:B------:R-:W-:Y:S02]  /*1ca90*/  FMNMX.FTZ R18, R16, R18, !PT ;  /* 0x0000001210127209 */ /* 0x000fe40007810000 */
[----:B------:R-:W-:Y:S02]  /*1caa0*/  FSEL R193, R44, -INF , !P1 ;  /* 0xff8000002cc17808 */ /* 0x000fe40004800000 */
[C---:B------:R-:W-:Y:S02]  /*1cab0*/  ISETP.GE.OR P3, PT, R47.reuse, R247, !P3 ;  /* 0x000000f72f00720c */ /* 0x040fe40005f66670 */
[----:B------:R-:W-:Y:S01]  /*1cac0*/  ISETP.GE.OR P4, PT, R47, R244, !P4 ;  /* 0x000000f42f00720c */ /* 0x000fe20006786670 */
[----:B------:R-:W-:Y:S01]  /*1cad0*/  IMAD.IADD R47, R246, 0x1, -R47 ;  /* 0x00000001f62f7824 */ /* 0x000fe200078e0a2f */
[----:B------:R-:W-:-:S02]  /*1cae0*/  ISETP.GE.AND P1, PT, R22, R248, PT ;  /* 0x000000f81600720c */ /* 0x000fc40003f26270 */
[----:B------:R-:W-:Y:S02]  /*1caf0*/  FSEL R13, R48, -INF , !P5 ;  /* 0xff800000300d7808 */ /* 0x000fe40006800000 */
[----:B------:R-:W-:Y:S01]  /*1cb00*/  FMNMX.FTZ R18, R14, R18, !PT ;  /* 0x000000120e127209 */ /* 0x000fe20007810000 */
[C---:B------:R-:W-:Y:S01]  /*1cb10*/  FFMA.FTZ R32, -R243.reuse, R52, R32 ;  /* 0x00000034f3207223 */ /* 0x040fe20000010120 */
[----:B------:R-:W-:Y:S01]  /*1cb20*/  ISETP.GE.OR P1, PT, R22, R247, !P1 ;  /* 0x000000f71600720c */ /* 0x000fe20004f26670 */
[C---:B-1----:R-:W-:Y:S02]  /*1cb30*/  FFMA.FTZ R26, -R243.reuse, R56, R26 ;  /* 0x00000038f31a7223 */ /* 0x042fe4000001011a */
[----:B-----5:R-:W-:Y:S01]  /*1cb40*/  FFMA.FTZ R17, -R243, R17, R45 ;  /* 0x00000011f3117223 */ /* 0x020fe2000001012d */
[----:B------:R-:W-:Y:S02]  /*1cb50*/  FMNMX.FTZ R18, R13, R18, !PT ;  /* 0x000000120d127209 */ /* 0x000fe40007810000 */
[----:B------:R-:W-:-:S02]  /*1cb60*/  IABS R47, R47 ;  /* 0x0000002f002f7213 */ /* 0x000fc40000000000 */
[----:B------:R-:W-:Y:S02]  /*1cb70*/  FSEL R199, R32, -INF , !P2 ;  /* 0xff80000020c77808 */ /* 0x000fe40005000000 */
[----:B------:R-:W-:Y:S02]  /*1cb80*/  FSEL R251, R26, -INF , !P3 ;  /* 0xff8000001afb7808 */ /* 0x000fe40005800000 */
[----:B------:R-:W-:Y:S02]  /*1cb90*/  FSEL R192, R17, -INF , !P1 ;  /* 0xff80000011c07808 */ /* 0x000fe40004800000 */
[C---:B------:R-:W-:Y:S02]  /*1cba0*/  ISETP.GE.AND P2, PT, R46.reuse, R248, PT ;  /* 0x000000f82e00720c */ /* 0x040fe40003f46270 */
[C---:B------:R-:W-:Y:S02]  /*1cbb0*/  ISETP.GE.AND P3, PT, R46.reuse, R245, PT ;  /* 0x000000f52e00720c */ /* 0x040fe40003f66270 */
[----:B------:R-:W-:Y:S01]  /*1cbc0*/  FMNMX.FTZ R17, R233, R18, !PT ;  /* 0x00000012e9117209 */ /* 0x000fe20007810000 */
[----:B------:R-:W-:Y:S01]  /*1cbd0*/  IMAD.MOV.U32 R197, RZ, RZ, R47 ;  /* 0x000000ffffc57224 */ /* 0x000fe200078e002f */
[----:B------:R-:W-:Y:S01]  /*1cbe0*/  FMNMX.FTZ R18, R15, R12, !PT ;  /* 0x0000000c0f127209 */ /* 0x000fe20007810000 */
[----:B---3--:R-:W-:Y:S01]  /*1cbf0*/  FFMA.FTZ R27, -R243, R57, R27 ;  /* 0x00000039f31b7223 */ /* 0x008fe2000001011b */
[----:B------:R-:W-:-:S02]  /*1cc00*/  ISETP.GE.OR P2, PT, R46, R247, !P2 ;  /* 0x000000f72e00720c */ /* 0x000fc40005746670 */
[----:B------:R-:W-:Y:S01]  /*1cc10*/  ISETP.GE.OR P3, PT, R46, R244, !P3 ;  /* 0x000000f42e00720c */ /* 0x000fe20005f66670 */
[C---:B------:R-:W-:Y:S01]  /*1cc20*/  IMAD.IADD R46, R246.reuse, 0x1, -R46 ;  /* 0x00000001f62e7824 */ /* 0x040fe200078e0a2e */
[----:B------:R-:W-:Y:S01]  /*1cc30*/  FMNMX.FTZ R18, R9, R18, !PT ;  /* 0x0000001209127209 */ /* 0x000fe20007810000 */
[----:B------:R-:W1:Y:S01]  /*1cc40*/  I2F R58, R60 ;  /* 0x0000003c003a7306 */ /* 0x000e620000201400 */
[----:B------:R-:W-:Y:S01]  /*1cc50*/  FSEL R250, R27, -INF , !P2 ;  /* 0xff8000001bfa7808 */ /* 0x000fe20005000000 */
[----:B------:R-:W-:Y:S01]  /*1cc60*/  IMAD.IADD R26, R246, 0x1, -R43 ;  /* 0x00000001f61a7824 */ /* 0x000fe200078e0a2b */
[----:B------:R-:W-:Y:S02]  /*1cc70*/  FMNMX.FTZ R18, R0, R18, !PT ;  /* 0x0000001200127209 */ /* 0x000fe40007810000 */
[----:B------:R-:W-:-:S03]  /*1cc80*/  IABS R27, R46 ;  /* 0x0000002e001b7213 */ /* 0x000fc60000000000 */
[----:B------:R-:W3:Y:S01]  /*1cc90*/  I2F R197, R197 ;  /* 0x000000c500c57306 */ /* 0x000ee20000201400 */
[C---:B------:R-:W-:Y:S01]  /*1cca0*/  IMAD.IADD R23, R246.reuse, 0x1, -R42 ;  /* 0x00000001f6177824 */ /* 0x040fe200078e0a2a */
[----:B------:R-:W-:Y:S02]  /*1ccb0*/  FMNMX.FTZ R18, R7, R18, !PT ;  /* 0x0000001207127209 */ /* 0x000fe40007810000 */
[----:B------:R-:W-:Y:S01]  /*1ccc0*/  IABS R26, R26 ;  /* 0x0000001a001a7213 */ /* 0x000fe20000000000 */
[----:B------:R-:W-:Y:S01]  /*1ccd0*/  IMAD.IADD R19, R246, 0x1, -R38 ;  /* 0x00000001f6137824 */ /* 0x000fe200078e0a26 */
[----:B------:R-:W-:Y:S02]  /*1cce0*/  FMNMX.FTZ R17, R252, R17, !PT ;  /* 0x00000011fc117209 */ /* 0x000fe40007810000 */
[----:B------:R-:W4:Y:S01]  /*1ccf0*/  I2F R27, R27 ;  /* 0x0000001b001b7306 */ /* 0x000f220000201400 */
[----:B------:R-:W-:Y:S02]  /*1cd00*/  FMNMX.FTZ R18, R6, R18, !PT ;  /* 0x0000001206127209 */ /* 0x000fe40007810000 */
[----:B------:R-:W-:Y:S01]  /*1cd10*/  IABS R23, R23 ;  /* 0x0000001700177213 */ /* 0x000fe20000000000 */
[----:B------:R-:W-:Y:S01]  /*1cd20*/  IMAD.IADD R28, R246, 0x1, -R22 ;  /* 0x00000001f61c7824 */ /* 0x000fe200078e0a16 */
[----:B------:R-:W-:-:S02]  /*1cd30*/  ISETP.GE.AND P5, PT, R50, R245, PT ;  /* 0x000000f53200720c */ /* 0x000fc40003fa6270 */
[----:B------:R-:W-:Y:S01]  /*1cd40*/  ISETP.GE.AND P2, PT, R42, R248, PT ;  /* 0x000000f82a00720c */ /* 0x000fe20003f46270 */
[----:B------:R-:W5:Y:S01]  /*1cd50*/  I2F R26, R26 ;  /* 0x0000001a001a7306 */ /* 0x000f620000201400 */
[----:B------:R-:W-:Y:S02]  /*1cd60*/  FMNMX.FTZ R17, R251, R17, !PT ;  /* 0x00000011fb117209 */ /* 0x000fe40007810000 */
[----:B------:R-:W-:Y:S02]  /*1cd70*/  FMNMX.FTZ R18, R4, R18, !PT ;  /* 0x0000001204127209 */ /* 0x000fe40007810000 */
[----:B------:R-:W-:Y:S01]  /*1cd80*/  IABS R19, R19 ;  /* 0x0000001300137213 */ /* 0x000fe20000000000 */
[C---:B------:R-:W-:Y:S01]  /*1cd90*/  FFMA.FTZ R5, -R243.reuse, R55, R5 ;  /* 0x00000037f3057223 */ /* 0x040fe20000010105 */
[----:B------:R-:W-:Y:S01]  /*1cda0*/  ISETP.GE.OR P5, PT, R50, R244, !P5 ;  /* 0x000000f43200720c */ /* 0x000fe20006fa6670 */
[C---:B-1----:R-:W-:Y:S01]  /*1cdb0*/  FFMA.FTZ R35, -R243.reuse, R58, R35 ;  /* 0x0000003af3237223 */ /* 0x042fe20000010123 */
[----:B------:R-:W1:Y:S01]  /*1cdc0*/  I2F R23, R23 ;  /* 0x0000001700177306 */ /* 0x000e620000201400 */
[----:B---3--:R-:W-:Y:S01]  /*1cdd0*/  FFMA.FTZ R197, -R243, R197, R25 ;  /* 0x000000c5f3c57223 */ /* 0x008fe20000010119 */
[----:B------:R-:W-:-:S02]  /*1cde0*/  ISETP.GE.OR P2, PT, R42, R247, !P2 ;  /* 0x000000f72a00720c */ /* 0x000fc40005746670 */
[----:B------:R-:W-:Y:S02]  /*1cdf0*/  FMNMX.FTZ R17, R250, R17, !PT ;  /* 0x00000011fa117209 */ /* 0x000fe40007810000 */
[----:B------:R-:W-:Y:S02]  /*1ce00*/  FMNMX.FTZ R25, R2, R18, !PT ;  /* 0x0000001202197209 */ /* 0x000fe40007810000 */
[----:B------:R-:W-:Y:S01]  /*1ce10*/  IABS R28, R28 ;  /* 0x0000001c001c7213 */ /* 0x000fe20000000000 */
[----:B------:R-:W3:Y:S01]  /*1ce20*/  I2F R19, R19 ;  /* 0x0000001300137306 */ /* 0x000ee20000201400 */
[----:B------:R-:W-:Y:S02]  /*1ce30*/  FSEL R194, R35, -INF , !P2 ;  /* 0xff80000023c27808 */ /* 0x000fe40005000000 */
[----:B------:R-:W-:Y:S02]  /*1ce40*/  FMNMX.FTZ R17, R195, R17, !PT ;  /* 0x00000011c3117209 */ /* 0x000fe40007810000 */
[----:B------:R-:W-:-:S02]  /*1ce50*/  FSEL R198, R5, -INF , !P5 ;  /* 0xff80000005c67808 */ /* 0x000fc40006800000 */
[----:B------:R-:W-:Y:S01]  /*1ce60*/  FMNMX.FTZ R25, R199, R25, !PT ;  /* 0x00000019c7197209 */ /* 0x000fe20007810000 */
[----:B------:R-:W1:Y:S01]  /*1ce70*/  I2F R5, R28 ;  /* 0x0000001c00057306 */ /* 0x000e620000201400 */
[----:B----4-:R-:W-:Y:S01]  /*1ce80*/  FFMA.FTZ R24, -R243, R27, R24 ;  /* 0x0000001bf3187223 */ /* 0x010fe20000010118 */
[----:B------:R-:W-:Y:S02]  /*1ce90*/  ISETP.GE.AND P2, PT, R43, R245, PT ;  /* 0x000000f52b00720c */ /* 0x000fe40003f46270 */
[----:B------:R-:W-:Y:S02]  /*1cea0*/  FMNMX.FTZ R17, R194, R17, !PT ;  /* 0x00000011c2117209 */ /* 0x000fe40007810000 */
[----:B------:R-:W-:Y:S02]  /*1ceb0*/  FSEL R197, R197, -INF , !P4 ;  /* 0xff800000c5c57808 */ /* 0x000fe40006000000 */
[----:B------:R-:W-:Y:S01]  /*1cec0*/  FMNMX.FTZ R25, R198, R25, !PT ;  /* 0x00000019c6197209 */ /* 0x000fe20007810000 */
[----:B-----5:R-:W-:Y:S01]  /*1ced0*/  FFMA.FTZ R26, -R243, R26, R30 ;  /* 0x0000001af31a7223 */ /* 0x020fe2000001011e */
[----:B------:R-:W-:-:S02]  /*1cee0*/  ISETP.GE.OR P2, PT, R43, R244, !P2 ;  /* 0x000000f42b00720c */ /* 0x000fc40005746670 */
[----:B------:R-:W-:Y:S02]  /*1cef0*/  ISETP.GE.AND P1, PT, R42, R245, PT ;  /* 0x000000f52a00720c */ /* 0x000fe40003f26270 */
[----:B------:R-:W-:Y:S02]  /*1cf00*/  FMNMX.FTZ R17, R193, R17, !PT ;  /* 0x00000011c1117209 */ /* 0x000fe40007810000 */
[----:B------:R-:W-:Y:S02]  /*1cf10*/  FSEL R196, R24, -INF , !P3 ;  /* 0xff80000018c47808 */ /* 0x000fe40005800000 */
[----:B------:R-:W-:Y:S01]  /*1cf20*/  FMNMX.FTZ R25, R197, R25, !PT ;  /* 0x00000019c5197209 */ /* 0x000fe20007810000 */
[----:B-1----:R-:W-:Y:S01]  /*1cf30*/  FFMA.FTZ R23, -R243, R23, R31 ;  /* 0x00000017f3177223 */ /* 0x002fe2000001011f */
[----:B------:R-:W-:Y:S02]  /*1cf40*/  ISETP.GE.OR P1, PT, R42, R244, !P1 ;  /* 0x000000f42a00720c */ /* 0x000fe40004f26670 */
[----:B------:R-:W-:-:S02]  /*1cf50*/  FMNMX.FTZ R17, R192, R17, !PT ;  /* 0x00000011c0117209 */ /* 0x000fc40007810000 */
[----:B------:R-:W-:Y:S02]  /*1cf60*/  ISETP.GE.AND P4, PT, R38, R245, PT ;  /* 0x000000f52600720c */ /* 0x000fe40003f86270 */
[----:B------:R-:W-:Y:S02]  /*1cf70*/  FSEL R191, R26, -INF , !P2 ;  /* 0xff8000001abf7808 */ /* 0x000fe40005000000 */
[----:B------:R-:W-:Y:S01]  /*1cf80*/  FMNMX.FTZ R25, R196, R25, !PT ;  /* 0x00000019c4197209 */ /* 0x000fe20007810000 */
[----:B---3--:R-:W-:Y:S01]  /*1cf90*/  FFMA.FTZ R19, -R243, R19, R33 ;  /* 0x00000013f3137223 */ /* 0x008fe20000010121 */
[----:B------:R-:W-:Y:S01]  /*1cfa0*/  ISETP.GE.AND P2, PT, R22, R245, PT ;  /* 0x000000f51600720c */ /* 0x000fe20003f46270 */
[----:B------:R-:W1:Y:S01]  /*1cfb0*/  SHFL.BFLY PT, R18, R17, 0x2, 0x1f ;  /* 0x0c401f0011127f89 */ /* 0x000e6200000e0000 */
[----:B------:R-:W-:Y:S02]  /*1cfc0*/  ISETP.GE.OR P4, PT, R38, R244, !P4 ;  /* 0x000000f42600720c */ /* 0x000fe40006786670 */
[----:B------:R-:W-:-:S02]  /*1cfd0*/  FSEL R189, R23, -INF , !P1 ;  /* 0xff80000017bd7808 */ /* 0x000fc40004800000 */
[----:B------:R-:W-:Y:S01]  /*1cfe0*/  FMNMX.FTZ R25, R191, R25, !PT ;  /* 0x00000019bf197209 */ /* 0x000fe20007810000 */
[----:B------:R-:W-:Y:S01]  /*1cff0*/  FFMA.FTZ R5, -R243, R5, R8 ;  /* 0x00000005f3057223 */ /* 0x000fe20000010108 */
[----:B------:R-:W-:Y:S02]  /*1d000*/  ISETP.GE.OR P2, PT, R22, R244, !P2 ;  /* 0x000000f41600720c */ /* 0x000fe40005746670 */
[----:B------:R-:W-:Y:S02]  /*1d010*/  FSEL R188, R19, -INF , !P4 ;  /* 0xff80000013bc7808 */ /* 0x000fe40006000000 */
        /* <DEDUP_REMOVED lines=11> */
[----:B--2---:R-:W-:Y:S02]  /*1d0d0*/  FMUL.FTZ R190, R186, R164 ;  /* 0x000000a4babe7220 */ /* 0x004fe40000410000 */
[----:B------:R-:W-:-:S03]  /*1d0e0*/  IMAD.SHL.U32 R219, R41, 0x2, RZ ;  /* 0x0000000229db7824 */ /* 0x000fc600078e00ff */
[----:B------:R-:W-:Y:S01]  /*1d0f0*/  FSEL R190, R190, RZ, P1 ;  /* 0x000000ffbebe7208 */ /* 0x000fe20000800000 */
[----:B------:R-:W-:Y:S01]  /*1d100*/  IMAD R217, R40, 0x2, R219 ;  /* 0x0000000228d97824 */ /* 0x000fe200078e02db */
[----:B------:R-:W-:Y:S03]  /*1d110*/  LDSM.16.MT88.4 R156, [R219+0x10000] ;  /* 0x01000000db9c783b */ /* 0x000fe60000004200 */
[-CC-:B------:R-:W-:Y:S01]  /*1d120*/  FFMA.FTZ R178, R3, R186.reuse, -R190.reuse ;  /* 0x000000ba03b27223 */ /* 0x180fe200000108be */
[----:B------:R-:W1:Y:S01]  /*1d130*/  LDSM.16.MT88.4 R148, [R217+0x10000] ;  /* 0x01000000d994783b */ /* 0x000e620000004200 */
[-CC-:B------:R-:W-:Y:S02]  /*1d140*/  FFMA.FTZ R179, R20, R186.reuse, -R190.reuse ;  /* 0x000000ba14b37223 */ /* 0x180fe400000108be */
[-CC-:B------:R-:W-:Y:S01]  /*1d150*/  FFMA.FTZ R177, R37, R186.reuse, -R190.reuse ;  /* 0x000000ba25b17223 */ /* 0x180fe200000108be */
[----:B------:R-:W2:Y:S01]  /*1d160*/  LDSM.16.MT88.4 R48, [R217+0x12000] ;  /* 0x01200000d930783b */ /* 0x000ea20000004200 */
[----:B---3--:R-:W-:Y:S01]  /*1d170*/  FMNMX.FTZ R3, R8, R5, !PT ;  /* 0x0000000508037209 */ /* 0x008fe20007810000 */
[----:B------:R-:W-:-:S02]  /*1d180*/  FFMA.FTZ R174, R36, R186, -R190 ;  /* 0x000000ba24ae7223 */ /* 0x000fc400000108be */
[----:B------:R-:W-:Y:S01]  /*1d190*/  LDSM.16.MT88.4 R104, [R219+0x16000] ;  /* 0x01600000db68783b */ /* 0x000fe20000004200 */
[----:B------:R-:W-:Y:S01]  /*1d1a0*/  FSETP.NEU.FTZ.AND P1, PT, R3, -INF , PT ;  /* 0xff8000000300780b */ /* 0x000fe20003f3d000 */
[----:B------:R-:W-:Y:S02]  /*1d1b0*/  FMUL.FTZ R183, R186, R3 ;  /* 0x00000003bab77220 */ /* 0x000fe40000410000 */
[----:B------:R-:W-:Y:S03]  /*1d1c0*/  LDSM.16.MT88.4 R40, [R219+0x12000] ;  /* 0x01200000db28783b */ /* 0x000fe60000004200 */
[----:B------:R-:W-:Y:S01]  /*1d1d0*/  FSEL R183, R183, RZ, P1 ;  /* 0x000000ffb7b77208 */ /* 0x000fe20000800000 */
[-C--:B------:R-:W-:Y:S01]  /*1d1e0*/  FFMA.FTZ R166, R14, R186.reuse, -R190 ;  /* 0x000000ba0ea67223 */ /* 0x080fe200000108be */
[----:B------:R-:W-:Y:S03]  /*1d1f0*/  LDSM.16.MT88.4 R72, [R219+0x14000] ;  /* 0x01400000db48783b */ /* 0x000fe60000004200 */
[-CC-:B------:R-:W-:Y:S01]  /*1d200*/  FFMA.FTZ R181, R15, R186.reuse, -R183.reuse ;  /* 0x000000ba0fb57223 */ /* 0x180fe200000108b7 */
[----:B------:R-:W-:Y:S01]  /*1d210*/  LDSM.16.MT88.4 R80, [R217+0x14000] ;  /* 0x01400000d950783b */ /* 0x000fe20000004200 */
[----:B------:R-:W-:-:S02]  /*1d220*/  FFMA.FTZ R180, R12, R186, -R183 ;  /* 0x000000ba0cb47223 */ /* 0x000fc400000108b7 */
[-CC-:B------:R-:W-:Y:S01]  /*1d230*/  FFMA.FTZ R182, R9, R186.reuse, -R183.reuse ;  /* 0x000000ba09b67223 */ /* 0x180fe200000108b7 */
[----:B------:R-:W-:Y:S01]  /*1d240*/  LDSM.16.MT88.4 R112, [R217+0x16000] ;  /* 0x01600000d970783b */ /* 0x000fe20000004200 */
[-C--:B------:R-:W-:Y:S01]  /*1d250*/  FFMA.FTZ R176, R0, R186.reuse, -R183 ;  /* 0x000000ba00b07223 */ /* 0x080fe200000108b7 */
[----:B------:R-:W-:Y:S01]  /*1d260*/  MUFU.EX2 R179, R179 ;  /* 0x000000b300b37308 */ /* 0x000fe20000000800 */
[----:B------:R-:W-:Y:S01]  /*1d270*/  FFMA.FTZ R0, R13, R186, -R190 ;  /* 0x000000ba0d007223 */ /* 0x000fe200000108be */
[----:B------:R-:W-:Y:S04]  /*1d280*/  LDSM.16.MT88.4 R24, [R219+0x12800] ;  /* 0x01280000db18783b */ /* 0x000fe80000004200 */
[----:B------:R-:W-:Y:S02]  /*1d290*/  LDSM.16.MT88.4 R12, [R217+0x10800] ;  /* 0x01080000d90c783b */ /* 0x000fe40000004200 */
[----:B------:R-:W3:Y:S08]  /*1d2a0*/  MUFU.EX2 R178, R178 ;  /* 0x000000b200b27308 */ /* 0x000ef00000000800 */
[----:B------:R-:W-:Y:S08]  /*1d2b0*/  MUFU.EX2 R177, R177 ;  /* 0x000000b100b17308 */ /* 0x000ff00000000800 */
[----:B------:R-:W4:Y:S08]  /*1d2c0*/  MUFU.EX2 R174, R174 ;  /* 0x000000ae00ae7308 */ /* 0x000f300000000800 */
[----:B------:R-:W-:Y:S08]  /*1d2d0*/  MUFU.EX2 R181, R181 ;  /* 0x000000b500b57308 */ /* 0x000ff00000000800 */
[----:B------:R-:W5:Y:S08]  /*1d2e0*/  MUFU.EX2 R180, R180 ;  /* 0x000000b400b47308 */ /* 0x000f700000000800 */
[----:B------:R-:W-:Y:S08]  /*1d2f0*/  MUFU.EX2 R182, R182 ;  /* 0x000000b600b67308 */ /* 0x000ff00000000800 */
[----:B------:R-:W1:Y:S01]  /*1d300*/  MUFU.EX2 R176, R176 ;  /* 0x000000b000b07308 */ /* 0x000e620000000800 */
[----:B---3--:R-:W-:-:S02]  /*1d310*/  F2FP.BF16.PACK_AB R128, R178, R179 ;  /* 0x000000b3b280723e */ /* 0x008fc400000010ff */
[----:B----4-:R-:W-:Y:S02]  /*1d320*/  F2FP.BF16.PACK_AB R130, R174, R177 ;  /* 0x000000b1ae82723e */ /* 0x010fe400000010ff */
[----:B-----5:R-:W-:Y:S01]  /*1d330*/  F2FP.BF16.PACK_AB R129, R180, R181 ;  /* 0x000000b5b481723e */ /* 0x020fe200000010ff */
[-CC-:B------:R-:W-:Y:S02]  /*1d340*/  FFMA.FTZ R173, R21, R186.reuse, -R190.reuse ;  /* 0x000000ba15ad7223 */ /* 0x180fe400000108be */
[-C--:B------:R-:W-:Y:S02]  /*1d350*/  FFMA.FTZ R8, R16, R186.reuse, -R190 ;  /* 0x000000ba10087223 */ /* 0x080fe400000108be */
[-CC-:B------:R-:W-:Y:S02]  /*1d360*/  FFMA.FTZ R175, R7, R186.reuse, -R183.reuse ;  /* 0x000000ba07af7223 */ /* 0x180fe400000108b7 */
[--C-:B------:R-:W-:Y:S01]  /*1d370*/  FFMA.FTZ R9, R6, R186, -R183.reuse ;  /* 0x000000ba06097223 */ /* 0x100fe200000108b7 */
[----:B-1----:R-:W-:Y:S01]  /*1d380*/  F2FP.BF16.PACK_AB R131, R176, R182 ;  /* 0x000000b6b083723e */ /* 0x002fe200000010ff */
[----:B------:R-:W-:-:S02]  /*1d390*/  FFMA.FTZ R172, R4, R186, -R183 ;  /* 0x000000ba04ac7223 */ /* 0x000fc400000108b7 */
[C---:B------:R-:W-:Y:S02]  /*1d3a0*/  IMAD R215, R39.reuse, 0x2, R217 ;  /* 0x0000000227d77824 */ /* 0x040fe400078e02d9 */
[----:B------:R-:W-:Y:S01]  /*1d3b0*/  FFMA.FTZ R2, R2, R186, -R183 ;  /* 0x000000ba02027223 */ /* 0x000fe200000108b7 */
[----:B------:R-:W-:Y:S01]  /*1d3c0*/  MUFU.EX2 R173, R173 ;  /* 0x000000ad00ad7308 */ /* 0x000fe20000000800 */
[C---:B------:R-:W-:Y:S01]  /*1d3d0*/  HMMA.16816.F32.BF16 R152, R128.reuse, R148, RZ ;  /* 0x000000948098723c */ /* 0x040fe200000418ff */
[----:B------:R-:W1:Y:S04]  /*1d3e0*/  LDSM.16.MT88.4 R64, [R215+0x12000] ;  /* 0x01200000d740783b */ /* 0x000e680000004200 */
[----:B------:R-:W3:Y:S02]  /*1d3f0*/  LDSM.16.MT88.4 R16, [R219+0x10800] ;  /* 0x01080000db10783b */ /* 0x000ee40000004200 */
[----:B------:R-:W4:Y:S01]  /*1d400*/  MUFU.EX2 R8, R8 ;  /* 0x0000000800087308 */ /* 0x000f220000000800 */
[C---:B------:R-:W-:Y:S01]  /*1d410*/  HMMA.16816.F32.BF16 R148, R128.reuse, R150, RZ ;  /* 0x000000968094723c */ /* 0x040fe200000418ff */
[----:B------:R-:W-:Y:S01]  /*1d420*/  IMAD R216, R39, 0x2, R219 ;  /* 0x0000000227d87824 */ /* 0x000fe200078e02db */
[----:B------:R-:W-:Y:S04]  /*1d430*/  LDSM.16.MT88.4 R132, [R215+0x10000] ;  /* 0x01000000d784783b */ /* 0x000fe80000004200 */
[----:B------:R-:W-:Y:S01]  /*1d440*/  LDSM.16.MT88.4 R56, [R216+0x12000] ;  /* 0x01200000d838783b */ /* 0x000fe20000004200 */
[----:B------:R-:W-:Y:S03]  /*1d450*/  MUFU.EX2 R166, R166 ;  /* 0x000000a600a67308 */ /* 0x000fe60000000800 */
[----:B------:R-:W-:Y:S05]  /*1d460*/  LDSM.16.MT88.4 R20, [R217+0x12800] ;  /* 0x01280000d914783b */ /* 0x000fea0000004200 */
[----:B------:R-:W5:Y:S08]  /*1d470*/  MUFU.EX2 R0, R0 ;  /* 0x0000000000007308 */ /* 0x000f700000000800 */
[----:B------:R-:W-:Y:S08]  /*1d480*/  MUFU.EX2 R175, R175 ;  /* 0x000000af00af7308 */ /* 0x000ff00000000800 */
[----:B------:R-:W1:Y:S01]  /*1d490*/  MUFU.EX2 R9, R9 ;  /* 0x0000000900097308 */ /* 0x000e620000000800 */
[C---:B------:R-:W-:Y:S01]  /*1d4a0*/  HMMA.16816.F32.BF16 R160, R128.reuse, R156, RZ ;  /* 0x0000009c80a0723c */ /* 0x040fe200000418ff */
[----:B------:R-:W-:Y:S04]  /*1d4b0*/  LDSM.16.MT88.4 R96, [R215+0x14000] ;  /* 0x01400000d760783b */ /* 0x000fe80000004200 */
[----:B------:R-:W-:Y:S02]  /*1d4c0*/  LDSM.16.MT88.4 R28, [R215+0x10800] ;  /* 0x01080000d71c783b */ /* 0x000fe40000004200 */
[----:B------:R-:W-:Y:S01]  /*1d4d0*/  MUFU.EX2 R172, R172 ;  /* 0x000000ac00ac7308 */ /* 0x000fe20000000800 */
[C---:B--2---:R-:W-:Y:S01]  /*1d4e0*/  HMMA.16816.F32.BF16 R44, R128.reuse, R48, RZ ;  /* 0x00000030802c723c */ /* 0x044fe200000418ff */
[----:B------:R-:W-:Y:S06]  /*1d4f0*/  LDSM.16.MT88.4 R168, [R215+0x16000] ;  /* 0x01600000d7a8783b */ /* 0x000fec0000004200 */
[----:B------:R-:W2:Y:S01]  /*1d500*/  MUFU.EX2 R2, R2 ;  /* 0x0000000200027308 */ /* 0x000ea20000000800 */
[----:B----4-:R-:W-:Y:S01]  /*1d510*/  F2FP.BF16.PACK_AB R4, R8, R173 ;  /* 0x000000ad0804723e */ /* 0x010fe200000010ff */
[----:B-1----:R-:W-:Y:S01]  /*1d520*/  HMMA.16816.F32.BF16 R60, R128, R64, RZ ;  /* 0x00000040803c723c */ /* 0x002fe200000418ff */
[----:B-----5:R-:W-:Y:S01]  /*1d530*/  F2FP.BF16.PACK_AB R6, R0, R166 ;  /* 0x000000a60006723e */ /* 0x020fe200000010ff */
[----:B------:R-:W-:Y:S01]  /*1d540*/  LDSM.16.MT88.4 R88, [R216+0x14000] ;  /* 0x01400000d858783b */ /* 0x000fe20000004200 */
[----:B------:R-:W-:-:S03]  /*1d550*/  F2FP.BF16.PACK_AB R5, R9, R175 ;  /* 0x000000af0905723e */ /* 0x000fc600000010ff */
[----:B------:R-:W-:Y:S02]  /*1d560*/  LDSM.16.MT88.4 R140, [R216+0x10000] ;  /* 0x01000000d88c783b */ /* 0x000fe40000004200 */
[----:B------:R-:W-:Y:S02]  /*1d570*/  HMMA.16816.F32.BF16 R100, R128, R104, RZ ;  /* 0x000000688064723c */ /* 0x000fe400000418ff */
[----:B------:R-:W-:Y:S01]  /*1d580*/  LDSM.16.MT88.4 R120, [R216+0x16000] ;  /* 0x01600000d878783b */ /* 0x000fe20000004200 */
[----:B--2---:R-:W-:-:S03]  /*1d590*/  F2FP.BF16.PACK_AB R7, R2, R172 ;  /* 0x000000ac0207723e */ /* 0x004fc600000010ff */
[----:B------:R-:W-:Y:S04]  /*1d5a0*/  LDSM.16.MT88.4 R32, [R216+0x10800] ;  /* 0x01080000d820783b */ /* 0x000fe80000004200 */
[C---:B------:R-:W-:Y:S08]  /*1d5b0*/  HMMA.16816.F32.BF16 R152, R4.reuse, R12, R152 ;  /* 0x0000000c0498723c */ /* 0x040ff00000041898 */
[----:B------:R-:W-:Y:S01]  /*1d5c0*/  HMMA.16816.F32.BF16 R148, R4, R14, R148 ;  /* 0x0000000e0494723c */ /* 0x000fe20000041894 */
[----:B------:R-:W1:Y:S07]  /*1d5d0*/  LDSM.16.MT88.4 R12, [R215+0x12800] ;  /* 0x01280000d70c783b */ /* 0x000e6e0000004200 */
[C---:B------:R-:W-:Y:S08]  /*1d5e0*/  HMMA.16816.F32.BF16 R156, R128.reuse, R158, RZ ;  /* 0x0000009e809c723c */ /* 0x040ff000000418ff */
[----:B------:R-:W-:Y:S08]  /*1d5f0*/  HMMA.16816.F32.BF16 R64, R128, R66, RZ ;  /* 0x000000428040723c */ /* 0x000ff000000418ff */
[C---:B---3--:R-:W-:Y:S08]  /*1d600*/  HMMA.16816.F32.BF16 R160, R4.reuse, R16, R160 ;  /* 0x0000001004a0723c */ /* 0x048ff000000418a0 */
        /* <DEDUP_REMOVED lines=218> */
[----:B------:R-:W-:Y:S01]  /*1e3b0*/  FADD.FTZ R34, R188, R34 ;  /* 0x00000022bc227221 */ /* 0x000fe20000010000 */
[----:B------:R-:W-:Y:S01]  /*1e3c0*/  MOV R233, 0x1f0 ;  /* 0x000001f000e97802 */ /* 0x000fe20000000f00 */
        /* <DEDUP_REMOVED lines=79> */
.L_x_8820:
[----:B------:R-:W-:Y:S02]  /*1e8c0*/  ULDC.64 UR4, c[0x0][0x118] ;  /* 0x0000460000047ab9 */ /* 0x000fe40000000a00 */
[----:B------:R-:W2:Y:S02]  /*1e8d0*/  LD.E R4, [R10.64+0x40] ;  /* 0x000040040a047980 */ /* 0x000ea4000c101900 */
[----:B--2---:R-:W-:-:S04]  /*1e8e0*/  LEA R4, -R4, RZ, 0x6 ;  /* 0x000000ff04047211 */ /* 0x004fc800078e31ff */
[----:B------:R-:W-:Y:S02]  /*1e8f0*/  SHF.R.S32.HI R2, RZ, 0x1f, R4 ;  /* 0x0000001fff027819 */ /* 0x000fe40000011404 */
.L_x_8821:
[----:B------:R-:W-:Y:S05]  /*1e900*/  BSYNC B0 ;  /* 0x0000000000007941 */ /* 0x000fea0003800000 */
.L_x_8819:
[C---:B------:R-:W-:Y:S01]  /*1e910*/  LOP3.LUT P6, RZ, R242.reuse, 0x1, RZ, 0xc0, !PT ;  /* 0x00000001f2ff7812 */ /* 0x040fe200078cc0ff */
[----:B------:R-:W-:Y:S01]  /*1e920*/  ULDC.64 UR4, c[0x0][0x118] ;  /* 0x0000460000047ab9 */ /* 0x000fe20000000a00 */
[C---:B------:R-:W-:Y:S02]  /*1e930*/  LOP3.LUT P5, RZ, R242.reuse, 0x2, RZ, 0xc0, !PT ;  /* 0x00000002f2ff7812 */ /* 0x040fe400078ac0ff */
        /* <DEDUP_REMOVED lines=115> */
[----:B-----5:R-:W1:Y:S04]  /*1f070*/  LDSM.16.M88.4 R24, [R224+0x8000] ;  /* 0x00800000e018783b */ /* 0x020e680000000200 */
[----:B--2---:R-:W2:Y:S04]  /*1f080*/  LDSM.16.M88.4 R16, [R224+0x8800] ;  /* 0x00880000e010783b */ /* 0x004ea80000000200 */
[----:B----4-:R-:W3:Y:S04]  /*1f090*/  LDSM.16.M88.4 R4, [R224+0x9000] ;  /* 0x00900000e004783b */ /* 0x010ee80000000200 */
[----:B------:R-:W4:Y:S04]  /*1f0a0*/  LDSM.16.M88.4 R192, [R224+0x9800] ;  /* 0x00980000e0c0783b */ /* 0x000f280000000200 */
[----:B------:R-:W-:Y:S04]  /*1f0b0*/  LDSM.16.M88.4 R32, [R223] ;  /* 0x00000000df20783b */ /* 0x000fe80000000200 */
[----:B------:R-:W4:Y:S04]  /*1f0c0*/  LDSM.16.M88.4 R180, [R222] ;  /* 0x00000000deb4783b */ /* 0x000f280000000200 */
[----:B------:R-:W4:Y:S04]  /*1f0d0*/  LDSM.16.M88.4 R176, [R214] ;  /* 0x00000000d6b0783b */ /* 0x000f280000000200 */
[----:B------:R-:W4:Y:S04]  /*1f0e0*/  LDSM.16.M88.4 R168, [R213] ;  /* 0x00000000d5a8783b */ /* 0x000f280000000200 */
[----:B------:R-:W4:Y:S04]  /*1f0f0*/  LDSM.16.M88.4 R172, [R212] ;  /* 0x00000000d4ac783b */ /* 0x000f280000000200 */
[----:B------:R-:W5:Y:S01]  /*1f100*/  LD.E R0, [R10.64+0x18c] ;  /* 0x00018c040a007980 */ /* 0x000f62000c101900 */
[C---:B-1----:R-:W-:Y:S03]  /*1f110*/  HMMA.16816.F32.BF16 R28, R184.reuse, R24, RZ ;  /* 0x00000018b81c723c */ /* 0x042fe600000418ff */
[----:B------:R-:W-:Y:S04]  /*1f120*/  LDSM.16.M88.4 R196, [R223+0x6000] ;  /* 0x00600000dfc4783b */ /* 0x000fe80000000200 */
[----:B------:R-:W1:Y:S01]  /*1f130*/  S2R R2, SR_TID.X ;  /* 0x0000000000027919 */ /* 0x000e620000002100 */
[C---:B--2---:R-:W-:Y:S03]  /*1f140*/  HMMA.16816.F32.BF16 R20, R184.reuse, R16, RZ ;  /* 0x00000010b814723c */ /* 0x044fe600000418ff */
[----:B------:R-:W0:Y:S05]  /*1f150*/  LDGDEPBAR ;  /* 0x00000000000079af */ /* 0x000e2a0000000000 */
        /* <DEDUP_REMOVED lines=15> */
[----:B------:R-:W2:Y:S07]  /*1f250*/  LDSM.16.M88.4 R168, [R221] ;  /* 0x00000000dda8783b */ /* 0x000eae0000000200 */
[C---:B------:R-:W-:Y:S08]  /*1f260*/  HMMA.16816.F32.BF16 R188, R32.reuse, R172, R188 ;  /* 0x000000ac20bc723c */ /* 0x040ff000000418bc */
[----:B------:R-:W-:Y:S01]  /*1f270*/  HMMA.16816.F32.BF16 R184, R32, R174, R184 ;  /* 0x000000ae20b8723c */ /* 0x000fe200000418b8 */
[----:B------:R-:W3:Y:S04]  /*1f280*/  LDSM.16.M88.4 R32, [R218+0x9000] ;  /* 0x00900000da20783b */ /* 0x000ee80000000200 */
[----:B------:R-:W4:Y:S03]  /*1f290*/  LDSM.16.M88.4 R172, [R218+0x9800] ;  /* 0x00980000daac783b */ /* 0x000f260000000200 */
[C---:B--2---:R-:W-:Y:S08]  /*1f2a0*/  HMMA.16816.F32.BF16 R28, R168.reuse, R180, R28 ;  /* 0x000000b4a81c723c */ /* 0x044ff0000004181c */
[C---:B------:R-:W-:Y:S01]  /*1f2b0*/  HMMA.16816.F32.BF16 R24, R168.reuse, R182, R24 ;  /* 0x000000b6a818723c */ /* 0x040fe20000041818 */
[----:B------:R-:W-:Y:S07]  /*1f2c0*/  LDSM.16.M88.4 R180, [R211] ;  /* 0x00000000d3b4783b */ /* 0x000fee0000000200 */
[C---:B------:R-:W-:Y:S08]  /*1f2d0*/  HMMA.16816.F32.BF16 R20, R168.reuse, R176, R20 ;  /* 0x000000b0a814723c */ /* 0x040ff00000041814 */
[C---:B------:R-:W-:Y:S01]  /*1f2e0*/  HMMA.16816.F32.BF16 R16, R168.reuse, R178, R16 ;  /* 0x000000b2a810723c */ /* 0x040fe20000041810 */
[----:B------:R-:W-:Y:S07]  /*1f2f0*/  LDSM.16.M88.4 R176, [R211+0x800] ;  /* 0x00080000d3b0783b */ /* 0x000fee0000000200 */
[C---:B---3--:R-:W-:Y:S08]  /*1f300*/  HMMA.16816.F32.BF16 R12, R168.reuse, R32, R12 ;  /* 0x00000020a80c723c */ /* 0x048ff0000004180c */
[C---:B------:R-:W-:Y:S01]  /*1f310*/  HMMA.16816.F32.BF16 R4, R168.reuse, R34, R4 ;  /* 0x00000022a804723c */ /* 0x040fe20000041804 */
[----:B------:R-:W2:Y:S07]  /*1f320*/  LDSM.16.M88.4 R32, [R220] ;  /* 0x00000000dc20783b */ /* 0x000eae0000000200 */
[C---:B----4-:R-:W-:Y:S08]  /*1f330*/  HMMA.16816.F32.BF16 R188, R168.reuse, R172, R188 ;  /* 0x000000aca8bc723c */ /* 0x050ff000000418bc */
[----:B------:R-:W-:Y:S01]  /*1f340*/  HMMA.16816.F32.BF16 R184, R168, R174, R184 ;  /* 0x000000aea8b8723c */ /* 0x000fe200000418b8 */
[----:B------:R-:W3:Y:S04]  /*1f350*/  LDSM.16.M88.4 R168, [R211+0x1000] ;  /* 0x00100000d3a8783b */ /* 0x000ee80000000200 */
[----:B------:R-:W4:Y:S03]  /*1f360*/  LDSM.16.M88.4 R172, [R211+0x1800] ;  /* 0x00180000d3ac783b */ /* 0x000f260000000200 */
        /* <DEDUP_REMOVED lines=18> */
[----:B------:R-:W-:Y:S07]  /*1f490*/  LDSM.16.M88.4 R176, [R209] ;  /* 0x00000000d1b0783b */ /* 0x000fee0000000200 */
[C---:B---3--:R-:W-:Y:S08]  /*1f4a0*/  HMMA.16816.F32.BF16 R12, R168.reuse, R32, R12 ;  /* 0x00000020a80c723c */ /* 0x048ff0000004180c */
[C---:B------:R-:W-:Y:S01]  /*1f4b0*/  HMMA.16816.F32.BF16 R4, R168.reuse, R34, R4 ;  /* 0x00000022a804723c */ /* 0x040fe20000041804 */
[----:B------:R-:W2:Y:S07]  /*1f4c0*/  LDSM.16.M88.4 R32, [R223+0x2000] ;  /* 0x00200000df20783b */ /* 0x000eae0000000200 */
[C---:B----4-:R-:W-:Y:S08]  /*1f4d0*/  HMMA.16816.F32.BF16 R188, R168.reuse, R172, R188 ;  /* 0x000000aca8bc723c */ /* 0x050ff000000418bc */
[----:B------:R-:W-:Y:S01]  /*1f4e0*/  HMMA.16816.F32.BF16 R184, R168, R174, R184 ;  /* 0x000000aea8b8723c */ /* 0x000fe200000418b8 */
[----:B------:R-:W3:Y:S04]  /*1f4f0*/  LDSM.16.M88.4 R168, [R208] ;  /* 0x00000000d0a8783b */ /* 0x000ee80000000200 */
[----:B------:R-:W4:Y:S03]  /*1f500*/  LDSM.16.M88.4 R172, [R207] ;  /* 0x00000000cfac783b */ /* 0x000f260000000200 */
        /* <DEDUP_REMOVED lines=86> */
[----:B------:R-:W-:Y:S07]  /*1fa70*/  LDSM.16.M88.4 R172, [R224+0xf000] ;  /* 0x00f00000e0ac783b */ /* 0x000fee0000000200 */
[C---:B----4-:R-:W-:Y:S08]  /*1fa80*/  HMMA.16816.F32.BF16 R188, R32.reuse, R168, R188 ;  /* 0x000000a820bc723c */ /* 0x050ff000000418bc */
[----:B------:R-:W-:Y:S01]  /*1fa90*/  HMMA.16816.F32.BF16 R184, R32, R170, R184 ;  /* 0x000000aa20b8723c */ /* 0x000fe200000418b8 */
[----:B------:R-:W2:Y:S04]  /*1faa0*/  LDSM.16.M88.4 R32, [R225+0x6000] ;  /* 0x00600000e120783b */ /* 0x000ea80000000200 */
[----:B------:R-:W3:Y:S03]  /*1fab0*/  LDSM.16.M88.4 R168, [R224+0xf800] ;  /* 0x00f80000e0a8783b */ /* 0x000ee60000000200 */
[C---:B--2---:R-:W-:Y:S08]  /*1fac0*/  HMMA.16816.F32.BF16 R12, R32.reuse, R172, R12 ;  /* 0x000000ac200c723c */ /* 0x044ff0000004180c */
[C---:B------:R-:W-:Y:S01]  /*1fad0*/  HMMA.16816.F32.BF16 R4, R32.reuse, R174, R4 ;  /* 0x000000ae2004723c */ /* 0x040fe20000041804 */
[----:B------:R-:W2:Y:S07]  /*1fae0*/  LDSM.16.M88.4 R172, [R202] ;  /* 0x00000000caac783b */ /* 0x000eae0000000200 */
        /* <DEDUP_REMOVED lines=8> */
[----:B------:R-:W4:Y:S04]  /*1fb70*/  LDSM.16.M88.4 R32, [R200] ;  /* 0x00000000c820783b */ /* 0x000f280000000200 */
        /* <DEDUP_REMOVED lines=11> */
[----:B------:R-:W-:Y:S08]  /*1fc30*/  HMMA.16816.F32.BF16 R184, R196, R194, R184 ;  /* 0x000000c2c4b8723c */ /* 0x000ff000000418b8 */
        /* <DEDUP_REMOVED lines=8> */
[----:B------:R-:W2:Y:S01]  /*1fcc0*/  LDSM.16.M88.4 R32, [R211+0x7000] ;  /* 0x00700000d320783b */ /* 0x000ea20000000200 */
[----:B------:R-:W-:-:S06]  /*1fcd0*/  IMAD.SHL.U32 R2, R2, 0x2, RZ ;  /* 0x0000000202027824 */ /* 0x000fcc00078e00ff */
[C---:B------:R-:W-:Y:S08]  /*1fce0*/  HMMA.16816.F32.BF16 R12, R180.reuse, R168, R12 ;  /* 0x000000a8b40c723c */ /* 0x040ff0000004180c */
[----:B------:R-:W-:Y:S01]  /*1fcf0*/  HMMA.16816.F32.BF16 R4, R180, R170, R4 ;  /* 0x000000aab404723c */ /* 0x000fe20000041804 */
[----:B------:R-:W3:Y:S01]  /*1fd00*/  LDSM.16.M88.4 R168, [R211+0x6800] ;  /* 0x00680000d3a8783b */ /* 0x000ee20000000200 */
[----:B------:R-:W-:-:S06]  /*1fd10*/  LOP3.LUT R2, R2, 0x6, RZ, 0xc0, !PT ;  /* 0x0000000602027812 */ /* 0x000fcc00078ec0ff */
[----:B-1----:R-:W-:Y:S01]  /*1fd20*/  HMMA.16816.F32.BF16 R28, R176, R172, R28 ;  /* 0x000000acb01c723c */ /* 0x002fe2000004181c */
[----:B------:R-:W-:-:S07]  /*1fd30*/  IMAD R2, R241, 0x40, R2 ;  /* 0x00000040f1027824 */ /* 0x000fce00078e0202 */
[----:B------:R-:W-:Y:S01]  /*1fd40*/  HMMA.16816.F32.BF16 R24, R176, R174, R24 ;  /* 0x000000aeb018723c */ /* 0x000fe20000041818 */
[----:B------:R-:W1:Y:S01]  /*1fd50*/  LDSM.16.M88.4 R172, [R211+0x7800] ;  /* 0x00780000d3ac783b */ /* 0x000e620000000200 */
[----:B------:R-:W-:-:S06]  /*1fd60*/  IMAD.IADD R165, R249, 0x1, -R2 ;  /* 0x00000001f9a57824 */ /* 0x000fcc00078e0a02 */
[----:B--2---:R-:W-:Y:S01]  /*1fd70*/  HMMA.16816.F32.BF16 R12, R176, R32, R12 ;  /* 0x00000020b00c723c */ /* 0x004fe2000004180c */
[----:B------:R-:W-:Y:S01]  /*1fd80*/  IABS R165, R165 ;  /* 0x000000a500a57213 */ /* 0x000fe20000000000 */
[----:B------:R-:W-:-:S06]  /*1fd90*/  IMAD.IADD R166, R246, 0x1, -R2 ;  /* 0x00000001f6a67824 */ /* 0x000fcc00078e0a02 */
[----:B------:R-:W-:Y:S01]  /*1fda0*/  HMMA.16816.F32.BF16 R4, R176, R34, R4 ;  /* 0x00000022b004723c */ /* 0x000fe20000041804 */
[----:B------:R-:W-:Y:S01]  /*1fdb0*/  IMAD.MOV.U32 R33, RZ, RZ, R165 ;  /* 0x000000ffff217224 */ /* 0x000fe200078e00a5 */
[----:B------:R-:W-:-:S06]  /*1fdc0*/  IABS R165, R166 ;  /* 0x000000a600a57213 */ /* 0x000fcc0000000000 */
[----:B---3--:R-:W-:Y:S01]  /*1fdd0*/  HMMA.16816.F32.BF16 R20, R176, R168, R20 ;  /* 0x000000a8b014723c */ /* 0x008fe20000041814 */
[C---:B------:R-:W-:Y:S01]  /*1fde0*/  IADD3 R32, R2.reuse, 0x1, RZ ;  /* 0x0000000102207810 */ /* 0x040fe20007ffe0ff */
[----:B------:R-:W-:Y:S01]  /*1fdf0*/  IMAD.MOV.U32 R35, RZ, RZ, R165 ;  /* 0x000000ffff237224 */ /* 0x000fe200078e00a5 */
[----:B------:R-:W-:-:S05]  /*1fe00*/  IADD3 R34, R2, 0x8, RZ ;  /* 0x0000000802227810 */ /* 0x000fca0007ffe0ff */
[C---:B------:R-:W-:Y:S01]  /*1fe10*/  HMMA.16816.F32.BF16 R16, R176.reuse, R170, R16 ;  /* 0x000000aab010723c */ /* 0x040fe20000041810 */
[----:B------:R-:W-:Y:S02]  /*1fe20*/  IMAD.IADD R165, R246, 0x1, -R32 ;  /* 0x00000001f6a57824 */ /* 0x000fe400078e0a20 */
[-C--:B-----5:R-:W-:Y:S02]  /*1fe30*/  FMUL.FTZ R28, R28, R0.reuse ;  /* 0x000000001c1c7220 */ /* 0x0a0fe40000410000 */
[-C--:B------:R-:W-:Y:S01]  /*1fe40*/  FMUL.FTZ R31, R31, R0.reuse ;  /* 0x000000001f1f7220 */ /* 0x080fe20000410000 */
[----:B------:R-:W-:Y:S01]  /*1fe50*/  IABS R165, R165 ;  /* 0x000000a500a57213 */ /* 0x000fe20000000000 */
[C---:B------:R-:W-:Y:S01]  /*1fe60*/  IMAD.IADD R168, R249.reuse, 0x1, -R34 ;  /* 0x00000001f9a87824 */ /* 0x040fe200078e0a22 */
[----:B------:R-:W-:Y:S01]  /*1fe70*/  IADD3 R171, R2, 0x11, RZ ;  /* 0x0000001102ab7810 */ /* 0x000fe20007ffe0ff */
[----:B------:R-:W-:Y:S01]  /*1fe80*/  FMUL.FTZ R24, R24, R0 ;  /* 0x0000000018187220 */ /* 0x000fe20000410000 */
[C---:B------:R-:W-:Y:S01]  /*1fe90*/  ISETP.GE.AND P1, PT, R2.reuse, R248, PT ;  /* 0x000000f80200720c */ /* 0x040fe20003f26270 */
[----:B------:R-:W-:Y:S01]  /*1fea0*/  IMAD.MOV.U32 R169, RZ, RZ, R165 ;  /* 0x000000ffffa97224 */ /* 0x000fe200078e00a5 */
[----:B------:R-:W-:Y:S01]  /*1feb0*/  IABS R165, R168 ;  /* 0x000000a800a57213 */ /* 0x000fe20000000000 */
[----:B-1----:R-:W-:Y:S01]  /*1fec0*/  HMMA.16816.F32.BF16 R188, R176, R172, R188 ;  /* 0x000000acb0bc723c */ /* 0x002fe200000418bc */
[----:B------:R-:W-:Y:S01]  /*1fed0*/  IMAD.IADD R166, R249, 0x1, -R32 ;  /* 0x00000001f9a67824 */ /* 0x000fe200078e0a20 */
[----:B------:R-:W-:Y:S01]  /*1fee0*/  I2F R33, R33 ;  /* 0x0000002100217306 */ /* 0x000fe20000201400 */
[----:B------:R-:W-:Y:S01]  /*1fef0*/  FMUL.FTZ R27, R27, R0 ;  /* 0x000000001b1b7220 */ /* 0x000fe20000410000 */
[----:B------:R-:W-:Y:S01]  /*1ff00*/  IADD3 R198, R2, 0x19, RZ ;  /* 0x0000001902c67810 */ /* 0x000fe20007ffe0ff */
[----:B------:R-:W-:-:S04]  /*1ff10*/  DEPBAR.LE SB0, 0x0 ;  /* 0x000080000000791a */ /* 0x000fc80000000000 */
[----:B------:R-:W-:Y:S01]  /*1ff20*/  HMMA.16816.F32.BF16 R184, R176, R174, R184 ;  /* 0x000000aeb0b8723c */ /* 0x000fe200000418b8 */
[----:B------:R1:W-:Y:S01]  /*1ff30*/  I2F R179, R165 ;  /* 0x000000a500b37306 */ /* 0x0003e20000201400 */
[----:B------:R-:W-:-:S07]  /*1ff40*/  IABS R166, R166 ;  /* 0x000000a600a67213 */ /* 0x000fce0000000000 */
[----:B------:R2:W3:Y:S01]  /*1ff50*/  MUFU.TANH R180, R28 ;  /* 0x0000001c00b47308 */ /* 0x0004e20000002400 */
[----:B------:R-:W-:Y:S01]  /*1ff60*/  IADD3 R178, R2, 0x9, RZ ;  /* 0x0000000902b27810 */ /* 0x000fe20007ffe0ff */
[----:B-1----:R-:W-:-:S05]  /*1ff70*/  IMAD.IADD R165, R246, 0x1, -R171 ;  /* 0x00000001f6a57824 */ /* 0x002fca00078e0aab */
[----:B------:R-:W-:Y:S01]  /*1ff80*/  IABS R165, R165 ;  /* 0x000000a500a57213 */ /* 0x000fe20000000000 */
[-C--:B--2---:R-:W-:Y:S02]  /*1ff90*/  FMUL.FTZ R28, R29, R0.reuse ;  /* 0x000000001d1c7220 */ /* 0x084fe40000410000 */
[----:B------:R-:W-:Y:S01]  /*1ffa0*/  FMUL.FTZ R29, R30, R0 ;  /* 0x000000001e1d7220 */ /* 0x000fe20000410000 */
[----:B------:R1:W-:Y:S01]  /*1ffb0*/  I2F R173, R165 ;  /* 0x000000a500ad7306 */ /* 0x0003e20000201400 */
[C---:B------:R-:W-:Y:S01]  /*1ffc0*/  ISETP.GE.AND P6, PT, R32.reuse, R248, PT ;  /* 0x000000f82000720c */ /* 0x040fe20003fc6270 */
[----:B------:R-:W-:Y:S01]  /*1ffd0*/  IMAD.IADD R177, R249, 0x1, -R178 ;  /* 0x00000001f9b17824 */ /* 0x000fe200078e0ab2 */
[----:B------:R-:W-:Y:S01]  /*1ffe0*/  ISETP.GE.AND P2, PT, R32, R245, PT ;  /* 0x000000f52000720c */ /* 0x000fe20003f46270 */
[----:B------:R-:W-:Y:S01]  /*1fff0*/  IMAD.IADD R176, R246, 0x1, -R34 ;  /* 0x00000001f6b07824 */ /* 0x000fe200078e0a22 */
[----:B------:R-:W-:-:S03]  /*20000*/  ISETP.GE.OR P6, PT, R32, R247, !P6 ;  /* 0x000000f72000720c */ /* 0x000fc600077c6670 */
[----:B------:R-:W-:Y:S01]  /*20010*/  I2F R35, R35 ;  /* 0x0000002300237306 */ /* 0x000fe20000201400 */
[----:B------:R-:W-:Y:S02]  /*20020*/  ISETP.GE.OR P2, PT, R32, R244, !P2 ;  /* 0x000000f42000720c */ /* 0x000fe40005746670 */
[----:B-1----:R-:W-:-:S05]  /*20030*/  IADD3 R165, R2, 0x18, RZ ;  /* 0x0000001802a57810 */ /* 0x002fca0007ffe0ff */
[----:B------:R-:W1:Y:S01]  /*20040*/  MUFU.TANH R29, R29 ;  /* 0x0000001d001d7308 */ /* 0x000e620000002400 */
[----:B------:R-:W-:Y:S01]  /*20050*/  IABS R177, R177 ;  /* 0x000000b100b17213 */ /* 0x000fe20000000000 */
[----:B------:R-:W-:-:S06]  /*20060*/  IMAD.IADD R30, R246, 0x1, -R165 ;  /* 0x00000001f61e7824 */ /* 0x000fcc00078e0aa5 */
[----:B------:R-:W-:Y:S01]  /*20070*/  I2F R166, R166 ;  /* 0x000000a600a67306 */ /* 0x000fe20000201400 */
[----:B------:R-:W-:Y:S01]  /*20080*/  IADD3 R175, R2, 0x10, RZ ;  /* 0x0000001002af7810 */ /* 0x000fe20007ffe0ff */
[----:B---3--:R-:W-:-:S06]  /*20090*/  FFMA.FTZ R33, -R243, R33, R180 ;  /* 0x00000021f3217223 */ /* 0x008fcc00000101b4 */
[----:B------:R-:W2:Y:S01]  /*200a0*/  MUFU.TANH R28, R28 ;  /* 0x0000001c001c7308 */ /* 0x000ea20000002400 */
[----:B------:R-:W-:Y:S02]  /*200b0*/  IABS R30, R30 ;  /* 0x0000001e001e7213 */ /* 0x000fe40000000000 */
[----:B------:R-:W-:-:S05]  /*200c0*/  IABS R176, R176 ;  /* 0x000000b000b07213 */ /* 0x000fca0000000000 */
[----:B------:R3:W-:Y:S01]  /*200d0*/  MUFU.TANH R32, R24 ;  /* 0x0000001800207308 */ /* 0x0007e20000002400 */
[----:B------:R-:W-:-:S07]  /*200e0*/  ISETP.GE.OR P1, PT, R2, R247, !P1 ;  /* 0x000000f70200720c */ /* 0x000fce0004f26670 */
[----:B------:R-:W-:Y:S08]  /*200f0*/  I2F R169, R169 ;  /* 0x000000a900a97306 */ /* 0x000ff00000201400 */
[----:B------:R-:W4:Y:S01]  /*20100*/  MUFU.TANH R31, R31 ;  /* 0x0000001f001f7308 */ /* 0x000f220000002400 */
[-C--:B---3--:R-:W-:Y:S02]  /*20110*/  FMUL.FTZ R24, R25, R0.reuse ;  /* 0x0000000019187220 */ /* 0x088fe40000410000 */
[----:B------:R-:W-:-:S02]  /*20120*/  FMUL.FTZ R25, R26, R0 ;  /* 0x000000001a197220 */ /* 0x000fc40000410000 */
[----:B------:R-:W-:-:S03]  /*20130*/  IMAD.IADD R172, R246, 0x1, -R178 ;  /* 0x00000001f6ac7824 */ /* 0x000fc600078e0ab2 */
[----:B------:R-:W-:Y:S01]  /*20140*/  I2F R177, R177 ;  /* 0x000000b100b17306 */ /* 0x000fe20000201400 */
[----:B------:R-:W-:-:S07]  /*20150*/  IMAD.IADD R174, R249, 0x1, -R175 ;  /* 0x00000001f9ae7824 */ /* 0x000fce00078e0aaf */
[----:B------:R-:W-:Y:S01]  /*20160*/  MUFU.TANH R24, R24 ;  /* 0x0000001800187308 */ /* 0x000fe20000002400 */
[----:B-1----:R-:W-:Y:S01]  /*20170*/  FFMA.FTZ R29, -R243, R35, R29 ;  /* 0x00000023f31d7223 */ /* 0x002fe2000001011d */
[----:B------:R-:W-:-:S06]  /*20180*/  IABS R172, R172 ;  /* 0x000000ac00ac7213 */ /* 0x000fcc0000000000 */
[----:B------:R1:W-:Y:S01]  /*20190*/  I2F R180, R30 ;  /* 0x0000001e00b47306 */ /* 0x0003e20000201400 */
[----:B------:R-:W-:Y:S01]  /*201a0*/  IABS R174, R174 ;  /* 0x000000ae00ae7213 */ /* 0x000fe20000000000 */
[----:B--2---:R-:W-:Y:S02]  /*201b0*/  FFMA.FTZ R166, -R243, R166, R28 ;  /* 0x000000a6f3a67223 */ /* 0x004fe4000001011c */
[----:B------:R-:W-:-:S04]  /*201c0*/  FMUL.FTZ R20, R20, R0 ;  /* 0x0000000014147220 */ /* 0x000fc80000410000 */
[----:B------:R-:W-:Y:S01]  /*201d0*/  I2F R176, R176 ;  /* 0x000000b000b07306 */ /* 0x000fe20000201400 */
[----:B-1----:R-:W-:-:S07]  /*201e0*/  FSEL R30, R33, -INF , !P1 ;  /* 0xff800000211e7808 */ /* 0x002fce0004800000 */
[----:B------:R-:W1:Y:S01]  /*201f0*/  MUFU.TANH R25, R25 ;  /* 0x0000001900197308 */ /* 0x000e620000002400 */
[----:B------:R-:W-:Y:S01]  /*20200*/  ISETP.GE.AND P1, PT, R2, R245, PT ;  /* 0x000000f50200720c */ /* 0x000fe20003f26270 */
[----:B----4-:R-:W-:-:S03]  /*20210*/  FFMA.FTZ R31, -R243, R169, R31 ;  /* 0x000000a9f31f7223 */ /* 0x010fc6000001011f */
[----:B------:R-:W-:Y:S01]  /*20220*/  ISETP.GE.OR P1, PT, R2, R244, !P1 ;  /* 0x000000f40200720c */ /* 0x000fe20004f26670 */
[----:B------:R-:W-:-:S03]  /*20230*/  IMAD.IADD R168, R246, 0x1, -R175 ;  /* 0x00000001f6a87824 */ /* 0x000fc600078e0aaf */
[----:B------:R-:W-:Y:S01]  /*20240*/  FSEL R28, R29, -INF , !P1 ;  /* 0xff8000001d1c7808 */ /* 0x000fe20004800000 */
[----:B------:R-:W-:Y:S01]  /*20250*/  I2F R172, R172 ;  /* 0x000000ac00ac7306 */ /* 0x000fe20000201400 */
[----:B------:R-:W-:Y:S02]  /*20260*/  FSEL R29, R166, -INF , !P6 ;  /* 0xff800000a61d7808 */ /* 0x000fe40007000000 */
[C---:B------:R-:W-:Y:S02]  /*20270*/  ISETP.GE.AND P1, PT, R34.reuse, R248, PT ;  /* 0x000000f82200720c */ /* 0x040fe40003f26270 */
[----:B------:R-:W-:-:S03]  /*20280*/  ISETP.GE.AND P6, PT, R34, R245, PT ;  /* 0x000000f52200720c */ /* 0x000fc60003fc6270 */
[----:B------:R-:W-:Y:S01]  /*20290*/  I2F R174, R174 ;  /* 0x000000ae00ae7306 */ /* 0x000fe20000201400 */
[C---:B------:R-:W-:Y:S02]  /*202a0*/  ISETP.GE.OR P1, PT, R34.reuse, R247, !P1 ;  /* 0x000000f72200720c */ /* 0x040fe40004f26670 */
[----:B------:R-:W-:-:S05]  /*202b0*/  ISETP.GE.OR P6, PT, R34, R244, !P6 ;  /* 0x000000f42200720c */ /* 0x000fca00077c6670 */
[----:B------:R2:W3:Y:S01]  /*202c0*/  MUFU.TANH R33, R27 ;  /* 0x0000001b00217308 */ /* 0x0004e20000002400 */
[----:B------:R-:W-:Y:S01]  /*202d0*/  IABS R168, R168 ;  /* 0x000000a800a87213 */ /* 0x000fe20000000000 */
[----:B------:R-:W-:-:S06]  /*202e0*/  FMUL.FTZ R34, R22, R0 ;  /* 0x0000000016227220 */ /* 0x000fcc0000410000 */
[----:B------:R-:W4:Y:S01]  /*202f0*/  MUFU.TANH R20, R20 ;  /* 0x0000001400147308 */ /* 0x000f220000002400 */
[----:B-1----:R-:W-:Y:S01]  /*20300*/  FFMA.FTZ R25, -R243, R176, R25 ;  /* 0x000000b0f3197223 */ /* 0x002fe20000010119 */
[----:B--2---:R-:W-:Y:S01]  /*20310*/  FSEL R27, R31, -INF , !P2 ;  /* 0xff8000001f1b7808 */ /* 0x004fe20005000000 */
[----:B------:R-:W-:Y:S02]  /*20320*/  FFMA.FTZ R31, -R243, R177, R24 ;  /* 0x000000b1f31f7223 */ /* 0x000fe40000010118 */
[--C-:B------:R-:W-:Y:S02]  /*20330*/  IMAD.IADD R24, R249, 0x1, -R198.reuse ;  /* 0x00000001f9187824 */ /* 0x100fe400078e0ac6 */
[----:B------:R-:W-:Y:S02]  /*20340*/  FMUL.FTZ R23, R23, R0 ;  /* 0x0000000017177220 */ /* 0x000fe40000410000 */
[C---:B------:R-:W-:Y:S01]  /*20350*/  IMAD.IADD R170, R249.reuse, 0x1, -R171 ;  /* 0x00000001f9aa7824 */ /* 0x040fe200078e0aab */
[----:B------:R-:W-:Y:S01]  /*20360*/  IABS R22, R24 ;  /* 0x0000001800167213 */ /* 0x000fe20000000000 */
[----:B------:R-:W-:Y:S01]  /*20370*/  IMAD.IADD R183, R249, 0x1, -R165 ;  /* 0x00000001f9b77824 */ /* 0x000fe200078e0aa5 */
[----:B------:R-:W-:Y:S01]  /*20380*/  I2F R168, R168 ;  /* 0x000000a800a87306 */ /* 0x000fe20000201400 */
[----:B------:R-:W-:Y:S01]  /*20390*/  IMAD.IADD R24, R246, 0x1, -R198 ;  /* 0x00000001f6187824 */ /* 0x000fe200078e0ac6 */
[----:B------:R-:W-:Y:S01]  /*203a0*/  FSEL R26, R25, -INF , !P6 ;  /* 0xff800000191a7808 */ /* 0x000fe20007000000 */
[-C--:B------:R-:W-:Y:S01]  /*203b0*/  FMUL.FTZ R18, R18, R0.reuse ;  /* 0x0000000012127220 */ /* 0x080fe20000410000 */
[----:B------:R-:W-:Y:S01]  /*203c0*/  IADD3 R197, R2, 0x20, RZ ;  /* 0x0000002002c57810 */ /* 0x000fe20007ffe0ff */
[----:B------:R-:W-:Y:S01]  /*203d0*/  FMUL.FTZ R21, R21, R0 ;  /* 0x0000000015157220 */ /* 0x000fe20000410000 */
[----:B------:R-:W-:-:S02]  /*203e0*/  ISETP.GE.AND P6, PT, R175, R248, PT ;  /* 0x000000f8af00720c */ /* 0x000fc40003fc6270 */
[----:B------:R-:W1:Y:S01]  /*203f0*/  MUFU.TANH R34, R34 ;  /* 0x0000002200227308 */ /* 0x000e620000002400 */
[----:B------:R-:W-:Y:S02]  /*20400*/  IABS R170, R170 ;  /* 0x000000aa00aa7213 */ /* 0x000fe40000000000 */
[----:B------:R-:W-:Y:S01]  /*20410*/  IABS R183, R183 ;  /* 0x000000b700b77213 */ /* 0x000fe20000000000 */
[C---:B---3--:R-:W-:Y:S01]  /*20420*/  FFMA.FTZ R25, -R243.reuse, R172, R33 ;  /* 0x000000acf3197223 */ /* 0x048fe20000010121 */
[----:B------:R-:W-:Y:S01]  /*20430*/  ISETP.GE.AND P2, PT, R178, R248, PT ;  /* 0x000000f8b200720c */ /* 0x000fe20003f46270 */
[----:B----4-:R-:W-:Y:S01]  /*20440*/  FFMA.FTZ R20, -R243, R174, R20 ;  /* 0x000000aef3147223 */ /* 0x010fe20000010114 */
[----:B------:R-:W-:Y:S01]  /*20450*/  IABS R24, R24 ;  /* 0x0000001800187213 */ /* 0x000fe20000000000 */
[----:B------:R-:W2:Y:S01]  /*20460*/  MUFU.TANH R23, R23 ;  /* 0x0000001700177308 */ /* 0x000ea20000002400 */
[----:B------:R-:W-:Y:S01]  /*20470*/  FMUL.FTZ R16, R16, R0 ;  /* 0x0000000010107220 */ /* 0x000fe20000410000 */
[----:B------:R-:W-:Y:S01]  /*20480*/  ISETP.GE.OR P6, PT, R175, R247, !P6 ;  /* 0x000000f7af00720c */ /* 0x000fe200077c6670 */
[----:B------:R-:W-:-:S02]  /*20490*/  IMAD.IADD R33, R249, 0x1, -R197 ;  /* 0x00000001f9217824 */ /* 0x000fc400078e0ac5 */
[----:B------:R-:W-:Y:S01]  /*204a0*/  FMUL.FTZ R17, R17, R0 ;  /* 0x0000000011117220 */ /* 0x000fe20000410000 */
[----:B------:R-:W-:Y:S01]  /*204b0*/  ISETP.GE.OR P2, PT, R178, R247, !P2 ;  /* 0x000000f7b200720c */ /* 0x000fe20005746670 */
[----:B------:R-:W-:Y:S01]  /*204c0*/  FFMA.FTZ R32, -R243, R179, R32 ;  /* 0x000000b3f3207223 */ /* 0x000fe20000010120 */
[----:B------:R-:W3:Y:S01]  /*204d0*/  MUFU.TANH R18, R18 ;  /* 0x0000001200127308 */ /* 0x000ee20000002400 */
[----:B------:R-:W-:Y:S01]  /*204e0*/  IMAD.MOV.U32 R194, RZ, RZ, R24 ;  /* 0x000000ffffc27224 */ /* 0x000fe200078e0018 */
[----:B------:R-:W-:Y:S02]  /*204f0*/  FSEL R24, R20, -INF , !P6 ;  /* 0xff80000014187808 */ /* 0x000fe40007000000 */
[----:B------:R-:W-:Y:S01]  /*20500*/  IABS R20, R33 ;  /* 0x0000002100147213 */ /* 0x000fe20000000000 */
[----:B------:R-:W-:Y:S01]  /*20510*/  IMAD.IADD R33, R246, 0x1, -R197 ;  /* 0x00000001f6217824 */ /* 0x000fe200078e0ac5 */
[----:B------:R-:W-:Y:S02]  /*20520*/  IADD3 R192, R2, 0x21, RZ ;  /* 0x0000002102c07810 */ /* 0x000fe40007ffe0ff */
[----:B------:R-:W-:Y:S01]  /*20530*/  I2F R170, R170 ;  /* 0x000000aa00aa7306 */ /* 0x000fe20000201400 */
[----:B------:R-:W-:-:S02]  /*20540*/  FSEL R32, R32, -INF , !P1 ;  /* 0xff80000020207808 */ /* 0x000fc40004800000 */
[----:B------:R-:W-:-:S05]  /*20550*/  FSEL R31, R31, -INF , !P2 ;  /* 0xff8000001f1f7808 */ /* 0x000fca0005000000 */
[----:B------:R-:W-:Y:S01]  /*20560*/  I2F R183, R183 ;  /* 0x000000b700b77306 */ /* 0x000fe20000201400 */
[-C--:B------:R-:W-:Y:S02]  /*20570*/  ISETP.GE.AND P1, PT, R178, R245.reuse, PT ;  /* 0x000000f5b200720c */ /* 0x080fe40003f26270 */
[----:B------:R-:W-:-:S05]  /*20580*/  ISETP.GE.AND P2, PT, R175, R245, PT ;  /* 0x000000f5af00720c */ /* 0x000fca0003f46270 */
[----:B------:R-:W4:Y:S01]  /*20590*/  MUFU.TANH R21, R21 ;  /* 0x0000001500157308 */ /* 0x000f220000002400 */
[----:B------:R-:W-:-:S07]  /*205a0*/  IADD3 R182, R2, 0x28, RZ ;  /* 0x0000002802b67810 */ /* 0x000fce0007ffe0ff */
[----:B------:R5:W2:Y:S01]  /*205b0*/  MUFU.TANH R199, R16 ;  /* 0x0000001000c77308 */ /* 0x000aa20000002400 */
[----:B------:R-:W-:Y:S01]  /*205c0*/  ISETP.GE.AND P6, PT, R171, R245, PT ;  /* 0x000000f5ab00720c */ /* 0x000fe20003fc6270 */
[----:B-1----:R-:W-:Y:S01]  /*205d0*/  FFMA.FTZ R34, -R243, R168, R34 ;  /* 0x000000a8f3227223 */ /* 0x002fe20000010122 */
[----:B------:R-:W-:Y:S01]  /*205e0*/  ISETP.GE.OR P1, PT, R178, R244, !P1 ;  /* 0x000000f4b200720c */ /* 0x000fe20004f26670 */
[----:B------:R-:W-:-:S04]  /*205f0*/  IMAD.IADD R195, R249, 0x1, -R192 ;  /* 0x00000001f9c37824 */ /* 0x000fc800078e0ac0 */
[----:B------:R-:W-:Y:S01]  /*20600*/  I2F R22, R22 ;  /* 0x0000001600167306 */ /* 0x000fe20000201400 */
[----:B------:R-:W-:Y:S01]  /*20610*/  ISETP.GE.OR P2, PT, R175, R244, !P2 ;  /* 0x000000f4af00720c */ /* 0x000fe20005746670 */
[----:B------:R-:W-:Y:S01]  /*20620*/  FMUL.FTZ R14, R14, R0 ;  /* 0x000000000e0e7220 */ /* 0x000fe20000410000 */
[----:B------:R-:W-:-:S05]  /*20630*/  IABS R33, R33 ;  /* 0x0000002100217213 */ /* 0x000fca0000000000 */
[----:B------:R-:W1:Y:S01]  /*20640*/  MUFU.TANH R17, R17 ;  /* 0x0000001100117308 */ /* 0x000e620000002400 */
[----:B-----5:R-:W-:Y:S01]  /*20650*/  FMUL.FTZ R16, R19, R0 ;  /* 0x0000000013107220 */ /* 0x020fe20000410000 */
[----:B------:R-:W-:Y:S01]  /*20660*/  ISETP.GE.OR P6, PT, R171, R244, !P6 ;  /* 0x000000f4ab00720c */ /* 0x000fe200077c6670 */
[----:B------:R-:W-:Y:S02]  /*20670*/  IMAD.IADD R181, R249, 0x1, -R182 ;  /* 0x00000001f9b57824 */ /* 0x000fe400078e0ab6 */
[----:B--2---:R-:W-:-:S03]  /*20680*/  FFMA.FTZ R23, -R243, R173, R23 ;  /* 0x000000adf3177223 */ /* 0x004fc60000010117 */
[----:B------:R-:W-:Y:S01]  /*20690*/  I2F R194, R194 ;  /* 0x000000c200c27306 */ /* 0x000fe20000201400 */
[----:B------:R-:W-:Y:S01]  /*206a0*/  FSEL R25, R25, -INF , !P1 ;  /* 0xff80000019197808 */ /* 0x000fe20004800000 */
[-C--:B------:R-:W-:Y:S01]  /*206b0*/  FMUL.FTZ R12, R12, R0.reuse ;  /* 0x000000000c0c7220 */ /* 0x080fe20000410000 */
[----:B------:R-:W-:Y:S01]  /*206c0*/  IABS R195, R195 ;  /* 0x000000c300c37213 */ /* 0x000fe20000000000 */
[----:B------:R-:W-:-:S04]  /*206d0*/  FMUL.FTZ R13, R13, R0 ;  /* 0x000000000d0d7220 */ /* 0x000fc80000410000 */
[----:B------:R-:W2:Y:S01]  /*206e0*/  MUFU.TANH R16, R16 ;  /* 0x0000001000107308 */ /* 0x000ea20000002400 */
[----:B------:R-:W-:Y:S01]  /*206f0*/  ISETP.GE.AND P1, PT, R171, R248, PT ;  /* 0x000000f8ab00720c */ /* 0x000fe20003f26270 */
[----:B---3--:R-:W-:Y:S01]  /*20700*/  FFMA.FTZ R180, -R243, R180, R18 ;  /* 0x000000b4f3b47223 */ /* 0x008fe20000010112 */
[----:B------:R-:W-:Y:S01]  /*20710*/  IADD3 R178, R2, 0x29, RZ ;  /* 0x0000002902b27810 */ /* 0x000fe20007ffe0ff */
[----:B------:R-:W-:-:S04]  /*20720*/  FMUL.FTZ R4, R4, R0 ;  /* 0x0000000004047220 */ /* 0x000fc80000410000 */
[----:B------:R3:W-:Y:S01]  /*20730*/  I2F R196, R20 ;  /* 0x0000001400c47306 */ /* 0x0007e20000201400 */
[----:B------:R-:W-:Y:S01]  /*20740*/  IABS R181, R181 ;  /* 0x000000b500b57213 */ /* 0x000fe20000000000 */
[----:B----4-:R-:W-:Y:S01]  /*20750*/  FFMA.FTZ R21, -R243, R170, R21 ;  /* 0x000000aaf3157223 */ /* 0x010fe20000010115 */
[----:B------:R-:W-:Y:S01]  /*20760*/  FSEL R18, R23, -INF , !P6 ;  /* 0xff80000017127808 */ /* 0x000fe20007000000 */
[----:B------:R-:W-:-:S04]  /*20770*/  IMAD.IADD R179, R246, 0x1, -R192 ;  /* 0x00000001f6b37824 */ /* 0x000fc800078e0ac0 */
[----:B------:R-:W-:Y:S01]  /*20780*/  I2F R193, R33 ;  /* 0x0000002100c17306 */ /* 0x000fe20000201400 */
[----:B------:R-:W-:Y:S01]  /*20790*/  FFMA.FTZ R183, -R243, R183, R199 ;  /* 0x000000b7f3b77223 */ /* 0x000fe200000101c7 */
[----:B------:R-:W-:Y:S02]  /*207a0*/  ISETP.GE.AND P6, PT, R198, R248, PT ;  /* 0x000000f8c600720c */ /* 0x000fe40003fc6270 */
[----:B---3--:R-:W-:-:S04]  /*207b0*/  FSEL R20, R34, -INF , !P2 ;  /* 0xff80000022147808 */ /* 0x008fc80005000000 */
[----:B------:R3:W4:Y:S01]  /*207c0*/  MUFU.TANH R173, R14 ;  /* 0x0000000e00ad7308 */ /* 0x0007220000002400 */
[----:B------:R-:W-:Y:S02]  /*207d0*/  ISETP.GE.AND P2, PT, R165, R248, PT ;  /* 0x000000f8a500720c */ /* 0x000fe40003f46270 */
[-C--:B------:R-:W-:Y:S02]  /*207e0*/  ISETP.GE.OR P1, PT, R171, R247.reuse, !P1 ;  /* 0x000000f7ab00720c */ /* 0x080fe40004f26670 */
[-C--:B------:R-:W-:Y:S01]  /*207f0*/  ISETP.GE.OR P2, PT, R165, R247.reuse, !P2 ;  /* 0x000000f7a500720c */ /* 0x080fe20005746670 */
[--C-:B------:R-:W-:Y:S02]  /*20800*/  IMAD.IADD R174, R246, 0x1, -R178.reuse ;  /* 0x00000001f6ae7824 */ /* 0x100fe400078e0ab2 */
[----:B------:R-:W-:Y:S01]  /*20810*/  I2F R195, R195 ;  /* 0x000000c300c37306 */ /* 0x000fe20000201400 */
[----:B-1----:R-:W-:Y:S01]  /*20820*/  FFMA.FTZ R19, -R243, R22, R17 ;  /* 0x00000016f3137223 */ /* 0x002fe20000010111 */
[----:B------:R-:W-:Y:S01]  /*20830*/  ISETP.GE.OR P6, PT, R198, R247, !P6 ;  /* 0x000000f7c600720c */ /* 0x000fe200077c6670 */
[----:B------:R-:W-:Y:S01]  /*20840*/  IMAD.IADD R177, R249, 0x1, -R178 ;  /* 0x00000001f9b17824 */ /* 0x000fe200078e0ab2 */
[----:B------:R-:W-:-:S04]  /*20850*/  FSEL R21, R21, -INF , !P1 ;  /* 0xff80000015157808 */ /* 0x000fc80004800000 */
[----:B------:R-:W1:Y:S01]  /*20860*/  MUFU.TANH R12, R12 ;  /* 0x0000000c000c7308 */ /* 0x000e620000002400 */
[----:B------:R-:W-:Y:S01]  /*20870*/  IABS R179, R179 ;  /* 0x000000b300b37213 */ /* 0x000fe20000000000 */
[----:B---3--:R-:W-:Y:S01]  /*20880*/  FMUL.FTZ R14, R15, R0 ;  /* 0x000000000f0e7220 */ /* 0x008fe20000410000 */
[----:B------:R-:W-:-:S05]  /*20890*/  FSEL R22, R183, -INF , !P2 ;  /* 0xff800000b7167808 */ /* 0x000fca0005000000 */
[----:B------:R-:W3:Y:S01]  /*208a0*/  MUFU.TANH R13, R13 ;  /* 0x0000000d000d7308 */ /* 0x000ee20000002400 */
[-C--:B------:R-:W-:Y:S02]  /*208b0*/  ISETP.GE.AND P1, PT, R165, R245.reuse, PT ;  /* 0x000000f5a500720c */ /* 0x080fe40003f26270 */
[----:B------:R-:W-:Y:S01]  /*208c0*/  ISETP.GE.AND P2, PT, R198, R245, PT ;  /* 0x000000f5c600720c */ /* 0x000fe20003f46270 */
[----:B------:R-:W-:Y:S01]  /*208d0*/  FMUL.FTZ R7, R7, R0 ;  /* 0x0000000007077220 */ /* 0x000fe20000410000 */
[----:B------:R-:W-:-:S03]  /*208e0*/  IADD3 R171, R2, 0x31, RZ ;  /* 0x0000003102ab7810 */ /* 0x000fc60007ffe0ff */
[----:B------:R-:W-:Y:S01]  /*208f0*/  I2F R181, R181 ;  /* 0x000000b500b57306 */ /* 0x000fe20000201400 */
[----:B------:R-:W-:Y:S01]  /*20900*/  IABS R174, R174 ;  /* 0x000000ae00ae7213 */ /* 0x000fe20000000000 */
[----:B------:R-:W-:Y:S01]  /*20910*/  IMAD.IADD R175, R246, 0x1, -R182 ;  /* 0x00000001f6af7824 */ /* 0x000fe200078e0ab6 */
[----:B------:R-:W-:Y:S01]  /*20920*/  FSEL R19, R19, -INF , !P6 ;  /* 0xff80000013137808 */ /* 0x000fe20007000000 */
[----:B--2---:R-:W-:-:S04]  /*20930*/  FFMA.FTZ R16, -R243, R194, R16 ;  /* 0x000000c2f3107223 */ /* 0x004fc80000010110 */
[----:B------:R-:W2:Y:S01]  /*20940*/  MUFU.TANH R4, R4 ;  /* 0x0000000400047308 */ /* 0x000ea20000002400 */
[----:B------:R-:W-:Y:S01]  /*20950*/  ISETP.GE.AND P6, PT, R197, R245, PT ;  /* 0x000000f5c500720c */ /* 0x000fe20003fc6270 */
[----:B------:R-:W-:Y:S01]  /*20960*/  FMUL.FTZ R5, R5, R0 ;  /* 0x0000000005057220 */ /* 0x000fe20000410000 */
[-C--:B------:R-:W-:Y:S02]  /*20970*/  ISETP.GE.OR P1, PT, R165, R244.reuse, !P1 ;  /* 0x000000f4a500720c */ /* 0x080fe40004f26670 */
[-C--:B------:R-:W-:Y:S01]  /*20980*/  ISETP.GE.OR P2, PT, R198, R244.reuse, !P2 ;  /* 0x000000f4c600720c */ /* 0x080fe20005746670 */
[----:B------:R-:W-:Y:S01]  /*20990*/  IMAD.IADD R170, R249, 0x1, -R171 ;  /* 0x00000001f9aa7824 */ /* 0x000fe200078e0aab */
[----:B------:R-:W-:Y:S01]  /*209a0*/  IABS R177, R177 ;  /* 0x000000b100b17213 */ /* 0x000fe20000000000 */
[----:B------:R-:W-:Y:S01]  /*209b0*/  I2F R179, R179 ;  /* 0x000000b300b37306 */ /* 0x000fe20000201400 */
[----:B----4-:R-:W-:Y:S01]  /*209c0*/  FFMA.FTZ R173, -R243, R193, R173 ;  /* 0x000000c1f3ad7223 */ /* 0x010fe200000101ad */
[----:B------:R-:W-:Y:S01]  /*209d0*/  ISETP.GE.OR P6, PT, R197, R244, !P6 ;  /* 0x000000f4c500720c */ /* 0x000fe200077c6670 */
[----:B------:R-:W-:Y:S01]  /*209e0*/  FMUL.FTZ R6, R6, R0 ;  /* 0x0000000006067220 */ /* 0x000fe20000410000 */
[----:B------:R-:W-:-:S04]  /*209f0*/  IABS R175, R175 ;  /* 0x000000af00af7213 */ /* 0x000fc80000000000 */
[----:B------:R-:W4:Y:S01]  /*20a00*/  MUFU.TANH R14, R14 ;  /* 0x0000000e000e7308 */ /* 0x000f220000002400 */
[----:B------:R-:W-:Y:S02]  /*20a10*/  IADD3 R172, R2, 0x30, RZ ;  /* 0x0000003002ac7810 */ /* 0x000fe40007ffe0ff */
[----:B------:R-:W-:Y:S02]  /*20a20*/  FSEL R17, R180, -INF , !P1 ;  /* 0xff800000b4117808 */ /* 0x000fe40004800000 */
[----:B------:R-:W-:Y:S02]  /*20a30*/  FSEL R16, R16, -INF , !P2 ;  /* 0xff80000010107808 */ /* 0x000fe40005000000 */
[-C--:B------:R-:W-:Y:S01]  /*20a40*/  ISETP.GE.AND P1, PT, R197, R248.reuse, PT ;  /* 0x000000f8c500720c */ /* 0x080fe20003f26270 */
[----:B------:R-:W-:Y:S01]  /*20a50*/  I2F R174, R174 ;  /* 0x000000ae00ae7306 */ /* 0x000fe20000201400 */
[----:B------:R-:W-:Y:S02]  /*20a60*/  ISETP.GE.AND P2, PT, R192, R248, PT ;  /* 0x000000f8c000720c */ /* 0x000fe40003f46270 */
[----:B------:R-:W-:Y:S01]  /*20a70*/  IADD3 R33, R2, 0x38, RZ ;  /* 0x0000003802217810 */ /* 0x000fe20007ffe0ff */
[----:B-1----:R-:W-:Y:S01]  /*20a80*/  FFMA.FTZ R12, -R243, R196, R12 ;  /* 0x000000c4f30c7223 */ /* 0x002fe2000001010c */
[----:B------:R-:W-:-:S03]  /*20a90*/  IABS R170, R170 ;  /* 0x000000aa00aa7213 */ /* 0x000fc60000000000 */
[----:B------:R-:W1:Y:S01]  /*20aa0*/  MUFU.TANH R7, R7 ;  /* 0x0000000700077308 */ /* 0x000e620000002400 */
[----:B------:R-:W-:Y:S01]  /*20ab0*/  FSEL R194, R173, -INF , !P6 ;  /* 0xff800000adc27808 */ /* 0x000fe20007000000 */
[----:B---3--:R-:W-:Y:S01]  /*20ac0*/  FFMA.FTZ R13, -R243, R195, R13 ;  /* 0x000000c3f30d7223 */ /* 0x008fe2000001010d */
[----:B------:R-:W-:Y:S01]  /*20ad0*/  ISETP.GE.AND P6, PT, R182, R248, PT ;  /* 0x000000f8b600720c */ /* 0x000fe20003fc6270 */
[--C-:B------:R-:W-:Y:S01]  /*20ae0*/  IMAD.IADD R176, R249, 0x1, -R172.reuse ;  /* 0x00000001f9b07824 */ /* 0x100fe200078e0aac */
[-C--:B------:R-:W-:Y:S01]  /*20af0*/  ISETP.GE.OR P1, PT, R197, R247.reuse, !P1 ;  /* 0x000000f7c500720c */ /* 0x080fe20004f26670 */
[----:B------:R-:W-:Y:S02]  /*20b00*/  IMAD.IADD R168, R246, 0x1, -R172 ;  /* 0x00000001f6a87824 */ /* 0x000fe400078e0aac */
[----:B------:R-:W-:Y:S01]  /*20b10*/  I2F R177, R177 ;  /* 0x000000b100b17306 */ /* 0x000fe20000201400 */
[-C--:B------:R-:W-:Y:S01]  /*20b20*/  ISETP.GE.OR P2, PT, R192, R247.reuse, !P2 ;  /* 0x000000f7c000720c */ /* 0x080fe20005746670 */
[----:B------:R-:W-:Y:S01]  /*20b30*/  FMUL.FTZ R189, R189, R0 ;  /* 0x00000000bdbd7220 */ /* 0x000fe20000410000 */
[----:B------:R-:W-:Y:S01]  /*20b40*/  ISETP.GE.OR P6, PT, R182, R247, !P6 ;  /* 0x000000f7b600720c */ /* 0x000fe200077c6670 */
[----:B------:R-:W-:-:S04]  /*20b50*/  IMAD.IADD R34, R246, 0x1, -R33 ;  /* 0x00000001f6227824 */ /* 0x000fc800078e0a21 */
[----:B------:R-:W3:Y:S01]  /*20b60*/  MUFU.TANH R5, R5 ;  /* 0x0000000500057308 */ /* 0x000ee20000002400 */
[----:B--2---:R-:W-:Y:S01]  /*20b70*/  FFMA.FTZ R181, -R243, R181, R4 ;  /* 0x000000b5f3b57223 */ /* 0x004fe20000010104 */
[----:B------:R-:W-:Y:S01]  /*20b80*/  FSEL R195, R12, -INF , !P1 ;  /* 0xff8000000cc37808 */ /* 0x000fe20004800000 */
[----:B------:R-:W-:Y:S01]  /*20b90*/  FMUL.FTZ R12, R188, R0 ;  /* 0x00000000bc0c7220 */ /* 0x000fe20000410000 */
[----:B------:R-:W-:-:S04]  /*20ba0*/  FSEL R196, R13, -INF , !P2 ;  /* 0xff8000000dc47808 */ /* 0x000fc80005000000 */
[----:B------:R-:W-:Y:S01]  /*20bb0*/  I2F R175, R175 ;  /* 0x000000af00af7306 */ /* 0x000fe20000201400 */
[----:B------:R-:W-:Y:S01]  /*20bc0*/  IABS R176, R176 ;  /* 0x000000b000b07213 */ /* 0x000fe20000000000 */
[----:B------:R-:W-:Y:S01]  /*20bd0*/  FMUL.FTZ R13, R190, R0 ;  /* 0x00000000be0d7220 */ /* 0x000fe20000410000 */
[----:B------:R-:W-:-:S05]  /*20be0*/  IABS R168, R168 ;  /* 0x000000a800a87213 */ /* 0x000fca0000000000 */
[----:B------:R-:W2:Y:S01]  /*20bf0*/  MUFU.TANH R6, R6 ;  /* 0x0000000600067308 */ /* 0x000ea20000002400 */
[----:B------:R-:W-:Y:S01]  /*20c00*/  ISETP.GE.AND P1, PT, R192, R245, PT ;  /* 0x000000f5c000720c */ /* 0x000fe20003f26270 */
[----:B------:R-:W-:Y:S01]  /*20c10*/  FMUL.FTZ R186, R186, R0 ;  /* 0x00000000baba7220 */ /* 0x000fe20000410000 */
[----:B------:R-:W-:Y:S01]  /*20c20*/  IABS R34, R34 ;  /* 0x0000002200227213 */ /* 0x000fe20000000000 */
[----:B----4-:R-:W-:Y:S01]  /*20c30*/  FFMA.FTZ R14, -R243, R179, R14 ;  /* 0x000000b3f30e7223 */ /* 0x010fe2000001010e */
[----:B------:R-:W-:-:S03]  /*20c40*/  FSEL R198, R181, -INF , !P6 ;  /* 0xff800000b5c67808 */ /* 0x000fc60007000000 */
[----:B------:R-:W-:Y:S01]  /*20c50*/  I2F R170, R170 ;  /* 0x000000aa00aa7306 */ /* 0x000fe20000201400 */
[----:B------:R-:W-:Y:S01]  /*20c60*/  ISETP.GE.AND P6, PT, R178, R245, PT ;  /* 0x000000f5b200720c */ /* 0x000fe20003fc6270 */
[----:B------:R-:W-:Y:S01]  /*20c70*/  IMAD.IADD R166, R246, 0x1, -R171 ;  /* 0x00000001f6a67824 */ /* 0x000fe200078e0aab */
[----:B------:R-:W-:-:S05]  /*20c80*/  ISETP.GE.OR P1, PT, R192, R244, !P1 ;  /* 0x000000f4c000720c */ /* 0x000fca0004f26670 */
[----:B------:R-:W4:Y:S01]  /*20c90*/  MUFU.TANH R4, R189 ;  /* 0x000000bd00047308 */ /* 0x000f220000002400 */
[----:B------:R-:W-:Y:S01]  /*20ca0*/  IMAD.IADD R169, R249, 0x1, -R33 ;  /* 0x00000001f9a97824 */ /* 0x000fe200078e0a21 */
[----:B------:R-:W-:Y:S01]  /*20cb0*/  ISETP.GE.OR P6, PT, R178, R244, !P6 ;  /* 0x000000f4b200720c */ /* 0x000fe200077c6670 */
[----:B------:R-:W-:Y:S02]  /*20cc0*/  FMUL.FTZ R191, R191, R0 ;  /* 0x00000000bfbf7220 */ /* 0x000fe40000410000 */
[C---:B-1----:R-:W-:Y:S01]  /*20cd0*/  FFMA.FTZ R7, -R243.reuse, R174, R7 ;  /* 0x000000aef3077223 */ /* 0x042fe20000010107 */
[----:B------:R-:W-:Y:S02]  /*20ce0*/  IADD3 R165, R2, 0x39, RZ ;  /* 0x0000003902a57810 */ /* 0x000fe40007ffe0ff */
[----:B------:R-:W-:Y:S01]  /*20cf0*/  I2F R176, R176 ;  /* 0x000000b000b07306 */ /* 0x000fe20000201400 */
[----:B------:R-:W-:Y:S01]  /*20d00*/  FSEL R192, R14, -INF , !P1 ;  /* 0xff8000000ec07808 */ /* 0x000fe20004800000 */
[----:B---3--:R-:W-:Y:S01]  /*20d10*/  FFMA.FTZ R177, -R243, R177, R5 ;  /* 0x000000b1f3b17223 */ /* 0x008fe20000010105 */
[----:B------:R-:W-:Y:S01]  /*20d20*/  IABS R166, R166 ;  /* 0x000000a600a67213 */ /* 0x000fe20000000000 */
[----:B------:R-:W-:Y:S01]  /*20d30*/  FMUL.FTZ R14, R184, R0 ;  /* 0x00000000b80e7220 */ /* 0x000fe20000410000 */
[----:B------:R-:W-:-:S03]  /*20d40*/  IABS R169, R169 ;  /* 0x000000a900a97213 */ /* 0x000fc60000000000 */
[----:B------:R-:W-:Y:S01]  /*20d50*/  I2F R168, R168 ;  /* 0x000000a800a87306 */ /* 0x000fe20000201400 */
[----:B------:R-:W-:Y:S02]  /*20d60*/  ISETP.GE.AND P2, PT, R182, R245, PT ;  /* 0x000000f5b600720c */ /* 0x000fe40003f46270 */
[----:B------:R-:W-:-:S05]  /*20d70*/  ISETP.GE.AND P1, PT, R178, R248, PT ;  /* 0x000000f8b200720c */ /* 0x000fca0003f26270 */
[----:B------:R-:W1:Y:S01]  /*20d80*/  MUFU.TANH R12, R12 ;  /* 0x0000000c000c7308 */ /* 0x000e620000002400 */
[----:B--2---:R-:W-:-:S07]  /*20d90*/  FFMA.FTZ R6, -R243, R175, R6 ;  /* 0x000000aff3067223 */ /* 0x004fce0000010106 */
[----:B------:R-:W2:Y:S01]  /*20da0*/  MUFU.TANH R13, R13 ;  /* 0x0000000d000d7308 */ /* 0x000ea20000002400 */
[--C-:B------:R-:W-:Y:S01]  /*20db0*/  IMAD.IADD R35, R249, 0x1, -R165.reuse ;  /* 0x00000001f9237824 */ /* 0x100fe200078e0aa5 */
[----:B------:R-:W-:Y:S01]  /*20dc0*/  ISETP.GE.OR P2, PT, R182, R244, !P2 ;  /* 0x000000f4b600720c */ /* 0x000fe20005746670 */
[----:B------:R-:W-:-:S05]  /*20dd0*/  IMAD.IADD R2, R246, 0x1, -R165 ;  /* 0x00000001f6027824 */ /* 0x000fca00078e0aa5 */
[----:B------:R-:W-:Y:S01]  /*20de0*/  I2F R34, R34 ;  /* 0x0000002200227306 */ /* 0x000fe20000201400 */
[----:B------:R-:W-:-:S07]  /*20df0*/  ISETP.GE.OR P1, PT, R178, R247, !P1 ;  /* 0x000000f7b200720c */ /* 0x000fce0004f26670 */
[----:B------:R-:W3:Y:S01]  /*20e00*/  MUFU.TANH R186, R186 ;  /* 0x000000ba00ba7308 */ /* 0x000ee20000002400 */
[----:B----4-:R-:W-:-:S07]  /*20e10*/  FFMA.FTZ R4, -R243, R170, R4 ;  /* 0x000000aaf3047223 */ /* 0x010fce0000010104 */
[----:B------:R4:W-:Y:S01]  /*20e20*/  MUFU.TANH R5, R191 ;  /* 0x000000bf00057308 */ /* 0x0009e20000002400 */
[----:B------:R-:W-:Y:S01]  /*20e30*/  FSEL R193, R6, -INF , !P2 ;  /* 0xff80000006c17808 */ /* 0x000fe20005000000 */
[-C--:B------:R-:W-:Y:S01]  /*20e40*/  FMUL.FTZ R6, R185, R0.reuse ;  /* 0x00000000b9067220 */ /* 0x080fe20000410000 */
[----:B------:R-:W-:Y:S01]  /*20e50*/  IABS R35, R35 ;  /* 0x0000002300237213 */ /* 0x000fe20000000000 */
[----:B------:R-:W-:Y:S01]  /*20e60*/  FMUL.FTZ R187, R187, R0 ;  /* 0x00000000bbbb7220 */ /* 0x000fe20000410000 */
[----:B------:R-:W-:-:S03]  /*20e70*/  IABS R2, R2 ;  /* 0x0000000200027213 */ /* 0x000fc60000000000 */
[----:B------:R-:W5:Y:S01]  /*20e80*/  I2F R166, R166 ;  /* 0x000000a600a67306 */ /* 0x000f620000201400 */
[----:B------:R-:W-:Y:S02]  /*20e90*/  FSEL R197, R177, -INF , !P1 ;  /* 0xff800000b1c57808 */ /* 0x000fe40004800000 */
[----:B----4-:R-:W-:Y:S02]  /*20ea0*/  FSEL R191, R7, -INF , !P6 ;  /* 0xff80000007bf7808 */ /* 0x010fe40007000000 */
[----:B------:R-:W-:-:S03]  /*20eb0*/  ISETP.GE.AND P6, PT, R171, R248, PT ;  /* 0x000000f8ab00720c */ /* 0x000fc60003fc6270 */
[----:B------:R-:W-:Y:S01]  /*20ec0*/  I2F R169, R169 ;  /* 0x000000a900a97306 */ /* 0x000fe20000201400 */
[----:B------:R-:W-:-:S07]  /*20ed0*/  ISETP.GE.OR P6, PT, R171, R247, !P6 ;  /* 0x000000f7ab00720c */ /* 0x000fce00077c6670 */
[----:B------:R-:W4:Y:S01]  /*20ee0*/  MUFU.TANH R14, R14 ;  /* 0x0000000e000e7308 */ /* 0x000f220000002400 */
[C---:B------:R-:W-:Y:S02]  /*20ef0*/  ISETP.GE.AND P2, PT, R172.reuse, R248, PT ;  /* 0x000000f8ac00720c */ /* 0x040fe40003f46270 */
[-C--:B------:R-:W-:Y:S02]  /*20f00*/  ISETP.GE.AND P1, PT, R172, R245.reuse, PT ;  /* 0x000000f5ac00720c */ /* 0x080fe40003f26270 */
[----:B------:R-:W-:Y:S01]  /*20f10*/  FSEL R180, R4, -INF , !P6 ;  /* 0xff80000004b47808 */ /* 0x000fe20007000000 */
[----:B-1----:R-:W-:Y:S01]  /*20f20*/  FFMA.FTZ R12, -R243, R176, R12 ;  /* 0x000000b0f30c7223 */ /* 0x002fe2000001010c */
[----:B------:R-:W-:Y:S01]  /*20f30*/  ISETP.GE.AND P6, PT, R33, R245, PT ;  /* 0x000000f52100720c */ /* 0x000fe20003fc6270 */
[C---:B--2---:R-:W-:Y:S01]  /*20f40*/  FFMA.FTZ R13, -R243.reuse, R168, R13 ;  /* 0x000000a8f30d7223 */ /* 0x044fe2000001010d */
[C---:B------:R-:W-:Y:S01]  /*20f50*/  ISETP.GE.OR P2, PT, R172.reuse, R247, !P2 ;  /* 0x000000f7ac00720c */ /* 0x040fe20005746670 */
[----:B------:R-:W-:Y:S01]  /*20f60*/  I2F R35, R35 ;  /* 0x0000002300237306 */ /* 0x000fe20000201400 */
[----:B------:R-:W-:Y:S01]  /*20f70*/  ISETP.GE.OR P1, PT, R172, R244, !P1 ;  /* 0x000000f4ac00720c */ /* 0x000fe20004f26670 */
[----:B---3--:R-:W-:Y:S01]  /*20f80*/  FFMA.FTZ R34, -R243, R34, R186 ;  /* 0x00000022f3227223 */ /* 0x008fe200000101ba */
[----:B------:R-:W-:-:S02]  /*20f90*/  ISETP.GE.OR P6, PT, R33, R244, !P6 ;  /* 0x000000f42100720c */ /* 0x000fc400077c6670 */
[----:B------:R-:W-:-:S03]  /*20fa0*/  FSEL R178, R12, -INF , !P2 ;  /* 0xff8000000cb27808 */ /* 0x000fc60005000000 */
[----:B------:R-:W-:Y:S01]  /*20fb0*/  I2F R2, R2 ;  /* 0x0000000200027306 */ /* 0x000fe20000201400 */
[----:B------:R-:W-:Y:S02]  /*20fc0*/  FSEL R175, R13, -INF , !P1 ;  /* 0xff8000000daf7808 */ /* 0x000fe40004800000 */
[----:B------:R-:W-:-:S05]  /*20fd0*/  ISETP.GE.AND P2, PT, R171, R245, PT ;  /* 0x000000f5ab00720c */ /* 0x000fca0003f46270 */
[----:B------:R-:W1:Y:S01]  /*20fe0*/  MUFU.TANH R6, R6 ;  /* 0x0000000600067308 */ /* 0x000e620000002400 */
[----:B------:R-:W-:Y:S02]  /*20ff0*/  ISETP.GE.AND P1, PT, R33, R248, PT ;  /* 0x000000f82100720c */ /* 0x000fe40003f26270 */
[----:B------:R-:W-:-:S05]  /*21000*/  FSEL R170, R34, -INF , !P6 ;  /* 0xff80000022aa7808 */ /* 0x000fca0007000000 */
[----:B------:R-:W2:Y:S01]  /*21010*/  MUFU.TANH R187, R187 ;  /* 0x000000bb00bb7308 */ /* 0x000ea20000002400 */
[----:B------:R-:W-:Y:S01]  /*21020*/  ISETP.GT.AND P6, PT, R241, R230, PT ;  /* 0x000000e6f100720c */ /* 0x000fe20003fc4270 */
[----:B-----5:R-:W-:Y:S01]  /*21030*/  FFMA.FTZ R5, -R243, R166, R5 ;  /* 0x000000a6f3057223 */ /* 0x020fe20000010105 */
[----:B------:R-:W-:Y:S01]  /*21040*/  ISETP.GE.OR P2, PT, R171, R244, !P2 ;  /* 0x000000f4ab00720c */ /* 0x000fe20005746670 */
[----:B----4-:R-:W-:Y:S01]  /*21050*/  FFMA.FTZ R14, -R243, R169, R14 ;  /* 0x000000a9f30e7223 */ /* 0x010fe2000001010e */
[----:B------:R-:W-:Y:S01]  /*21060*/  BAR.SYNC.DEFER_BLOCKING 0x0 ;  /* 0x0000000000007b1d */ /* 0x000fe20000010000 */
[----:B------:R-:W-:Y:S02]  /*21070*/  ISETP.GE.OR P1, PT, R33, R247, !P1 ;  /* 0x000000f72100720c */ /* 0x000fe40004f26670 */
[----:B------:R-:W-:Y:S02]  /*21080*/  FSEL R171, R5, -INF , !P2 ;  /* 0xff80000005ab7808 */ /* 0x000fe40005000000 */
[----:B------:R-:W-:-:S02]  /*21090*/  FSEL R179, R14, -INF , !P1 ;  /* 0xff8000000eb37808 */ /* 0x000fc40004800000 */
[C---:B------:R-:W-:Y:S02]  /*210a0*/  ISETP.GE.AND P2, PT, R165.reuse, R248, PT ;  /* 0x000000f8a500720c */ /* 0x040fe40003f46270 */
[----:B------:R-:W-:Y:S01]  /*210b0*/  ISETP.GE.AND P1, PT, R165, R245, PT ;  /* 0x000000f5a500720c */ /* 0x000fe20003f26270 */
[----:B-1----:R-:W-:Y:S01]  /*210c0*/  FFMA.FTZ R6, -R243, R35, R6 ;  /* 0x00000023f3067223 */ /* 0x002fe20000010106 */
[----:B------:R-:W-:Y:S01]  /*210d0*/  ISETP.GE.OR P2, PT, R165, R247, !P2 ;  /* 0x000000f7a500720c */ /* 0x000fe20005746670 */
        /* <DEDUP_REMOVED lines=74> */
.L_x_8825:
[----:B------:R-:W-:Y:S02]  /*21580*/  ULDC.64 UR4, c[0x0][0x118] ;  /* 0x0000460000047ab9 */ /* 0x000fe40000000a00 */
[----:B------:R-:W2:Y:S02]  /*21590*/  LD.E R7, [R10.64+0x38] ;  /* 0x000038040a077980 */ /* 0x000ea4000c101900 */
[----:B--2---:R-:W-:-:S04]  /*215a0*/  LEA R7, -R7, RZ, 0x6 ;  /* 0x000000ff07077211 */ /* 0x004fc800078e31ff */
[----:B------:R-:W-:Y:S02]  /*215b0*/  SHF.R.S32.HI R6, RZ, 0x1f, R7 ;  /* 0x0000001fff067819 */ /* 0x000fe40000011407 */
.L_x_8826:
[----:B------:R-:W-:Y:S05]  /*215c0*/  BSYNC B0 ;  /* 0x0000000000007941 */ /* 0x000fea0003800000 */
.L_x_8824:
[C---:B------:R-:W-:Y:S01]  /*215d0*/  @P5 IADD3 R2, P0, R7.reuse, R228, RZ ;  /* 0x000000e407025210 */ /* 0x040fe20007f1e0ff */
[----:B------:R-:W-:Y:S01]  /*215e0*/  STL [R1+0x20], R22 ;  /* 0x0000201601007387 */ /* 0x000fe20000100800 */
[CC--:B------:R-:W-:Y:S02]  /*215f0*/  LEA R168, P1, R7.reuse, R232.reuse, 0x1 ;  /* 0x000000e807a87211 */ /* 0x0c0fe400078208ff */
[----:B------:R-:W-:Y:S01]  /*21600*/  LOP3.LUT R5, R242, 0x1, RZ, 0xc0, !PT ;  /* 0x00000001f2057812 */ /* 0x000fe200078ec0ff */
[----:B------:R-:W-:Y:S01]  /*21610*/  @P5 IMAD.X R0, R6, 0x1, R229, P0 ;  /* 0x0000000106005824 */ /* 0x000fe200000e06e5 */
[CC--:B------:R-:W-:Y:S01]  /*21620*/  LEA.HI.X R169, R7.reuse, R231.reuse, R6, 0x1, P1 ;  /* 0x000000e707a97211 */ /* 0x0c0fe200008f0c06 */
[----:B------:R-:W-:Y:S01]  /*21630*/  STL.64 [R1+0x18], R20 ;  /* 0x0000181401007387 */ /* 0x000fe20000100a00 */
[C---:B------:R-:W-:Y:S02]  /*21640*/  @P5 LEA R14, P1, R2.reuse, R232, 0x1 ;  /* 0x000000e8020e5211 */ /* 0x040fe400078208ff */
[----:B------:R-:W-:Y:S01]  /*21650*/  @P4 IADD3 R4, P0, R7, R228, RZ ;  /* 0x000000e407044210 */ /* 0x000fe20007f1e0ff */
[----:B------:R-:W-:Y:S01]  /*21660*/  STL.64 [R1+0x10], R18 ;  /* 0x0000101201007387 */ /* 0x000fe20000100a00 */
[----:B------:R-:W-:-:S02]  /*21670*/  @P5 LEA.HI.X R15, R2, R231, R0, 0x1, P1 ;  /* 0x000000e7020f5211 */ /* 0x000fc400008f0c00 */
[----:B------:R-:W-:Y:S01]  /*21680*/  @P4 LEA R12, P1, R4, R232, 0x1 ;  /* 0x000000e8040c4211 */ /* 0x000fe200078208ff */
[--C-:B------:R-:W-:Y:S01]  /*21690*/  @P4 IMAD.X R0, R6, 0x1, R229.reuse, P0 ;  /* 0x0000000106004824 */ /* 0x100fe200000e06e5 */
[-C--:B------:R-:W-:Y:S01]  /*216a0*/  @P3 IADD3 R2, P0, R7, R228.reuse, RZ ;  /* 0x000000e407023210 */ /* 0x080fe20007f1e0ff */
[----:B------:R-:W-:Y:S01]  /*216b0*/  STL.64 [R1+0x8], R16 ;  /* 0x0000081001007387 */ /* 0x000fe20000100a00 */
[----:B------:R-:W-:Y:S02]  /*216c0*/  ISETP.NE.U32.AND P2, PT, R5, 0x1, PT ;  /* 0x000000010500780c */ /* 0x000fe40003f45070 */
[----:B------:R-:W-:Y:S01]  /*216d0*/  @P4 LEA.HI.X R13, R4, R231, R0, 0x1, P1 ;  /* 0x000000e7040d4211 */ /* 0x000fe200008f0c00 */
[----:B------:R-:W-:Y:S01]  /*216e0*/  @P3 IMAD.X R0, R6, 0x1, R229, P0 ;  /* 0x0000000106003824 */ /* 0x000fe200000e06e5 */
[----:B------:R-:W-:Y:S01]  /*216f0*/  IADD3 R5, P1, P0, R228, R228, R7 ;  /* 0x000000e4e4057210 */ /* 0x000fe2000783e007 */
[----:B------:R1:W-:Y:S03]  /*21700*/  STL.64 [R1], R10 ;  /* 0x0000000a01007387 */ /* 0x0003e60000100a00 */
[----:B------:R-:W-:-:S02]  /*21710*/  IADD3.X R4, R229, R229, R6, P1, P0 ;  /* 0x000000e5e5047210 */ /* 0x000fc40000fe0406 */
[----:B------:R-:W-:-:S03]  /*21720*/  @P3 LEA R8, P0, R2, R232, 0x1 ;  /* 0x000000e802083211 */ /* 0x000fc600078008ff */
[CC--:B------:R-:W-:Y:S02]  /*21730*/  @!P2 LEA R34, P1, R5.reuse, R232.reuse, 0x1 ;  /* 0x000000e80522a211 */ /* 0x0c0fe400078208ff */
[-C--:B------:R-:W-:Y:S02]  /*21740*/  @P3 LEA.HI.X R9, R2, R231.reuse, R0, 0x1, P0 ;  /* 0x000000e702093211 */ /* 0x080fe400000f0c00 */
[CC--:B------:R-:W-:Y:S02]  /*21750*/  @P5 LEA R188, P0, R5.reuse, R232.reuse, 0x1 ;  /* 0x000000e805bc5211 */ /* 0x0c0fe400078008ff */
        /* <DEDUP_REMOVED lines=9> */
[-C--:B-1----:R-:W-:Y:S01]  /*217f0*/  @!P2 LEA R10, P1, R0, R232.reuse, 0x1 ;  /* 0x000000e8000aa211 */ /* 0x082fe200078208ff */
[----:B------:R-:W-:Y:S01]  /*21800*/  @!P2 IMAD.X R6, R6, 0x1, R229, P0 ;  /* 0x000000010606a824 */ /* 0x000fe200000e06e5 */
[CC--:B------:R-:W-:Y:S02]  /*21810*/  @P5 LEA R16, P0, R0.reuse, R232.reuse, 0x1 ;  /* 0x000000e800105211 */ /* 0x0c0fe400078008ff */
[CCC-:B------:R-:W-:Y:S02]  /*21820*/  @!P2 LEA.HI.X R11, R0.reuse, R231.reuse, R4.reuse, 0x1, P1 ;  /* 0x000000e7000ba211 */ /* 0x1c0fe400008f0c04 */
[C---:B------:R-:W-:Y:S02]  /*21830*/  @P5 LEA.HI.X R17, R0.reuse, R231, R4, 0x1, P0 ;  /* 0x000000e700115211 */ /* 0x040fe400000f0c04 */
[CC--:B------:R-:W-:Y:S02]  /*21840*/  @P3 LEA R22, P0, R0.reuse, R232.reuse, 0x1 ;  /* 0x000000e800163211 */ /* 0x0c0fe400078008ff */
[----:B------:R-:W-:-:S02]  /*21850*/  @P4 LEA R20, P1, R0, R232, 0x1 ;  /* 0x000000e800144211 */ /* 0x000fc400078208ff */
[CCC-:B------:R-:W-:Y:S02]  /*21860*/  @P3 LEA.HI.X R23, R0.reuse, R231.reuse, R4.reuse, 0x1, P0 ;  /* 0x000000e700173211 */ /* 0x1c0fe400000f0c04 */
[-C--:B------:R-:W-:Y:S01]  /*21870*/  @P4 LEA.HI.X R21, R0, R231.reuse, R4, 0x1, P1 ;  /* 0x000000e700154211 */ /* 0x080fe200008f0c04 */
[----:B------:R-:W-:Y:S01]  /*21880*/  IMAD.MOV.U32 R4, RZ, RZ, R22 ;  /* 0x000000ffff047224 */ /* 0x000fe200078e0016 */
[C---:B------:R-:W-:Y:S01]  /*21890*/  @!P2 LEA R18, P1, R7.reuse, R232, 0x1 ;  /* 0x000000e80712a211 */ /* 0x040fe200078208ff */
[----:B------:R-:W-:Y:S01]  /*218a0*/  IMAD.MOV.U32 R5, RZ, RZ, R23 ;  /* 0x000000ffff057224 */ /* 0x000fe200078e0017 */
[----:B------:R-:W-:Y:S01]  /*218b0*/  ULDC.64 UR4, c[0x0][0x118] ;  /* 0x0000460000047ab9 */ /* 0x000fe20000000a00 */
[----:B------:R1:W5:Y:S01]  /*218c0*/  LDL.LU R22, [R1+0x20] ;  /* 0x0000200001167983 */ /* 0x0003620000300800 */
[----:B------:R-:W-:Y:S01]  /*218d0*/  @!P2 LEA.HI.X R19, R7, R231, R6, 0x1, P1 ;  /* 0x000000e70713a211 */ /* 0x000fe200008f0c06 */
[----:B------:R-:W-:Y:S02]  /*218e0*/  IMAD.MOV.U32 R6, RZ, RZ, R4 ;  /* 0x000000ffff067224 */ /* 0x000fe400078e0004 */
        /* <DEDUP_REMOVED lines=12> */
[----:B------:R1:W-:Y:S01]  /*219b0*/  @!P5 STS.128 [R240+0xa000], RZ ;  /* 0x00a000fff000d388 */ /* 0x0003e20000000c00 */
        /* <DEDUP_REMOVED lines=27> */
[----:B------:R1:W-:Y:S01]  /*21b70*/  @P4 LDGSTS.E.BYPASS.LTC128B.128 [R240+0xc800], [R12.64+0x100] ;  /* 0x0c8001000cf04fae */ /* 0x0003e2000b901d44 */
[----:B--2---:R-:W-:-:S02]  /*21b80*/  IMAD.MOV.U32 R4, RZ, RZ, R20 ;  /* 0x000000ffff047224 */ /* 0x004fc400078e0014 */
[----:B------:R-:W-:Y:S02]  /*21b90*/  IMAD.MOV.U32 R5, RZ, RZ, R21 ;  /* 0x000000ffff057224 */ /* 0x000fe400078e0015 */
[----:B------:R2:W5:Y:S04]  /*21ba0*/  LDL.LU.64 R20, [R1+0x18] ;  /* 0x0000180001147983 */ /* 0x0005680000300a00 */
[----:B---3--:R2:W5:Y:S01]  /*21bb0*/  LDL.LU.64 R18, [R1+0x10] ;  /* 0x0000100001127983 */ /* 0x0085620000300a00 */
[----:B----4-:R-:W-:Y:S02]  /*21bc0*/  IMAD.MOV.U32 R14, RZ, RZ, R16 ;  /* 0x000000ffff0e7224 */ /* 0x010fe400078e0010 */
[----:B------:R-:W-:Y:S02]  /*21bd0*/  IMAD.MOV.U32 R15, RZ, RZ, R17 ;  /* 0x000000ffff0f7224 */ /* 0x000fe400078e0011 */
[----:B------:R2:W5:Y:S01]  /*21be0*/  LDL.LU.64 R16, [R1+0x8] ;  /* 0x0000080001107983 */ /* 0x0005620000300a00 */
[----:B-1----:R-:W-:-:S02]  /*21bf0*/  IMAD.MOV.U32 R12, RZ, RZ, R10 ;  /* 0x000000ffff0c7224 */ /* 0x002fc400078e000a */
[----:B------:R-:W-:Y:S02]  /*21c00*/  IMAD.MOV.U32 R13, RZ, RZ, R11 ;  /* 0x000000ffff0d7224 */ /* 0x000fe400078e000b */
[----:B------:R2:W5:Y:S01]  /*21c10*/  LDL.LU.64 R10, [R1] ;  /* 0x00000000010a7983 */ /* 0x0005620000300a00 */
[----:B------:R-:W-:Y:S02]  /*21c20*/  IMAD.MOV.U32 R232, RZ, RZ, R168 ;  /* 0x000000ffffe87224 */ /* 0x000fe400078e00a8 */
[----:B------:R-:W-:Y:S01]  /*21c30*/  IMAD.MOV.U32 R231, RZ, RZ, R169 ;  /* 0x000000ffffe77224 */ /* 0x000fe200078e00a9 */
        /* <DEDUP_REMOVED lines=47> */
.L_x_8823:
[----:B------:R-:W-:Y:S05]  /*21f30*/  BSYNC B1 ;  /* 0x0000000000017941 */ /* 0x000fea0003800000 */
.L_x_8822:
[----:B------:R-:W-:Y:S01]  /*21f40*/  ULDC.64 UR4, c[0x0][0x118] ;  /* 0x0000460000047ab9 */ /* 0x000fe20000000a00 */
[----:B--2---:R-:W-:Y:S01]  /*21f50*/  FMNMX.FTZ R4, R3, R28, !PT ;  /* 0x0000001c03047209 */ /* 0x004fe20007810000 */
[----:B-----5:R1:W2:Y:S01]  /*21f60*/  LD.E R174, [R10.64+0xdc] ;  /* 0x0000dc040aae7980 */ /* 0x0202a2000c101900 */
        /* <DEDUP_REMOVED lines=56> */
[-CC-:B------:R-:W-:Y:S02]  /*222f0*/  FFMA.FTZ R35, R29, R174.reuse, -R177.reuse ;  /* 0x000000ae1d237223 */ /* 0x180fe400000108b1 */
[-C--:B------:R-:W-:Y:S02]  /*22300*/  FFMA.FTZ R33, R31, R174.reuse, -R177 ;  /* 0x000000ae1f217223 */ /* 0x080fe400000108b1 */
[-CC-:B------:R-:W-:Y:S01]  /*22310*/  FFMA.FTZ R32, R28, R174.reuse, -R173.reuse ;  /* 0x000000ae1c207223 */ /* 0x180fe200000108ad */
[----:B------:R-:W-:Y:S01]  /*22320*/  MUFU.EX2 R168, R168 ;  /* 0x000000a800a87308 */ /* 0x000fe20000000800 */
[-CC-:B------:R-:W-:Y:S01]  /*22330*/  FFMA.FTZ R2, R27, R174.reuse, -R173.reuse ;  /* 0x000000ae1b027223 */ /* 0x180fe200000108ad */
[----:B------:R-:W-:Y:S01]  /*22340*/  LDSM.16.MT88.4 R28, [R217+0x10800] ;  /* 0x01080000d91c783b */ /* 0x000fe20000004200 */
[----:B------:R-:W-:-:S02]  /*22350*/  FFMA.FTZ R0, R26, R174, -R173 ;  /* 0x000000ae1a007223 */ /* 0x000fc400000108ad */
[-C--:B------:R-:W-:Y:S02]  /*22360*/  FFMA.FTZ R164, R25, R174.reuse, -R173 ;  /* 0x000000ae19a47223 */ /* 0x080fe400000108ad */
[----:B------:R-:W-:Y:S01]  /*22370*/  FFMA.FTZ R186, R19, R174, -R177 ;  /* 0x000000ae13ba7223 */ /* 0x000fe200000108b1 */
[----:B------:R-:W2:Y:S01]  /*22380*/  MUFU.EX2 R35, R35 ;  /* 0x0000002300237308 */ /* 0x000ea20000000800 */
[-C--:B-1----:R-:W-:Y:S02]  /*22390*/  FMUL.FTZ R152, R152, R169.reuse ;  /* 0x000000a998987220 */ /* 0x082fe40000410000 */
[-C--:B------:R-:W-:Y:S02]  /*223a0*/  FMUL.FTZ R153, R153, R169.reuse ;  /* 0x000000a999997220 */ /* 0x080fe40000410000 */
[-C--:B------:R-:W-:Y:S02]  /*223b0*/  FMUL.FTZ R148, R148, R169.reuse ;  /* 0x000000a994947220 */ /* 0x080fe40000410000 */
[-C--:B------:R-:W-:Y:S01]  /*223c0*/  FMUL.FTZ R149, R149, R169.reuse ;  /* 0x000000a995957220 */ /* 0x080fe20000410000 */
[----:B------:R-:W-:Y:S01]  /*223d0*/  MUFU.EX2 R34, R34 ;  /* 0x0000002200227308 */ /* 0x000fe20000000800 */
[----:B------:R-:W-:-:S02]  /*223e0*/  FMUL.FTZ R160, R160, R169 ;  /* 0x000000a9a0a07220 */ /* 0x000fc40000410000 */
[-C--:B------:R-:W-:Y:S02]  /*223f0*/  FMUL.FTZ R161, R161, R169.reuse ;  /* 0x000000a9a1a17220 */ /* 0x080fe40000410000 */
[-C--:B------:R-:W-:Y:S02]  /*22400*/  FMUL.FTZ R156, R156, R169.reuse ;  /* 0x000000a99c9c7220 */ /* 0x080fe40000410000 */
[-C--:B------:R-:W-:Y:S01]  /*22410*/  FMUL.FTZ R157, R157, R169.reuse ;  /* 0x000000a99d9d7220 */ /* 0x080fe20000410000 */
[----:B------:R-:W1:Y:S01]  /*22420*/  MUFU.EX2 R33, R33 ;  /* 0x0000002100217308 */ /* 0x000e620000000800 */
[----:B--2---:R-:W-:Y:S01]  /*22430*/  F2FP.BF16.PACK_AB R4, R35, R168 ;  /* 0x000000a82304723e */ /* 0x004fe200000010ff */
[-C--:B------:R-:W-:Y:S02]  /*22440*/  FMUL.FTZ R136, R136, R169.reuse ;  /* 0x000000a988887220 */ /* 0x080fe40000410000 */
[-C--:B------:R-:W-:Y:S02]  /*22450*/  FMUL.FTZ R137, R137, R169.reuse ;  /* 0x000000a989897220 */ /* 0x080fe40000410000 */
[----:B------:R-:W-:-:S02]  /*22460*/  FMUL.FTZ R132, R132, R169 ;  /* 0x000000a984847220 */ /* 0x000fc40000410000 */
[----:B------:R-:W-:Y:S01]  /*22470*/  MUFU.EX2 R32, R32 ;  /* 0x0000002000207308 */ /* 0x000fe20000000800 */
[-C--:B------:R-:W-:Y:S02]  /*22480*/  FMUL.FTZ R133, R133, R169.reuse ;  /* 0x000000a985857220 */ /* 0x080fe40000410000 */
[-C--:B------:R-:W-:Y:S02]  /*22490*/  FMUL.FTZ R144, R144, R169.reuse ;  /* 0x000000a990907220 */ /* 0x080fe40000410000 */
[-C--:B------:R-:W-:Y:S02]  /*224a0*/  FMUL.FTZ R145, R145, R169.reuse ;  /* 0x000000a991917220 */ /* 0x080fe40000410000 */
[-C--:B------:R-:W-:Y:S01]  /*224b0*/  FMUL.FTZ R140, R140, R169.reuse ;  /* 0x000000a98c8c7220 */ /* 0x080fe20000410000 */
[----:B------:R-:W2:Y:S01]  /*224c0*/  MUFU.EX2 R2, R2 ;  /* 0x0000000200027308 */ /* 0x000ea20000000800 */
        /* <DEDUP_REMOVED lines=8> */
[-C--:B------:R-:W-:Y:S01]  /*22550*/  FMUL.FTZ R37, R37, R169.reuse ;  /* 0x000000a925257220 */ /* 0x080fe20000410000 */
[----:B------:R-:W1:Y:S01]  /*22560*/  MUFU.EX2 R164, R164 ;  /* 0x000000a400a47308 */ /* 0x000e620000000800 */
[----:B--2---:R-:W-:Y:S01]  /*22570*/  F2FP.BF16.PACK_AB R5, R2, R32 ;  /* 0x000000200205723e */ /* 0x004fe200000010ff */
[----:B------:R-:W-:-:S02]  /*22580*/  FMUL.FTZ R40, R40, R169 ;  /* 0x000000a928287220 */ /* 0x000fc40000410000 */
[-C--:B------:R-:W-:Y:S02]  /*22590*/  FMUL.FTZ R41, R41, R169.reuse ;  /* 0x000000a929297220 */ /* 0x080fe40000410000 */
[-C--:B------:R-:W-:Y:S02]  /*225a0*/  FMUL.FTZ R60, R60, R169.reuse ;  /* 0x000000a93c3c7220 */ /* 0x080fe40000410000 */
[----:B------:R-:W2:Y:S01]  /*225b0*/  MUFU.EX2 R3, R3 ;  /* 0x0000000300037308 */ /* 0x000ea20000000800 */
[-C--:B------:R-:W-:Y:S02]  /*225c0*/  FMUL.FTZ R61, R61, R169.reuse ;  /* 0x000000a93d3d7220 */ /* 0x080fe40000410000 */
[-C--:B------:R-:W-:Y:S02]  /*225d0*/  FMUL.FTZ R64, R64, R169.reuse ;  /* 0x000000a940407220 */ /* 0x080fe40000410000 */
[-C--:B------:R-:W-:Y:S02]  /*225e0*/  FMUL.FTZ R65, R65, R169.reuse ;  /* 0x000000a941417220 */ /* 0x080fe40000410000 */
[-C--:B------:R-:W-:Y:S01]  /*225f0*/  FMUL.FTZ R52, R52, R169.reuse ;  /* 0x000000a934347220 */ /* 0x080fe20000410000 */
[----:B-1----:R-:W-:Y:S01]  /*22600*/  F2FP.BF16.PACK_AB R7, R164, R0 ;  /* 0x00000000a407723e */ /* 0x002fe200000010ff */
[-C--:B------:R-:W-:Y:S01]  /*22610*/  FMUL.FTZ R53, R53, R169.reuse ;  /* 0x000000a935357220 */ /* 0x080fe20000410000 */
[----:B------:R-:W-:Y:S01]  /*22620*/  MUFU.EX2 R186, R186 ;  /* 0x000000ba00ba7308 */ /* 0x000fe20000000800 */
[----:B------:R-:W-:-:S02]  /*22630*/  FMUL.FTZ R56, R56, R169 ;  /* 0x000000a938387220 */ /* 0x000fc40000410000 */
[-C--:B------:R-:W-:Y:S02]  /*22640*/  FMUL.FTZ R57, R57, R169.reuse ;  /* 0x000000a939397220 */ /* 0x080fe40000410000 */
[----:B------:R-:W-:Y:S02]  /*22650*/  FMUL.FTZ R76, R76, R169 ;  /* 0x000000a94c4c7220 */ /* 0x000fe40000410000 */
[-C--:B--2---:R-:W-:Y:S02]  /*22660*/  FMUL.FTZ R154, R154, R3.reuse ;  /* 0x000000039a9a7220 */ /* 0x084fe40000410000 */
[-C--:B------:R-:W-:Y:S02]  /*22670*/  FMUL.FTZ R155, R155, R3.reuse ;  /* 0x000000039b9b7220 */ /* 0x080fe40000410000 */
[-C--:B------:R-:W-:Y:S02]  /*22680*/  FMUL.FTZ R150, R150, R3.reuse ;  /* 0x0000000396967220 */ /* 0x080fe40000410000 */
[----:B------:R-:W-:-:S02]  /*22690*/  FMUL.FTZ R151, R151, R3 ;  /* 0x0000000397977220 */ /* 0x000fc40000410000 */
        /* <DEDUP_REMOVED lines=29> */
[-C--:B------:R-:W-:Y:S01]  /*22870*/  FMUL.FTZ R67, R67, R3.reuse ;  /* 0x0000000343437220 */ /* 0x080fe20000410000 */
[----:B-1----:R-:W-:Y:S01]  /*22880*/  HMMA.16816.F32.BF16 R136, R4, R12, R136 ;  /* 0x0000000c0488723c */ /* 0x002fe20000041888 */
[----:B------:R-:W-:-:S02]  /*22890*/  FMUL.FTZ R54, R54, R3 ;  /* 0x0000000336367220 */ /* 0x000fc40000410000 */
[-C--:B------:R-:W-:Y:S02]  /*228a0*/  FMUL.FTZ R55, R55, R3.reuse ;  /* 0x0000000337377220 */ /* 0x080fe40000410000 */
[-C--:B------:R-:W-:Y:S02]  /*228b0*/  FMUL.FTZ R58, R58, R3.reuse ;  /* 0x000000033a3a7220 */ /* 0x080fe40000410000 */
[----:B------:R-:W-:Y:S01]  /*228c0*/  FMUL.FTZ R59, R59, R3 ;  /* 0x000000033b3b7220 */ /* 0x000fe20000410000 */
[----:B------:R-:W-:Y:S01]  /*228d0*/  HMMA.16816.F32.BF16 R132, R4, R14, R132 ;  /* 0x0000000e0484723c */ /* 0x000fe20000041884 */
[----:B------:R-:W1:Y:S01]  /*228e0*/  LDSM.16.MT88.4 R12, [R217+0x12000] ;  /* 0x01200000d90c783b */ /* 0x000e620000004200 */
[----:B------:R-:W-:Y:S02]  /*228f0*/  FMUL.FTZ R77, R77, R169 ;  /* 0x000000a94d4d7220 */ /* 0x000fe40000410000 */
[-C--:B------:R-:W-:Y:S02]  /*22900*/  FMUL.FTZ R78, R78, R3.reuse ;  /* 0x000000034e4e7220 */ /* 0x080fe40000410000 */
[----:B------:R-:W-:-:S02]  /*22910*/  FMUL.FTZ R79, R79, R3 ;  /* 0x000000034f4f7220 */ /* 0x000fc40000410000 */
        /* <DEDUP_REMOVED lines=16> */
[----:B------:R-:W-:Y:S02]  /*22a20*/  FMUL.FTZ R93, R93, R169 ;  /* 0x000000a95d5d7220 */ /* 0x000fe40000410000 */
[-C--:B------:R-:W-:Y:S02]  /*22a30*/  FMUL.FTZ R94, R94, R3.reuse ;  /* 0x000000035e5e7220 */ /* 0x080fe40000410000 */
[----:B------:R-:W-:Y:S01]  /*22a40*/  FMUL.FTZ R95, R95, R3 ;  /* 0x000000035f5f7220 */ /* 0x000fe20000410000 */
[----:B-1----:R-:W-:Y:S01]  /*22a50*/  HMMA.16816.F32.BF16 R44, R4, R12, R44 ;  /* 0x0000000c042c723c */ /* 0x002fe2000004182c */
[----:B------:R-:W-:-:S02]  /*22a60*/  FMUL.FTZ R96, R96, R169 ;  /* 0x000000a960607220 */ /* 0x000fc40000410000 */
[----:B------:R-:W-:Y:S02]  /*22a70*/  FMUL.FTZ R97, R97, R169 ;  /* 0x000000a961617220 */ /* 0x000fe40000410000 */
[-C--:B------:R-:W-:Y:S02]  /*22a80*/  FMUL.FTZ R98, R98, R3.reuse ;  /* 0x0000000362627220 */ /* 0x080fe40000410000 */
[----:B------:R-:W-:Y:S01]  /*22a90*/  FMUL.FTZ R99, R99, R3 ;  /* 0x0000000363637220 */ /* 0x000fe20000410000 */
[----:B------:R-:W-:Y:S01]  /*22aa0*/  HMMA.16816.F32.BF16 R48, R4, R14, R48 ;  /* 0x0000000e0430723c */ /* 0x000fe20000041830 */
[----:B------:R-:W1:Y:S01]  /*22ab0*/  LDSM.16.MT88.4 R12, [R215+0x12000] ;  /* 0x01200000d70c783b */ /* 0x000e620000004200 */
[-C--:B------:R-:W-:Y:S02]  /*22ac0*/  FMUL.FTZ R84, R84, R169.reuse ;  /* 0x000000a954547220 */ /* 0x080fe40000410000 */
[----:B------:R-:W-:Y:S02]  /*22ad0*/  FMUL.FTZ R85, R85, R169 ;  /* 0x000000a955557220 */ /* 0x000fe40000410000 */
[----:B------:R-:W-:-:S02]  /*22ae0*/  FMUL.FTZ R86, R86, R3 ;  /* 0x0000000356567220 */ /* 0x000fc40000410000 */
[C---:B--2---:R-:W-:Y:S01]  /*22af0*/  HMMA.16816.F32.BF16 R36, R4.reuse, R8, R36 ;  /* 0x000000080424723c */ /* 0x044fe20000041824 */
[----:B------:R-:W-:Y:S02]  /*22b00*/  FMUL.FTZ R87, R87, R3 ;  /* 0x0000000357577220 */ /* 0x000fe40000410000 */
[-C--:B------:R-:W-:Y:S02]  /*22b10*/  FMUL.FTZ R88, R88, R169.reuse ;  /* 0x000000a958587220 */ /* 0x080fe40000410000 */
[----:B------:R-:W-:Y:S02]  /*22b20*/  FMUL.FTZ R89, R89, R169 ;  /* 0x000000a959597220 */ /* 0x000fe40000410000 */
[-C--:B------:R-:W-:Y:S01]  /*22b30*/  FMUL.FTZ R90, R90, R3.reuse ;  /* 0x000000035a5a7220 */ /* 0x080fe20000410000 */
[----:B------:R-:W-:Y:S01]  /*22b40*/  HMMA.16816.F32.BF16 R40, R4, R10, R40 ;  /* 0x0000000a0428723c */ /* 0x000fe20000041828 */
[----:B------:R-:W2:Y:S01]  /*22b50*/  LDSM.16.MT88.4 R8, [R216+0x12000] ;  /* 0x01200000d808783b */ /* 0x000ea20000004200 */
        /* <DEDUP_REMOVED lines=9> */
[-C--:B------:R-:W-:Y:S02]  /*22bf0*/  FMUL.FTZ R100, R100, R169.reuse ;  /* 0x000000a964647220 */ /* 0x080fe40000410000 */
[----:B------:R-:W-:Y:S02]  /*22c00*/  FMUL.FTZ R101, R101, R169 ;  /* 0x000000a965657220 */ /* 0x000fe40000410000 */
[-C--:B------:R-:W-:Y:S01]  /*22c10*/  FMUL.FTZ R102, R102, R3.reuse ;  /* 0x0000000366667220 */ /* 0x080fe20000410000 */
[----:B-1----:R-:W-:Y:S01]  /*22c20*/  HMMA.16816.F32.BF16 R60, R4, R12, R60 ;  /* 0x0000000c043c723c */ /* 0x002fe2000004183c */
[----:B------:R-:W-:-:S02]  /*22c30*/  FMUL.FTZ R103, R103, R3 ;  /* 0x0000000367677220 */ /* 0x000fc40000410000 */
[-C--:B------:R-:W-:Y:S02]  /*22c40*/  FMUL.FTZ R104, R104, R169.reuse ;  /* 0x000000a968687220 */ /* 0x080fe40000410000 */
[----:B------:R-:W-:Y:S02]  /*22c50*/  FMUL.FTZ R105, R105, R169 ;  /* 0x000000a969697220 */ /* 0x000fe40000410000 */
        /* <DEDUP_REMOVED lines=15> */
[-CC-:B------:R-:W-:Y:S02]  /*22d50*/  FFMA.FTZ R190, R18, R174.reuse, -R173.reuse ;  /* 0x000000ae12be7223 */ /* 0x180fe400000108ad */
[-CC-:B------:R-:W-:Y:S02]  /*22d60*/  FFMA.FTZ R188, R17, R174.reuse, -R173.reuse ;  /* 0x000000ae11bc7223 */ /* 0x180fe400000108ad */
[-C--:B------:R-:W-:Y:S02]  /*22d70*/  FFMA.FTZ R189, R16, R174.reuse, -R173 ;  /* 0x000000ae10bd7223 */ /* 0x080fe400000108ad */
[----:B------:R-:W-:Y:S01]  /*22d80*/  LDSM.16.MT88.4 R16, [R219+0x12800] ;  /* 0x01280000db10783b */ /* 0x000fe20000004200 */
[-CC-:B------:R-:W-:Y:S01]  /*22d90*/  FFMA.FTZ R181, R24, R174.reuse, -R177.reuse ;  /* 0x000000ae18b57223 */ /* 0x180fe200000108b1 */
[----:B------:R-:W-:Y:S01]  /*22da0*/  MUFU.EX2 R190, R190 ;  /* 0x000000be00be7308 */ /* 0x000fe20000000800 */
[-CC-:B------:R-:W-:Y:S01]  /*22db0*/  FFMA.FTZ R183, R21, R174.reuse, -R177.reuse ;  /* 0x000000ae15b77223 */ /* 0x180fe200000108b1 */
[----:B------:R-:W-:Y:S01]  /*22dc0*/  LDSM.16.MT88.4 R24, [R216+0x10800] ;  /* 0x01080000d818783b */ /* 0x000fe20000004200 */
[----:B------:R-:W-:-:S02]  /*22dd0*/  FFMA.FTZ R182, R22, R174, -R177 ;  /* 0x000000ae16b67223 */ /* 0x000fc400000108b1 */
[----:B------:R-:W-:Y:S02]  /*22de0*/  FFMA.FTZ R187, R20, R174, -R173 ;  /* 0x000000ae14bb7223 */ /* 0x000fe400000108ad */
[-C--:B------:R-:W-:Y:S01]  /*22df0*/  FMUL.FTZ R116, R116, R169.reuse ;  /* 0x000000a974747220 */ /* 0x080fe20000410000 */
[----:B------:R-:W3:Y:S01]  /*22e00*/  MUFU.EX2 R181, R181 ;  /* 0x000000b500b57308 */ /* 0x000ee20000000800 */
[----:B------:R-:W-:Y:S01]  /*22e10*/  FMUL.FTZ R117, R117, R169 ;  /* 0x000000a975757220 */ /* 0x000fe20000410000 */
[----:B------:R-:W-:Y:S01]  /*22e20*/  LDSM.16.MT88.4 R20, [R215+0x10800] ;  /* 0x01080000d714783b */ /* 0x000fe20000004200 */
[----:B-1----:R-:W-:Y:S01]  /*22e30*/  HMMA.16816.F32.BF16 R76, R4, R12, R76 ;  /* 0x0000000c044c723c */ /* 0x002fe2000004184c */
[-C--:B------:R-:W-:Y:S02]  /*22e40*/  FMUL.FTZ R118, R118, R3.reuse ;  /* 0x0000000376767220 */ /* 0x080fe40000410000 */
[----:B------:R-:W-:Y:S02]  /*22e50*/  FMUL.FTZ R119, R119, R3 ;  /* 0x0000000377777220 */ /* 0x000fe40000410000 */
[----:B------:R-:W-:Y:S01]  /*22e60*/  MUFU.EX2 R183, R183 ;  /* 0x000000b700b77308 */ /* 0x000fe20000000800 */
[----:B------:R-:W-:-:S02]  /*22e70*/  FMUL.FTZ R120, R120, R169 ;  /* 0x000000a978787220 */ /* 0x000fc40000410000 */
[C---:B------:R-:W-:Y:S01]  /*22e80*/  HMMA.16816.F32.BF16 R80, R4.reuse, R14, R80 ;  /* 0x0000000e0450723c */ /* 0x040fe20000041850 */
[----:B------:R-:W1:Y:S01]  /*22e90*/  LDSM.16.MT88.4 R12, [R215+0x14000] ;  /* 0x01400000d70c783b */ /* 0x000e620000004200 */
[----:B------:R-:W-:Y:S02]  /*22ea0*/  FMUL.FTZ R121, R121, R169 ;  /* 0x000000a979797220 */ /* 0x000fe40000410000 */
[-C--:B------:R-:W-:Y:S01]  /*22eb0*/  FMUL.FTZ R122, R122, R3.reuse ;  /* 0x000000037a7a7220 */ /* 0x080fe20000410000 */
[----:B------:R-:W-:Y:S01]  /*22ec0*/  MUFU.EX2 R182, R182 ;  /* 0x000000b600b67308 */ /* 0x000fe20000000800 */
[----:B------:R-:W-:Y:S02]  /*22ed0*/  FMUL.FTZ R123, R123, R3 ;  /* 0x000000037b7b7220 */ /* 0x000fe40000410000 */
[----:B--2---:R-:W-:Y:S01]  /*22ee0*/  HMMA.16816.F32.BF16 R68, R4, R8, R68 ;  /* 0x000000080444723c */ /* 0x004fe20000041844 */
[-CC-:B------:R-:W-:Y:S02]  /*22ef0*/  FFMA.FTZ R199, R195, R174.reuse, -R177.reuse ;  /* 0x000000aec3c77223 */ /* 0x180fe400000108b1 */
[----:B------:R-:W-:-:S02]  /*22f00*/  FFMA.FTZ R196, R196, R174, -R177 ;  /* 0x000000aec4c47223 */ /* 0x000fc400000108b1 */
[----:B------:R-:W2:Y:S01]  /*22f10*/  MUFU.EX2 R187, R187 ;  /* 0x000000bb00bb7308 */ /* 0x000ea20000000800 */
[-CC-:B------:R-:W-:Y:S02]  /*22f20*/  FFMA.FTZ R195, R198, R174.reuse, -R177.reuse ;  /* 0x000000aec6c37223 */ /* 0x180fe400000108b1 */
[----:B------:R-:W-:Y:S01]  /*22f30*/  HMMA.16816.F32.BF16 R72, R4, R10, R72 ;  /* 0x0000000a0448723c */ /* 0x000fe20000041848 */
[----:B------:R-:W4:Y:S01]  /*22f40*/  LDSM.16.MT88.4 R8, [R216+0x14000] ;  /* 0x01400000d808783b */ /* 0x000f220000004200 */
[-C--:B------:R-:W-:Y:S02]  /*22f50*/  FFMA.FTZ R197, R197, R174.reuse, -R177 ;  /* 0x000000aec5c57223 */ /* 0x080fe400000108b1 */
[-CC-:B------:R-:W-:Y:S01]  /*22f60*/  FFMA.FTZ R194, R194, R174.reuse, -R173.reuse ;  /* 0x000000aec2c27223 */ /* 0x180fe200000108ad */
[----:B------:R-:W-:Y:S01]  /*22f70*/  MUFU.EX2 R188, R188 ;  /* 0x000000bc00bc7308 */ /* 0x000fe20000000800 */
[-CC-:B------:R-:W-:Y:S02]  /*22f80*/  FFMA.FTZ R192, R192, R174.reuse, -R173.reuse ;  /* 0x000000aec0c07223 */ /* 0x180fe400000108ad */
[----:B------:R-:W-:-:S02]  /*22f90*/  FFMA.FTZ R193, R193, R174, -R173 ;  /* 0x000000aec1c17223 */ /* 0x000fc400000108ad */
[----:B------:R-:W-:Y:S02]  /*22fa0*/  FFMA.FTZ R191, R191, R174, -R173 ;  /* 0x000000aebfbf7223 */ /* 0x000fe400000108ad */
[----:B------:R-:W-:Y:S01]  /*22fb0*/  FFMA.FTZ R168, R251, R169, R168 ;  /* 0x000000a9fba87223 */ /* 0x000fe200000100a8 */
[----:B------:R-:W2:Y:S01]  /*22fc0*/  MUFU.EX2 R189, R189 ;  /* 0x000000bd00bd7308 */ /* 0x000ea20000000800 */
[----:B------:R-:W-:Y:S02]  /*22fd0*/  FFMA.FTZ R3, R250, R3, R32 ;  /* 0x00000003fa037223 */ /* 0x000fe40000010020 */
[----:B------:R-:W-:Y:S02]  /*22fe0*/  FADD.FTZ R168, R35, R168 ;  /* 0x000000a823a87221 */ /* 0x000fe40000010000 */
[----:B------:R-:W-:Y:S01]  /*22ff0*/  FADD.FTZ R2, R2, R3 ;  /* 0x0000000302027221 */ /* 0x000fe20000010000 */
[----:B------:R-:W-:Y:S01]  /*23000*/  MOV R3, R165 ;  /* 0x000000a500037202 */ /* 0x000fe20000000f00 */
[----:B------:R-:W-:Y:S01]  /*23010*/  FADD.FTZ R168, R34, R168 ;  /* 0x000000a822a87221 */ /* 0x000fe20000010000 */
[----:B------:R-:W4:Y:S01]  /*23020*/  MUFU.EX2 R199, R199 ;  /* 0x000000c700c77308 */ /* 0x000f220000000800 */
[----:B------:R-:W-:-:S02]  /*23030*/  FADD.FTZ R2, R0, R2 ;  /* 0x0000000200027221 */ /* 0x000fc40000010000 */
[----:B------:R-:W-:Y:S01]  /*23040*/  FADD.FTZ R33, R33, R168 ;  /* 0x000000a821217221 */ /* 0x000fe20000010000 */
[----:B-1----:R-:W-:Y:S01]  /*23050*/  HMMA.16816.F32.BF16 R92, R4, R12, R92 ;  /* 0x0000000c045c723c */ /* 0x002fe2000004185c */
[----:B------:R-:W-:Y:S02]  /*23060*/  FADD.FTZ R164, R164, R2 ;  /* 0x00000002a4a47221 */ /* 0x000fe40000010000 */
[----:B---3--:R-:W-:Y:S01]  /*23070*/  FADD.FTZ R33, R181, R33 ;  /* 0x00000021b5217221 */ /* 0x008fe20000010000 */
[----:B------:R-:W-:Y:S01]  /*23080*/  MUFU.EX2 R196, R196 ;  /* 0x000000c400c47308 */ /* 0x000fe20000000800 */
[----:B--2---:R-:W-:-:S03]  /*23090*/  FADD.FTZ R164, R187, R164 ;  /* 0x000000a4bba47221 */ /* 0x004fc60000010000 */
[C---:B------:R-:W-:Y:S01]  /*230a0*/  HMMA.16816.F32.BF16 R96, R4.reuse, R14, R96 ;  /* 0x0000000e0460723c */ /* 0x040fe20000041860 */
[----:B------:R-:W1:Y:S03]  /*230b0*/  LDSM.16.MT88.4 R12, [R217+0x16000] ;  /* 0x01600000d90c783b */ /* 0x000e660000004200 */
[----:B------:R-:W-:Y:S04]  /*230c0*/  MUFU.EX2 R195, R195 ;  /* 0x000000c300c37308 */ /* 0x000fe80000000800 */
[C---:B----4-:R-:W-:Y:S04]  /*230d0*/  HMMA.16816.F32.BF16 R84, R4.reuse, R8, R84 ;  /* 0x000000080454723c */ /* 0x050fe80000041854 */
[----:B------:R-:W-:Y:S04]  /*230e0*/  MUFU.EX2 R197, R197 ;  /* 0x000000c500c57308 */ /* 0x000fe80000000800 */
[C---:B------:R-:W-:Y:S01]  /*230f0*/  HMMA.16816.F32.BF16 R88, R4.reuse, R10, R88 ;  /* 0x0000000a0458723c */ /* 0x040fe20000041858 */
[----:B------:R-:W2:Y:S03]  /*23100*/  LDSM.16.MT88.4 R8, [R219+0x16000] ;  /* 0x01600000db08783b */ /* 0x000ea60000004200 */
[----:B------:R-:W3:Y:S08]  /*23110*/  MUFU.EX2 R194, R194 ;  /* 0x000000c200c27308 */ /* 0x000ef00000000800 */
[----:B------:R-:W4:Y:S08]  /*23120*/  MUFU.EX2 R192, R192 ;  /* 0x000000c000c07308 */ /* 0x000f300000000800 */
[----:B------:R-:W-:Y:S01]  /*23130*/  MUFU.EX2 R193, R193 ;  /* 0x000000c100c17308 */ /* 0x000fe20000000800 */
[C---:B-1----:R-:W-:Y:S07]  /*23140*/  HMMA.16816.F32.BF16 R108, R4.reuse, R12, R108 ;  /* 0x0000000c046c723c */ /* 0x042fee000004186c */
[----:B------:R-:W1:Y:S01]  /*23150*/  MUFU.EX2 R191, R191 ;  /* 0x000000bf00bf7308 */ /* 0x000e620000000800 */
        /* <DEDUP_REMOVED lines=24> */
[----:B---3--:R-:W-:-:S05]  /*232e0*/  FADD.FTZ R189, R194, R189 ;  /* 0x000000bdc2bd7221 */ /* 0x008fca0000010000 */
        /* <DEDUP_REMOVED lines=45> */
[----:B------:R-:W-:Y:S01]  /*235c0*/  HMMA.16816.F32.BF16 R128, R4, R22, R128 ;  /* 0x000000160480723c */ /* 0x000fe20000041880 */
[----:B------:R-:W2:Y:S06]  /*235d0*/  LDSM.16.MT88.4 R20, [R217+0x13000] ;  /* 0x01300000d914783b */ /* 0x000eac0000004200 */
        /* <DEDUP_REMOVED lines=49> */
[C---:B------:R-:W-:Y:S07]  /*238f0*/  HMMA.16816.F32.BF16 R136, R4.reuse, R28, R136 ;  /* 0x0000001c0488723c */ /* 0x040fee0000041888 */
[-CC-:B------:R-:W-:Y:S01]  /*23900*/  FFMA.FTZ R28, R175, R174.reuse, -R173.reuse ;  /* 0x000000aeaf1c7223 */ /* 0x180fe200000108ad */
[----:B------:R-:W-:Y:S01]  /*23910*/  HMMA.16816.F32.BF16 R132, R4, R30, R132 ;  /* 0x0000001e0484723c */ /* 0x000fe20000041884 */
[----:B------:R-:W-:-:S04]  /*23920*/  FFMA.FTZ R29, R171, R174, -R173 ;  /* 0x000000aeab1d7223 */ /* 0x000fc800000108ad */
[----:B------:R-:W2:Y:S02]  /*23930*/  MUFU.EX2 R28, R28 ;  /* 0x0000001c001c7308 */ /* 0x000ea40000000800 */
[-CC-:B------:R-:W-:Y:S01]  /*23940*/  FFMA.FTZ R30, R170, R174.reuse, -R173.reuse ;  /* 0x000000aeaa1e7223 */ /* 0x180fe200000108ad */
[----:B------:R-:W-:Y:S01]  /*23950*/  HMMA.16816.F32.BF16 R36, R4, R24, R36 ;  /* 0x000000180424723c */ /* 0x000fe20000041824 */
[----:B------:R-:W-:-:S04]  /*23960*/  FFMA.FTZ R31, R172, R174, -R173 ;  /* 0x000000aeac1f7223 */ /* 0x000fc800000108ad */
[----:B------:R-:W1:Y:S02]  /*23970*/  MUFU.EX2 R29, R29 ;  /* 0x0000001d001d7308 */ /* 0x000e640000000800 */
[-CC-:B------:R-:W-:Y:S01]  /*23980*/  FFMA.FTZ R24, R178, R174.reuse, -R177.reuse ;  /* 0x000000aeb2187223 */ /* 0x180fe200000108b1 */
[----:B------:R-:W-:Y:S01]  /*23990*/  HMMA.16816.F32.BF16 R40, R4, R26, R40 ;  /* 0x0000001a0428723c */ /* 0x000fe20000041828 */
[----:B------:R-:W-:-:S04]  /*239a0*/  FFMA.FTZ R25, R180, R174, -R177 ;  /* 0x000000aeb4197223 */ /* 0x000fc800000108b1 */
[----:B------:R-:W3:Y:S01]  /*239b0*/  MUFU.EX2 R24, R24 ;  /* 0x0000001800187308 */ /* 0x000ee20000000800 */
[----:B--2---:R-:W-:Y:S02]  /*239c0*/  FADD.FTZ R191, R28, R191 ;  /* 0x000000bf1cbf7221 */ /* 0x004fe40000010000 */
[-CC-:B------:R-:W-:Y:S01]  /*239d0*/  FFMA.FTZ R26, R179, R174.reuse, -R177.reuse ;  /* 0x000000aeb31a7223 */ /* 0x180fe200000108b1 */
[----:B----4-:R-:W-:Y:S01]  /*239e0*/  HMMA.16816.F32.BF16 R108, R4, R20, R108 ;  /* 0x00000014046c723c */ /* 0x010fe2000004186c */
[----:B------:R-:W-:-:S03]  /*239f0*/  FFMA.FTZ R27, R176, R174, -R177 ;  /* 0x000000aeb01b7223 */ /* 0x000fc600000108b1 */
[----:B------:R-:W2:Y:S01]  /*23a00*/  MUFU.EX2 R25, R25 ;  /* 0x0000001900197308 */ /* 0x000ea20000000800 */
[----:B-1----:R-:W-:-:S03]  /*23a10*/  FADD.FTZ R191, R29, R191 ;  /* 0x000000bf1dbf7221 */ /* 0x002fc60000010000 */
[----:B------:R-:W-:Y:S01]  /*23a20*/  HMMA.16816.F32.BF16 R112, R4, R22, R112 ;  /* 0x000000160470723c */ /* 0x000fe20000041870 */
[----:B------:R-:W1:Y:S03]  /*23a30*/  LDSM.16.MT88.4 R20, [R216+0x15800] ;  /* 0x01580000d814783b */ /* 0x000e660000004200 */
[----:B------:R-:W4:Y:S01]  /*23a40*/  MUFU.EX2 R26, R26 ;  /* 0x0000001a001a7308 */ /* 0x000f220000000800 */
[----:B---3--:R-:W-:Y:S02]  /*23a50*/  FADD.FTZ R197, R24, R197 ;  /* 0x000000c518c57221 */ /* 0x008fe40000010000 */
[----:B------:R-:W-:-:S05]  /*23a60*/  F2FP.BF16.PACK_AB R5, R29, R28 ;  /* 0x0000001c1d05723e */ /* 0x000fca00000010ff */
[----:B------:R-:W3:Y:S01]  /*23a70*/  MUFU.EX2 R27, R27 ;  /* 0x0000001b001b7308 */ /* 0x000ee20000000800 */
[C---:B--2---:R-:W-:Y:S01]  /*23a80*/  F2FP.BF16.PACK_AB R4, R25.reuse, R24 ;  /* 0x000000181904723e */ /* 0x044fe200000010ff */
[----:B------:R-:W-:-:S06]  /*23a90*/  FADD.FTZ R197, R25, R197 ;  /* 0x000000c519c57221 */ /* 0x000fcc0000010000 */
[----:B------:R-:W2:Y:S01]  /*23aa0*/  MUFU.EX2 R30, R30 ;  /* 0x0000001e001e7308 */ /* 0x000ea20000000800 */
[----:B----4-:R-:W-:-:S07]  /*23ab0*/  FADD.FTZ R197, R26, R197 ;  /* 0x000000c51ac57221 */ /* 0x010fce0000010000 */
[----:B------:R-:W4:Y:S01]  /*23ac0*/  MUFU.EX2 R31, R31 ;  /* 0x0000001f001f7308 */ /* 0x000f220000000800 */
[C---:B---3--:R-:W-:Y:S01]  /*23ad0*/  F2FP.BF16.PACK_AB R6, R27.reuse, R26 ;  /* 0x0000001a1b06723e */ /* 0x048fe200000010ff */
[----:B------:R-:W-:Y:S02]  /*23ae0*/  FADD.FTZ R251, R27, R197 ;  /* 0x000000c51bfb7221 */ /* 0x000fe40000010000 */
[----:B--2---:R-:W-:Y:S01]  /*23af0*/  FADD.FTZ R191, R30, R191 ;  /* 0x000000bf1ebf7221 */ /* 0x004fe20000010000 */
[----:B----4-:R-:W-:-:S03]  /*23b00*/  F2FP.BF16.PACK_AB R7, R31, R30 ;  /* 0x0000001e1f07723e */ /* 0x010fc600000010ff */
[----:B------:R-:W-:-:S04]  /*23b10*/  FADD.FTZ R250, R31, R191 ;  /* 0x000000bf1ffa7221 */ /* 0x000fc80000010000 */
[C---:B------:R-:W-:Y:S08]  /*23b20*/  HMMA.16816.F32.BF16 R160, R4.reuse, R8, R160 ;  /* 0x0000000804a0723c */ /* 0x040ff000000418a0 */
        /* <DEDUP_REMOVED lines=44> */
.L_x_8818:
[----:B------:R-:W-:Y:S05]  /*23df0*/  @!P6 BRA `(.L_x_8827) ;  /* 0x00005fc00000e947 */ /* 0x000fea0003800000 */
[----:B------:R-:W-:Y:S02]  /*23e00*/  MOV R0, R3 ;  /* 0x0000000300007202 */ /* 0x000fe40000000f00 */
[----:B------:R-:W-:-:S02]  /*23e10*/  MOV R2, R164 ;  /* 0x000000a400027202 */ /* 0x000fc40000000f00 */
.L_x_8836:
        /* <DEDUP_REMOVED lines=77> */
.L_x_8829:
[----:B------:R-:W-:Y:S02]  /*242f0*/  ULDC.64 UR4, c[0x0][0x118] ;  /* 0x0000460000047ab9 */ /* 0x000fe40000000a00 */
[----:B------:R-:W2:Y:S02]  /*24300*/  LD.E R7, [R164.64+0x40] ;  /* 0x00004004a4077980 */ /* 0x000ea4000c101900 */
[----:B--2---:R-:W-:Y:S04]  /*24310*/  LEA R7, -R7, RZ, 0x6 ;  /* 0x000000ff07077211 */ /* 0x004fe800078e31ff */
[----:B------:R-:W-:Y:S02]  /*24320*/  SHF.R.S32.HI R3, RZ, 0x1f, R7 ;  /* 0x0000001fff037819 */ /* 0x000fe40000011407 */
.L_x_8830:
[----:B------:R-:W-:Y:S05]  /*24330*/  BSYNC B0 ;  /* 0x0000000000007941 */ /* 0x000fea0003800000 */
.L_x_8828:
        /* <DEDUP_REMOVED lines=9> */
[----:B------:R-:W-:Y:S01]  /*243d0*/  IMAD.X R5, R3, 0x1, R227, P1 ;  /* 0x0000000103057824 */ /* 0x000fe200008e06e3 */
[CC--:B------:R-:W-:Y:S04]  /*243e0*/  @P6 LEA R16, P1, R6.reuse, R185.reuse, 0x1 ;  /* 0x000000b906106211 */ /* 0x0c0fe800078208ff */
[CCC-:B------:R-:W-:Y:S02]  /*243f0*/  @P6 LEA.HI.X R17, R6.reuse, R184.reuse, R5.reuse, 0x1, P1 ;  /* 0x000000b806116211 */ /* 0x1c0fe400008f0c05 */
[CC--:B------:R-:W-:Y:S04]  /*24400*/  @P3 LEA R8, P1, R6.reuse, R185.reuse, 0x1 ;  /* 0x000000b906083211 */ /* 0x0c0fe800078208ff */
[-C--:B------:R-:W-:Y:S02]  /*24410*/  @P3 LEA.HI.X R9, R6, R184.reuse, R5, 0x1, P1 ;  /* 0x000000b806093211 */ /* 0x080fe400008f0c05 */
[CC--:B-1----:R-:W-:Y:S02]  /*24420*/  LEA R36, P0, R7.reuse, R185.reuse, 0x1 ;  /* 0x000000b907247211 */ /* 0x0c2fe400078008ff */
[-C--:B------:R-:W-:Y:S02]  /*24430*/  @P4 LEA R18, P1, R4, R185.reuse, 0x1 ;  /* 0x000000b904124211 */ /* 0x080fe400078208ff */
[----:B------:R-:W-:Y:S02]  /*24440*/  LEA.HI.X R37, R7, R184, R3, 0x1, P0 ;  /* 0x000000b807257211 */ /* 0x000fe400000f0c03 */
[----:B------:R-:W-:Y:S02]  /*24450*/  @P5 MOV R28, R36 ;  /* 0x00000024001c5202 */ /* 0x000fe40000000f00 */
[C---:B------:R-:W-:Y:S01]  /*24460*/  @P5 LEA R12, P0, R6.reuse, R185, 0x1 ;  /* 0x000000b9060c5211 */ /* 0x040fe200078008ff */
[----:B------:R-:W-:Y:S01]  /*24470*/  @!PT LDS RZ, [RZ] ;  /* 0x00000000fffff984 */ /* 0x000fe20000000800 */
[----:B------:R-:W-:Y:S01]  /*24480*/  @!PT LDS RZ, [RZ] ;  /* 0x00000000fffff984 */ /* 0x000fe20000000800 */
[----:B------:R-:W-:Y:S01]  /*24490*/  @!PT LDS RZ, [RZ] ;  /* 0x00000000fffff984 */ /* 0x000fe20000000800 */
[----:B------:R1:W-:Y:S01]  /*244a0*/  @P6 LDGSTS.E.BYPASS.LTC128B.128 [R240+0x10000], [R36.64] ;  /* 0x1000000024f06fae */ /* 0x0003e2000b901d44 */
[----:B------:R-:W-:Y:S01]  /*244b0*/  @P5 IMAD.MOV.U32 R29, RZ, RZ, R37 ;  /* 0x000000ffff1d5224 */ /* 0x000fe200078e0025 */
[----:B------:R-:W-:Y:S02]  /*244c0*/  IADD3.X R3, R5, R227, RZ, P2, !PT ;  /* 0x000000e305037210 */ /* 0x000fe400017fe4ff */
[CCC-:B------:R-:W-:Y:S01]  /*244d0*/  @P5 LEA.HI.X R13, R6.reuse, R184.reuse, R5.reuse, 0x1, P0 ;  /* 0x000000b8060d5211 */ /* 0x1c0fe200000f0c05 */
[----:B------:R-:W-:Y:S01]  /*244e0*/  @!P6 STS.128 [R240+0x10000], RZ ;  /* 0x010000fff000e388 */ /* 0x000fe20000000c00 */
[-C--:B------:R-:W-:Y:S02]  /*244f0*/  @P4 LEA R10, P2, R6, R185.reuse, 0x1 ;  /* 0x000000b9060a4211 */ /* 0x080fe400078408ff */
[-C--:B------:R-:W-:Y:S02]  /*24500*/  @P6 LEA R14, P0, R4, R185.reuse, 0x1 ;  /* 0x000000b9040e6211 */ /* 0x080fe400078008ff */
[----:B------:R-:W-:Y:S01]  /*24510*/  @!PT LDS RZ, [RZ] ;  /* 0x00000000fffff984 */ /* 0x000fe20000000800 */
[----:B------:R-:W-:Y:S01]  /*24520*/  @!PT LDS RZ, [RZ] ;  /* 0x00000000fffff984 */ /* 0x000fe20000000800 */
[----:B------:R-:W-:Y:S01]  /*24530*/  @!PT LDS RZ, [RZ] ;  /* 0x00000000fffff984 */ /* 0x000fe20000000800 */
[----:B------:R2:W-:Y:S01]  /*24540*/  @P5 LDGSTS.E.BYPASS.LTC128B.128 [R240+0x12000], [R28.64+0x80] ;  /* 0x120000801cf05fae */ /* 0x0005e2000b901d44 */
[-C--:B------:R-:W-:Y:S02]  /*24550*/  @P4 LEA.HI.X R11, R6, R184.reuse, R5, 0x1, P2 ;  /* 0x000000b8060b4211 */ /* 0x080fe400010f0c05 */
[CCC-:B------:R-:W-:Y:S02]  /*24560*/  @P6 LEA.HI.X R15, R4.reuse, R184.reuse, R3.reuse, 0x1, P0 ;  /* 0x000000b8040f6211 */ /* 0x1c0fe400000f0c03 */
[----:B------:R-:W-:Y:S01]  /*24570*/  @!P5 STS.128 [R240+0x12000], RZ ;  /* 0x012000fff000d388 */ /* 0x000fe20000000c00 */
[CC--:B------:R-:W-:Y:S02]  /*24580*/  @P5 LEA R20, P2, R4.reuse, R185.reuse, 0x1 ;  /* 0x000000b904145211 */ /* 0x0c0fe400078408ff */
[CCC-:B------:R-:W-:Y:S02]  /*24590*/  @P4 LEA.HI.X R19, R4.reuse, R184.reuse, R3.reuse, 0x1, P1 ;  /* 0x000000b804134211 */ /* 0x1c0fe400008f0c03 */
[C-C-:B------:R-:W-:Y:S02]  /*245a0*/  @P5 LEA.HI.X R21, R4.reuse, R184, R3.reuse, 0x1, P2 ;  /* 0x000000b804155211 */ /* 0x140fe400010f0c03 */
[CC--:B------:R-:W-:Y:S02]  /*245b0*/  @P3 LEA R6, P0, R4.reuse, R185.reuse, 0x1 ;  /* 0x000000b904063211 */ /* 0x0c0fe400078008ff */
[C---:B------:R-:W-:Y:S02]  /*245c0*/  IADD3 R5, P2, R4.reuse, R226, RZ ;  /* 0x000000e204057210 */ /* 0x040fe40007f5e0ff */
[-C--:B------:R-:W-:Y:S02]  /*245d0*/  @P3 LEA.HI.X R7, R4, R184.reuse, R3, 0x1, P0 ;  /* 0x000000b804073211 */ /* 0x080fe400000f0c03 */
[-C--:B------:R-:W-:Y:S01]  /*245e0*/  @P6 LEA R26, P0, R5, R185.reuse, 0x1 ;  /* 0x000000b9051a6211 */ /* 0x080fe200078008ff */
[----:B------:R-:W-:Y:S01]  /*245f0*/  IMAD.X R3, R3, 0x1, R227, P2 ;  /* 0x0000000103037824 */ /* 0x000fe200010e06e3 */
[CC--:B------:R-:W-:Y:S02]  /*24600*/  @P5 LEA R24, P2, R5.reuse, R185.reuse, 0x1 ;  /* 0x000000b905185211 */ /* 0x0c0fe400078408ff */
[CC--:B------:R-:W-:Y:S02]  /*24610*/  @P4 LEA R22, P1, R5.reuse, R185.reuse, 0x1 ;  /* 0x000000b905164211 */ /* 0x0c0fe400078208ff */
[CCC-:B------:R-:W-:Y:S02]  /*24620*/  @P6 LEA.HI.X R27, R5.reuse, R184.reuse, R3.reuse, 0x1, P0 ;  /* 0x000000b8051b6211 */ /* 0x1c0fe400000f0c03 */
[C---:B------:R-:W-:Y:S01]  /*24630*/  @P5 LEA.HI.X R25, R5.reuse, R184, R3, 0x1, P2 ;  /* 0x000000b805195211 */ /* 0x040fe200010f0c03 */
[----:B--2---:R-:W-:Y:S01]  /*24640*/  @P4 IMAD.MOV.U32 R29, RZ, RZ, R37 ;  /* 0x000000ffff1d4224 */ /* 0x004fe200078e0025 */
[----:B------:R-:W-:Y:S02]  /*24650*/  @P4 MOV R28, R36 ;  /* 0x00000024001c4202 */ /* 0x000fe40000000f00 */
[CCC-:B------:R-:W-:Y:S02]  /*24660*/  @P4 LEA.HI.X R23, R5.reuse, R184.reuse, R3.reuse, 0x1, P1 ;  /* 0x000000b805174211 */ /* 0x1c0fe400008f0c03 */
[C---:B------:R-:W-:Y:S01]  /*24670*/  @P3 LEA R4, P0, R5.reuse, R185, 0x1 ;  /* 0x000000b905043211 */ /* 0x040fe200078008ff */
[----:B------:R-:W-:Y:S01]  /*24680*/  @!PT LDS RZ, [RZ] ;  /* 0x00000000fffff984 */ /* 0x000fe20000000800 */
[----:B------:R-:W-:Y:S01]  /*24690*/  @!PT LDS RZ, [RZ] ;  /* 0x00000000fffff984 */ /* 0x000fe20000000800 */
[----:B------:R-:W-:Y:S01]  /*246a0*/  @!PT LDS RZ, [RZ] ;  /* 0x00000000fffff984 */ /* 0x000fe20000000800 */
[----:B------:R2:W-:Y:S03]  /*246b0*/  @P4 LDGSTS.E.BYPASS.LTC128B.128 [R240+0x14000], [R28.64+0x100] ;  /* 0x140001001cf04fae */ /* 0x0005e6000b901d44 */
[----:B------:R-:W-:Y:S02]  /*246c0*/  @P3 LEA.HI.X R5, R5, R184, R3, 0x1, P0 ;  /* 0x000000b805053211 */ /* 0x000fe400000f0c03 */
[----:B------:R-:W-:Y:S01]  /*246d0*/  @!P4 STS.128 [R240+0x14000], RZ ;  /* 0x014000fff000c388 */ /* 0x000fe20000000c00 */
[----:B------:R-:W-:Y:S02]  /*246e0*/  ISETP.GT.AND P0, PT, R241, R230, PT ;  /* 0x000000e6f100720c */ /* 0x000fe40003f04270 */
        /* <DEDUP_REMOVED lines=68> */
[----:B-1----:R-:W2:Y:S05]  /*24b30*/  LDSM.16.M88.4 R8, [R224+0x8000] ;  /* 0x00800000e008783b */ /* 0x002eaa0000000200 */
[----:B---3--:R-:W4:Y:S05]  /*24b40*/  LDSM.16.M88.4 R16, [R224+0x8800] ;  /* 0x00880000e010783b */ /* 0x008f2a0000000200 */
[----:B------:R-:W1:Y:S05]  /*24b50*/  LDSM.16.M88.4 R24, [R224+0x9000] ;  /* 0x00900000e018783b */ /* 0x000e6a0000000200 */
[----:B------:R-:W0:Y:S05]  /*24b60*/  LDGDEPBAR ;  /* 0x00000000000079af */ /* 0x000e2a0000000000 */
[----:B------:R-:W3:Y:S05]  /*24b70*/  LDSM.16.M88.4 R168, [R224+0x9800] ;  /* 0x00980000e0a8783b */ /* 0x000eea0000000200 */
[----:B------:R-:W-:Y:S05]  /*24b80*/  LDSM.16.M88.4 R172, [R223] ;  /* 0x00000000dfac783b */ /* 0x000fea0000000200 */
[----:B------:R-:W1:Y:S05]  /*24b90*/  LDSM.16.M88.4 R176, [R222] ;  /* 0x00000000deb0783b */ /* 0x000e6a0000000200 */
[----:B------:R-:W3:Y:S01]  /*24ba0*/  LDSM.16.M88.4 R180, [R214] ;  /* 0x00000000d6b4783b */ /* 0x000ee20000000200 */
[C---:B--2---:R-:W-:Y:S04]  /*24bb0*/  HMMA.16816.F32.BF16 R4, R32.reuse, R8, RZ ;  /* 0x000000082004723c */ /* 0x044fe800000418ff */
[----:B------:R-:W2:Y:S05]  /*24bc0*/  LDSM.16.M88.4 R184, [R213] ;  /* 0x00000000d5b8783b */ /* 0x000eaa0000000200 */
[----:B------:R-:W2:Y:S01]  /*24bd0*/  LDSM.16.M88.4 R188, [R212] ;  /* 0x00000000d4bc783b */ /* 0x000ea20000000200 */
[C---:B------:R-:W-:Y:S04]  /*24be0*/  HMMA.16816.F32.BF16 R8, R32.reuse, R10, RZ ;  /* 0x0000000a2008723c */ /* 0x040fe800000418ff */
[----:B------:R-:W-:Y:S04]  /*24bf0*/  LDSM.16.M88.4 R192, [R218+0x8800] ;  /* 0x00880000dac0783b */ /* 0x000fe80000000200 */
[C---:B----4-:R-:W-:Y:S01]  /*24c00*/  HMMA.16816.F32.BF16 R12, R32.reuse, R16, RZ ;  /* 0x00000010200c723c */ /* 0x050fe200000418ff */
[----:B------:R-:W-:Y:S05]  /*24c10*/  LDSM.16.M88.4 R196, [R211+0x800] ;  /* 0x00080000d3c4783b */ /* 0x000fea0000000200 */
[----:B------:R-:W4:Y:S02]  /*24c20*/  LD.E R3, [R164.64+0x18c] ;  /* 0x00018c04a4037980 */ /* 0x000f24000c101900 */
[C---:B------:R-:W-:Y:S08]  /*24c30*/  HMMA.16816.F32.BF16 R16, R32.reuse, R18, RZ ;  /* 0x000000122010723c */ /* 0x040ff000000418ff */
[C---:B-1----:R-:W-:Y:S08]  /*24c40*/  HMMA.16816.F32.BF16 R20, R32.reuse, R24, RZ ;  /* 0x000000182014723c */ /* 0x042ff000000418ff */
[C---:B------:R-:W-:Y:S08]  /*24c50*/  HMMA.16816.F32.BF16 R24, R32.reuse, R26, RZ ;  /* 0x0000001a2018723c */ /* 0x040ff000000418ff */
[C---:B---3--:R-:W-:Y:S08]  /*24c60*/  HMMA.16816.F32.BF16 R28, R32.reuse, R168, RZ ;  /* 0x000000a8201c723c */ /* 0x048ff000000418ff */
[----:B------:R-:W-:Y:S01]  /*24c70*/  HMMA.16816.F32.BF16 R32, R32, R170, RZ ;  /* 0x000000aa2020723c */ /* 0x000fe200000418ff */
[----:B------:R-:W-:Y:S07]  /*24c80*/  LDSM.16.M88.4 R168, [R221] ;  /* 0x00000000dda8783b */ /* 0x000fee0000000200 */
        /* <DEDUP_REMOVED lines=11> */
[----:B------:R-:W-:Y:S05]  /*24d40*/  LDSM.16.M88.4 R172, [R220] ;  /* 0x00000000dcac783b */ /* 0x000fea0000000200 */
[----:B------:R-:W2:Y:S02]  /*24d50*/  LDSM.16.M88.4 R188, [R211] ;  /* 0x00000000d3bc783b */ /* 0x000ea40000000200 */
[C---:B-1----:R-:W-:Y:S07]  /*24d60*/  HMMA.16816.F32.BF16 R4, R168.reuse, R176, R4 ;  /* 0x000000b0a804723c */ /* 0x042fee0000041804 */
[----:B------:R-:W-:Y:S01]  /*24d70*/  MOV R176, R36 ;  /* 0x0000002400b07202 */ /* 0x000fe20000000f00 */
[C---:B------:R-:W-:Y:S04]  /*24d80*/  HMMA.16816.F32.BF16 R8, R168.reuse, R178, R8 ;  /* 0x000000b2a808723c */ /* 0x040fe80000041808 */
[----:B------:R-:W-:Y:S02]  /*24d90*/  IMAD.MOV.U32 R177, RZ, RZ, R37 ;  /* 0x000000ffffb17224 */ /* 0x000fe400078e0025 */
[----:B------:R1:W5:Y:S02]  /*24da0*/  LDL.LU.64 R36, [R1] ;  /* 0x0000000001247983 */ /* 0x0003640000300a00 */
[C---:B------:R-:W-:Y:S07]  /*24db0*/  HMMA.16816.F32.BF16 R12, R168.reuse, R192, R12 ;  /* 0x000000c0a80c723c */ /* 0x040fee000004180c */
        /* <DEDUP_REMOVED lines=9> */
[C---:B--2---:R-:W-:Y:S07]  /*24e50*/  HMMA.16816.F32.BF16 R28, R168.reuse, R184, R28 ;  /* 0x000000b8a81c723c */ /* 0x044fee000004181c */
[----:B------:R-:W-:Y:S01]  /*24e60*/  MOV R184, R180 ;  /* 0x000000b400b87202 */ /* 0x000fe20000000f00 */
[----:B------:R-:W-:Y:S01]  /*24e70*/  HMMA.16816.F32.BF16 R32, R168, R186, R32 ;  /* 0x000000baa820723c */ /* 0x000fe20000041820 */
[----:B------:R-:W-:Y:S03]  /*24e80*/  LDSM.16.M88.4 R168, [R225+0x2000] ;  /* 0x00200000e1a8783b */ /* 0x000fe60000000200 */
[----:B------:R-:W-:Y:S02]  /*24e90*/  IMAD.MOV.U32 R185, RZ, RZ, R181 ;  /* 0x000000ffffb97224 */ /* 0x000fe400078e00b5 */
[----:B------:R-:W2:Y:S02]  /*24ea0*/  LDSM.16.M88.4 R180, [R224+0xa000] ;  /* 0x00a00000e0b4783b */ /* 0x000ea40000000200 */
        /* <DEDUP_REMOVED lines=9> */
[----:B------:R-:W2:Y:S02]  /*24f40*/  LDSM.16.M88.4 R188, [R224+0xb000] ;  /* 0x00b00000e0bc783b */ /* 0x000ea40000000200 */
[C---:B-1----:R-:W-:Y:S08]  /*24f50*/  HMMA.16816.F32.BF16 R20, R172.reuse, R176, R20 ;  /* 0x000000b0ac14723c */ /* 0x042ff00000041814 */
[C---:B------:R-:W-:Y:S01]  /*24f60*/  HMMA.16816.F32.BF16 R24, R172.reuse, R178, R24 ;  /* 0x000000b2ac18723c */ /* 0x040fe20000041818 */
[----:B------:R-:W-:Y:S07]  /*24f70*/  LDSM.16.M88.4 R176, [R223+0x2000] ;  /* 0x00200000dfb0783b */ /* 0x000fee0000000200 */
[C---:B---3--:R-:W-:Y:S08]  /*24f80*/  HMMA.16816.F32.BF16 R28, R172.reuse, R192, R28 ;  /* 0x000000c0ac1c723c */ /* 0x048ff0000004181c */
[----:B------:R-:W-:Y:S01]  /*24f90*/  HMMA.16816.F32.BF16 R32, R172, R194, R32 ;  /* 0x000000c2ac20723c */ /* 0x000fe20000041820 */
[----:B------:R-:W1:Y:S05]  /*24fa0*/  LDSM.16.M88.4 R172, [R224+0xb800] ;  /* 0x00b80000e0ac783b */ /* 0x000e6a0000000200 */
[----:B------:R-:W3:Y:S02]  /*24fb0*/  LDSM.16.M88.4 R192, [R210] ;  /* 0x00000000d2c0783b */ /* 0x000ee40000000200 */
[C---:B--2---:R-:W-:Y:S08]  /*24fc0*/  HMMA.16816.F32.BF16 R4, R168.reuse, R180, R4 ;  /* 0x000000b4a804723c */ /* 0x044ff00000041804 */
[C---:B------:R-:W-:Y:S01]  /*24fd0*/  HMMA.16816.F32.BF16 R8, R168.reuse, R182, R8 ;  /* 0x000000b6a808723c */ /* 0x040fe20000041808 */
[----:B------:R-:W2:Y:S07]  /*24fe0*/  LDSM.16.M88.4 R180, [R209] ;  /* 0x00000000d1b4783b */ /* 0x000eae0000000200 */
[C---:B------:R-:W-:Y:S07]  /*24ff0*/  HMMA.16816.F32.BF16 R12, R168.reuse, R184, R12 ;  /* 0x000000b8a80c723c */ /* 0x040fee000004180c */
[----:B------:R-:W-:Y:S01]  /*25000*/  MOV R184, R196 ;  /* 0x000000c400b87202 */ /* 0x000fe20000000f00 */
[C---:B------:R-:W-:Y:S04]  /*25010*/  HMMA.16816.F32.BF16 R16, R168.reuse, R186, R16 ;  /* 0x000000baa810723c */ /* 0x040fe80000041810 */
[----:B------:R-:W-:Y:S02]  /*25020*/  IMAD.MOV.U32 R185, RZ, RZ, R197 ;  /* 0x000000ffffb97224 */ /* 0x000fe400078e00c5 */
[----:B------:R-:W2:Y:S02]  /*25030*/  LDSM.16.M88.4 R196, [R208] ;  /* 0x00000000d0c4783b */ /* 0x000ea40000000200 */
[C---:B------:R-:W-:Y:S07]  /*25040*/  HMMA.16816.F32.BF16 R20, R168.reuse, R188, R20 ;  /* 0x000000bca814723c */ /* 0x040fee0000041814 */
[----:B------:R-:W-:Y:S01]  /*25050*/  MOV R188, R184 ;  /* 0x000000b800bc7202 */ /* 0x000fe20000000f00 */
[C---:B------:R-:W-:Y:S04]  /*25060*/  HMMA.16816.F32.BF16 R24, R168.reuse, R190, R24 ;  /* 0x000000bea818723c */ /* 0x040fe80000041818 */
[----:B------:R-:W-:Y:S02]  /*25070*/  IMAD.MOV.U32 R189, RZ, RZ, R185 ;  /* 0x000000ffffbd7224 */ /* 0x000fe400078e00b9 */
[----:B------:R-:W4:Y:S02]  /*25080*/  LDSM.16.M88.4 R184, [R207] ;  /* 0x00000000cfb8783b */ /* 0x000f240000000200 */
[C---:B-1----:R-:W-:Y:S08]  /*25090*/  HMMA.16816.F32.BF16 R28, R168.reuse, R172, R28 ;  /* 0x000000aca81c723c */ /* 0x042ff0000004181c */
[----:B------:R-:W-:Y:S01]  /*250a0*/  HMMA.16816.F32.BF16 R32, R168, R174, R32 ;  /* 0x000000aea820723c */ /* 0x000fe20000041820 */
[----:B------:R-:W-:Y:S05]  /*250b0*/  LDSM.16.M88.4 R168, [R221+0x2000] ;  /* 0x00200000dda8783b */ /* 0x000fea0000000200 */
[----:B------:R-:W1:Y:S02]  /*250c0*/  LDSM.16.M88.4 R172, [R218+0xa000] ;  /* 0x00a00000daac783b */ /* 0x000e640000000200 */
[C---:B---3--:R-:W-:Y:S08]  /*250d0*/  HMMA.16816.F32.BF16 R4, R176.reuse, R192, R4 ;  /* 0x000000c0b004723c */ /* 0x048ff00000041804 */
[C---:B------:R-:W-:Y:S01]  /*250e0*/  HMMA.16816.F32.BF16 R8, R176.reuse, R194, R8 ;  /* 0x000000c2b008723c */ /* 0x040fe20000041808 */
[----:B------:R-:W-:Y:S07]  /*250f0*/  LDSM.16.M88.4 R192, [R218+0xb800] ;  /* 0x00b80000dac0783b */ /* 0x000fee0000000200 */
[C---:B--2---:R-:W-:Y:S08]  /*25100*/  HMMA.16816.F32.BF16 R12, R176.reuse, R180, R12 ;  /* 0x000000b4b00c723c */ /* 0x044ff0000004180c */
[C---:B------:R-:W-:Y:S01]  /*25110*/  HMMA.16816.F32.BF16 R16, R176.reuse, R182, R16 ;  /* 0x000000b6b010723c */ /* 0x040fe20000041810 */
[----:B------:R-:W2:Y:S07]  /*25120*/  LDSM.16.M88.4 R180, [R218+0xa800] ;  /* 0x00a80000dab4783b */ /* 0x000eae0000000200 */
[C---:B------:R-:W-:Y:S07]  /*25130*/  HMMA.16816.F32.BF16 R20, R176.reuse, R196, R20 ;  /* 0x000000c4b014723c */ /* 0x040fee0000041814 */
[----:B------:R-:W-:Y:S01]  /*25140*/  MOV R196, R188 ;  /* 0x000000bc00c47202 */ /* 0x000fe20000000f00 */
[C---:B------:R-:W-:Y:S04]  /*25150*/  HMMA.16816.F32.BF16 R24, R176.reuse, R198, R24 ;  /* 0x000000c6b018723c */ /* 0x040fe80000041818 */
[----:B------:R-:W-:Y:S02]  /*25160*/  IMAD.MOV.U32 R197, RZ, RZ, R189 ;  /* 0x000000ffffc57224 */ /* 0x000fe400078e00bd */
[----:B------:R-:W3:Y:S02]  /*25170*/  LDSM.16.M88.4 R188, [R218+0xb000] ;  /* 0x00b00000dabc783b */ /* 0x000ee40000000200 */
[C---:B----4-:R-:W-:Y:S08]  /*25180*/  HMMA.16816.F32.BF16 R28, R176.reuse, R184, R28 ;  /* 0x000000b8b01c723c */ /* 0x050ff0000004181c */
[----:B------:R-:W-:Y:S01]  /*25190*/  HMMA.16816.F32.BF16 R32, R176, R186, R32 ;  /* 0x000000bab020723c */ /* 0x000fe20000041820 */
[----:B------:R-:W-:Y:S05]  /*251a0*/  LDSM.16.M88.4 R176, [R220+0x2000] ;  /* 0x00200000dcb0783b */ /* 0x000fea0000000200 */
[----:B------:R-:W4:Y:S02]  /*251b0*/  LDSM.16.M88.4 R184, [R211+0x2000] ;  /* 0x00200000d3b8783b */ /* 0x000f240000000200 */
        /* <DEDUP_REMOVED lines=12> */
[----:B------:R-:W3:Y:S02]  /*25280*/  LDSM.16.M88.4 R192, [R224+0xc000] ;  /* 0x00c00000e0c0783b */ /* 0x000ee40000000200 */
[C---:B----4-:R-:W-:Y:S07]  /*25290*/  HMMA.16816.F32.BF16 R4, R176.reuse, R184, R4 ;  /* 0x000000b8b004723c */ /* 0x050fee0000041804 */
[----:B------:R-:W-:Y:S01]  /*252a0*/  MOV R184, R196 ;  /* 0x000000c400b87202 */ /* 0x000fe20000000f00 */
[C---:B------:R-:W-:Y:S04]  /*252b0*/  HMMA.16816.F32.BF16 R8, R176.reuse, R186, R8 ;  /* 0x000000bab008723c */ /* 0x040fe80000041808 */
[----:B------:R-:W-:Y:S02]  /*252c0*/  IMAD.MOV.U32 R185, RZ, RZ, R197 ;  /* 0x000000ffffb97224 */ /* 0x000fe400078e00c5 */
[----:B------:R-:W4:Y:S02]  /*252d0*/  LDSM.16.M88.4 R196, [R224+0xc800] ;  /* 0x00c80000e0c4783b */ /* 0x000f240000000200 */
[C---:B-1----:R-:W-:Y:S07]  /*252e0*/  HMMA.16816.F32.BF16 R12, R176.reuse, R172, R12 ;  /* 0x000000acb00c723c */ /* 0x042fee000004180c */
[----:B------:R-:W-:Y:S01]  /*252f0*/  MOV R172, R184 ;  /* 0x000000b800ac7202 */ /* 0x000fe20000000f00 */
[C---:B------:R-:W-:Y:S04]  /*25300*/  HMMA.16816.F32.BF16 R16, R176.reuse, R174, R16 ;  /* 0x000000aeb010723c */ /* 0x040fe80000041810 */
[----:B------:R-:W-:Y:S02]  /*25310*/  IMAD.MOV.U32 R173, RZ, RZ, R185 ;  /* 0x000000ffffad7224 */ /* 0x000fe400078e00b9 */
[----:B------:R-:W1:Y:S02]  /*25320*/  LDSM.16.M88.4 R184, [R224+0xd000] ;  /* 0x00d00000e0b8783b */ /* 0x000e640000000200 */
[C---:B--2---:R-:W-:Y:S07]  /*25330*/  HMMA.16816.F32.BF16 R20, R176.reuse, R180, R20 ;  /* 0x000000b4b014723c */ /* 0x044fee0000041814 */
[----:B------:R-:W-:Y:S01]  /*25340*/  MOV R180, R172 ;  /* 0x000000ac00b47202 */ /* 0x000fe20000000f00 */
[C---:B------:R-:W-:Y:S04]  /*25350*/  HMMA.16816.F32.BF16 R24, R176.reuse, R182, R24 ;  /* 0x000000b6b018723c */ /* 0x040fe80000041818 */
[----:B------:R-:W-:Y:S02]  /*25360*/  IMAD.MOV.U32 R181, RZ, RZ, R173 ;  /* 0x000000ffffb57224 */ /* 0x000fe400078e00ad */
[----:B------:R-:W2:Y:S02]  /*25370*/  LDSM.16.M88.4 R172, [R224+0xd800] ;  /* 0x00d80000e0ac783b */ /* 0x000ea40000000200 */
[C---:B---3--:R-:W-:Y:S08]  /*25380*/  HMMA.16816.F32.BF16 R28, R176.reuse, R168, R28 ;  /* 0x000000a8b01c723c */ /* 0x048ff0000004181c */
[----:B------:R-:W-:Y:S01]  /*25390*/  HMMA.16816.F32.BF16 R32, R176, R170, R32 ;  /* 0x000000aab020723c */ /* 0x000fe20000041820 */
[----:B------:R-:W-:Y:S05]  /*253a0*/  LDSM.16.M88.4 R168, [R223+0x4000] ;  /* 0x00400000dfa8783b */ /* 0x000fea0000000200 */
[----:B------:R-:W3:Y:S02]  /*253b0*/  LDSM.16.M88.4 R176, [R206] ;  /* 0x00000000ceb0783b */ /* 0x000ee40000000200 */
[C---:B------:R-:W-:Y:S07]  /*253c0*/  HMMA.16816.F32.BF16 R4, R188.reuse, R192, R4 ;  /* 0x000000c0bc04723c */ /* 0x040fee0000041804 */
[----:B------:R-:W-:Y:S01]  /*253d0*/  MOV R192, R180 ;  /* 0x000000b400c07202 */ /* 0x000fe20000000f00 */
[C---:B------:R-:W-:Y:S04]  /*253e0*/  HMMA.16816.F32.BF16 R8, R188.reuse, R194, R8 ;  /* 0x000000c2bc08723c */ /* 0x040fe80000041808 */
[----:B------:R-:W-:Y:S02]  /*253f0*/  IMAD.MOV.U32 R193, RZ, RZ, R181 ;  /* 0x000000ffffc17224 */ /* 0x000fe400078e00b5 */
[----:B------:R-:W3:Y:S02]  /*25400*/  LDSM.16.M88.4 R180, [R205] ;  /* 0x00000000cdb4783b */ /* 0x000ee40000000200 */
[C---:B----4-:R-:W-:Y:S07]  /*25410*/  HMMA.16816.F32.BF16 R12, R188.reuse, R196, R12 ;  /* 0x000000c4bc0c723c */ /* 0x050fee000004180c */
[----:B------:R-:W-:Y:S01]  /*25420*/  MOV R196, R192 ;  /* 0x000000c000c47202 */ /* 0x000fe20000000f00 */
[C---:B------:R-:W-:Y:S04]  /*25430*/  HMMA.16816.F32.BF16 R16, R188.reuse, R198, R16 ;  /* 0x000000c6bc10723c */ /* 0x040fe80000041810 */
[----:B------:R-:W-:Y:S02]  /*25440*/  IMAD.MOV.U32 R197, RZ, RZ, R193 ;  /* 0x000000ffffc57224 */ /* 0x000fe400078e00c1 */
[----:B------:R-:W4:Y:S02]  /*25450*/  LDSM.16.M88.4 R192, [R204] ;  /* 0x00000000ccc0783b */ /* 0x000f240000000200 */
[C---:B-1----:R-:W-:Y:S07]  /*25460*/  HMMA.16816.F32.BF16 R20, R188.reuse, R184, R20 ;  /* 0x000000b8bc14723c */ /* 0x042fee0000041814 */
[----:B------:R-:W-:Y:S01]  /*25470*/  MOV R184, R196 ;  /* 0x000000c400b87202 */ /* 0x000fe20000000f00 */
[C---:B------:R-:W-:Y:S04]  /*25480*/  HMMA.16816.F32.BF16 R24, R188.reuse, R186, R24 ;  /* 0x000000babc18723c */ /* 0x040fe80000041818 */
[----:B------:R-:W-:Y:S02]  /*25490*/  IMAD.MOV.U32 R185, RZ, RZ, R197 ;  /* 0x000000ffffb97224 */ /* 0x000fe400078e00c5 */
[----:B------:R-:W1:Y:S02]  /*254a0*/  LDSM.16.M88.4 R196, [R203] ;  /* 0x00000000cbc4783b */ /* 0x000e640000000200 */
[C---:B--2---:R-:W-:Y:S08]  /*254b0*/  HMMA.16816.F32.BF16 R28, R188.reuse, R172, R28 ;  /* 0x000000acbc1c723c */ /* 0x044ff0000004181c */
[----:B------:R-:W-:Y:S01]  /*254c0*/  HMMA.16816.F32.BF16 R32, R188, R174, R32 ;  /* 0x000000aebc20723c */ /* 0x000fe20000041820 */
[----:B------:R-:W-:Y:S06]  /*254d0*/  LDSM.16.M88.4 R172, [R221+0x4000] ;  /* 0x00400000ddac783b */ /* 0x000fec0000000200 */
[----:B------:R-:W-:Y:S01]  /*254e0*/  MOV R190, R184 ;  /* 0x000000b800be7202 */ /* 0x000fe20000000f00 */
[C---:B---3--:R-:W-:Y:S05]  /*254f0*/  HMMA.16816.F32.BF16 R4, R168.reuse, R176, R4 ;  /* 0x000000b0a804723c */ /* 0x048fea0000041804 */
[----:B------:R-:W-:Y:S02]  /*25500*/  IMAD.MOV.U32 R191, RZ, RZ, R185 ;  /* 0x000000ffffbf7224 */ /* 0x000fe400078e00b9 */
[----:B------:R-:W2:Y:S01]  /*25510*/  LDSM.16.M88.4 R184, [R218+0xc000] ;  /* 0x00c00000dab8783b */ /* 0x000ea20000000200 */
[C---:B------:R-:W-:Y:S04]  /*25520*/  HMMA.16816.F32.BF16 R8, R168.reuse, R178, R8 ;  /* 0x000000b2a808723c */ /* 0x040fe80000041808 */
[----:B------:R-:W3:Y:S04]  /*25530*/  LDSM.16.M88.4 R176, [R218+0xc800] ;  /* 0x00c80000dab0783b */ /* 0x000ee80000000200 */
[C---:B------:R-:W-:Y:S08]  /*25540*/  HMMA.16816.F32.BF16 R12, R168.reuse, R180, R12 ;  /* 0x000000b4a80c723c */ /* 0x040ff0000004180c */
[C---:B------:R-:W-:Y:S01]  /*25550*/  HMMA.16816.F32.BF16 R16, R168.reuse, R182, R16 ;  /* 0x000000b6a810723c */ /* 0x040fe20000041810 */
[----:B------:R-:W3:Y:S07]  /*25560*/  LDSM.16.M88.4 R180, [R218+0xd000] ;  /* 0x00d00000dab4783b */ /* 0x000eee0000000200 */
[C---:B----4-:R-:W-:Y:S08]  /*25570*/  HMMA.16816.F32.BF16 R20, R168.reuse, R192, R20 ;  /* 0x000000c0a814723c */ /* 0x050ff00000041814 */
[C---:B------:R-:W-:Y:S01]  /*25580*/  HMMA.16816.F32.BF16 R24, R168.reuse, R194, R24 ;  /* 0x000000c2a818723c */ /* 0x040fe20000041818 */
[----:B------:R-:W-:Y:S07]  /*25590*/  LDSM.16.M88.4 R192, [R211+0x4000] ;  /* 0x00400000d3c0783b */ /* 0x000fee0000000200 */
[C---:B-1----:R-:W-:Y:S07]  /*255a0*/  HMMA.16816.F32.BF16 R28, R168.reuse, R196, R28 ;  /* 0x000000c4a81c723c */ /* 0x042fee000004181c */
[----:B------:R-:W-:Y:S01]  /*255b0*/  MOV R196, R190 ;  /* 0x000000be00c47202 */ /* 0x000fe20000000f00 */
[----:B------:R-:W-:Y:S01]  /*255c0*/  HMMA.16816.F32.BF16 R32, R168, R198, R32 ;  /* 0x000000c6a820723c */ /* 0x000fe20000041820 */
[----:B------:R-:W1:Y:S03]  /*255d0*/  LDSM.16.M88.4 R168, [R218+0xd800] ;  /* 0x00d80000daa8783b */ /* 0x000e660000000200 */
[----:B------:R-:W-:Y:S02]  /*255e0*/  IMAD.MOV.U32 R197, RZ, RZ, R191 ;  /* 0x000000ffffc57224 */ /* 0x000fe400078e00bf */
[----:B------:R-:W4:Y:S02]  /*255f0*/  LDSM.16.M88.4 R188, [R220+0x4000] ;  /* 0x00400000dcbc783b */ /* 0x000f240000000200 */
[C---:B--2---:R-:W-:Y:S07]  /*25600*/  HMMA.16816.F32.BF16 R4, R172.reuse, R184, R4 ;  /* 0x000000b8ac04723c */ /* 0x044fee0000041804 */
[----:B------:R-:W-:Y:S01]  /*25610*/  MOV R184, R196 ;  /* 0x000000c400b87202 */ /* 0x000fe20000000f00 */
[C---:B------:R-:W-:Y:S04]  /*25620*/  HMMA.16816.F32.BF16 R8, R172.reuse, R186, R8 ;  /* 0x000000baac08723c */ /* 0x040fe80000041808 */
[----:B------:R-:W-:Y:S02]  /*25630*/  IMAD.MOV.U32 R185, RZ, RZ, R197 ;  /* 0x000000ffffb97224 */ /* 0x000fe400078e00c5 */
[----:B------:R-:W2:Y:S02]  /*25640*/  LDSM.16.M88.4 R196, [R211+0x4800] ;  /* 0x00480000d3c4783b */ /* 0x000ea40000000200 */
        /* <DEDUP_REMOVED lines=8> */
[----:B------:R-:W1:Y:S05]  /*256d0*/  LDSM.16.M88.4 R168, [R211+0x5800] ;  /* 0x00580000d3a8783b */ /* 0x000e6a0000000200 */
[----:B------:R-:W1:Y:S02]  /*256e0*/  LDSM.16.M88.4 R172, [R225+0x6000] ;  /* 0x00600000e1ac783b */ /* 0x000e640000000200 */
[C---:B----4-:R-:W-:Y:S07]  /*256f0*/  HMMA.16816.F32.BF16 R4, R188.reuse, R192, R4 ;  /* 0x000000c0bc04723c */ /* 0x050fee0000041804 */
[----:B------:R-:W-:Y:S01]  /*25700*/  MOV R192, R184 ;  /* 0x000000b800c07202 */ /* 0x000fe20000000f00 */
[C---:B------:R-:W-:Y:S04]  /*25710*/  HMMA.16816.F32.BF16 R8, R188.reuse, R194, R8 ;  /* 0x000000c2bc08723c */ /* 0x040fe80000041808 */
[----:B------:R-:W-:Y:S02]  /*25720*/  IMAD.MOV.U32 R193, RZ, RZ, R185 ;  /* 0x000000ffffc17224 */ /* 0x000fe400078e00b9 */
[----:B------:R-:W4:Y:S02]  /*25730*/  LDSM.16.M88.4 R184, [R224+0xe800] ;  /* 0x00e80000e0b8783b */ /* 0x000f240000000200 */
[C---:B--2---:R-:W-:Y:S07]  /*25740*/  HMMA.16816.F32.BF16 R12, R188.reuse, R196, R12 ;  /* 0x000000c4bc0c723c */ /* 0x044fee000004180c */
[----:B------:R-:W-:Y:S01]  /*25750*/  MOV R196, R192 ;  /* 0x000000c000c47202 */ /* 0x000fe20000000f00 */
[C---:B------:R-:W-:Y:S04]  /*25760*/  HMMA.16816.F32.BF16 R16, R188.reuse, R198, R16 ;  /* 0x000000c6bc10723c */ /* 0x040fe80000041810 */
[----:B------:R-:W-:Y:S02]  /*25770*/  IMAD.MOV.U32 R197, RZ, RZ, R193 ;  /* 0x000000ffffc57224 */ /* 0x000fe400078e00c1 */
[----:B------:R-:W2:Y:S02]  /*25780*/  LDSM.16.M88.4 R192, [R224+0xf000] ;  /* 0x00f00000e0c0783b */ /* 0x000ea40000000200 */
[C---:B---3--:R-:W-:Y:S07]  /*25790*/  HMMA.16816.F32.BF16 R20, R188.reuse, R176, R20 ;  /* 0x000000b0bc14723c */ /* 0x048fee0000041814 */
[----:B------:R-:W-:Y:S01]  /*257a0*/  MOV R176, R196 ;  /* 0x000000c400b07202 */ /* 0x000fe20000000f00 */
[C---:B------:R-:W-:Y:S04]  /*257b0*/  HMMA.16816.F32.BF16 R24, R188.reuse, R178, R24 ;  /* 0x000000b2bc18723c */ /* 0x040fe80000041818 */
[----:B------:R-:W-:Y:S02]  /*257c0*/  IMAD.MOV.U32 R177, RZ, RZ, R197 ;  /* 0x000000ffffb17224 */ /* 0x000fe400078e00c5 */
[----:B------:R-:W3:Y:S02]  /*257d0*/  LDSM.16.M88.4 R196, [R224+0xf800] ;  /* 0x00f80000e0c4783b */ /* 0x000ee40000000200 */
[C---:B-1----:R-:W-:Y:S08]  /*257e0*/  HMMA.16816.F32.BF16 R28, R188.reuse, R168, R28 ;  /* 0x000000a8bc1c723c */ /* 0x042ff0000004181c */
[----:B------:R-:W-:Y:S01]  /*257f0*/  HMMA.16816.F32.BF16 R32, R188, R170, R32 ;  /* 0x000000aabc20723c */ /* 0x000fe20000041820 */
[----:B------:R-:W-:Y:S06]  /*25800*/  LDSM.16.M88.4 R168, [R223+0x6000] ;  /* 0x00600000dfa8783b */ /* 0x000fec0000000200 */
[----:B------:R-:W-:Y:S01]  /*25810*/  MOV R190, R176 ;  /* 0x000000b000be7202 */ /* 0x000fe20000000f00 */
[C---:B------:R-:W-:Y:S05]  /*25820*/  HMMA.16816.F32.BF16 R4, R172.reuse, R180, R4 ;  /* 0x000000b4ac04723c */ /* 0x040fea0000041804 */
[----:B------:R-:W-:Y:S02]  /*25830*/  IMAD.MOV.U32 R191, RZ, RZ, R177 ;  /* 0x000000ffffbf7224 */ /* 0x000fe400078e00b1 */
[----:B------:R-:W1:Y:S01]  /*25840*/  LDSM.16.M88.4 R176, [R202] ;  /* 0x00000000cab0783b */ /* 0x000e620000000200 */
[C---:B------:R-:W-:Y:S04]  /*25850*/  HMMA.16816.F32.BF16 R8, R172.reuse, R182, R8 ;  /* 0x000000b6ac08723c */ /* 0x040fe80000041808 */
[----:B------:R-:W1:Y:S04]  /*25860*/  LDSM.16.M88.4 R180, [R201] ;  /* 0x00000000c9b4783b */ /* 0x000e680000000200 */
[C---:B----4-:R-:W-:Y:S08]  /*25870*/  HMMA.16816.F32.BF16 R12, R172.reuse, R184, R12 ;  /* 0x000000b8ac0c723c */ /* 0x050ff0000004180c */
[C---:B------:R-:W-:Y:S01]  /*25880*/  HMMA.16816.F32.BF16 R16, R172.reuse, R186, R16 ;  /* 0x000000baac10723c */ /* 0x040fe20000041810 */
[----:B------:R-:W4:Y:S07]  /*25890*/  LDSM.16.M88.4 R184, [R200] ;  /* 0x00000000c8b8783b */ /* 0x000f2e0000000200 */
[C---:B--2---:R-:W-:Y:S07]  /*258a0*/  HMMA.16816.F32.BF16 R20, R172.reuse, R192, R20 ;  /* 0x000000c0ac14723c */ /* 0x044fee0000041814 */
[----:B------:R-:W-:Y:S01]  /*258b0*/  MOV R192, R190 ;  /* 0x000000be00c07202 */ /* 0x000fe20000000f00 */
[C---:B------:R-:W-:Y:S04]  /*258c0*/  HMMA.16816.F32.BF16 R24, R172.reuse, R194, R24 ;  /* 0x000000c2ac18723c */ /* 0x040fe80000041818 */
[----:B------:R-:W-:Y:S02]  /*258d0*/  IMAD.MOV.U32 R193, RZ, RZ, R191 ;  /* 0x000000ffffc17224 */ /* 0x000fe400078e00bf */
[----:B------:R-:W2:Y:S02]  /*258e0*/  LDSM.16.M88.4 R188, [R167] ;  /* 0x00000000a7bc783b */ /* 0x000ea40000000200 */
[C---:B---3--:R-:W-:Y:S07]  /*258f0*/  HMMA.16816.F32.BF16 R28, R172.reuse, R196, R28 ;  /* 0x000000c4ac1c723c */ /* 0x048fee000004181c */
        /* <DEDUP_REMOVED lines=14> */
[C---:B--2---:R-:W-:Y:S08]  /*259e0*/  HMMA.16816.F32.BF16 R28, R168.reuse, R188, R28 ;  /* 0x000000bca81c723c */ /* 0x044ff0000004181c */
[----:B------:R-:W-:Y:S01]  /*259f0*/  HMMA.16816.F32.BF16 R32, R168, R190, R32 ;  /* 0x000000bea820723c */ /* 0x000fe20000041820 */
[----:B------:R-:W2:Y:S05]  /*25a00*/  LDSM.16.M88.4 R168, [R218+0xf800] ;  /* 0x00f80000daa8783b */ /* 0x000eaa0000000200 */
[----:B------:R-:W4:Y:S02]  /*25a10*/  LDSM.16.M88.4 R188, [R211+0x6000] ;  /* 0x00600000d3bc783b */ /* 0x000f240000000200 */
[C---:B---3--:R-:W-:Y:S08]  /*25a20*/  HMMA.16816.F32.BF16 R4, R172.reuse, R192, R4 ;  /* 0x000000c0ac04723c */ /* 0x048ff00000041804 */
[C---:B------:R-:W-:Y:S08]  /*25a30*/  HMMA.16816.F32.BF16 R8, R172.reuse, R194, R8 ;  /* 0x000000c2ac08723c */ /* 0x040ff00000041808 */
[C---:B-1----:R-:W-:Y:S08]  /*25a40*/  HMMA.16816.F32.BF16 R12, R172.reuse, R176, R12 ;  /* 0x000000b0ac0c723c */ /* 0x042ff0000004180c */
[C---:B------:R-:W-:Y:S08]  /*25a50*/  HMMA.16816.F32.BF16 R16, R172.reuse, R178, R16 ;  /* 0x000000b2ac10723c */ /* 0x040ff00000041810 */
[C---:B------:R-:W-:Y:S08]  /*25a60*/  HMMA.16816.F32.BF16 R20, R172.reuse, R180, R20 ;  /* 0x000000b4ac14723c */ /* 0x040ff00000041814 */
[C---:B------:R-:W-:Y:S08]  /*25a70*/  HMMA.16816.F32.BF16 R24, R172.reuse, R182, R24 ;  /* 0x000000b6ac18723c */ /* 0x040ff00000041818 */
[C---:B--2---:R-:W-:Y:S08]  /*25a80*/  HMMA.16816.F32.BF16 R28, R172.reuse, R168, R28 ;  /* 0x000000a8ac1c723c */ /* 0x044ff0000004181c */
[----:B------:R-:W-:Y:S01]  /*25a90*/  HMMA.16816.F32.BF16 R32, R172, R170, R32 ;  /* 0x000000aaac20723c */ /* 0x000fe20000041820 */
[----:B------:R-:W1:Y:S07]  /*25aa0*/  LDSM.16.M88.4 R168, [R211+0x6800] ;  /* 0x00680000d3a8783b */ /* 0x000e6e0000000200 */
[C---:B----4-:R-:W-:Y:S08]  /*25ab0*/  HMMA.16816.F32.BF16 R4, R184.reuse, R188, R4 ;  /* 0x000000bcb804723c */ /* 0x050ff00000041804 */
        /* <DEDUP_REMOVED lines=23> */
[----:B------:R2:W2:Y:S10]  /*25c30*/  MUFU.TANH R170, R12 ;  /* 0x0000000c00aa7308 */ /* 0x0004b40000002400 */
[----:B------:R3:W3:Y:S01]  /*25c40*/  MUFU.TANH R171, R13 ;  /* 0x0000000d00ab7308 */ /* 0x0006e20000002400 */
[----:B-1----:R-:W1:Y:S01]  /*25c50*/  LDSM.16.M88.4 R8, [R211+0x7800] ;  /* 0x00780000d308783b */ /* 0x002e620000000200 */
[----:B------:R-:W-:Y:S04]  /*25c60*/  DEPBAR.LE SB0, 0x0 ;  /* 0x000080000000791a */ /* 0x000fe80000000000 */
[----:B------:R-:W-:Y:S01]  /*25c70*/  BAR.SYNC.DEFER_BLOCKING 0x0 ;  /* 0x0000000000007b1d */ /* 0x000fe20000010000 */
[C---:B----4-:R-:W-:Y:S05]  /*25c80*/  HMMA.16816.F32.BF16 R20, R184.reuse, R4, R20 ;  /* 0x00000004b814723c */ /* 0x050fea0000041814 */
[-C--:B--2---:R-:W-:Y:S02]  /*25c90*/  FMUL.FTZ R12, R14, R3.reuse ;  /* 0x000000030e0c7220 */ /* 0x084fe40000410000 */
[-C--:B------:R-:W-:Y:S01]  /*25ca0*/  FMUL.FTZ R14, R16, R3.reuse ;  /* 0x00000003100e7220 */ /* 0x080fe20000410000 */
[C---:B------:R-:W-:Y:S03]  /*25cb0*/  HMMA.16816.F32.BF16 R24, R184.reuse, R6, R24 ;  /* 0x00000006b818723c */ /* 0x040fe60000041818 */
[----:B------:R-:W2:Y:S01]  /*25cc0*/  MUFU.TANH R12, R12 ;  /* 0x0000000c000c7308 */ /* 0x000ea20000002400 */
[-C--:B------:R-:W-:Y:S02]  /*25cd0*/  FMUL.FTZ R4, R18, R3.reuse ;  /* 0x0000000312047220 */ /* 0x080fe40000410000 */
[-C--:B---3--:R-:W-:Y:S02]  /*25ce0*/  FMUL.FTZ R13, R15, R3.reuse ;  /* 0x000000030f0d7220 */ /* 0x088fe40000410000 */
[-C--:B------:R-:W-:Y:S04]  /*25cf0*/  FMUL.FTZ R15, R17, R3.reuse ;  /* 0x00000003110f7220 */ /* 0x080fe80000410000 */
[-C--:B------:R-:W-:Y:S01]  /*25d00*/  FMUL.FTZ R5, R19, R3.reuse ;  /* 0x0000000313057220 */ /* 0x080fe20000410000 */
[----:B------:R-:W3:Y:S03]  /*25d10*/  MUFU.TANH R13, R13 ;  /* 0x0000000d000d7308 */ /* 0x000ee60000002400 */
[-C--:B------:R-:W-:Y:S02]  /*25d20*/  FMUL.FTZ R16, R20, R3.reuse ;  /* 0x0000000314107220 */ /* 0x080fe40000410000 */
[-C--:B------:R-:W-:Y:S02]  /*25d30*/  FMUL.FTZ R18, R21, R3.reuse ;  /* 0x0000000315127220 */ /* 0x080fe40000410000 */
[-C--:B------:R-:W-:Y:S02]  /*25d40*/  FMUL.FTZ R17, R22, R3.reuse ;  /* 0x0000000316117220 */ /* 0x080fe40000410000 */
[-C--:B------:R-:W-:Y:S01]  /*25d50*/  FMUL.FTZ R6, R23, R3.reuse ;  /* 0x0000000317067220 */ /* 0x080fe20000410000 */
[----:B------:R-:W4:Y:S01]  /*25d60*/  MUFU.TANH R14, R14 ;  /* 0x0000000e000e7308 */ /* 0x000f220000002400 */
[-C--:B------:R-:W-:Y:S01]  /*25d70*/  FMUL.FTZ R19, R24, R3.reuse ;  /* 0x0000000318137220 */ /* 0x080fe20000410000 */
[C---:B-1----:R-:W-:Y:S03]  /*25d80*/  HMMA.16816.F32.BF16 R28, R184.reuse, R8, R28 ;  /* 0x00000008b81c723c */ /* 0x042fe6000004181c */
[-C--:B------:R-:W-:Y:S02]  /*25d90*/  FMUL.FTZ R20, R25, R3.reuse ;  /* 0x0000000319147220 */ /* 0x080fe40000410000 */
[-C--:B------:R-:W-:Y:S03]  /*25da0*/  FMUL.FTZ R7, R27, R3.reuse ;  /* 0x000000031b077220 */ /* 0x080fe60000410000 */
[----:B------:R-:W1:Y:S01]  /*25db0*/  MUFU.TANH R15, R15 ;  /* 0x0000000f000f7308 */ /* 0x000e620000002400 */
[----:B------:R-:W-:Y:S03]  /*25dc0*/  HMMA.16816.F32.BF16 R32, R184, R10, R32 ;  /* 0x0000000ab820723c */ /* 0x000fe60000041820 */
[-C--:B------:R-:W-:Y:S04]  /*25dd0*/  FMUL.FTZ R8, R26, R3.reuse ;  /* 0x000000031a087220 */ /* 0x080fe80000410000 */
[----:B------:R-:W-:Y:S01]  /*25de0*/  MOV R185, R196 ;  /* 0x000000c400b97202 */ /* 0x000fe20000000f00 */
[----:B------:R-:W-:Y:S01]  /*25df0*/  IMAD.MOV.U32 R184, RZ, RZ, R197 ;  /* 0x000000ffffb87224 */ /* 0x000fe200078e00c5 */
[----:B------:R-:W1:Y:S06]  /*25e00*/  MUFU.TANH R4, R4 ;  /* 0x0000000400047308 */ /* 0x000e6c0000002400 */
        /* <DEDUP_REMOVED lines=91> */
[----:B------:R-:W-:Y:S02]  /*263c0*/  IMAD R10, R34, R22, R10 ;  /* 0x00000016220a7224 */ /* 0x000fe400078e020a */
[----:B------:R-:W-:Y:S02]  /*263d0*/  IMAD.MOV.U32 R29, RZ, RZ, R32 ;  /* 0x000000ffff1d7224 */ /* 0x000fe400078e0020 */
[----:B------:R-:W-:Y:S01]  /*263e0*/  IMAD.IADD R9, R33, 0x1, R10 ;  /* 0x0000000121097824 */ /* 0x000fe200078e020a */
[----:B------:R-:W-:-:S05]  /*263f0*/  BRA `(.L_x_8835) ;  /* 0x0000004000007947 */ /* 0x000fca0003800000 */
.L_x_8834:
[----:B------:R-:W-:Y:S02]  /*26400*/  ULDC.64 UR4, c[0x0][0x118] ;  /* 0x0000460000047ab9 */ /* 0x000fe40000000a00 */
[----:B------:R-:W2:Y:S02]  /*26410*/  LD.E R29, [R164.64+0x38] ;  /* 0x00003804a41d7980 */ /* 0x000ea4000c101900 */
[----:B--2---:R-:W-:Y:S04]  /*26420*/  LEA R29, -R29, RZ, 0x6 ;  /* 0x000000ff1d1d7211 */ /* 0x004fe800078e31ff */
[----:B------:R-:W-:Y:S02]  /*26430*/  SHF.R.S32.HI R9, RZ, 0x1f, R29 ;  /* 0x0000001fff097819 */ /* 0x000fe4000001141d */
.L_x_8835:
[----:B------:R-:W-:Y:S05]  /*26440*/  BSYNC B0 ;  /* 0x0000000000007941 */ /* 0x000fea0003800000 */
.L_x_8833:
        /* <DEDUP_REMOVED lines=116> */
.L_x_8832:
[----:B--234-:R-:W-:Y:S05]  /*26b90*/  BSYNC B1 ;  /* 0x0000000000017941 */ /* 0x01cfea0003800000 */
.L_x_8831:
[----:B------:R-:W2:Y:S01]  /*26ba0*/  S2R R33, SR_TID.X ;  /* 0x0000000000217919 */ /* 0x000ea20000002100 */
[----:B------:R-:W-:Y:S07]  /*26bb0*/  ULDC.64 UR4, c[0x0][0x118] ;  /* 0x0000460000047ab9 */ /* 0x000fee0000000a00 */
[----:B------:R3:W4:Y:S01]  /*26bc0*/  LD.E R165, [R164.64+0xdc] ;  /* 0x0000dc04a4a57980 */ /* 0x000722000c101900 */
[----:B--2---:R-:W-:Y:S04]  /*26bd0*/  SHF.L.U32 R33, R33, 0x1, RZ ;  /* 0x0000000121217819 */ /* 0x004fe800000006ff */
[----:B------:R-:W-:Y:S05]  /*26be0*/  LOP3.LUT R33, R33, 0x6, RZ, 0xc0, !PT ;  /* 0x0000000621217812 */ /* 0x000fea00078ec0ff */
[----:B------:R-:W-:Y:S04]  /*26bf0*/  IMAD R33, R241, 0x40, R33 ;  /* 0x00000040f1217824 */ /* 0x000fe800078e0221 */
[----:B------:R-:W-:Y:S01]  /*26c00*/  IMAD.IADD R23, R246, 0x1, -R33 ;  /* 0x00000001f6177824 */ /* 0x000fe200078e0a21 */
[C---:B------:R-:W-:Y:S02]  /*26c10*/  IADD3 R177, R33.reuse, 0x20, RZ ;  /* 0x0000002021b17810 */ /* 0x040fe40007ffe0ff */
[C---:B------:R-:W-:Y:S02]  /*26c20*/  IADD3 R34, R33.reuse, 0x1, RZ ;  /* 0x0000000121227810 */ /* 0x040fe40007ffe0ff */
[----:B------:R-:W-:Y:S01]  /*26c30*/  IADD3 R31, R33, 0x8, RZ ;  /* 0x00000008211f7810 */ /* 0x000fe20007ffe0ff */
[----:B------:R-:W-:Y:S01]  /*26c40*/  IMAD.IADD R35, R249, 0x1, -R177 ;  /* 0x00000001f9237824 */ /* 0x000fe200078e0ab1 */
[----:B------:R-:W-:Y:S02]  /*26c50*/  IADD3 R10, R33, 0x10, RZ ;  /* 0x00000010210a7810 */ /* 0x000fe40007ffe0ff */
[C---:B------:R-:W-:Y:S01]  /*26c60*/  IADD3 R32, R249.reuse, -R33, RZ ;  /* 0x80000021f9207210 */ /* 0x040fe20007ffe0ff */
[C---:B------:R-:W-:Y:S01]  /*26c70*/  IMAD.IADD R187, R249.reuse, 0x1, -R31 ;  /* 0x00000001f9bb7824 */ /* 0x040fe200078e0a1f */
[----:B------:R-:W-:Y:S01]  /*26c80*/  IABS R181, R35 ;  /* 0x0000002300b57213 */ /* 0x000fe20000000000 */
[----:B------:R-:W-:Y:S01]  /*26c90*/  IMAD.IADD R191, R249, 0x1, -R10 ;  /* 0x00000001f9bf7824 */ /* 0x000fe200078e0a0a */
[----:B------:R-:W-:Y:S02]  /*26ca0*/  IADD3 R35, R33, 0x21, RZ ;  /* 0x0000002121237810 */ /* 0x000fe40007ffe0ff */
[CC--:B------:R-:W-:Y:S02]  /*26cb0*/  ISETP.GE.AND P0, PT, R34.reuse, R245.reuse, PT ;  /* 0x000000f52200720c */ /* 0x0c0fe40003f06270 */
[-C--:B------:R-:W-:Y:S01]  /*26cc0*/  ISETP.GE.AND P3, PT, R34, R248.reuse, PT ;  /* 0x000000f82200720c */ /* 0x080fe20003f66270 */
[----:B---3--:R-:W-:Y:S01]  /*26cd0*/  IMAD.IADD R164, R249, 0x1, -R35 ;  /* 0x00000001f9a47824 */ /* 0x008fe200078e0a23 */
[C---:B------:R-:W-:Y:S01]  /*26ce0*/  ISETP.GE.AND P1, PT, R31.reuse, R248, PT ;  /* 0x000000f81f00720c */ /* 0x040fe20003f26270 */
[----:B------:R-:W2:Y:S01]  /*26cf0*/  I2F R181, R181 ;  /* 0x000000b500b57306 */ /* 0x000ea20000201400 */
[----:B------:R-:W-:Y:S02]  /*26d00*/  IADD3 R178, R246, -R10, RZ ;  /* 0x8000000af6b27210 */ /* 0x000fe40007ffe0ff */
[----:B------:R-:W-:Y:S02]  /*26d10*/  IABS R164, R164 ;  /* 0x000000a400a47213 */ /* 0x000fe40000000000 */
[----:B------:R-:W-:Y:S02]  /*26d20*/  ISETP.GE.AND P5, PT, R31, R245, PT ;  /* 0x000000f51f00720c */ /* 0x000fe40003fa6270 */
[----:B------:R-:W-:Y:S02]  /*26d30*/  ISETP.GE.OR P0, PT, R34, R244, !P0 ;  /* 0x000000f42200720c */ /* 0x000fe40004706670 */
[----:B------:R-:W-:Y:S02]  /*26d40*/  IABS R32, R32 ;  /* 0x0000002000207213 */ /* 0x000fe40000000000 */
[-C--:B------:R-:W-:Y:S02]  /*26d50*/  IADD3 R9, R249, -R34.reuse, RZ ;  /* 0x80000022f9097210 */ /* 0x080fe40007ffe0ff */
[----:B------:R-:W-:Y:S02]  /*26d60*/  IADD3 R188, R246, -R34, RZ ;  /* 0x80000022f6bc7210 */ /* 0x000fe40007ffe0ff */
[-C--:B------:R-:W-:Y:S01]  /*26d70*/  ISETP.GE.OR P3, PT, R34, R247.reuse, !P3 ;  /* 0x000000f72200720c */ /* 0x080fe20005f66670 */
[----:B------:R-:W3:Y:S01]  /*26d80*/  I2F R32, R32 ;  /* 0x0000002000207306 */ /* 0x000ee20000201400 */
[C---:B------:R-:W-:Y:S02]  /*26d90*/  ISETP.GE.OR P1, PT, R31.reuse, R247, !P1 ;  /* 0x000000f71f00720c */ /* 0x040fe40004f26670 */
[C---:B------:R-:W-:Y:S02]  /*26da0*/  IADD3 R29, R246.reuse, -R31, RZ ;  /* 0x8000001ff61d7210 */ /* 0x040fe40007ffe0ff */
[----:B------:R-:W-:Y:S02]  /*26db0*/  ISETP.GE.OR P5, PT, R31, R244, !P5 ;  /* 0x000000f41f00720c */ /* 0x000fe40006fa6670 */
[----:B------:R-:W-:Y:S01]  /*26dc0*/  IABS R31, R178 ;  /* 0x000000b2001f7213 */ /* 0x000fe20000000000 */
[----:B-12---:R-:W-:Y:S01]  /*26dd0*/  FFMA.FTZ R16, -R243, R181, R16 ;  /* 0x000000b5f3107223 */ /* 0x006fe20000010110 */
[----:B------:R-:W-:Y:S01]  /*26de0*/  IABS R23, R23 ;  /* 0x0000001700177213 */ /* 0x000fe20000000000 */
[----:B------:R-:W1:Y:S01]  /*26df0*/  I2F R34, R164 ;  /* 0x000000a400227306 */ /* 0x000e620000201400 */
[----:B------:R-:W-:Y:S02]  /*26e00*/  IABS R187, R187 ;  /* 0x000000bb00bb7213 */ /* 0x000fe40000000000 */
[C---:B------:R-:W-:Y:S02]  /*26e10*/  IADD3 R192, R33.reuse, 0x11, RZ ;  /* 0x0000001121c07810 */ /* 0x040fe40007ffe0ff */
[----:B------:R-:W-:Y:S02]  /*26e20*/  IABS R9, R9 ;  /* 0x0000000900097213 */ /* 0x000fe40000000000 */
[C---:B------:R-:W-:Y:S02]  /*26e30*/  ISETP.GE.AND P4, PT, R33.reuse, R248, PT ;  /* 0x000000f82100720c */ /* 0x040fe40003f86270 */
[C---:B------:R-:W-:Y:S01]  /*26e40*/  IADD3 R186, R33.reuse, 0x18, RZ ;  /* 0x0000001821ba7810 */ /* 0x040fe20007ffe0ff */
[----:B------:R-:W2:Y:S01]  /*26e50*/  I2F R178, R31 ;  /* 0x0000001f00b27306 */ /* 0x000ea20000201400 */
[----:B------:R-:W-:Y:S02]  /*26e60*/  ISETP.GE.OR P4, PT, R33, R247, !P4 ;  /* 0x000000f72100720c */ /* 0x000fe40006786670 */
[----:B------:R-:W-:Y:S01]  /*26e70*/  IABS R191, R191 ;  /* 0x000000bf00bf7213 */ /* 0x000fe20000000000 */
[----:B---3--:R-:W-:Y:S01]  /*26e80*/  FFMA.FTZ R166, -R243, R32, R166 ;  /* 0x00000020f3a67223 */ /* 0x008fe200000101a6 */
[----:B------:R-:W-:Y:S01]  /*26e90*/  IADD3 R183, R33, 0x19, RZ ;  /* 0x0000001921b77810 */ /* 0x000fe20007ffe0ff */
[----:B------:R-:W-:Y:S01]  /*26ea0*/  IMAD.IADD R189, R249, 0x1, -R186 ;  /* 0x00000001f9bd7824 */ /* 0x000fe200078e0aba */
[C---:B------:R-:W-:Y:S02]  /*26eb0*/  ISETP.GE.AND P6, PT, R33.reuse, R245, PT ;  /* 0x000000f52100720c */ /* 0x040fe40003fc6270 */
[----:B------:R-:W-:Y:S01]  /*26ec0*/  IADD3 R30, R33, 0x9, RZ ;  /* 0x00000009211e7810 */ /* 0x000fe20007ffe0ff */
[----:B------:R-:W3:Y:S01]  /*26ed0*/  I2F R23, R23 ;  /* 0x0000001700177306 */ /* 0x000ee20000201400 */
[----:B------:R-:W-:Y:S01]  /*26ee0*/  IABS R189, R189 ;  /* 0x000000bd00bd7213 */ /* 0x000fe20000000000 */
[----:B------:R-:W-:Y:S01]  /*26ef0*/  IMAD.IADD R182, R249, 0x1, -R183 ;  /* 0x00000001f9b67824 */ /* 0x000fe200078e0ab7 */
[----:B------:R-:W-:Y:S01]  /*26f00*/  ISETP.GE.OR P6, PT, R33, R244, !P6 ;  /* 0x000000f42100720c */ /* 0x000fe200077c6670 */
[----:B-1----:R-:W-:Y:S01]  /*26f10*/  FFMA.FTZ R18, -R243, R34, R18 ;  /* 0x00000022f3127223 */ /* 0x002fe20000010112 */
[----:B------:R-:W-:Y:S02]  /*26f20*/  IADD3 R164, R246, -R192, RZ ;  /* 0x800000c0f6a47210 */ /* 0x000fe40007ffe0ff */
[----:B------:R-:W-:Y:S02]  /*26f30*/  IABS R182, R182 ;  /* 0x000000b600b67213 */ /* 0x000fe40000000000 */
[----:B------:R-:W-:Y:S01]  /*26f40*/  IABS R164, R164 ;  /* 0x000000a400a47213 */ /* 0x000fe20000000000 */
[----:B------:R-:W1:Y:S01]  /*26f50*/  I2F R187, R187 ;  /* 0x000000bb00bb7306 */ /* 0x000e620000201400 */
[----:B------:R-:W-:Y:S02]  /*26f60*/  IADD3 R22, R249, -R30, RZ ;  /* 0x8000001ef9167210 */ /* 0x000fe40007ffe0ff */
[----:B------:R-:W-:Y:S01]  /*26f70*/  IABS R29, R29 ;  /* 0x0000001d001d7213 */ /* 0x000fe20000000000 */
[----:B--2---:R-:W-:Y:S01]  /*26f80*/  FFMA.FTZ R12, -R243, R178, R12 ;  /* 0x000000b2f30c7223 */ /* 0x004fe2000001010c */
[----:B------:R-:W-:Y:S02]  /*26f90*/  IADD3 R31, R33, 0x29, RZ ;  /* 0x00000029211f7810 */ /* 0x000fe40007ffe0ff */
[----:B------:R-:W-:Y:S02]  /*26fa0*/  IADD3 R190, R249, -R192, RZ ;  /* 0x800000c0f9be7210 */ /* 0x000fe40007ffe0ff */
[----:B------:R-:W-:Y:S01]  /*26fb0*/  IABS R22, R22 ;  /* 0x0000001600167213 */ /* 0x000fe20000000000 */
[----:B------:R-:W2:Y:S01]  /*26fc0*/  I2F R9, R9 ;  /* 0x0000000900097306 */ /* 0x000ea20000201400 */
[----:B------:R-:W-:Y:S02]  /*26fd0*/  IABS R190, R190 ;  /* 0x000000be00be7213 */ /* 0x000fe40000000000 */
[----:B------:R-:W-:Y:S01]  /*26fe0*/  IABS R188, R188 ;  /* 0x000000bc00bc7213 */ /* 0x000fe20000000000 */
[----:B---3--:R-:W-:Y:S01]  /*26ff0*/  FFMA.FTZ R173, -R243, R23, R173 ;  /* 0x00000017f3ad7223 */ /* 0x008fe200000101ad */
[----:B------:R-:W-:Y:S01]  /*27000*/  FSEL R23, R166, -INF , !P4 ;  /* 0xff800000a6177808 */ /* 0x000fe20006000000 */
[----:B------:R-:W-:Y:S01]  /*27010*/  IMAD.MOV.U32 R166, RZ, RZ, R164 ;  /* 0x000000ffffa67224 */ /* 0x000fe200078e00a4 */
[----:B------:R-:W-:Y:S02]  /*27020*/  IADD3 R164, R249, -R31, RZ ;  /* 0x8000001ff9a47210 */ /* 0x000fe40007ffe0ff */
[C---:B------:R-:W-:Y:S01]  /*27030*/  ISETP.GE.AND P2, PT, R30.reuse, R248, PT ;  /* 0x000000f81e00720c */ /* 0x040fe20003f46270 */
[----:B------:R-:W3:Y:S01]  /*27040*/  I2F R191, R191 ;  /* 0x000000bf00bf7306 */ /* 0x000ee20000201400 */
[----:B------:R-:W-:Y:S02]  /*27050*/  IABS R164, R164 ;  /* 0x000000a400a47213 */ /* 0x000fe40000000000 */
[----:B------:R-:W-:Y:S01]  /*27060*/  ISETP.GE.OR P2, PT, R30, R247, !P2 ;  /* 0x000000f71e00720c */ /* 0x000fe20005746670 */
[----:B-1----:R-:W-:Y:S01]  /*27070*/  FFMA.FTZ R175, -R243, R187, R175 ;  /* 0x000000bbf3af7223 */ /* 0x002fe200000101af */
[----:B------:R-:W-:Y:S02]  /*27080*/  IADD3 R179, R246, -R30, RZ ;  /* 0x8000001ef6b37210 */ /* 0x000fe40007ffe0ff */
[----:B------:R-:W-:Y:S02]  /*27090*/  IADD3 R32, R33, 0x28, RZ ;  /* 0x0000002821207810 */ /* 0x000fe40007ffe0ff */
[----:B------:R-:W-:Y:S01]  /*270a0*/  IABS R179, R179 ;  /* 0x000000b300b37213 */ /* 0x000fe20000000000 */
[----:B------:R-:W1:Y:S01]  /*270b0*/  I2F R187, R164 ;  /* 0x000000a400bb7306 */ /* 0x000e620000201400 */
[----:B------:R-:W-:Y:S01]  /*270c0*/  ISETP.GE.AND P4, PT, R30, R245, PT ;  /* 0x000000f51e00720c */ /* 0x000fe20003f86270 */
[----:B------:R-:W-:Y:S02]  /*270d0*/  IMAD.IADD R180, R249, 0x1, -R32 ;  /* 0x00000001f9b47824 */ /* 0x000fe400078e0a20 */
[----:B--2---:R-:W-:Y:S01]  /*270e0*/  FFMA.FTZ R172, -R243, R9, R172 ;  /* 0x00000009f3ac7223 */ /* 0x004fe200000101ac */
[----:B------:R-:W-:Y:S02]  /*270f0*/  FSEL R9, R173, -INF , !P6 ;  /* 0xff800000ad097808 */ /* 0x000fe40007000000 */
[----:B------:R-:W-:Y:S02]  /*27100*/  ISETP.GE.AND P6, PT, R10, R248, PT ;  /* 0x000000f80a00720c */ /* 0x000fe40003fc6270 */
[----:B------:R-:W-:Y:S01]  /*27110*/  FSEL R172, R172, -INF , !P3 ;  /* 0xff800000acac7808 */ /* 0x000fe20005800000 */
[----:B------:R-:W2:Y:S01]  /*27120*/  I2F R189, R189 ;  /* 0x000000bd00bd7306 */ /* 0x000ea20000201400 */
[C---:B------:R-:W-:Y:S02]  /*27130*/  ISETP.GE.AND P3, PT, R10.reuse, R245, PT ;  /* 0x000000f50a00720c */ /* 0x040fe40003f66270 */
[C---:B------:R-:W-:Y:S01]  /*27140*/  ISETP.GE.OR P6, PT, R10.reuse, R247, !P6 ;  /* 0x000000f70a00720c */ /* 0x040fe200077c6670 */
[C---:B---3--:R-:W-:Y:S01]  /*27150*/  FFMA.FTZ R170, -R243.reuse, R191, R170 ;  /* 0x000000bff3aa7223 */ /* 0x048fe200000101aa */
[----:B------:R-:W-:Y:S01]  /*27160*/  ISETP.GE.OR P3, PT, R10, R244, !P3 ;  /* 0x000000f40a00720c */ /* 0x000fe20005f66670 */
[----:B------:R-:W-:Y:S01]  /*27170*/  IMAD.IADD R10, R246, 0x1, -R186 ;  /* 0x00000001f60a7824 */ /* 0x000fe200078e0aba */
[----:B------:R-:W-:Y:S02]  /*27180*/  IABS R180, R180 ;  /* 0x000000b400b47213 */ /* 0x000fe40000000000 */
[----:B------:R-:W-:Y:S01]  /*27190*/  FSEL R194, R170, -INF , !P6 ;  /* 0xff800000aac27808 */ /* 0x000fe20007000000 */
[----:B------:R-:W3:Y:S01]  /*271a0*/  I2F R182, R182 ;  /* 0x000000b600b67306 */ /* 0x000ee20000201400 */
[----:B------:R-:W-:Y:S02]  /*271b0*/  ISETP.GE.AND P6, PT, R186, R248, PT ;  /* 0x000000f8ba00720c */ /* 0x000fe40003fc6270 */
[----:B------:R-:W-:Y:S01]  /*271c0*/  FSEL R198, R12, -INF , !P3 ;  /* 0xff8000000cc67808 */ /* 0x000fe20005800000 */
[----:B-1----:R-:W-:Y:S01]  /*271d0*/  FFMA.FTZ R20, -R243, R187, R20 ;  /* 0x000000bbf3147223 */ /* 0x002fe20000010114 */
[----:B------:R-:W-:Y:S02]  /*271e0*/  IABS R164, R10 ;  /* 0x0000000a00a47213 */ /* 0x000fe40000000000 */
[----:B------:R-:W-:Y:S02]  /*271f0*/  ISETP.GE.OR P6, PT, R186, R247, !P6 ;  /* 0x000000f7ba00720c */ /* 0x000fe400077c6670 */
[----:B------:R-:W-:Y:S01]  /*27200*/  ISETP.GE.AND P3, PT, R32, R245, PT ;  /* 0x000000f52000720c */ /* 0x000fe20003f66270 */
[----:B------:R-:W1:Y:S01]  /*27210*/  I2F R29, R29 ;  /* 0x0000001d001d7306 */ /* 0x000e620000201400 */
[-C--:B------:R-:W-:Y:S02]  /*27220*/  ISETP.GE.OR P4, PT, R30, R244.reuse, !P4 ;  /* 0x000000f41e00720c */ /* 0x080fe40006786670 */
[----:B------:R-:W-:Y:S01]  /*27230*/  IADD3 R30, R33, 0x30, RZ ;  /* 0x00000030211e7810 */ /* 0x000fe20007ffe0ff */
[----:B--2---:R-:W-:Y:S01]  /*27240*/  FFMA.FTZ R14, -R243, R189, R14 ;  /* 0x000000bdf30e7223 */ /* 0x004fe2000001010e */
[----:B------:R-:W-:Y:S03]  /*27250*/  ISETP.GE.OR P3, PT, R32, R244, !P3 ;  /* 0x000000f42000720c */ /* 0x000fe60005f66670 */
[----:B------:R-:W-:Y:S01]  /*27260*/  IMAD.IADD R12, R246, 0x1, -R30 ;  /* 0x00000001f60c7824 */ /* 0x000fe200078e0a1e */
[----:B------:R-:W-:Y:S01]  /*27270*/  FSEL R196, R14, -INF , !P6 ;  /* 0xff8000000ec47808 */ /* 0x000fe20007000000 */
[----:B------:R-:W2:Y:S01]  /*27280*/  I2F R22, R22 ;  /* 0x0000001600167306 */ /* 0x000ea20000201400 */
[----:B------:R-:W-:Y:S02]  /*27290*/  ISETP.GE.AND P6, PT, R183, R248, PT ;  /* 0x000000f8b700720c */ /* 0x000fe40003fc6270 */
[----:B------:R-:W-:Y:S01]  /*272a0*/  IABS R12, R12 ;  /* 0x0000000c000c7213 */ /* 0x000fe20000000000 */
[----:B---3--:R-:W-:Y:S01]  /*272b0*/  FFMA.FTZ R15, -R243, R182, R15 ;  /* 0x000000b6f30f7223 */ /* 0x008fe2000001010f */
[----:B------:R-:W-:Y:S04]  /*272c0*/  ISETP.GE.OR P6, PT, R183, R247, !P6 ;  /* 0x000000f7b700720c */ /* 0x000fe800077c6670 */
[----:B------:R-:W-:Y:S01]  /*272d0*/  FSEL R197, R15, -INF , !P6 ;  /* 0xff8000000fc57808 */ /* 0x000fe20007000000 */
[----:B------:R-:W3:Y:S01]  /*272e0*/  I2F R190, R190 ;  /* 0x000000be00be7306 */ /* 0x000ee20000201400 */
[----:B------:R-:W-:Y:S01]  /*272f0*/  ISETP.GE.AND P6, PT, R177, R248, PT ;  /* 0x000000f8b100720c */ /* 0x000fe20003fc6270 */
[----:B-1----:R-:W-:Y:S01]  /*27300*/  FFMA.FTZ R169, -R243, R29, R169 ;  /* 0x0000001df3a97223 */ /* 0x002fe200000101a9 */
[----:B------:R-:W-:Y:S02]  /*27310*/  IADD3 R29, R33, 0x38, RZ ;  /* 0x00000038211d7810 */ /* 0x000fe40007ffe0ff */
[----:B------:R-:W-:Y:S02]  /*27320*/  ISETP.GE.OR P6, PT, R177, R247, !P6 ;  /* 0x000000f7b100720c */ /* 0x000fe400077c6670 */
[----:B------:R-:W-:Y:S03]  /*27330*/  IADD3 R15, R249, -R29, RZ ;  /* 0x8000001df90f7210 */ /* 0x000fe60007ffe0ff */
[----:B------:R-:W1:Y:S01]  /*27340*/  I2F R173, R164 ;  /* 0x000000a400ad7306 */ /* 0x000e620000201400 */
[----:B------:R-:W-:Y:S02]  /*27350*/  FSEL R193, R16, -INF , !P6 ;  /* 0xff80000010c17808 */ /* 0x000fe40007000000 */
[----:B------:R-:W-:Y:S01]  /*27360*/  IABS R15, R15 ;  /* 0x0000000f000f7213 */ /* 0x000fe20000000000 */
[----:B--2---:R-:W-:Y:S01]  /*27370*/  FFMA.FTZ R176, -R243, R22, R176 ;  /* 0x00000016f3b07223 */ /* 0x004fe200000101b0 */
[----:B------:R-:W-:Y:S02]  /*27380*/  FSEL R22, R175, -INF , !P1 ;  /* 0xff800000af167808 */ /* 0x000fe40004800000 */
[-C--:B------:R-:W-:Y:S02]  /*27390*/  ISETP.GE.AND P1, PT, R192, R248.reuse, PT ;  /* 0x000000f8c000720c */ /* 0x080fe40003f26270 */
[----:B------:R-:W-:Y:S01]  /*273a0*/  FSEL R10, R176, -INF , !P2 ;  /* 0xff800000b00a7808 */ /* 0x000fe20005000000 */
[----:B------:R-:W2:Y:S01]  /*273b0*/  I2F R188, R188 ;  /* 0x000000bc00bc7306 */ /* 0x000ea20000201400 */
[----:B------:R-:W-:Y:S01]  /*273c0*/  ISETP.GE.OR P1, PT, R192, R247, !P1 ;  /* 0x000000f7c000720c */ /* 0x000fe20004f26670 */
[----:B------:R-:W-:Y:S01]  /*273d0*/  IMAD.IADD R176, R246, 0x1, -R183 ;  /* 0x00000001f6b07824 */ /* 0x000fe200078e0ab7 */
[----:B------:R-:W-:Y:S01]  /*273e0*/  ISETP.GE.AND P6, PT, R35, R248, PT ;  /* 0x000000f82300720c */ /* 0x000fe20003fc6270 */
[----:B---3--:R-:W-:Y:S01]  /*273f0*/  FFMA.FTZ R171, -R243, R190, R171 ;  /* 0x000000bef3ab7223 */ /* 0x008fe200000101ab */
[----:B------:R-:W-:Y:S02]  /*27400*/  ISETP.GE.AND P2, PT, R192, R245, PT ;  /* 0x000000f5c000720c */ /* 0x000fe40003f46270 */
[----:B------:R-:W-:Y:S01]  /*27410*/  IABS R170, R176 ;  /* 0x000000b000aa7213 */ /* 0x000fe20000000000 */
[----:B------:R-:W-:Y:S01]  /*27420*/  IMAD.IADD R176, R246, 0x1, -R177 ;  /* 0x00000001f6b07824 */ /* 0x000fe200078e0ab1 */
[----:B------:R-:W-:Y:S01]  /*27430*/  FSEL R195, R171, -INF , !P1 ;  /* 0xff800000abc37808 */ /* 0x000fe20004800000 */
[----:B------:R-:W3:Y:S01]  /*27440*/  I2F R16, R15 ;  /* 0x0000000f00107306 */ /* 0x000ee20000201400 */
[----:B------:R-:W-:Y:S02]  /*27450*/  ISETP.GE.OR P6, PT, R35, R247, !P6 ;  /* 0x000000f72300720c */ /* 0x000fe400077c6670 */
[----:B------:R-:W-:Y:S01]  /*27460*/  ISETP.GE.OR P2, PT, R192, R244, !P2 ;  /* 0x000000f4c000720c */ /* 0x000fe20005746670 */
[----:B-1----:R-:W-:Y:S01]  /*27470*/  FFMA.FTZ R4, -R243, R173, R4 ;  /* 0x000000adf3047223 */ /* 0x002fe20000010104 */
[----:B------:R-:W-:Y:S02]  /*27480*/  IADD3 R164, R33, 0x31, RZ ;  /* 0x0000003121a47810 */ /* 0x000fe40007ffe0ff */
[----:B------:R-:W-:Y:S02]  /*27490*/  FSEL R192, R18, -INF , !P6 ;  /* 0xff80000012c07808 */ /* 0x000fe40007000000 */
[----:B------:R-:W-:Y:S01]  /*274a0*/  IADD3 R171, R249, -R164, RZ ;  /* 0x800000a4f9ab7210 */ /* 0x000fe20007ffe0ff */
[----:B------:R-:W1:Y:S01]  /*274b0*/  I2F R166, R166 ;  /* 0x000000a600a67306 */ /* 0x000e620000201400 */
[C---:B------:R-:W-:Y:S02]  /*274c0*/  ISETP.GE.AND P6, PT, R32.reuse, R248, PT ;  /* 0x000000f82000720c */ /* 0x040fe40003fc6270 */
[----:B------:R-:W-:Y:S01]  /*274d0*/  IABS R171, R171 ;  /* 0x000000ab00ab7213 */ /* 0x000fe20000000000 */
[----:B--2---:R-:W-:Y:S01]  /*274e0*/  FFMA.FTZ R174, -R243, R188, R174 ;  /* 0x000000bcf3ae7223 */ /* 0x004fe200000101ae */
[----:B------:R-:W-:Y:S02]  /*274f0*/  ISETP.GE.OR P6, PT, R32, R247, !P6 ;  /* 0x000000f72000720c */ /* 0x000fe400077c6670 */
[----:B------:R-:W-:Y:S02]  /*27500*/  IADD3 R32, R246, -R32, RZ ;  /* 0x80000020f6207210 */ /* 0x000fe40007ffe0ff */
[----:B------:R-:W-:Y:S01]  /*27510*/  FSEL R14, R174, -INF , !P0 ;  /* 0xff800000ae0e7808 */ /* 0x000fe20004000000 */
[----:B------:R-:W2:Y:S01]  /*27520*/  I2F R179, R179 ;  /* 0x000000b300b37306 */ /* 0x000ea20000201400 */
[----:B------:R-:W-:Y:S02]  /*27530*/  IADD3 R175, R249, -R30, RZ ;  /* 0x8000001ef9af7210 */ /* 0x000fe40007ffe0ff */
[----:B------:R-:W-:Y:S01]  /*27540*/  IABS R32, R32 ;  /* 0x0000002000207213 */ /* 0x000fe20000000000 */
[----:B---3--:R-:W-:Y:S01]  /*27550*/  FFMA.FTZ R28, -R243, R16, R28 ;  /* 0x00000010f31c7223 */ /* 0x008fe2000001011c */
[----:B------:R-:W-:Y:S02]  /*27560*/  IADD3 R15, R33, 0x39, RZ ;  /* 0x00000039210f7810 */ /* 0x000fe40007ffe0ff */
[----:B------:R-:W-:Y:S02]  /*27570*/  FMNMX.FTZ R16, R23, R2, !PT ;  /* 0x0000000217107209 */ /* 0x000fe40007810000 */
[----:B------:R-:W-:Y:S01]  /*27580*/  ISETP.GE.AND P0, PT, R183, R245, PT ;  /* 0x000000f5b700720c */ /* 0x000fe20003f06270 */
[----:B------:R-:W3:Y:S01]  /*27590*/  I2F R174, R171 ;  /* 0x000000ab00ae7306 */ /* 0x000ee20000201400 */
[----:B------:R-:W-:Y:S01]  /*275a0*/  IMAD.IADD R33, R249, 0x1, -R15 ;  /* 0x00000001f9217824 */ /* 0x000fe200078e0a0f */
[----:B------:R-:W-:Y:S01]  /*275b0*/  IABS R175, R175 ;  /* 0x000000af00af7213 */ /* 0x000fe20000000000 */
[----:B-1----:R-:W-:Y:S01]  /*275c0*/  FFMA.FTZ R13, -R243, R166, R13 ;  /* 0x000000a6f30d7223 */ /* 0x002fe2000001010d */
[----:B------:R-:W-:Y:S02]  /*275d0*/  FMNMX.FTZ R16, R172, R16, !PT ;  /* 0x00000010ac107209 */ /* 0x000fe40007810000 */
[----:B------:R-:W-:Y:S02]  /*275e0*/  IABS R33, R33 ;  /* 0x0000002100217213 */ /* 0x000fe40000000000 */
[----:B------:R-:W-:Y:S02]  /*275f0*/  FSEL R199, R13, -INF , !P2 ;  /* 0xff8000000dc77808 */ /* 0x000fe40005000000 */
[----:B------:R-:W1:Y:S01]  /*27600*/  I2F R170, R170 ;  /* 0x000000aa00aa7306 */ /* 0x000e620000201400 */
[-C--:B------:R-:W-:Y:S02]  /*27610*/  ISETP.GE.OR P0, PT, R183, R244.reuse, !P0 ;  /* 0x000000f4b700720c */ /* 0x080fe40004706670 */
[C---:B------:R-:W-:Y:S01]  /*27620*/  ISETP.GE.AND P1, PT, R186.reuse, R245, PT ;  /* 0x000000f5ba00720c */ /* 0x040fe20003f26270 */
[----:B--2---:R-:W-:Y:S01]  /*27630*/  FFMA.FTZ R168, -R243, R179, R168 ;  /* 0x000000b3f3a87223 */ /* 0x004fe200000101a8 */
[-C--:B------:R-:W-:Y:S02]  /*27640*/  ISETP.GE.AND P2, PT, R31, R245.reuse, PT ;  /* 0x000000f51f00720c */ /* 0x080fe40003f46270 */
[-C--:B------:R-:W-:Y:S02]  /*27650*/  ISETP.GE.OR P1, PT, R186, R244.reuse, !P1 ;  /* 0x000000f4ba00720c */ /* 0x080fe40004f26670 */
[----:B------:R-:W-:Y:S01]  /*27660*/  FSEL R168, R168, -INF , !P4 ;  /* 0xff800000a8a87808 */ /* 0x000fe20006000000 */
[----:B------:R-:W2:Y:S01]  /*27670*/  I2F R180, R180 ;  /* 0x000000b400b47306 */ /* 0x000ea20000201400 */
[----:B------:R-:W-:Y:S02]  /*27680*/  ISETP.GE.AND P4, PT, R35, R245, PT ;  /* 0x000000f52300720c */ /* 0x000fe40003f86270 */
[----:B------:R-:W-:Y:S01]  /*27690*/  ISETP.GE.OR P2, PT, R31, R244, !P2 ;  /* 0x000000f41f00720c */ /* 0x000fe20005746670 */
[----:B---3--:R-:W-:Y:S01]  /*276a0*/  FFMA.FTZ R27, -R243, R174, R27 ;  /* 0x000000aef31b7223 */ /* 0x008fe2000001011b */
[----:B------:R-:W-:Y:S02]  /*276b0*/  IABS R171, R176 ;  /* 0x000000b000ab7213 */ /* 0x000fe40000000000 */
[----:B------:R-:W-:Y:S02]  /*276c0*/  IADD3 R176, R246, -R35, RZ ;  /* 0x80000023f6b07210 */ /* 0x000fe40007ffe0ff */
[----:B------:R-:W-:Y:S01]  /*276d0*/  ISETP.GE.OR P4, PT, R35, R244, !P4 ;  /* 0x000000f42300720c */ /* 0x000fe20006786670 */
[----:B------:R-:W3:Y:S01]  /*276e0*/  I2F R13, R32 ;  /* 0x00000020000d7306 */ /* 0x000ee20000201400 */
[----:B------:R-:W-:Y:S02]  /*276f0*/  IABS R176, R176 ;  /* 0x000000b000b07213 */ /* 0x000fe40000000000 */
[----:B------:R-:W-:Y:S01]  /*27700*/  FSEL R169, R169, -INF , !P5 ;  /* 0xff800000a9a97808 */ /* 0x000fe20006800000 */
[----:B-1----:R-:W-:Y:S01]  /*27710*/  FFMA.FTZ R5, -R243, R170, R5 ;  /* 0x000000aaf3057223 */ /* 0x002fe20000010105 */
[----:B------:R-:W-:Y:S04]  /*27720*/  ISETP.GE.AND P5, PT, R177, R245, PT ;  /* 0x000000f5b100720c */ /* 0x000fe80003fa6270 */
[----:B------:R-:W-:Y:S01]  /*27730*/  FSEL R35, R5, -INF , !P0 ;  /* 0xff80000005237808 */ /* 0x000fe20004000000 */
[----:B------:R-:W1:Y:S01]  /*27740*/  I2F R171, R171 ;  /* 0x000000ab00ab7306 */ /* 0x000e620000201400 */
[----:B------:R-:W-:Y:S02]  /*27750*/  FMNMX.FTZ R5, R22, R16, !PT ;  /* 0x0000001016057209 */ /* 0x000fe40007810000 */
[----:B------:R-:W-:Y:S01]  /*27760*/  ISETP.GE.OR P5, PT, R177, R244, !P5 ;  /* 0x000000f4b100720c */ /* 0x000fe20006fa6670 */
[----:B--2---:R-:W-:Y:S01]  /*27770*/  FFMA.FTZ R19, -R243, R180, R19 ;  /* 0x000000b4f3137223 */ /* 0x004fe20000010113 */
[----:B------:R-:W-:Y:S02]  /*27780*/  FMNMX.FTZ R5, R10, R5, !PT ;  /* 0x000000050a057209 */ /* 0x000fe40007810000 */
[----:B------:R-:W-:Y:S02]  /*27790*/  IADD3 R16, R246, -R164, RZ ;  /* 0x800000a4f6107210 */ /* 0x000fe40007ffe0ff */
[----:B------:R-:W-:Y:S01]  /*277a0*/  FMNMX.FTZ R5, R194, R5, !PT ;  /* 0x00000005c2057209 */ /* 0x000fe20007810000 */
[----:B------:R-:W2:Y:S01]  /*277b0*/  I2F R175, R175 ;  /* 0x000000af00af7306 */ /* 0x000ea20000201400 */
[----:B------:R-:W-:Y:S02]  /*277c0*/  FSEL R252, R19, -INF , !P6 ;  /* 0xff80000013fc7808 */ /* 0x000fe40007000000 */
[----:B------:R-:W-:Y:S01]  /*277d0*/  ISETP.GE.AND P6, PT, R31, R248, PT ;  /* 0x000000f81f00720c */ /* 0x000fe20003fc6270 */
[----:B---3--:R-:W-:Y:S01]  /*277e0*/  FFMA.FTZ R8, -R243, R13, R8 ;  /* 0x0000000df3087223 */ /* 0x008fe20000010108 */
[----:B------:R-:W-:Y:S01]  /*277f0*/  FMNMX.FTZ R18, R195, R5, !PT ;  /* 0x00000005c3127209 */ /* 0x000fe20007810000 */
[----:B------:R-:W-:Y:S01]  /*27800*/  IMAD.MOV.U32 R32, RZ, RZ, R252 ;  /* 0x000000ffff207224 */ /* 0x000fe200078e00fc */
[----:B------:R-:W-:Y:S02]  /*27810*/  ISETP.GE.OR P6, PT, R31, R247, !P6 ;  /* 0x000000f71f00720c */ /* 0x000fe400077c6670 */
[----:B------:R-:W-:Y:S01]  /*27820*/  IADD3 R31, R246, -R31, RZ ;  /* 0x8000001ff61f7210 */ /* 0x000fe20007ffe0ff */
[----:B------:R-:W3:Y:S01]  /*27830*/  I2F R33, R33 ;  /* 0x0000002100217306 */ /* 0x000ee20000201400 */
[----:B------:R-:W-:Y:S02]  /*27840*/  FMNMX.FTZ R18, R196, R18, !PT ;  /* 0x00000012c4127209 */ /* 0x000fe40007810000 */
[----:B------:R-:W-:Y:S01]  /*27850*/  FMNMX.FTZ R5, R9, R0, !PT ;  /* 0x0000000009057209 */ /* 0x000fe20007810000 */
[C---:B-1----:R-:W-:Y:S01]  /*27860*/  FFMA.FTZ R17, -R243.reuse, R171, R17 ;  /* 0x000000abf3117223 */ /* 0x042fe20000010111 */
[----:B------:R-:W-:Y:S02]  /*27870*/  FSEL R19, R20, -INF , !P6 ;  /* 0xff80000014137808 */ /* 0x000fe40007000000 */
[----:B------:R-:W-:Y:S02]  /*27880*/  ISETP.GE.AND P6, PT, R30, R248, PT ;  /* 0x000000f81e00720c */ /* 0x000fe40003fc6270 */
[----:B------:R-:W-:Y:S01]  /*27890*/  FSEL R252, R4, -INF , !P1 ;  /* 0xff80000004fc7808 */ /* 0x000fe20004800000 */
[----:B------:R-:W1:Y:S01]  /*278a0*/  I2F R176, R176 ;  /* 0x000000b000b07306 */ /* 0x000e620000201400 */
[----:B------:R-:W-:Y:S02]  /*278b0*/  IABS R4, R31 ;  /* 0x0000001f00047213 */ /* 0x000fe40000000000 */
[----:B------:R-:W-:Y:S01]  /*278c0*/  MOV R31, R193 ;  /* 0x000000c1001f7202 */ /* 0x000fe20000000f00 */
[----:B--2---:R-:W-:Y:S01]  /*278d0*/  FFMA.FTZ R25, -R243, R175, R25 ;  /* 0x000000aff3197223 */ /* 0x004fe20000010119 */
[----:B------:R-:W-:Y:S02]  /*278e0*/  FMNMX.FTZ R18, R197, R18, !PT ;  /* 0x00000012c5127209 */ /* 0x000fe40007810000 */
[----:B------:R-:W-:Y:S02]  /*278f0*/  FMNMX.FTZ R5, R14, R5, !PT ;  /* 0x000000050e057209 */ /* 0x000fe40007810000 */
[----:B------:R-:W-:Y:S01]  /*27900*/  ISETP.GE.OR P6, PT, R30, R247, !P6 ;  /* 0x000000f71e00720c */ /* 0x000fe200077c6670 */
[----:B------:R-:W2:Y:S01]  /*27910*/  I2F R4, R4 ;  /* 0x0000000400047306 */ /* 0x000ea20000201400 */
[----:B------:R-:W-:Y:S02]  /*27920*/  FMNMX.FTZ R18, R31, R18, !PT ;  /* 0x000000121f127209 */ /* 0x000fe40007810000 */
[----:B------:R-:W-:Y:S01]  /*27930*/  FSEL R34, R17, -INF , !P5 ;  /* 0xff80000011227808 */ /* 0x000fe20006800000 */
[----:B---3--:R-:W-:Y:S01]  /*27940*/  FFMA.FTZ R26, -R243, R33, R26 ;  /* 0x00000021f31a7223 */ /* 0x008fe2000001011a */
[----:B------:R-:W-:Y:S02]  /*27950*/  MOV R33, R192 ;  /* 0x000000c000217202 */ /* 0x000fe40000000f00 */
[----:B------:R-:W-:Y:S01]  /*27960*/  FMNMX.FTZ R17, R169, R5, !PT ;  /* 0x00000005a9117209 */ /* 0x000fe20007810000 */
[----:B------:R-:W-:Y:S01]  /*27970*/  IMAD.IADD R5, R246, 0x1, -R15 ;  /* 0x00000001f6057824 */ /* 0x000fe200078e0a0f */
[----:B------:R-:W-:Y:S01]  /*27980*/  FSEL R180, R25, -INF , !P6 ;  /* 0xff80000019b47808 */ /* 0x000fe20007000000 */
[----:B------:R-:W3:Y:S01]  /*27990*/  I2F R12, R12 ;  /* 0x0000000c000c7306 */ /* 0x000ee20000201400 */
[----:B------:R-:W-:Y:S02]  /*279a0*/  FMNMX.FTZ R18, R33, R18, !PT ;  /* 0x0000001221127209 */ /* 0x000fe40007810000 */
[----:B------:R-:W-:Y:S01]  /*279b0*/  ISETP.GE.AND P6, PT, R164, R248, PT ;  /* 0x000000f8a400720c */ /* 0x000fe20003fc6270 */
[C---:B-1----:R-:W-:Y:S01]  /*279c0*/  FFMA.FTZ R6, -R243.reuse, R176, R6 ;  /* 0x000000b0f3067223 */ /* 0x042fe20000010106 */
[----:B------:R-:W-:Y:S02]  /*279d0*/  FMNMX.FTZ R17, R168, R17, !PT ;  /* 0x00000011a8117209 */ /* 0x000fe40007810000 */
[----:B------:R-:W-:Y:S02]  /*279e0*/  IADD3 R13, R246, -R29, RZ ;  /* 0x8000001df60d7210 */ /* 0x000fe40007ffe0ff */
[----:B------:R-:W-:Y:S02]  /*279f0*/  IABS R16, R16 ;  /* 0x0000001000107213 */ /* 0x000fe40000000000 */
[----:B------:R-:W-:Y:S02]  /*27a00*/  ISETP.GE.OR P6, PT, R164, R247, !P6 ;  /* 0x000000f7a400720c */ /* 0x000fe400077c6670 */
[----:B------:R-:W-:Y:S01]  /*27a10*/  FMNMX.FTZ R18, R32, R18, !PT ;  /* 0x0000001220127209 */ /* 0x000fe20007810000 */
[----:B--2---:R-:W-:Y:S01]  /*27a20*/  FFMA.FTZ R7, -R243, R4, R7 ;  /* 0x00000004f3077223 */ /* 0x004fe20000010107 */
[----:B------:R-:W-:Y:S01]  /*27a30*/  FMNMX.FTZ R17, R198, R17, !PT ;  /* 0x00000011c6117209 */ /* 0x000fe20007810000 */
[----:B------:R-:W1:Y:S01]  /*27a40*/  I2F R16, R16 ;  /* 0x0000001000107306 */ /* 0x000e620000201400 */
[----:B------:R-:W-:Y:S02]  /*27a50*/  IABS R13, R13 ;  /* 0x0000000d000d7213 */ /* 0x000fe40000000000 */
[----:B------:R-:W-:Y:S02]  /*27a60*/  FSEL R179, R27, -INF , !P6 ;  /* 0xff8000001bb37808 */ /* 0x000fe40007000000 */
[----:B------:R-:W-:Y:S02]  /*27a70*/  ISETP.GE.AND P6, PT, R29, R248, PT ;  /* 0x000000f81d00720c */ /* 0x000fe40003fc6270 */
[----:B------:R-:W-:Y:S01]  /*27a80*/  FMNMX.FTZ R18, R19, R18, !PT ;  /* 0x0000001213127209 */ /* 0x000fe20007810000 */
[----:B---3--:R-:W-:Y:S01]  /*27a90*/  FFMA.FTZ R21, -R243, R12, R21 ;  /* 0x0000000cf3157223 */ /* 0x008fe20000010115 */
[----:B------:R-:W-:Y:S01]  /*27aa0*/  FMNMX.FTZ R17, R199, R17, !PT ;  /* 0x00000011c7117209 */ /* 0x000fe20007810000 */
[----:B------:R-:W2:Y:S01]  /*27ab0*/  I2F R13, R13 ;  /* 0x0000000d000d7306 */ /* 0x000ea20000201400 */
[----:B------:R-:W-:Y:S02]  /*27ac0*/  IABS R5, R5 ;  /* 0x0000000500057213 */ /* 0x000fe40000000000 */
[----:B------:R-:W-:Y:S02]  /*27ad0*/  ISETP.GE.AND P5, PT, R15, R248, PT ;  /* 0x000000f80f00720c */ /* 0x000fe40003fa6270 */
[----:B------:R-:W-:Y:S02]  /*27ae0*/  ISETP.GE.OR P6, PT, R29, R247, !P6 ;  /* 0x000000f71d00720c */ /* 0x000fe400077c6670 */
[----:B------:R-:W-:Y:S02]  /*27af0*/  FMNMX.FTZ R18, R180, R18, !PT ;  /* 0x00000012b4127209 */ /* 0x000fe40007810000 */
[----:B------:R-:W-:Y:S01]  /*27b00*/  FMNMX.FTZ R17, R252, R17, !PT ;  /* 0x00000011fc117209 */ /* 0x000fe20007810000 */
[----:B------:R-:W3:Y:S01]  /*27b10*/  I2F R5, R5 ;  /* 0x0000000500057306 */ /* 0x000ee20000201400 */
[----:B------:R-:W-:Y:S02]  /*27b20*/  ISETP.GE.OR P5, PT, R15, R247, !P5 ;  /* 0x000000f70f00720c */ /* 0x000fe40006fa6670 */
[----:B------:R-:W-:Y:S01]  /*27b30*/  FSEL R178, R28, -INF , !P6 ;  /* 0xff8000001cb27808 */ /* 0x000fe20007000000 */
[----:B-1----:R-:W-:Y:S01]  /*27b40*/  FFMA.FTZ R11, -R243, R16, R11 ;  /* 0x00000010f30b7223 */ /* 0x002fe2000001010b */
[----:B------:R-:W-:Y:S02]  /*27b50*/  FMNMX.FTZ R18, R179, R18, !PT ;  /* 0x00000012b3127209 */ /* 0x000fe40007810000 */
[----:B------:R-:W-:Y:S02]  /*27b60*/  FMNMX.FTZ R17, R35, R17, !PT ;  /* 0x0000001123117209 */ /* 0x000fe40007810000 */
[----:B------:R-:W-:Y:S02]  /*27b70*/  FSEL R176, R26, -INF , !P5 ;  /* 0xff8000001ab07808 */ /* 0x000fe40006800000 */
[----:B------:R-:W-:Y:S02]  /*27b80*/  FMNMX.FTZ R18, R178, R18, !PT ;  /* 0x00000012b2127209 */ /* 0x000fe40007810000 */
[----:B------:R-:W-:Y:S01]  /*27b90*/  FMNMX.FTZ R17, R34, R17, !PT ;  /* 0x0000001122117209 */ /* 0x000fe20007810000 */
[----:B--2---:R-:W-:Y:S01]  /*27ba0*/  FFMA.FTZ R24, -R243, R13, R24 ;  /* 0x0000000df3187223 */ /* 0x004fe20000010118 */
[----:B------:R-:W-:Y:S02]  /*27bb0*/  FSEL R183, R6, -INF , !P4 ;  /* 0xff80000006b77808 */ /* 0x000fe40006000000 */
[----:B------:R-:W-:Y:S02]  /*27bc0*/  FMNMX.FTZ R4, R176, R18, !PT ;  /* 0x00000012b0047209 */ /* 0x000fe40007810000 */
[----:B------:R-:W-:Y:S02]  /*27bd0*/  ISETP.GE.AND P1, PT, R30, R245, PT ;  /* 0x000000f51e00720c */ /* 0x000fe40003f26270 */
[----:B------:R-:W-:Y:S01]  /*27be0*/  FSEL R182, R8, -INF , !P3 ;  /* 0xff80000008b67808 */ /* 0x000fe20005800000 */
[----:B------:R-:W1:Y:S01]  /*27bf0*/  SHFL.BFLY PT, R6, R4, 0x2, 0x1f ;  /* 0x0c401f0004067f89 */ /* 0x000e6200000e0000 */
[----:B------:R-:W-:Y:S01]  /*27c00*/  FMNMX.FTZ R17, R183, R17, !PT ;  /* 0x00000011b7117209 */ /* 0x000fe20007810000 */
[----:B---3--:R-:W-:Y:S01]  /*27c10*/  FFMA.FTZ R3, -R243, R5, R3 ;  /* 0x00000005f3037223 */ /* 0x008fe20000010103 */
[-C--:B------:R-:W-:Y:S02]  /*27c20*/  ISETP.GE.OR P1, PT, R30, R244.reuse, !P1 ;  /* 0x000000f41e00720c */ /* 0x080fe40004f26670 */
[----:B------:R-:W-:Y:S02]  /*27c30*/  FSEL R181, R7, -INF , !P2 ;  /* 0xff80000007b57808 */ /* 0x000fe40005000000 */
[----:B------:R-:W-:Y:S02]  /*27c40*/  FMNMX.FTZ R17, R182, R17, !PT ;  /* 0x00000011b6117209 */ /* 0x000fe40007810000 */
[CC--:B------:R-:W-:Y:S02]  /*27c50*/  ISETP.GE.AND P0, PT, R164.reuse, R245.reuse, PT ;  /* 0x000000f5a400720c */ /* 0x0c0fe40003f06270 */
[----:B------:R-:W-:Y:S02]  /*27c60*/  ISETP.GE.AND P3, PT, R29, R245, PT ;  /* 0x000000f51d00720c */ /* 0x000fe40003f66270 */
[----:B------:R-:W-:Y:S02]  /*27c70*/  FSEL R175, R21, -INF , !P1 ;  /* 0xff80000015af7808 */ /* 0x000fe40004800000 */
[-C--:B------:R-:W-:Y:S02]  /*27c80*/  ISETP.GE.OR P0, PT, R164, R244.reuse, !P0 ;  /* 0x000000f4a400720c */ /* 0x080fe40004706670 */
[----:B------:R-:W-:Y:S02]  /*27c90*/  FMNMX.FTZ R17, R181, R17, !PT ;  /* 0x00000011b5117209 */ /* 0x000fe40007810000 */
[-C--:B------:R-:W-:Y:S02]  /*27ca0*/  ISETP.GE.OR P3, PT, R29, R244.reuse, !P3 ;  /* 0x000000f41d00720c */ /* 0x080fe40005f66670 */
[----:B------:R-:W-:Y:S02]  /*27cb0*/  ISETP.GE.AND P1, PT, R15, R245, PT ;  /* 0x000000f50f00720c */ /* 0x000fe40003f26270 */
[----:B------:R-:W-:Y:S02]  /*27cc0*/  FSEL R174, R11, -INF , !P0 ;  /* 0xff8000000bae7808 */ /* 0x000fe40004000000 */
[----:B------:R-:W-:Y:S02]  /*27cd0*/  FMNMX.FTZ R17, R175, R17, !PT ;  /* 0x00000011af117209 */ /* 0x000fe40007810000 */
[----:B------:R-:W-:Y:S02]  /*27ce0*/  ISETP.GE.OR P1, PT, R15, R244, !P1 ;  /* 0x000000f40f00720c */ /* 0x000fe40004f26670 */
[----:B------:R-:W-:Y:S02]  /*27cf0*/  FSEL R173, R24, -INF , !P3 ;  /* 0xff80000018ad7808 */ /* 0x000fe40005800000 */
        /* <DEDUP_REMOVED lines=9> */
[----:B----4-:R-:W-:Y:S01]  /*27d90*/  FMUL.FTZ R177, R165, R164 ;  /* 0x000000a4a5b17220 */ /* 0x010fe20000410000 */
        /* <DEDUP_REMOVED lines=17> */
[----:B------:R-:W-:Y:S01]  /*27eb0*/  FFMA.FTZ R180, R180, R165, -R177 ;  /* 0x000000a5b4b47223 */ /* 0x000fe200000108b1 */
[----:B------:R-:W-:Y:S02]  /*27ec0*/  FSEL R4, R164, RZ, P1 ;  /* 0x000000ffa4047208 */ /* 0x000fe40000800000 */
[----:B------:R-:W-:Y:S01]  /*27ed0*/  FSETP.NEU.FTZ.AND P0, PT, R3, -INF , PT ;  /* 0xff8000000300780b */ /* 0x000fe20003f1d000 */
[----:B------:R-:W-:Y:S01]  /*27ee0*/  FMUL.FTZ R172, R165, R3 ;  /* 0x00000003a5ac7220 */ /* 0x000fe20000410000 */
[----:B------:R-:W-:Y:S01]  /*27ef0*/  MUFU.EX2 R193, R193 ;  /* 0x000000c100c17308 */ /* 0x000fe20000000800 */
[----:B------:R-:W-:Y:S01]  /*27f00*/  FADD.FTZ R2, -R4, R2 ;  /* 0x0000000204027221 */ /* 0x000fe20000010100 */
[----:B------:R-:W-:Y:S02]  /*27f10*/  FSEL R4, R3, RZ, P0 ;  /* 0x000000ff03047208 */ /* 0x000fe40000000000 */
        /* <DEDUP_REMOVED lines=22> */
[-CC-:B------:R-:W-:Y:S02]  /*28080*/  FFMA.FTZ R182, R182, R165.reuse, -R172.reuse ;  /* 0x000000a5b6b67223 */ /* 0x180fe400000108ac */
[----:B------:R-:W-:Y:S03]  /*28090*/  FFMA.FTZ R181, R181, R165, -R172 ;  /* 0x000000a5b5b57223 */ /* 0x000fe600000108ac */
[----:B------:R-:W-:Y:S01]  /*280a0*/  MUFU.EX2 R191, R191 ;  /* 0x000000bf00bf7308 */ /* 0x000fe20000000800 */
[C---:B--2---:R-:W-:Y:S01]  /*280b0*/  FMUL.FTZ R5, R2.reuse, R161 ;  /* 0x000000a102057220 */ /* 0x044fe20000410000 */
[----:B------:R-:W-:Y:S01]  /*280c0*/  MOV R161, R31 ;  /* 0x0000001f00a17202 */ /* 0x000fe20000000f00 */
[C---:B------:R-:W-:Y:S01]  /*280d0*/  FMUL.FTZ R4, R2.reuse, R160 ;  /* 0x000000a002047220 */ /* 0x040fe20000410000 */
[----:B------:R-:W1:Y:S01]  /*280e0*/  LDSM.16.MT88.4 R28, [R216+0x10000] ;  /* 0x01000000d81c783b */ /* 0x000e620000004200 */
[C---:B------:R-:W-:Y:S01]  /*280f0*/  FMUL.FTZ R8, R2.reuse, R156 ;  /* 0x0000009c02087220 */ /* 0x040fe20000410000 */
[----:B------:R-:W-:Y:S04]  /*28100*/  MOV R156, R33 ;  /* 0x00000021009c7202 */ /* 0x000fe80000000f00 */
[----:B------:R-:W2:Y:S01]  /*28110*/  MUFU.EX2 R190, R190 ;  /* 0x000000be00be7308 */ /* 0x000ea20000000800 */
[C---:B------:R-:W-:Y:S01]  /*28120*/  FMUL.FTZ R9, R2.reuse, R157 ;  /* 0x0000009d02097220 */ /* 0x040fe20000410000 */
[----:B------:R-:W-:Y:S01]  /*28130*/  MOV R157, R19 ;  /* 0x00000013009d7202 */ /* 0x000fe20000000f00 */
[----:B------:R-:W-:Y:S01]  /*28140*/  FMUL.FTZ R16, R2, R148 ;  /* 0x0000009402107220 */ /* 0x000fe20000410000 */
[----:B------:R-:W-:Y:S01]  /*28150*/  MOV R160, R34 ;  /* 0x0000002200a07202 */ /* 0x000fe20000000f00 */
        /* <DEDUP_REMOVED lines=9> */
[----:B------:R-:W4:Y:S01]  /*281f0*/  MUFU.EX2 R188, R188 ;  /* 0x000000bc00bc7308 */ /* 0x000f220000000800 */
[----:B------:R-:W-:Y:S01]  /*28200*/  FMUL.FTZ R25, R2, R141 ;  /* 0x0000008d02197220 */ /* 0x000fe20000410000 */
[----:B------:R-:W-:Y:S01]  /*28210*/  LDSM.16.MT88.4 R148, [R215+0x10800] ;  /* 0x01080000d794783b */ /* 0x000fe20000004200 */
[----:B------:R-:W-:Y:S01]  /*28220*/  FMUL.FTZ R26, R0, R142 ;  /* 0x0000008e001a7220 */ /* 0x000fe20000410000 */
[----:B--2---:R-:W-:Y:S01]  /*28230*/  F2FP.BF16.PACK_AB R169, R190, R191 ;  /* 0x000000bfbea9723e */ /* 0x004fe200000010ff */
[----:B------:R-:W-:Y:S02]  /*28240*/  FMUL.FTZ R27, R0, R143 ;  /* 0x0000008f001b7220 */ /* 0x000fe40000410000 */
[----:B------:R-:W-:Y:S02]  /*28250*/  FMUL.FTZ R33, R2, R133 ;  /* 0x0000008502217220 */ /* 0x000fe40000410000 */
[----:B------:R-:W-:Y:S01]  /*28260*/  FMUL.FTZ R34, R0, R134 ;  /* 0x0000008600227220 */ /* 0x000fe20000410000 */
[----:B------:R-:W-:Y:S01]  /*28270*/  LDSM.16.MT88.4 R140, [R215+0x12000] ;  /* 0x01200000d78c783b */ /* 0x000fe20000004200 */
[----:B------:R-:W-:Y:S01]  /*28280*/  IMAD.MOV.U32 R163, RZ, RZ, R32 ;  /* 0x000000ffffa37224 */ /* 0x000fe200078e0020 */
[----:B------:R-:W-:Y:S01]  /*28290*/  MUFU.EX2 R194, R194 ;  /* 0x000000c200c27308 */ /* 0x000fe20000000800 */
[----:B------:R-:W-:Y:S02]  /*282a0*/  FMUL.FTZ R32, R2, R132 ;  /* 0x0000008402207220 */ /* 0x000fe40000410000 */
[----:B------:R-:W-:Y:S02]  /*282b0*/  IMAD.MOV.U32 R162, RZ, RZ, R35 ;  /* 0x000000ffffa27224 */ /* 0x000fe400078e0023 */
[----:B------:R-:W-:Y:S02]  /*282c0*/  FMUL.FTZ R35, R0, R135 ;  /* 0x0000008700237220 */ /* 0x000fe40000410000 */
[----:B------:R-:W-:Y:S01]  /*282d0*/  LDSM.16.MT88.4 R132, [R216+0x12000] ;  /* 0x01200000d884783b */ /* 0x000fe20000004200 */
[C---:B-----5:R-:W-:Y:S02]  /*282e0*/  FMUL.FTZ R36, R2.reuse, R36 ;  /* 0x0000002402247220 */ /* 0x060fe40000410000 */
[----:B------:R-:W-:Y:S01]  /*282f0*/  FMUL.FTZ R37, R2, R37 ;  /* 0x0000002502257220 */ /* 0x000fe20000410000 */
[----:B------:R-:W2:Y:S01]  /*28300*/  MUFU.EX2 R195, R195 ;  /* 0x000000c300c37308 */ /* 0x000ea20000000800 */
[----:B----4-:R-:W-:Y:S01]  /*28310*/  F2FP.BF16.PACK_AB R171, R188, R189 ;  /* 0x000000bdbcab723e */ /* 0x010fe200000010ff */
[C---:B------:R-:W-:Y:S02]  /*28320*/  FMUL.FTZ R38, R0.reuse, R38 ;  /* 0x0000002600267220 */ /* 0x040fe40000410000 */
[----:B------:R-:W-:Y:S02]  /*28330*/  FMUL.FTZ R39, R0, R39 ;  /* 0x0000002700277220 */ /* 0x000fe40000410000 */
[C---:B------:R-:W-:Y:S02]  /*28340*/  FMUL.FTZ R40, R2.reuse, R40 ;  /* 0x0000002802287220 */ /* 0x040fe40000410000 */
[C---:B---3--:R-:W-:Y:S02]  /*28350*/  HMMA.16816.F32.BF16 R4, R168.reuse, R12, R4 ;  /* 0x0000000ca804723c */ /* 0x048fe40000041804 */
[----:B------:R-:W-:Y:S03]  /*28360*/  MUFU.EX2 R196, R196 ;  /* 0x000000c400c47308 */ /* 0x000fe60000000800 */
        /* <DEDUP_REMOVED lines=8> */
[----:B------:R-:W3:Y:S01]  /*283f0*/  LDSM.16.MT88.4 R152, [R215+0x10000] ;  /* 0x01000000d798783b */ /* 0x000ee20000004200 */
[----:B------:R-:W-:Y:S01]  /*28400*/  FMUL.FTZ R43, R0, R43 ;  /* 0x0000002b002b7220 */ /* 0x000fe20000410000 */
[----:B------:R-:W-:Y:S01]  /*28410*/  MUFU.EX2 R198, R198 ;  /* 0x000000c600c67308 */ /* 0x000fe20000000800 */
[C---:B------:R-:W-:Y:S02]  /*28420*/  FMUL.FTZ R44, R2.reuse, R44 ;  /* 0x0000002c022c7220 */ /* 0x040fe40000410000 */
[C---:B------:R-:W-:Y:S03]  /*28430*/  HMMA.16816.F32.BF16 R12, R168.reuse, R20, R12 ;  /* 0x00000014a80c723c */ /* 0x040fe6000004180c */
[----:B------:R-:W-:Y:S02]  /*28440*/  FMUL.FTZ R45, R2, R45 ;  /* 0x0000002d022d7220 */ /* 0x000fe40000410000 */
[----:B------:R-:W-:Y:S02]  /*28450*/  FMUL.FTZ R46, R0, R46 ;  /* 0x0000002e002e7220 */ /* 0x000fe40000410000 */
[C---:B------:R-:W-:Y:S01]  /*28460*/  FMUL.FTZ R20, R2.reuse, R144 ;  /* 0x0000009002147220 */ /* 0x040fe20000410000 */
[C---:B------:R-:W-:Y:S01]  /*28470*/  HMMA.16816.F32.BF16 R16, R168.reuse, R22, R16 ;  /* 0x00000016a810723c */ /* 0x040fe20000041810 */
[----:B------:R-:W4:Y:S03]  /*28480*/  MUFU.EX2 R199, R199 ;  /* 0x000000c700c77308 */ /* 0x000f260000000800 */
[----:B------:R-:W-:Y:S02]  /*28490*/  FMUL.FTZ R21, R2, R145 ;  /* 0x0000009102157220 */ /* 0x000fe40000410000 */
[C---:B------:R-:W-:Y:S02]  /*284a0*/  FMUL.FTZ R47, R0.reuse, R47 ;  /* 0x0000002f002f7220 */ /* 0x040fe40000410000 */
[C---:B------:R-:W-:Y:S03]  /*284b0*/  FMUL.FTZ R22, R0.reuse, R146 ;  /* 0x0000009200167220 */ /* 0x040fe60000410000 */
[----:B------:R-:W-:Y:S01]  /*284c0*/  MUFU.EX2 R252, R252 ;  /* 0x000000fc00fc7308 */ /* 0x000fe20000000800 */
        /* <DEDUP_REMOVED lines=27> */
[C---:B------:R-:W-:Y:S04]  /*28680*/  HMMA.16816.F32.BF16 R40, R168.reuse, R146, R40 ;  /* 0x00000092a828723c */ /* 0x040fe80000041828 */
[----:B------:R-:W-:Y:S01]  /*28690*/  FFMA.FTZ R144, R162, R165, -R172 ;  /* 0x000000a5a2907223 */ /* 0x000fe200000108ac */
[----:B------:R-:W-:Y:S01]  /*286a0*/  MOV R162, R160 ;  /* 0x000000a000a27202 */ /* 0x000fe20000000f00 */
[C---:B------:R-:W-:Y:S02]  /*286b0*/  FMUL.FTZ R62, R0.reuse, R62 ;  /* 0x0000003e003e7220 */ /* 0x040fe40000410000 */
[----:B------:R2:W3:Y:S01]  /*286c0*/  MUFU.EX2 R160, R144 ;  /* 0x0000009000a07308 */ /* 0x0004e20000000800 */
        /* <DEDUP_REMOVED lines=10> */
[----:B------:R-:W-:Y:S01]  /*28770*/  FMUL.FTZ R69, R2, R69 ;  /* 0x0000004502457220 */ /* 0x000fe20000410000 */
[----:B--2---:R-:W-:Y:S01]  /*28780*/  LDSM.16.MT88.4 R144, [R216+0x10800] ;  /* 0x01080000d890783b */ /* 0x004fe20000004200 */
[C---:B------:R-:W-:Y:S02]  /*28790*/  FMUL.FTZ R70, R0.reuse, R70 ;  /* 0x0000004600467220 */ /* 0x040fe40000410000 */
[C---:B------:R-:W-:Y:S04]  /*287a0*/  HMMA.16816.F32.BF16 R56, R168.reuse, R134, R56 ;  /* 0x00000086a838723c */ /* 0x040fe80000041838 */
[----:B------:R-:W-:Y:S01]  /*287b0*/  FMUL.FTZ R71, R0, R71 ;  /* 0x0000004700477220 */ /* 0x000fe20000410000 */
[----:B------:R-:W2:Y:S01]  /*287c0*/  LDSM.16.MT88.4 R132, [R217+0x14000] ;  /* 0x01400000d984783b */ /* 0x000ea20000004200 */
        /* <DEDUP_REMOVED lines=97> */
[----:B------:R-:W-:Y:S01]  /*28de0*/  LDSM.16.MT88.4 R156, [R215+0x12800] ;  /* 0x01280000d79c783b */ /* 0x000fe20000004200 */
[----:B------:R-:W-:Y:S01]  /*28df0*/  FADD.FTZ R187, R193, R187 ;  /* 0x000000bbc1bb7221 */ /* 0x000fe20000010000 */
[C---:B---3--:R-:W-:Y:S05]  /*28e00*/  HMMA.16816.F32.BF16 R4, R132.reuse, R140, R4 ;  /* 0x0000008c8404723c */ /* 0x048fea0000041804 */
        /* <DEDUP_REMOVED lines=29> */
[C---:B------:R-:W-:Y:S01]  /*28fe0*/  HMMA.16816.F32.BF16 R60, R132.reuse, R156, R60 ;  /* 0x0000009c843c723c */ /* 0x040fe2000004183c */
[----:B------:R-:W1:Y:S07]  /*28ff0*/  MUFU.EX2 R156, R183 ;  /* 0x000000b7009c7308 */ /* 0x000e6e0000000800 */
[C---:B------:R-:W-:Y:S08]  /*29000*/  HMMA.16816.F32.BF16 R64, R132.reuse, R158, R64 ;  /* 0x0000009e8440723c */ /* 0x040ff00000041840 */
[C---:B---3--:R-:W-:Y:S07]  /*29010*/  HMMA.16816.F32.BF16 R68, R132.reuse, R144, R68 ;  /* 0x000000908444723c */ /* 0x048fee0000041844 */
[-CC-:B------:R-:W-:Y:S01]  /*29020*/  FFMA.FTZ R144, R161, R165.reuse, -R177.reuse ;  /* 0x000000a5a1907223 */ /* 0x180fe200000108b1 */
[C---:B------:R-:W-:Y:S03]  /*29030*/  HMMA.16816.F32.BF16 R72, R132.reuse, R146, R72 ;  /* 0x000000928448723c */ /* 0x040fe60000041848 */
[----:B------:R3:W-:Y:S05]  /*29040*/  MUFU.EX2 R161, R144 ;  /* 0x0000009000a17308 */ /* 0x0007ea0000000800 */
[C---:B----4-:R-:W-:Y:S07]  /*29050*/  HMMA.16816.F32.BF16 R76, R132.reuse, R148, R76 ;  /* 0x00000094844c723c */ /* 0x050fee000004184c */
[-CC-:B------:R-:W-:Y:S01]  /*29060*/  FFMA.FTZ R148, R170, R165.reuse, -R177.reuse ;  /* 0x000000a5aa947223 */ /* 0x180fe200000108b1 */
[C---:B------:R-:W-:Y:S01]  /*29070*/  HMMA.16816.F32.BF16 R80, R132.reuse, R150, R80 ;  /* 0x000000968450723c */ /* 0x040fe20000041850 */
[----:B------:R4:W-:Y:S07]  /*29080*/  MUFU.EX2 R170, R181 ;  /* 0x000000b500aa7308 */ /* 0x0009ee0000000800 */
[C---:B--2---:R-:W-:Y:S03]  /*29090*/  HMMA.16816.F32.BF16 R84, R132.reuse, R140, R84 ;  /* 0x0000008c8454723c */ /* 0x044fe60000041854 */
[----:B------:R2:W-:Y:S01]  /*290a0*/  MUFU.EX2 R169, R148 ;  /* 0x0000009400a97308 */ /* 0x0005e20000000800 */
[----:B---3--:R-:W3:Y:S03]  /*290b0*/  LDSM.16.MT88.4 R144, [R219+0x16800] ;  /* 0x01680000db90783b */ /* 0x008ee60000004200 */
[-CC-:B------:R-:W-:Y:S01]  /*290c0*/  FFMA.FTZ R140, R163, R165.reuse, -R177.reuse ;  /* 0x000000a5a38c7223 */ /* 0x180fe200000108b1 */
[C---:B------:R-:W-:Y:S05]  /*290d0*/  HMMA.16816.F32.BF16 R88, R132.reuse, R142, R88 ;  /* 0x0000008e8458723c */ /* 0x040fea0000041858 */
[----:B------:R2:W-:Y:S03]  /*290e0*/  MUFU.EX2 R163, R140 ;  /* 0x0000008c00a37308 */ /* 0x0005e60000000800 */
[C---:B-1----:R-:W-:Y:S04]  /*290f0*/  HMMA.16816.F32.BF16 R92, R132.reuse, R136, R92 ;  /* 0x00000088845c723c */ /* 0x042fe8000004185c */
[----:B----4-:R-:W-:Y:S02]  /*29100*/  IMAD.MOV.U32 R181, RZ, RZ, R156 ;  /* 0x000000ffffb57224 */ /* 0x010fe400078e009c */
[----:B------:R-:W-:Y:S01]  /*29110*/  LDSM.16.MT88.4 R156, [R216+0x11000] ;  /* 0x01100000d89c783b */ /* 0x000fe20000004200 */
[-CC-:B------:R-:W-:Y:S01]  /*29120*/  FFMA.FTZ R136, R162, R165.reuse, -R172.reuse ;  /* 0x000000a5a2887223 */ /* 0x180fe200000108ac */
[C---:B------:R-:W-:Y:S01]  /*29130*/  HMMA.16816.F32.BF16 R96, R132.reuse, R138, R96 ;  /* 0x0000008a8460723c */ /* 0x040fe20000041860 */
[----:B------:R-:W-:Y:S03]  /*29140*/  MUFU.EX2 R162, R182 ;  /* 0x000000b600a27308 */ /* 0x000fe60000000800 */
[-C--:B------:R-:W-:Y:S02]  /*29150*/  FFMA.FTZ R172, R166, R165.reuse, -R172 ;  /* 0x000000a5a6ac7223 */ /* 0x080fe400000108ac */
[----:B--2---:R-:W1:Y:S05]  /*29160*/  LDSM.16.MT88.4 R148, [R217+0x16800] ;  /* 0x01680000d994783b */ /* 0x004e6a0000004200 */
[----:B------:R-:W2:Y:S01]  /*29170*/  MUFU.EX2 R152, R136 ;  /* 0x0000008800987308 */ /* 0x000ea20000000800 */
[-CC-:B------:R-:W-:Y:S02]  /*29180*/  FFMA.FTZ R140, R171, R165.reuse, -R177.reuse ;  /* 0x000000a5ab8c7223 */ /* 0x180fe400000108b1 */
[----:B------:R-:W-:Y:S01]  /*29190*/  FFMA.FTZ R177, R176, R165, -R177 ;  /* 0x000000a5b0b17223 */ /* 0x000fe200000108b1 */
[C---:B---3--:R-:W-:Y:S06]  /*291a0*/  HMMA.16816.F32.BF16 R100, R132.reuse, R144, R100 ;  /* 0x000000908464723c */ /* 0x048fec0000041864 */
[----:B------:R3:W4:Y:S02]  /*291b0*/  MUFU.EX2 R153, R140 ;  /* 0x0000008c00997308 */ /* 0x0007240000000800 */
[C---:B------:R-:W-:Y:S01]  /*291c0*/  HMMA.16816.F32.BF16 R104, R132.reuse, R146, R104 ;  /* 0x000000928468723c */ /* 0x040fe20000041868 */
[----:B------:R-:W-:Y:S07]  /*291d0*/  LDSM.16.MT88.4 R144, [R219+0x11000] ;  /* 0x01100000db90783b */ /* 0x000fee0000004200 */
[----:B------:R-:W-:Y:S01]  /*291e0*/  MUFU.EX2 R165, R172 ;  /* 0x000000ac00a57308 */ /* 0x000fe20000000800 */
[----:B--2---:R-:W-:Y:S01]  /*291f0*/  MOV R182, R152 ;  /* 0x0000009800b67202 */ /* 0x004fe20000000f00 */
[----:B------:R-:W-:Y:S08]  /*29200*/  LDSM.16.MT88.4 R136, [R215+0x16800] ;  /* 0x01680000d788783b */ /* 0x000ff00000004200 */
[----:B------:R-:W-:Y:S01]  /*29210*/  MUFU.EX2 R171, R180 ;  /* 0x000000b400ab7308 */ /* 0x000fe20000000800 */
[----:B---3--:R-:W2:Y:S01]  /*29220*/  LDSM.16.MT88.4 R140, [R216+0x16800] ;  /* 0x01680000d88c783b */ /* 0x008ea20000004200 */
[C---:B-1----:R-:W-:Y:S03]  /*29230*/  HMMA.16816.F32.BF16 R108, R132.reuse, R148, R108 ;  /* 0x00000094846c723c */ /* 0x042fe6000004186c */
[----:B----4-:R-:W-:Y:S05]  /*29240*/  MOV R183, R153 ;  /* 0x0000009900b77202 */ /* 0x010fea0000000f00 */
[----:B------:R-:W1:Y:S01]  /*29250*/  MUFU.EX2 R180, R177 ;  /* 0x000000b100b47308 */ /* 0x000e620000000800 */
[----:B------:R-:W3:Y:S01]  /*29260*/  LDSM.16.MT88.4 R152, [R217+0x11000] ;  /* 0x01100000d998783b */ /* 0x000ee20000004200 */
[C---:B------:R-:W-:Y:S07]  /*29270*/  HMMA.16816.F32.BF16 R112, R132.reuse, R150, R112 ;  /* 0x000000968470723c */ /* 0x040fee0000041870 */
[----:B------:R-:W4:Y:S01]  /*29280*/  LDSM.16.MT88.4 R148, [R215+0x11000] ;  /* 0x01100000d794783b */ /* 0x000f220000004200 */
[----:B-1----:R-:W-:Y:S01]  /*29290*/  MOV R166, R180 ;  /* 0x000000b400a67202 */ /* 0x002fe20000000f00 */
[C---:B--2---:R-:W-:Y:S08]  /*292a0*/  HMMA.16816.F32.BF16 R116, R132.reuse, R140, R116 ;  /* 0x0000008c8474723c */ /* 0x044ff00000041874 */
        /* <DEDUP_REMOVED lines=30> */
[C---:B---3--:R-:W-:Y:S07]  /*29490*/  HMMA.16816.F32.BF16 R60, R132.reuse, R152, R60 ;  /* 0x00000098843c723c */ /* 0x048fee000004183c */
[----:B------:R-:W-:Y:S01]  /*294a0*/  MOV R152, R162 ;  /* 0x000000a200987202 */ /* 0x000fe20000000f00 */
[C---:B------:R-:W-:Y:S01]  /*294b0*/  HMMA.16816.F32.BF16 R64, R132.reuse, R154, R64 ;  /* 0x0000009a8440723c */ /* 0x040fe20000041840 */
[----:B------:R-:W3:Y:S03]  /*294c0*/  MUFU.EX2 R162, R174 ;  /* 0x000000ae00a27308 */ /* 0x000ee60000000800 */
[----:B------:R-:W-:Y:S03]  /*294d0*/  MOV R153, R163 ;  /* 0x000000a300997202 */ /* 0x000fe60000000f00 */
[----:B------:R-:W-:Y:S01]  /*294e0*/  IMAD.MOV.U32 R155, RZ, RZ, R161 ;  /* 0x000000ffff9b7224 */ /* 0x000fe200078e00a1 */
[C---:B------:R-:W-:Y:S03]  /*294f0*/  HMMA.16816.F32.BF16 R68, R132.reuse, R156, R68 ;  /* 0x0000009c8444723c */ /* 0x040fe60000041844 */
[----:B------:R-:W1:Y:S01]  /*29500*/  MUFU.EX2 R163, R175 ;  /* 0x000000af00a37308 */ /* 0x000e620000000800 */
[----:B------:R-:W-:Y:S04]  /*29510*/  MOV R154, R160 ;  /* 0x000000a0009a7202 */ /* 0x000fe80000000f00 */
[C---:B------:R-:W-:Y:S01]  /*29520*/  HMMA.16816.F32.BF16 R72, R132.reuse, R158, R72 ;  /* 0x0000009e8448723c */ /* 0x040fe20000041848 */
[----:B------:R-:W-:Y:S04]  /*29530*/  LDSM.16.MT88.4 R156, [R219+0x11800] ;  /* 0x01180000db9c783b */ /* 0x000fe80000004200 */
[----:B------:R2:W-:Y:S03]  /*29540*/  MUFU.EX2 R160, R178 ;  /* 0x000000b200a07308 */ /* 0x0005e60000000800 */
[C---:B----4-:R-:W-:Y:S07]  /*29550*/  HMMA.16816.F32.BF16 R76, R132.reuse, R148, R76 ;  /* 0x00000094844c723c */ /* 0x050fee000004184c */
[----:B------:R4:W3:Y:S01]  /*29560*/  MUFU.EX2 R161, R173 ;  /* 0x000000ad00a17308 */ /* 0x0008e20000000800 */
[C---:B------:R-:W-:Y:S01]  /*29570*/  HMMA.16816.F32.BF16 R80, R132.reuse, R150, R80 ;  /* 0x000000968450723c */ /* 0x040fe20000041850 */
[----:B------:R-:W3:Y:S07]  /*29580*/  LDSM.16.MT88.4 R148, [R217+0x17000] ;  /* 0x01700000d994783b */ /* 0x000eee0000004200 */
[C---:B-1----:R-:W-:Y:S01]  /*29590*/  HMMA.16816.F32.BF16 R84, R132.reuse, R136, R84 ;  /* 0x000000888454723c */ /* 0x042fe20000041854 */
[----:B--2---:R-:W-:Y:S07]  /*295a0*/  LDSM.16.MT88.4 R176, [R219+0x13800] ;  /* 0x01380000dbb0783b */ /* 0x004fee0000004200 */
        /* <DEDUP_REMOVED lines=9> */
[----:B------:R-:W-:Y:S01]  /*29640*/  MOV R155, R152 ;  /* 0x00000098009b7202 */ /* 0x000fe20000000f00 */
[----:B------:R-:W-:Y:S01]  /*29650*/  IMAD.MOV.U32 R152, RZ, RZ, R153 ;  /* 0x000000ffff987224 */ /* 0x000fe200078e0099 */
[----:B------:R-:W-:Y:S01]  /*29660*/  MOV R153, R181 ;  /* 0x000000b500997202 */ /* 0x000fe20000000f00 */
[----:B------:R-:W-:Y:S01]  /*29670*/  IMAD.MOV.U32 R146, RZ, RZ, R183 ;  /* 0x000000ffff927224 */ /* 0x000fe200078e00b7 */
[C---:B---3--:R-:W-:Y:S04]  /*29680*/  HMMA.16816.F32.BF16 R108, R132.reuse, R148, R108 ;  /* 0x00000094846c723c */ /* 0x048fe8000004186c */
[----:B------:R-:W-:Y:S01]  /*29690*/  MOV R147, R182 ;  /* 0x000000b600937202 */ /* 0x000fe20000000f00 */
[----:B------:R-:W-:Y:S01]  /*296a0*/  IMAD.MOV.U32 R145, RZ, RZ, R154 ;  /* 0x000000ffff917224 */ /* 0x000fe200078e009a */
[----:B------:R-:W-:Y:S02]  /*296b0*/  LDSM.16.MT88.4 R180, [R217+0x13800] ;  /* 0x01380000d9b4783b */ /* 0x000fe40000004200 */
[C---:B------:R-:W-:Y:S06]  /*296c0*/  HMMA.16816.F32.BF16 R112, R132.reuse, R150, R112 ;  /* 0x000000968470723c */ /* 0x040fec0000041870 */
[----:B------:R-:W3:Y:S02]  /*296d0*/  LDSM.16.MT88.4 R148, [R217+0x11800] ;  /* 0x01180000d994783b */ /* 0x000ee40000004200 */
[C---:B-1----:R-:W-:Y:S08]  /*296e0*/  HMMA.16816.F32.BF16 R116, R132.reuse, R136, R116 ;  /* 0x000000888474723c */ /* 0x042ff00000041874 */
[C---:B------:R-:W-:Y:S01]  /*296f0*/  HMMA.16816.F32.BF16 R120, R132.reuse, R138, R120 ;  /* 0x0000008a8478723c */ /* 0x040fe20000041878 */
[----:B------:R-:W1:Y:S07]  /*29700*/  LDSM.16.MT88.4 R136, [R216+0x11800] ;  /* 0x01180000d888783b */ /* 0x000e6e0000004200 */
[C---:B--2---:R-:W-:Y:S07]  /*29710*/  HMMA.16816.F32.BF16 R124, R132.reuse, R140, R124 ;  /* 0x0000008c847c723c */ /* 0x044fee000004187c */
        /* <DEDUP_REMOVED lines=14> */
[----:B------:R-:W2:Y:S07]  /*29800*/  LDSM.16.MT88.4 R4, [R216+0x13800] ;  /* 0x01380000d804783b */ /* 0x000eae0000004200 */
[C---:B------:R-:W-:Y:S07]  /*29810*/  HMMA.16816.F32.BF16 R156, R168.reuse, R158, R8 ;  /* 0x0000009ea89c723c */ /* 0x040fee0000041808 */
[----:B------:R-:W-:Y:S01]  /*29820*/  IMAD.MOV.U32 R9, RZ, RZ, R155 ;  /* 0x000000ffff097224 */ /* 0x000fe200078e009b */
[----:B------:R-:W-:Y:S04]  /*29830*/  MOV R10, R152 ;  /* 0x00000098000a7202 */ /* 0x000fe80000000f00 */
[----:B------:R-:W-:Y:S02]  /*29840*/  MOV R11, R153 ;  /* 0x00000099000b7202 */ /* 0x000fe40000000f00 */
[C---:B---3--:R-:W-:Y:S07]  /*29850*/  HMMA.16816.F32.BF16 R152, R168.reuse, R148, R12 ;  /* 0x00000094a898723c */ /* 0x048fee000004180c */
        /* <DEDUP_REMOVED lines=36> */
[----:B------:R-:W3:Y:S01]  /*29aa0*/  LDSM.16.MT88.4 R12, [R219+0x15800] ;  /* 0x01580000db0c783b */ /* 0x000ee20000004200 */
[C---:B------:R-:W-:Y:S04]  /*29ab0*/  HMMA.16816.F32.BF16 R48, R168.reuse, R182, R48 ;  /* 0x000000b6a830723c */ /* 0x040fe80000041830 */
[----:B------:R-:W-:Y:S02]  /*29ac0*/  MOV R181, R17 ;  /* 0x0000001100b57202 */ /* 0x000fe40000000f00 */
[----:B------:R-:W-:Y:S01]  /*29ad0*/  MOV R180, R18 ;  /* 0x0000001200b47202 */ /* 0x000fe20000000f00 */
[----:B------:R-:W-:Y:S01]  /*29ae0*/  LDSM.16.MT88.4 R20, [R216+0x15800] ;  /* 0x01580000d814783b */ /* 0x000fe20000004200 */
[C---:B--2---:R-:W-:Y:S04]  /*29af0*/  HMMA.16816.F32.BF16 R52, R168.reuse, R4, R52 ;  /* 0x00000004a834723c */ /* 0x044fe80000041834 */
[----:B------:R-:W-:Y:S02]  /*29b00*/  IMAD.MOV.U32 R183, RZ, RZ, R19 ;  /* 0x000000ffffb77224 */ /* 0x000fe400078e0013 */
[----:B------:R-:W-:Y:S01]  /*29b10*/  FADD.FTZ R197, R180, R197 ;  /* 0x000000c5b4c57221 */ /* 0x000fe20000010000 */
[----:B------:R-:W2:Y:S01]  /*29b20*/  LDSM.16.MT88.4 R16, [R217+0x15800] ;  /* 0x01580000d910783b */ /* 0x000ea20000004200 */
[C---:B------:R-:W-:Y:S04]  /*29b30*/  HMMA.16816.F32.BF16 R56, R168.reuse, R6, R56 ;  /* 0x00000006a838723c */ /* 0x040fe80000041838 */
[----:B------:R-:W-:Y:S03]  /*29b40*/  FADD.FTZ R0, R183, R0 ;  /* 0x00000000b7007221 */ /* 0x000fe60000010000 */
[----:B------:R-:W4:Y:S01]  /*29b50*/  LDSM.16.MT88.4 R4, [R217+0x17800] ;  /* 0x01780000d904783b */ /* 0x000f220000004200 */
[C---:B-1----:R-:W-:Y:S04]  /*29b60*/  HMMA.16816.F32.BF16 R60, R168.reuse, R8, R60 ;  /* 0x00000008a83c723c */ /* 0x042fe8000004183c */
[----:B------:R-:W-:Y:S02]  /*29b70*/  FADD.FTZ R2, R181, R0 ;  /* 0x00000000b5027221 */ /* 0x000fe40000010000 */
[----:B------:R-:W-:Y:S02]  /*29b80*/  FADD.FTZ R0, R178, R197 ;  /* 0x000000c5b2007221 */ /* 0x000fe40000010000 */
[C---:B------:R-:W-:Y:S01]  /*29b90*/  HMMA.16816.F32.BF16 R64, R168.reuse, R10, R64 ;  /* 0x0000000aa840723c */ /* 0x040fe20000041840 */
[----:B------:R-:W1:Y:S03]  /*29ba0*/  LDSM.16.MT88.4 R8, [R216+0x17800] ;  /* 0x01780000d808783b */ /* 0x000e660000004200 */
        /* <DEDUP_REMOVED lines=26> */
[C---:B----4-:R-:W-:Y:S08]  /*29d50*/  HMMA.16816.F32.BF16 R108, R168.reuse, R4, R108 ;  /* 0x00000004a86c723c */ /* 0x050ff0000004186c */
[C---:B------:R-:W-:Y:S08]  /*29d60*/  HMMA.16816.F32.BF16 R112, R168.reuse, R6, R112 ;  /* 0x00000006a870723c */ /* 0x040ff00000041870 */
[C---:B-1----:R-:W-:Y:S08]  /*29d70*/  HMMA.16816.F32.BF16 R116, R168.reuse, R8, R116 ;  /* 0x00000008a874723c */ /* 0x042ff00000041874 */
[C---:B------:R-:W-:Y:S08]  /*29d80*/  HMMA.16816.F32.BF16 R120, R168.reuse, R10, R120 ;  /* 0x0000000aa878723c */ /* 0x040ff00000041878 */
[C---:B---3--:R-:W-:Y:S08]  /*29d90*/  HMMA.16816.F32.BF16 R124, R168.reuse, R12, R124 ;  /* 0x0000000ca87c723c */ /* 0x048ff0000004187c */
[----:B------:R-:W-:Y:S01]  /*29da0*/  HMMA.16816.F32.BF16 R128, R168, R14, R128 ;  /* 0x0000000ea880723c */ /* 0x000fe20000041880 */
[----:B------:R-:W-:-:S07]  /*29db0*/  @P0 BRA `(.L_x_8836) ;  /* 0xffffa06000000947 */ /* 0x000fce000383ffff */
.L_x_8827:
        /* <DEDUP_REMOVED lines=11> */
.L_x_8855:
[----:B---3--:R-:W-:Y:S01]  /*29e70*/  FADD.FTZ R2, R2, R251 ;  /* 0x000000fb02027221 */ /* 0x008fe20000010000 */
[----:B------:R-:W-:Y:S05]  /*29e80*/  BRA.DIV ~URZ, `(.L_x_8838) ;  /* 0x00001e827f007947 */ /* 0x000fea000b800000 */
[----:B------:R-:W3:Y:S04]  /*29e90*/  SHFL.BFLY PT, R6, R250, 0x2, 0x1f ;  /* 0x0c401f00fa067f89 */ /* 0x000ee800000e0000 */
[----:B------:R-:W4:Y:S01]  /*29ea0*/  SHFL.BFLY PT, R7, R2, 0x1, 0x1f ;  /* 0x0c201f0002077f89 */ /* 0x000f2200000e0000 */
[----:B---3--:R-:W-:Y:S02]  /*29eb0*/  FADD.FTZ R250, R6, R250 ;  /* 0x000000fa06fa7221 */ /* 0x008fe40000010000 */
[----:B----4-:R-:W-:-:S03]  /*29ec0*/  FADD.FTZ R2, R2, R7 ;  /* 0x0000000702027221 */ /* 0x010fc60000010000 */
[----:B------:R3:W4:Y:S04]  /*29ed0*/  SHFL.BFLY PT, R6, R250, 0x1, 0x1f ;  /* 0x0c201f00fa067f89 */ /* 0x00072800000e0000 */
.L_x_8856:
        /* <DEDUP_REMOVED lines=331> */
.L_x_8840:
[----:B-12-4-:R-:W-:Y:S05]  /*2b390*/  BSYNC B0 ;  /* 0x0000000000007941 */ /* 0x016fea0003800000 */
.L_x_8839:
        /* <DEDUP_REMOVED lines=25> */
.L_x_8842:
[----:B------:R-:W-:Y:S05]  /*2b530*/  BSYNC B0 ;  /* 0x0000000000007941 */ /* 0x000fea0003800000 */
.L_x_8841:
        /* <DEDUP_REMOVED lines=15> */
.L_x_8844:
[----:B------:R-:W-:Y:S05]  /*2b630*/  BSYNC B0 ;  /* 0x0000000000007941 */ /* 0x000fea0003800000 */
.L_x_8843:
        /* <DEDUP_REMOVED lines=15> */
.L_x_8846:
[----:B------:R-:W-:Y:S05]  /*2b730*/  BSYNC B0 ;  /* 0x0000000000007941 */ /* 0x000fea0003800000 */
.L_x_8845:
        /* <DEDUP_REMOVED lines=15> */
.L_x_8848:
[----:B------:R-:W-:Y:S05]  /*2b830*/  BSYNC B0 ;  /* 0x0000000000007941 */ /* 0x000fea0003800000 */
.L_x_8847:
        /* <DEDUP_REMOVED lines=15> */
.L_x_8850:
[----:B------:R-:W-:Y:S05]  /*2b930*/  BSYNC B0 ;  /* 0x0000000000007941 */ /* 0x000fea0003800000 */
.L_x_8849:
        /* <DEDUP_REMOVED lines=15> */
.L_x_8852:
[----:B------:R-:W-:Y:S05]  /*2ba30*/  BSYNC B0 ;  /* 0x0000000000007941 */ /* 0x000fea0003800000 */
.L_x_8851:
        /* <DEDUP_REMOVED lines=15> */
.L_x_8854:
[----:B------:R-:W-:Y:S05]  /*2bb30*/  BSYNC B0 ;  /* 0x0000000000007941 */ /* 0x000fea0003800000 */
.L_x_8853:
[----:B------:R-:W-:Y:S01]  /*2bb40*/  IADD3 R10, R10, 0x38, RZ ;  /* 0x000000380a0a7810 */ /* 0x000fe20007ffe0ff */
[----:B------:R-:W-:-:S02]  /*2bb50*/  IMAD.MOV.U32 R2, RZ, RZ, R233 ;  /* 0x000000ffff027224 */ /* 0x000fc400078e00e9 */
[----:B------:R-:W-:Y:S01]  /*2bb60*/  IMAD.MOV.U32 R3, RZ, RZ, 0x0 ;  /* 0x00000000ff037424 */ /* 0x000fe200078e00ff */
[----:B------:R-:W-:-:S13]  /*2bb70*/  ISETP.GE.AND P0, PT, R10, R234, PT ;  /* 0x000000ea0a00720c */ /* 0x000fda0003f06270 */
[----:B------:R-:W-:Y:S05]  /*2bb80*/  @P0 RET.REL.NODEC R2 `(_ZN5flash24flash_fwd_splitkv_kernelI23Flash_fwd_kernel_traitsILi256ELi64ELi64ELi4ELb0ELb0EN7cutlass10bfloat16_tE19Flash_kernel_traitsILi256ELi64ELi64ELi4ES3_EELb0ELb1ELb1ELb0ELb0ELb1ELb1ELb1EEEvNS_16Flash_fwd_paramsE) ;  /* 0xfffd447002000950 */ /* 0x000fea0003c3ffff */
        /* <DEDUP_REMOVED lines=12> */
[----:B------:R-:W-:Y:S05]  /*2bc50*/  @P0 RET.REL.NODEC R2 `(_ZN5flash24flash_fwd_splitkv_kernelI23Flash_fwd_kernel_traitsILi256ELi64ELi64ELi4ELb0ELb0EN7cutlass10bfloat16_tE19Flash_kernel_traitsILi256ELi64ELi64ELi4ES3_EELb0ELb1ELb1ELb0ELb0ELb1ELb1ELb1EEEvNS_16Flash_fwd_paramsE) ;  /* 0xfffd43a002000950 */ /* 0x000fea0003c3ffff */
[----:B------:R-:W-:Y:S01]  /*2bc60*/  MOV R2, R233 ;  /* 0x000000e900027202 */ /* 0x000fe20000000f00 */
[----:B------:R-:W-:Y:S01]  /*2bc70*/  ULDC.64 UR4, c[0x0][0x118] ;  /* 0x0000460000047ab9 */ /* 0x000fe20000000a00 */
[----:B------:R-:W-:Y:S01]  /*2bc80*/  MOV R3, 0x0 ;  /* 0x0000000000037802 */ /* 0x000fe20000000f00 */
[----:B------:R1:W-:Y:S03]  /*2bc90*/  ST.E.128 [R6.64+0xe300], R16 ;  /* 0x00e3001006007985 */ /* 0x0003e6000c101d04 */
[----:B------:R-:W-:Y:S05]  /*2bca0*/  RET.REL.NODEC R2 `(_ZN5flash24flash_fwd_splitkv_kernelI23Flash_fwd_kernel_traitsILi256ELi64ELi64ELi4ELb0ELb0EN7cutlass10bfloat16_tE19Flash_kernel_traitsILi256ELi64ELi64ELi4ES3_EELb0ELb1ELb1ELb0ELb0ELb1ELb1ELb1EEEvNS_16Flash_fwd_paramsE) ;  /* 0xfffd435002007950 */ /* 0x000fea0003c3ffff */
.L_x_8837:
[----:B------:R-:W-:Y:S01]  /*2bcb0*/  IMAD.MOV.U32 R10, RZ, RZ, R251 ;  /* 0x000000ffff0a7224 */ /* 0x000fe200078e00fb */
[----:B------:R-:W-:-:S02]  /*2bcc0*/  MOV R9, 0x2 ;  /* 0x0000000200097802 */ /* 0x000fc40000000f00 */
[----:B------:R-:W-:Y:S02]  /*2bcd0*/  MOV R7, 0x2bcf0 ;  /* 0x0002bcf000077802 */ /* 0x000fe40000000f00 */
[----:B-1---5:R-:W-:Y:S05]  /*2bce0*/  CALL.REL.NOINC `($__internal_37_$__cuda_sm70_shflsync_bfly_p) ;  /* 0x0000012000007944 */ /* 0x022fea0003c00000 */
[----:B------:R-:W-:Y:S01]  /*2bcf0*/  MOV R2, R9 ;  /* 0x0000000900027202 */ /* 0x000fe20000000f00 */
[----:B------:R-:W-:Y:S05]  /*2bd00*/  BRA `(.L_x_8855) ;  /* 0xffffe16000007947 */ /* 0x000fea000383ffff */
.L_x_8838:
[----:B------:R-:W-:Y:S01]  /*2bd10*/  IMAD.MOV.U32 R10, RZ, RZ, R2 ;  /* 0x000000ffff0a7224 */ /* 0x000fe200078e0002 */
[----:B------:R-:W-:Y:S02]  /*2bd20*/  MOV R9, 0x1 ;  /* 0x0000000100097802 */ /* 0x000fe40000000f00 */
[----:B------:R-:W-:Y:S02]  /*2bd30*/  MOV R7, 0x2bd50 ;  /* 0x0002bd5000077802 */ /* 0x000fe40000000f00 */
[----:B-12--5:R-:W-:Y:S05]  /*2bd40*/  CALL.REL.NOINC `($__internal_37_$__cuda_sm70_shflsync_bfly_p) ;  /* 0x000000c000007944 */ /* 0x026fea0003c00000 */
[----:B------:R-:W-:Y:S01]  /*2bd50*/  FADD.FTZ R2, R2, R9 ;  /* 0x0000000902027221 */ /* 0x000fe20000010000 */
[----:B------:R-:W-:Y:S02]  /*2bd60*/  MOV R10, R250 ;  /* 0x000000fa000a7202 */ /* 0x000fe40000000f00 */
[----:B------:R-:W-:Y:S02]  /*2bd70*/  MOV R9, 0x2 ;  /* 0x0000000200097802 */ /* 0x000fe40000000f00 */
[----:B------:R-:W-:Y:S02]  /*2bd80*/  MOV R7, 0x2bda0 ;  /* 0x0002bda000077802 */ /* 0x000fe40000000f00 */
[----:B------:R-:W-:Y:S05]  /*2bd90*/  CALL.REL.NOINC `($__internal_37_$__cuda_sm70_shflsync_bfly_p) ;  /* 0x0000007000007944 */ /* 0x000fea0003c00000 */
[----:B------:R-:W-:Y:S01]  /*2bda0*/  FADD.FTZ R250, R250, R9 ;  /* 0x00000009fafa7221 */ /* 0x000fe20000010000 */
[----:B------:R-:W-:-:S02]  /*2bdb0*/  MOV R9, 0x1 ;  /* 0x0000000100097802 */ /* 0x000fc40000000f00 */
[----:B------:R-:W-:Y:S02]  /*2bdc0*/  MOV R7, 0x2bdf0 ;  /* 0x0002bdf000077802 */ /* 0x000fe40000000f00 */
[----:B------:R-:W-:Y:S02]  /*2bdd0*/  MOV R10, R250 ;  /* 0x000000fa000a7202 */ /* 0x000fe40000000f00 */
[----:B------:R-:W-:Y:S05]  /*2bde0*/  CALL.REL.NOINC `($__internal_37_$__cuda_sm70_shflsync_bfly_p) ;  /* 0x0000002000007944 */ /* 0x000fea0003c00000 */
[----:B------:R-:W-:Y:S01]  /*2bdf0*/  MOV R6, R9 ;  /* 0x0000000900067202 */ /* 0x000fe20000000f00 */
[----:B------:R-:W-:Y:S05]  /*2be00*/  BRA `(.L_x_8856) ;  /* 0xffffe0d000007947 */ /* 0x000fea000383ffff */
        .weak           $__internal_37_$__cuda_sm70_shflsync_bfly_p
        .type           $__internal_37_$__cuda_sm70_shflsync_bfly_p,@function
        .size           $__internal_37_$__cuda_sm70_shflsync_bfly_p,(.L_x_8919 - $__internal_37_$__cuda_sm70_shflsync_bfly_p)
$__internal_37_$__cuda_sm70_shflsync_bfly_p:
[----:B------:R-:W-:Y:S04]  /*2be10*/  WARPSYNC R6 ;  /* 0x0000000600007348 */ /* 0x000fe80003800000 */
[----:B------:R1:W2:Y:S01]  /*2be20*/  SHFL.BFLY PT, R9, R10, R9, R8 ;  /* 0x0c0000090a097389 */ /* 0x0002a200000e0008 */
[----:B------:R-:W-:Y:S02]  /*2be30*/  MOV R11, 0x0 ;  /* 0x00000000000b7802 */ /* 0x000fe40000000f00 */
[----:B-1----:R-:W-:-:S04]  /*2be40*/  MOV R10, R7 ;  /* 0x00000007000a7202 */ /* 0x002fc80000000f00 */
[----:B--2---:R-:W-:Y:S05]  /*2be50*/  RET.REL.NODEC R10 `(_ZN5flash24flash_fwd_splitkv_kernelI23Flash_fwd_kernel_traitsILi256ELi64ELi64ELi4ELb0ELb0EN7cutlass10bfloat16_tE19Flash_kernel_traitsILi256ELi64ELi64ELi4ES3_EELb0ELb1ELb1ELb0ELb0ELb1ELb1ELb1EEEvNS_16Flash_fwd_paramsE) ;  /* 0xfffd41a00a007950 */ /* 0x004fea0003c3ffff */
.L_x_8857:
        /* <DEDUP_REMOVED lines=10> */
.L_x_8919:


//--------------------- .nv.shared._ZN5flash32flash_fwd_splitkv_combine_kernelI23Flash_fwd_kernel_traitsILi256ELi64ELi64ELi4ELb0ELb0EN7cutlass10bfloat16_tE19Flash_kernel_traitsILi256ELi64ELi64ELi4ES3_EELi4ELi7ELb0EEEvNS_16Flash_fwd_paramsE --------------------------
	.section	.nv.shared._ZN5flash32flash_fwd_splitkv_combine_kernelI23Flash_fwd_kernel_traitsILi256ELi64ELi64ELi4ELb0ELb0EN7cutlass10bfloat16_tE19Flash_kernel_traitsILi256ELi64ELi64ELi4ES3_EELi4ELi7ELb0EEEvNS_16Flash_fwd_paramsE,"aw",@nobits
	.sectionflags	@""
	.align	16
.nv.shared._ZN5flash32flash_fwd_splitkv_combine_kernelI23Flash_fwd_kernel_traitsILi256ELi64ELi64ELi4ELb0ELb0EN7cutlass10bfloat16_tE19Flash_kernel_traitsILi256ELi64ELi64ELi4ES3_EELi4ELi7ELb0EEEvNS_16Flash_fwd_paramsE:
	.zero		2560


//--------------------- .nv.global                --------------------------
	.section	.nv.global,"aw",@nobits
.nv.global:
	.type		_ZN72_INTERNAL_056383cb_36_flash_fwd_split_hdim256_bf16_sm80_cu_4022bc09_28224cute1_E,@object
	.size		_ZN72_INTERNAL_056383cb_36_flash_fwd_split_hdim256_bf16_sm80_cu_4022bc09_28224cute1_E,(_ZN72_INTERNAL_056383cb_36_flash_fwd_split_hdim256_bf16_sm80_cu_4022bc09_28224cuda3std3__45__cpo6cbeginE - _ZN72_INTERNAL_056383cb_36_flash_fwd_split_hdim256_bf16_sm80_cu_4022bc09_28224cute1_E)
_ZN72_INTERNAL_056383cb_36_flash_fwd_split_hdim256_bf16_sm80_cu_4022bc09_28224cute1_E:
	.zero		1
	.type		_ZN72_INTERNAL_056383cb_36_flash_fwd_split_hdim256_bf16_sm80_cu_4022bc09_28224cuda3std3__45__cpo6cbeginE,@object
	.size		_ZN72_INTERNAL_056383cb_36_flash_fwd_split_hdim256_bf16_sm80_cu_4022bc09_28224cuda3std3__45__cpo6cbeginE,(_ZN72_INTERNAL_056383cb_36_flash_fwd_split_hdim256_bf16_sm80_cu_4022bc09_28224cuda3std3__48in_placeE - _ZN72_INTERNAL_056383cb_36_flash_fwd_split_hdim256_bf16_sm80_cu_4022bc09_28224cuda3std3__45__cpo6cbeginE)
_ZN72_INTERNAL_056383cb_36_flash_fwd_split_hdim256_bf16_sm80_cu_4022bc09_28224cuda3std3__45__cpo6cbeginE:
	.zero		1
	.type		_ZN72_INTERNAL_056383cb_36_flash_fwd_split_hdim256_bf16_sm80_cu_4022bc09_28224cuda3std3__48in_placeE,@object
	.size		_ZN72_INTERNAL_056383cb_36_flash_fwd_split_hdim256_bf16_sm80_cu_4022bc09_28224cuda3std3__48in_placeE,(_ZN72_INTERNAL_056383cb_36_flash_fwd_split_hdim256_bf16_sm80_cu_4022bc09_28224cuda3std6ranges3__45__cpo9iter_moveE - _ZN72_INTERNAL_056383cb_36_flash_fwd_split_hdim256_bf16_sm80_cu_4022bc09_28224cuda3std3__48in_placeE)
_ZN72_INTERNAL_056383cb_36_flash_fwd_split_hdim256_bf16_sm80_cu_4022bc09_28224cuda3std3__48in_placeE:
	.zero		1
	.type		_ZN72_INTERNAL_056383cb_36_flash_fwd_split_hdim256_bf16_sm80_cu_4022bc09_28224cuda3std6ranges3__45__cpo9iter_moveE,@object
	.size		_ZN72_INTERNAL_056383cb_36_flash_fwd_split_hdim256_bf16_sm80_cu_4022bc09_28224cuda3std6ranges3__45__cpo9iter_moveE,(_ZN72_INTERNAL_056383cb_36_flash_fwd_split_hdim256_bf16_sm80_cu_4022bc09_28224cuda3std3__45__cpo5beginE - _ZN72_INTERNAL_056383cb_36_flash_fwd_split_hdim256_bf16_sm80_cu_4022bc09_28224cuda3std6ranges3__45__cpo9iter_moveE)
_ZN72_INTERNAL_056383cb_36_flash_fwd_split_hdim256_bf16_sm80_cu_4022bc09_28224cuda3std6ranges3__45__cpo9iter_moveE:
	.zero		1
	.type		_ZN72_INTERNAL_056383cb_36_flash_fwd_split_hdim256_bf16_sm80_cu_4022bc09_28224cuda3std3__45__cpo5beginE,@object
	.size		_ZN72_INTERNAL_056383cb_36_flash_fwd_split_hdim256_bf16_sm80_cu_4022bc09_28224cuda3std3__45__cpo5beginE,(_ZN72_INTERNAL_056383cb_36_flash_fwd_split_hdim256_bf16_sm80_cu_4022bc09_28224cuda3std3__474_GLOBAL__N__056383cb_36_flash_fwd_split_hdim256_bf16_sm80_cu_4022bc09_28226ignoreE - _ZN72_INTERNAL_056383cb_36_flash_fwd_split_hdim256_bf16_sm80_cu_4022bc09_28224cuda3std3__45__cpo5beginE)
_ZN72_INTERNAL_056383cb_36_flash_fwd_split_hdim256_bf16_sm80_cu_4022bc09_28224cuda3std3__45__cpo5beginE:
	.zero		1
	.type		_ZN72_INTERNAL_056383cb_36_flash_fwd_split_hdim256_bf16_sm80_cu_4022bc09_28224cuda3std3__474_GLOBAL__N__056383cb_36_flash_fwd_split_hdim256_bf16_sm80_cu_4022bc09_28226ignoreE,@object
	.size		_ZN72_INTERNAL_056383cb_36_flash_fwd_split_hdim256_bf16_sm80_cu_4022bc09_28224cuda3std3__474_GLOBAL__N__056383cb_36_flash_fwd_split_hdim256_bf16_sm80_cu_4022bc09_28226ignoreE,(_ZN72_INTERNAL_056383cb_36_flash_fwd_split_hdim256_bf16_sm80_cu_4022bc09_28224cute7productE - _ZN72_INTERNAL_056383cb_36_flash_fwd_split_hdim256_bf16_sm80_cu_4022bc09_28224cuda3std3__474_GLOBAL__N__056383cb_36_flash_fwd_split_hdim256_bf16_sm80_cu_4022bc09_28226ignoreE)
_ZN72_INTERNAL_056383cb_36_flash_fwd_split_hdim256_bf16_sm80_cu_4022bc09_28224cuda3std3__474_GLOBAL__N__056383cb_36_flash_fwd_split_hdim256_bf16_sm80_cu_4022bc09_28226ignoreE:
	.zero		1
	.type		_ZN72_INTERNAL_056383cb_36_flash_fwd_split_hdim256_bf16_sm80_cu_4022bc09_28224cute7productE,@object
	.size		_ZN72_INTERNAL_056383cb_36_flash_fwd_split_hdim256_bf16_sm80_cu_4022bc09_28224cute7productE,(_ZN72_INTERNAL_056383cb_36_flash_fwd_split_hdim256_bf16_sm80_cu_4022bc09_28224cuda3std3__45__cpo3endE - _ZN72_INTERNAL_056383cb_36_flash_fwd_split_hdim256_bf16_sm80_cu_4022bc09_28224cute7productE)
_ZN72_INTERNAL_056383cb_36_flash_fwd_split_hdim256_bf16_sm80_cu_4022bc09_28224cute7productE:
	.zero		1
	.type		_ZN72_INTERNAL_056383cb_36_flash_fwd_split_hdim256_bf16_sm80_cu_4022bc09_28224cuda3std3__45__cpo3endE,@object
	.size		_ZN72_INTERNAL_056383cb_36_flash_fwd_split_hdim256_bf16_sm80_cu_4022bc09_28224cuda3std3__45__cpo3endE,(_ZN72_INTERNAL_056383cb_36_flash_fwd_split_hdim256_bf16_sm80_cu_4022bc09_28224cuda3std3__419piecewise_constructE - _ZN72_INTERNAL_056383cb_36_flash_fwd_split_hdim256_bf16_sm80_cu_4022bc09_28224cuda3std3__45__cpo3endE)
_ZN72_INTERNAL_056383cb_36_flash_fwd_split_hdim256_bf16_sm80_cu_4022bc09_28224cuda3std3__45__cpo3endE:
	.zero		1
	.type		_ZN72_INTERNAL_056383cb_36_flash_fwd_split_hdim256_bf16_sm80_cu_4022bc09_28224cuda3std3__419piecewise_constructE,@object
	.size		_ZN72_INTERNAL_056383cb_36_flash_fwd_split_hdim256_bf16_sm80_cu_4022bc09_28224cuda3std3__419piecewise_constructE,(_ZN72_INTERNAL_056383cb_36_flash_fwd_split_hdim256_bf16_sm80_cu_4022bc09_28224cuda3std3__45__cpo4cendE - _ZN72_INTERNAL_056383cb_36_flash_fwd_split_hdim256_bf16_sm80_cu_4022bc09_28224cuda3std3__419piecewise_constructE)
_ZN72_INTERNAL_056383cb_36_flash_fwd_split_hdim256_bf16_sm80_cu_4022bc09_28224cuda3std3__419piecewise_constructE:
	.zero		1
	.type		_ZN72_INTERNAL_056383cb_36_flash_fwd_split_hdim256_bf16_sm80_cu_4022bc09_28224cuda3std3__45__cpo4cendE,@object
	.size		_ZN72_INTERNAL_056383cb_36_flash_fwd_split_hdim256_bf16_sm80_cu_4022bc09_28224cuda3std3__45__cpo4cendE,(_ZN72_INTERNAL_056383cb_36_flash_fwd_split_hdim256_bf16_sm80_cu_4022bc09_28224cuda3std6ranges3__45__cpo4swapE - _ZN72_INTERNAL_056383cb_36_flash_fwd_split_hdim256_bf16_sm80_cu_4022bc09_28224cuda3std3__45__cpo4cendE)
_ZN72_INTERNAL_056383cb_36_flash_fwd_split_hdim256_bf16_sm80_cu_4022bc09_28224cuda3std3__45__cpo4cendE:
	.zero		1
	.type		_ZN72_INTERNAL_056383cb_36_flash_fwd_split_hdim256_bf16_sm80_cu_4022bc09_28224cuda3std6ranges3__45__cpo4swapE,@object
	.size		_ZN72_INTERNAL_056383cb_36_flash_fwd_split_hdim256_bf16_sm80_cu_4022bc09_28224cuda3std6ranges3__45__cpo4swapE,(.L_7 - _ZN72_INTERNAL_056383cb_36_flash_fwd_split_hdim256_bf16_sm80_cu_4022bc09_28224cuda3std6ranges3__45__cpo4swapE)
_ZN72_INTERNAL_056383cb_36_flash_fwd_split_hdim256_bf16_sm80_cu_4022bc09_28224cuda3std6ranges3__45__cpo4swapE:
	.zero		1
.L_7:


//--------------------- .nv.shared._ZN5flash32flash_fwd_splitkv_combine_kernelI23Flash_fwd_kernel_traitsILi256ELi64ELi64ELi4ELb0ELb0EN7cutlass10bfloat16_tE19Flash_kernel_traitsILi256ELi64ELi64ELi4ES3_EELi4ELi6ELb0EEEvNS_16Flash_fwd_paramsE --------------------------
	.section	.nv.shared._ZN5flash32flash_fwd_splitkv_combine_kernelI23Flash_fwd_kernel_traitsILi256ELi64ELi64ELi4ELb0ELb0EN7cutlass10bfloat16_tE19Flash_kernel_traitsILi256ELi64ELi64ELi4ES3_EELi4ELi6ELb0EEEvNS_16Flash_fwd_paramsE,"aw",@nobits
	.sectionflags	@""
	.align	16
.nv.shared._ZN5flash32flash_fwd_splitkv_combine_kernelI23Flash_fwd_kernel_traitsILi256ELi64ELi64ELi4ELb0ELb0EN7cutlass10bfloat16_tE19Flash_kernel_traitsILi256ELi64ELi64ELi4ES3_EELi4ELi6ELb0EEEvNS_16Flash_fwd_paramsE:
	.zero		1280


//--------------------- .nv.shared._ZN5flash32flash_fwd_splitkv_combine_kernelI23Flash_fwd_kernel_traitsILi256ELi64ELi64ELi4ELb0ELb0EN7cutlass10bfloat16_tE19Flash_kernel_traitsILi256ELi64ELi64ELi4ES3_EELi4ELi5ELb0EEEvNS_16Flash_fwd_paramsE --------------------------
	.section	.nv.shared._ZN5flash32flash_fwd_splitkv_combine_kernelI23Flash_fwd_kernel_traitsILi256ELi64ELi64ELi4ELb0ELb0EN7cutlass10bfloat16_tE19Flash_kernel_traitsILi256ELi64ELi64ELi4ES3_EELi4ELi5ELb0EEEvNS_16Flash_fwd_paramsE,"aw",@nobits
	.sectionflags	@""
	.align	16
.nv.shared._ZN5flash32flash_fwd_splitkv_combine_kernelI23Flash_fwd_kernel_traitsILi256ELi64ELi64ELi4ELb0ELb0EN7cutlass10bfloat16_tE19Flash_kernel_traitsILi256ELi64ELi64ELi4ES3_EELi4ELi5ELb0EEEvNS_16Flash_fwd_paramsE:
	.zero		640


//--------------------- .nv.shared._ZN5flash32flash_fwd_splitkv_combine_kernelI23Flash_fwd_kernel_traitsILi256ELi64ELi64ELi4ELb0ELb0EN7cutlass10bfloat16_tE19Flash_kernel_traitsILi256ELi64ELi64ELi4ES3_EELi4ELi4ELb0EEEvNS_16Flash_fwd_paramsE --------------------------
	.section	.nv.shared._ZN5flash32flash_fwd_splitkv_combine_kernelI23Flash_fwd_kernel_traitsILi256ELi64ELi64ELi4ELb0ELb0EN7cutlass10bfloat16_tE19Flash_kernel_traitsILi256ELi64ELi64ELi4ES3_EELi4ELi4ELb0EEEvNS_16Flash_fwd_paramsE,"aw",@nobits
	.sectionflags	@""
	.align	16
.nv.shared._ZN5flash32flash_fwd_splitkv_combine_kernelI23Flash_fwd_kernel_traitsILi256ELi64ELi64ELi4ELb0ELb0EN7cutlass10bfloat16_tE19Flash_kernel_traitsILi256ELi64ELi64ELi4ES3_EELi4ELi4ELb0EEEvNS_16Flash_fwd_paramsE:
	.zero		320


//--------------------- .nv.shared._ZN5flash32flash_fwd_splitkv_combine_kernelI23Flash_fwd_kernel_traitsILi256ELi64ELi64ELi4ELb0ELb0EN7cutlass10bfloat16_tE19Flash_kernel_traitsILi256ELi64ELi64ELi4ES3_EELi4ELi3ELb0EEEvNS_16Flash_fwd_paramsE --------------------------
	.section	.nv.shared._ZN5flash32flash_fwd_splitkv_combine_kernelI23Flash_fwd_kernel_traitsILi256ELi64ELi64ELi4ELb0ELb0EN7cutlass10bfloat16_tE19Flash_kernel_traitsILi256ELi64ELi64ELi4ES3_EELi4ELi3ELb0EEEvNS_16Flash_fwd_paramsE,"aw",@nobits
	.sectionflags	@""
	.align	16
.nv.shared._ZN5flash32flash_fwd_splitkv_combine_kernelI23Flash_fwd_kernel_traitsILi256ELi64ELi64ELi4ELb0ELb0EN7cutlass10bfloat16_tE19Flash_kernel_traitsILi256ELi64ELi64ELi4ES3_EELi4ELi3ELb0EEEvNS_16Flash_fwd_paramsE:
	.zero		160


//--------------------- .nv.shared._ZN5flash32flash_fwd_splitkv_combine_kernelI23Flash_fwd_kernel_traitsILi256ELi64ELi64ELi4ELb0ELb0EN7cutlass10bfloat16_tE19Flash_kernel_traitsILi256ELi64ELi64ELi4ES3_EELi4ELi2ELb0EEEvNS_16Flash_fwd_paramsE --------------------------
	.section	.nv.shared._ZN5flash32flash_fwd_splitkv_combine_kernelI23Flash_fwd_kernel_traitsILi256ELi64ELi64ELi4ELb0ELb0EN7cutlass10bfloat16_tE19Flash_kernel_traitsILi256ELi64ELi64ELi4ES3_EELi4ELi2ELb0EEEvNS_16Flash_fwd_paramsE,"aw",@nobits
	.sectionflags	@""
	.align	16
.nv.shared._ZN5flash32flash_fwd_splitkv_combine_kernelI23Flash_fwd_kernel_traitsILi256ELi64ELi64ELi4ELb0ELb0EN7cutlass10bfloat16_tE19Flash_kernel_traitsILi256ELi64ELi64ELi4ES3_EELi4ELi2ELb0EEEvNS_16Flash_fwd_paramsE:
	.zero		80


//--------------------- .nv.shared._ZN5flash32flash_fwd_splitkv_combine_kernelI23Flash_fwd_kernel_traitsILi256ELi64ELi64ELi4ELb0ELb0EN7cutlass10bfloat16_tE19Flash_kernel_traitsILi256ELi64ELi64ELi4ES3_EELi4ELi1ELb0EEEvNS_16Flash_fwd_paramsE --------------------------
	.section	.nv.shared._ZN5flash32flash_fwd_splitkv_combine_kernelI23Flash_fwd_kernel_traitsILi256ELi64ELi64ELi4ELb0ELb0EN7cutlass10bfloat16_tE19Flash_kernel_traitsILi256ELi64ELi64ELi4ES3_EELi4ELi1ELb0EEEvNS_16Flash_fwd_paramsE,"aw",@nobits
	.sectionflags	@""
	.align	16
.nv.shared._ZN5flash32flash_fwd_splitkv_combine_kernelI23Flash_fwd_kernel_traitsILi256ELi64ELi64ELi4ELb0ELb0EN7cutlass10bfloat16_tE19Flash_kernel_traitsILi256ELi64ELi64ELi4ES3_EELi4ELi1ELb0EEEvNS_16Flash_fwd_paramsE:
	.zero		48


//--------------------- .nv.shared._ZN5flash32flash_fwd_splitkv_combine_kernelI23Flash_fwd_kernel_traitsILi256ELi64ELi64ELi4ELb0ELb0EN7cutlass10bfloat16_tE19Flash_kernel_traitsILi256ELi64ELi64ELi4ES3_EELi4ELi7ELb1EEEvNS_16Flash_fwd_paramsE --------------------------
	.section	.nv.shared._ZN5flash32flash_fwd_splitkv_combine_kernelI23Flash_fwd_kernel_traitsILi256ELi64ELi64ELi4ELb0ELb0EN7cutlass10bfloat16_tE19Flash_kernel_traitsILi256ELi64ELi64ELi4ES3_EELi4ELi7ELb1EEEvNS_16Flash_fwd_paramsE,"aw",@nobits
	.sectionflags	@""
	.align	16
.nv.shared._ZN5flash32flash_fwd_splitkv_combine_kernelI23Flash_fwd_kernel_traitsILi256ELi64ELi64ELi4ELb0ELb0EN7cutlass10bfloat16_tE19Flash_kernel_traitsILi256ELi64ELi64ELi4ES3_EELi4ELi7ELb1EEEvNS_16Flash_fwd_paramsE:
	.zero		2560


//--------------------- .nv.shared._ZN5flash32flash_fwd_splitkv_combine_kernelI23Flash_fwd_kernel_traitsILi256ELi64ELi64ELi4ELb0ELb0EN7cutlass10bfloat16_tE19Flash_kernel_traitsILi256ELi64ELi64ELi4ES3_EELi4ELi6ELb1EEEvNS_16Flash_fwd_paramsE --------------------------
	.section	.nv.shared._ZN5flash32flash_fwd_splitkv_combine_kernelI23Flash_fwd_kernel_traitsILi256ELi64ELi64ELi4ELb0ELb0EN7cutlass10bfloat16_tE19Flash_kernel_traitsILi256ELi64ELi64ELi4ES3_EELi4ELi6ELb1EEEvNS_16Flash_fwd_paramsE,"aw",@nobits
	.sectionflags	@""
	.align	16
.nv.shared._ZN5flash32flash_fwd_splitkv_combine_kernelI23Flash_fwd_kernel_traitsILi256ELi64ELi64ELi4ELb0ELb0EN7cutlass10bfloat16_tE19Flash_kernel_traitsILi256ELi64ELi64ELi4ES3_EELi4ELi6ELb1EEEvNS_16Flash_fwd_paramsE:
	.zero		1280


//--------------------- .nv.shared._ZN5flash32flash_fwd_splitkv_combine_kernelI23Flash_fwd_kernel_traitsILi256ELi64ELi64ELi4ELb0ELb0EN7cutlass10bfloat16_tE19Flash_kernel_traitsILi256ELi64ELi64ELi4ES3_EELi4ELi5ELb1EEEvNS_16Flash_fwd_paramsE --------------------------
	.section	.nv.shared._ZN5flash32flash_fwd_splitkv_combine_kernelI23Flash_fwd_kernel_traitsILi256ELi64ELi64ELi4ELb0ELb0EN7cutlass10bfloat16_tE19Flash_kernel_traitsILi256ELi64ELi64ELi4ES3_EELi4ELi5ELb1EEEvNS_16Flash_fwd_paramsE,"aw",@nobits
	.sectionflags	@""
	.align	16
.nv.shared._ZN5flash32flash_fwd_splitkv_combine_kernelI23Flash_fwd_kernel_traitsILi256ELi64ELi64ELi4ELb0ELb0EN7cutlass10bfloat16_tE19Flash_kernel_traitsILi256ELi64ELi64ELi4ES3_EELi4ELi5ELb1EEEvNS_16Flash_fwd_paramsE:
	.zero		640


//--------------------- .nv.shared._ZN5flash32flash_fwd_splitkv_combine_kernelI23Flash_fwd_kernel_traitsILi256ELi64ELi64ELi4ELb0ELb0EN7cutlass10bfloat16_tE19Flash_kernel_traitsILi256ELi64ELi64ELi4ES3_EELi4ELi4ELb1EEEvNS_16Flash_fwd_paramsE --------------------------
	.section	.nv.shared._ZN5flash32flash_fwd_splitkv_combine_kernelI23Flash_fwd_kernel_traitsILi256ELi64ELi64ELi4ELb0ELb0EN7cutlass10bfloat16_tE19Flash_kernel_traitsILi256ELi64ELi64ELi4ES3_EELi4ELi4ELb1EEEvNS_16Flash_fwd_paramsE,"aw",@nobits
	.sectionflags	@""
	.align	16
.nv.shared._ZN5flash32flash_fwd_splitkv_combine_kernelI23Flash_fwd_kernel_traitsILi256ELi64ELi64ELi4ELb0ELb0EN7cutlass10bfloat16_tE19Flash_kernel_traitsILi256ELi64ELi64ELi4ES3_EELi4ELi4ELb1EEEvNS_16Flash_fwd_paramsE:
	.zero		320


//--------------------- .nv.shared._ZN5flash32flash_fwd_splitkv_combine_kernelI23Flash_fwd_kernel_traitsILi256ELi64ELi64ELi4ELb0ELb0EN7cutlass10bfloat16_tE19Flash_kernel_traitsILi256ELi64ELi64ELi4ES3_EELi4ELi3ELb1EEEvNS_16Flash_fwd_paramsE --------------------------
	.section	.nv.shared._ZN5flash32flash_fwd_splitkv_combine_kernelI23Flash_fwd_kernel_traitsILi256ELi64ELi64ELi4ELb0ELb0EN7cutlass10bfloat16_tE19Flash_kernel_traitsILi256ELi64ELi64ELi4ES3_EELi4ELi3ELb1EEEvNS_16Flash_fwd_paramsE,"aw",@nobits
	.sectionflags	@""
	.align	16
.nv.shared._ZN5flash32flash_fwd_splitkv_combine_kernelI23Flash_fwd_kernel_traitsILi256ELi64ELi64ELi4ELb0ELb0EN7cutlass10bfloat16_tE19Flash_kernel_traitsILi256ELi64ELi64ELi4ES3_EELi4ELi3ELb1EEEvNS_16Flash_fwd_paramsE:
	.zero		160


//--------------------- .nv.shared._ZN5flash32flash_fwd_splitkv_combine_kernelI23Flash_fwd_kernel_traitsILi256ELi64ELi64ELi4ELb0ELb0EN7cutlass10bfloat16_tE19Flash_kernel_traitsILi256ELi64ELi64ELi4ES3_EELi4ELi2ELb1EEEvNS_16Flash_fwd_paramsE --------------------------
	.section	.nv.shared._ZN5flash32flash_fwd_splitkv_combine_kernelI23Flash_fwd_kernel_traitsILi256ELi64ELi64ELi4ELb0ELb0EN7cutlass10bfloat16_tE19Flash_kernel_traitsILi256ELi64ELi64ELi4ES3_EELi4ELi2ELb1EEEvNS_16Flash_fwd_paramsE,"aw",@nobits
	.sectionflags	@""
	.align	16
.nv.shared._ZN5flash32flash_fwd_splitkv_combine_kernelI23Flash_fwd_kernel_traitsILi256ELi64ELi64ELi4ELb0ELb0EN7cutlass10bfloat16_tE19Flash_kernel_traitsILi256ELi64ELi64ELi4ES3_EELi4ELi2ELb1EEEvNS_16Flash_fwd_paramsE:
	.zero		80


//--------------------- .nv.shared._ZN5flash32flash_fwd_splitkv_combine_kernelI23Flash_fwd_kernel_traitsILi256ELi64ELi64ELi4ELb0ELb0EN7cutlass10bfloat16_tE19Flash_kernel_traitsILi256ELi64ELi64ELi4ES3_EELi4ELi1ELb1EEEvNS_16Flash_fwd_paramsE --------------------------
	.section	.nv.shared._ZN5flash32flash_fwd_splitkv_combine_kernelI23Flash_fwd_kernel_traitsILi256ELi64ELi64ELi4ELb0ELb0EN7cutlass10bfloat16_tE19Flash_kernel_traitsILi256ELi64ELi64ELi4ES3_EELi4ELi1ELb1EEEvNS_16Flash_fwd_paramsE,"aw",@nobits
	.sectionflags	@""
	.align	16
.nv.shared._ZN5flash32flash_fwd_splitkv_combine_kernelI23Flash_fwd_kernel_traitsILi256ELi64ELi64ELi4ELb0ELb0EN7cutlass10bfloat16_tE19Flash_kernel_traitsILi256ELi64ELi64ELi4ES3_EELi4ELi1ELb1EEEvNS_16Flash_fwd_paramsE:
	.zero		48


//--------------------- .nv.shared._ZN5flash24flash_fwd_splitkv_kernelI23Flash_fwd_kernel_traitsILi256ELi64ELi64ELi4ELb0ELb0EN7cutlass10bfloat16_tE19Flash_kernel_traitsILi256ELi64ELi64ELi4ES3_EELb0ELb0ELb0ELb0ELb0ELb0ELb0ELb0EEEvNS_16Flash_fwd_paramsE --------------------------
	.section	.nv.shared._ZN5flash24flash_fwd_splitkv_kernelI23Flash_fwd_kernel_traitsILi256ELi64ELi64ELi4ELb0ELb0EN7cutlass10bfloat16_tE19Flash_kernel_traitsILi256ELi64ELi64ELi4ES3_EELb0ELb0ELb0ELb0ELb0ELb0ELb0ELb0EEEvNS_16Flash_fwd_paramsE,"aw",@nobits
	.sectionflags	@""
	.align	16


//--------------------- .nv.shared._ZN5flash24flash_fwd_splitkv_kernelI23Flash_fwd_kernel_traitsILi256ELi64ELi64ELi4ELb0ELb0EN7cutlass10bfloat16_tE19Flash_kernel_traitsILi256ELi64ELi64ELi4ES3_EELb0ELb0ELb0ELb0ELb0ELb1ELb0ELb0EEEvNS_16Flash_fwd_paramsE --------------------------
	.section	.nv.shared._ZN5flash24flash_fwd_splitkv_kernelI23Flash_fwd_kernel_traitsILi256ELi64ELi64ELi4ELb0ELb0EN7cutlass10bfloat16_tE19Flash_kernel_traitsILi256ELi64ELi64ELi4ES3_EELb0ELb0ELb0ELb0ELb0ELb1ELb0ELb0EEEvNS_16Flash_fwd_paramsE,"aw",@nobits
	.sectionflags	@""
	.align	16


//--------------------- .nv.shared._ZN5flash24flash_fwd_splitkv_kernelI23Flash_fwd_kernel_traitsILi256ELi64ELi64ELi4ELb0ELb0EN7cutlass10bfloat16_tE19Flash_kernel_traitsILi256ELi64ELi64ELi4ES3_EELb0ELb0ELb0ELb0ELb0ELb0ELb0ELb1EEEvNS_16Flash_fwd_paramsE --------------------------
	.section	.nv.shared._ZN5flash24flash_fwd_splitkv_kernelI23Flash_fwd_kernel_traitsILi256ELi64ELi64ELi4ELb0ELb0EN7cutlass10bfloat16_tE19Flash_kernel_traitsILi256ELi64ELi64ELi4ES3_EELb0ELb0ELb0ELb0ELb0ELb0ELb0ELb1EEEvNS_16Flash_fwd_paramsE,"aw",@nobits
	.sectionflags	@""
	.align	16


//--------------------- .nv.shared._ZN5flash24flash_fwd_splitkv_kernelI23Flash_fwd_kernel_traitsILi256ELi64ELi64ELi4ELb0ELb0EN7cutlass10bfloat16_tE19Flash_kernel_traitsILi256ELi64ELi64ELi4ES3_EELb0ELb0ELb0ELb0ELb0ELb1ELb0ELb1EEEvNS_16Flash_fwd_paramsE --------------------------
	.section	.nv.shared._ZN5flash24flash_fwd_splitkv_kernelI23Flash_fwd_kernel_traitsILi256ELi64ELi64ELi4ELb0ELb0EN7cutlass10bfloat16_tE19Flash_kernel_traitsILi256ELi64ELi64ELi4ES3_EELb0ELb0ELb0ELb0ELb0ELb1ELb0ELb1EEEvNS_16Flash_fwd_paramsE,"aw",@nobits
	.sectionflags	@""
	.align	16


//--------------------- .nv.shared._ZN5flash24flash_fwd_splitkv_kernelI23Flash_fwd_kernel_traitsILi256ELi64ELi64ELi4ELb0ELb0EN7cutlass10bfloat16_tE19Flash_kernel_traitsILi256ELi64ELi64ELi4ES3_EELb0ELb0ELb0ELb0ELb0ELb0ELb1ELb0EEEvNS_16Flash_fwd_paramsE --------------------------
	.section	.nv.shared._ZN5flash24flash_fwd_splitkv_kernelI23Flash_fwd_kernel_traitsILi256ELi64ELi64ELi4ELb0ELb0EN7cutlass10bfloat16_tE19Flash_kernel_traitsILi256ELi64ELi64ELi4ES3_EELb0ELb0ELb0ELb0ELb0ELb0ELb1ELb0EEEvNS_16Flash_fwd_paramsE,"aw",@nobits
	.sectionflags	@""
	.align	16


//--------------------- .nv.shared._ZN5flash24flash_fwd_splitkv_kernelI23Flash_fwd_kernel_traitsILi256ELi64ELi64ELi4ELb0ELb0EN7cutlass10bfloat16_tE19Flash_kernel_traitsILi256ELi64ELi64ELi4ES3_EELb0ELb0ELb0ELb0ELb0ELb1ELb1ELb0EEEvNS_16Flash_fwd_paramsE --------------------------
	.section	.nv.shared._ZN5flash24flash_fwd_splitkv_kernelI23Flash_fwd_kernel_traitsILi256ELi64ELi64ELi4ELb0ELb0EN7cutlass10bfloat16_tE19Flash_kernel_traitsILi256ELi64ELi64ELi4ES3_EELb0ELb0ELb0ELb0ELb0ELb1ELb1ELb0EEEvNS_16Flash_fwd_paramsE,"aw",@nobits
	.sectionflags	@""
	.align	16


//--------------------- .nv.shared._ZN5flash24flash_fwd_splitkv_kernelI23Flash_fwd_kernel_traitsILi256ELi64ELi64ELi4ELb0ELb0EN7cutlass10bfloat16_tE19Flash_kernel_traitsILi256ELi64ELi64ELi4ES3_EELb0ELb0ELb0ELb0ELb0ELb0ELb1ELb1EEEvNS_16Flash_fwd_paramsE --------------------------
	.section	.nv.shared._ZN5flash24flash_fwd_splitkv_kernelI23Flash_fwd_kernel_traitsILi256ELi64ELi64ELi4ELb0ELb0EN7cutlass10bfloat16_tE19Flash_kernel_traitsILi256ELi64ELi64ELi4ES3_EELb0ELb0ELb0ELb0ELb0ELb0ELb1ELb1EEEvNS_16Flash_fwd_paramsE,"aw",@nobits
	.sectionflags	@""
	.align	16


//--------------------- .nv.shared._ZN5flash24flash_fwd_splitkv_kernelI23Flash_fwd_kernel_traitsILi256ELi64ELi64ELi4ELb0ELb0EN7cutlass10bfloat16_tE19Flash_kernel_traitsILi256ELi64ELi64ELi4ES3_EELb0ELb0ELb0ELb0ELb0ELb1ELb1ELb1EEEvNS_16Flash_fwd_paramsE --------------------------
	.section	.nv.shared._ZN5flash24flash_fwd_splitkv_kernelI23Flash_fwd_kernel_traitsILi256ELi64ELi64ELi4ELb0ELb0EN7cutlass10bfloat16_tE19Flash_kernel_traitsILi256ELi64ELi64ELi4ES3_EELb0ELb0ELb0ELb0ELb0ELb1ELb1ELb1EEEvNS_16Flash_fwd_paramsE,"aw",@nobits
	.sectionflags	@""
	.align	16


//--------------------- .nv.shared._ZN5flash24flash_fwd_splitkv_kernelI23Flash_fwd_kernel_traitsILi256ELi64ELi64ELi4ELb0ELb0EN7cutlass10bfloat16_tE19Flash_kernel_traitsILi256ELi64ELi64ELi4ES3_EELb0ELb1ELb0ELb0ELb0ELb0ELb0ELb0EEEvNS_16Flash_fwd_paramsE --------------------------
	.section	.nv.shared._ZN5flash24flash_fwd_splitkv_kernelI23Flash_fwd_kernel_traitsILi256ELi64ELi64ELi4ELb0ELb0EN7cutlass10bfloat16_tE19Flash_kernel_traitsILi256ELi64ELi64ELi4ES3_EELb0ELb1ELb0ELb0ELb0ELb0ELb0ELb0EEEvNS_16Flash_fwd_paramsE,"aw",@nobits
	.sectionflags	@""
	.align	16


//--------------------- .nv.shared._ZN5flash24flash_fwd_splitkv_kernelI23Flash_fwd_kernel_traitsILi256ELi64ELi64ELi4ELb0ELb0EN7cutlass10bfloat16_tE19Flash_kernel_traitsILi256ELi64ELi64ELi4ES3_EELb0ELb1ELb0ELb0ELb0ELb1ELb0ELb0EEEvNS_16Flash_fwd_paramsE --------------------------
	.section	.nv.shared._ZN5flash24flash_fwd_splitkv_kernelI23Flash_fwd_kernel_traitsILi256ELi64ELi64ELi4ELb0ELb0EN7cutlass10bfloat16_tE19Flash_kernel_traitsILi256ELi64ELi64ELi4ES3_EELb0ELb1ELb0ELb0ELb0ELb1ELb0ELb0EEEvNS_16Flash_fwd_paramsE,"aw",@nobits
	.sectionflags	@""
	.align	16


//--------------------- .nv.shared._ZN5flash24flash_fwd_splitkv_kernelI23Flash_fwd_kernel_traitsILi256ELi64ELi64ELi4ELb0ELb0EN7cutlass10bfloat16_tE19Flash_kernel_traitsILi256ELi64ELi64ELi4ES3_EELb0ELb1ELb0ELb0ELb0ELb0ELb0ELb1EEEvNS_16Flash_fwd_paramsE --------------------------
	.section	.nv.shared._ZN5flash24flash_fwd_splitkv_kernelI23Flash_fwd_kernel_traitsILi256ELi64ELi64ELi4ELb0ELb0EN7cutlass10bfloat16_tE19Flash_kernel_traitsILi256ELi64ELi64ELi4ES3_EELb0ELb1ELb0ELb0ELb0ELb0ELb0ELb1EEEvNS_16Flash_fwd_paramsE,"aw",@nobits
	.sectionflags	@""
	.align	16


//--------------------- .nv.shared._ZN5flash24flash_fwd_splitkv_kernelI23Flash_fwd_kernel_traitsILi256ELi64ELi64ELi4ELb0ELb0EN7cutlass10bfloat16_tE19Flash_kernel_traitsILi256ELi64ELi64ELi4ES3_EELb0ELb1ELb0ELb0ELb0ELb1ELb0ELb1EEEvNS_16Flash_fwd_paramsE --------------------------
	.section	.nv.shared._ZN5flash24flash_fwd_splitkv_kernelI23Flash_fwd_kernel_traitsILi256ELi64ELi64ELi4ELb0ELb0EN7cutlass10bfloat16_tE19Flash_kernel_traitsILi256ELi64ELi64ELi4ES3_EELb0ELb1ELb0ELb0ELb0ELb1ELb0ELb1EEEvNS_16Flash_fwd_paramsE,"aw",@nobits
	.sectionflags	@""
	.align	16


//--------------------- .nv.shared._ZN5flash24flash_fwd_splitkv_kernelI23Flash_fwd_kernel_traitsILi256ELi64ELi64ELi4ELb0ELb0EN7cutlass10bfloat16_tE19Flash_kernel_traitsILi256ELi64ELi64ELi4ES3_EELb0ELb1ELb0ELb0ELb0ELb0ELb1ELb0EEEvNS_16Flash_fwd_paramsE --------------------------
	.section	.nv.shared._ZN5flash24flash_fwd_splitkv_kernelI23Flash_fwd_kernel_traitsILi256ELi64ELi64ELi4ELb0ELb0EN7cutlass10bfloat16_tE19Flash_kernel_traitsILi256ELi64ELi64ELi4ES3_EELb0ELb1ELb0ELb0ELb0ELb0ELb1ELb0EEEvNS_16Flash_fwd_paramsE,"aw",@nobits
	.sectionflags	@""
	.align	16


//--------------------- .nv.shared._ZN5flash24flash_fwd_splitkv_kernelI23Flash_fwd_kernel_traitsILi256ELi64ELi64ELi4ELb0ELb0EN7cutlass10bfloat16_tE19Flash_kernel_traitsILi256ELi64ELi64ELi4ES3_EELb0ELb1ELb0ELb0ELb0ELb1ELb1ELb0EEEvNS_16Flash_fwd_paramsE --------------------------
	.section	.nv.shared._ZN5flash24flash_fwd_splitkv_kernelI23Flash_fwd_kernel_traitsILi256ELi64ELi64ELi4ELb0ELb0EN7cutlass10bfloat16_tE19Flash_kernel_traitsILi256ELi64ELi64ELi4ES3_EELb0ELb1ELb0ELb0ELb0ELb1ELb1ELb0EEEvNS_16Flash_fwd_paramsE,"aw",@nobits
	.sectionflags	@""
	.align	16


//--------------------- .nv.shared._ZN5flash24flash_fwd_splitkv_kernelI23Flash_fwd_kernel_traitsILi256ELi64ELi64ELi4ELb0ELb0EN7cutlass10bfloat16_tE19Flash_kernel_traitsILi256ELi64ELi64ELi4ES3_EELb0ELb1ELb0ELb0ELb0ELb0ELb1ELb1EEEvNS_16Flash_fwd_paramsE --------------------------
	.section	.nv.shared._ZN5flash24flash_fwd_splitkv_kernelI23Flash_fwd_kernel_traitsILi256ELi64ELi64ELi4ELb0ELb0EN7cutlass10bfloat16_tE19Flash_kernel_traitsILi256ELi64ELi64ELi4ES3_EELb0ELb1ELb0ELb0ELb0ELb0ELb1ELb1EEEvNS_16Flash_fwd_paramsE,"aw",@nobits
	.sectionflags	@""
	.align	16


//--------------------- .nv.shared._ZN5flash24flash_fwd_splitkv_kernelI23Flash_fwd_kernel_traitsILi256ELi64ELi64ELi4ELb0ELb0EN7cutlass10bfloat16_tE19Flash_kernel_traitsILi256ELi64ELi64ELi4ES3_EELb0ELb1ELb0ELb0ELb0ELb1ELb1ELb1EEEvNS_16Flash_fwd_paramsE --------------------------
	.section	.nv.shared._ZN5flash24flash_fwd_splitkv_kernelI23Flash_fwd_kernel_traitsILi256ELi64ELi64ELi4ELb0ELb0EN7cutlass10bfloat16_tE19Flash_kernel_traitsILi256ELi64ELi64ELi4ES3_EELb0ELb1ELb0ELb0ELb0ELb1ELb1ELb1EEEvNS_16Flash_fwd_paramsE,"aw",@nobits
	.sectionflags	@""
	.align	16


//--------------------- .nv.shared._ZN5flash24flash_fwd_splitkv_kernelI23Flash_fwd_kernel_traitsILi256ELi64ELi64ELi4ELb0ELb0EN7cutlass10bfloat16_tE19Flash_kernel_traitsILi256ELi64ELi64ELi4ES3_EELb0ELb0ELb0ELb0ELb1ELb0ELb0ELb0EEEvNS_16Flash_fwd_paramsE --------------------------
	.section	.nv.shared._ZN5flash24flash_fwd_splitkv_kernelI23Flash_fwd_kernel_traitsILi256ELi64ELi64ELi4ELb0ELb0EN7cutlass10bfloat16_tE19Flash_kernel_traitsILi256ELi64ELi64ELi4ES3_EELb0ELb0ELb0ELb0ELb1ELb0ELb0ELb0EEEvNS_16Flash_fwd_paramsE,"aw",@nobits
	.sectionflags	@""
	.align	16


//--------------------- .nv.shared._ZN5flash24flash_fwd_splitkv_kernelI23Flash_fwd_kernel_traitsILi256ELi64ELi64ELi4ELb0ELb0EN7cutlass10bfloat16_tE19Flash_kernel_traitsILi256ELi64ELi64ELi4ES3_EELb0ELb0ELb0ELb0ELb1ELb1ELb0ELb0EEEvNS_16Flash_fwd_paramsE --------------------------
	.section	.nv.shared._ZN5flash24flash_fwd_splitkv_kernelI23Flash_fwd_kernel_traitsILi256ELi64ELi64ELi4ELb0ELb0EN7cutlass10bfloat16_tE19Flash_kernel_traitsILi256ELi64ELi64ELi4ES3_EELb0ELb0ELb0ELb0ELb1ELb1ELb0ELb0EEEvNS_16Flash_fwd_paramsE,"aw",@nobits
	.sectionflags	@""
	.align	16


//--------------------- .nv.shared._ZN5flash24flash_fwd_splitkv_kernelI23Flash_fwd_kernel_traitsILi256ELi64ELi64ELi4ELb0ELb0EN7cutlass10bfloat16_tE19Flash_kernel_traitsILi256ELi64ELi64ELi4ES3_EELb0ELb0ELb1ELb0ELb0ELb0ELb0ELb0EEEvNS_16Flash_fwd_paramsE --------------------------
	.section	.nv.shared._ZN5flash24flash_fwd_splitkv_kernelI23Flash_fwd_kernel_traitsILi256ELi64ELi64ELi4ELb0ELb0EN7cutlass10bfloat16_tE19Flash_kernel_traitsILi256ELi64ELi64ELi4ES3_EELb0ELb0ELb1ELb0ELb0ELb0ELb0ELb0EEEvNS_16Flash_fwd_paramsE,"aw",@nobits
	.sectionflags	@""
	.align	16


//--------------------- .nv.shared._ZN5flash24flash_fwd_splitkv_kernelI23Flash_fwd_kernel_traitsILi256ELi64ELi64ELi4ELb0ELb0EN7cutlass10bfloat16_tE19Flash_kernel_traitsILi256ELi64ELi64ELi4ES3_EELb0ELb0ELb1ELb0ELb0ELb1ELb0ELb0EEEvNS_16Flash_fwd_paramsE --------------------------
	.section	.nv.shared._ZN5flash24flash_fwd_splitkv_kernelI23Flash_fwd_kernel_traitsILi256ELi64ELi64ELi4ELb0ELb0EN7cutlass10bfloat16_tE19Flash_kernel_traitsILi256ELi64ELi64ELi4ES3_EELb0ELb0ELb1ELb0ELb0ELb1ELb0ELb0EEEvNS_16Flash_fwd_paramsE,"aw",@nobits
	.sectionflags	@""
	.align	16


//--------------------- .nv.shared._ZN5flash24flash_fwd_splitkv_kernelI23Flash_fwd_kernel_traitsILi256ELi64ELi64ELi4ELb0ELb0EN7cutlass10bfloat16_tE19Flash_kernel_traitsILi256ELi64ELi64ELi4ES3_EELb0ELb0ELb0ELb0ELb1ELb0ELb0ELb1EEEvNS_16Flash_fwd_paramsE --------------------------
	.section	.nv.shared._ZN5flash24flash_fwd_splitkv_kernelI23Flash_fwd_kernel_traitsILi256ELi64ELi64ELi4ELb0ELb0EN7cutlass10bfloat16_tE19Flash_kernel_traitsILi256ELi64ELi64ELi4ES3_EELb0ELb0ELb0ELb0ELb1ELb0ELb0ELb1EEEvNS_16Flash_fwd_paramsE,"aw",@nobits
	.sectionflags	@""
	.align	16


//--------------------- .nv.shared._ZN5flash24flash_fwd_splitkv_kernelI23Flash_fwd_kernel_traitsILi256ELi64ELi64ELi4ELb0ELb0EN7cutlass10bfloat16_tE19Flash_kernel_traitsILi256ELi64ELi64ELi4ES3_EELb0ELb0ELb0ELb0ELb1ELb1ELb0ELb1EEEvNS_16Flash_fwd_paramsE --------------------------
	.section	.nv.shared._ZN5flash24flash_fwd_splitkv_kernelI23Flash_fwd_kernel_traitsILi256ELi64ELi64ELi4ELb0ELb0EN7cutlass10bfloat16_tE19Flash_kernel_traitsILi256ELi64ELi64ELi4ES3_EELb0ELb0ELb0ELb0ELb1ELb1ELb0ELb1EEEvNS_16Flash_fwd_paramsE,"aw",@nobits
	.sectionflags	@""
	.align	16


//--------------------- .nv.shared._ZN5flash24flash_fwd_splitkv_kernelI23Flash_fwd_kernel_traitsILi256ELi64ELi64ELi4ELb0ELb0EN7cutlass10bfloat16_tE19Flash_kernel_traitsILi256ELi64ELi64ELi4ES3_EELb0ELb0ELb1ELb0ELb0ELb0ELb0ELb1EEEvNS_16Flash_fwd_paramsE --------------------------
	.section	.nv.shared._ZN5flash24flash_fwd_splitkv_kernelI23Flash_fwd_kernel_traitsILi256ELi64ELi64ELi4ELb0ELb0EN7cutlass10bfloat16_tE19Flash_kernel_traitsILi256ELi64ELi64ELi4ES3_EELb0ELb0ELb1ELb0ELb0ELb0ELb0ELb1EEEvNS_16Flash_fwd_paramsE,"aw",@nobits
	.sectionflags	@""
	.align	16


//--------------------- .nv.shared._ZN5flash24flash_fwd_splitkv_kernelI23Flash_fwd_kernel_traitsILi256ELi64ELi64ELi4ELb0ELb0EN7cutlass10bfloat16_tE19Flash_kernel_traitsILi256ELi64ELi64ELi4ES3_EELb0ELb0ELb1ELb0ELb0ELb1ELb0ELb1EEEvNS_16Flash_fwd_paramsE --------------------------
	.section	.nv.shared._ZN5flash24flash_fwd_splitkv_kernelI23Flash_fwd_kernel_traitsILi256ELi64ELi64ELi4ELb0ELb0EN7cutlass10bfloat16_tE19Flash_kernel_traitsILi256ELi64ELi64ELi4ES3_EELb0ELb0ELb1ELb0ELb0ELb1ELb0ELb1EEEvNS_16Flash_fwd_paramsE,"aw",@nobits
	.sectionflags	@""
	.align	16


//--------------------- .nv.shared._ZN5flash24flash_fwd_splitkv_kernelI23Flash_fwd_kernel_traitsILi256ELi64ELi64ELi4ELb0ELb0EN7cutlass10bfloat16_tE19Flash_kernel_traitsILi256ELi64ELi64ELi4ES3_EELb0ELb0ELb0ELb0ELb1ELb0ELb1ELb0EEEvNS_16Flash_fwd_paramsE --------------------------
	.section	.nv.shared._ZN5flash24flash_fwd_splitkv_kernelI23Flash_fwd_kernel_traitsILi256ELi64ELi64ELi4ELb0ELb0EN7cutlass10bfloat16_tE19Flash_kernel_traitsILi256ELi64ELi64ELi4ES3_EELb0ELb0ELb0ELb0ELb1ELb0ELb1ELb0EEEvNS_16Flash_fwd_paramsE,"aw",@nobits
	.sectionflags	@""
	.align	16


//--------------------- .nv.shared._ZN5flash24flash_fwd_splitkv_kernelI23Flash_fwd_kernel_traitsILi256ELi64ELi64ELi4ELb0ELb0EN7cutlass10bfloat16_tE19Flash_kernel_traitsILi256ELi64ELi64ELi4ES3_EELb0ELb0ELb0ELb0ELb1ELb1ELb1ELb0EEEvNS_16Flash_fwd_paramsE --------------------------
	.section	.nv.shared._ZN5flash24flash_fwd_splitkv_kernelI23Flash_fwd_kernel_traitsILi256ELi64ELi64ELi4ELb0ELb0EN7cutlass10bfloat16_tE19Flash_kernel_traitsILi256ELi64ELi64ELi4ES3_EELb0ELb0ELb0ELb0ELb1ELb1ELb1ELb0EEEvNS_16Flash_fwd_paramsE,"aw",@nobits
	.sectionflags	@""
	.align	16


//--------------------- .nv.shared._ZN5flash24flash_fwd_splitkv_kernelI23Flash_fwd_kernel_traitsILi256ELi64ELi64ELi4ELb0ELb0EN7cutlass10bfloat16_tE19Flash_kernel_traitsILi256ELi64ELi64ELi4ES3_EELb0ELb0ELb1ELb0ELb0ELb0ELb1ELb0EEEvNS_16Flash_fwd_paramsE --------------------------
	.section	.nv.shared._ZN5flash24flash_fwd_splitkv_kernelI23Flash_fwd_kernel_traitsILi256ELi64ELi64ELi4ELb0ELb0EN7cutlass10bfloat16_tE19Flash_kernel_traitsILi256ELi64ELi64ELi4ES3_EELb0ELb0ELb1ELb0ELb0ELb0ELb1ELb0EEEvNS_16Flash_fwd_paramsE,"aw",@nobits
	.sectionflags	@""
	.align	16


//--------------------- .nv.shared._ZN5flash24flash_fwd_splitkv_kernelI23Flash_fwd_kernel_traitsILi256ELi64ELi64ELi4ELb0ELb0EN7cutlass10bfloat16_tE19Flash_kernel_traitsILi256ELi64ELi64ELi4ES3_EELb0ELb0ELb1ELb0ELb0ELb1ELb1ELb0EEEvNS_16Flash_fwd_paramsE --------------------------
	.section	.nv.shared._ZN5flash24flash_fwd_splitkv_kernelI23Flash_fwd_kernel_traitsILi256ELi64ELi64ELi4ELb0ELb0EN7cutlass10bfloat16_tE19Flash_kernel_traitsILi256ELi64ELi64ELi4ES3_EELb0ELb0ELb1ELb0ELb0ELb1ELb1ELb0EEEvNS_16Flash_fwd_paramsE,"aw",@nobits
	.sectionflags	@""
	.align	16


//--------------------- .nv.shared._ZN5flash24flash_fwd_splitkv_kernelI23Flash_fwd_kernel_traitsILi256ELi64ELi64ELi4ELb0ELb0EN7cutlass10bfloat16_tE19Flash_kernel_traitsILi256ELi64ELi64ELi4ES3_EELb0ELb0ELb0ELb0ELb1ELb0ELb1ELb1EEEvNS_16Flash_fwd_paramsE --------------------------
	.section	.nv.shared._ZN5flash24flash_fwd_splitkv_kernelI23Flash_fwd_kernel_traitsILi256ELi64ELi64ELi4ELb0ELb0EN7cutlass10bfloat16_tE19Flash_kernel_traitsILi256ELi64ELi64ELi4ES3_EELb0ELb0ELb0ELb0ELb1ELb0ELb1ELb1EEEvNS_16Flash_fwd_paramsE,"aw",@nobits
	.sectionflags	@""
	.align	16


//--------------------- .nv.shared._ZN5flash24flash_fwd_splitkv_kernelI23Flash_fwd_kernel_traitsILi256ELi64ELi64ELi4ELb0ELb0EN7cutlass10bfloat16_tE19Flash_kernel_traitsILi256ELi64ELi64ELi4ES3_EELb0ELb0ELb0ELb0ELb1ELb1ELb1ELb1EEEvNS_16Flash_fwd_paramsE --------------------------
	.section	.nv.shared._ZN5flash24flash_fwd_splitkv_kernelI23Flash_fwd_kernel_traitsILi256ELi64ELi64ELi4ELb0ELb0EN7cutlass10bfloat16_tE19Flash_kernel_traitsILi256ELi64ELi64ELi4ES3_EELb0ELb0ELb0ELb0ELb1ELb1ELb1ELb1EEEvNS_16Flash_fwd_paramsE,"aw",@nobits
	.sectionflags	@""
	.align	16


//--------------------- .nv.shared._ZN5flash24flash_fwd_splitkv_kernelI23Flash_fwd_kernel_traitsILi256ELi64ELi64ELi4ELb0ELb0EN7cutlass10bfloat16_tE19Flash_kernel_traitsILi256ELi64ELi64ELi4ES3_EELb0ELb0ELb1ELb0ELb0ELb0ELb1ELb1EEEvNS_16Flash_fwd_paramsE --------------------------
	.section	.nv.shared._ZN5flash24flash_fwd_splitkv_kernelI23Flash_fwd_kernel_traitsILi256ELi64ELi64ELi4ELb0ELb0EN7cutlass10bfloat16_tE19Flash_kernel_traitsILi256ELi64ELi64ELi4ES3_EELb0ELb0ELb1ELb0ELb0ELb0ELb1ELb1EEEvNS_16Flash_fwd_paramsE,"aw",@nobits
	.sectionflags	@""
	.align	16


//--------------------- .nv.shared._ZN5flash24flash_fwd_splitkv_kernelI23Flash_fwd_kernel_traitsILi256ELi64ELi64ELi4ELb0ELb0EN7cutlass10bfloat16_tE19Flash_kernel_traitsILi256ELi64ELi64ELi4ES3_EELb0ELb0ELb1ELb0ELb0ELb1ELb1ELb1EEEvNS_16Flash_fwd_paramsE --------------------------
	.section	.nv.shared._ZN5flash24flash_fwd_splitkv_kernelI23Flash_fwd_kernel_traitsILi256ELi64ELi64ELi4ELb0ELb0EN7cutlass10bfloat16_tE19Flash_kernel_traitsILi256ELi64ELi64ELi4ES3_EELb0ELb0ELb1ELb0ELb0ELb1ELb1ELb1EEEvNS_16Flash_fwd_paramsE,"aw",@nobits
	.sectionflags	@""
	.align	16


//--------------------- .nv.shared._ZN5flash24flash_fwd_splitkv_kernelI23Flash_fwd_kernel_traitsILi256ELi64ELi64ELi4ELb0ELb0EN7cutlass10bfloat16_tE19Flash_kernel_traitsILi256ELi64ELi64ELi4ES3_EELb0ELb1ELb0ELb0ELb1ELb0ELb0ELb0EEEvNS_16Flash_fwd_paramsE --------------------------
	.section	.nv.shared._ZN5flash24flash_fwd_splitkv_kernelI23Flash_fwd_kernel_traitsILi256ELi64ELi64ELi4ELb0ELb0EN7cutlass10bfloat16_tE19Flash_kernel_traitsILi256ELi64ELi64ELi4ES3_EELb0ELb1ELb0ELb0ELb1ELb0ELb0ELb0EEEvNS_16Flash_fwd_paramsE,"aw",@nobits
	.sectionflags	@""
	.align	16


//--------------------- .nv.shared._ZN5flash24flash_fwd_splitkv_kernelI23Flash_fwd_kernel_traitsILi256ELi64ELi64ELi4ELb0ELb0EN7cutlass10bfloat16_tE19Flash_kernel_traitsILi256ELi64ELi64ELi4ES3_EELb0ELb1ELb0ELb0ELb1ELb1ELb0ELb0EEEvNS_16Flash_fwd_paramsE --------------------------
	.section	.nv.shared._ZN5flash24flash_fwd_splitkv_kernelI23Flash_fwd_kernel_traitsILi256ELi64ELi64ELi4ELb0ELb0EN7cutlass10bfloat16_tE19Flash_kernel_traitsILi256ELi64ELi64ELi4ES3_EELb0ELb1ELb0ELb0ELb1ELb1ELb0ELb0EEEvNS_16Flash_fwd_paramsE,"aw",@nobits
	.sectionflags	@""
	.align	16


//--------------------- .nv.shared._ZN5flash24flash_fwd_splitkv_kernelI23Flash_fwd_kernel_traitsILi256ELi64ELi64ELi4ELb0ELb0EN7cutlass10bfloat16_tE19Flash_kernel_traitsILi256ELi64ELi64ELi4ES3_EELb0ELb1ELb1ELb0ELb0ELb0ELb0ELb0EEEvNS_16Flash_fwd_paramsE --------------------------
	.section	.nv.shared._ZN5flash24flash_fwd_splitkv_kernelI23Flash_fwd_kernel_traitsILi256ELi64ELi64ELi4ELb0ELb0EN7cutlass10bfloat16_tE19Flash_kernel_traitsILi256ELi64ELi64ELi4ES3_EELb0ELb1ELb1ELb0ELb0ELb0ELb0ELb0EEEvNS_16Flash_fwd_paramsE,"aw",@nobits
	.sectionflags	@""
	.align	16


//--------------------- .nv.shared._ZN5flash24flash_fwd_splitkv_kernelI23Flash_fwd_kernel_traitsILi256ELi64ELi64ELi4ELb0ELb0EN7cutlass10bfloat16_tE19Flash_kernel_traitsILi256ELi64ELi64ELi4ES3_EELb0ELb1ELb1ELb0ELb0ELb1ELb0ELb0EEEvNS_16Flash_fwd_paramsE --------------------------
	.section	.nv.shared._ZN5flash24flash_fwd_splitkv_kernelI23Flash_fwd_kernel_traitsILi256ELi64ELi64ELi4ELb0ELb0EN7cutlass10bfloat16_tE19Flash_kernel_traitsILi256ELi64ELi64ELi4ES3_EELb0ELb1ELb1ELb0ELb0ELb1ELb0ELb0EEEvNS_16Flash_fwd_paramsE,"aw",@nobits
	.sectionflags	@""
	.align	16


//--------------------- .nv.shared._ZN5flash24flash_fwd_splitkv_kernelI23Flash_fwd_kernel_traitsILi256ELi64ELi64ELi4ELb0ELb0EN7cutlass10bfloat16_tE19Flash_kernel_traitsILi256ELi64ELi64ELi4ES3_EELb0ELb1ELb0ELb0ELb1ELb0ELb0ELb1EEEvNS_16Flash_fwd_paramsE --------------------------
	.section	.nv.shared._ZN5flash24flash_fwd_splitkv_kernelI23Flash_fwd_kernel_traitsILi256ELi64ELi64ELi4ELb0ELb0EN7cutlass10bfloat16_tE19Flash_kernel_traitsILi256ELi64ELi64ELi4ES3_EELb0ELb1ELb0ELb0ELb1ELb0ELb0ELb1EEEvNS_16Flash_fwd_paramsE,"aw",@nobits
	.sectionflags	@""
	.align	16


//--------------------- .nv.shared._ZN5flash24flash_fwd_splitkv_kernelI23Flash_fwd_kernel_traitsILi256ELi64ELi64ELi4ELb0ELb0EN7cutlass10bfloat16_tE19Flash_kernel_traitsILi256ELi64ELi64ELi4ES3_EELb0ELb1ELb0ELb0ELb1ELb1ELb0ELb1EEEvNS_16Flash_fwd_paramsE --------------------------
	.section	.nv.shared._ZN5flash24flash_fwd_splitkv_kernelI23Flash_fwd_kernel_traitsILi256ELi64ELi64ELi4ELb0ELb0EN7cutlass10bfloat16_tE19Flash_kernel_traitsILi256ELi64ELi64ELi4ES3_EELb0ELb1ELb0ELb0ELb1ELb1ELb0ELb1EEEvNS_16Flash_fwd_paramsE,"aw",@nobits
	.sectionflags	@""
	.align	16


//--------------------- .nv.shared._ZN5flash24flash_fwd_splitkv_kernelI23Flash_fwd_kernel_traitsILi256ELi64ELi64ELi4ELb0ELb0EN7cutlass10bfloat16_tE19Flash_kernel_traitsILi256ELi64ELi64ELi4ES3_EELb0ELb1ELb1ELb0ELb0ELb0ELb0ELb1EEEvNS_16Flash_fwd_paramsE --------------------------
	.section	.nv.shared._ZN5flash24flash_fwd_splitkv_kernelI23Flash_fwd_kernel_traitsILi256ELi64ELi64ELi4ELb0ELb0EN7cutlass10bfloat16_tE19Flash_kernel_traitsILi256ELi64ELi64ELi4ES3_EELb0ELb1ELb1ELb0ELb0ELb0ELb0ELb1EEEvNS_16Flash_fwd_paramsE,"aw",@nobits
	.sectionflags	@""
	.align	16


//--------------------- .nv.shared._ZN5flash24flash_fwd_splitkv_kernelI23Flash_fwd_kernel_traitsILi256ELi64ELi64ELi4ELb0ELb0EN7cutlass10bfloat16_tE19Flash_kernel_traitsILi256ELi64ELi64ELi4ES3_EELb0ELb1ELb1ELb0ELb0ELb1ELb0ELb1EEEvNS_16Flash_fwd_paramsE --------------------------
	.section	.nv.shared._ZN5flash24flash_fwd_splitkv_kernelI23Flash_fwd_kernel_traitsILi256ELi64ELi64ELi4ELb0ELb0EN7cutlass10bfloat16_tE19Flash_kernel_traitsILi256ELi64ELi64ELi4ES3_EELb0ELb1ELb1ELb0ELb0ELb1ELb0ELb1EEEvNS_16Flash_fwd_paramsE,"aw",@nobits
	.sectionflags	@""
	.align	16


//--------------------- .nv.shared._ZN5flash24flash_fwd_splitkv_kernelI23Flash_fwd_kernel_traitsILi256ELi64ELi64ELi4ELb0ELb0EN7cutlass10bfloat16_tE19Flash_kernel_traitsILi256ELi64ELi64ELi4ES3_EELb0ELb1ELb0ELb0ELb1ELb0ELb1ELb0EEEvNS_16Flash_fwd_paramsE --------------------------
	.section	.nv.shared._ZN5flash24flash_fwd_splitkv_kernelI23Flash_fwd_kernel_traitsILi256ELi64ELi64ELi4ELb0ELb0EN7cutlass10bfloat16_tE19Flash_kernel_traitsILi256ELi64ELi64ELi4ES3_EELb0ELb1ELb0ELb0ELb1ELb0ELb1ELb0EEEvNS_16Flash_fwd_paramsE,"aw",@nobits
	.sectionflags	@""
	.align	16


//--------------------- .nv.shared._ZN5flash24flash_fwd_splitkv_kernelI23Flash_fwd_kernel_traitsILi256ELi64ELi64ELi4ELb0ELb0EN7cutlass10bfloat16_tE19Flash_kernel_traitsILi256ELi64ELi64ELi4ES3_EELb0ELb1ELb0ELb0ELb1ELb1ELb1ELb0EEEvNS_16Flash_fwd_paramsE --------------------------
	.section	.nv.shared._ZN5flash24flash_fwd_splitkv_kernelI23Flash_fwd_kernel_traitsILi256ELi64ELi64ELi4ELb0ELb0EN7cutlass10bfloat16_tE19Flash_kernel_traitsILi256ELi64ELi64ELi4ES3_EELb0ELb1ELb0ELb0ELb1ELb1ELb1ELb0EEEvNS_16Flash_fwd_paramsE,"aw",@nobits
	.sectionflags	@""
	.align	16


//--------------------- .nv.shared._ZN5flash24flash_fwd_splitkv_kernelI23Flash_fwd_kernel_traitsILi256ELi64ELi64ELi4ELb0ELb0EN7cutlass10bfloat16_tE19Flash_kernel_traitsILi256ELi64ELi64ELi4ES3_EELb0ELb1ELb1ELb0ELb0ELb0ELb1ELb0EEEvNS_16Flash_fwd_paramsE --------------------------
	.section	.nv.shared._ZN5flash24flash_fwd_splitkv_kernelI23Flash_fwd_kernel_traitsILi256ELi64ELi64ELi4ELb0ELb0EN7cutlass10bfloat16_tE19Flash_kernel_traitsILi256ELi64ELi64ELi4ES3_EELb0ELb1ELb1ELb0ELb0ELb0ELb1ELb0EEEvNS_16Flash_fwd_paramsE,"aw",@nobits
	.sectionflags	@""
	.align	16


//--------------------- .nv.shared._ZN5flash24flash_fwd_splitkv_kernelI23Flash_fwd_kernel_traitsILi256ELi64ELi64ELi4ELb0ELb0EN7cutlass10bfloat16_tE19Flash_kernel_traitsILi256ELi64ELi64ELi4ES3_EELb0ELb1ELb1ELb0ELb0ELb1ELb1ELb0EEEvNS_16Flash_fwd_paramsE --------------------------
	.section	.nv.shared._ZN5flash24flash_fwd_splitkv_kernelI23Flash_fwd_kernel_traitsILi256ELi64ELi64ELi4ELb0ELb0EN7cutlass10bfloat16_tE19Flash_kernel_traitsILi256ELi64ELi64ELi4ES3_EELb0ELb1ELb1ELb0ELb0ELb1ELb1ELb0EEEvNS_16Flash_fwd_paramsE,"aw",@nobits
	.sectionflags	@""
	.align	16


//--------------------- .nv.shared._ZN5flash24flash_fwd_splitkv_kernelI23Flash_fwd_kernel_traitsILi256ELi64ELi64ELi4ELb0ELb0EN7cutlass10bfloat16_tE19Flash_kernel_traitsILi256ELi64ELi64ELi4ES3_EELb0ELb1ELb0ELb0ELb1ELb0ELb1ELb1EEEvNS_16Flash_fwd_paramsE --------------------------
	.section	.nv.shared._ZN5flash24flash_fwd_splitkv_kernelI23Flash_fwd_kernel_traitsILi256ELi64ELi64ELi4ELb0ELb0EN7cutlass10bfloat16_tE19Flash_kernel_traitsILi256ELi64ELi64ELi4ES3_EELb0ELb1ELb0ELb0ELb1ELb0ELb1ELb1EEEvNS_16Flash_fwd_paramsE,"aw",@nobits
	.sectionflags	@""
	.align	16


//--------------------- .nv.shared._ZN5flash24flash_fwd_splitkv_kernelI23Flash_fwd_kernel_traitsILi256ELi64ELi64ELi4ELb0ELb0EN7cutlass10bfloat16_tE19Flash_kernel_traitsILi256ELi64ELi64ELi4ES3_EELb0ELb1ELb0ELb0ELb1ELb1ELb1ELb1EEEvNS_16Flash_fwd_paramsE --------------------------
	.section	.nv.shared._ZN5flash24flash_fwd_splitkv_kernelI23Flash_fwd_kernel_traitsILi256ELi64ELi64ELi4ELb0ELb0EN7cutlass10bfloat16_tE19Flash_kernel_traitsILi256ELi64ELi64ELi4ES3_EELb0ELb1ELb0ELb0ELb1ELb1ELb1ELb1EEEvNS_16Flash_fwd_paramsE,"aw",@nobits
	.sectionflags	@""
	.align	16


//--------------------- .nv.shared._ZN5flash24flash_fwd_splitkv_kernelI23Flash_fwd_kernel_traitsILi256ELi64ELi64ELi4ELb0ELb0EN7cutlass10bfloat16_tE19Flash_kernel_traitsILi256ELi64ELi64ELi4ES3_EELb0ELb1ELb1ELb0ELb0ELb0ELb1ELb1EEEvNS_16Flash_fwd_paramsE --------------------------
	.section	.nv.shared._ZN5flash24flash_fwd_splitkv_kernelI23Flash_fwd_kernel_traitsILi256ELi64ELi64ELi4ELb0ELb0EN7cutlass10bfloat16_tE19Flash_kernel_traitsILi256ELi64ELi64ELi4ES3_EELb0ELb1ELb1ELb0ELb0ELb0ELb1ELb1EEEvNS_16Flash_fwd_paramsE,"aw",@nobits
	.sectionflags	@""
	.align	16


//--------------------- .nv.shared._ZN5flash24flash_fwd_splitkv_kernelI23Flash_fwd_kernel_traitsILi256ELi64ELi64ELi4ELb0ELb0EN7cutlass10bfloat16_tE19Flash_kernel_traitsILi256ELi64ELi64ELi4ES3_EELb0ELb1ELb1ELb0ELb0ELb1ELb1ELb1EEEvNS_16Flash_fwd_paramsE --------------------------
	.section	.nv.shared._ZN5flash24flash_fwd_splitkv_kernelI23Flash_fwd_kernel_traitsILi256ELi64ELi64ELi4ELb0ELb0EN7cutlass10bfloat16_tE19Flash_kernel_traitsILi256ELi64ELi64ELi4ES3_EELb0ELb1ELb1ELb0ELb0ELb1ELb1ELb1EEEvNS_16Flash_fwd_paramsE,"aw",@nobits
	.sectionflags	@""
	.align	16
